	.target	sm_80

	.elftype	@"ET_EXEC"


//--------------------- .note.nv.tkinfo           --------------------------
	.section	.note.nv.tkinfo,"",@"SHT_NOTE"
	.sectionflags	@"SHF_NOTE_NV_TKINFO"
	.tkinfo
        /*0018*/ 	.word	0x00000002
        /*0030*/ 	.string	""
        /*0030*/ 	.string	"ptxas"
        /*0030*/ 	.string	"Cuda compilation tools, release 13.0, V13.0.88"
        /*0030*/ 	.string	"Build cuda_13.0.r13.0/compiler.36424714_0"
        /*0030*/ 	.string	"-arch sm_80 -m 64 "



//--------------------- .note.nv.cuinfo           --------------------------
	.section	.note.nv.cuinfo,"",@"SHT_NOTE"
	.sectionflags	@"SHF_NOTE_NV_CUINFO"
        /*0018*/ 	.short	0x0002
        /*001a*/ 	.short	0x0050
        /*001c*/ 	.short	0x0082
	.zero		2


//--------------------- .nv.info                  --------------------------
	.section	.nv.info,"",@"SHT_CUDA_INFO"
	.align	4


	//----- nvinfo : EIATTR_REGCOUNT
	.align		4
        /*0000*/ 	.byte	0x04, 0x2f
        /*0002*/ 	.short	(.L_12 - .L_11)
	.align		4
.L_11:
        /*0004*/ 	.word	index@(_ZN5flash16flash_fwd_kernelI23Flash_fwd_kernel_traitsILi32ELi128ELi128ELi4ELb0ELb0EN7cutlass10bfloat16_tE19Flash_kernel_traitsILi32ELi128ELi128ELi4ES3_EELb0ELb0ELb1ELb1ELb0ELb0ELb1ELb0EEEvNS_16Flash_fwd_paramsE)
        /*0008*/ 	.word	0x000000ff


	//----- nvinfo : EIATTR_FRAME_SIZE
	.align		4
.L_12:
        /*000c*/ 	.byte	0x04, 0x11
        /*000e*/ 	.short	(.L_14 - .L_13)
	.align		4
.L_13:
        /*0010*/ 	.word	index@(_ZN5flash16flash_fwd_kernelI23Flash_fwd_kernel_traitsILi32ELi128ELi128ELi4ELb0ELb0EN7cutlass10bfloat16_tE19Flash_kernel_traitsILi32ELi128ELi128ELi4ES3_EELb0ELb0ELb1ELb1ELb0ELb0ELb1ELb0EEEvNS_16Flash_fwd_paramsE)
        /*0014*/ 	.word	0x00000030


	//----- nvinfo : EIATTR_REGCOUNT
	.align		4
.L_14:
        /*0018*/ 	.byte	0x04, 0x2f
        /*001a*/ 	.short	(.L_16 - .L_15)
	.align		4
.L_15:
        /*001c*/ 	.word	index@(_ZN5flash16flash_fwd_kernelI23Flash_fwd_kernel_traitsILi32ELi128ELi128ELi4ELb0ELb0EN7cutlass10bfloat16_tE19Flash_kernel_traitsILi32ELi128ELi128ELi4ES3_EELb1ELb0ELb1ELb1ELb0ELb0ELb0ELb1EEEvNS_16Flash_fwd_paramsE)
        /*0020*/ 	.word	0x000000ff


	//----- nvinfo : EIATTR_FRAME_SIZE
	.align		4
.L_16:
        /*0024*/ 	.byte	0x04, 0x11
        /*0026*/ 	.short	(.L_18 - .L_17)
	.align		4
.L_17:
        /*0028*/ 	.word	index@($__internal_1_$__cuda_sm70_shflsync_bfly_p)
        /*002c*/ 	.word	0x00000000


	//----- nvinfo : EIATTR_FRAME_SIZE
	.align		4
.L_18:
        /*0030*/ 	.byte	0x04, 0x11
        /*0032*/ 	.short	(.L_20 - .L_19)
	.align		4
.L_19:
        /*0034*/ 	.word	index@($_ZN5flash16flash_fwd_kernelI23Flash_fwd_kernel_traitsILi32ELi128ELi128ELi4ELb0ELb0EN7cutlass10bfloat16_tE19Flash_kernel_traitsILi32ELi128ELi128ELi4ES3_EELb1ELb0ELb1ELb1ELb0ELb0ELb0ELb1EEEvNS_16Flash_fwd_paramsE$_ZN5flash22compute_attn_1rowblockI23Flash_fwd_kernel_traitsILi32ELi128ELi128ELi4ELb0ELb0EN7cutlass10bfloat16_tE19Flash_kernel_traitsILi32ELi128ELi128ELi4ES3_EELb1ELb0ELb1ELb1ELb0ELb0ELb0ELb1ENS_16Flash_fwd_paramsEEEvRKT8_iii)
        /*0038*/ 	.word	0x00000000


	//----- nvinfo : EIATTR_FRAME_SIZE
	.align		4
.L_20:
        /*003c*/ 	.byte	0x04, 0x11
        /*003e*/ 	.short	(.L_22 - .L_21)
	.align		4
.L_21:
        /*0040*/ 	.word	index@(_ZN5flash16flash_fwd_kernelI23Flash_fwd_kernel_traitsILi32ELi128ELi128ELi4ELb0ELb0EN7cutlass10bfloat16_tE19Flash_kernel_traitsILi32ELi128ELi128ELi4ES3_EELb1ELb0ELb1ELb1ELb0ELb0ELb0ELb1EEEvNS_16Flash_fwd_paramsE)
        /*0044*/ 	.word	0x00000480


	//----- nvinfo : EIATTR_REGCOUNT
	.align		4
.L_22:
        /*0048*/ 	.byte	0x04, 0x2f
        /*004a*/ 	.short	(.L_24 - .L_23)
	.align		4
.L_23:
        /*004c*/ 	.word	index@(_ZN5flash16flash_fwd_kernelI23Flash_fwd_kernel_traitsILi32ELi128ELi128ELi4ELb0ELb0EN7cutlass10bfloat16_tE19Flash_kernel_traitsILi32ELi128ELi128ELi4ES3_EELb0ELb0ELb1ELb0ELb0ELb0ELb1ELb0EEEvNS_16Flash_fwd_paramsE)
        /*0050*/ 	.word	0x000000ff


	//----- nvinfo : EIATTR_FRAME_SIZE
	.align		4
.L_24:
        /*0054*/ 	.byte	0x04, 0x11
        /*0056*/ 	.short	(.L_26 - .L_25)
	.align		4
.L_25:
        /*0058*/ 	.word	index@(_ZN5flash16flash_fwd_kernelI23Flash_fwd_kernel_traitsILi32ELi128ELi128ELi4ELb0ELb0EN7cutlass10bfloat16_tE19Flash_kernel_traitsILi32ELi128ELi128ELi4ES3_EELb0ELb0ELb1ELb0ELb0ELb0ELb1ELb0EEEvNS_16Flash_fwd_paramsE)
        /*005c*/ 	.word	0x00000000


	//----- nvinfo : EIATTR_REGCOUNT
	.align		4
.L_26:
        /*0060*/ 	.byte	0x04, 0x2f
        /*0062*/ 	.short	(.L_28 - .L_27)
	.align		4
.L_27:
        /*0064*/ 	.word	index@(_ZN5flash16flash_fwd_kernelI23Flash_fwd_kernel_traitsILi32ELi128ELi128ELi4ELb0ELb0EN7cutlass10bfloat16_tE19Flash_kernel_traitsILi32ELi128ELi128ELi4ES3_EELb1ELb0ELb1ELb0ELb0ELb0ELb0ELb1EEEvNS_16Flash_fwd_paramsE)
        /*0068*/ 	.word	0x000000ff


	//----- nvinfo : EIATTR_FRAME_SIZE
	.align		4
.L_28:
        /*006c*/ 	.byte	0x04, 0x11
        /*006e*/ 	.short	(.L_30 - .L_29)
	.align		4
.L_29:
        /*0070*/ 	.word	index@($__internal_0_$__cuda_sm70_shflsync_bfly_p)
        /*0074*/ 	.word	0x00000000


	//----- nvinfo : EIATTR_FRAME_SIZE
	.align		4
.L_30:
        /*0078*/ 	.byte	0x04, 0x11
        /*007a*/ 	.short	(.L_32 - .L_31)
	.align		4
.L_31:
        /*007c*/ 	.word	index@($_ZN5flash16flash_fwd_kernelI23Flash_fwd_kernel_traitsILi32ELi128ELi128ELi4ELb0ELb0EN7cutlass10bfloat16_tE19Flash_kernel_traitsILi32ELi128ELi128ELi4ES3_EELb1ELb0ELb1ELb0ELb0ELb0ELb0ELb1EEEvNS_16Flash_fwd_paramsE$_ZN5flash22compute_attn_1rowblockI23Flash_fwd_kernel_traitsILi32ELi128ELi128ELi4ELb0ELb0EN7cutlass10bfloat16_tE19Flash_kernel_traitsILi32ELi128ELi128ELi4ES3_EELb1ELb0ELb1ELb0ELb0ELb0ELb0ELb1ENS_16Flash_fwd_paramsEEEvRKT8_iii)
        /*0080*/ 	.word	0x00000000


	//----- nvinfo : EIATTR_FRAME_SIZE
	.align		4
.L_32:
        /*0084*/ 	.byte	0x04, 0x11
        /*0086*/ 	.short	(.L_34 - .L_33)
	.align		4
.L_33:
        /*0088*/ 	.word	index@(_ZN5flash16flash_fwd_kernelI23Flash_fwd_kernel_traitsILi32ELi128ELi128ELi4ELb0ELb0EN7cutlass10bfloat16_tE19Flash_kernel_traitsILi32ELi128ELi128ELi4ES3_EELb1ELb0ELb1ELb0ELb0ELb0ELb0ELb1EEEvNS_16Flash_fwd_paramsE)
        /*008c*/ 	.word	0x00000448


	//----- nvinfo : EIATTR_REGCOUNT
	.align		4
.L_34:
        /*0090*/ 	.byte	0x04, 0x2f
        /*0092*/ 	.short	(.L_36 - .L_35)
	.align		4
.L_35:
        /*0094*/ 	.word	index@(_ZN5flash16flash_fwd_kernelI23Flash_fwd_kernel_traitsILi32ELi128ELi128ELi4ELb0ELb0EN7cutlass10bfloat16_tE19Flash_kernel_traitsILi32ELi128ELi128ELi4ES3_EELb1ELb0ELb1ELb1ELb0ELb0ELb0ELb0EEEvNS_16Flash_fwd_paramsE)
        /*0098*/ 	.word	0x000000ff


	//----- nvinfo : EIATTR_FRAME_SIZE
	.align		4
.L_36:
        /*009c*/ 	.byte	0x04, 0x11
        /*009e*/ 	.short	(.L_38 - .L_37)
	.align		4
.L_37:
        /*00a0*/ 	.word	index@(_ZN5flash16flash_fwd_kernelI23Flash_fwd_kernel_traitsILi32ELi128ELi128ELi4ELb0ELb0EN7cutlass10bfloat16_tE19Flash_kernel_traitsILi32ELi128ELi128ELi4ES3_EELb1ELb0ELb1ELb1ELb0ELb0ELb0ELb0EEEvNS_16Flash_fwd_paramsE)
        /*00a4*/ 	.word	0x00000088


	//----- nvinfo : EIATTR_REGCOUNT
	.align		4
.L_38:
        /*00a8*/ 	.byte	0x04, 0x2f
        /*00aa*/ 	.short	(.L_40 - .L_39)
	.align		4
.L_39:
        /*00ac*/ 	.word	index@(_ZN5flash16flash_fwd_kernelI23Flash_fwd_kernel_traitsILi32ELi128ELi128ELi4ELb0ELb0EN7cutlass10bfloat16_tE19Flash_kernel_traitsILi32ELi128ELi128ELi4ES3_EELb0ELb0ELb1ELb0ELb0ELb1ELb1ELb0EEEvNS_16Flash_fwd_paramsE)
        /*00b0*/ 	.word	0x000000ff


	//----- nvinfo : EIATTR_FRAME_SIZE
	.align		4
.L_40:
        /*00b4*/ 	.byte	0x04, 0x11
        /*00b6*/ 	.short	(.L_42 - .L_41)
	.align		4
.L_41:
        /*00b8*/ 	.word	index@(_ZN5flash16flash_fwd_kernelI23Flash_fwd_kernel_traitsILi32ELi128ELi128ELi4ELb0ELb0EN7cutlass10bfloat16_tE19Flash_kernel_traitsILi32ELi128ELi128ELi4ES3_EELb0ELb0ELb1ELb0ELb0ELb1ELb1ELb0EEEvNS_16Flash_fwd_paramsE)
        /*00bc*/ 	.word	0x00000018


	//----- nvinfo : EIATTR_REGCOUNT
	.align		4
.L_42:
        /*00c0*/ 	.byte	0x04, 0x2f
        /*00c2*/ 	.short	(.L_44 - .L_43)
	.align		4
.L_43:
        /*00c4*/ 	.word	index@(_ZN5flash16flash_fwd_kernelI23Flash_fwd_kernel_traitsILi32ELi128ELi128ELi4ELb0ELb0EN7cutlass10bfloat16_tE19Flash_kernel_traitsILi32ELi128ELi128ELi4ES3_EELb1ELb0ELb1ELb0ELb0ELb1ELb0ELb0EEEvNS_16Flash_fwd_paramsE)
        /*00c8*/ 	.word	0x000000ff


	//----- nvinfo : EIATTR_FRAME_SIZE
	.align		4
.L_44:
        /*00cc*/ 	.byte	0x04, 0x11
        /*00ce*/ 	.short	(.L_46 - .L_45)
	.align		4
.L_45:
        /*00d0*/ 	.word	index@(_ZN5flash16flash_fwd_kernelI23Flash_fwd_kernel_traitsILi32ELi128ELi128ELi4ELb0ELb0EN7cutlass10bfloat16_tE19Flash_kernel_traitsILi32ELi128ELi128ELi4ES3_EELb1ELb0ELb1ELb0ELb0ELb1ELb0ELb0EEEvNS_16Flash_fwd_paramsE)
        /*00d4*/ 	.word	0x000000a0


	//----- nvinfo : EIATTR_REGCOUNT
	.align		4
.L_46:
        /*00d8*/ 	.byte	0x04, 0x2f
        /*00da*/ 	.short	(.L_48 - .L_47)
	.align		4
.L_47:
        /*00dc*/ 	.word	index@(_ZN5flash16flash_fwd_kernelI23Flash_fwd_kernel_traitsILi32ELi128ELi128ELi4ELb0ELb0EN7cutlass10bfloat16_tE19Flash_kernel_traitsILi32ELi128ELi128ELi4ES3_EELb0ELb0ELb0ELb1ELb0ELb0ELb1ELb0EEEvNS_16Flash_fwd_paramsE)
        /*00e0*/ 	.word	0x000000ff


	//----- nvinfo : EIATTR_FRAME_SIZE
	.align		4
.L_48:
        /*00e4*/ 	.byte	0x04, 0x11
        /*00e6*/ 	.short	(.L_50 - .L_49)
	.align		4
.L_49:
        /*00e8*/ 	.word	index@(_ZN5flash16flash_fwd_kernelI23Flash_fwd_kernel_traitsILi32ELi128ELi128ELi4ELb0ELb0EN7cutlass10bfloat16_tE19Flash_kernel_traitsILi32ELi128ELi128ELi4ES3_EELb0ELb0ELb0ELb1ELb0ELb0ELb1ELb0EEEvNS_16Flash_fwd_paramsE)
        /*00ec*/ 	.word	0x00000010


	//----- nvinfo : EIATTR_REGCOUNT
	.align		4
.L_50:
        /*00f0*/ 	.byte	0x04, 0x2f
        /*00f2*/ 	.short	(.L_52 - .L_51)
	.align		4
.L_51:
        /*00f4*/ 	.word	index@(_ZN5flash16flash_fwd_kernelI23Flash_fwd_kernel_traitsILi32ELi128ELi128ELi4ELb0ELb0EN7cutlass10bfloat16_tE19Flash_kernel_traitsILi32ELi128ELi128ELi4ES3_EELb1ELb0ELb0ELb1ELb0ELb0ELb0ELb1EEEvNS_16Flash_fwd_paramsE)
        /*00f8*/ 	.word	0x000000ff


	//----- nvinfo : EIATTR_FRAME_SIZE
	.align		4
.L_52:
        /*00fc*/ 	.byte	0x04, 0x11
        /*00fe*/ 	.short	(.L_54 - .L_53)
	.align		4
.L_53:
        /*0100*/ 	.word	index@(_ZN5flash16flash_fwd_kernelI23Flash_fwd_kernel_traitsILi32ELi128ELi128ELi4ELb0ELb0EN7cutlass10bfloat16_tE19Flash_kernel_traitsILi32ELi128ELi128ELi4ES3_EELb1ELb0ELb0ELb1ELb0ELb0ELb0ELb1EEEvNS_16Flash_fwd_paramsE)
        /*0104*/ 	.word	0x00000300


	//----- nvinfo : EIATTR_REGCOUNT
	.align		4
.L_54:
        /*0108*/ 	.byte	0x04, 0x2f
        /*010a*/ 	.short	(.L_56 - .L_55)
	.align		4
.L_55:
        /*010c*/ 	.word	index@(_ZN5flash16flash_fwd_kernelI23Flash_fwd_kernel_traitsILi32ELi128ELi128ELi4ELb0ELb0EN7cutlass10bfloat16_tE19Flash_kernel_traitsILi32ELi128ELi128ELi4ES3_EELb0ELb0ELb0ELb0ELb0ELb0ELb1ELb0EEEvNS_16Flash_fwd_paramsE)
        /*0110*/ 	.word	0x000000ff


	//----- nvinfo : EIATTR_FRAME_SIZE
	.align		4
.L_56:
        /*0114*/ 	.byte	0x04, 0x11
        /*0116*/ 	.short	(.L_58 - .L_57)
	.align		4
.L_57:
        /*0118*/ 	.word	index@(_ZN5flash16flash_fwd_kernelI23Flash_fwd_kernel_traitsILi32ELi128ELi128ELi4ELb0ELb0EN7cutlass10bfloat16_tE19Flash_kernel_traitsILi32ELi128ELi128ELi4ES3_EELb0ELb0ELb0ELb0ELb0ELb0ELb1ELb0EEEvNS_16Flash_fwd_paramsE)
        /*011c*/ 	.word	0x00000058


	//----- nvinfo : EIATTR_REGCOUNT
	.align		4
.L_58:
        /*0120*/ 	.byte	0x04, 0x2f
        /*0122*/ 	.short	(.L_60 - .L_59)
	.align		4
.L_59:
        /*0124*/ 	.word	index@(_ZN5flash16flash_fwd_kernelI23Flash_fwd_kernel_traitsILi32ELi128ELi128ELi4ELb0ELb0EN7cutlass10bfloat16_tE19Flash_kernel_traitsILi32ELi128ELi128ELi4ES3_EELb1ELb0ELb0ELb0ELb0ELb0ELb0ELb1EEEvNS_16Flash_fwd_paramsE)
        /*0128*/ 	.word	0x000000ff


	//----- nvinfo : EIATTR_FRAME_SIZE
	.align		4
.L_60:
        /*012c*/ 	.byte	0x04, 0x11
        /*012e*/ 	.short	(.L_62 - .L_61)
	.align		4
.L_61:
        /*0130*/ 	.word	index@(_ZN5flash16flash_fwd_kernelI23Flash_fwd_kernel_traitsILi32ELi128ELi128ELi4ELb0ELb0EN7cutlass10bfloat16_tE19Flash_kernel_traitsILi32ELi128ELi128ELi4ES3_EELb1ELb0ELb0ELb0ELb0ELb0ELb0ELb1EEEvNS_16Flash_fwd_paramsE)
        /*0134*/ 	.word	0x00000358


	//----- nvinfo : EIATTR_REGCOUNT
	.align		4
.L_62:
        /*0138*/ 	.byte	0x04, 0x2f
        /*013a*/ 	.short	(.L_64 - .L_63)
	.align		4
.L_63:
        /*013c*/ 	.word	index@(_ZN5flash16flash_fwd_kernelI23Flash_fwd_kernel_traitsILi32ELi128ELi128ELi4ELb0ELb0EN7cutlass10bfloat16_tE19Flash_kernel_traitsILi32ELi128ELi128ELi4ES3_EELb1ELb0ELb0ELb1ELb0ELb0ELb0ELb0EEEvNS_16Flash_fwd_paramsE)
        /*0140*/ 	.word	0x000000ff


	//----- nvinfo : EIATTR_FRAME_SIZE
	.align		4
.L_64:
        /*0144*/ 	.byte	0x04, 0x11
        /*0146*/ 	.short	(.L_66 - .L_65)
	.align		4
.L_65:
        /*0148*/ 	.word	index@(_ZN5flash16flash_fwd_kernelI23Flash_fwd_kernel_traitsILi32ELi128ELi128ELi4ELb0ELb0EN7cutlass10bfloat16_tE19Flash_kernel_traitsILi32ELi128ELi128ELi4ES3_EELb1ELb0ELb0ELb1ELb0ELb0ELb0ELb0EEEvNS_16Flash_fwd_paramsE)
        /*014c*/ 	.word	0x000000b0


	//----- nvinfo : EIATTR_REGCOUNT
	.align		4
.L_66:
        /*0150*/ 	.byte	0x04, 0x2f
        /*0152*/ 	.short	(.L_68 - .L_67)
	.align		4
.L_67:
        /*0154*/ 	.word	index@(_ZN5flash16flash_fwd_kernelI23Flash_fwd_kernel_traitsILi32ELi128ELi128ELi4ELb0ELb0EN7cutlass10bfloat16_tE19Flash_kernel_traitsILi32ELi128ELi128ELi4ES3_EELb0ELb0ELb0ELb0ELb1ELb1ELb1ELb0EEEvNS_16Flash_fwd_paramsE)
        /*0158*/ 	.word	0x000000ff


	//----- nvinfo : EIATTR_FRAME_SIZE
	.align		4
.L_68:
        /*015c*/ 	.byte	0x04, 0x11
        /*015e*/ 	.short	(.L_70 - .L_69)
	.align		4
.L_69:
        /*0160*/ 	.word	index@(_ZN5flash16flash_fwd_kernelI23Flash_fwd_kernel_traitsILi32ELi128ELi128ELi4ELb0ELb0EN7cutlass10bfloat16_tE19Flash_kernel_traitsILi32ELi128ELi128ELi4ES3_EELb0ELb0ELb0ELb0ELb1ELb1ELb1ELb0EEEvNS_16Flash_fwd_paramsE)
        /*0164*/ 	.word	0x00000038


	//----- nvinfo : EIATTR_REGCOUNT
	.align		4
.L_70:
        /*0168*/ 	.byte	0x04, 0x2f
        /*016a*/ 	.short	(.L_72 - .L_71)
	.align		4
.L_71:
        /*016c*/ 	.word	index@(_ZN5flash16flash_fwd_kernelI23Flash_fwd_kernel_traitsILi32ELi128ELi128ELi4ELb0ELb0EN7cutlass10bfloat16_tE19Flash_kernel_traitsILi32ELi128ELi128ELi4ES3_EELb1ELb0ELb0ELb0ELb1ELb1ELb0ELb0EEEvNS_16Flash_fwd_paramsE)
        /*0170*/ 	.word	0x000000ff


	//----- nvinfo : EIATTR_FRAME_SIZE
	.align		4
.L_72:
        /*0174*/ 	.byte	0x04, 0x11
        /*0176*/ 	.short	(.L_74 - .L_73)
	.align		4
.L_73:
        /*0178*/ 	.word	index@(_ZN5flash16flash_fwd_kernelI23Flash_fwd_kernel_traitsILi32ELi128ELi128ELi4ELb0ELb0EN7cutlass10bfloat16_tE19Flash_kernel_traitsILi32ELi128ELi128ELi4ES3_EELb1ELb0ELb0ELb0ELb1ELb1ELb0ELb0EEEvNS_16Flash_fwd_paramsE)
        /*017c*/ 	.word	0x00000080


	//----- nvinfo : EIATTR_REGCOUNT
	.align		4
.L_74:
        /*0180*/ 	.byte	0x04, 0x2f
        /*0182*/ 	.short	(.L_76 - .L_75)
	.align		4
.L_75:
        /*0184*/ 	.word	index@(_ZN5flash16flash_fwd_kernelI23Flash_fwd_kernel_traitsILi32ELi128ELi128ELi4ELb0ELb0EN7cutlass10bfloat16_tE19Flash_kernel_traitsILi32ELi128ELi128ELi4ES3_EELb1ELb0ELb1ELb0ELb0ELb0ELb0ELb0EEEvNS_16Flash_fwd_paramsE)
        /*0188*/ 	.word	0x000000ff


	//----- nvinfo : EIATTR_FRAME_SIZE
	.align		4
.L_76:
        /*018c*/ 	.byte	0x04, 0x11
        /*018e*/ 	.short	(.L_78 - .L_77)
	.align		4
.L_77:
        /*0190*/ 	.word	index@(_ZN5flash16flash_fwd_kernelI23Flash_fwd_kernel_traitsILi32ELi128ELi128ELi4ELb0ELb0EN7cutlass10bfloat16_tE19Flash_kernel_traitsILi32ELi128ELi128ELi4ES3_EELb1ELb0ELb1ELb0ELb0ELb0ELb0ELb0EEEvNS_16Flash_fwd_paramsE)
        /*0194*/ 	.word	0x000000d0


	//----- nvinfo : EIATTR_REGCOUNT
	.align		4
.L_78:
        /*0198*/ 	.byte	0x04, 0x2f
        /*019a*/ 	.short	(.L_80 - .L_79)
	.align		4
.L_79:
        /*019c*/ 	.word	index@(_ZN5flash16flash_fwd_kernelI23Flash_fwd_kernel_traitsILi32ELi128ELi128ELi4ELb0ELb0EN7cutlass10bfloat16_tE19Flash_kernel_traitsILi32ELi128ELi128ELi4ES3_EELb1ELb0ELb0ELb0ELb0ELb0ELb0ELb0EEEvNS_16Flash_fwd_paramsE)
        /*01a0*/ 	.word	0x000000ff


	//----- nvinfo : EIATTR_FRAME_SIZE
	.align		4
.L_80:
        /*01a4*/ 	.byte	0x04, 0x11
        /*01a6*/ 	.short	(.L_82 - .L_81)
	.align		4
.L_81:
        /*01a8*/ 	.word	index@(_ZN5flash16flash_fwd_kernelI23Flash_fwd_kernel_traitsILi32ELi128ELi128ELi4ELb0ELb0EN7cutlass10bfloat16_tE19Flash_kernel_traitsILi32ELi128ELi128ELi4ES3_EELb1ELb0ELb0ELb0ELb0ELb0ELb0ELb0EEEvNS_16Flash_fwd_paramsE)
        /*01ac*/ 	.word	0x00000080


	//----- nvinfo : EIATTR_REGCOUNT
	.align		4
.L_82:
        /*01b0*/ 	.byte	0x04, 0x2f
        /*01b2*/ 	.short	(.L_84 - .L_83)
	.align		4
.L_83:
        /*01b4*/ 	.word	index@(_ZN5flash16flash_fwd_kernelI23Flash_fwd_kernel_traitsILi32ELi128ELi128ELi4ELb0ELb0EN7cutlass10bfloat16_tE19Flash_kernel_traitsILi32ELi128ELi128ELi4ES3_EELb0ELb0ELb0ELb0ELb0ELb1ELb1ELb0EEEvNS_16Flash_fwd_paramsE)
        /*01b8*/ 	.word	0x000000ff


	//----- nvinfo : EIATTR_FRAME_SIZE
	.align		4
.L_84:
        /*01bc*/ 	.byte	0x04, 0x11
        /*01be*/ 	.short	(.L_86 - .L_85)
	.align		4
.L_85:
        /*01c0*/ 	.word	index@(_ZN5flash16flash_fwd_kernelI23Flash_fwd_kernel_traitsILi32ELi128ELi128ELi4ELb0ELb0EN7cutlass10bfloat16_tE19Flash_kernel_traitsILi32ELi128ELi128ELi4ES3_EELb0ELb0ELb0ELb0ELb0ELb1ELb1ELb0EEEvNS_16Flash_fwd_paramsE)
        /*01c4*/ 	.word	0x00000060


	//----- nvinfo : EIATTR_REGCOUNT
	.align		4
.L_86:
        /*01c8*/ 	.byte	0x04, 0x2f
        /*01ca*/ 	.short	(.L_88 - .L_87)
	.align		4
.L_87:
        /*01cc*/ 	.word	index@(_ZN5flash16flash_fwd_kernelI23Flash_fwd_kernel_traitsILi32ELi128ELi128ELi4ELb0ELb0EN7cutlass10bfloat16_tE19Flash_kernel_traitsILi32ELi128ELi128ELi4ES3_EELb1ELb0ELb0ELb0ELb0ELb1ELb0ELb0EEEvNS_16Flash_fwd_paramsE)
        /*01d0*/ 	.word	0x000000ff


	//----- nvinfo : EIATTR_FRAME_SIZE
	.align		4
.L_88:
        /*01d4*/ 	.byte	0x04, 0x11
        /*01d6*/ 	.short	(.L_90 - .L_89)
	.align		4
.L_89:
        /*01d8*/ 	.word	index@(_ZN5flash16flash_fwd_kernelI23Flash_fwd_kernel_traitsILi32ELi128ELi128ELi4ELb0ELb0EN7cutlass10bfloat16_tE19Flash_kernel_traitsILi32ELi128ELi128ELi4ES3_EELb1ELb0ELb0ELb0ELb0ELb1ELb0ELb0EEEvNS_16Flash_fwd_paramsE)
        /*01dc*/ 	.word	0x00000088


	//----- nvinfo : EIATTR_REGCOUNT
	.align		4
.L_90:
        /*01e0*/ 	.byte	0x04, 0x2f
        /*01e2*/ 	.short	(.L_92 - .L_91)
	.align		4
.L_91:
        /*01e4*/ 	.word	index@(_ZN5flash16flash_fwd_kernelI23Flash_fwd_kernel_traitsILi32ELi128ELi128ELi4ELb0ELb0EN7cutlass10bfloat16_tE19Flash_kernel_traitsILi32ELi128ELi128ELi4ES3_EELb0ELb0ELb1ELb1ELb0ELb0ELb0ELb0EEEvNS_16Flash_fwd_paramsE)
        /*01e8*/ 	.word	0x000000ff


	//----- nvinfo : EIATTR_FRAME_SIZE
	.align		4
.L_92:
        /*01ec*/ 	.byte	0x04, 0x11
        /*01ee*/ 	.short	(.L_94 - .L_93)
	.align		4
.L_93:
        /*01f0*/ 	.word	index@(_ZN5flash16flash_fwd_kernelI23Flash_fwd_kernel_traitsILi32ELi128ELi128ELi4ELb0ELb0EN7cutlass10bfloat16_tE19Flash_kernel_traitsILi32ELi128ELi128ELi4ES3_EELb0ELb0ELb1ELb1ELb0ELb0ELb0ELb0EEEvNS_16Flash_fwd_paramsE)
        /*01f4*/ 	.word	0x00000000


	//----- nvinfo : EIATTR_REGCOUNT
	.align		4
.L_94:
        /*01f8*/ 	.byte	0x04, 0x2f
        /*01fa*/ 	.short	(.L_96 - .L_95)
	.align		4
.L_95:
        /*01fc*/ 	.word	index@(_ZN5flash16flash_fwd_kernelI23Flash_fwd_kernel_traitsILi32ELi128ELi128ELi4ELb0ELb0EN7cutlass10bfloat16_tE19Flash_kernel_traitsILi32ELi128ELi128ELi4ES3_EELb0ELb0ELb1ELb0ELb0ELb0ELb0ELb0EEEvNS_16Flash_fwd_paramsE)
        /*0200*/ 	.word	0x000000ff


	//----- nvinfo : EIATTR_FRAME_SIZE
	.align		4
.L_96:
        /*0204*/ 	.byte	0x04, 0x11
        /*0206*/ 	.short	(.L_98 - .L_97)
	.align		4
.L_97:
        /*0208*/ 	.word	index@(_ZN5flash16flash_fwd_kernelI23Flash_fwd_kernel_traitsILi32ELi128ELi128ELi4ELb0ELb0EN7cutlass10bfloat16_tE19Flash_kernel_traitsILi32ELi128ELi128ELi4ES3_EELb0ELb0ELb1ELb0ELb0ELb0ELb0ELb0EEEvNS_16Flash_fwd_paramsE)
        /*020c*/ 	.word	0x00000000


	//----- nvinfo : EIATTR_REGCOUNT
	.align		4
.L_98:
        /*0210*/ 	.byte	0x04, 0x2f
        /*0212*/ 	.short	(.L_100 - .L_99)
	.align		4
.L_99:
        /*0214*/ 	.word	index@(_ZN5flash16flash_fwd_kernelI23Flash_fwd_kernel_traitsILi32ELi128ELi128ELi4ELb0ELb0EN7cutlass10bfloat16_tE19Flash_kernel_traitsILi32ELi128ELi128ELi4ES3_EELb0ELb0ELb1ELb0ELb0ELb1ELb0ELb0EEEvNS_16Flash_fwd_paramsE)
        /*0218*/ 	.word	0x000000ff


	//----- nvinfo : EIATTR_FRAME_SIZE
	.align		4
.L_100:
        /*021c*/ 	.byte	0x04, 0x11
        /*021e*/ 	.short	(.L_102 - .L_101)
	.align		4
.L_101:
        /*0220*/ 	.word	index@(_ZN5flash16flash_fwd_kernelI23Flash_fwd_kernel_traitsILi32ELi128ELi128ELi4ELb0ELb0EN7cutlass10bfloat16_tE19Flash_kernel_traitsILi32ELi128ELi128ELi4ES3_EELb0ELb0ELb1ELb0ELb0ELb1ELb0ELb0EEEvNS_16Flash_fwd_paramsE)
        /*0224*/ 	.word	0x00000050


	//----- nvinfo : EIATTR_REGCOUNT
	.align		4
.L_102:
        /*0228*/ 	.byte	0x04, 0x2f
        /*022a*/ 	.short	(.L_104 - .L_103)
	.align		4
.L_103:
        /*022c*/ 	.word	index@(_ZN5flash16flash_fwd_kernelI23Flash_fwd_kernel_traitsILi32ELi128ELi128ELi4ELb0ELb0EN7cutlass10bfloat16_tE19Flash_kernel_traitsILi32ELi128ELi128ELi4ES3_EELb0ELb0ELb0ELb1ELb0ELb0ELb0ELb0EEEvNS_16Flash_fwd_paramsE)
        /*0230*/ 	.word	0x000000ff


	//----- nvinfo : EIATTR_FRAME_SIZE
	.align		4
.L_104:
        /*0234*/ 	.byte	0x04, 0x11
        /*0236*/ 	.short	(.L_106 - .L_105)
	.align		4
.L_105:
        /*0238*/ 	.word	index@(_ZN5flash16flash_fwd_kernelI23Flash_fwd_kernel_traitsILi32ELi128ELi128ELi4ELb0ELb0EN7cutlass10bfloat16_tE19Flash_kernel_traitsILi32ELi128ELi128ELi4ES3_EELb0ELb0ELb0ELb1ELb0ELb0ELb0ELb0EEEvNS_16Flash_fwd_paramsE)
        /*023c*/ 	.word	0x00000040


	//----- nvinfo : EIATTR_REGCOUNT
	.align		4
.L_106:
        /*0240*/ 	.byte	0x04, 0x2f
        /*0242*/ 	.short	(.L_108 - .L_107)
	.align		4
.L_107:
        /*0244*/ 	.word	index@(_ZN5flash16flash_fwd_kernelI23Flash_fwd_kernel_traitsILi32ELi128ELi128ELi4ELb0ELb0EN7cutlass10bfloat16_tE19Flash_kernel_traitsILi32ELi128ELi128ELi4ES3_EELb0ELb0ELb0ELb0ELb0ELb0ELb0ELb0EEEvNS_16Flash_fwd_paramsE)
        /*0248*/ 	.word	0x000000ff


	//----- nvinfo : EIATTR_FRAME_SIZE
	.align		4
.L_108:
        /*024c*/ 	.byte	0x04, 0x11
        /*024e*/ 	.short	(.L_110 - .L_109)
	.align		4
.L_109:
        /*0250*/ 	.word	index@(_ZN5flash16flash_fwd_kernelI23Flash_fwd_kernel_traitsILi32ELi128ELi128ELi4ELb0ELb0EN7cutlass10bfloat16_tE19Flash_kernel_traitsILi32ELi128ELi128ELi4ES3_EELb0ELb0ELb0ELb0ELb0ELb0ELb0ELb0EEEvNS_16Flash_fwd_paramsE)
        /*0254*/ 	.word	0x00000028


	//----- nvinfo : EIATTR_REGCOUNT
	.align		4
.L_110:
        /*0258*/ 	.byte	0x04, 0x2f
        /*025a*/ 	.short	(.L_112 - .L_111)
	.align		4
.L_111:
        /*025c*/ 	.word	index@(_ZN5flash16flash_fwd_kernelI23Flash_fwd_kernel_traitsILi32ELi128ELi128ELi4ELb0ELb0EN7cutlass10bfloat16_tE19Flash_kernel_traitsILi32ELi128ELi128ELi4ES3_EELb0ELb0ELb0ELb0ELb1ELb1ELb0ELb0EEEvNS_16Flash_fwd_paramsE)
        /*0260*/ 	.word	0x000000ff


	//----- nvinfo : EIATTR_FRAME_SIZE
	.align		4
.L_112:
        /*0264*/ 	.byte	0x04, 0x11
        /*0266*/ 	.short	(.L_114 - .L_113)
	.align		4
.L_113:
        /*0268*/ 	.word	index@(_ZN5flash16flash_fwd_kernelI23Flash_fwd_kernel_traitsILi32ELi128ELi128ELi4ELb0ELb0EN7cutlass10bfloat16_tE19Flash_kernel_traitsILi32ELi128ELi128ELi4ES3_EELb0ELb0ELb0ELb0ELb1ELb1ELb0ELb0EEEvNS_16Flash_fwd_paramsE)
        /*026c*/ 	.word	0x00000000


	//----- nvinfo : EIATTR_REGCOUNT
	.align		4
.L_114:
        /*0270*/ 	.byte	0x04, 0x2f
        /*0272*/ 	.short	(.L_116 - .L_115)
	.align		4
.L_115:
        /*0274*/ 	.word	index@(_ZN5flash16flash_fwd_kernelI23Flash_fwd_kernel_traitsILi32ELi128ELi128ELi4ELb0ELb0EN7cutlass10bfloat16_tE19Flash_kernel_traitsILi32ELi128ELi128ELi4ES3_EELb0ELb0ELb0ELb0ELb0ELb1ELb0ELb0EEEvNS_16Flash_fwd_paramsE)
        /*0278*/ 	.word	0x000000ff


	//----- nvinfo : EIATTR_FRAME_SIZE
	.align		4
.L_116:
        /*027c*/ 	.byte	0x04, 0x11
        /*027e*/ 	.short	(.L_118 - .L_117)
	.align		4
.L_117:
        /*0280*/ 	.word	index@(_ZN5flash16flash_fwd_kernelI23Flash_fwd_kernel_traitsILi32ELi128ELi128ELi4ELb0ELb0EN7cutlass10bfloat16_tE19Flash_kernel_traitsILi32ELi128ELi128ELi4ES3_EELb0ELb0ELb0ELb0ELb0ELb1ELb0ELb0EEEvNS_16Flash_fwd_paramsE)
        /*0284*/ 	.word	0x00000030


	//----- nvinfo : EIATTR_MIN_STACK_SIZE
	.align		4
.L_118:
        /*0288*/ 	.byte	0x04, 0x12
        /*028a*/ 	.short	(.L_120 - .L_119)
	.align		4
.L_119:
        /*028c*/ 	.word	index@(_ZN5flash16flash_fwd_kernelI23Flash_fwd_kernel_traitsILi32ELi128ELi128ELi4ELb0ELb0EN7cutlass10bfloat16_tE19Flash_kernel_traitsILi32ELi128ELi128ELi4ES3_EELb0ELb0ELb0ELb0ELb0ELb1ELb0ELb0EEEvNS_16Flash_fwd_paramsE)
        /*0290*/ 	.word	0x00000030


	//----- nvinfo : EIATTR_MIN_STACK_SIZE
	.align		4
.L_120:
        /*0294*/ 	.byte	0x04, 0x12
        /*0296*/ 	.short	(.L_122 - .L_121)
	.align		4
.L_121:
        /*0298*/ 	.word	index@(_ZN5flash16flash_fwd_kernelI23Flash_fwd_kernel_traitsILi32ELi128ELi128ELi4ELb0ELb0EN7cutlass10bfloat16_tE19Flash_kernel_traitsILi32ELi128ELi128ELi4ES3_EELb0ELb0ELb0ELb0ELb1ELb1ELb0ELb0EEEvNS_16Flash_fwd_paramsE)
        /*029c*/ 	.word	0x00000000


	//----- nvinfo : EIATTR_MIN_STACK_SIZE
	.align		4
.L_122:
        /*02a0*/ 	.byte	0x04, 0x12
        /*02a2*/ 	.short	(.L_124 - .L_123)
	.align		4
.L_123:
        /*02a4*/ 	.word	index@(_ZN5flash16flash_fwd_kernelI23Flash_fwd_kernel_traitsILi32ELi128ELi128ELi4ELb0ELb0EN7cutlass10bfloat16_tE19Flash_kernel_traitsILi32ELi128ELi128ELi4ES3_EELb0ELb0ELb0ELb0ELb0ELb0ELb0ELb0EEEvNS_16Flash_fwd_paramsE)
        /*02a8*/ 	.word	0x00000028


	//----- nvinfo : EIATTR_MIN_STACK_SIZE
	.align		4
.L_124:
        /*02ac*/ 	.byte	0x04, 0x12
        /*02ae*/ 	.short	(.L_126 - .L_125)
	.align		4
.L_125:
        /*02b0*/ 	.word	index@(_ZN5flash16flash_fwd_kernelI23Flash_fwd_kernel_traitsILi32ELi128ELi128ELi4ELb0ELb0EN7cutlass10bfloat16_tE19Flash_kernel_traitsILi32ELi128ELi128ELi4ES3_EELb0ELb0ELb0ELb1ELb0ELb0ELb0ELb0EEEvNS_16Flash_fwd_paramsE)
        /*02b4*/ 	.word	0x00000040


	//----- nvinfo : EIATTR_MIN_STACK_SIZE
	.align		4
.L_126:
        /*02b8*/ 	.byte	0x04, 0x12
        /*02ba*/ 	.short	(.L_128 - .L_127)
	.align		4
.L_127:
        /*02bc*/ 	.word	index@(_ZN5flash16flash_fwd_kernelI23Flash_fwd_kernel_traitsILi32ELi128ELi128ELi4ELb0ELb0EN7cutlass10bfloat16_tE19Flash_kernel_traitsILi32ELi128ELi128ELi4ES3_EELb0ELb0ELb1ELb0ELb0ELb1ELb0ELb0EEEvNS_16Flash_fwd_paramsE)
        /*02c0*/ 	.word	0x00000050


	//----- nvinfo : EIATTR_MIN_STACK_SIZE
	.align		4
.L_128:
        /*02c4*/ 	.byte	0x04, 0x12
        /*02c6*/ 	.short	(.L_130 - .L_129)
	.align		4
.L_129:
        /*02c8*/ 	.word	index@(_ZN5flash16flash_fwd_kernelI23Flash_fwd_kernel_traitsILi32ELi128ELi128ELi4ELb0ELb0EN7cutlass10bfloat16_tE19Flash_kernel_traitsILi32ELi128ELi128ELi4ES3_EELb0ELb0ELb1ELb0ELb0ELb0ELb0ELb0EEEvNS_16Flash_fwd_paramsE)
        /*02cc*/ 	.word	0x00000000


	//----- nvinfo : EIATTR_MIN_STACK_SIZE
	.align		4
.L_130:
        /*02d0*/ 	.byte	0x04, 0x12
        /*02d2*/ 	.short	(.L_132 - .L_131)
	.align		4
.L_131:
        /*02d4*/ 	.word	index@(_ZN5flash16flash_fwd_kernelI23Flash_fwd_kernel_traitsILi32ELi128ELi128ELi4ELb0ELb0EN7cutlass10bfloat16_tE19Flash_kernel_traitsILi32ELi128ELi128ELi4ES3_EELb0ELb0ELb1ELb1ELb0ELb0ELb0ELb0EEEvNS_16Flash_fwd_paramsE)
        /*02d8*/ 	.word	0x00000000


	//----- nvinfo : EIATTR_MIN_STACK_SIZE
	.align		4
.L_132:
        /*02dc*/ 	.byte	0x04, 0x12
        /*02de*/ 	.short	(.L_134 - .L_133)
	.align		4
.L_133:
        /*02e0*/ 	.word	index@(_ZN5flash16flash_fwd_kernelI23Flash_fwd_kernel_traitsILi32ELi128ELi128ELi4ELb0ELb0EN7cutlass10bfloat16_tE19Flash_kernel_traitsILi32ELi128ELi128ELi4ES3_EELb1ELb0ELb0ELb0ELb0ELb1ELb0ELb0EEEvNS_16Flash_fwd_paramsE)
        /*02e4*/ 	.word	0x00000088


	//----- nvinfo : EIATTR_MIN_STACK_SIZE
	.align		4
.L_134:
        /*02e8*/ 	.byte	0x04, 0x12
        /*02ea*/ 	.short	(.L_136 - .L_135)
	.align		4
.L_135:
        /*02ec*/ 	.word	index@(_ZN5flash16flash_fwd_kernelI23Flash_fwd_kernel_traitsILi32ELi128ELi128ELi4ELb0ELb0EN7cutlass10bfloat16_tE19Flash_kernel_traitsILi32ELi128ELi128ELi4ES3_EELb0ELb0ELb0ELb0ELb0ELb1ELb1ELb0EEEvNS_16Flash_fwd_paramsE)
        /*02f0*/ 	.word	0x00000060


	//----- nvinfo : EIATTR_MIN_STACK_SIZE
	.align		4
.L_136:
        /*02f4*/ 	.byte	0x04, 0x12
        /*02f6*/ 	.short	(.L_138 - .L_137)
	.align		4
.L_137:
        /*02f8*/ 	.word	index@(_ZN5flash16flash_fwd_kernelI23Flash_fwd_kernel_traitsILi32ELi128ELi128ELi4ELb0ELb0EN7cutlass10bfloat16_tE19Flash_kernel_traitsILi32ELi128ELi128ELi4ES3_EELb1ELb0ELb0ELb0ELb0ELb0ELb0ELb0EEEvNS_16Flash_fwd_paramsE)
        /*02fc*/ 	.word	0x00000080


	//----- nvinfo : EIATTR_MIN_STACK_SIZE
	.align		4
.L_138:
        /*0300*/ 	.byte	0x04, 0x12
        /*0302*/ 	.short	(.L_140 - .L_139)
	.align		4
.L_139:
        /*0304*/ 	.word	index@(_ZN5flash16flash_fwd_kernelI23Flash_fwd_kernel_traitsILi32ELi128ELi128ELi4ELb0ELb0EN7cutlass10bfloat16_tE19Flash_kernel_traitsILi32ELi128ELi128ELi4ES3_EELb1ELb0ELb1ELb0ELb0ELb0ELb0ELb0EEEvNS_16Flash_fwd_paramsE)
        /*0308*/ 	.word	0x000000d0


	//----- nvinfo : EIATTR_MIN_STACK_SIZE
	.align		4
.L_140:
        /*030c*/ 	.byte	0x04, 0x12
        /*030e*/ 	.short	(.L_142 - .L_141)
	.align		4
.L_141:
        /*0310*/ 	.word	index@(_ZN5flash16flash_fwd_kernelI23Flash_fwd_kernel_traitsILi32ELi128ELi128ELi4ELb0ELb0EN7cutlass10bfloat16_tE19Flash_kernel_traitsILi32ELi128ELi128ELi4ES3_EELb1ELb0ELb0ELb0ELb1ELb1ELb0ELb0EEEvNS_16Flash_fwd_paramsE)
        /*0314*/ 	.word	0x00000080


	//----- nvinfo : EIATTR_MIN_STACK_SIZE
	.align		4
.L_142:
        /*0318*/ 	.byte	0x04, 0x12
        /*031a*/ 	.short	(.L_144 - .L_143)
	.align		4
.L_143:
        /*031c*/ 	.word	index@(_ZN5flash16flash_fwd_kernelI23Flash_fwd_kernel_traitsILi32ELi128ELi128ELi4ELb0ELb0EN7cutlass10bfloat16_tE19Flash_kernel_traitsILi32ELi128ELi128ELi4ES3_EELb0ELb0ELb0ELb0ELb1ELb1ELb1ELb0EEEvNS_16Flash_fwd_paramsE)
        /*0320*/ 	.word	0x00000038


	//----- nvinfo : EIATTR_MIN_STACK_SIZE
	.align		4
.L_144:
        /*0324*/ 	.byte	0x04, 0x12
        /*0326*/ 	.short	(.L_146 - .L_145)
	.align		4
.L_145:
        /*0328*/ 	.word	index@(_ZN5flash16flash_fwd_kernelI23Flash_fwd_kernel_traitsILi32ELi128ELi128ELi4ELb0ELb0EN7cutlass10bfloat16_tE19Flash_kernel_traitsILi32ELi128ELi128ELi4ES3_EELb1ELb0ELb0ELb1ELb0ELb0ELb0ELb0EEEvNS_16Flash_fwd_paramsE)
        /*032c*/ 	.word	0x000000b0


	//----- nvinfo : EIATTR_MIN_STACK_SIZE
	.align		4
.L_146:
        /*0330*/ 	.byte	0x04, 0x12
        /*0332*/ 	.short	(.L_148 - .L_147)
	.align		4
.L_147:
        /*0334*/ 	.word	index@(_ZN5flash16flash_fwd_kernelI23Flash_fwd_kernel_traitsILi32ELi128ELi128ELi4ELb0ELb0EN7cutlass10bfloat16_tE19Flash_kernel_traitsILi32ELi128ELi128ELi4ES3_EELb1ELb0ELb0ELb0ELb0ELb0ELb0ELb1EEEvNS_16Flash_fwd_paramsE)
        /*0338*/ 	.word	0x00000358


	//----- nvinfo : EIATTR_MIN_STACK_SIZE
	.align		4
.L_148:
        /*033c*/ 	.byte	0x04, 0x12
        /*033e*/ 	.short	(.L_150 - .L_149)
	.align		4
.L_149:
        /*0340*/ 	.word	index@(_ZN5flash16flash_fwd_kernelI23Flash_fwd_kernel_traitsILi32ELi128ELi128ELi4ELb0ELb0EN7cutlass10bfloat16_tE19Flash_kernel_traitsILi32ELi128ELi128ELi4ES3_EELb0ELb0ELb0ELb0ELb0ELb0ELb1ELb0EEEvNS_16Flash_fwd_paramsE)
        /*0344*/ 	.word	0x00000058


	//----- nvinfo : EIATTR_MIN_STACK_SIZE
	.align		4
.L_150:
        /*0348*/ 	.byte	0x04, 0x12
        /*034a*/ 	.short	(.L_152 - .L_151)
	.align		4
.L_151:
        /*034c*/ 	.word	index@(_ZN5flash16flash_fwd_kernelI23Flash_fwd_kernel_traitsILi32ELi128ELi128ELi4ELb0ELb0EN7cutlass10bfloat16_tE19Flash_kernel_traitsILi32ELi128ELi128ELi4ES3_EELb1ELb0ELb0ELb1ELb0ELb0ELb0ELb1EEEvNS_16Flash_fwd_paramsE)
        /*0350*/ 	.word	0x00000300


	//----- nvinfo : EIATTR_MIN_STACK_SIZE
	.align		4
.L_152:
        /*0354*/ 	.byte	0x04, 0x12
        /*0356*/ 	.short	(.L_154 - .L_153)
	.align		4
.L_153:
        /*0358*/ 	.word	index@(_ZN5flash16flash_fwd_kernelI23Flash_fwd_kernel_traitsILi32ELi128ELi128ELi4ELb0ELb0EN7cutlass10bfloat16_tE19Flash_kernel_traitsILi32ELi128ELi128ELi4ES3_EELb0ELb0ELb0ELb1ELb0ELb0ELb1ELb0EEEvNS_16Flash_fwd_paramsE)
        /*035c*/ 	.word	0x00000010


	//----- nvinfo : EIATTR_MIN_STACK_SIZE
	.align		4
.L_154:
        /*0360*/ 	.byte	0x04, 0x12
        /*0362*/ 	.short	(.L_156 - .L_155)
	.align		4
.L_155:
        /*0364*/ 	.word	index@(_ZN5flash16flash_fwd_kernelI23Flash_fwd_kernel_traitsILi32ELi128ELi128ELi4ELb0ELb0EN7cutlass10bfloat16_tE19Flash_kernel_traitsILi32ELi128ELi128ELi4ES3_EELb1ELb0ELb1ELb0ELb0ELb1ELb0ELb0EEEvNS_16Flash_fwd_paramsE)
        /*0368*/ 	.word	0x000000a0


	//----- nvinfo : EIATTR_MIN_STACK_SIZE
	.align		4
.L_156:
        /*036c*/ 	.byte	0x04, 0x12
        /*036e*/ 	.short	(.L_158 - .L_157)
	.align		4
.L_157:
        /*0370*/ 	.word	index@(_ZN5flash16flash_fwd_kernelI23Flash_fwd_kernel_traitsILi32ELi128ELi128ELi4ELb0ELb0EN7cutlass10bfloat16_tE19Flash_kernel_traitsILi32ELi128ELi128ELi4ES3_EELb0ELb0ELb1ELb0ELb0ELb1ELb1ELb0EEEvNS_16Flash_fwd_paramsE)
        /*0374*/ 	.word	0x00000018


	//----- nvinfo : EIATTR_MIN_STACK_SIZE
	.align		4
.L_158:
        /*0378*/ 	.byte	0x04, 0x12
        /*037a*/ 	.short	(.L_160 - .L_159)
	.align		4
.L_159:
        /*037c*/ 	.word	index@(_ZN5flash16flash_fwd_kernelI23Flash_fwd_kernel_traitsILi32ELi128ELi128ELi4ELb0ELb0EN7cutlass10bfloat16_tE19Flash_kernel_traitsILi32ELi128ELi128ELi4ES3_EELb1ELb0ELb1ELb1ELb0ELb0ELb0ELb0EEEvNS_16Flash_fwd_paramsE)
        /*0380*/ 	.word	0x00000088


	//----- nvinfo : EIATTR_MIN_STACK_SIZE
	.align		4
.L_160:
        /*0384*/ 	.byte	0x04, 0x12
        /*0386*/ 	.short	(.L_162 - .L_161)
	.align		4
.L_161:
        /*0388*/ 	.word	index@(_ZN5flash16flash_fwd_kernelI23Flash_fwd_kernel_traitsILi32ELi128ELi128ELi4ELb0ELb0EN7cutlass10bfloat16_tE19Flash_kernel_traitsILi32ELi128ELi128ELi4ES3_EELb1ELb0ELb1ELb0ELb0ELb0ELb0ELb1EEEvNS_16Flash_fwd_paramsE)
        /*038c*/ 	.word	0x00000448


	//----- nvinfo : EIATTR_MIN_STACK_SIZE
	.align		4
.L_162:
        /*0390*/ 	.byte	0x04, 0x12
        /*0392*/ 	.short	(.L_164 - .L_163)
	.align		4
.L_163:
        /*0394*/ 	.word	index@(_ZN5flash16flash_fwd_kernelI23Flash_fwd_kernel_traitsILi32ELi128ELi128ELi4ELb0ELb0EN7cutlass10bfloat16_tE19Flash_kernel_traitsILi32ELi128ELi128ELi4ES3_EELb0ELb0ELb1ELb0ELb0ELb0ELb1ELb0EEEvNS_16Flash_fwd_paramsE)
        /*0398*/ 	.word	0x00000000


	//----- nvinfo : EIATTR_MIN_STACK_SIZE
	.align		4
.L_164:
        /*039c*/ 	.byte	0x04, 0x12
        /*039e*/ 	.short	(.L_166 - .L_165)
	.align		4
.L_165:
        /*03a0*/ 	.word	index@(_ZN5flash16flash_fwd_kernelI23Flash_fwd_kernel_traitsILi32ELi128ELi128ELi4ELb0ELb0EN7cutlass10bfloat16_tE19Flash_kernel_traitsILi32ELi128ELi128ELi4ES3_EELb1ELb0ELb1ELb1ELb0ELb0ELb0ELb1EEEvNS_16Flash_fwd_paramsE)
        /*03a4*/ 	.word	0x00000480


	//----- nvinfo : EIATTR_MIN_STACK_SIZE
	.align		4
.L_166:
        /*03a8*/ 	.byte	0x04, 0x12
        /*03aa*/ 	.short	(.L_168 - .L_167)
	.align		4
.L_167:
        /*03ac*/ 	.word	index@(_ZN5flash16flash_fwd_kernelI23Flash_fwd_kernel_traitsILi32ELi128ELi128ELi4ELb0ELb0EN7cutlass10bfloat16_tE19Flash_kernel_traitsILi32ELi128ELi128ELi4ES3_EELb0ELb0ELb1ELb1ELb0ELb0ELb1ELb0EEEvNS_16Flash_fwd_paramsE)
        /*03b0*/ 	.word	0x00000030
.L_168:


//--------------------- .nv.info._ZN5flash16flash_fwd_kernelI23Flash_fwd_kernel_traitsILi32ELi128ELi128ELi4ELb0ELb0EN7cutlass10bfloat16_tE19Flash_kernel_traitsILi32ELi128ELi128ELi4ES3_EELb0ELb0ELb0ELb0ELb0ELb1ELb0ELb0EEEvNS_16Flash_fwd_paramsE --------------------------
	.section	.nv.info._ZN5flash16flash_fwd_kernelI23Flash_fwd_kernel_traitsILi32ELi128ELi128ELi4ELb0ELb0EN7cutlass10bfloat16_tE19Flash_kernel_traitsILi32ELi128ELi128ELi4ES3_EELb0ELb0ELb0ELb0ELb0ELb1ELb0ELb0EEEvNS_16Flash_fwd_paramsE,"",@"SHT_CUDA_INFO"
	.sectionflags	@""
	.align	4


	//----- nvinfo : EIATTR_CUDA_API_VERSION
	.align		4
        /*0000*/ 	.byte	0x04, 0x37
        /*0002*/ 	.short	(.L_170 - .L_169)
.L_169:
        /*0004*/ 	.word	0x00000082


	//----- nvinfo : EIATTR_SW2861232_WAR
	.align		4
.L_170:
        /*0008*/ 	.byte	0x01, 0x35
	.zero		2


	//----- nvinfo : EIATTR_PARAM_CBANK
	.align		4
        /*000c*/ 	.byte	0x04, 0x0a
        /*000e*/ 	.short	(.L_172 - .L_171)
	.align		4
.L_171:
        /*0010*/ 	.word	index@(.nv.constant0._ZN5flash16flash_fwd_kernelI23Flash_fwd_kernel_traitsILi32ELi128ELi128ELi4ELb0ELb0EN7cutlass10bfloat16_tE19Flash_kernel_traitsILi32ELi128ELi128ELi4ES3_EELb0ELb0ELb0ELb0ELb0ELb1ELb0ELb0EEEvNS_16Flash_fwd_paramsE)
        /*0014*/ 	.short	0x0160
        /*0016*/ 	.short	0x01d0


	//----- nvinfo : EIATTR_CBANK_PARAM_SIZE
	.align		4
.L_172:
        /*0018*/ 	.byte	0x03, 0x19
        /*001a*/ 	.short	0x01d0


	//----- nvinfo : EIATTR_KPARAM_INFO
	.align		4
        /*001c*/ 	.byte	0x04, 0x17
        /*001e*/ 	.short	(.L_174 - .L_173)
.L_173:
        /*0020*/ 	.word	0x00000000
        /*0024*/ 	.short	0x0000
        /*0026*/ 	.short	0x0000
        /*0028*/ 	.byte	0x00, 0xf0, 0x41, 0x07


	//----- nvinfo : EIATTR_MAXREG_COUNT
	.align		4
.L_174:
        /*002c*/ 	.byte	0x03, 0x1b
        /*002e*/ 	.short	0x00ff


	//----- nvinfo : EIATTR_NUM_BARRIERS
	.align		4
        /*0030*/ 	.byte	0x02, 0x4c
        /*0032*/ 	.byte	0x01
	.zero		1


	//----- nvinfo : EIATTR_ANNOTATIONS
	.align		4
        /*0034*/ 	.byte	0x04, 0x55
        /*0036*/ 	.short	(.L_176 - .L_175)


	//   ....[0]....
.L_175:
        /*0038*/ 	.word	0x00000001
        /*003c*/ 	.byte	0x60, 0x09, 0x00, 0x00, 0x01, 0x00, 0x00, 0x00, 0xa0, 0x09, 0x00, 0x00, 0x01, 0x00, 0x00, 0x00
        /*004c*/ 	.byte	0x20, 0x0a, 0x00, 0x00, 0x01, 0x00, 0x00, 0x00, 0x60, 0x0a, 0x00, 0x00, 0x01, 0x00, 0x00, 0x00
        /*005c*/ 	.byte	0x90, 0x0a, 0x00, 0x00, 0x01, 0x00, 0x00, 0x00, 0xc0, 0x0a, 0x00, 0x00, 0x01, 0x00, 0x00, 0x00
        /*006c*/ 	.byte	0xe0, 0x0a, 0x00, 0x00, 0x01, 0x00, 0x00, 0x00, 0xb0, 0x19, 0x00, 0x00, 0x01, 0x00, 0x00, 0x00
        /*007c*/ 	.byte	0xe0, 0x8d, 0x00, 0x00, 0x01, 0x00, 0x00, 0x00, 0xf0, 0x8d, 0x00, 0x00, 0x01, 0x00, 0x00, 0x00
        /*008c*/ 	.byte	0x40, 0x9c, 0x00, 0x00, 0x01, 0x00, 0x00, 0x00, 0x50, 0x9c, 0x00, 0x00, 0x01, 0x00, 0x00, 0x00
        /*009c*/ 	.byte	0x60, 0x9c, 0x00, 0x00, 0x01, 0x00, 0x00, 0x00, 0xa0, 0x9d, 0x00, 0x00, 0x01, 0x00, 0x00, 0x00
        /*00ac*/ 	.byte	0xa0, 0x9e, 0x00, 0x00, 0x01, 0x00, 0x00, 0x00, 0xa0, 0x9f, 0x00, 0x00


	//----- nvinfo : EIATTR_MERCURY_ISA_VERSION
	.align		4
.L_176:
        /*00b8*/ 	.byte	0x03, 0x5f
        /*00ba*/ 	.short	0x0000


	//----- nvinfo : EIATTR_COOP_GROUP_MASK_REGIDS
	.align		4
        /*00bc*/ 	.byte	0x04, 0x29
        /*00be*/ 	.short	(.L_178 - .L_177)


	//   ....[0]....
.L_177:
        /*00c0*/ 	.word	0xffffffff


	//   ....[1]....
        /*00c4*/ 	.word	0xffffffff


	//   ....[2]....
        /*00c8*/ 	.word	0xffffffff


	//   ....[3]....
        /*00cc*/ 	.word	0xffffffff


	//   ....[4]....
        /*00d0*/ 	.word	0xffffffff


	//   ....[5]....
        /*00d4*/ 	.word	0xffffffff


	//   ....[6]....
        /*00d8*/ 	.word	0xffffffff


	//   ....[7]....
        /*00dc*/ 	.word	0xffffffff


	//   ....[8]....
        /*00e0*/ 	.word	0xffffffff


	//   ....[9]....
        /*00e4*/ 	.word	0xffffffff


	//   ....[10]....
        /*00e8*/ 	.word	0xffffffff


	//   ....[11]....
        /*00ec*/ 	.word	0xffffffff


	//   ....[12]....
        /*00f0*/ 	.word	0xffffffff


	//   ....[13]....
        /*00f4*/ 	.word	0xffffffff


	//   ....[14]....
        /*00f8*/ 	.word	0xffffffff


	//   ....[15]....
        /*00fc*/ 	.word	0xffffffff


	//   ....[16]....
        /*0100*/ 	.word	0xffffffff


	//   ....[17]....
        /*0104*/ 	.word	0xffffffff


	//   ....[18]....
        /*0108*/ 	.word	0xffffffff


	//   ....[19]....
        /*010c*/ 	.word	0xffffffff


	//   ....[20]....
        /*0110*/ 	.word	0xffffffff


	//   ....[21]....
        /*0114*/ 	.word	0xffffffff


	//   ....[22]....
        /*0118*/ 	.word	0xffffffff


	//   ....[23]....
        /*011c*/ 	.word	0xffffffff


	//----- nvinfo : EIATTR_COOP_GROUP_INSTR_OFFSETS
	.align		4
.L_178:
        /*0120*/ 	.byte	0x04, 0x28
        /*0122*/ 	.short	(.L_180 - .L_179)


	//   ....[0]....
.L_179:
        /*0124*/ 	.word	0x00002f30


	//   ....[1]....
        /*0128*/ 	.word	0x00002f50


	//   ....[2]....
        /*012c*/ 	.word	0x00002fa0


	//   ....[3]....
        /*0130*/ 	.word	0x00002fc0


	//   ....[4]....
        /*0134*/ 	.word	0x00003860


	//   ....[5]....
        /*0138*/ 	.word	0x000038d0


	//   ....[6]....
        /*013c*/ 	.word	0x00003a60


	//   ....[7]....
        /*0140*/ 	.word	0x00003ac0


	//   ....[8]....
        /*0144*/ 	.word	0x000067a0


	//   ....[9]....
        /*0148*/ 	.word	0x000067f0


	//   ....[10]....
        /*014c*/ 	.word	0x00006830


	//   ....[11]....
        /*0150*/ 	.word	0x00006840


	//   ....[12]....
        /*0154*/ 	.word	0x00006880


	//   ....[13]....
        /*0158*/ 	.word	0x000068a0


	//   ....[14]....
        /*015c*/ 	.word	0x000068b0


	//   ....[15]....
        /*0160*/ 	.word	0x000068d0


	//   ....[16]....
        /*0164*/ 	.word	0x00008e30


	//   ....[17]....
        /*0168*/ 	.word	0x00008e50


	//   ....[18]....
        /*016c*/ 	.word	0x00008e70


	//   ....[19]....
        /*0170*/ 	.word	0x00008e80


	//   ....[20]....
        /*0174*/ 	.word	0x00008ee0


	//   ....[21]....
        /*0178*/ 	.word	0x00008f00


	//   ....[22]....
        /*017c*/ 	.word	0x00008f20


	//   ....[23]....
        /*0180*/ 	.word	0x00008f40


	//----- nvinfo : EIATTR_EXIT_INSTR_OFFSETS
	.align		4
.L_180:
        /*0184*/ 	.byte	0x04, 0x1c
        /*0186*/ 	.short	(.L_182 - .L_181)


	//   ....[0]....
.L_181:
        /*0188*/ 	.word	0x000002f0


	//   ....[1]....
        /*018c*/ 	.word	0x00009fc0


	//   ....[2]....
        /*0190*/ 	.word	0x0000a080


	//   ....[3]....
        /*0194*/ 	.word	0x0000a910


	//   ....[4]....
        /*0198*/ 	.word	0x0000a990


	//----- nvinfo : EIATTR_CTAIDZ_USED
	.align		4
.L_182:
        /*019c*/ 	.byte	0x01, 0x04
	.zero		2


	//----- nvinfo : EIATTR_CRS_STACK_SIZE
	.align		4
        /*01a0*/ 	.byte	0x04, 0x1e
        /*01a2*/ 	.short	(.L_184 - .L_183)
.L_183:
        /*01a4*/ 	.word	0x00000000
.L_184:


//--------------------- .nv.info._ZN5flash16flash_fwd_kernelI23Flash_fwd_kernel_traitsILi32ELi128ELi128ELi4ELb0ELb0EN7cutlass10bfloat16_tE19Flash_kernel_traitsILi32ELi128ELi128ELi4ES3_EELb0ELb0ELb0ELb0ELb1ELb1ELb0ELb0EEEvNS_16Flash_fwd_paramsE --------------------------
	.section	.nv.info._ZN5flash16flash_fwd_kernelI23Flash_fwd_kernel_traitsILi32ELi128ELi128ELi4ELb0ELb0EN7cutlass10bfloat16_tE19Flash_kernel_traitsILi32ELi128ELi128ELi4ES3_EELb0ELb0ELb0ELb0ELb1ELb1ELb0ELb0EEEvNS_16Flash_fwd_paramsE,"",@"SHT_CUDA_INFO"
	.sectionflags	@""
	.align	4


	//----- nvinfo : EIATTR_CUDA_API_VERSION
	.align		4
        /*0000*/ 	.byte	0x04, 0x37
        /*0002*/ 	.short	(.L_186 - .L_185)
.L_185:
        /*0004*/ 	.word	0x00000082


	//----- nvinfo : EIATTR_SW2861232_WAR
	.align		4
.L_186:
        /*0008*/ 	.byte	0x01, 0x35
	.zero		2


	//----- nvinfo : EIATTR_PARAM_CBANK
	.align		4
        /*000c*/ 	.byte	0x04, 0x0a
        /*000e*/ 	.short	(.L_188 - .L_187)
	.align		4
.L_187:
        /*0010*/ 	.word	index@(.nv.constant0._ZN5flash16flash_fwd_kernelI23Flash_fwd_kernel_traitsILi32ELi128ELi128ELi4ELb0ELb0EN7cutlass10bfloat16_tE19Flash_kernel_traitsILi32ELi128ELi128ELi4ES3_EELb0ELb0ELb0ELb0ELb1ELb1ELb0ELb0EEEvNS_16Flash_fwd_paramsE)
        /*0014*/ 	.short	0x0160
        /*0016*/ 	.short	0x01d0


	//----- nvinfo : EIATTR_CBANK_PARAM_SIZE
	.align		4
.L_188:
        /*0018*/ 	.byte	0x03, 0x19
        /*001a*/ 	.short	0x01d0


	//----- nvinfo : EIATTR_KPARAM_INFO
	.align		4
        /*001c*/ 	.byte	0x04, 0x17
        /*001e*/ 	.short	(.L_190 - .L_189)
.L_189:
        /*0020*/ 	.word	0x00000000
        /*0024*/ 	.short	0x0000
        /*0026*/ 	.short	0x0000
        /*0028*/ 	.byte	0x00, 0xf0, 0x41, 0x07


	//----- nvinfo : EIATTR_MAXREG_COUNT
	.align		4
.L_190:
        /*002c*/ 	.byte	0x03, 0x1b
        /*002e*/ 	.short	0x00ff


	//----- nvinfo : EIATTR_NUM_BARRIERS
	.align		4
        /*0030*/ 	.byte	0x02, 0x4c
        /*0032*/ 	.byte	0x01
	.zero		1


	//----- nvinfo : EIATTR_MERCURY_ISA_VERSION
	.align		4
        /*0034*/ 	.byte	0x03, 0x5f
        /*0036*/ 	.short	0x0000


	//----- nvinfo : EIATTR_COOP_GROUP_MASK_REGIDS
	.align		4
        /*0038*/ 	.byte	0x04, 0x29
        /*003a*/ 	.short	(.L_192 - .L_191)


	//   ....[0]....
.L_191:
        /*003c*/ 	.word	0xffffffff


	//   ....[1]....
        /*0040*/ 	.word	0xffffffff


	//   ....[2]....
        /*0044*/ 	.word	0xffffffff


	//   ....[3]....
        /*0048*/ 	.word	0xffffffff


	//   ....[4]....
        /*004c*/ 	.word	0xffffffff


	//   ....[5]....
        /*0050*/ 	.word	0xffffffff


	//   ....[6]....
        /*0054*/ 	.word	0xffffffff


	//   ....[7]....
        /*0058*/ 	.word	0xffffffff


	//   ....[8]....
        /*005c*/ 	.word	0xffffffff


	//   ....[9]....
        /*0060*/ 	.word	0xffffffff


	//   ....[10]....
        /*0064*/ 	.word	0xffffffff


	//   ....[11]....
        /*0068*/ 	.word	0xffffffff


	//   ....[12]....
        /*006c*/ 	.word	0xffffffff


	//   ....[13]....
        /*0070*/ 	.word	0xffffffff


	//   ....[14]....
        /*0074*/ 	.word	0xffffffff


	//   ....[15]....
        /*0078*/ 	.word	0xffffffff


	//   ....[16]....
        /*007c*/ 	.word	0xffffffff


	//   ....[17]....
        /*0080*/ 	.word	0xffffffff


	//   ....[18]....
        /*0084*/ 	.word	0xffffffff


	//   ....[19]....
        /*0088*/ 	.word	0xffffffff


	//   ....[20]....
        /*008c*/ 	.word	0xffffffff


	//   ....[21]....
        /*0090*/ 	.word	0xffffffff


	//   ....[22]....
        /*0094*/ 	.word	0xffffffff


	//   ....[23]....
        /*0098*/ 	.word	0xffffffff


	//----- nvinfo : EIATTR_COOP_GROUP_INSTR_OFFSETS
	.align		4
.L_192:
        /*009c*/ 	.byte	0x04, 0x28
        /*009e*/ 	.short	(.L_194 - .L_193)


	//   ....[0]....
.L_193:
        /*00a0*/ 	.word	0x00001900


	//   ....[1]....
        /*00a4*/ 	.word	0x00001920


	//   ....[2]....
        /*00a8*/ 	.word	0x00001e00


	//   ....[3]....
        /*00ac*/ 	.word	0x00001e70


	//   ....[4]....
        /*00b0*/ 	.word	0x00002540


	//   ....[5]....
        /*00b4*/ 	.word	0x000025b0


	//   ....[6]....
        /*00b8*/ 	.word	0x000025e0


	//   ....[7]....
        /*00bc*/ 	.word	0x00002620


	//   ....[8]....
        /*00c0*/ 	.word	0x00005320


	//   ....[9]....
        /*00c4*/ 	.word	0x00005370


	//   ....[10]....
        /*00c8*/ 	.word	0x000053b0


	//   ....[11]....
        /*00cc*/ 	.word	0x000053d0


	//   ....[12]....
        /*00d0*/ 	.word	0x00005410


	//   ....[13]....
        /*00d4*/ 	.word	0x00005430


	//   ....[14]....
        /*00d8*/ 	.word	0x00005440


	//   ....[15]....
        /*00dc*/ 	.word	0x00005460


	//   ....[16]....
        /*00e0*/ 	.word	0x00007970


	//   ....[17]....
        /*00e4*/ 	.word	0x000079b0


	//   ....[18]....
        /*00e8*/ 	.word	0x000079e0


	//   ....[19]....
        /*00ec*/ 	.word	0x000079f0


	//   ....[20]....
        /*00f0*/ 	.word	0x00007a50


	//   ....[21]....
        /*00f4*/ 	.word	0x00007a70


	//   ....[22]....
        /*00f8*/ 	.word	0x00007a90


	//   ....[23]....
        /*00fc*/ 	.word	0x00007ab0


	//----- nvinfo : EIATTR_EXIT_INSTR_OFFSETS
	.align		4
.L_194:
        /*0100*/ 	.byte	0x04, 0x1c
        /*0102*/ 	.short	(.L_196 - .L_195)


	//   ....[0]....
.L_195:
        /*0104*/ 	.word	0x00000160


	//   ....[1]....
        /*0108*/ 	.word	0x00008940


	//----- nvinfo : EIATTR_CTAIDZ_USED
	.align		4
.L_196:
        /*010c*/ 	.byte	0x01, 0x04
	.zero		2


	//----- nvinfo : EIATTR_CRS_STACK_SIZE
	.align		4
        /*0110*/ 	.byte	0x04, 0x1e
        /*0112*/ 	.short	(.L_198 - .L_197)
.L_197:
        /*0114*/ 	.word	0x00000000
.L_198:


//--------------------- .nv.info._ZN5flash16flash_fwd_kernelI23Flash_fwd_kernel_traitsILi32ELi128ELi128ELi4ELb0ELb0EN7cutlass10bfloat16_tE19Flash_kernel_traitsILi32ELi128ELi128ELi4ES3_EELb0ELb0ELb0ELb0ELb0ELb0ELb0ELb0EEEvNS_16Flash_fwd_paramsE --------------------------
	.section	.nv.info._ZN5flash16flash_fwd_kernelI23Flash_fwd_kernel_traitsILi32ELi128ELi128ELi4ELb0ELb0EN7cutlass10bfloat16_tE19Flash_kernel_traitsILi32ELi128ELi128ELi4ES3_EELb0ELb0ELb0ELb0ELb0ELb0ELb0ELb0EEEvNS_16Flash_fwd_paramsE,"",@"SHT_CUDA_INFO"
	.sectionflags	@""
	.align	4


	//----- nvinfo : EIATTR_CUDA_API_VERSION
	.align		4
        /*0000*/ 	.byte	0x04, 0x37
        /*0002*/ 	.short	(.L_200 - .L_199)
.L_199:
        /*0004*/ 	.word	0x00000082


	//----- nvinfo : EIATTR_SW2861232_WAR
	.align		4
.L_200:
        /*0008*/ 	.byte	0x01, 0x35
	.zero		2


	//----- nvinfo : EIATTR_PARAM_CBANK
	.align		4
        /*000c*/ 	.byte	0x04, 0x0a
        /*000e*/ 	.short	(.L_202 - .L_201)
	.align		4
.L_201:
        /*0010*/ 	.word	index@(.nv.constant0._ZN5flash16flash_fwd_kernelI23Flash_fwd_kernel_traitsILi32ELi128ELi128ELi4ELb0ELb0EN7cutlass10bfloat16_tE19Flash_kernel_traitsILi32ELi128ELi128ELi4ES3_EELb0ELb0ELb0ELb0ELb0ELb0ELb0ELb0EEEvNS_16Flash_fwd_paramsE)
        /*0014*/ 	.short	0x0160
        /*0016*/ 	.short	0x01d0


	//----- nvinfo : EIATTR_CBANK_PARAM_SIZE
	.align		4
.L_202:
        /*0018*/ 	.byte	0x03, 0x19
        /*001a*/ 	.short	0x01d0


	//----- nvinfo : EIATTR_KPARAM_INFO
	.align		4
        /*001c*/ 	.byte	0x04, 0x17
        /*001e*/ 	.short	(.L_204 - .L_203)
.L_203:
        /*0020*/ 	.word	0x00000000
        /*0024*/ 	.short	0x0000
        /*0026*/ 	.short	0x0000
        /*0028*/ 	.byte	0x00, 0xf0, 0x41, 0x07


	//----- nvinfo : EIATTR_MAXREG_COUNT
	.align		4
.L_204:
        /*002c*/ 	.byte	0x03, 0x1b
        /*002e*/ 	.short	0x00ff


	//----- nvinfo : EIATTR_NUM_BARRIERS
	.align		4
        /*0030*/ 	.byte	0x02, 0x4c
        /*0032*/ 	.byte	0x01
	.zero		1


	//----- nvinfo : EIATTR_ANNOTATIONS
	.align		4
        /*0034*/ 	.byte	0x04, 0x55
        /*0036*/ 	.short	(.L_206 - .L_205)


	//   ....[0]....
.L_205:
        /*0038*/ 	.word	0x00000001
        /*003c*/ 	.byte	0x00, 0x08, 0x00, 0x00, 0x01, 0x00, 0x00, 0x00, 0x60, 0x09, 0x00, 0x00, 0x01, 0x00, 0x00, 0x00
        /*004c*/ 	.byte	0x30, 0x0b, 0x00, 0x00, 0x01, 0x00, 0x00, 0x00, 0xa0, 0x0c, 0x00, 0x00, 0x01, 0x00, 0x00, 0x00
        /*005c*/ 	.byte	0x30, 0x0e, 0x00, 0x00, 0x01, 0x00, 0x00, 0x00, 0xd0, 0x10, 0x00, 0x00, 0x01, 0x00, 0x00, 0x00
        /*006c*/ 	.byte	0x50, 0x11, 0x00, 0x00, 0x01, 0x00, 0x00, 0x00, 0x00, 0x5f, 0x00, 0x00, 0x01, 0x00, 0x00, 0x00
        /*007c*/ 	.byte	0xf0, 0x98, 0x00, 0x00, 0x01, 0x00, 0x00, 0x00, 0x00, 0x99, 0x00, 0x00, 0x01, 0x00, 0x00, 0x00
        /*008c*/ 	.byte	0x50, 0xa7, 0x00, 0x00, 0x01, 0x00, 0x00, 0x00, 0xa0, 0xa8, 0x00, 0x00, 0x01, 0x00, 0x00, 0x00
        /*009c*/ 	.byte	0xa0, 0xa9, 0x00, 0x00, 0x01, 0x00, 0x00, 0x00, 0xa0, 0xaa, 0x00, 0x00


	//----- nvinfo : EIATTR_MERCURY_ISA_VERSION
	.align		4
.L_206:
        /*00a8*/ 	.byte	0x03, 0x5f
        /*00aa*/ 	.short	0x0000


	//----- nvinfo : EIATTR_COOP_GROUP_MASK_REGIDS
	.align		4
        /*00ac*/ 	.byte	0x04, 0x29
        /*00ae*/ 	.short	(.L_208 - .L_207)


	//   ....[0]....
.L_207:
        /*00b0*/ 	.word	0xffffffff


	//   ....[1]....
        /*00b4*/ 	.word	0xffffffff


	//   ....[2]....
        /*00b8*/ 	.word	0xffffffff


	//   ....[3]....
        /*00bc*/ 	.word	0xffffffff


	//   ....[4]....
        /*00c0*/ 	.word	0xffffffff


	//   ....[5]....
        /*00c4*/ 	.word	0xffffffff


	//   ....[6]....
        /*00c8*/ 	.word	0xffffffff


	//   ....[7]....
        /*00cc*/ 	.word	0xffffffff


	//   ....[8]....
        /*00d0*/ 	.word	0xffffffff


	//   ....[9]....
        /*00d4*/ 	.word	0xffffffff


	//   ....[10]....
        /*00d8*/ 	.word	0xffffffff


	//   ....[11]....
        /*00dc*/ 	.word	0xffffffff


	//   ....[12]....
        /*00e0*/ 	.word	0xffffffff


	//   ....[13]....
        /*00e4*/ 	.word	0xffffffff


	//   ....[14]....
        /*00e8*/ 	.word	0xffffffff


	//   ....[15]....
        /*00ec*/ 	.word	0xffffffff


	//   ....[16]....
        /*00f0*/ 	.word	0xffffffff


	//   ....[17]....
        /*00f4*/ 	.word	0xffffffff


	//   ....[18]....
        /*00f8*/ 	.word	0xffffffff


	//   ....[19]....
        /*00fc*/ 	.word	0xffffffff


	//   ....[20]....
        /*0100*/ 	.word	0xffffffff


	//   ....[21]....
        /*0104*/ 	.word	0xffffffff


	//   ....[22]....
        /*0108*/ 	.word	0xffffffff


	//   ....[23]....
        /*010c*/ 	.word	0xffffffff


	//----- nvinfo : EIATTR_COOP_GROUP_INSTR_OFFSETS
	.align		4
.L_208:
        /*0110*/ 	.byte	0x04, 0x28
        /*0112*/ 	.short	(.L_210 - .L_209)


	//   ....[0]....
.L_209:
        /*0114*/ 	.word	0x00003750


	//   ....[1]....
        /*0118*/ 	.word	0x00003770


	//   ....[2]....
        /*011c*/ 	.word	0x000037b0


	//   ....[3]....
        /*0120*/ 	.word	0x000037d0


	//   ....[4]....
        /*0124*/ 	.word	0x00004080


	//   ....[5]....
        /*0128*/ 	.word	0x000040f0


	//   ....[6]....
        /*012c*/ 	.word	0x00004280


	//   ....[7]....
        /*0130*/ 	.word	0x000042e0


	//   ....[8]....
        /*0134*/ 	.word	0x000072a0


	//   ....[9]....
        /*0138*/ 	.word	0x000072f0


	//   ....[10]....
        /*013c*/ 	.word	0x00007330


	//   ....[11]....
        /*0140*/ 	.word	0x00007350


	//   ....[12]....
        /*0144*/ 	.word	0x00007390


	//   ....[13]....
        /*0148*/ 	.word	0x000073b0


	//   ....[14]....
        /*014c*/ 	.word	0x000073c0


	//   ....[15]....
        /*0150*/ 	.word	0x000073e0


	//   ....[16]....
        /*0154*/ 	.word	0x00009940


	//   ....[17]....
        /*0158*/ 	.word	0x00009960


	//   ....[18]....
        /*015c*/ 	.word	0x00009980


	//   ....[19]....
        /*0160*/ 	.word	0x00009990


	//   ....[20]....
        /*0164*/ 	.word	0x000099f0


	//   ....[21]....
        /*0168*/ 	.word	0x00009a10


	//   ....[22]....
        /*016c*/ 	.word	0x00009a30


	//   ....[23]....
        /*0170*/ 	.word	0x00009a60


	//----- nvinfo : EIATTR_EXIT_INSTR_OFFSETS
	.align		4
.L_210:
        /*0174*/ 	.byte	0x04, 0x1c
        /*0176*/ 	.short	(.L_212 - .L_211)


	//   ....[0]....
.L_211:
        /*0178*/ 	.word	0x000002f0


	//   ....[1]....
        /*017c*/ 	.word	0x0000aac0


	//   ....[2]....
        /*0180*/ 	.word	0x0000ab80


	//   ....[3]....
        /*0184*/ 	.word	0x0000b460


	//   ....[4]....
        /*0188*/ 	.word	0x0000b4e0


	//----- nvinfo : EIATTR_CTAIDZ_USED
	.align		4
.L_212:
        /*018c*/ 	.byte	0x01, 0x04
	.zero		2


	//----- nvinfo : EIATTR_CRS_STACK_SIZE
	.align		4
        /*0190*/ 	.byte	0x04, 0x1e
        /*0192*/ 	.short	(.L_214 - .L_213)
.L_213:
        /*0194*/ 	.word	0x00000000
.L_214:


//--------------------- .nv.info._ZN5flash16flash_fwd_kernelI23Flash_fwd_kernel_traitsILi32ELi128ELi128ELi4ELb0ELb0EN7cutlass10bfloat16_tE19Flash_kernel_traitsILi32ELi128ELi128ELi4ES3_EELb0ELb0ELb0ELb1ELb0ELb0ELb0ELb0EEEvNS_16Flash_fwd_paramsE --------------------------
	.section	.nv.info._ZN5flash16flash_fwd_kernelI23Flash_fwd_kernel_traitsILi32ELi128ELi128ELi4ELb0ELb0EN7cutlass10bfloat16_tE19Flash_kernel_traitsILi32ELi128ELi128ELi4ES3_EELb0ELb0ELb0ELb1ELb0ELb0ELb0ELb0EEEvNS_16Flash_fwd_paramsE,"",@"SHT_CUDA_INFO"
	.sectionflags	@""
	.align	4


	//----- nvinfo : EIATTR_CUDA_API_VERSION
	.align		4
        /*0000*/ 	.byte	0x04, 0x37
        /*0002*/ 	.short	(.L_216 - .L_215)
.L_215:
        /*0004*/ 	.word	0x00000082


	//----- nvinfo : EIATTR_SW2861232_WAR
	.align		4
.L_216:
        /*0008*/ 	.byte	0x01, 0x35
	.zero		2


	//----- nvinfo : EIATTR_PARAM_CBANK
	.align		4
        /*000c*/ 	.byte	0x04, 0x0a
        /*000e*/ 	.short	(.L_218 - .L_217)
	.align		4
.L_217:
        /*0010*/ 	.word	index@(.nv.constant0._ZN5flash16flash_fwd_kernelI23Flash_fwd_kernel_traitsILi32ELi128ELi128ELi4ELb0ELb0EN7cutlass10bfloat16_tE19Flash_kernel_traitsILi32ELi128ELi128ELi4ES3_EELb0ELb0ELb0ELb1ELb0ELb0ELb0ELb0EEEvNS_16Flash_fwd_paramsE)
        /*0014*/ 	.short	0x0160
        /*0016*/ 	.short	0x01d0


	//----- nvinfo : EIATTR_CBANK_PARAM_SIZE
	.align		4
.L_218:
        /*0018*/ 	.byte	0x03, 0x19
        /*001a*/ 	.short	0x01d0


	//----- nvinfo : EIATTR_KPARAM_INFO
	.align		4
        /*001c*/ 	.byte	0x04, 0x17
        /*001e*/ 	.short	(.L_220 - .L_219)
.L_219:
        /*0020*/ 	.word	0x00000000
        /*0024*/ 	.short	0x0000
        /*0026*/ 	.short	0x0000
        /*0028*/ 	.byte	0x00, 0xf0, 0x41, 0x07


	//----- nvinfo : EIATTR_MAXREG_COUNT
	.align		4
.L_220:
        /*002c*/ 	.byte	0x03, 0x1b
        /*002e*/ 	.short	0x00ff


	//----- nvinfo : EIATTR_NUM_BARRIERS
	.align		4
        /*0030*/ 	.byte	0x02, 0x4c
        /*0032*/ 	.byte	0x01
	.zero		1


	//----- nvinfo : EIATTR_ANNOTATIONS
	.align		4
        /*0034*/ 	.byte	0x04, 0x55
        /*0036*/ 	.short	(.L_222 - .L_221)


	//   ....[0]....
.L_221:
        /* <DEDUP_REMOVED lines=13> */


	//----- nvinfo : EIATTR_MERCURY_ISA_VERSION
	.align		4
.L_222:
        /*00f8*/ 	.byte	0x03, 0x5f
        /*00fa*/ 	.short	0x0000


	//----- nvinfo : EIATTR_COOP_GROUP_MASK_REGIDS
	.align		4
        /*00fc*/ 	.byte	0x04, 0x29
        /*00fe*/ 	.short	(.L_224 - .L_223)


	//   ....[0]....
.L_223:
        /*0100*/ 	.word	0xffffffff


	//   ....[1]....
        /*0104*/ 	.word	0xffffffff


	//   ....[2]....
        /*0108*/ 	.word	0xffffffff


	//   ....[3]....
        /*010c*/ 	.word	0xffffffff


	//   ....[4]....
        /*0110*/ 	.word	0xffffffff


	//   ....[5]....
        /*0114*/ 	.word	0xffffffff


	//   ....[6]....
        /*0118*/ 	.word	0xffffffff


	//   ....[7]....
        /*011c*/ 	.word	0xffffffff


	//   ....[8]....
        /*0120*/ 	.word	0xffffffff


	//   ....[9]....
        /*0124*/ 	.word	0xffffffff


	//   ....[10]....
        /*0128*/ 	.word	0xffffffff


	//   ....[11]....
        /*012c*/ 	.word	0xffffffff


	//   ....[12]....
        /*0130*/ 	.word	0xffffffff


	//   ....[13]....
        /*0134*/ 	.word	0xffffffff


	//   ....[14]....
        /*0138*/ 	.word	0xffffffff


	//   ....[15]....
        /*013c*/ 	.word	0xffffffff


	//   ....[16]....
        /*0140*/ 	.word	0xffffffff


	//   ....[17]....
        /*0144*/ 	.word	0xffffffff


	//   ....[18]....
        /*0148*/ 	.word	0xffffffff


	//   ....[19]....
        /*014c*/ 	.word	0xffffffff


	//   ....[20]....
        /*0150*/ 	.word	0xffffffff


	//   ....[21]....
        /*0154*/ 	.word	0xffffffff


	//   ....[22]....
        /*0158*/ 	.word	0xffffffff


	//   ....[23]....
        /*015c*/ 	.word	0xffffffff


	//----- nvinfo : EIATTR_COOP_GROUP_INSTR_OFFSETS
	.align		4
.L_224:
        /*0160*/ 	.byte	0x04, 0x28
        /*0162*/ 	.short	(.L_226 - .L_225)


	//   ....[0]....
.L_225:
        /*0164*/ 	.word	0x00006b40


	//   ....[1]....
        /*0168*/ 	.word	0x00006b60


	//   ....[2]....
        /*016c*/ 	.word	0x00006ba0


	//   ....[3]....
        /*0170*/ 	.word	0x00006bc0


	//   ....[4]....
        /*0174*/ 	.word	0x00007560


	//   ....[5]....
        /*0178*/ 	.word	0x000075e0


	//   ....[6]....
        /*017c*/ 	.word	0x00007610


	//   ....[7]....
        /*0180*/ 	.word	0x00007690


	//   ....[8]....
        /*0184*/ 	.word	0x0000b930


	//   ....[9]....
        /*0188*/ 	.word	0x0000ba30


	//   ....[10]....
        /*018c*/ 	.word	0x0000bbb0


	//   ....[11]....
        /*0190*/ 	.word	0x0000bc30


	//   ....[12]....
        /*0194*/ 	.word	0x0000bca0


	//   ....[13]....
        /*0198*/ 	.word	0x0000bcb0


	//   ....[14]....
        /*019c*/ 	.word	0x0000bcd0


	//   ....[15]....
        /*01a0*/ 	.word	0x0000bd00


	//   ....[16]....
        /*01a4*/ 	.word	0x0000e230


	//   ....[17]....
        /*01a8*/ 	.word	0x0000e240


	//   ....[18]....
        /*01ac*/ 	.word	0x0000e250


	//   ....[19]....
        /*01b0*/ 	.word	0x0000e260


	//   ....[20]....
        /*01b4*/ 	.word	0x0000e2a0


	//   ....[21]....
        /*01b8*/ 	.word	0x0000e2c0


	//   ....[22]....
        /*01bc*/ 	.word	0x0000e2e0


	//   ....[23]....
        /*01c0*/ 	.word	0x0000e300


	//----- nvinfo : EIATTR_EXIT_INSTR_OFFSETS
	.align		4
.L_226:
        /*01c4*/ 	.byte	0x04, 0x1c
        /*01c6*/ 	.short	(.L_228 - .L_227)


	//   ....[0]....
.L_227:
        /*01c8*/ 	.word	0x000002f0


	//   ....[1]....
        /*01cc*/ 	.word	0x0000f380


	//   ....[2]....
        /*01d0*/ 	.word	0x0000f440


	//   ....[3]....
        /*01d4*/ 	.word	0x0000fd20


	//   ....[4]....
        /*01d8*/ 	.word	0x0000fda0


	//----- nvinfo : EIATTR_CTAIDZ_USED
	.align		4
.L_228:
        /*01dc*/ 	.byte	0x01, 0x04
	.zero		2


	//----- nvinfo : EIATTR_CRS_STACK_SIZE
	.align		4
        /*01e0*/ 	.byte	0x04, 0x1e
        /*01e2*/ 	.short	(.L_230 - .L_229)
.L_229:
        /*01e4*/ 	.word	0x00000000
.L_230:


//--------------------- .nv.info._ZN5flash16flash_fwd_kernelI23Flash_fwd_kernel_traitsILi32ELi128ELi128ELi4ELb0ELb0EN7cutlass10bfloat16_tE19Flash_kernel_traitsILi32ELi128ELi128ELi4ES3_EELb0ELb0ELb1ELb0ELb0ELb1ELb0ELb0EEEvNS_16Flash_fwd_paramsE --------------------------
	.section	.nv.info._ZN5flash16flash_fwd_kernelI23Flash_fwd_kernel_traitsILi32ELi128ELi128ELi4ELb0ELb0EN7cutlass10bfloat16_tE19Flash_kernel_traitsILi32ELi128ELi128ELi4ES3_EELb0ELb0ELb1ELb0ELb0ELb1ELb0ELb0EEEvNS_16Flash_fwd_paramsE,"",@"SHT_CUDA_INFO"
	.sectionflags	@""
	.align	4


	//----- nvinfo : EIATTR_CUDA_API_VERSION
	.align		4
        /*0000*/ 	.byte	0x04, 0x37
        /*0002*/ 	.short	(.L_232 - .L_231)
.L_231:
        /*0004*/ 	.word	0x00000082


	//----- nvinfo : EIATTR_SW2861232_WAR
	.align		4
.L_232:
        /*0008*/ 	.byte	0x01, 0x35
	.zero		2


	//----- nvinfo : EIATTR_PARAM_CBANK
	.align		4
        /*000c*/ 	.byte	0x04, 0x0a
        /*000e*/ 	.short	(.L_234 - .L_233)
	.align		4
.L_233:
        /*0010*/ 	.word	index@(.nv.constant0._ZN5flash16flash_fwd_kernelI23Flash_fwd_kernel_traitsILi32ELi128ELi128ELi4ELb0ELb0EN7cutlass10bfloat16_tE19Flash_kernel_traitsILi32ELi128ELi128ELi4ES3_EELb0ELb0ELb1ELb0ELb0ELb1ELb0ELb0EEEvNS_16Flash_fwd_paramsE)
        /*0014*/ 	.short	0x0160
        /*0016*/ 	.short	0x01d0


	//----- nvinfo : EIATTR_CBANK_PARAM_SIZE
	.align		4
.L_234:
        /*0018*/ 	.byte	0x03, 0x19
        /*001a*/ 	.short	0x01d0


	//----- nvinfo : EIATTR_KPARAM_INFO
	.align		4
        /*001c*/ 	.byte	0x04, 0x17
        /*001e*/ 	.short	(.L_236 - .L_235)
.L_235:
        /*0020*/ 	.word	0x00000000
        /*0024*/ 	.short	0x0000
        /*0026*/ 	.short	0x0000
        /*0028*/ 	.byte	0x00, 0xf0, 0x41, 0x07


	//----- nvinfo : EIATTR_MAXREG_COUNT
	.align		4
.L_236:
        /*002c*/ 	.byte	0x03, 0x1b
        /*002e*/ 	.short	0x00ff


	//----- nvinfo : EIATTR_NUM_BARRIERS
	.align		4
        /*0030*/ 	.byte	0x02, 0x4c
        /*0032*/ 	.byte	0x01
	.zero		1


	//----- nvinfo : EIATTR_ANNOTATIONS
	.align		4
        /*0034*/ 	.byte	0x04, 0x55
        /*0036*/ 	.short	(.L_238 - .L_237)


	//   ....[0]....
.L_237:
        /* <DEDUP_REMOVED lines=21> */


	//----- nvinfo : EIATTR_MERCURY_ISA_VERSION
	.align		4
.L_238:
        /*0178*/ 	.byte	0x03, 0x5f
        /*017a*/ 	.short	0x0000


	//----- nvinfo : EIATTR_COOP_GROUP_MASK_REGIDS
	.align		4
        /*017c*/ 	.byte	0x04, 0x29
        /*017e*/ 	.short	(.L_240 - .L_239)


	//   ....[0]....
.L_239:
        /*0180*/ 	.word	0xffffffff


	//   ....[1]....
        /*0184*/ 	.word	0xffffffff


	//   ....[2]....
        /*0188*/ 	.word	0xffffffff


	//   ....[3]....
        /*018c*/ 	.word	0xffffffff


	//   ....[4]....
        /*0190*/ 	.word	0xffffffff


	//   ....[5]....
        /*0194*/ 	.word	0xffffffff


	//   ....[6]....
        /*0198*/ 	.word	0xffffffff


	//   ....[7]....
        /*019c*/ 	.word	0xffffffff


	//   ....[8]....
        /*01a0*/ 	.word	0xffffffff


	//   ....[9]....
        /*01a4*/ 	.word	0xffffffff


	//   ....[10]....
        /*01a8*/ 	.word	0xffffffff


	//   ....[11]....
        /*01ac*/ 	.word	0xffffffff


	//   ....[12]....
        /*01b0*/ 	.word	0xffffffff


	//   ....[13]....
        /*01b4*/ 	.word	0xffffffff


	//   ....[14]....
        /*01b8*/ 	.word	0xffffffff


	//   ....[15]....
        /*01bc*/ 	.word	0xffffffff


	//   ....[16]....
        /*01c0*/ 	.word	0xffffffff


	//   ....[17]....
        /*01c4*/ 	.word	0xffffffff


	//   ....[18]....
        /*01c8*/ 	.word	0xffffffff


	//   ....[19]....
        /*01cc*/ 	.word	0xffffffff


	//   ....[20]....
        /*01d0*/ 	.word	0xffffffff


	//   ....[21]....
        /*01d4*/ 	.word	0xffffffff


	//   ....[22]....
        /*01d8*/ 	.word	0xffffffff


	//   ....[23]....
        /*01dc*/ 	.word	0xffffffff


	//   ....[24]....
        /*01e0*/ 	.word	0xffffffff


	//   ....[25]....
        /*01e4*/ 	.word	0xffffffff


	//   ....[26]....
        /*01e8*/ 	.word	0xffffffff


	//   ....[27]....
        /*01ec*/ 	.word	0xffffffff


	//   ....[28]....
        /*01f0*/ 	.word	0xffffffff


	//   ....[29]....
        /*01f4*/ 	.word	0xffffffff


	//   ....[30]....
        /*01f8*/ 	.word	0xffffffff


	//   ....[31]....
        /*01fc*/ 	.word	0xffffffff


	//----- nvinfo : EIATTR_COOP_GROUP_INSTR_OFFSETS
	.align		4
.L_240:
        /*0200*/ 	.byte	0x04, 0x28
        /*0202*/ 	.short	(.L_242 - .L_241)


	//   ....[0]....
.L_241:
        /*0204*/ 	.word	0x00004620


	//   ....[1]....
        /*0208*/ 	.word	0x00004650


	//   ....[2]....
        /*020c*/ 	.word	0x00004b50


	//   ....[3]....
        /*0210*/ 	.word	0x00004ba0


	//   ....[4]....
        /*0214*/ 	.word	0x00005030


	//   ....[5]....
        /*0218*/ 	.word	0x00005180


	//   ....[6]....
        /*021c*/ 	.word	0x000051c0


	//   ....[7]....
        /*0220*/ 	.word	0x00005310


	//   ....[8]....
        /*0224*/ 	.word	0x00009620


	//   ....[9]....
        /*0228*/ 	.word	0x00009640


	//   ....[10]....
        /*022c*/ 	.word	0x00009be0


	//   ....[11]....
        /*0230*/ 	.word	0x00009c00


	//   ....[12]....
        /*0234*/ 	.word	0x00009f20


	//   ....[13]....
        /*0238*/ 	.word	0x00009fa0


	//   ....[14]....
        /*023c*/ 	.word	0x00009fb0


	//   ....[15]....
        /*0240*/ 	.word	0x00009fe0


	//   ....[16]....
        /*0244*/ 	.word	0x0000e920


	//   ....[17]....
        /*0248*/ 	.word	0x0000eb10


	//   ....[18]....
        /*024c*/ 	.word	0x0000ebc0


	//   ....[19]....
        /*0250*/ 	.word	0x0000ed60


	//   ....[20]....
        /*0254*/ 	.word	0x0000f290


	//   ....[21]....
        /*0258*/ 	.word	0x0000f380


	//   ....[22]....
        /*025c*/ 	.word	0x0000f400


	//   ....[23]....
        /*0260*/ 	.word	0x0000f490


	//   ....[24]....
        /*0264*/ 	.word	0x000119e0


	//   ....[25]....
        /*0268*/ 	.word	0x00011a20


	//   ....[26]....
        /*026c*/ 	.word	0x00011a60


	//   ....[27]....
        /*0270*/ 	.word	0x00011ad0


	//   ....[28]....
        /*0274*/ 	.word	0x00011af0


	//   ....[29]....
        /*0278*/ 	.word	0x00011b10


	//   ....[30]....
        /*027c*/ 	.word	0x00011b20


	//   ....[31]....
        /*0280*/ 	.word	0x00011b80


	//----- nvinfo : EIATTR_EXIT_INSTR_OFFSETS
	.align		4
.L_242:
        /*0284*/ 	.byte	0x04, 0x1c
        /*0286*/ 	.short	(.L_244 - .L_243)


	//   ....[0]....
.L_243:
        /*0288*/ 	.word	0x000002e0


	//   ....[1]....
        /*028c*/ 	.word	0x00000ca0


	//   ....[2]....
        /*0290*/ 	.word	0x00000d20


	//   ....[3]....
        /*0294*/ 	.word	0x00012b80


	//   ....[4]....
        /*0298*/ 	.word	0x00012c30


	//----- nvinfo : EIATTR_CTAIDZ_USED
	.align		4
.L_244:
        /*029c*/ 	.byte	0x01, 0x04
	.zero		2


	//----- nvinfo : EIATTR_CRS_STACK_SIZE
	.align		4
        /*02a0*/ 	.byte	0x04, 0x1e
        /*02a2*/ 	.short	(.L_246 - .L_245)
.L_245:
        /*02a4*/ 	.word	0x00000000
.L_246:


//--------------------- .nv.info._ZN5flash16flash_fwd_kernelI23Flash_fwd_kernel_traitsILi32ELi128ELi128ELi4ELb0ELb0EN7cutlass10bfloat16_tE19Flash_kernel_traitsILi32ELi128ELi128ELi4ES3_EELb0ELb0ELb1ELb0ELb0ELb0ELb0ELb0EEEvNS_16Flash_fwd_paramsE --------------------------
	.section	.nv.info._ZN5flash16flash_fwd_kernelI23Flash_fwd_kernel_traitsILi32ELi128ELi128ELi4ELb0ELb0EN7cutlass10bfloat16_tE19Flash_kernel_traitsILi32ELi128ELi128ELi4ES3_EELb0ELb0ELb1ELb0ELb0ELb0ELb0ELb0EEEvNS_16Flash_fwd_paramsE,"",@"SHT_CUDA_INFO"
	.sectionflags	@""
	.align	4


	//----- nvinfo : EIATTR_CUDA_API_VERSION
	.align		4
        /*0000*/ 	.byte	0x04, 0x37
        /*0002*/ 	.short	(.L_248 - .L_247)
.L_247:
        /*0004*/ 	.word	0x00000082


	//----- nvinfo : EIATTR_SW2861232_WAR
	.align		4
.L_248:
        /*0008*/ 	.byte	0x01, 0x35
	.zero		2


	//----- nvinfo : EIATTR_PARAM_CBANK
	.align		4
        /*000c*/ 	.byte	0x04, 0x0a
        /*000e*/ 	.short	(.L_250 - .L_249)
	.align		4
.L_249:
        /*0010*/ 	.word	index@(.nv.constant0._ZN5flash16flash_fwd_kernelI23Flash_fwd_kernel_traitsILi32ELi128ELi128ELi4ELb0ELb0EN7cutlass10bfloat16_tE19Flash_kernel_traitsILi32ELi128ELi128ELi4ES3_EELb0ELb0ELb1ELb0ELb0ELb0ELb0ELb0EEEvNS_16Flash_fwd_paramsE)
        /*0014*/ 	.short	0x0160
        /*0016*/ 	.short	0x01d0


	//----- nvinfo : EIATTR_CBANK_PARAM_SIZE
	.align		4
.L_250:
        /*0018*/ 	.byte	0x03, 0x19
        /*001a*/ 	.short	0x01d0


	//----- nvinfo : EIATTR_KPARAM_INFO
	.align		4
        /*001c*/ 	.byte	0x04, 0x17
        /*001e*/ 	.short	(.L_252 - .L_251)
.L_251:
        /*0020*/ 	.word	0x00000000
        /*0024*/ 	.short	0x0000
        /*0026*/ 	.short	0x0000
        /*0028*/ 	.byte	0x00, 0xf0, 0x41, 0x07


	//----- nvinfo : EIATTR_MAXREG_COUNT
	.align		4
.L_252:
        /*002c*/ 	.byte	0x03, 0x1b
        /*002e*/ 	.short	0x00ff


	//----- nvinfo : EIATTR_NUM_BARRIERS
	.align		4
        /*0030*/ 	.byte	0x02, 0x4c
        /*0032*/ 	.byte	0x01
	.zero		1


	//----- nvinfo : EIATTR_MERCURY_ISA_VERSION
	.align		4
        /*0034*/ 	.byte	0x03, 0x5f
        /*0036*/ 	.short	0x0000


	//----- nvinfo : EIATTR_COOP_GROUP_MASK_REGIDS
	.align		4
        /*0038*/ 	.byte	0x04, 0x29
        /*003a*/ 	.short	(.L_254 - .L_253)


	//   ....[0]....
.L_253:
        /*003c*/ 	.word	0xffffffff


	//   ....[1]....
        /*0040*/ 	.word	0xffffffff


	//   ....[2]....
        /*0044*/ 	.word	0xffffffff


	//   ....[3]....
        /*0048*/ 	.word	0xffffffff


	//   ....[4]....
        /*004c*/ 	.word	0xffffffff


	//   ....[5]....
        /*0050*/ 	.word	0xffffffff


	//   ....[6]....
        /*0054*/ 	.word	0xffffffff


	//   ....[7]....
        /*0058*/ 	.word	0xffffffff


	//   ....[8]....
        /*005c*/ 	.word	0xffffffff


	//   ....[9]....
        /*0060*/ 	.word	0xffffffff


	//   ....[10]....
        /*0064*/ 	.word	0xffffffff


	//   ....[11]....
        /*0068*/ 	.word	0xffffffff


	//   ....[12]....
        /*006c*/ 	.word	0xffffffff


	//   ....[13]....
        /*0070*/ 	.word	0xffffffff


	//   ....[14]....
        /*0074*/ 	.word	0xffffffff


	//   ....[15]....
        /*0078*/ 	.word	0xffffffff


	//   ....[16]....
        /*007c*/ 	.word	0xffffffff


	//   ....[17]....
        /*0080*/ 	.word	0xffffffff


	//   ....[18]....
        /*0084*/ 	.word	0xffffffff


	//   ....[19]....
        /*0088*/ 	.word	0xffffffff


	//   ....[20]....
        /*008c*/ 	.word	0xffffffff


	//   ....[21]....
        /*0090*/ 	.word	0xffffffff


	//   ....[22]....
        /*0094*/ 	.word	0xffffffff


	//   ....[23]....
        /*0098*/ 	.word	0xffffffff


	//   ....[24]....
        /*009c*/ 	.word	0xffffffff


	//   ....[25]....
        /*00a0*/ 	.word	0xffffffff


	//   ....[26]....
        /*00a4*/ 	.word	0xffffffff


	//   ....[27]....
        /*00a8*/ 	.word	0xffffffff


	//   ....[28]....
        /*00ac*/ 	.word	0xffffffff


	//   ....[29]....
        /*00b0*/ 	.word	0xffffffff


	//   ....[30]....
        /*00b4*/ 	.word	0xffffffff


	//   ....[31]....
        /*00b8*/ 	.word	0xffffffff


	//----- nvinfo : EIATTR_COOP_GROUP_INSTR_OFFSETS
	.align		4
.L_254:
        /*00bc*/ 	.byte	0x04, 0x28
        /*00be*/ 	.short	(.L_256 - .L_255)


	//   ....[0]....
.L_255:
        /*00c0*/ 	.word	0x00005460


	//   ....[1]....
        /*00c4*/ 	.word	0x00005480


	//   ....[2]....
        /*00c8*/ 	.word	0x00005ab0


	//   ....[3]....
        /*00cc*/ 	.word	0x00005b80


	//   ....[4]....
        /*00d0*/ 	.word	0x00005ce0


	//   ....[5]....
        /*00d4*/ 	.word	0x00005e90


	//   ....[6]....
        /*00d8*/ 	.word	0x000060a0


	//   ....[7]....
        /*00dc*/ 	.word	0x000060f0


	//   ....[8]....
        /*00e0*/ 	.word	0x0000a4c0


	//   ....[9]....
        /*00e4*/ 	.word	0x0000a4f0


	//   ....[10]....
        /*00e8*/ 	.word	0x0000aa20


	//   ....[11]....
        /*00ec*/ 	.word	0x0000aa80


	//   ....[12]....
        /*00f0*/ 	.word	0x0000b0a0


	//   ....[13]....
        /*00f4*/ 	.word	0x0000b1c0


	//   ....[14]....
        /*00f8*/ 	.word	0x0000b1e0


	//   ....[15]....
        /*00fc*/ 	.word	0x0000b240


	//   ....[16]....
        /*0100*/ 	.word	0x0000fec0


	//   ....[17]....
        /*0104*/ 	.word	0x0000ff20


	//   ....[18]....
        /*0108*/ 	.word	0x0000ff70


	//   ....[19]....
        /*010c*/ 	.word	0x00010060


	//   ....[20]....
        /*0110*/ 	.word	0x000103a0


	//   ....[21]....
        /*0114*/ 	.word	0x00010500


	//   ....[22]....
        /*0118*/ 	.word	0x00010570


	//   ....[23]....
        /*011c*/ 	.word	0x000106f0


	//   ....[24]....
        /*0120*/ 	.word	0x000128f0


	//   ....[25]....
        /*0124*/ 	.word	0x00012930


	//   ....[26]....
        /*0128*/ 	.word	0x00012970


	//   ....[27]....
        /*012c*/ 	.word	0x00012a40


	//   ....[28]....
        /*0130*/ 	.word	0x00012a80


	//   ....[29]....
        /*0134*/ 	.word	0x00012ac0


	//   ....[30]....
        /*0138*/ 	.word	0x00012af0


	//   ....[31]....
        /*013c*/ 	.word	0x00012bb0


	//----- nvinfo : EIATTR_EXIT_INSTR_OFFSETS
	.align		4
.L_256:
        /*0140*/ 	.byte	0x04, 0x1c
        /*0142*/ 	.short	(.L_258 - .L_257)


	//   ....[0]....
.L_257:
        /*0144*/ 	.word	0x000004c0


	//   ....[1]....
        /*0148*/ 	.word	0x00000fa0


	//   ....[2]....
        /*014c*/ 	.word	0x00001020


	//   ....[3]....
        /*0150*/ 	.word	0x00013ba0


	//   ....[4]....
        /*0154*/ 	.word	0x00013c60


	//----- nvinfo : EIATTR_CTAIDZ_USED
	.align		4
.L_258:
        /*0158*/ 	.byte	0x01, 0x04
	.zero		2


	//----- nvinfo : EIATTR_CRS_STACK_SIZE
	.align		4
        /*015c*/ 	.byte	0x04, 0x1e
        /*015e*/ 	.short	(.L_260 - .L_259)
.L_259:
        /*0160*/ 	.word	0x00000000
.L_260:


//--------------------- .nv.info._ZN5flash16flash_fwd_kernelI23Flash_fwd_kernel_traitsILi32ELi128ELi128ELi4ELb0ELb0EN7cutlass10bfloat16_tE19Flash_kernel_traitsILi32ELi128ELi128ELi4ES3_EELb0ELb0ELb1ELb1ELb0ELb0ELb0ELb0EEEvNS_16Flash_fwd_paramsE --------------------------
	.section	.nv.info._ZN5flash16flash_fwd_kernelI23Flash_fwd_kernel_traitsILi32ELi128ELi128ELi4ELb0ELb0EN7cutlass10bfloat16_tE19Flash_kernel_traitsILi32ELi128ELi128ELi4ES3_EELb0ELb0ELb1ELb1ELb0ELb0ELb0ELb0EEEvNS_16Flash_fwd_paramsE,"",@"SHT_CUDA_INFO"
	.sectionflags	@""
	.align	4


	//----- nvinfo : EIATTR_CUDA_API_VERSION
	.align		4
        /*0000*/ 	.byte	0x04, 0x37
        /*0002*/ 	.short	(.L_262 - .L_261)
.L_261:
        /*0004*/ 	.word	0x00000082


	//----- nvinfo : EIATTR_SW2861232_WAR
	.align		4
.L_262:
        /*0008*/ 	.byte	0x01, 0x35
	.zero		2


	//----- nvinfo : EIATTR_PARAM_CBANK
	.align		4
        /*000c*/ 	.byte	0x04, 0x0a
        /*000e*/ 	.short	(.L_264 - .L_263)
	.align		4
.L_263:
        /*0010*/ 	.word	index@(.nv.constant0._ZN5flash16flash_fwd_kernelI23Flash_fwd_kernel_traitsILi32ELi128ELi128ELi4ELb0ELb0EN7cutlass10bfloat16_tE19Flash_kernel_traitsILi32ELi128ELi128ELi4ES3_EELb0ELb0ELb1ELb1ELb0ELb0ELb0ELb0EEEvNS_16Flash_fwd_paramsE)
        /*0014*/ 	.short	0x0160
        /*0016*/ 	.short	0x01d0


	//----- nvinfo : EIATTR_CBANK_PARAM_SIZE
	.align		4
.L_264:
        /*0018*/ 	.byte	0x03, 0x19
        /*001a*/ 	.short	0x01d0


	//----- nvinfo : EIATTR_KPARAM_INFO
	.align		4
        /*001c*/ 	.byte	0x04, 0x17
        /*001e*/ 	.short	(.L_266 - .L_265)
.L_265:
        /*0020*/ 	.word	0x00000000
        /*0024*/ 	.short	0x0000
        /*0026*/ 	.short	0x0000
        /*0028*/ 	.byte	0x00, 0xf0, 0x41, 0x07


	//----- nvinfo : EIATTR_MAXREG_COUNT
	.align		4
.L_266:
        /*002c*/ 	.byte	0x03, 0x1b
        /*002e*/ 	.short	0x00ff


	//----- nvinfo : EIATTR_NUM_BARRIERS
	.align		4
        /*0030*/ 	.byte	0x02, 0x4c
        /*0032*/ 	.byte	0x01
	.zero		1


	//----- nvinfo : EIATTR_MERCURY_ISA_VERSION
	.align		4
        /*0034*/ 	.byte	0x03, 0x5f
        /*0036*/ 	.short	0x0000


	//----- nvinfo : EIATTR_COOP_GROUP_MASK_REGIDS
	.align		4
        /*0038*/ 	.byte	0x04, 0x29
        /*003a*/ 	.short	(.L_268 - .L_267)


	//   ....[0]....
.L_267:
        /*003c*/ 	.word	0xffffffff


	//   ....[1]....
        /*0040*/ 	.word	0xffffffff


	//   ....[2]....
        /*0044*/ 	.word	0xffffffff


	//   ....[3]....
        /*0048*/ 	.word	0xffffffff


	//   ....[4]....
        /*004c*/ 	.word	0xffffffff


	//   ....[5]....
        /*0050*/ 	.word	0xffffffff


	//   ....[6]....
        /*0054*/ 	.word	0xffffffff


	//   ....[7]....
        /*0058*/ 	.word	0xffffffff


	//   ....[8]....
        /*005c*/ 	.word	0xffffffff


	//   ....[9]....
        /*0060*/ 	.word	0xffffffff


	//   ....[10]....
        /*0064*/ 	.word	0xffffffff


	//   ....[11]....
        /*0068*/ 	.word	0xffffffff


	//   ....[12]....
        /*006c*/ 	.word	0xffffffff


	//   ....[13]....
        /*0070*/ 	.word	0xffffffff


	//   ....[14]....
        /*0074*/ 	.word	0xffffffff


	//   ....[15]....
        /*0078*/ 	.word	0xffffffff


	//   ....[16]....
        /*007c*/ 	.word	0xffffffff


	//   ....[17]....
        /*0080*/ 	.word	0xffffffff


	//   ....[18]....
        /*0084*/ 	.word	0xffffffff


	//   ....[19]....
        /*0088*/ 	.word	0xffffffff


	//   ....[20]....
        /*008c*/ 	.word	0xffffffff


	//   ....[21]....
        /*0090*/ 	.word	0xffffffff


	//   ....[22]....
        /*0094*/ 	.word	0xffffffff


	//   ....[23]....
        /*0098*/ 	.word	0xffffffff


	//   ....[24]....
        /*009c*/ 	.word	0xffffffff


	//   ....[25]....
        /*00a0*/ 	.word	0xffffffff


	//   ....[26]....
        /*00a4*/ 	.word	0xffffffff


	//   ....[27]....
        /*00a8*/ 	.word	0xffffffff


	//   ....[28]....
        /*00ac*/ 	.word	0xffffffff


	//   ....[29]....
        /*00b0*/ 	.word	0xffffffff


	//   ....[30]....
        /*00b4*/ 	.word	0xffffffff


	//   ....[31]....
        /*00b8*/ 	.word	0xffffffff


	//----- nvinfo : EIATTR_COOP_GROUP_INSTR_OFFSETS
	.align		4
.L_268:
        /*00bc*/ 	.byte	0x04, 0x28
        /*00be*/ 	.short	(.L_270 - .L_269)


	//   ....[0]....
.L_269:
        /*00c0*/ 	.word	0x000077d0


	//   ....[1]....
        /*00c4*/ 	.word	0x000077f0


	//   ....[2]....
        /*00c8*/ 	.word	0x00007eb0


	//   ....[3]....
        /*00cc*/ 	.word	0x00007f10


	//   ....[4]....
        /*00d0*/ 	.word	0x000082d0


	//   ....[5]....
        /*00d4*/ 	.word	0x000083e0


	//   ....[6]....
        /*00d8*/ 	.word	0x00008400


	//   ....[7]....
        /*00dc*/ 	.word	0x00008450


	//   ....[8]....
        /*00e0*/ 	.word	0x0000eab0


	//   ....[9]....
        /*00e4*/ 	.word	0x0000eae0


	//   ....[10]....
        /*00e8*/ 	.word	0x0000f010


	//   ....[11]....
        /*00ec*/ 	.word	0x0000f080


	//   ....[12]....
        /*00f0*/ 	.word	0x0000f7a0


	//   ....[13]....
        /*00f4*/ 	.word	0x0000f830


	//   ....[14]....
        /*00f8*/ 	.word	0x0000f860


	//   ....[15]....
        /*00fc*/ 	.word	0x0000f8c0


	//   ....[16]....
        /*0100*/ 	.word	0x00015ac0


	//   ....[17]....
        /*0104*/ 	.word	0x00015e50


	//   ....[18]....
        /*0108*/ 	.word	0x00016610


	//   ....[19]....
        /*010c*/ 	.word	0x00016740


	//   ....[20]....
        /*0110*/ 	.word	0x00016950


	//   ....[21]....
        /*0114*/ 	.word	0x00016ab0


	//   ....[22]....
        /*0118*/ 	.word	0x00017110


	//   ....[23]....
        /*011c*/ 	.word	0x00017260


	//   ....[24]....
        /*0120*/ 	.word	0x00019230


	//   ....[25]....
        /*0124*/ 	.word	0x00019270


	//   ....[26]....
        /*0128*/ 	.word	0x000192b0


	//   ....[27]....
        /*012c*/ 	.word	0x000193b0


	//   ....[28]....
        /*0130*/ 	.word	0x000193f0


	//   ....[29]....
        /*0134*/ 	.word	0x00019420


	//   ....[30]....
        /*0138*/ 	.word	0x00019450


	//   ....[31]....
        /*013c*/ 	.word	0x00019570


	//----- nvinfo : EIATTR_EXIT_INSTR_OFFSETS
	.align		4
.L_270:
        /*0140*/ 	.byte	0x04, 0x1c
        /*0142*/ 	.short	(.L_272 - .L_271)


	//   ....[0]....
.L_271:
        /*0144*/ 	.word	0x000004d0


	//   ....[1]....
        /*0148*/ 	.word	0x00000f90


	//   ....[2]....
        /*014c*/ 	.word	0x00001010


	//   ....[3]....
        /*0150*/ 	.word	0x0001a570


	//   ....[4]....
        /*0154*/ 	.word	0x0001a630


	//----- nvinfo : EIATTR_CTAIDZ_USED
	.align		4
.L_272:
        /*0158*/ 	.byte	0x01, 0x04
	.zero		2


	//----- nvinfo : EIATTR_CRS_STACK_SIZE
	.align		4
        /*015c*/ 	.byte	0x04, 0x1e
        /*015e*/ 	.short	(.L_274 - .L_273)
.L_273:
        /*0160*/ 	.word	0x00000000
.L_274:


//--------------------- .nv.info._ZN5flash16flash_fwd_kernelI23Flash_fwd_kernel_traitsILi32ELi128ELi128ELi4ELb0ELb0EN7cutlass10bfloat16_tE19Flash_kernel_traitsILi32ELi128ELi128ELi4ES3_EELb1ELb0ELb0ELb0ELb0ELb1ELb0ELb0EEEvNS_16Flash_fwd_paramsE --------------------------
	.section	.nv.info._ZN5flash16flash_fwd_kernelI23Flash_fwd_kernel_traitsILi32ELi128ELi128ELi4ELb0ELb0EN7cutlass10bfloat16_tE19Flash_kernel_traitsILi32ELi128ELi128ELi4ES3_EELb1ELb0ELb0ELb0ELb0ELb1ELb0ELb0EEEvNS_16Flash_fwd_paramsE,"",@"SHT_CUDA_INFO"
	.sectionflags	@""
	.align	4


	//----- nvinfo : EIATTR_CUDA_API_VERSION
	.align		4
        /*0000*/ 	.byte	0x04, 0x37
        /*0002*/ 	.short	(.L_276 - .L_275)
.L_275:
        /*0004*/ 	.word	0x00000082


	//----- nvinfo : EIATTR_SW2861232_WAR
	.align		4
.L_276:
        /*0008*/ 	.byte	0x01, 0x35
	.zero		2


	//----- nvinfo : EIATTR_PARAM_CBANK
	.align		4
        /*000c*/ 	.byte	0x04, 0x0a
        /*000e*/ 	.short	(.L_278 - .L_277)
	.align		4
.L_277:
        /*0010*/ 	.word	index@(.nv.constant0._ZN5flash16flash_fwd_kernelI23Flash_fwd_kernel_traitsILi32ELi128ELi128ELi4ELb0ELb0EN7cutlass10bfloat16_tE19Flash_kernel_traitsILi32ELi128ELi128ELi4ES3_EELb1ELb0ELb0ELb0ELb0ELb1ELb0ELb0EEEvNS_16Flash_fwd_paramsE)
        /*0014*/ 	.short	0x0160
        /*0016*/ 	.short	0x01d0


	//----- nvinfo : EIATTR_CBANK_PARAM_SIZE
	.align		4
.L_278:
        /*0018*/ 	.byte	0x03, 0x19
        /*001a*/ 	.short	0x01d0


	//----- nvinfo : EIATTR_KPARAM_INFO
	.align		4
        /*001c*/ 	.byte	0x04, 0x17
        /*001e*/ 	.short	(.L_280 - .L_279)
.L_279:
        /*0020*/ 	.word	0x00000000
        /*0024*/ 	.short	0x0000
        /*0026*/ 	.short	0x0000
        /*0028*/ 	.byte	0x00, 0xf0, 0x41, 0x07


	//----- nvinfo : EIATTR_MAXREG_COUNT
	.align		4
.L_280:
        /*002c*/ 	.byte	0x03, 0x1b
        /*002e*/ 	.short	0x00ff


	//----- nvinfo : EIATTR_NUM_BARRIERS
	.align		4
        /*0030*/ 	.byte	0x02, 0x4c
        /*0032*/ 	.byte	0x01
	.zero		1


	//----- nvinfo : EIATTR_ANNOTATIONS
	.align		4
        /*0034*/ 	.byte	0x04, 0x55
        /*0036*/ 	.short	(.L_282 - .L_281)


	//   ....[0]....
.L_281:
        /* <DEDUP_REMOVED lines=38> */


	//----- nvinfo : EIATTR_MERCURY_ISA_VERSION
	.align		4
.L_282:
        /*0288*/ 	.byte	0x03, 0x5f
        /*028a*/ 	.short	0x0000


	//----- nvinfo : EIATTR_INT_WARP_WIDE_INSTR_OFFSETS
	.align		4
        /*028c*/ 	.byte	0x04, 0x31
        /*028e*/ 	.short	(.L_284 - .L_283)


	//   ....[0]....
.L_283:
        /*0290*/ 	.word	0x00001420


	//----- nvinfo : EIATTR_COOP_GROUP_MASK_REGIDS
	.align		4
.L_284:
        /*0294*/ 	.byte	0x04, 0x29
        /*0296*/ 	.short	(.L_286 - .L_285)


	//   ....[0]....
.L_285:
        /*0298*/ 	.word	0xffffffff


	//   ....[1]....
        /*029c*/ 	.word	0xffffffff


	//   ....[2]....
        /*02a0*/ 	.word	0xffffffff


	//   ....[3]....
        /*02a4*/ 	.word	0xffffffff


	//   ....[4]....
        /*02a8*/ 	.word	0xffffffff


	//   ....[5]....
        /*02ac*/ 	.word	0xffffffff


	//   ....[6]....
        /*02b0*/ 	.word	0xffffffff


	//   ....[7]....
        /*02b4*/ 	.word	0xffffffff


	//   ....[8]....
        /*02b8*/ 	.word	0xffffffff


	//   ....[9]....
        /*02bc*/ 	.word	0xffffffff


	//   ....[10]....
        /*02c0*/ 	.word	0xffffffff


	//   ....[11]....
        /*02c4*/ 	.word	0xffffffff


	//   ....[12]....
        /*02c8*/ 	.word	0xffffffff


	//   ....[13]....
        /*02cc*/ 	.word	0xffffffff


	//   ....[14]....
        /*02d0*/ 	.word	0xffffffff


	//   ....[15]....
        /*02d4*/ 	.word	0xffffffff


	//   ....[16]....
        /*02d8*/ 	.word	0xffffffff


	//   ....[17]....
        /*02dc*/ 	.word	0xffffffff


	//   ....[18]....
        /*02e0*/ 	.word	0xffffffff


	//   ....[19]....
        /*02e4*/ 	.word	0xffffffff


	//   ....[20]....
        /*02e8*/ 	.word	0xffffffff


	//   ....[21]....
        /*02ec*/ 	.word	0xffffffff


	//   ....[22]....
        /*02f0*/ 	.word	0xffffffff


	//   ....[23]....
        /*02f4*/ 	.word	0xffffffff


	//----- nvinfo : EIATTR_COOP_GROUP_INSTR_OFFSETS
	.align		4
.L_286:
        /*02f8*/ 	.byte	0x04, 0x28
        /*02fa*/ 	.short	(.L_288 - .L_287)


	//   ....[0]....
.L_287:
        /*02fc*/ 	.word	0x00003590


	//   ....[1]....
        /*0300*/ 	.word	0x00003760


	//   ....[2]....
        /*0304*/ 	.word	0x00003830


	//   ....[3]....
        /*0308*/ 	.word	0x000039d0


	//   ....[4]....
        /*030c*/ 	.word	0x00003bf0


	//   ....[5]....
        /*0310*/ 	.word	0x00003d60


	//   ....[6]....
        /*0314*/ 	.word	0x00004000


	//   ....[7]....
        /*0318*/ 	.word	0x00004170


	//   ....[8]....
        /*031c*/ 	.word	0x00009b90


	//   ....[9]....
        /*0320*/ 	.word	0x00009c10


	//   ....[10]....
        /*0324*/ 	.word	0x00009d10


	//   ....[11]....
        /*0328*/ 	.word	0x00009d60


	//   ....[12]....
        /*032c*/ 	.word	0x00009e60


	//   ....[13]....
        /*0330*/ 	.word	0x00009ed0


	//   ....[14]....
        /*0334*/ 	.word	0x00009fd0


	//   ....[15]....
        /*0338*/ 	.word	0x0000a030


	//   ....[16]....
        /*033c*/ 	.word	0x0000efb0


	//   ....[17]....
        /*0340*/ 	.word	0x0000eff0


	//   ....[18]....
        /*0344*/ 	.word	0x0000f020


	//   ....[19]....
        /*0348*/ 	.word	0x0000f050


	//   ....[20]....
        /*034c*/ 	.word	0x0000f0f0


	//   ....[21]....
        /*0350*/ 	.word	0x0000f120


	//   ....[22]....
        /*0354*/ 	.word	0x0000f150


	//   ....[23]....
        /*0358*/ 	.word	0x0000f180


	//----- nvinfo : EIATTR_EXIT_INSTR_OFFSETS
	.align		4
.L_288:
        /*035c*/ 	.byte	0x04, 0x1c
        /*035e*/ 	.short	(.L_290 - .L_289)


	//   ....[0]....
.L_289:
        /*0360*/ 	.word	0x000005a0


	//   ....[1]....
        /*0364*/ 	.word	0x00010280


	//   ....[2]....
        /*0368*/ 	.word	0x00010340


	//   ....[3]....
        /*036c*/ 	.word	0x00010c50


	//   ....[4]....
        /*0370*/ 	.word	0x00010cd0


	//----- nvinfo : EIATTR_CTAIDZ_USED
	.align		4
.L_290:
        /*0374*/ 	.byte	0x01, 0x04
	.zero		2


	//----- nvinfo : EIATTR_CRS_STACK_SIZE
	.align		4
        /*0378*/ 	.byte	0x04, 0x1e
        /*037a*/ 	.short	(.L_292 - .L_291)
.L_291:
        /*037c*/ 	.word	0x00000000
.L_292:


//--------------------- .nv.info._ZN5flash16flash_fwd_kernelI23Flash_fwd_kernel_traitsILi32ELi128ELi128ELi4ELb0ELb0EN7cutlass10bfloat16_tE19Flash_kernel_traitsILi32ELi128ELi128ELi4ES3_EELb0ELb0ELb0ELb0ELb0ELb1ELb1ELb0EEEvNS_16Flash_fwd_paramsE --------------------------
	.section	.nv.info._ZN5flash16flash_fwd_kernelI23Flash_fwd_kernel_traitsILi32ELi128ELi128ELi4ELb0ELb0EN7cutlass10bfloat16_tE19Flash_kernel_traitsILi32ELi128ELi128ELi4ES3_EELb0ELb0ELb0ELb0ELb0ELb1ELb1ELb0EEEvNS_16Flash_fwd_paramsE,"",@"SHT_CUDA_INFO"
	.sectionflags	@""
	.align	4


	//----- nvinfo : EIATTR_CUDA_API_VERSION
	.align		4
        /*0000*/ 	.byte	0x04, 0x37
        /*0002*/ 	.short	(.L_294 - .L_293)
.L_293:
        /*0004*/ 	.word	0x00000082


	//----- nvinfo : EIATTR_SW2861232_WAR
	.align		4
.L_294:
        /*0008*/ 	.byte	0x01, 0x35
	.zero		2


	//----- nvinfo : EIATTR_PARAM_CBANK
	.align		4
        /*000c*/ 	.byte	0x04, 0x0a
        /*000e*/ 	.short	(.L_296 - .L_295)
	.align		4
.L_295:
        /*0010*/ 	.word	index@(.nv.constant0._ZN5flash16flash_fwd_kernelI23Flash_fwd_kernel_traitsILi32ELi128ELi128ELi4ELb0ELb0EN7cutlass10bfloat16_tE19Flash_kernel_traitsILi32ELi128ELi128ELi4ES3_EELb0ELb0ELb0ELb0ELb0ELb1ELb1ELb0EEEvNS_16Flash_fwd_paramsE)
        /*0014*/ 	.short	0x0160
        /*0016*/ 	.short	0x01d0


	//----- nvinfo : EIATTR_CBANK_PARAM_SIZE
	.align		4
.L_296:
        /*0018*/ 	.byte	0x03, 0x19
        /*001a*/ 	.short	0x01d0


	//----- nvinfo : EIATTR_KPARAM_INFO
	.align		4
        /*001c*/ 	.byte	0x04, 0x17
        /*001e*/ 	.short	(.L_298 - .L_297)
.L_297:
        /*0020*/ 	.word	0x00000000
        /*0024*/ 	.short	0x0000
        /*0026*/ 	.short	0x0000
        /*0028*/ 	.byte	0x00, 0xf0, 0x41, 0x07


	//----- nvinfo : EIATTR_MAXREG_COUNT
	.align		4
.L_298:
        /*002c*/ 	.byte	0x03, 0x1b
        /*002e*/ 	.short	0x00ff


	//----- nvinfo : EIATTR_NUM_BARRIERS
	.align		4
        /*0030*/ 	.byte	0x02, 0x4c
        /*0032*/ 	.byte	0x01
	.zero		1


	//----- nvinfo : EIATTR_ANNOTATIONS
	.align		4
        /*0034*/ 	.byte	0x04, 0x55
        /*0036*/ 	.short	(.L_300 - .L_299)


	//   ....[0]....
.L_299:
        /* <DEDUP_REMOVED lines=23> */


	//----- nvinfo : EIATTR_MERCURY_ISA_VERSION
	.align		4
.L_300:
        /*0198*/ 	.byte	0x03, 0x5f
        /*019a*/ 	.short	0x0000


	//----- nvinfo : EIATTR_COOP_GROUP_MASK_REGIDS
	.align		4
        /*019c*/ 	.byte	0x04, 0x29
        /*019e*/ 	.short	(.L_302 - .L_301)


	//   ....[0]....
.L_301:
        /*01a0*/ 	.word	0xffffffff


	//   ....[1]....
        /*01a4*/ 	.word	0xffffffff


	//   ....[2]....
        /*01a8*/ 	.word	0xffffffff


	//   ....[3]....
        /*01ac*/ 	.word	0xffffffff


	//   ....[4]....
        /*01b0*/ 	.word	0xffffffff


	//   ....[5]....
        /*01b4*/ 	.word	0xffffffff


	//   ....[6]....
        /*01b8*/ 	.word	0xffffffff


	//   ....[7]....
        /*01bc*/ 	.word	0xffffffff


	//   ....[8]....
        /*01c0*/ 	.word	0xffffffff


	//   ....[9]....
        /*01c4*/ 	.word	0xffffffff


	//   ....[10]....
        /*01c8*/ 	.word	0xffffffff


	//   ....[11]....
        /*01cc*/ 	.word	0xffffffff


	//   ....[12]....
        /*01d0*/ 	.word	0xffffffff


	//   ....[13]....
        /*01d4*/ 	.word	0xffffffff


	//   ....[14]....
        /*01d8*/ 	.word	0xffffffff


	//   ....[15]....
        /*01dc*/ 	.word	0xffffffff


	//   ....[16]....
        /*01e0*/ 	.word	0xffffffff


	//   ....[17]....
        /*01e4*/ 	.word	0xffffffff


	//   ....[18]....
        /*01e8*/ 	.word	0xffffffff


	//   ....[19]....
        /*01ec*/ 	.word	0xffffffff


	//   ....[20]....
        /*01f0*/ 	.word	0xffffffff


	//   ....[21]....
        /*01f4*/ 	.word	0xffffffff


	//   ....[22]....
        /*01f8*/ 	.word	0xffffffff


	//   ....[23]....
        /*01fc*/ 	.word	0xffffffff


	//----- nvinfo : EIATTR_COOP_GROUP_INSTR_OFFSETS
	.align		4
.L_302:
        /*0200*/ 	.byte	0x04, 0x28
        /*0202*/ 	.short	(.L_304 - .L_303)


	//   ....[0]....
.L_303:
        /*0204*/ 	.word	0x00003e00


	//   ....[1]....
        /*0208*/ 	.word	0x00003e20


	//   ....[2]....
        /*020c*/ 	.word	0x00004270


	//   ....[3]....
        /*0210*/ 	.word	0x000042c0


	//   ....[4]....
        /*0214*/ 	.word	0x00004920


	//   ....[5]....
        /*0218*/ 	.word	0x00004990


	//   ....[6]....
        /*021c*/ 	.word	0x00004b30


	//   ....[7]....
        /*0220*/ 	.word	0x00004ba0


	//   ....[8]....
        /*0224*/ 	.word	0x00008600


	//   ....[9]....
        /*0228*/ 	.word	0x000086d0


	//   ....[10]....
        /*022c*/ 	.word	0x00008740


	//   ....[11]....
        /*0230*/ 	.word	0x000087e0


	//   ....[12]....
        /*0234*/ 	.word	0x00008810


	//   ....[13]....
        /*0238*/ 	.word	0x00008840


	//   ....[14]....
        /*023c*/ 	.word	0x00008a50


	//   ....[15]....
        /*0240*/ 	.word	0x00008af0


	//   ....[16]....
        /*0244*/ 	.word	0x0000b050


	//   ....[17]....
        /*0248*/ 	.word	0x0000b060


	//   ....[18]....
        /*024c*/ 	.word	0x0000b070


	//   ....[19]....
        /*0250*/ 	.word	0x0000b0a0


	//   ....[20]....
        /*0254*/ 	.word	0x0000b0c0


	//   ....[21]....
        /*0258*/ 	.word	0x0000b0e0


	//   ....[22]....
        /*025c*/ 	.word	0x0000b0f0


	//   ....[23]....
        /*0260*/ 	.word	0x0000b120


	//----- nvinfo : EIATTR_EXIT_INSTR_OFFSETS
	.align		4
.L_304:
        /*0264*/ 	.byte	0x04, 0x1c
        /*0266*/ 	.short	(.L_306 - .L_305)


	//   ....[0]....
.L_305:
        /*0268*/ 	.word	0x00000300


	//   ....[1]....
        /*026c*/ 	.word	0x0000c1c0


	//   ....[2]....
        /*0270*/ 	.word	0x0000c280


	//   ....[3]....
        /*0274*/ 	.word	0x0000cb30


	//   ....[4]....
        /*0278*/ 	.word	0x0000cbb0


	//----- nvinfo : EIATTR_CTAIDZ_USED
	.align		4
.L_306:
        /*027c*/ 	.byte	0x01, 0x04
	.zero		2


	//----- nvinfo : EIATTR_CRS_STACK_SIZE
	.align		4
        /*0280*/ 	.byte	0x04, 0x1e
        /*0282*/ 	.short	(.L_308 - .L_307)
.L_307:
        /*0284*/ 	.word	0x00000000
.L_308:


//--------------------- .nv.info._ZN5flash16flash_fwd_kernelI23Flash_fwd_kernel_traitsILi32ELi128ELi128ELi4ELb0ELb0EN7cutlass10bfloat16_tE19Flash_kernel_traitsILi32ELi128ELi128ELi4ES3_EELb1ELb0ELb0ELb0ELb0ELb0ELb0ELb0EEEvNS_16Flash_fwd_paramsE --------------------------
	.section	.nv.info._ZN5flash16flash_fwd_kernelI23Flash_fwd_kernel_traitsILi32ELi128ELi128ELi4ELb0ELb0EN7cutlass10bfloat16_tE19Flash_kernel_traitsILi32ELi128ELi128ELi4ES3_EELb1ELb0ELb0ELb0ELb0ELb0ELb0ELb0EEEvNS_16Flash_fwd_paramsE,"",@"SHT_CUDA_INFO"
	.sectionflags	@""
	.align	4


	//----- nvinfo : EIATTR_CUDA_API_VERSION
	.align		4
        /*0000*/ 	.byte	0x04, 0x37
        /*0002*/ 	.short	(.L_310 - .L_309)
.L_309:
        /*0004*/ 	.word	0x00000082


	//----- nvinfo : EIATTR_SW2861232_WAR
	.align		4
.L_310:
        /*0008*/ 	.byte	0x01, 0x35
	.zero		2


	//----- nvinfo : EIATTR_PARAM_CBANK
	.align		4
        /*000c*/ 	.byte	0x04, 0x0a
        /*000e*/ 	.short	(.L_312 - .L_311)
	.align		4
.L_311:
        /*0010*/ 	.word	index@(.nv.constant0._ZN5flash16flash_fwd_kernelI23Flash_fwd_kernel_traitsILi32ELi128ELi128ELi4ELb0ELb0EN7cutlass10bfloat16_tE19Flash_kernel_traitsILi32ELi128ELi128ELi4ES3_EELb1ELb0ELb0ELb0ELb0ELb0ELb0ELb0EEEvNS_16Flash_fwd_paramsE)
        /*0014*/ 	.short	0x0160
        /*0016*/ 	.short	0x01d0


	//----- nvinfo : EIATTR_CBANK_PARAM_SIZE
	.align		4
.L_312:
        /*0018*/ 	.byte	0x03, 0x19
        /*001a*/ 	.short	0x01d0


	//----- nvinfo : EIATTR_KPARAM_INFO
	.align		4
        /*001c*/ 	.byte	0x04, 0x17
        /*001e*/ 	.short	(.L_314 - .L_313)
.L_313:
        /*0020*/ 	.word	0x00000000
        /*0024*/ 	.short	0x0000
        /*0026*/ 	.short	0x0000
        /*0028*/ 	.byte	0x00, 0xf0, 0x41, 0x07


	//----- nvinfo : EIATTR_MAXREG_COUNT
	.align		4
.L_314:
        /*002c*/ 	.byte	0x03, 0x1b
        /*002e*/ 	.short	0x00ff


	//----- nvinfo : EIATTR_NUM_BARRIERS
	.align		4
        /*0030*/ 	.byte	0x02, 0x4c
        /*0032*/ 	.byte	0x01
	.zero		1


	//----- nvinfo : EIATTR_ANNOTATIONS
	.align		4
        /*0034*/ 	.byte	0x04, 0x55
        /*0036*/ 	.short	(.L_316 - .L_315)


	//   ....[0]....
.L_315:
        /* <DEDUP_REMOVED lines=46> */
        /*030c*/ 	.byte	0x60, 0x0e, 0x01, 0x00


	//----- nvinfo : EIATTR_MERCURY_ISA_VERSION
	.align		4
.L_316:
        /*0310*/ 	.byte	0x03, 0x5f
        /*0312*/ 	.short	0x0000


	//----- nvinfo : EIATTR_COOP_GROUP_MASK_REGIDS
	.align		4
        /*0314*/ 	.byte	0x04, 0x29
        /*0316*/ 	.short	(.L_318 - .L_317)


	//   ....[0]....
.L_317:
        /*0318*/ 	.word	0xffffffff


	//   ....[1]....
        /*031c*/ 	.word	0xffffffff


	//   ....[2]....
        /*0320*/ 	.word	0xffffffff


	//   ....[3]....
        /*0324*/ 	.word	0xffffffff


	//   ....[4]....
        /*0328*/ 	.word	0xffffffff


	//   ....[5]....
        /*032c*/ 	.word	0xffffffff


	//   ....[6]....
        /*0330*/ 	.word	0xffffffff


	//   ....[7]....
        /*0334*/ 	.word	0xffffffff


	//   ....[8]....
        /*0338*/ 	.word	0xffffffff


	//   ....[9]....
        /*033c*/ 	.word	0xffffffff


	//   ....[10]....
        /*0340*/ 	.word	0xffffffff


	//   ....[11]....
        /*0344*/ 	.word	0xffffffff


	//   ....[12]....
        /*0348*/ 	.word	0xffffffff


	//   ....[13]....
        /*034c*/ 	.word	0xffffffff


	//   ....[14]....
        /*0350*/ 	.word	0xffffffff


	//   ....[15]....
        /*0354*/ 	.word	0xffffffff


	//   ....[16]....
        /*0358*/ 	.word	0xffffffff


	//   ....[17]....
        /*035c*/ 	.word	0xffffffff


	//   ....[18]....
        /*0360*/ 	.word	0xffffffff


	//   ....[19]....
        /*0364*/ 	.word	0xffffffff


	//   ....[20]....
        /*0368*/ 	.word	0xffffffff


	//   ....[21]....
        /*036c*/ 	.word	0xffffffff


	//   ....[22]....
        /*0370*/ 	.word	0xffffffff


	//   ....[23]....
        /*0374*/ 	.word	0xffffffff


	//----- nvinfo : EIATTR_COOP_GROUP_INSTR_OFFSETS
	.align		4
.L_318:
        /*0378*/ 	.byte	0x04, 0x28
        /*037a*/ 	.short	(.L_320 - .L_319)


	//   ....[0]....
.L_319:
        /*037c*/ 	.word	0x00003d10


	//   ....[1]....
        /*0380*/ 	.word	0x00003e60


	//   ....[2]....
        /*0384*/ 	.word	0x00003f10


	//   ....[3]....
        /*0388*/ 	.word	0x00004000


	//   ....[4]....
        /*038c*/ 	.word	0x00004270


	//   ....[5]....
        /*0390*/ 	.word	0x000043a0


	//   ....[6]....
        /*0394*/ 	.word	0x00004630


	//   ....[7]....
        /*0398*/ 	.word	0x000048b0


	//   ....[8]....
        /*039c*/ 	.word	0x0000a240


	//   ....[9]....
        /*03a0*/ 	.word	0x0000a3d0


	//   ....[10]....
        /*03a4*/ 	.word	0x0000a420


	//   ....[11]....
        /*03a8*/ 	.word	0x0000a5a0


	//   ....[12]....
        /*03ac*/ 	.word	0x0000a6f0


	//   ....[13]....
        /*03b0*/ 	.word	0x0000a830


	//   ....[14]....
        /*03b4*/ 	.word	0x0000a8a0


	//   ....[15]....
        /*03b8*/ 	.word	0x0000a970


	//   ....[16]....
        /*03bc*/ 	.word	0x0000f840


	//   ....[17]....
        /*03c0*/ 	.word	0x0000f850


	//   ....[18]....
        /*03c4*/ 	.word	0x0000f870


	//   ....[19]....
        /*03c8*/ 	.word	0x0000f880


	//   ....[20]....
        /*03cc*/ 	.word	0x0000f8e0


	//   ....[21]....
        /*03d0*/ 	.word	0x0000f900


	//   ....[22]....
        /*03d4*/ 	.word	0x0000f920


	//   ....[23]....
        /*03d8*/ 	.word	0x0000f950


	//----- nvinfo : EIATTR_EXIT_INSTR_OFFSETS
	.align		4
.L_320:
        /*03dc*/ 	.byte	0x04, 0x1c
        /*03de*/ 	.short	(.L_322 - .L_321)


	//   ....[0]....
.L_321:
        /*03e0*/ 	.word	0x00000540


	//   ....[1]....
        /*03e4*/ 	.word	0x00010b20


	//   ....[2]....
        /*03e8*/ 	.word	0x00010be0


	//   ....[3]....
        /*03ec*/ 	.word	0x000114f0


	//   ....[4]....
        /*03f0*/ 	.word	0x00011570


	//----- nvinfo : EIATTR_CTAIDZ_USED
	.align		4
.L_322:
        /*03f4*/ 	.byte	0x01, 0x04
	.zero		2


	//----- nvinfo : EIATTR_CRS_STACK_SIZE
	.align		4
        /*03f8*/ 	.byte	0x04, 0x1e
        /*03fa*/ 	.short	(.L_324 - .L_323)
.L_323:
        /*03fc*/ 	.word	0x00000000
.L_324:


//--------------------- .nv.info._ZN5flash16flash_fwd_kernelI23Flash_fwd_kernel_traitsILi32ELi128ELi128ELi4ELb0ELb0EN7cutlass10bfloat16_tE19Flash_kernel_traitsILi32ELi128ELi128ELi4ES3_EELb1ELb0ELb1ELb0ELb0ELb0ELb0ELb0EEEvNS_16Flash_fwd_paramsE --------------------------
	.section	.nv.info._ZN5flash16flash_fwd_kernelI23Flash_fwd_kernel_traitsILi32ELi128ELi128ELi4ELb0ELb0EN7cutlass10bfloat16_tE19Flash_kernel_traitsILi32ELi128ELi128ELi4ES3_EELb1ELb0ELb1ELb0ELb0ELb0ELb0ELb0EEEvNS_16Flash_fwd_paramsE,"",@"SHT_CUDA_INFO"
	.sectionflags	@""
	.align	4


	//----- nvinfo : EIATTR_CUDA_API_VERSION
	.align		4
        /*0000*/ 	.byte	0x04, 0x37
        /*0002*/ 	.short	(.L_326 - .L_325)
.L_325:
        /*0004*/ 	.word	0x00000082


	//----- nvinfo : EIATTR_SW2861232_WAR
	.align		4
.L_326:
        /*0008*/ 	.byte	0x01, 0x35
	.zero		2


	//----- nvinfo : EIATTR_PARAM_CBANK
	.align		4
        /*000c*/ 	.byte	0x04, 0x0a
        /*000e*/ 	.short	(.L_328 - .L_327)
	.align		4
.L_327:
        /*0010*/ 	.word	index@(.nv.constant0._ZN5flash16flash_fwd_kernelI23Flash_fwd_kernel_traitsILi32ELi128ELi128ELi4ELb0ELb0EN7cutlass10bfloat16_tE19Flash_kernel_traitsILi32ELi128ELi128ELi4ES3_EELb1ELb0ELb1ELb0ELb0ELb0ELb0ELb0EEEvNS_16Flash_fwd_paramsE)
        /*0014*/ 	.short	0x0160
        /*0016*/ 	.short	0x01d0


	//----- nvinfo : EIATTR_CBANK_PARAM_SIZE
	.align		4
.L_328:
        /*0018*/ 	.byte	0x03, 0x19
        /*001a*/ 	.short	0x01d0


	//----- nvinfo : EIATTR_KPARAM_INFO
	.align		4
        /*001c*/ 	.byte	0x04, 0x17
        /*001e*/ 	.short	(.L_330 - .L_329)
.L_329:
        /*0020*/ 	.word	0x00000000
        /*0024*/ 	.short	0x0000
        /*0026*/ 	.short	0x0000
        /*0028*/ 	.byte	0x00, 0xf0, 0x41, 0x07


	//----- nvinfo : EIATTR_MAXREG_COUNT
	.align		4
.L_330:
        /*002c*/ 	.byte	0x03, 0x1b
        /*002e*/ 	.short	0x00ff


	//----- nvinfo : EIATTR_NUM_BARRIERS
	.align		4
        /*0030*/ 	.byte	0x02, 0x4c
        /*0032*/ 	.byte	0x01
	.zero		1


	//----- nvinfo : EIATTR_ANNOTATIONS
	.align		4
        /*0034*/ 	.byte	0x04, 0x55
        /*0036*/ 	.short	(.L_332 - .L_331)


	//   ....[0]....
.L_331:
        /* <DEDUP_REMOVED lines=76> */


	//----- nvinfo : EIATTR_MERCURY_ISA_VERSION
	.align		4
.L_332:
        /*04e8*/ 	.byte	0x03, 0x5f
        /*04ea*/ 	.short	0x0000


	//----- nvinfo : EIATTR_COOP_GROUP_MASK_REGIDS
	.align		4
        /*04ec*/ 	.byte	0x04, 0x29
        /*04ee*/ 	.short	(.L_334 - .L_333)


	//   ....[0]....
.L_333:
        /*04f0*/ 	.word	0xffffffff


	//   ....[1]....
        /*04f4*/ 	.word	0xffffffff


	//   ....[2]....
        /*04f8*/ 	.word	0xffffffff


	//   ....[3]....
        /*04fc*/ 	.word	0xffffffff


	//   ....[4]....
        /*0500*/ 	.word	0xffffffff


	//   ....[5]....
        /*0504*/ 	.word	0xffffffff


	//   ....[6]....
        /*0508*/ 	.word	0xffffffff


	//   ....[7]....
        /*050c*/ 	.word	0xffffffff


	//   ....[8]....
        /*0510*/ 	.word	0xffffffff


	//   ....[9]....
        /*0514*/ 	.word	0xffffffff


	//   ....[10]....
        /*0518*/ 	.word	0xffffffff


	//   ....[11]....
        /*051c*/ 	.word	0xffffffff


	//   ....[12]....
        /*0520*/ 	.word	0xffffffff


	//   ....[13]....
        /*0524*/ 	.word	0xffffffff


	//   ....[14]....
        /*0528*/ 	.word	0xffffffff


	//   ....[15]....
        /*052c*/ 	.word	0xffffffff


	//   ....[16]....
        /*0530*/ 	.word	0xffffffff


	//   ....[17]....
        /*0534*/ 	.word	0xffffffff


	//   ....[18]....
        /*0538*/ 	.word	0xffffffff


	//   ....[19]....
        /*053c*/ 	.word	0xffffffff


	//   ....[20]....
        /*0540*/ 	.word	0xffffffff


	//   ....[21]....
        /*0544*/ 	.word	0xffffffff


	//   ....[22]....
        /*0548*/ 	.word	0xffffffff


	//   ....[23]....
        /*054c*/ 	.word	0xffffffff


	//   ....[24]....
        /*0550*/ 	.word	0xffffffff


	//   ....[25]....
        /*0554*/ 	.word	0xffffffff


	//   ....[26]....
        /*0558*/ 	.word	0xffffffff


	//   ....[27]....
        /*055c*/ 	.word	0xffffffff


	//   ....[28]....
        /*0560*/ 	.word	0xffffffff


	//   ....[29]....
        /*0564*/ 	.word	0xffffffff


	//   ....[30]....
        /*0568*/ 	.word	0xffffffff


	//   ....[31]....
        /*056c*/ 	.word	0xffffffff


	//----- nvinfo : EIATTR_COOP_GROUP_INSTR_OFFSETS
	.align		4
.L_334:
        /*0570*/ 	.byte	0x04, 0x28
        /*0572*/ 	.short	(.L_336 - .L_335)


	//   ....[0]....
.L_335:
        /*0574*/ 	.word	0x00005b30


	//   ....[1]....
        /*0578*/ 	.word	0x00005ba0


	//   ....[2]....
        /*057c*/ 	.word	0x00005d30


	//   ....[3]....
        /*0580*/ 	.word	0x00005dd0


	//   ....[4]....
        /*0584*/ 	.word	0x00006020


	//   ....[5]....
        /*0588*/ 	.word	0x000060e0


	//   ....[6]....
        /*058c*/ 	.word	0x000063e0


	//   ....[7]....
        /*0590*/ 	.word	0x00006540


	//   ....[8]....
        /*0594*/ 	.word	0x0000de50


	//   ....[9]....
        /*0598*/ 	.word	0x0000de80


	//   ....[10]....
        /*059c*/ 	.word	0x0000df90


	//   ....[11]....
        /*05a0*/ 	.word	0x0000e0c0


	//   ....[12]....
        /*05a4*/ 	.word	0x0000e0e0


	//   ....[13]....
        /*05a8*/ 	.word	0x0000e1a0


	//   ....[14]....
        /*05ac*/ 	.word	0x0000e220


	//   ....[15]....
        /*05b0*/ 	.word	0x0000e3c0


	//   ....[16]....
        /*05b4*/ 	.word	0x00016960


	//   ....[17]....
        /*05b8*/ 	.word	0x00016b10


	//   ....[18]....
        /*05bc*/ 	.word	0x00016b60


	//   ....[19]....
        /*05c0*/ 	.word	0x00016cf0


	//   ....[20]....
        /*05c4*/ 	.word	0x00016dd0


	//   ....[21]....
        /*05c8*/ 	.word	0x00016f50


	//   ....[22]....
        /*05cc*/ 	.word	0x00017050


	//   ....[23]....
        /*05d0*/ 	.word	0x000171a0


	//   ....[24]....
        /*05d4*/ 	.word	0x0001cc00


	//   ....[25]....
        /*05d8*/ 	.word	0x0001cc10


	//   ....[26]....
        /*05dc*/ 	.word	0x0001cc20


	//   ....[27]....
        /*05e0*/ 	.word	0x0001cc30


	//   ....[28]....
        /*05e4*/ 	.word	0x0001cc50


	//   ....[29]....
        /*05e8*/ 	.word	0x0001cc80


	//   ....[30]....
        /*05ec*/ 	.word	0x0001cca0


	//   ....[31]....
        /*05f0*/ 	.word	0x0001ccb0


	//----- nvinfo : EIATTR_EXIT_INSTR_OFFSETS
	.align		4
.L_336:
        /*05f4*/ 	.byte	0x04, 0x1c
        /*05f6*/ 	.short	(.L_338 - .L_337)


	//   ....[0]....
.L_337:
        /*05f8*/ 	.word	0x00000730


	//   ....[1]....
        /*05fc*/ 	.word	0x000011f0


	//   ....[2]....
        /*0600*/ 	.word	0x00001270


	//   ....[3]....
        /*0604*/ 	.word	0x0001dc10


	//   ....[4]....
        /*0608*/ 	.word	0x0001dcd0


	//----- nvinfo : EIATTR_CTAIDZ_USED
	.align		4
.L_338:
        /*060c*/ 	.byte	0x01, 0x04
	.zero		2


	//----- nvinfo : EIATTR_CRS_STACK_SIZE
	.align		4
        /*0610*/ 	.byte	0x04, 0x1e
        /*0612*/ 	.short	(.L_340 - .L_339)
.L_339:
        /*0614*/ 	.word	0x00000000
.L_340:


//--------------------- .nv.info._ZN5flash16flash_fwd_kernelI23Flash_fwd_kernel_traitsILi32ELi128ELi128ELi4ELb0ELb0EN7cutlass10bfloat16_tE19Flash_kernel_traitsILi32ELi128ELi128ELi4ES3_EELb1ELb0ELb0ELb0ELb1ELb1ELb0ELb0EEEvNS_16Flash_fwd_paramsE --------------------------
	.section	.nv.info._ZN5flash16flash_fwd_kernelI23Flash_fwd_kernel_traitsILi32ELi128ELi128ELi4ELb0ELb0EN7cutlass10bfloat16_tE19Flash_kernel_traitsILi32ELi128ELi128ELi4ES3_EELb1ELb0ELb0ELb0ELb1ELb1ELb0ELb0EEEvNS_16Flash_fwd_paramsE,"",@"SHT_CUDA_INFO"
	.sectionflags	@""
	.align	4


	//----- nvinfo : EIATTR_CUDA_API_VERSION
	.align		4
        /*0000*/ 	.byte	0x04, 0x37
        /*0002*/ 	.short	(.L_342 - .L_341)
.L_341:
        /*0004*/ 	.word	0x00000082


	//----- nvinfo : EIATTR_SW2861232_WAR
	.align		4
.L_342:
        /*0008*/ 	.byte	0x01, 0x35
	.zero		2


	//----- nvinfo : EIATTR_PARAM_CBANK
	.align		4
        /*000c*/ 	.byte	0x04, 0x0a
        /*000e*/ 	.short	(.L_344 - .L_343)
	.align		4
.L_343:
        /*0010*/ 	.word	index@(.nv.constant0._ZN5flash16flash_fwd_kernelI23Flash_fwd_kernel_traitsILi32ELi128ELi128ELi4ELb0ELb0EN7cutlass10bfloat16_tE19Flash_kernel_traitsILi32ELi128ELi128ELi4ES3_EELb1ELb0ELb0ELb0ELb1ELb1ELb0ELb0EEEvNS_16Flash_fwd_paramsE)
        /*0014*/ 	.short	0x0160
        /*0016*/ 	.short	0x01d0


	//----- nvinfo : EIATTR_CBANK_PARAM_SIZE
	.align		4
.L_344:
        /*0018*/ 	.byte	0x03, 0x19
        /*001a*/ 	.short	0x01d0


	//----- nvinfo : EIATTR_KPARAM_INFO
	.align		4
        /*001c*/ 	.byte	0x04, 0x17
        /*001e*/ 	.short	(.L_346 - .L_345)
.L_345:
        /*0020*/ 	.word	0x00000000
        /*0024*/ 	.short	0x0000
        /*0026*/ 	.short	0x0000
        /*0028*/ 	.byte	0x00, 0xf0, 0x41, 0x07


	//----- nvinfo : EIATTR_MAXREG_COUNT
	.align		4
.L_346:
        /*002c*/ 	.byte	0x03, 0x1b
        /*002e*/ 	.short	0x00ff


	//----- nvinfo : EIATTR_NUM_BARRIERS
	.align		4
        /*0030*/ 	.byte	0x02, 0x4c
        /*0032*/ 	.byte	0x01
	.zero		1


	//----- nvinfo : EIATTR_ANNOTATIONS
	.align		4
        /*0034*/ 	.byte	0x04, 0x55
        /*0036*/ 	.short	(.L_348 - .L_347)


	//   ....[0]....
.L_347:
        /* <DEDUP_REMOVED lines=46> */


	//----- nvinfo : EIATTR_MERCURY_ISA_VERSION
	.align		4
.L_348:
        /*0308*/ 	.byte	0x03, 0x5f
        /*030a*/ 	.short	0x0000


	//----- nvinfo : EIATTR_COOP_GROUP_MASK_REGIDS
	.align		4
        /*030c*/ 	.byte	0x04, 0x29
        /*030e*/ 	.short	(.L_350 - .L_349)


	//   ....[0]....
.L_349:
        /*0310*/ 	.word	0xffffffff


	//   ....[1]....
        /*0314*/ 	.word	0xffffffff


	//   ....[2]....
        /*0318*/ 	.word	0xffffffff


	//   ....[3]....
        /*031c*/ 	.word	0xffffffff


	//   ....[4]....
        /*0320*/ 	.word	0xffffffff


	//   ....[5]....
        /*0324*/ 	.word	0xffffffff


	//   ....[6]....
        /*0328*/ 	.word	0xffffffff


	//   ....[7]....
        /*032c*/ 	.word	0xffffffff


	//   ....[8]....
        /*0330*/ 	.word	0xffffffff


	//   ....[9]....
        /*0334*/ 	.word	0xffffffff


	//   ....[10]....
        /*0338*/ 	.word	0xffffffff


	//   ....[11]....
        /*033c*/ 	.word	0xffffffff


	//   ....[12]....
        /*0340*/ 	.word	0xffffffff


	//   ....[13]....
        /*0344*/ 	.word	0xffffffff


	//   ....[14]....
        /*0348*/ 	.word	0xffffffff


	//   ....[15]....
        /*034c*/ 	.word	0xffffffff


	//   ....[16]....
        /*0350*/ 	.word	0xffffffff


	//   ....[17]....
        /*0354*/ 	.word	0xffffffff


	//   ....[18]....
        /*0358*/ 	.word	0xffffffff


	//   ....[19]....
        /*035c*/ 	.word	0xffffffff


	//   ....[20]....
        /*0360*/ 	.word	0xffffffff


	//   ....[21]....
        /*0364*/ 	.word	0xffffffff


	//   ....[22]....
        /*0368*/ 	.word	0xffffffff


	//   ....[23]....
        /*036c*/ 	.word	0xffffffff


	//----- nvinfo : EIATTR_COOP_GROUP_INSTR_OFFSETS
	.align		4
.L_350:
        /*0370*/ 	.byte	0x04, 0x28
        /*0372*/ 	.short	(.L_352 - .L_351)


	//   ....[0]....
.L_351:
        /*0374*/ 	.word	0x00001e90


	//   ....[1]....
        /*0378*/ 	.word	0x000022d0


	//   ....[2]....
        /*037c*/ 	.word	0x00002330


	//   ....[3]....
        /*0380*/ 	.word	0x00002570


	//   ....[4]....
        /*0384*/ 	.word	0x000025b0


	//   ....[5]....
        /*0388*/ 	.word	0x00002690


	//   ....[6]....
        /*038c*/ 	.word	0x00002870


	//   ....[7]....
        /*0390*/ 	.word	0x000029c0


	//   ....[8]....
        /*0394*/ 	.word	0x00008440


	//   ....[9]....
        /*0398*/ 	.word	0x000084c0


	//   ....[10]....
        /*039c*/ 	.word	0x000085c0


	//   ....[11]....
        /*03a0*/ 	.word	0x00008610


	//   ....[12]....
        /*03a4*/ 	.word	0x00008720


	//   ....[13]....
        /*03a8*/ 	.word	0x000087a0


	//   ....[14]....
        /*03ac*/ 	.word	0x000088a0


	//   ....[15]....
        /*03b0*/ 	.word	0x00008910


	//   ....[16]....
        /*03b4*/ 	.word	0x0000dec0


	//   ....[17]....
        /*03b8*/ 	.word	0x0000def0


	//   ....[18]....
        /*03bc*/ 	.word	0x0000df70


	//   ....[19]....
        /*03c0*/ 	.word	0x0000dfe0


	//   ....[20]....
        /*03c4*/ 	.word	0x0000dff0


	//   ....[21]....
        /*03c8*/ 	.word	0x0000e010


	//   ....[22]....
        /*03cc*/ 	.word	0x0000e030


	//   ....[23]....
        /*03d0*/ 	.word	0x0000e040


	//----- nvinfo : EIATTR_EXIT_INSTR_OFFSETS
	.align		4
.L_352:
        /*03d4*/ 	.byte	0x04, 0x1c
        /*03d6*/ 	.short	(.L_354 - .L_353)


	//   ....[0]....
.L_353:
        /*03d8*/ 	.word	0x000003c0


	//   ....[1]....
        /*03dc*/ 	.word	0x0000eef0


	//----- nvinfo : EIATTR_CTAIDZ_USED
	.align		4
.L_354:
        /*03e0*/ 	.byte	0x01, 0x04
	.zero		2


	//----- nvinfo : EIATTR_CRS_STACK_SIZE
	.align		4
        /*03e4*/ 	.byte	0x04, 0x1e
        /*03e6*/ 	.short	(.L_356 - .L_355)
.L_355:
        /*03e8*/ 	.word	0x00000000
.L_356:


//--------------------- .nv.info._ZN5flash16flash_fwd_kernelI23Flash_fwd_kernel_traitsILi32ELi128ELi128ELi4ELb0ELb0EN7cutlass10bfloat16_tE19Flash_kernel_traitsILi32ELi128ELi128ELi4ES3_EELb0ELb0ELb0ELb0ELb1ELb1ELb1ELb0EEEvNS_16Flash_fwd_paramsE --------------------------
	.section	.nv.info._ZN5flash16flash_fwd_kernelI23Flash_fwd_kernel_traitsILi32ELi128ELi128ELi4ELb0ELb0EN7cutlass10bfloat16_tE19Flash_kernel_traitsILi32ELi128ELi128ELi4ES3_EELb0ELb0ELb0ELb0ELb1ELb1ELb1ELb0EEEvNS_16Flash_fwd_paramsE,"",@"SHT_CUDA_INFO"
	.sectionflags	@""
	.align	4


	//----- nvinfo : EIATTR_CUDA_API_VERSION
	.align		4
        /*0000*/ 	.byte	0x04, 0x37
        /*0002*/ 	.short	(.L_358 - .L_357)
.L_357:
        /*0004*/ 	.word	0x00000082


	//----- nvinfo : EIATTR_SW2861232_WAR
	.align		4
.L_358:
        /*0008*/ 	.byte	0x01, 0x35
	.zero		2


	//----- nvinfo : EIATTR_PARAM_CBANK
	.align		4
        /*000c*/ 	.byte	0x04, 0x0a
        /*000e*/ 	.short	(.L_360 - .L_359)
	.align		4
.L_359:
        /*0010*/ 	.word	index@(.nv.constant0._ZN5flash16flash_fwd_kernelI23Flash_fwd_kernel_traitsILi32ELi128ELi128ELi4ELb0ELb0EN7cutlass10bfloat16_tE19Flash_kernel_traitsILi32ELi128ELi128ELi4ES3_EELb0ELb0ELb0ELb0ELb1ELb1ELb1ELb0EEEvNS_16Flash_fwd_paramsE)
        /*0014*/ 	.short	0x0160
        /*0016*/ 	.short	0x01d0


	//----- nvinfo : EIATTR_CBANK_PARAM_SIZE
	.align		4
.L_360:
        /*0018*/ 	.byte	0x03, 0x19
        /*001a*/ 	.short	0x01d0


	//----- nvinfo : EIATTR_KPARAM_INFO
	.align		4
        /*001c*/ 	.byte	0x04, 0x17
        /*001e*/ 	.short	(.L_362 - .L_361)
.L_361:
        /*0020*/ 	.word	0x00000000
        /*0024*/ 	.short	0x0000
        /*0026*/ 	.short	0x0000
        /*0028*/ 	.byte	0x00, 0xf0, 0x41, 0x07


	//----- nvinfo : EIATTR_MAXREG_COUNT
	.align		4
.L_362:
        /*002c*/ 	.byte	0x03, 0x1b
        /*002e*/ 	.short	0x00ff


	//----- nvinfo : EIATTR_NUM_BARRIERS
	.align		4
        /*0030*/ 	.byte	0x02, 0x4c
        /*0032*/ 	.byte	0x01
	.zero		1


	//----- nvinfo : EIATTR_ANNOTATIONS
	.align		4
        /*0034*/ 	.byte	0x04, 0x55
        /*0036*/ 	.short	(.L_364 - .L_363)


	//   ....[0]....
.L_363:
        /* <DEDUP_REMOVED lines=14> */


	//----- nvinfo : EIATTR_MERCURY_ISA_VERSION
	.align		4
.L_364:
        /*0108*/ 	.byte	0x03, 0x5f
        /*010a*/ 	.short	0x0000


	//----- nvinfo : EIATTR_COOP_GROUP_MASK_REGIDS
	.align		4
        /*010c*/ 	.byte	0x04, 0x29
        /*010e*/ 	.short	(.L_366 - .L_365)


	//   ....[0]....
.L_365:
        /*0110*/ 	.word	0xffffffff


	//   ....[1]....
        /*0114*/ 	.word	0xffffffff


	//   ....[2]....
        /*0118*/ 	.word	0xffffffff


	//   ....[3]....
        /*011c*/ 	.word	0xffffffff


	//   ....[4]....
        /*0120*/ 	.word	0xffffffff


	//   ....[5]....
        /*0124*/ 	.word	0xffffffff


	//   ....[6]....
        /*0128*/ 	.word	0xffffffff


	//   ....[7]....
        /*012c*/ 	.word	0xffffffff


	//   ....[8]....
        /*0130*/ 	.word	0xffffffff


	//   ....[9]....
        /*0134*/ 	.word	0xffffffff


	//   ....[10]....
        /*0138*/ 	.word	0xffffffff


	//   ....[11]....
        /*013c*/ 	.word	0xffffffff


	//   ....[12]....
        /*0140*/ 	.word	0xffffffff


	//   ....[13]....
        /*0144*/ 	.word	0xffffffff


	//   ....[14]....
        /*0148*/ 	.word	0xffffffff


	//   ....[15]....
        /*014c*/ 	.word	0xffffffff


	//   ....[16]....
        /*0150*/ 	.word	0xffffffff


	//   ....[17]....
        /*0154*/ 	.word	0xffffffff


	//   ....[18]....
        /*0158*/ 	.word	0xffffffff


	//   ....[19]....
        /*015c*/ 	.word	0xffffffff


	//   ....[20]....
        /*0160*/ 	.word	0xffffffff


	//   ....[21]....
        /*0164*/ 	.word	0xffffffff


	//   ....[22]....
        /*0168*/ 	.word	0xffffffff


	//   ....[23]....
        /*016c*/ 	.word	0xffffffff


	//----- nvinfo : EIATTR_COOP_GROUP_INSTR_OFFSETS
	.align		4
.L_366:
        /*0170*/ 	.byte	0x04, 0x28
        /*0172*/ 	.short	(.L_368 - .L_367)


	//   ....[0]....
.L_367:
        /*0174*/ 	.word	0x000029b0


	//   ....[1]....
        /*0178*/ 	.word	0x000029d0


	//   ....[2]....
        /*017c*/ 	.word	0x00002dc0


	//   ....[3]....
        /*0180*/ 	.word	0x00002e10


	//   ....[4]....
        /*0184*/ 	.word	0x000034b0


	//   ....[5]....
        /*0188*/ 	.word	0x00003520


	//   ....[6]....
        /*018c*/ 	.word	0x000036b0


	//   ....[7]....
        /*0190*/ 	.word	0x00003710


	//   ....[8]....
        /*0194*/ 	.word	0x000070e0


	//   ....[9]....
        /*0198*/ 	.word	0x00007170


	//   ....[10]....
        /*019c*/ 	.word	0x000071e0


	//   ....[11]....
        /*01a0*/ 	.word	0x00007280


	//   ....[12]....
        /*01a4*/ 	.word	0x000072b0


	//   ....[13]....
        /*01a8*/ 	.word	0x000072e0


	//   ....[14]....
        /*01ac*/ 	.word	0x000075a0


	//   ....[15]....
        /*01b0*/ 	.word	0x00007630


	//   ....[16]....
        /*01b4*/ 	.word	0x00009b90


	//   ....[17]....
        /*01b8*/ 	.word	0x00009ba0


	//   ....[18]....
        /*01bc*/ 	.word	0x00009bb0


	//   ....[19]....
        /*01c0*/ 	.word	0x00009bc0


	//   ....[20]....
        /*01c4*/ 	.word	0x00009bf0


	//   ....[21]....
        /*01c8*/ 	.word	0x00009c10


	//   ....[22]....
        /*01cc*/ 	.word	0x00009c30


	//   ....[23]....
        /*01d0*/ 	.word	0x00009c40


	//----- nvinfo : EIATTR_EXIT_INSTR_OFFSETS
	.align		4
.L_368:
        /*01d4*/ 	.byte	0x04, 0x1c
        /*01d6*/ 	.short	(.L_370 - .L_369)


	//   ....[0]....
.L_369:
        /*01d8*/ 	.word	0x00000170


	//   ....[1]....
        /*01dc*/ 	.word	0x0000aaa0


	//----- nvinfo : EIATTR_CTAIDZ_USED
	.align		4
.L_370:
        /*01e0*/ 	.byte	0x01, 0x04
	.zero		2


	//----- nvinfo : EIATTR_CRS_STACK_SIZE
	.align		4
        /*01e4*/ 	.byte	0x04, 0x1e
        /*01e6*/ 	.short	(.L_372 - .L_371)
.L_371:
        /*01e8*/ 	.word	0x00000000
.L_372:


//--------------------- .nv.info._ZN5flash16flash_fwd_kernelI23Flash_fwd_kernel_traitsILi32ELi128ELi128ELi4ELb0ELb0EN7cutlass10bfloat16_tE19Flash_kernel_traitsILi32ELi128ELi128ELi4ES3_EELb1ELb0ELb0ELb1ELb0ELb0ELb0ELb0EEEvNS_16Flash_fwd_paramsE --------------------------
	.section	.nv.info._ZN5flash16flash_fwd_kernelI23Flash_fwd_kernel_traitsILi32ELi128ELi128ELi4ELb0ELb0EN7cutlass10bfloat16_tE19Flash_kernel_traitsILi32ELi128ELi128ELi4ES3_EELb1ELb0ELb0ELb1ELb0ELb0ELb0ELb0EEEvNS_16Flash_fwd_paramsE,"",@"SHT_CUDA_INFO"
	.sectionflags	@""
	.align	4


	//----- nvinfo : EIATTR_CUDA_API_VERSION
	.align		4
        /*0000*/ 	.byte	0x04, 0x37
        /*0002*/ 	.short	(.L_374 - .L_373)
.L_373:
        /*0004*/ 	.word	0x00000082


	//----- nvinfo : EIATTR_SW2861232_WAR
	.align		4
.L_374:
        /*0008*/ 	.byte	0x01, 0x35
	.zero		2


	//----- nvinfo : EIATTR_PARAM_CBANK
	.align		4
        /*000c*/ 	.byte	0x04, 0x0a
        /*000e*/ 	.short	(.L_376 - .L_375)
	.align		4
.L_375:
        /*0010*/ 	.word	index@(.nv.constant0._ZN5flash16flash_fwd_kernelI23Flash_fwd_kernel_traitsILi32ELi128ELi128ELi4ELb0ELb0EN7cutlass10bfloat16_tE19Flash_kernel_traitsILi32ELi128ELi128ELi4ES3_EELb1ELb0ELb0ELb1ELb0ELb0ELb0ELb0EEEvNS_16Flash_fwd_paramsE)
        /*0014*/ 	.short	0x0160
        /*0016*/ 	.short	0x01d0


	//----- nvinfo : EIATTR_CBANK_PARAM_SIZE
	.align		4
.L_376:
        /*0018*/ 	.byte	0x03, 0x19
        /*001a*/ 	.short	0x01d0


	//----- nvinfo : EIATTR_KPARAM_INFO
	.align		4
        /*001c*/ 	.byte	0x04, 0x17
        /*001e*/ 	.short	(.L_378 - .L_377)
.L_377:
        /*0020*/ 	.word	0x00000000
        /*0024*/ 	.short	0x0000
        /*0026*/ 	.short	0x0000
        /*0028*/ 	.byte	0x00, 0xf0, 0x41, 0x07


	//----- nvinfo : EIATTR_MAXREG_COUNT
	.align		4
.L_378:
        /*002c*/ 	.byte	0x03, 0x1b
        /*002e*/ 	.short	0x00ff


	//----- nvinfo : EIATTR_NUM_BARRIERS
	.align		4
        /*0030*/ 	.byte	0x02, 0x4c
        /*0032*/ 	.byte	0x01
	.zero		1


	//----- nvinfo : EIATTR_ANNOTATIONS
	.align		4
        /*0034*/ 	.byte	0x04, 0x55
        /*0036*/ 	.short	(.L_380 - .L_379)


	//   ....[0]....
.L_379:
        /* <DEDUP_REMOVED lines=46> */


	//----- nvinfo : EIATTR_MERCURY_ISA_VERSION
	.align		4
.L_380:
        /*0308*/ 	.byte	0x03, 0x5f
        /*030a*/ 	.short	0x0000


	//----- nvinfo : EIATTR_COOP_GROUP_MASK_REGIDS
	.align		4
        /*030c*/ 	.byte	0x04, 0x29
        /*030e*/ 	.short	(.L_382 - .L_381)


	//   ....[0]....
.L_381:
        /*0310*/ 	.word	0xffffffff


	//   ....[1]....
        /*0314*/ 	.word	0xffffffff


	//   ....[2]....
        /*0318*/ 	.word	0xffffffff


	//   ....[3]....
        /*031c*/ 	.word	0xffffffff


	//   ....[4]....
        /*0320*/ 	.word	0xffffffff


	//   ....[5]....
        /*0324*/ 	.word	0xffffffff


	//   ....[6]....
        /*0328*/ 	.word	0xffffffff


	//   ....[7]....
        /*032c*/ 	.word	0xffffffff


	//   ....[8]....
        /*0330*/ 	.word	0xffffffff


	//   ....[9]....
        /*0334*/ 	.word	0xffffffff


	//   ....[10]....
        /*0338*/ 	.word	0xffffffff


	//   ....[11]....
        /*033c*/ 	.word	0xffffffff


	//   ....[12]....
        /*0340*/ 	.word	0xffffffff


	//   ....[13]....
        /*0344*/ 	.word	0xffffffff


	//   ....[14]....
        /*0348*/ 	.word	0xffffffff


	//   ....[15]....
        /*034c*/ 	.word	0xffffffff


	//   ....[16]....
        /*0350*/ 	.word	0xffffffff


	//   ....[17]....
        /*0354*/ 	.word	0xffffffff


	//   ....[18]....
        /*0358*/ 	.word	0xffffffff


	//   ....[19]....
        /*035c*/ 	.word	0xffffffff


	//   ....[20]....
        /*0360*/ 	.word	0xffffffff


	//   ....[21]....
        /*0364*/ 	.word	0xffffffff


	//   ....[22]....
        /*0368*/ 	.word	0xffffffff


	//   ....[23]....
        /*036c*/ 	.word	0xffffffff


	//----- nvinfo : EIATTR_COOP_GROUP_INSTR_OFFSETS
	.align		4
.L_382:
        /*0370*/ 	.byte	0x04, 0x28
        /*0372*/ 	.short	(.L_384 - .L_383)


	//   ....[0]....
.L_383:
        /*0374*/ 	.word	0x00006e00


	//   ....[1]....
        /*0378*/ 	.word	0x00006f20


	//   ....[2]....
        /*037c*/ 	.word	0x00006fe0


	//   ....[3]....
        /*0380*/ 	.word	0x00007120


	//   ....[4]....
        /*0384*/ 	.word	0x000073c0


	//   ....[5]....
        /*0388*/ 	.word	0x00007480


	//   ....[6]....
        /*038c*/ 	.word	0x000076a0


	//   ....[7]....
        /*0390*/ 	.word	0x00007860


	//   ....[8]....
        /*0394*/ 	.word	0x0000e600


	//   ....[9]....
        /*0398*/ 	.word	0x0000e740


	//   ....[10]....
        /*039c*/ 	.word	0x0000ec50


	//   ....[11]....
        /*03a0*/ 	.word	0x0000ee40


	//   ....[12]....
        /*03a4*/ 	.word	0x0000ef20


	//   ....[13]....
        /*03a8*/ 	.word	0x0000efd0


	//   ....[14]....
        /*03ac*/ 	.word	0x0000f090


	//   ....[15]....
        /*03b0*/ 	.word	0x0000f190


	//   ....[16]....
        /*03b4*/ 	.word	0x00014320


	//   ....[17]....
        /*03b8*/ 	.word	0x00014360


	//   ....[18]....
        /*03bc*/ 	.word	0x000143c0


	//   ....[19]....
        /*03c0*/ 	.word	0x000143d0


	//   ....[20]....
        /*03c4*/ 	.word	0x000143e0


	//   ....[21]....
        /*03c8*/ 	.word	0x00014420


	//   ....[22]....
        /*03cc*/ 	.word	0x00014440


	//   ....[23]....
        /*03d0*/ 	.word	0x00014450


	//----- nvinfo : EIATTR_EXIT_INSTR_OFFSETS
	.align		4
.L_384:
        /*03d4*/ 	.byte	0x04, 0x1c
        /*03d6*/ 	.short	(.L_386 - .L_385)


	//   ....[0]....
.L_385:
        /*03d8*/ 	.word	0x00000550


	//   ....[1]....
        /*03dc*/ 	.word	0x00015610


	//   ....[2]....
        /*03e0*/ 	.word	0x000156d0


	//   ....[3]....
        /*03e4*/ 	.word	0x00015fe0


	//   ....[4]....
        /*03e8*/ 	.word	0x00016060


	//----- nvinfo : EIATTR_CTAIDZ_USED
	.align		4
.L_386:
        /*03ec*/ 	.byte	0x01, 0x04
	.zero		2


	//----- nvinfo : EIATTR_CRS_STACK_SIZE
	.align		4
        /*03f0*/ 	.byte	0x04, 0x1e
        /*03f2*/ 	.short	(.L_388 - .L_387)
.L_387:
        /*03f4*/ 	.word	0x00000000
.L_388:


//--------------------- .nv.info._ZN5flash16flash_fwd_kernelI23Flash_fwd_kernel_traitsILi32ELi128ELi128ELi4ELb0ELb0EN7cutlass10bfloat16_tE19Flash_kernel_traitsILi32ELi128ELi128ELi4ES3_EELb1ELb0ELb0ELb0ELb0ELb0ELb0ELb1EEEvNS_16Flash_fwd_paramsE --------------------------
	.section	.nv.info._ZN5flash16flash_fwd_kernelI23Flash_fwd_kernel_traitsILi32ELi128ELi128ELi4ELb0ELb0EN7cutlass10bfloat16_tE19Flash_kernel_traitsILi32ELi128ELi128ELi4ES3_EELb1ELb0ELb0ELb0ELb0ELb0ELb0ELb1EEEvNS_16Flash_fwd_paramsE,"",@"SHT_CUDA_INFO"
	.sectionflags	@""
	.align	4


	//----- nvinfo : EIATTR_CUDA_API_VERSION
	.align		4
        /*0000*/ 	.byte	0x04, 0x37
        /*0002*/ 	.short	(.L_390 - .L_389)
.L_389:
        /*0004*/ 	.word	0x00000082


	//----- nvinfo : EIATTR_SW2861232_WAR
	.align		4
.L_390:
        /*0008*/ 	.byte	0x01, 0x35
	.zero		2


	//----- nvinfo : EIATTR_PARAM_CBANK
	.align		4
        /*000c*/ 	.byte	0x04, 0x0a
        /*000e*/ 	.short	(.L_392 - .L_391)
	.align		4
.L_391:
        /*0010*/ 	.word	index@(.nv.constant0._ZN5flash16flash_fwd_kernelI23Flash_fwd_kernel_traitsILi32ELi128ELi128ELi4ELb0ELb0EN7cutlass10bfloat16_tE19Flash_kernel_traitsILi32ELi128ELi128ELi4ES3_EELb1ELb0ELb0ELb0ELb0ELb0ELb0ELb1EEEvNS_16Flash_fwd_paramsE)
        /*0014*/ 	.short	0x0160
        /*0016*/ 	.short	0x01d0


	//----- nvinfo : EIATTR_CBANK_PARAM_SIZE
	.align		4
.L_392:
        /*0018*/ 	.byte	0x03, 0x19
        /*001a*/ 	.short	0x01d0


	//----- nvinfo : EIATTR_KPARAM_INFO
	.align		4
        /*001c*/ 	.byte	0x04, 0x17
        /*001e*/ 	.short	(.L_394 - .L_393)
.L_393:
        /*0020*/ 	.word	0x00000000
        /*0024*/ 	.short	0x0000
        /*0026*/ 	.short	0x0000
        /*0028*/ 	.byte	0x00, 0xf0, 0x41, 0x07


	//----- nvinfo : EIATTR_MAXREG_COUNT
	.align		4
.L_394:
        /*002c*/ 	.byte	0x03, 0x1b
        /*002e*/ 	.short	0x00ff


	//----- nvinfo : EIATTR_NUM_BARRIERS
	.align		4
        /*0030*/ 	.byte	0x02, 0x4c
        /*0032*/ 	.byte	0x01
	.zero		1


	//----- nvinfo : EIATTR_ANNOTATIONS
	.align		4
        /*0034*/ 	.byte	0x04, 0x55
        /*0036*/ 	.short	(.L_396 - .L_395)


	//   ....[0]....
.L_395:
        /* <DEDUP_REMOVED lines=228> */


	//----- nvinfo : EIATTR_MERCURY_ISA_VERSION
	.align		4
.L_396:
        /*0e68*/ 	.byte	0x03, 0x5f
        /*0e6a*/ 	.short	0x0000


	//----- nvinfo : EIATTR_COOP_GROUP_MASK_REGIDS
	.align		4
        /*0e6c*/ 	.byte	0x04, 0x29
        /*0e6e*/ 	.short	(.L_398 - .L_397)


	//   ....[0]....
.L_397:
        /*0e70*/ 	.word	0xffffffff


	//   ....[1]....
        /*0e74*/ 	.word	0xffffffff


	//   ....[2]....
        /*0e78*/ 	.word	0xffffffff


	//   ....[3]....
        /*0e7c*/ 	.word	0xffffffff


	//   ....[4]....
        /*0e80*/ 	.word	0xffffffff


	//   ....[5]....
        /*0e84*/ 	.word	0xffffffff


	//   ....[6]....
        /*0e88*/ 	.word	0xffffffff


	//   ....[7]....
        /*0e8c*/ 	.word	0xffffffff


	//   ....[8]....
        /*0e90*/ 	.word	0xffffffff


	//   ....[9]....
        /*0e94*/ 	.word	0xffffffff


	//   ....[10]....
        /*0e98*/ 	.word	0xffffffff


	//   ....[11]....
        /*0e9c*/ 	.word	0xffffffff


	//   ....[12]....
        /*0ea0*/ 	.word	0xffffffff


	//   ....[13]....
        /*0ea4*/ 	.word	0xffffffff


	//   ....[14]....
        /*0ea8*/ 	.word	0xffffffff


	//   ....[15]....
        /*0eac*/ 	.word	0xffffffff


	//   ....[16]....
        /*0eb0*/ 	.word	0xffffffff


	//   ....[17]....
        /*0eb4*/ 	.word	0xffffffff


	//   ....[18]....
        /*0eb8*/ 	.word	0xffffffff


	//   ....[19]....
        /*0ebc*/ 	.word	0xffffffff


	//   ....[20]....
        /*0ec0*/ 	.word	0xffffffff


	//   ....[21]....
        /*0ec4*/ 	.word	0xffffffff


	//   ....[22]....
        /*0ec8*/ 	.word	0xffffffff


	//   ....[23]....
        /*0ecc*/ 	.word	0xffffffff


	//----- nvinfo : EIATTR_COOP_GROUP_INSTR_OFFSETS
	.align		4
.L_398:
        /*0ed0*/ 	.byte	0x04, 0x28
        /*0ed2*/ 	.short	(.L_400 - .L_399)


	//   ....[0]....
.L_399:
        /*0ed4*/ 	.word	0x00003ea0


	//   ....[1]....
        /*0ed8*/ 	.word	0x00003f90


	//   ....[2]....
        /*0edc*/ 	.word	0x00004350


	//   ....[3]....
        /*0ee0*/ 	.word	0x00004470


	//   ....[4]....
        /*0ee4*/ 	.word	0x000044e0


	//   ....[5]....
        /*0ee8*/ 	.word	0x00004550


	//   ....[6]....
        /*0eec*/ 	.word	0x00005cf0


	//   ....[7]....
        /*0ef0*/ 	.word	0x00005d40


	//   ....[8]....
        /*0ef4*/ 	.word	0x0000f520


	//   ....[9]....
        /*0ef8*/ 	.word	0x0000f610


	//   ....[10]....
        /*0efc*/ 	.word	0x0000f6c0


	//   ....[11]....
        /*0f00*/ 	.word	0x0000f750


	//   ....[12]....
        /*0f04*/ 	.word	0x0000f7e0


	//   ....[13]....
        /*0f08*/ 	.word	0x0000f910


	//   ....[14]....
        /*0f0c*/ 	.word	0x000101b0


	//   ....[15]....
        /*0f10*/ 	.word	0x000102c0


	//   ....[16]....
        /*0f14*/ 	.word	0x00019400


	//   ....[17]....
        /*0f18*/ 	.word	0x00019410


	//   ....[18]....
        /*0f1c*/ 	.word	0x00019420


	//   ....[19]....
        /*0f20*/ 	.word	0x00019430


	//   ....[20]....
        /*0f24*/ 	.word	0x00019460


	//   ....[21]....
        /*0f28*/ 	.word	0x00019480


	//   ....[22]....
        /*0f2c*/ 	.word	0x000194b0


	//   ....[23]....
        /*0f30*/ 	.word	0x000194c0


	//----- nvinfo : EIATTR_EXIT_INSTR_OFFSETS
	.align		4
.L_400:
        /*0f34*/ 	.byte	0x04, 0x1c
        /*0f36*/ 	.short	(.L_402 - .L_401)


	//   ....[0]....
.L_401:
        /*0f38*/ 	.word	0x000006c0


	//   ....[1]....
        /*0f3c*/ 	.word	0x0001a3f0


	//   ....[2]....
        /*0f40*/ 	.word	0x0001a4b0


	//   ....[3]....
        /*0f44*/ 	.word	0x0001ae20


	//   ....[4]....
        /*0f48*/ 	.word	0x0001aea0


	//----- nvinfo : EIATTR_CTAIDZ_USED
	.align		4
.L_402:
        /*0f4c*/ 	.byte	0x01, 0x04
	.zero		2


	//----- nvinfo : EIATTR_CRS_STACK_SIZE
	.align		4
        /*0f50*/ 	.byte	0x04, 0x1e
        /*0f52*/ 	.short	(.L_404 - .L_403)
.L_403:
        /*0f54*/ 	.word	0x00000000
.L_404:


//--------------------- .nv.info._ZN5flash16flash_fwd_kernelI23Flash_fwd_kernel_traitsILi32ELi128ELi128ELi4ELb0ELb0EN7cutlass10bfloat16_tE19Flash_kernel_traitsILi32ELi128ELi128ELi4ES3_EELb0ELb0ELb0ELb0ELb0ELb0ELb1ELb0EEEvNS_16Flash_fwd_paramsE --------------------------
	.section	.nv.info._ZN5flash16flash_fwd_kernelI23Flash_fwd_kernel_traitsILi32ELi128ELi128ELi4ELb0ELb0EN7cutlass10bfloat16_tE19Flash_kernel_traitsILi32ELi128ELi128ELi4ES3_EELb0ELb0ELb0ELb0ELb0ELb0ELb1ELb0EEEvNS_16Flash_fwd_paramsE,"",@"SHT_CUDA_INFO"
	.sectionflags	@""
	.align	4


	//----- nvinfo : EIATTR_CUDA_API_VERSION
	.align		4
        /*0000*/ 	.byte	0x04, 0x37
        /*0002*/ 	.short	(.L_406 - .L_405)
.L_405:
        /*0004*/ 	.word	0x00000082


	//----- nvinfo : EIATTR_SW2861232_WAR
	.align		4
.L_406:
        /*0008*/ 	.byte	0x01, 0x35
	.zero		2


	//----- nvinfo : EIATTR_PARAM_CBANK
	.align		4
        /*000c*/ 	.byte	0x04, 0x0a
        /*000e*/ 	.short	(.L_408 - .L_407)
	.align		4
.L_407:
        /*0010*/ 	.word	index@(.nv.constant0._ZN5flash16flash_fwd_kernelI23Flash_fwd_kernel_traitsILi32ELi128ELi128ELi4ELb0ELb0EN7cutlass10bfloat16_tE19Flash_kernel_traitsILi32ELi128ELi128ELi4ES3_EELb0ELb0ELb0ELb0ELb0ELb0ELb1ELb0EEEvNS_16Flash_fwd_paramsE)
        /*0014*/ 	.short	0x0160
        /*0016*/ 	.short	0x01d0


	//----- nvinfo : EIATTR_CBANK_PARAM_SIZE
	.align		4
.L_408:
        /*0018*/ 	.byte	0x03, 0x19
        /*001a*/ 	.short	0x01d0


	//----- nvinfo : EIATTR_KPARAM_INFO
	.align		4
        /*001c*/ 	.byte	0x04, 0x17
        /*001e*/ 	.short	(.L_410 - .L_409)
.L_409:
        /*0020*/ 	.word	0x00000000
        /*0024*/ 	.short	0x0000
        /*0026*/ 	.short	0x0000
        /*0028*/ 	.byte	0x00, 0xf0, 0x41, 0x07


	//----- nvinfo : EIATTR_MAXREG_COUNT
	.align		4
.L_410:
        /*002c*/ 	.byte	0x03, 0x1b
        /*002e*/ 	.short	0x00ff


	//----- nvinfo : EIATTR_NUM_BARRIERS
	.align		4
        /*0030*/ 	.byte	0x02, 0x4c
        /*0032*/ 	.byte	0x01
	.zero		1


	//----- nvinfo : EIATTR_ANNOTATIONS
	.align		4
        /*0034*/ 	.byte	0x04, 0x55
        /*0036*/ 	.short	(.L_412 - .L_411)


	//   ....[0]....
.L_411:
        /* <DEDUP_REMOVED lines=23> */


	//----- nvinfo : EIATTR_MERCURY_ISA_VERSION
	.align		4
.L_412:
        /*0198*/ 	.byte	0x03, 0x5f
        /*019a*/ 	.short	0x0000


	//----- nvinfo : EIATTR_COOP_GROUP_MASK_REGIDS
	.align		4
        /*019c*/ 	.byte	0x04, 0x29
        /*019e*/ 	.short	(.L_414 - .L_413)


	//   ....[0]....
.L_413:
        /*01a0*/ 	.word	0xffffffff


	//   ....[1]....
        /*01a4*/ 	.word	0xffffffff


	//   ....[2]....
        /*01a8*/ 	.word	0xffffffff


	//   ....[3]....
        /*01ac*/ 	.word	0xffffffff


	//   ....[4]....
        /*01b0*/ 	.word	0xffffffff


	//   ....[5]....
        /*01b4*/ 	.word	0xffffffff


	//   ....[6]....
        /*01b8*/ 	.word	0xffffffff


	//   ....[7]....
        /*01bc*/ 	.word	0xffffffff


	//   ....[8]....
        /*01c0*/ 	.word	0xffffffff


	//   ....[9]....
        /*01c4*/ 	.word	0xffffffff


	//   ....[10]....
        /*01c8*/ 	.word	0xffffffff


	//   ....[11]....
        /*01cc*/ 	.word	0xffffffff


	//   ....[12]....
        /*01d0*/ 	.word	0xffffffff


	//   ....[13]....
        /*01d4*/ 	.word	0xffffffff


	//   ....[14]....
        /*01d8*/ 	.word	0xffffffff


	//   ....[15]....
        /*01dc*/ 	.word	0xffffffff


	//   ....[16]....
        /*01e0*/ 	.word	0xffffffff


	//   ....[17]....
        /*01e4*/ 	.word	0xffffffff


	//   ....[18]....
        /*01e8*/ 	.word	0xffffffff


	//   ....[19]....
        /*01ec*/ 	.word	0xffffffff


	//   ....[20]....
        /*01f0*/ 	.word	0xffffffff


	//   ....[21]....
        /*01f4*/ 	.word	0xffffffff


	//   ....[22]....
        /*01f8*/ 	.word	0xffffffff


	//   ....[23]....
        /*01fc*/ 	.word	0xffffffff


	//----- nvinfo : EIATTR_COOP_GROUP_INSTR_OFFSETS
	.align		4
.L_414:
        /*0200*/ 	.byte	0x04, 0x28
        /*0202*/ 	.short	(.L_416 - .L_415)


	//   ....[0]....
.L_415:
        /*0204*/ 	.word	0x00004620


	//   ....[1]....
        /*0208*/ 	.word	0x00004640


	//   ....[2]....
        /*020c*/ 	.word	0x00004aa0


	//   ....[3]....
        /*0210*/ 	.word	0x00004af0


	//   ....[4]....
        /*0214*/ 	.word	0x00005150


	//   ....[5]....
        /*0218*/ 	.word	0x000051c0


	//   ....[6]....
        /*021c*/ 	.word	0x00005360


	//   ....[7]....
        /*0220*/ 	.word	0x000053c0


	//   ....[8]....
        /*0224*/ 	.word	0x00009170


	//   ....[9]....
        /*0228*/ 	.word	0x00009240


	//   ....[10]....
        /*022c*/ 	.word	0x000092b0


	//   ....[11]....
        /*0230*/ 	.word	0x00009350


	//   ....[12]....
        /*0234*/ 	.word	0x00009380


	//   ....[13]....
        /*0238*/ 	.word	0x000093b0


	//   ....[14]....
        /*023c*/ 	.word	0x000095d0


	//   ....[15]....
        /*0240*/ 	.word	0x00009670


	//   ....[16]....
        /*0244*/ 	.word	0x0000bc00


	//   ....[17]....
        /*0248*/ 	.word	0x0000bc10


	//   ....[18]....
        /*024c*/ 	.word	0x0000bc20


	//   ....[19]....
        /*0250*/ 	.word	0x0000bc50


	//   ....[20]....
        /*0254*/ 	.word	0x0000bc70


	//   ....[21]....
        /*0258*/ 	.word	0x0000bc90


	//   ....[22]....
        /*025c*/ 	.word	0x0000bca0


	//   ....[23]....
        /*0260*/ 	.word	0x0000bcd0


	//----- nvinfo : EIATTR_EXIT_INSTR_OFFSETS
	.align		4
.L_416:
        /*0264*/ 	.byte	0x04, 0x1c
        /*0266*/ 	.short	(.L_418 - .L_417)


	//   ....[0]....
.L_417:
        /*0268*/ 	.word	0x00000300


	//   ....[1]....
        /*026c*/ 	.word	0x0000cd50


	//   ....[2]....
        /*0270*/ 	.word	0x0000ce10


	//   ....[3]....
        /*0274*/ 	.word	0x0000d710


	//   ....[4]....
        /*0278*/ 	.word	0x0000d790


	//----- nvinfo : EIATTR_CTAIDZ_USED
	.align		4
.L_418:
        /*027c*/ 	.byte	0x01, 0x04
	.zero		2


	//----- nvinfo : EIATTR_CRS_STACK_SIZE
	.align		4
        /*0280*/ 	.byte	0x04, 0x1e
        /*0282*/ 	.short	(.L_420 - .L_419)
.L_419:
        /*0284*/ 	.word	0x00000000
.L_420:


//--------------------- .nv.info._ZN5flash16flash_fwd_kernelI23Flash_fwd_kernel_traitsILi32ELi128ELi128ELi4ELb0ELb0EN7cutlass10bfloat16_tE19Flash_kernel_traitsILi32ELi128ELi128ELi4ES3_EELb1ELb0ELb0ELb1ELb0ELb0ELb0ELb1EEEvNS_16Flash_fwd_paramsE --------------------------
	.section	.nv.info._ZN5flash16flash_fwd_kernelI23Flash_fwd_kernel_traitsILi32ELi128ELi128ELi4ELb0ELb0EN7cutlass10bfloat16_tE19Flash_kernel_traitsILi32ELi128ELi128ELi4ES3_EELb1ELb0ELb0ELb1ELb0ELb0ELb0ELb1EEEvNS_16Flash_fwd_paramsE,"",@"SHT_CUDA_INFO"
	.sectionflags	@""
	.align	4


	//----- nvinfo : EIATTR_CUDA_API_VERSION
	.align		4
        /*0000*/ 	.byte	0x04, 0x37
        /*0002*/ 	.short	(.L_422 - .L_421)
.L_421:
        /*0004*/ 	.word	0x00000082


	//----- nvinfo : EIATTR_SW2861232_WAR
	.align		4
.L_422:
        /*0008*/ 	.byte	0x01, 0x35
	.zero		2


	//----- nvinfo : EIATTR_PARAM_CBANK
	.align		4
        /*000c*/ 	.byte	0x04, 0x0a
        /*000e*/ 	.short	(.L_424 - .L_423)
	.align		4
.L_423:
        /*0010*/ 	.word	index@(.nv.constant0._ZN5flash16flash_fwd_kernelI23Flash_fwd_kernel_traitsILi32ELi128ELi128ELi4ELb0ELb0EN7cutlass10bfloat16_tE19Flash_kernel_traitsILi32ELi128ELi128ELi4ES3_EELb1ELb0ELb0ELb1ELb0ELb0ELb0ELb1EEEvNS_16Flash_fwd_paramsE)
        /*0014*/ 	.short	0x0160
        /*0016*/ 	.short	0x01d0


	//----- nvinfo : EIATTR_CBANK_PARAM_SIZE
	.align		4
.L_424:
        /*0018*/ 	.byte	0x03, 0x19
        /*001a*/ 	.short	0x01d0


	//----- nvinfo : EIATTR_KPARAM_INFO
	.align		4
        /*001c*/ 	.byte	0x04, 0x17
        /*001e*/ 	.short	(.L_426 - .L_425)
.L_425:
        /*0020*/ 	.word	0x00000000
        /*0024*/ 	.short	0x0000
        /*0026*/ 	.short	0x0000
        /*0028*/ 	.byte	0x00, 0xf0, 0x41, 0x07


	//----- nvinfo : EIATTR_MAXREG_COUNT
	.align		4
.L_426:
        /*002c*/ 	.byte	0x03, 0x1b
        /*002e*/ 	.short	0x00ff


	//----- nvinfo : EIATTR_NUM_BARRIERS
	.align		4
        /*0030*/ 	.byte	0x02, 0x4c
        /*0032*/ 	.byte	0x01
	.zero		1


	//----- nvinfo : EIATTR_ANNOTATIONS
	.align		4
        /*0034*/ 	.byte	0x04, 0x55
        /*0036*/ 	.short	(.L_428 - .L_427)


	//   ....[0]....
.L_427:
        /* <DEDUP_REMOVED lines=196> */


	//----- nvinfo : EIATTR_MERCURY_ISA_VERSION
	.align		4
.L_428:
        /*0c60*/ 	.byte	0x03, 0x5f
        /*0c62*/ 	.short	0x0000


	//----- nvinfo : EIATTR_COOP_GROUP_MASK_REGIDS
	.align		4
        /*0c64*/ 	.byte	0x04, 0x29
        /*0c66*/ 	.short	(.L_430 - .L_429)


	//   ....[0]....
.L_429:
        /*0c68*/ 	.word	0xffffffff


	//   ....[1]....
        /*0c6c*/ 	.word	0xffffffff


	//   ....[2]....
        /*0c70*/ 	.word	0xffffffff


	//   ....[3]....
        /*0c74*/ 	.word	0xffffffff


	//   ....[4]....
        /*0c78*/ 	.word	0xffffffff


	//   ....[5]....
        /*0c7c*/ 	.word	0xffffffff


	//   ....[6]....
        /*0c80*/ 	.word	0xffffffff


	//   ....[7]....
        /*0c84*/ 	.word	0xffffffff


	//   ....[8]....
        /*0c88*/ 	.word	0xffffffff


	//   ....[9]....
        /*0c8c*/ 	.word	0xffffffff


	//   ....[10]....
        /*0c90*/ 	.word	0xffffffff


	//   ....[11]....
        /*0c94*/ 	.word	0xffffffff


	//   ....[12]....
        /*0c98*/ 	.word	0xffffffff


	//   ....[13]....
        /*0c9c*/ 	.word	0xffffffff


	//   ....[14]....
        /*0ca0*/ 	.word	0xffffffff


	//   ....[15]....
        /*0ca4*/ 	.word	0xffffffff


	//   ....[16]....
        /*0ca8*/ 	.word	0xffffffff


	//   ....[17]....
        /*0cac*/ 	.word	0xffffffff


	//   ....[18]....
        /*0cb0*/ 	.word	0xffffffff


	//   ....[19]....
        /*0cb4*/ 	.word	0xffffffff


	//   ....[20]....
        /*0cb8*/ 	.word	0xffffffff


	//   ....[21]....
        /*0cbc*/ 	.word	0xffffffff


	//   ....[22]....
        /*0cc0*/ 	.word	0xffffffff


	//   ....[23]....
        /*0cc4*/ 	.word	0xffffffff


	//----- nvinfo : EIATTR_COOP_GROUP_INSTR_OFFSETS
	.align		4
.L_430:
        /*0cc8*/ 	.byte	0x04, 0x28
        /*0cca*/ 	.short	(.L_432 - .L_431)


	//   ....[0]....
.L_431:
        /*0ccc*/ 	.word	0x000069d0


	//   ....[1]....
        /*0cd0*/ 	.word	0x00006a20


	//   ....[2]....
        /*0cd4*/ 	.word	0x00006ab0


	//   ....[3]....
        /*0cd8*/ 	.word	0x00006b40


	//   ....[4]....
        /*0cdc*/ 	.word	0x00006b70


	//   ....[5]....
        /*0ce0*/ 	.word	0x00006ba0


	//   ....[6]....
        /*0ce4*/ 	.word	0x00006c00


	//   ....[7]....
        /*0ce8*/ 	.word	0x00006cb0


	//   ....[8]....
        /*0cec*/ 	.word	0x00012f20


	//   ....[9]....
        /*0cf0*/ 	.word	0x000130b0


	//   ....[10]....
        /*0cf4*/ 	.word	0x00013130


	//   ....[11]....
        /*0cf8*/ 	.word	0x00013190


	//   ....[12]....
        /*0cfc*/ 	.word	0x000132b0


	//   ....[13]....
        /*0d00*/ 	.word	0x00013320


	//   ....[14]....
        /*0d04*/ 	.word	0x000134a0


	//   ....[15]....
        /*0d08*/ 	.word	0x000135e0


	//   ....[16]....
        /*0d0c*/ 	.word	0x0001cf40


	//   ....[17]....
        /*0d10*/ 	.word	0x0001cf50


	//   ....[18]....
        /*0d14*/ 	.word	0x0001cf60


	//   ....[19]....
        /*0d18*/ 	.word	0x0001cf70


	//   ....[20]....
        /*0d1c*/ 	.word	0x0001cfa0


	//   ....[21]....
        /*0d20*/ 	.word	0x0001cfc0


	//   ....[22]....
        /*0d24*/ 	.word	0x0001cfe0


	//   ....[23]....
        /*0d28*/ 	.word	0x0001d000


	//----- nvinfo : EIATTR_EXIT_INSTR_OFFSETS
	.align		4
.L_432:
        /*0d2c*/ 	.byte	0x04, 0x1c
        /*0d2e*/ 	.short	(.L_434 - .L_433)


	//   ....[0]....
.L_433:
        /*0d30*/ 	.word	0x00000660


	//   ....[1]....
        /*0d34*/ 	.word	0x0001df90


	//   ....[2]....
        /*0d38*/ 	.word	0x0001e040


	//   ....[3]....
        /*0d3c*/ 	.word	0x0001e9c0


	//   ....[4]....
        /*0d40*/ 	.word	0x0001ea40


	//----- nvinfo : EIATTR_CTAIDZ_USED
	.align		4
.L_434:
        /*0d44*/ 	.byte	0x01, 0x04
	.zero		2


	//----- nvinfo : EIATTR_CRS_STACK_SIZE
	.align		4
        /*0d48*/ 	.byte	0x04, 0x1e
        /*0d4a*/ 	.short	(.L_436 - .L_435)
.L_435:
        /*0d4c*/ 	.word	0x00000000
.L_436:


//--------------------- .nv.info._ZN5flash16flash_fwd_kernelI23Flash_fwd_kernel_traitsILi32ELi128ELi128ELi4ELb0ELb0EN7cutlass10bfloat16_tE19Flash_kernel_traitsILi32ELi128ELi128ELi4ES3_EELb0ELb0ELb0ELb1ELb0ELb0ELb1ELb0EEEvNS_16Flash_fwd_paramsE --------------------------
	.section	.nv.info._ZN5flash16flash_fwd_kernelI23Flash_fwd_kernel_traitsILi32ELi128ELi128ELi4ELb0ELb0EN7cutlass10bfloat16_tE19Flash_kernel_traitsILi32ELi128ELi128ELi4ES3_EELb0ELb0ELb0ELb1ELb0ELb0ELb1ELb0EEEvNS_16Flash_fwd_paramsE,"",@"SHT_CUDA_INFO"
	.sectionflags	@""
	.align	4


	//----- nvinfo : EIATTR_CUDA_API_VERSION
	.align		4
        /*0000*/ 	.byte	0x04, 0x37
        /*0002*/ 	.short	(.L_438 - .L_437)
.L_437:
        /*0004*/ 	.word	0x00000082


	//----- nvinfo : EIATTR_SW2861232_WAR
	.align		4
.L_438:
        /*0008*/ 	.byte	0x01, 0x35
	.zero		2


	//----- nvinfo : EIATTR_PARAM_CBANK
	.align		4
        /*000c*/ 	.byte	0x04, 0x0a
        /*000e*/ 	.short	(.L_440 - .L_439)
	.align		4
.L_439:
        /*0010*/ 	.word	index@(.nv.constant0._ZN5flash16flash_fwd_kernelI23Flash_fwd_kernel_traitsILi32ELi128ELi128ELi4ELb0ELb0EN7cutlass10bfloat16_tE19Flash_kernel_traitsILi32ELi128ELi128ELi4ES3_EELb0ELb0ELb0ELb1ELb0ELb0ELb1ELb0EEEvNS_16Flash_fwd_paramsE)
        /*0014*/ 	.short	0x0160
        /*0016*/ 	.short	0x01d0


	//----- nvinfo : EIATTR_CBANK_PARAM_SIZE
	.align		4
.L_440:
        /*0018*/ 	.byte	0x03, 0x19
        /*001a*/ 	.short	0x01d0


	//----- nvinfo : EIATTR_KPARAM_INFO
	.align		4
        /*001c*/ 	.byte	0x04, 0x17
        /*001e*/ 	.short	(.L_442 - .L_441)
.L_441:
        /*0020*/ 	.word	0x00000000
        /*0024*/ 	.short	0x0000
        /*0026*/ 	.short	0x0000
        /*0028*/ 	.byte	0x00, 0xf0, 0x41, 0x07


	//----- nvinfo : EIATTR_MAXREG_COUNT
	.align		4
.L_442:
        /*002c*/ 	.byte	0x03, 0x1b
        /*002e*/ 	.short	0x00ff


	//----- nvinfo : EIATTR_NUM_BARRIERS
	.align		4
        /*0030*/ 	.byte	0x02, 0x4c
        /*0032*/ 	.byte	0x01
	.zero		1


	//----- nvinfo : EIATTR_ANNOTATIONS
	.align		4
        /*0034*/ 	.byte	0x04, 0x55
        /*0036*/ 	.short	(.L_444 - .L_443)


	//   ....[0]....
.L_443:
        /* <DEDUP_REMOVED lines=8> */


	//----- nvinfo : EIATTR_MERCURY_ISA_VERSION
	.align		4
.L_444:
        /*00a8*/ 	.byte	0x03, 0x5f
        /*00aa*/ 	.short	0x0000


	//----- nvinfo : EIATTR_COOP_GROUP_MASK_REGIDS
	.align		4
        /*00ac*/ 	.byte	0x04, 0x29
        /*00ae*/ 	.short	(.L_446 - .L_445)


	//   ....[0]....
.L_445:
        /*00b0*/ 	.word	0xffffffff


	//   ....[1]....
        /*00b4*/ 	.word	0xffffffff


	//   ....[2]....
        /*00b8*/ 	.word	0xffffffff


	//   ....[3]....
        /*00bc*/ 	.word	0xffffffff


	//   ....[4]....
        /*00c0*/ 	.word	0xffffffff


	//   ....[5]....
        /*00c4*/ 	.word	0xffffffff


	//   ....[6]....
        /*00c8*/ 	.word	0xffffffff


	//   ....[7]....
        /*00cc*/ 	.word	0xffffffff


	//   ....[8]....
        /*00d0*/ 	.word	0xffffffff


	//   ....[9]....
        /*00d4*/ 	.word	0xffffffff


	//   ....[10]....
        /*00d8*/ 	.word	0xffffffff


	//   ....[11]....
        /*00dc*/ 	.word	0xffffffff


	//   ....[12]....
        /*00e0*/ 	.word	0xffffffff


	//   ....[13]....
        /*00e4*/ 	.word	0xffffffff


	//   ....[14]....
        /*00e8*/ 	.word	0xffffffff


	//   ....[15]....
        /*00ec*/ 	.word	0xffffffff


	//   ....[16]....
        /*00f0*/ 	.word	0xffffffff


	//   ....[17]....
        /*00f4*/ 	.word	0xffffffff


	//   ....[18]....
        /*00f8*/ 	.word	0xffffffff


	//   ....[19]....
        /*00fc*/ 	.word	0xffffffff


	//   ....[20]....
        /*0100*/ 	.word	0xffffffff


	//   ....[21]....
        /*0104*/ 	.word	0xffffffff


	//   ....[22]....
        /*0108*/ 	.word	0xffffffff


	//   ....[23]....
        /*010c*/ 	.word	0xffffffff


	//----- nvinfo : EIATTR_COOP_GROUP_INSTR_OFFSETS
	.align		4
.L_446:
        /*0110*/ 	.byte	0x04, 0x28
        /*0112*/ 	.short	(.L_448 - .L_447)


	//   ....[0]....
.L_447:
        /*0114*/ 	.word	0x00006980


	//   ....[1]....
        /*0118*/ 	.word	0x000069a0


	//   ....[2]....
        /*011c*/ 	.word	0x00006fd0


	//   ....[3]....
        /*0120*/ 	.word	0x000070a0


	//   ....[4]....
        /*0124*/ 	.word	0x00007120


	//   ....[5]....
        /*0128*/ 	.word	0x00007220


	//   ....[6]....
        /*012c*/ 	.word	0x000076c0


	//   ....[7]....
        /*0130*/ 	.word	0x000077f0


	//   ....[8]....
        /*0134*/ 	.word	0x0000c9e0


	//   ....[9]....
        /*0138*/ 	.word	0x0000caf0


	//   ....[10]....
        /*013c*/ 	.word	0x0000cb30


	//   ....[11]....
        /*0140*/ 	.word	0x0000cb60


	//   ....[12]....
        /*0144*/ 	.word	0x0000cbb0


	//   ....[13]....
        /*0148*/ 	.word	0x0000cc00


	//   ....[14]....
        /*014c*/ 	.word	0x0000cc50


	//   ....[15]....
        /*0150*/ 	.word	0x0000cee0


	//   ....[16]....
        /*0154*/ 	.word	0x0000f310


	//   ....[17]....
        /*0158*/ 	.word	0x0000f370


	//   ....[18]....
        /*015c*/ 	.word	0x0000f380


	//   ....[19]....
        /*0160*/ 	.word	0x0000f390


	//   ....[20]....
        /*0164*/ 	.word	0x0000f3b0


	//   ....[21]....
        /*0168*/ 	.word	0x0000f3d0


	//   ....[22]....
        /*016c*/ 	.word	0x0000f400


	//   ....[23]....
        /*0170*/ 	.word	0x0000f410


	//----- nvinfo : EIATTR_EXIT_INSTR_OFFSETS
	.align		4
.L_448:
        /*0174*/ 	.byte	0x04, 0x1c
        /*0176*/ 	.short	(.L_450 - .L_449)


	//   ....[0]....
.L_449:
        /*0178*/ 	.word	0x000002f0


	//   ....[1]....
        /*017c*/ 	.word	0x00010400


	//   ....[2]....
        /*0180*/ 	.word	0x000104b0


	//   ....[3]....
        /*0184*/ 	.word	0x00010d80


	//   ....[4]....
        /*0188*/ 	.word	0x00010e00


	//----- nvinfo : EIATTR_CTAIDZ_USED
	.align		4
.L_450:
        /*018c*/ 	.byte	0x01, 0x04
	.zero		2


	//----- nvinfo : EIATTR_CRS_STACK_SIZE
	.align		4
        /*0190*/ 	.byte	0x04, 0x1e
        /*0192*/ 	.short	(.L_452 - .L_451)
.L_451:
        /*0194*/ 	.word	0x00000000
.L_452:


//--------------------- .nv.info._ZN5flash16flash_fwd_kernelI23Flash_fwd_kernel_traitsILi32ELi128ELi128ELi4ELb0ELb0EN7cutlass10bfloat16_tE19Flash_kernel_traitsILi32ELi128ELi128ELi4ES3_EELb1ELb0ELb1ELb0ELb0ELb1ELb0ELb0EEEvNS_16Flash_fwd_paramsE --------------------------
	.section	.nv.info._ZN5flash16flash_fwd_kernelI23Flash_fwd_kernel_traitsILi32ELi128ELi128ELi4ELb0ELb0EN7cutlass10bfloat16_tE19Flash_kernel_traitsILi32ELi128ELi128ELi4ES3_EELb1ELb0ELb1ELb0ELb0ELb1ELb0ELb0EEEvNS_16Flash_fwd_paramsE,"",@"SHT_CUDA_INFO"
	.sectionflags	@""
	.align	4


	//----- nvinfo : EIATTR_CUDA_API_VERSION
	.align		4
        /*0000*/ 	.byte	0x04, 0x37
        /*0002*/ 	.short	(.L_454 - .L_453)
.L_453:
        /*0004*/ 	.word	0x00000082


	//----- nvinfo : EIATTR_SW2861232_WAR
	.align		4
.L_454:
        /*0008*/ 	.byte	0x01, 0x35
	.zero		2


	//----- nvinfo : EIATTR_PARAM_CBANK
	.align		4
        /*000c*/ 	.byte	0x04, 0x0a
        /*000e*/ 	.short	(.L_456 - .L_455)
	.align		4
.L_455:
        /*0010*/ 	.word	index@(.nv.constant0._ZN5flash16flash_fwd_kernelI23Flash_fwd_kernel_traitsILi32ELi128ELi128ELi4ELb0ELb0EN7cutlass10bfloat16_tE19Flash_kernel_traitsILi32ELi128ELi128ELi4ES3_EELb1ELb0ELb1ELb0ELb0ELb1ELb0ELb0EEEvNS_16Flash_fwd_paramsE)
        /*0014*/ 	.short	0x0160
        /*0016*/ 	.short	0x01d0


	//----- nvinfo : EIATTR_CBANK_PARAM_SIZE
	.align		4
.L_456:
        /*0018*/ 	.byte	0x03, 0x19
        /*001a*/ 	.short	0x01d0


	//----- nvinfo : EIATTR_KPARAM_INFO
	.align		4
        /*001c*/ 	.byte	0x04, 0x17
        /*001e*/ 	.short	(.L_458 - .L_457)
.L_457:
        /*0020*/ 	.word	0x00000000
        /*0024*/ 	.short	0x0000
        /*0026*/ 	.short	0x0000
        /*0028*/ 	.byte	0x00, 0xf0, 0x41, 0x07


	//----- nvinfo : EIATTR_MAXREG_COUNT
	.align		4
.L_458:
        /*002c*/ 	.byte	0x03, 0x1b
        /*002e*/ 	.short	0x00ff


	//----- nvinfo : EIATTR_NUM_BARRIERS
	.align		4
        /*0030*/ 	.byte	0x02, 0x4c
        /*0032*/ 	.byte	0x01
	.zero		1


	//----- nvinfo : EIATTR_ANNOTATIONS
	.align		4
        /*0034*/ 	.byte	0x04, 0x55
        /*0036*/ 	.short	(.L_460 - .L_459)


	//   ....[0]....
.L_459:
        /* <DEDUP_REMOVED lines=58> */


	//----- nvinfo : EIATTR_MERCURY_ISA_VERSION
	.align		4
.L_460:
        /*03c0*/ 	.byte	0x03, 0x5f
        /*03c2*/ 	.short	0x0000


	//----- nvinfo : EIATTR_COOP_GROUP_MASK_REGIDS
	.align		4
        /*03c4*/ 	.byte	0x04, 0x29
        /*03c6*/ 	.short	(.L_462 - .L_461)


	//   ....[0]....
.L_461:
        /*03c8*/ 	.word	0xffffffff


	//   ....[1]....
        /*03cc*/ 	.word	0xffffffff


	//   ....[2]....
        /*03d0*/ 	.word	0xffffffff


	//   ....[3]....
        /*03d4*/ 	.word	0xffffffff


	//   ....[4]....
        /*03d8*/ 	.word	0xffffffff


	//   ....[5]....
        /*03dc*/ 	.word	0xffffffff


	//   ....[6]....
        /*03e0*/ 	.word	0xffffffff


	//   ....[7]....
        /*03e4*/ 	.word	0xffffffff


	//   ....[8]....
        /*03e8*/ 	.word	0xffffffff


	//   ....[9]....
        /*03ec*/ 	.word	0xffffffff


	//   ....[10]....
        /*03f0*/ 	.word	0xffffffff


	//   ....[11]....
        /*03f4*/ 	.word	0xffffffff


	//   ....[12]....
        /*03f8*/ 	.word	0xffffffff


	//   ....[13]....
        /*03fc*/ 	.word	0xffffffff


	//   ....[14]....
        /*0400*/ 	.word	0xffffffff


	//   ....[15]....
        /*0404*/ 	.word	0xffffffff


	//   ....[16]....
        /*0408*/ 	.word	0xffffffff


	//   ....[17]....
        /*040c*/ 	.word	0xffffffff


	//   ....[18]....
        /*0410*/ 	.word	0xffffffff


	//   ....[19]....
        /*0414*/ 	.word	0xffffffff


	//   ....[20]....
        /*0418*/ 	.word	0xffffffff


	//   ....[21]....
        /*041c*/ 	.word	0xffffffff


	//   ....[22]....
        /*0420*/ 	.word	0xffffffff


	//   ....[23]....
        /*0424*/ 	.word	0xffffffff


	//   ....[24]....
        /*0428*/ 	.word	0xffffffff


	//   ....[25]....
        /*042c*/ 	.word	0xffffffff


	//   ....[26]....
        /*0430*/ 	.word	0xffffffff


	//   ....[27]....
        /*0434*/ 	.word	0xffffffff


	//   ....[28]....
        /*0438*/ 	.word	0xffffffff


	//   ....[29]....
        /*043c*/ 	.word	0xffffffff


	//   ....[30]....
        /*0440*/ 	.word	0xffffffff


	//   ....[31]....
        /*0444*/ 	.word	0xffffffff


	//----- nvinfo : EIATTR_COOP_GROUP_INSTR_OFFSETS
	.align		4
.L_462:
        /*0448*/ 	.byte	0x04, 0x28
        /*044a*/ 	.short	(.L_464 - .L_463)


	//   ....[0]....
.L_463:
        /*044c*/ 	.word	0x000050a0


	//   ....[1]....
        /*0450*/ 	.word	0x00005160


	//   ....[2]....
        /*0454*/ 	.word	0x00005190


	//   ....[3]....
        /*0458*/ 	.word	0x00005240


	//   ....[4]....
        /*045c*/ 	.word	0x00005ce0


	//   ....[5]....
        /*0460*/ 	.word	0x00005d40


	//   ....[6]....
        /*0464*/ 	.word	0x00005e30


	//   ....[7]....
        /*0468*/ 	.word	0x00005ef0


	//   ....[8]....
        /*046c*/ 	.word	0x0000c850


	//   ....[9]....
        /*0470*/ 	.word	0x0000c980


	//   ....[10]....
        /*0474*/ 	.word	0x0000d000


	//   ....[11]....
        /*0478*/ 	.word	0x0000d050


	//   ....[12]....
        /*047c*/ 	.word	0x0000d0c0


	//   ....[13]....
        /*0480*/ 	.word	0x0000d160


	//   ....[14]....
        /*0484*/ 	.word	0x0000d1d0


	//   ....[15]....
        /*0488*/ 	.word	0x0000d260


	//   ....[16]....
        /*048c*/ 	.word	0x00014090


	//   ....[17]....
        /*0490*/ 	.word	0x000141d0


	//   ....[18]....
        /*0494*/ 	.word	0x00014280


	//   ....[19]....
        /*0498*/ 	.word	0x000143a0


	//   ....[20]....
        /*049c*/ 	.word	0x00014750


	//   ....[21]....
        /*04a0*/ 	.word	0x00014900


	//   ....[22]....
        /*04a4*/ 	.word	0x00014990


	//   ....[23]....
        /*04a8*/ 	.word	0x00014a80


	//   ....[24]....
        /*04ac*/ 	.word	0x00019320


	//   ....[25]....
        /*04b0*/ 	.word	0x00019330


	//   ....[26]....
        /*04b4*/ 	.word	0x00019450


	//   ....[27]....
        /*04b8*/ 	.word	0x00019480


	//   ....[28]....
        /*04bc*/ 	.word	0x000198d0


	//   ....[29]....
        /*04c0*/ 	.word	0x000198e0


	//   ....[30]....
        /*04c4*/ 	.word	0x00019900


	//   ....[31]....
        /*04c8*/ 	.word	0x00019930


	//----- nvinfo : EIATTR_EXIT_INSTR_OFFSETS
	.align		4
.L_464:
        /*04cc*/ 	.byte	0x04, 0x1c
        /*04ce*/ 	.short	(.L_466 - .L_465)


	//   ....[0]....
.L_465:
        /*04d0*/ 	.word	0x000006e0


	//   ....[1]....
        /*04d4*/ 	.word	0x00001170


	//   ....[2]....
        /*04d8*/ 	.word	0x000011f0


	//   ....[3]....
        /*04dc*/ 	.word	0x0001a580


	//   ....[4]....
        /*04e0*/ 	.word	0x0001a630


	//----- nvinfo : EIATTR_CTAIDZ_USED
	.align		4
.L_466:
        /*04e4*/ 	.byte	0x01, 0x04
	.zero		2


	//----- nvinfo : EIATTR_CRS_STACK_SIZE
	.align		4
        /*04e8*/ 	.byte	0x04, 0x1e
        /*04ea*/ 	.short	(.L_468 - .L_467)
.L_467:
        /*04ec*/ 	.word	0x00000000
.L_468:


//--------------------- .nv.info._ZN5flash16flash_fwd_kernelI23Flash_fwd_kernel_traitsILi32ELi128ELi128ELi4ELb0ELb0EN7cutlass10bfloat16_tE19Flash_kernel_traitsILi32ELi128ELi128ELi4ES3_EELb0ELb0ELb1ELb0ELb0ELb1ELb1ELb0EEEvNS_16Flash_fwd_paramsE --------------------------
	.section	.nv.info._ZN5flash16flash_fwd_kernelI23Flash_fwd_kernel_traitsILi32ELi128ELi128ELi4ELb0ELb0EN7cutlass10bfloat16_tE19Flash_kernel_traitsILi32ELi128ELi128ELi4ES3_EELb0ELb0ELb1ELb0ELb0ELb1ELb1ELb0EEEvNS_16Flash_fwd_paramsE,"",@"SHT_CUDA_INFO"
	.sectionflags	@""
	.align	4


	//----- nvinfo : EIATTR_CUDA_API_VERSION
	.align		4
        /*0000*/ 	.byte	0x04, 0x37
        /*0002*/ 	.short	(.L_470 - .L_469)
.L_469:
        /*0004*/ 	.word	0x00000082


	//----- nvinfo : EIATTR_SW2861232_WAR
	.align		4
.L_470:
        /*0008*/ 	.byte	0x01, 0x35
	.zero		2


	//----- nvinfo : EIATTR_PARAM_CBANK
	.align		4
        /*000c*/ 	.byte	0x04, 0x0a
        /*000e*/ 	.short	(.L_472 - .L_471)
	.align		4
.L_471:
        /*0010*/ 	.word	index@(.nv.constant0._ZN5flash16flash_fwd_kernelI23Flash_fwd_kernel_traitsILi32ELi128ELi128ELi4ELb0ELb0EN7cutlass10bfloat16_tE19Flash_kernel_traitsILi32ELi128ELi128ELi4ES3_EELb0ELb0ELb1ELb0ELb0ELb1ELb1ELb0EEEvNS_16Flash_fwd_paramsE)
        /*0014*/ 	.short	0x0160
        /*0016*/ 	.short	0x01d0


	//----- nvinfo : EIATTR_CBANK_PARAM_SIZE
	.align		4
.L_472:
        /*0018*/ 	.byte	0x03, 0x19
        /*001a*/ 	.short	0x01d0


	//----- nvinfo : EIATTR_KPARAM_INFO
	.align		4
        /*001c*/ 	.byte	0x04, 0x17
        /*001e*/ 	.short	(.L_474 - .L_473)
.L_473:
        /*0020*/ 	.word	0x00000000
        /*0024*/ 	.short	0x0000
        /*0026*/ 	.short	0x0000
        /*0028*/ 	.byte	0x00, 0xf0, 0x41, 0x07


	//----- nvinfo : EIATTR_MAXREG_COUNT
	.align		4
.L_474:
        /*002c*/ 	.byte	0x03, 0x1b
        /*002e*/ 	.short	0x00ff


	//----- nvinfo : EIATTR_NUM_BARRIERS
	.align		4
        /*0030*/ 	.byte	0x02, 0x4c
        /*0032*/ 	.byte	0x01
	.zero		1


	//----- nvinfo : EIATTR_ANNOTATIONS
	.align		4
        /*0034*/ 	.byte	0x04, 0x55
        /*0036*/ 	.short	(.L_476 - .L_475)


	//   ....[0]....
.L_475:
        /* <DEDUP_REMOVED lines=10> */


	//----- nvinfo : EIATTR_MERCURY_ISA_VERSION
	.align		4
.L_476:
        /*00c8*/ 	.byte	0x03, 0x5f
        /*00ca*/ 	.short	0x0000


	//----- nvinfo : EIATTR_COOP_GROUP_MASK_REGIDS
	.align		4
        /*00cc*/ 	.byte	0x04, 0x29
        /*00ce*/ 	.short	(.L_478 - .L_477)


	//   ....[0]....
.L_477:
        /*00d0*/ 	.word	0xffffffff


	//   ....[1]....
        /*00d4*/ 	.word	0xffffffff


	//   ....[2]....
        /*00d8*/ 	.word	0xffffffff


	//   ....[3]....
        /*00dc*/ 	.word	0xffffffff


	//   ....[4]....
        /*00e0*/ 	.word	0xffffffff


	//   ....[5]....
        /*00e4*/ 	.word	0xffffffff


	//   ....[6]....
        /*00e8*/ 	.word	0xffffffff


	//   ....[7]....
        /*00ec*/ 	.word	0xffffffff


	//   ....[8]....
        /*00f0*/ 	.word	0xffffffff


	//   ....[9]....
        /*00f4*/ 	.word	0xffffffff


	//   ....[10]....
        /*00f8*/ 	.word	0xffffffff


	//   ....[11]....
        /*00fc*/ 	.word	0xffffffff


	//   ....[12]....
        /*0100*/ 	.word	0xffffffff


	//   ....[13]....
        /*0104*/ 	.word	0xffffffff


	//   ....[14]....
        /*0108*/ 	.word	0xffffffff


	//   ....[15]....
        /*010c*/ 	.word	0xffffffff


	//   ....[16]....
        /*0110*/ 	.word	0xffffffff


	//   ....[17]....
        /*0114*/ 	.word	0xffffffff


	//   ....[18]....
        /*0118*/ 	.word	0xffffffff


	//   ....[19]....
        /*011c*/ 	.word	0xffffffff


	//   ....[20]....
        /*0120*/ 	.word	0xffffffff


	//   ....[21]....
        /*0124*/ 	.word	0xffffffff


	//   ....[22]....
        /*0128*/ 	.word	0xffffffff


	//   ....[23]....
        /*012c*/ 	.word	0xffffffff


	//   ....[24]....
        /*0130*/ 	.word	0xffffffff


	//   ....[25]....
        /*0134*/ 	.word	0xffffffff


	//   ....[26]....
        /*0138*/ 	.word	0xffffffff


	//   ....[27]....
        /*013c*/ 	.word	0xffffffff


	//   ....[28]....
        /*0140*/ 	.word	0xffffffff


	//   ....[29]....
        /*0144*/ 	.word	0xffffffff


	//   ....[30]....
        /*0148*/ 	.word	0xffffffff


	//   ....[31]....
        /*014c*/ 	.word	0xffffffff


	//----- nvinfo : EIATTR_COOP_GROUP_INSTR_OFFSETS
	.align		4
.L_478:
        /*0150*/ 	.byte	0x04, 0x28
        /*0152*/ 	.short	(.L_480 - .L_479)


	//   ....[0]....
.L_479:
        /*0154*/ 	.word	0x00005680


	//   ....[1]....
        /*0158*/ 	.word	0x000056a0


	//   ....[2]....
        /*015c*/ 	.word	0x00005cd0


	//   ....[3]....
        /*0160*/ 	.word	0x00005d30


	//   ....[4]....
        /*0164*/ 	.word	0x00006270


	//   ....[5]....
        /*0168*/ 	.word	0x00006310


	//   ....[6]....
        /*016c*/ 	.word	0x00006340


	//   ....[7]....
        /*0170*/ 	.word	0x00006390


	//   ....[8]....
        /*0174*/ 	.word	0x0000b410


	//   ....[9]....
        /*0178*/ 	.word	0x0000b440


	//   ....[10]....
        /*017c*/ 	.word	0x0000b9b0


	//   ....[11]....
        /*0180*/ 	.word	0x0000ba10


	//   ....[12]....
        /*0184*/ 	.word	0x0000bfb0


	//   ....[13]....
        /*0188*/ 	.word	0x0000c0e0


	//   ....[14]....
        /*018c*/ 	.word	0x0000c100


	//   ....[15]....
        /*0190*/ 	.word	0x0000c160


	//   ....[16]....
        /*0194*/ 	.word	0x00011800


	//   ....[17]....
        /*0198*/ 	.word	0x000119e0


	//   ....[18]....
        /*019c*/ 	.word	0x00011a40


	//   ....[19]....
        /*01a0*/ 	.word	0x00011ec0


	//   ....[20]....
        /*01a4*/ 	.word	0x00011fd0


	//   ....[21]....
        /*01a8*/ 	.word	0x000120f0


	//   ....[22]....
        /*01ac*/ 	.word	0x00012160


	//   ....[23]....
        /*01b0*/ 	.word	0x00012240


	//   ....[24]....
        /*01b4*/ 	.word	0x00014640


	//   ....[25]....
        /*01b8*/ 	.word	0x00014670


	//   ....[26]....
        /*01bc*/ 	.word	0x000146b0


	//   ....[27]....
        /*01c0*/ 	.word	0x000146f0


	//   ....[28]....
        /*01c4*/ 	.word	0x00014700


	//   ....[29]....
        /*01c8*/ 	.word	0x00014720


	//   ....[30]....
        /*01cc*/ 	.word	0x00014740


	//   ....[31]....
        /*01d0*/ 	.word	0x00014750


	//----- nvinfo : EIATTR_EXIT_INSTR_OFFSETS
	.align		4
.L_480:
        /*01d4*/ 	.byte	0x04, 0x1c
        /*01d6*/ 	.short	(.L_482 - .L_481)


	//   ....[0]....
.L_481:
        /*01d8*/ 	.word	0x000002e0


	//   ....[1]....
        /*01dc*/ 	.word	0x00000cc0


	//   ....[2]....
        /*01e0*/ 	.word	0x00000d40


	//   ....[3]....
        /*01e4*/ 	.word	0x000157b0


	//   ....[4]....
        /*01e8*/ 	.word	0x00015870


	//----- nvinfo : EIATTR_CTAIDZ_USED
	.align		4
.L_482:
        /*01ec*/ 	.byte	0x01, 0x04
	.zero		2


	//----- nvinfo : EIATTR_CRS_STACK_SIZE
	.align		4
        /*01f0*/ 	.byte	0x04, 0x1e
        /*01f2*/ 	.short	(.L_484 - .L_483)
.L_483:
        /*01f4*/ 	.word	0x00000000
.L_484:


//--------------------- .nv.info._ZN5flash16flash_fwd_kernelI23Flash_fwd_kernel_traitsILi32ELi128ELi128ELi4ELb0ELb0EN7cutlass10bfloat16_tE19Flash_kernel_traitsILi32ELi128ELi128ELi4ES3_EELb1ELb0ELb1ELb1ELb0ELb0ELb0ELb0EEEvNS_16Flash_fwd_paramsE --------------------------
	.section	.nv.info._ZN5flash16flash_fwd_kernelI23Flash_fwd_kernel_traitsILi32ELi128ELi128ELi4ELb0ELb0EN7cutlass10bfloat16_tE19Flash_kernel_traitsILi32ELi128ELi128ELi4ES3_EELb1ELb0ELb1ELb1ELb0ELb0ELb0ELb0EEEvNS_16Flash_fwd_paramsE,"",@"SHT_CUDA_INFO"
	.sectionflags	@""
	.align	4


	//----- nvinfo : EIATTR_CUDA_API_VERSION
	.align		4
        /*0000*/ 	.byte	0x04, 0x37
        /*0002*/ 	.short	(.L_486 - .L_485)
.L_485:
        /*0004*/ 	.word	0x00000082


	//----- nvinfo : EIATTR_SW2861232_WAR
	.align		4
.L_486:
        /*0008*/ 	.byte	0x01, 0x35
	.zero		2


	//----- nvinfo : EIATTR_PARAM_CBANK
	.align		4
        /*000c*/ 	.byte	0x04, 0x0a
        /*000e*/ 	.short	(.L_488 - .L_487)
	.align		4
.L_487:
        /*0010*/ 	.word	index@(.nv.constant0._ZN5flash16flash_fwd_kernelI23Flash_fwd_kernel_traitsILi32ELi128ELi128ELi4ELb0ELb0EN7cutlass10bfloat16_tE19Flash_kernel_traitsILi32ELi128ELi128ELi4ES3_EELb1ELb0ELb1ELb1ELb0ELb0ELb0ELb0EEEvNS_16Flash_fwd_paramsE)
        /*0014*/ 	.short	0x0160
        /*0016*/ 	.short	0x01d0


	//----- nvinfo : EIATTR_CBANK_PARAM_SIZE
	.align		4
.L_488:
        /*0018*/ 	.byte	0x03, 0x19
        /*001a*/ 	.short	0x01d0


	//----- nvinfo : EIATTR_KPARAM_INFO
	.align		4
        /*001c*/ 	.byte	0x04, 0x17
        /*001e*/ 	.short	(.L_490 - .L_489)
.L_489:
        /*0020*/ 	.word	0x00000000
        /*0024*/ 	.short	0x0000
        /*0026*/ 	.short	0x0000
        /*0028*/ 	.byte	0x00, 0xf0, 0x41, 0x07


	//----- nvinfo : EIATTR_MAXREG_COUNT
	.align		4
.L_490:
        /*002c*/ 	.byte	0x03, 0x1b
        /*002e*/ 	.short	0x00ff


	//----- nvinfo : EIATTR_NUM_BARRIERS
	.align		4
        /*0030*/ 	.byte	0x02, 0x4c
        /*0032*/ 	.byte	0x01
	.zero		1


	//----- nvinfo : EIATTR_ANNOTATIONS
	.align		4
        /*0034*/ 	.byte	0x04, 0x55
        /*0036*/ 	.short	(.L_492 - .L_491)


	//   ....[0]....
.L_491:
        /* <DEDUP_REMOVED lines=46> */


	//----- nvinfo : EIATTR_MERCURY_ISA_VERSION
	.align		4
.L_492:
        /*0300*/ 	.byte	0x03, 0x5f
        /*0302*/ 	.short	0x0000


	//----- nvinfo : EIATTR_COOP_GROUP_MASK_REGIDS
	.align		4
        /*0304*/ 	.byte	0x04, 0x29
        /*0306*/ 	.short	(.L_494 - .L_493)


	//   ....[0]....
.L_493:
        /*0308*/ 	.word	0xffffffff


	//   ....[1]....
        /*030c*/ 	.word	0xffffffff


	//   ....[2]....
        /*0310*/ 	.word	0xffffffff


	//   ....[3]....
        /*0314*/ 	.word	0xffffffff


	//   ....[4]....
        /*0318*/ 	.word	0xffffffff


	//   ....[5]....
        /*031c*/ 	.word	0xffffffff


	//   ....[6]....
        /*0320*/ 	.word	0xffffffff


	//   ....[7]....
        /*0324*/ 	.word	0xffffffff


	//   ....[8]....
        /*0328*/ 	.word	0xffffffff


	//   ....[9]....
        /*032c*/ 	.word	0xffffffff


	//   ....[10]....
        /*0330*/ 	.word	0xffffffff


	//   ....[11]....
        /*0334*/ 	.word	0xffffffff


	//   ....[12]....
        /*0338*/ 	.word	0xffffffff


	//   ....[13]....
        /*033c*/ 	.word	0xffffffff


	//   ....[14]....
        /*0340*/ 	.word	0xffffffff


	//   ....[15]....
        /*0344*/ 	.word	0xffffffff


	//   ....[16]....
        /*0348*/ 	.word	0xffffffff


	//   ....[17]....
        /*034c*/ 	.word	0xffffffff


	//   ....[18]....
        /*0350*/ 	.word	0xffffffff


	//   ....[19]....
        /*0354*/ 	.word	0xffffffff


	//   ....[20]....
        /*0358*/ 	.word	0xffffffff


	//   ....[21]....
        /*035c*/ 	.word	0xffffffff


	//   ....[22]....
        /*0360*/ 	.word	0xffffffff


	//   ....[23]....
        /*0364*/ 	.word	0xffffffff


	//   ....[24]....
        /*0368*/ 	.word	0xffffffff


	//   ....[25]....
        /*036c*/ 	.word	0xffffffff


	//   ....[26]....
        /*0370*/ 	.word	0xffffffff


	//   ....[27]....
        /*0374*/ 	.word	0xffffffff


	//   ....[28]....
        /*0378*/ 	.word	0xffffffff


	//   ....[29]....
        /*037c*/ 	.word	0xffffffff


	//   ....[30]....
        /*0380*/ 	.word	0xffffffff


	//   ....[31]....
        /*0384*/ 	.word	0xffffffff


	//----- nvinfo : EIATTR_COOP_GROUP_INSTR_OFFSETS
	.align		4
.L_494:
        /*0388*/ 	.byte	0x04, 0x28
        /*038a*/ 	.short	(.L_496 - .L_495)


	//   ....[0]....
.L_495:
        /*038c*/ 	.word	0x00007c50


	//   ....[1]....
        /*0390*/ 	.word	0x00007da0


	//   ....[2]....
        /*0394*/ 	.word	0x00007ed0


	//   ....[3]....
        /*0398*/ 	.word	0x00007fe0


	//   ....[4]....
        /*039c*/ 	.word	0x00008580


	//   ....[5]....
        /*03a0*/ 	.word	0x00008730


	//   ....[6]....
        /*03a4*/ 	.word	0x000087c0


	//   ....[7]....
        /*03a8*/ 	.word	0x000088e0


	//   ....[8]....
        /*03ac*/ 	.word	0x000114f0


	//   ....[9]....
        /*03b0*/ 	.word	0x00011620


	//   ....[10]....
        /*03b4*/ 	.word	0x00011ce0


	//   ....[11]....
        /*03b8*/ 	.word	0x00011d10


	//   ....[12]....
        /*03bc*/ 	.word	0x00011d80


	//   ....[13]....
        /*03c0*/ 	.word	0x00011e70


	//   ....[14]....
        /*03c4*/ 	.word	0x00011eb0


	//   ....[15]....
        /*03c8*/ 	.word	0x00011f00


	//   ....[16]....
        /*03cc*/ 	.word	0x0001b3c0


	//   ....[17]....
        /*03d0*/ 	.word	0x0001b480


	//   ....[18]....
        /*03d4*/ 	.word	0x0001b5e0


	//   ....[19]....
        /*03d8*/ 	.word	0x0001b650


	//   ....[20]....
        /*03dc*/ 	.word	0x0001b950


	//   ....[21]....
        /*03e0*/ 	.word	0x0001b9c0


	//   ....[22]....
        /*03e4*/ 	.word	0x0001bab0


	//   ....[23]....
        /*03e8*/ 	.word	0x0001bb20


	//   ....[24]....
        /*03ec*/ 	.word	0x00020440


	//   ....[25]....
        /*03f0*/ 	.word	0x00020450


	//   ....[26]....
        /*03f4*/ 	.word	0x000205a0


	//   ....[27]....
        /*03f8*/ 	.word	0x000208e0


	//   ....[28]....
        /*03fc*/ 	.word	0x000208f0


	//   ....[29]....
        /*0400*/ 	.word	0x00020910


	//   ....[30]....
        /*0404*/ 	.word	0x00020920


	//   ....[31]....
        /*0408*/ 	.word	0x00020950


	//----- nvinfo : EIATTR_EXIT_INSTR_OFFSETS
	.align		4
.L_496:
        /*040c*/ 	.byte	0x04, 0x1c
        /*040e*/ 	.short	(.L_498 - .L_497)


	//   ....[0]....
.L_497:
        /*0410*/ 	.word	0x000006e0


	//   ....[1]....
        /*0414*/ 	.word	0x000011a0


	//   ....[2]....
        /*0418*/ 	.word	0x00001220


	//   ....[3]....
        /*041c*/ 	.word	0x00021780


	//   ....[4]....
        /*0420*/ 	.word	0x00021840


	//----- nvinfo : EIATTR_CTAIDZ_USED
	.align		4
.L_498:
        /*0424*/ 	.byte	0x01, 0x04
	.zero		2


	//----- nvinfo : EIATTR_CRS_STACK_SIZE
	.align		4
        /*0428*/ 	.byte	0x04, 0x1e
        /*042a*/ 	.short	(.L_500 - .L_499)
.L_499:
        /*042c*/ 	.word	0x00000000
.L_500:


//--------------------- .nv.info._ZN5flash16flash_fwd_kernelI23Flash_fwd_kernel_traitsILi32ELi128ELi128ELi4ELb0ELb0EN7cutlass10bfloat16_tE19Flash_kernel_traitsILi32ELi128ELi128ELi4ES3_EELb1ELb0ELb1ELb0ELb0ELb0ELb0ELb1EEEvNS_16Flash_fwd_paramsE --------------------------
	.section	.nv.info._ZN5flash16flash_fwd_kernelI23Flash_fwd_kernel_traitsILi32ELi128ELi128ELi4ELb0ELb0EN7cutlass10bfloat16_tE19Flash_kernel_traitsILi32ELi128ELi128ELi4ES3_EELb1ELb0ELb1ELb0ELb0ELb0ELb0ELb1EEEvNS_16Flash_fwd_paramsE,"",@"SHT_CUDA_INFO"
	.sectionflags	@""
	.align	4


	//----- nvinfo : EIATTR_CUDA_API_VERSION
	.align		4
        /*0000*/ 	.byte	0x04, 0x37
        /*0002*/ 	.short	(.L_502 - .L_501)
.L_501:
        /*0004*/ 	.word	0x00000082


	//----- nvinfo : EIATTR_SW2861232_WAR
	.align		4
.L_502:
        /*0008*/ 	.byte	0x01, 0x35
	.zero		2


	//----- nvinfo : EIATTR_PARAM_CBANK
	.align		4
        /*000c*/ 	.byte	0x04, 0x0a
        /*000e*/ 	.short	(.L_504 - .L_503)
	.align		4
.L_503:
        /*0010*/ 	.word	index@(.nv.constant0._ZN5flash16flash_fwd_kernelI23Flash_fwd_kernel_traitsILi32ELi128ELi128ELi4ELb0ELb0EN7cutlass10bfloat16_tE19Flash_kernel_traitsILi32ELi128ELi128ELi4ES3_EELb1ELb0ELb1ELb0ELb0ELb0ELb0ELb1EEEvNS_16Flash_fwd_paramsE)
        /*0014*/ 	.short	0x0160
        /*0016*/ 	.short	0x01d0


	//----- nvinfo : EIATTR_CBANK_PARAM_SIZE
	.align		4
.L_504:
        /*0018*/ 	.byte	0x03, 0x19
        /*001a*/ 	.short	0x01d0


	//----- nvinfo : EIATTR_KPARAM_INFO
	.align		4
        /*001c*/ 	.byte	0x04, 0x17
        /*001e*/ 	.short	(.L_506 - .L_505)
.L_505:
        /*0020*/ 	.word	0x00000000
        /*0024*/ 	.short	0x0000
        /*0026*/ 	.short	0x0000
        /*0028*/ 	.byte	0x00, 0xf0, 0x41, 0x07


	//----- nvinfo : EIATTR_MAXREG_COUNT
	.align		4
.L_506:
        /*002c*/ 	.byte	0x03, 0x1b
        /*002e*/ 	.short	0x00ff


	//----- nvinfo : EIATTR_NUM_BARRIERS
	.align		4
        /*0030*/ 	.byte	0x02, 0x4c
        /*0032*/ 	.byte	0x01
	.zero		1


	//----- nvinfo : EIATTR_ANNOTATIONS
	.align		4
        /*0034*/ 	.byte	0x04, 0x55
        /*0036*/ 	.short	(.L_508 - .L_507)


	//   ....[0]....
.L_507:
        /* <DEDUP_REMOVED lines=432> */


	//----- nvinfo : EIATTR_MERCURY_ISA_VERSION
	.align		4
.L_508:
        /*1b20*/ 	.byte	0x03, 0x5f
        /*1b22*/ 	.short	0x0000


	//----- nvinfo : EIATTR_COOP_GROUP_MASK_REGIDS
	.align		4
        /*1b24*/ 	.byte	0x04, 0x29
        /*1b26*/ 	.short	(.L_510 - .L_509)


	//   ....[0]....
.L_509:
        /*1b28*/ 	.word	0xffffffff


	//   ....[1]....
        /*1b2c*/ 	.word	0xffffffff


	//   ....[2]....
        /*1b30*/ 	.word	0xffffffff


	//   ....[3]....
        /*1b34*/ 	.word	0xffffffff


	//   ....[4]....
        /*1b38*/ 	.word	0xffffffff


	//   ....[5]....
        /*1b3c*/ 	.word	0xffffffff


	//   ....[6]....
        /*1b40*/ 	.word	0xffffffff


	//   ....[7]....
        /*1b44*/ 	.word	0xffffffff


	//   ....[8]....
        /*1b48*/ 	.word	0xffffffff


	//   ....[9]....
        /*1b4c*/ 	.word	0xffffffff


	//   ....[10]....
        /*1b50*/ 	.word	0xffffffff


	//   ....[11]....
        /*1b54*/ 	.word	0xffffffff


	//   ....[12]....
        /*1b58*/ 	.word	0xffffffff


	//   ....[13]....
        /*1b5c*/ 	.word	0xffffffff


	//   ....[14]....
        /*1b60*/ 	.word	0xffffffff


	//   ....[15]....
        /*1b64*/ 	.word	0xffffffff


	//   ....[16]....
        /*1b68*/ 	.word	0xffffffff


	//   ....[17]....
        /*1b6c*/ 	.word	0xffffffff


	//   ....[18]....
        /*1b70*/ 	.word	0xffffffff


	//   ....[19]....
        /*1b74*/ 	.word	0xffffffff


	//   ....[20]....
        /*1b78*/ 	.word	0xffffffff


	//   ....[21]....
        /*1b7c*/ 	.word	0xffffffff


	//   ....[22]....
        /*1b80*/ 	.word	0xffffffff


	//   ....[23]....
        /*1b84*/ 	.word	0xffffffff


	//   ....[24]....
        /*1b88*/ 	.word	0xffffffff


	//   ....[25]....
        /*1b8c*/ 	.word	0xffffffff


	//   ....[26]....
        /*1b90*/ 	.word	0xffffffff


	//   ....[27]....
        /*1b94*/ 	.word	0xffffffff


	//   ....[28]....
        /*1b98*/ 	.word	0xffffffff


	//   ....[29]....
        /*1b9c*/ 	.word	0xffffffff


	//   ....[30]....
        /*1ba0*/ 	.word	0xffffffff


	//   ....[31]....
        /*1ba4*/ 	.word	0xffffffff


	//   ....[32]....
        /*1ba8*/ 	.word	0xffffffff


	//   ....[33]....
        /*1bac*/ 	.word	0xffffffff


	//   ....[34]....
        /*1bb0*/ 	.word	0xffffffff


	//   ....[35]....
        /*1bb4*/ 	.word	0xffffffff


	//   ....[36]....
        /*1bb8*/ 	.word	0xffffffff


	//   ....[37]....
        /*1bbc*/ 	.word	0xffffffff


	//   ....[38]....
        /*1bc0*/ 	.word	0xffffffff


	//   ....[39]....
        /*1bc4*/ 	.word	0xffffffff


	//----- nvinfo : EIATTR_COOP_GROUP_INSTR_OFFSETS
	.align		4
.L_510:
        /*1bc8*/ 	.byte	0x04, 0x28
        /*1bca*/ 	.short	(.L_512 - .L_511)


	//   ....[0]....
.L_511:
        /*1bcc*/ 	.word	0x00006090


	//   ....[1]....
        /*1bd0*/ 	.word	0x000060d0


	//   ....[2]....
        /*1bd4*/ 	.word	0x00006140


	//   ....[3]....
        /*1bd8*/ 	.word	0x00006150


	//   ....[4]....
        /*1bdc*/ 	.word	0x00006180


	//   ....[5]....
        /*1be0*/ 	.word	0x00006190


	//   ....[6]....
        /*1be4*/ 	.word	0x000061c0


	//   ....[7]....
        /*1be8*/ 	.word	0x000061d0


	//   ....[8]....
        /*1bec*/ 	.word	0x00013830


	//   ....[9]....
        /*1bf0*/ 	.word	0x000138b0


	//   ....[10]....
        /*1bf4*/ 	.word	0x00014060


	//   ....[11]....
        /*1bf8*/ 	.word	0x00014080


	//   ....[12]....
        /*1bfc*/ 	.word	0x000146f0


	//   ....[13]....
        /*1c00*/ 	.word	0x00014710


	//   ....[14]....
        /*1c04*/ 	.word	0x00014cd0


	//   ....[15]....
        /*1c08*/ 	.word	0x00014cf0


	//   ....[16]....
        /*1c0c*/ 	.word	0x00022600


	//   ....[17]....
        /*1c10*/ 	.word	0x00022700


	//   ....[18]....
        /*1c14*/ 	.word	0x00022b60


	//   ....[19]....
        /*1c18*/ 	.word	0x00022bd0


	//   ....[20]....
        /*1c1c*/ 	.word	0x00023230


	//   ....[21]....
        /*1c20*/ 	.word	0x00023250


	//   ....[22]....
        /*1c24*/ 	.word	0x000238b0


	//   ....[23]....
        /*1c28*/ 	.word	0x000238d0


	//   ....[24]....
        /*1c2c*/ 	.word	0x0002d780


	//   ....[25]....
        /*1c30*/ 	.word	0x0002d7f0


	//   ....[26]....
        /*1c34*/ 	.word	0x0002d810


	//   ....[27]....
        /*1c38*/ 	.word	0x0002d820


	//   ....[28]....
        /*1c3c*/ 	.word	0x0002d830


	//   ....[29]....
        /*1c40*/ 	.word	0x0002d860


	//   ....[30]....
        /*1c44*/ 	.word	0x0002d880


	//   ....[31]....
        /*1c48*/ 	.word	0x0002d890


	//   ....[32]....
        /*1c4c*/ 	.word	0x0002ecd0


	//   ....[33]....
        /*1c50*/ 	.word	0x0002ed20


	//   ....[34]....
        /*1c54*/ 	.word	0x0002ed70


	//   ....[35]....
        /*1c58*/ 	.word	0x0002edc0


	//   ....[36]....
        /*1c5c*/ 	.word	0x0002ee10


	//   ....[37]....
        /*1c60*/ 	.word	0x0002ee70


	//   ....[38]....
        /*1c64*/ 	.word	0x0002eec0


	//   ....[39]....
        /*1c68*/ 	.word	0x0002ef20


	//----- nvinfo : EIATTR_EXIT_INSTR_OFFSETS
	.align		4
.L_512:
        /*1c6c*/ 	.byte	0x04, 0x1c
        /*1c6e*/ 	.short	(.L_514 - .L_513)


	//   ....[0]....
.L_513:
        /*1c70*/ 	.word	0x00000080


	//----- nvinfo : EIATTR_CTAIDZ_USED
	.align		4
.L_514:
        /*1c74*/ 	.byte	0x01, 0x04
	.zero		2


	//----- nvinfo : EIATTR_CRS_STACK_SIZE
	.align		4
        /*1c78*/ 	.byte	0x04, 0x1e
        /*1c7a*/ 	.short	(.L_516 - .L_515)
.L_515:
        /*1c7c*/ 	.word	0x00000000
.L_516:


//--------------------- .nv.info._ZN5flash16flash_fwd_kernelI23Flash_fwd_kernel_traitsILi32ELi128ELi128ELi4ELb0ELb0EN7cutlass10bfloat16_tE19Flash_kernel_traitsILi32ELi128ELi128ELi4ES3_EELb0ELb0ELb1ELb0ELb0ELb0ELb1ELb0EEEvNS_16Flash_fwd_paramsE --------------------------
	.section	.nv.info._ZN5flash16flash_fwd_kernelI23Flash_fwd_kernel_traitsILi32ELi128ELi128ELi4ELb0ELb0EN7cutlass10bfloat16_tE19Flash_kernel_traitsILi32ELi128ELi128ELi4ES3_EELb0ELb0ELb1ELb0ELb0ELb0ELb1ELb0EEEvNS_16Flash_fwd_paramsE,"",@"SHT_CUDA_INFO"
	.sectionflags	@""
	.align	4


	//----- nvinfo : EIATTR_CUDA_API_VERSION
	.align		4
        /*0000*/ 	.byte	0x04, 0x37
        /*0002*/ 	.short	(.L_518 - .L_517)
.L_517:
        /*0004*/ 	.word	0x00000082


	//----- nvinfo : EIATTR_SW2861232_WAR
	.align		4
.L_518:
        /*0008*/ 	.byte	0x01, 0x35
	.zero		2


	//----- nvinfo : EIATTR_PARAM_CBANK
	.align		4
        /*000c*/ 	.byte	0x04, 0x0a
        /*000e*/ 	.short	(.L_520 - .L_519)
	.align		4
.L_519:
        /*0010*/ 	.word	index@(.nv.constant0._ZN5flash16flash_fwd_kernelI23Flash_fwd_kernel_traitsILi32ELi128ELi128ELi4ELb0ELb0EN7cutlass10bfloat16_tE19Flash_kernel_traitsILi32ELi128ELi128ELi4ES3_EELb0ELb0ELb1ELb0ELb0ELb0ELb1ELb0EEEvNS_16Flash_fwd_paramsE)
        /*0014*/ 	.short	0x0160
        /*0016*/ 	.short	0x01d0


	//----- nvinfo : EIATTR_CBANK_PARAM_SIZE
	.align		4
.L_520:
        /*0018*/ 	.byte	0x03, 0x19
        /*001a*/ 	.short	0x01d0


	//----- nvinfo : EIATTR_KPARAM_INFO
	.align		4
        /*001c*/ 	.byte	0x04, 0x17
        /*001e*/ 	.short	(.L_522 - .L_521)
.L_521:
        /*0020*/ 	.word	0x00000000
        /*0024*/ 	.short	0x0000
        /*0026*/ 	.short	0x0000
        /*0028*/ 	.byte	0x00, 0xf0, 0x41, 0x07


	//----- nvinfo : EIATTR_MAXREG_COUNT
	.align		4
.L_522:
        /*002c*/ 	.byte	0x03, 0x1b
        /*002e*/ 	.short	0x00ff


	//----- nvinfo : EIATTR_NUM_BARRIERS
	.align		4
        /*0030*/ 	.byte	0x02, 0x4c
        /*0032*/ 	.byte	0x01
	.zero		1


	//----- nvinfo : EIATTR_MERCURY_ISA_VERSION
	.align		4
        /*0034*/ 	.byte	0x03, 0x5f
        /*0036*/ 	.short	0x0000


	//----- nvinfo : EIATTR_COOP_GROUP_MASK_REGIDS
	.align		4
        /*0038*/ 	.byte	0x04, 0x29
        /*003a*/ 	.short	(.L_524 - .L_523)


	//   ....[0]....
.L_523:
        /*003c*/ 	.word	0xffffffff


	//   ....[1]....
        /*0040*/ 	.word	0xffffffff


	//   ....[2]....
        /*0044*/ 	.word	0xffffffff


	//   ....[3]....
        /*0048*/ 	.word	0xffffffff


	//   ....[4]....
        /*004c*/ 	.word	0xffffffff


	//   ....[5]....
        /*0050*/ 	.word	0xffffffff


	//   ....[6]....
        /*0054*/ 	.word	0xffffffff


	//   ....[7]....
        /*0058*/ 	.word	0xffffffff


	//   ....[8]....
        /*005c*/ 	.word	0xffffffff


	//   ....[9]....
        /*0060*/ 	.word	0xffffffff


	//   ....[10]....
        /*0064*/ 	.word	0xffffffff


	//   ....[11]....
        /*0068*/ 	.word	0xffffffff


	//   ....[12]....
        /*006c*/ 	.word	0xffffffff


	//   ....[13]....
        /*0070*/ 	.word	0xffffffff


	//   ....[14]....
        /*0074*/ 	.word	0xffffffff


	//   ....[15]....
        /*0078*/ 	.word	0xffffffff


	//   ....[16]....
        /*007c*/ 	.word	0xffffffff


	//   ....[17]....
        /*0080*/ 	.word	0xffffffff


	//   ....[18]....
        /*0084*/ 	.word	0xffffffff


	//   ....[19]....
        /*0088*/ 	.word	0xffffffff


	//   ....[20]....
        /*008c*/ 	.word	0xffffffff


	//   ....[21]....
        /*0090*/ 	.word	0xffffffff


	//   ....[22]....
        /*0094*/ 	.word	0xffffffff


	//   ....[23]....
        /*0098*/ 	.word	0xffffffff


	//   ....[24]....
        /*009c*/ 	.word	0xffffffff


	//   ....[25]....
        /*00a0*/ 	.word	0xffffffff


	//   ....[26]....
        /*00a4*/ 	.word	0xffffffff


	//   ....[27]....
        /*00a8*/ 	.word	0xffffffff


	//   ....[28]....
        /*00ac*/ 	.word	0xffffffff


	//   ....[29]....
        /*00b0*/ 	.word	0xffffffff


	//   ....[30]....
        /*00b4*/ 	.word	0xffffffff


	//   ....[31]....
        /*00b8*/ 	.word	0xffffffff


	//----- nvinfo : EIATTR_COOP_GROUP_INSTR_OFFSETS
	.align		4
.L_524:
        /*00bc*/ 	.byte	0x04, 0x28
        /*00be*/ 	.short	(.L_526 - .L_525)


	//   ....[0]....
.L_525:
        /*00c0*/ 	.word	0x00006390


	//   ....[1]....
        /*00c4*/ 	.word	0x000063b0


	//   ....[2]....
        /*00c8*/ 	.word	0x00006930


	//   ....[3]....
        /*00cc*/ 	.word	0x00006990


	//   ....[4]....
        /*00d0*/ 	.word	0x00006fd0


	//   ....[5]....
        /*00d4*/ 	.word	0x00007090


	//   ....[6]....
        /*00d8*/ 	.word	0x00007140


	//   ....[7]....
        /*00dc*/ 	.word	0x000071e0


	//   ....[8]....
        /*00e0*/ 	.word	0x0000c690


	//   ....[9]....
        /*00e4*/ 	.word	0x0000c6c0


	//   ....[10]....
        /*00e8*/ 	.word	0x0000c6d0


	//   ....[11]....
        /*00ec*/ 	.word	0x0000c7f0


	//   ....[12]....
        /*00f0*/ 	.word	0x0000ce30


	//   ....[13]....
        /*00f4*/ 	.word	0x0000cfb0


	//   ....[14]....
        /*00f8*/ 	.word	0x0000cfe0


	//   ....[15]....
        /*00fc*/ 	.word	0x0000d130


	//   ....[16]....
        /*0100*/ 	.word	0x00013000


	//   ....[17]....
        /*0104*/ 	.word	0x000130b0


	//   ....[18]....
        /*0108*/ 	.word	0x000130c0


	//   ....[19]....
        /*010c*/ 	.word	0x000130f0


	//   ....[20]....
        /*0110*/ 	.word	0x00013110


	//   ....[21]....
        /*0114*/ 	.word	0x00013230


	//   ....[22]....
        /*0118*/ 	.word	0x000132b0


	//   ....[23]....
        /*011c*/ 	.word	0x000133e0


	//   ....[24]....
        /*0120*/ 	.word	0x00015750


	//   ....[25]....
        /*0124*/ 	.word	0x00015790


	//   ....[26]....
        /*0128*/ 	.word	0x000157d0


	//   ....[27]....
        /*012c*/ 	.word	0x000158a0


	//   ....[28]....
        /*0130*/ 	.word	0x000158e0


	//   ....[29]....
        /*0134*/ 	.word	0x00015920


	//   ....[30]....
        /*0138*/ 	.word	0x00015950


	//   ....[31]....
        /*013c*/ 	.word	0x00015a10


	//----- nvinfo : EIATTR_EXIT_INSTR_OFFSETS
	.align		4
.L_526:
        /*0140*/ 	.byte	0x04, 0x1c
        /*0142*/ 	.short	(.L_528 - .L_527)


	//   ....[0]....
.L_527:
        /*0144*/ 	.word	0x000004c0


	//   ....[1]....
        /*0148*/ 	.word	0x00000fa0


	//   ....[2]....
        /*014c*/ 	.word	0x00001020


	//   ....[3]....
        /*0150*/ 	.word	0x00016a80


	//   ....[4]....
        /*0154*/ 	.word	0x00016b40


	//----- nvinfo : EIATTR_CTAIDZ_USED
	.align		4
.L_528:
        /*0158*/ 	.byte	0x01, 0x04
	.zero		2


	//----- nvinfo : EIATTR_CRS_STACK_SIZE
	.align		4
        /*015c*/ 	.byte	0x04, 0x1e
        /*015e*/ 	.short	(.L_530 - .L_529)
.L_529:
        /*0160*/ 	.word	0x00000000
.L_530:


//--------------------- .nv.info._ZN5flash16flash_fwd_kernelI23Flash_fwd_kernel_traitsILi32ELi128ELi128ELi4ELb0ELb0EN7cutlass10bfloat16_tE19Flash_kernel_traitsILi32ELi128ELi128ELi4ES3_EELb1ELb0ELb1ELb1ELb0ELb0ELb0ELb1EEEvNS_16Flash_fwd_paramsE --------------------------
	.section	.nv.info._ZN5flash16flash_fwd_kernelI23Flash_fwd_kernel_traitsILi32ELi128ELi128ELi4ELb0ELb0EN7cutlass10bfloat16_tE19Flash_kernel_traitsILi32ELi128ELi128ELi4ES3_EELb1ELb0ELb1ELb1ELb0ELb0ELb0ELb1EEEvNS_16Flash_fwd_paramsE,"",@"SHT_CUDA_INFO"
	.sectionflags	@""
	.align	4


	//----- nvinfo : EIATTR_CUDA_API_VERSION
	.align		4
        /*0000*/ 	.byte	0x04, 0x37
        /*0002*/ 	.short	(.L_532 - .L_531)
.L_531:
        /*0004*/ 	.word	0x00000082


	//----- nvinfo : EIATTR_SW2861232_WAR
	.align		4
.L_532:
        /*0008*/ 	.byte	0x01, 0x35
	.zero		2


	//----- nvinfo : EIATTR_PARAM_CBANK
	.align		4
        /*000c*/ 	.byte	0x04, 0x0a
        /*000e*/ 	.short	(.L_534 - .L_533)
	.align		4
.L_533:
        /*0010*/ 	.word	index@(.nv.constant0._ZN5flash16flash_fwd_kernelI23Flash_fwd_kernel_traitsILi32ELi128ELi128ELi4ELb0ELb0EN7cutlass10bfloat16_tE19Flash_kernel_traitsILi32ELi128ELi128ELi4ES3_EELb1ELb0ELb1ELb1ELb0ELb0ELb0ELb1EEEvNS_16Flash_fwd_paramsE)
        /*0014*/ 	.short	0x0160
        /*0016*/ 	.short	0x01d0


	//----- nvinfo : EIATTR_CBANK_PARAM_SIZE
	.align		4
.L_534:
        /*0018*/ 	.byte	0x03, 0x19
        /*001a*/ 	.short	0x01d0


	//----- nvinfo : EIATTR_KPARAM_INFO
	.align		4
        /*001c*/ 	.byte	0x04, 0x17
        /*001e*/ 	.short	(.L_536 - .L_535)
.L_535:
        /*0020*/ 	.word	0x00000000
        /*0024*/ 	.short	0x0000
        /*0026*/ 	.short	0x0000
        /*0028*/ 	.byte	0x00, 0xf0, 0x41, 0x07


	//----- nvinfo : EIATTR_MAXREG_COUNT
	.align		4
.L_536:
        /*002c*/ 	.byte	0x03, 0x1b
        /*002e*/ 	.short	0x00ff


	//----- nvinfo : EIATTR_NUM_BARRIERS
	.align		4
        /*0030*/ 	.byte	0x02, 0x4c
        /*0032*/ 	.byte	0x01
	.zero		1


	//----- nvinfo : EIATTR_ANNOTATIONS
	.align		4
        /*0034*/ 	.byte	0x04, 0x55
        /*0036*/ 	.short	(.L_538 - .L_537)


	//   ....[0]....
.L_537:
        /* <DEDUP_REMOVED lines=447> */


	//----- nvinfo : EIATTR_MERCURY_ISA_VERSION
	.align		4
.L_538:
        /*1c10*/ 	.byte	0x03, 0x5f
        /*1c12*/ 	.short	0x0000


	//----- nvinfo : EIATTR_COOP_GROUP_MASK_REGIDS
	.align		4
        /*1c14*/ 	.byte	0x04, 0x29
        /*1c16*/ 	.short	(.L_540 - .L_539)


	//   ....[0]....
.L_539:
        /*1c18*/ 	.word	0xffffffff


	//   ....[1]....
        /*1c1c*/ 	.word	0xffffffff


	//   ....[2]....
        /*1c20*/ 	.word	0xffffffff


	//   ....[3]....
        /*1c24*/ 	.word	0xffffffff


	//   ....[4]....
        /*1c28*/ 	.word	0xffffffff


	//   ....[5]....
        /*1c2c*/ 	.word	0xffffffff


	//   ....[6]....
        /*1c30*/ 	.word	0xffffffff


	//   ....[7]....
        /*1c34*/ 	.word	0xffffffff


	//   ....[8]....
        /*1c38*/ 	.word	0xffffffff


	//   ....[9]....
        /*1c3c*/ 	.word	0xffffffff


	//   ....[10]....
        /*1c40*/ 	.word	0xffffffff


	//   ....[11]....
        /*1c44*/ 	.word	0xffffffff


	//   ....[12]....
        /*1c48*/ 	.word	0xffffffff


	//   ....[13]....
        /*1c4c*/ 	.word	0xffffffff


	//   ....[14]....
        /*1c50*/ 	.word	0xffffffff


	//   ....[15]....
        /*1c54*/ 	.word	0xffffffff


	//   ....[16]....
        /*1c58*/ 	.word	0xffffffff


	//   ....[17]....
        /*1c5c*/ 	.word	0xffffffff


	//   ....[18]....
        /*1c60*/ 	.word	0xffffffff


	//   ....[19]....
        /*1c64*/ 	.word	0xffffffff


	//   ....[20]....
        /*1c68*/ 	.word	0xffffffff


	//   ....[21]....
        /*1c6c*/ 	.word	0xffffffff


	//   ....[22]....
        /*1c70*/ 	.word	0xffffffff


	//   ....[23]....
        /*1c74*/ 	.word	0xffffffff


	//   ....[24]....
        /*1c78*/ 	.word	0xffffffff


	//   ....[25]....
        /*1c7c*/ 	.word	0xffffffff


	//   ....[26]....
        /*1c80*/ 	.word	0xffffffff


	//   ....[27]....
        /*1c84*/ 	.word	0xffffffff


	//   ....[28]....
        /*1c88*/ 	.word	0xffffffff


	//   ....[29]....
        /*1c8c*/ 	.word	0xffffffff


	//   ....[30]....
        /*1c90*/ 	.word	0xffffffff


	//   ....[31]....
        /*1c94*/ 	.word	0xffffffff


	//   ....[32]....
        /*1c98*/ 	.word	0xffffffff


	//   ....[33]....
        /*1c9c*/ 	.word	0xffffffff


	//   ....[34]....
        /*1ca0*/ 	.word	0xffffffff


	//   ....[35]....
        /*1ca4*/ 	.word	0xffffffff


	//   ....[36]....
        /*1ca8*/ 	.word	0xffffffff


	//   ....[37]....
        /*1cac*/ 	.word	0xffffffff


	//   ....[38]....
        /*1cb0*/ 	.word	0xffffffff


	//   ....[39]....
        /*1cb4*/ 	.word	0xffffffff


	//----- nvinfo : EIATTR_COOP_GROUP_INSTR_OFFSETS
	.align		4
.L_540:
        /*1cb8*/ 	.byte	0x04, 0x28
        /*1cba*/ 	.short	(.L_542 - .L_541)


	//   ....[0]....
.L_541:
        /*1cbc*/ 	.word	0x00008610


	//   ....[1]....
        /*1cc0*/ 	.word	0x00008640


	//   ....[2]....
        /*1cc4*/ 	.word	0x00008660


	//   ....[3]....
        /*1cc8*/ 	.word	0x00008680


	//   ....[4]....
        /*1ccc*/ 	.word	0x000086b0


	//   ....[5]....
        /*1cd0*/ 	.word	0x000086d0


	//   ....[6]....
        /*1cd4*/ 	.word	0x000086f0


	//   ....[7]....
        /*1cd8*/ 	.word	0x00008700


	//   ....[8]....
        /*1cdc*/ 	.word	0x00018390


	//   ....[9]....
        /*1ce0*/ 	.word	0x00018410


	//   ....[10]....
        /*1ce4*/ 	.word	0x00018c00


	//   ....[11]....
        /*1ce8*/ 	.word	0x00018c20


	//   ....[12]....
        /*1cec*/ 	.word	0x00019260


	//   ....[13]....
        /*1cf0*/ 	.word	0x00019280


	//   ....[14]....
        /*1cf4*/ 	.word	0x00019870


	//   ....[15]....
        /*1cf8*/ 	.word	0x00019890


	//   ....[16]....
        /*1cfc*/ 	.word	0x00029cf0


	//   ....[17]....
        /*1d00*/ 	.word	0x00029d90


	//   ....[18]....
        /*1d04*/ 	.word	0x0002a150


	//   ....[19]....
        /*1d08*/ 	.word	0x0002a190


	//   ....[20]....
        /*1d0c*/ 	.word	0x0002a8a0


	//   ....[21]....
        /*1d10*/ 	.word	0x0002a8c0


	//   ....[22]....
        /*1d14*/ 	.word	0x0002ad50


	//   ....[23]....
        /*1d18*/ 	.word	0x0002ada0


	//   ....[24]....
        /*1d1c*/ 	.word	0x00034de0


	//   ....[25]....
        /*1d20*/ 	.word	0x00034e50


	//   ....[26]....
        /*1d24*/ 	.word	0x00034e70


	//   ....[27]....
        /*1d28*/ 	.word	0x00034e80


	//   ....[28]....
        /*1d2c*/ 	.word	0x00034e90


	//   ....[29]....
        /*1d30*/ 	.word	0x00034ec0


	//   ....[30]....
        /*1d34*/ 	.word	0x00034ee0


	//   ....[31]....
        /*1d38*/ 	.word	0x00034ef0


	//   ....[32]....
        /*1d3c*/ 	.word	0x00036330


	//   ....[33]....
        /*1d40*/ 	.word	0x00036380


	//   ....[34]....
        /*1d44*/ 	.word	0x000363d0


	//   ....[35]....
        /*1d48*/ 	.word	0x00036420


	//   ....[36]....
        /*1d4c*/ 	.word	0x00036470


	//   ....[37]....
        /*1d50*/ 	.word	0x000364d0


	//   ....[38]....
        /*1d54*/ 	.word	0x00036520


	//   ....[39]....
        /*1d58*/ 	.word	0x00036580


	//----- nvinfo : EIATTR_EXIT_INSTR_OFFSETS
	.align		4
.L_542:
        /*1d5c*/ 	.byte	0x04, 0x1c
        /*1d5e*/ 	.short	(.L_544 - .L_543)


	//   ....[0]....
.L_543:
        /*1d60*/ 	.word	0x00000080


	//----- nvinfo : EIATTR_CTAIDZ_USED
	.align		4
.L_544:
        /*1d64*/ 	.byte	0x01, 0x04
	.zero		2


	//----- nvinfo : EIATTR_CRS_STACK_SIZE
	.align		4
        /*1d68*/ 	.byte	0x04, 0x1e
        /*1d6a*/ 	.short	(.L_546 - .L_545)
.L_545:
        /*1d6c*/ 	.word	0x00000000
.L_546:


//--------------------- .nv.info._ZN5flash16flash_fwd_kernelI23Flash_fwd_kernel_traitsILi32ELi128ELi128ELi4ELb0ELb0EN7cutlass10bfloat16_tE19Flash_kernel_traitsILi32ELi128ELi128ELi4ES3_EELb0ELb0ELb1ELb1ELb0ELb0ELb1ELb0EEEvNS_16Flash_fwd_paramsE --------------------------
	.section	.nv.info._ZN5flash16flash_fwd_kernelI23Flash_fwd_kernel_traitsILi32ELi128ELi128ELi4ELb0ELb0EN7cutlass10bfloat16_tE19Flash_kernel_traitsILi32ELi128ELi128ELi4ES3_EELb0ELb0ELb1ELb1ELb0ELb0ELb1ELb0EEEvNS_16Flash_fwd_paramsE,"",@"SHT_CUDA_INFO"
	.sectionflags	@""
	.align	4


	//----- nvinfo : EIATTR_CUDA_API_VERSION
	.align		4
        /*0000*/ 	.byte	0x04, 0x37
        /*0002*/ 	.short	(.L_548 - .L_547)
.L_547:
        /*0004*/ 	.word	0x00000082


	//----- nvinfo : EIATTR_SW2861232_WAR
	.align		4
.L_548:
        /*0008*/ 	.byte	0x01, 0x35
	.zero		2


	//----- nvinfo : EIATTR_PARAM_CBANK
	.align		4
        /*000c*/ 	.byte	0x04, 0x0a
        /*000e*/ 	.short	(.L_550 - .L_549)
	.align		4
.L_549:
        /*0010*/ 	.word	index@(.nv.constant0._ZN5flash16flash_fwd_kernelI23Flash_fwd_kernel_traitsILi32ELi128ELi128ELi4ELb0ELb0EN7cutlass10bfloat16_tE19Flash_kernel_traitsILi32ELi128ELi128ELi4ES3_EELb0ELb0ELb1ELb1ELb0ELb0ELb1ELb0EEEvNS_16Flash_fwd_paramsE)
        /*0014*/ 	.short	0x0160
        /*0016*/ 	.short	0x01d0


	//----- nvinfo : EIATTR_CBANK_PARAM_SIZE
	.align		4
.L_550:
        /*0018*/ 	.byte	0x03, 0x19
        /*001a*/ 	.short	0x01d0


	//----- nvinfo : EIATTR_KPARAM_INFO
	.align		4
        /*001c*/ 	.byte	0x04, 0x17
        /*001e*/ 	.short	(.L_552 - .L_551)
.L_551:
        /*0020*/ 	.word	0x00000000
        /*0024*/ 	.short	0x0000
        /*0026*/ 	.short	0x0000
        /*0028*/ 	.byte	0x00, 0xf0, 0x41, 0x07


	//----- nvinfo : EIATTR_MAXREG_COUNT
	.align		4
.L_552:
        /*002c*/ 	.byte	0x03, 0x1b
        /*002e*/ 	.short	0x00ff


	//----- nvinfo : EIATTR_NUM_BARRIERS
	.align		4
        /*0030*/ 	.byte	0x02, 0x4c
        /*0032*/ 	.byte	0x01
	.zero		1


	//----- nvinfo : EIATTR_ANNOTATIONS
	.align		4
        /*0034*/ 	.byte	0x04, 0x55
        /*0036*/ 	.short	(.L_554 - .L_553)


	//   ....[0]....
.L_553:
        /* <DEDUP_REMOVED lines=13> */


	//----- nvinfo : EIATTR_MERCURY_ISA_VERSION
	.align		4
.L_554:
        /*00f8*/ 	.byte	0x03, 0x5f
        /*00fa*/ 	.short	0x0000


	//----- nvinfo : EIATTR_COOP_GROUP_MASK_REGIDS
	.align		4
        /*00fc*/ 	.byte	0x04, 0x29
        /*00fe*/ 	.short	(.L_556 - .L_555)


	//   ....[0]....
.L_555:
        /*0100*/ 	.word	0xffffffff


	//   ....[1]....
        /*0104*/ 	.word	0xffffffff


	//   ....[2]....
        /*0108*/ 	.word	0xffffffff


	//   ....[3]....
        /*010c*/ 	.word	0xffffffff


	//   ....[4]....
        /*0110*/ 	.word	0xffffffff


	//   ....[5]....
        /*0114*/ 	.word	0xffffffff


	//   ....[6]....
        /*0118*/ 	.word	0xffffffff


	//   ....[7]....
        /*011c*/ 	.word	0xffffffff


	//   ....[8]....
        /*0120*/ 	.word	0xffffffff


	//   ....[9]....
        /*0124*/ 	.word	0xffffffff


	//   ....[10]....
        /*0128*/ 	.word	0xffffffff


	//   ....[11]....
        /*012c*/ 	.word	0xffffffff


	//   ....[12]....
        /*0130*/ 	.word	0xffffffff


	//   ....[13]....
        /*0134*/ 	.word	0xffffffff


	//   ....[14]....
        /*0138*/ 	.word	0xffffffff


	//   ....[15]....
        /*013c*/ 	.word	0xffffffff


	//   ....[16]....
        /*0140*/ 	.word	0xffffffff


	//   ....[17]....
        /*0144*/ 	.word	0xffffffff


	//   ....[18]....
        /*0148*/ 	.word	0xffffffff


	//   ....[19]....
        /*014c*/ 	.word	0xffffffff


	//   ....[20]....
        /*0150*/ 	.word	0xffffffff


	//   ....[21]....
        /*0154*/ 	.word	0xffffffff


	//   ....[22]....
        /*0158*/ 	.word	0xffffffff


	//   ....[23]....
        /*015c*/ 	.word	0xffffffff


	//   ....[24]....
        /*0160*/ 	.word	0xffffffff


	//   ....[25]....
        /*0164*/ 	.word	0xffffffff


	//   ....[26]....
        /*0168*/ 	.word	0xffffffff


	//   ....[27]....
        /*016c*/ 	.word	0xffffffff


	//   ....[28]....
        /*0170*/ 	.word	0xffffffff


	//   ....[29]....
        /*0174*/ 	.word	0xffffffff


	//   ....[30]....
        /*0178*/ 	.word	0xffffffff


	//   ....[31]....
        /*017c*/ 	.word	0xffffffff


	//----- nvinfo : EIATTR_COOP_GROUP_INSTR_OFFSETS
	.align		4
.L_556:
        /*0180*/ 	.byte	0x04, 0x28
        /*0182*/ 	.short	(.L_558 - .L_557)


	//   ....[0]....
.L_557:
        /*0184*/ 	.word	0x000086a0


	//   ....[1]....
        /*0188*/ 	.word	0x000086d0


	//   ....[2]....
        /*018c*/ 	.word	0x00008f70


	//   ....[3]....
        /*0190*/ 	.word	0x00008fc0


	//   ....[4]....
        /*0194*/ 	.word	0x00008ff0


	//   ....[5]....
        /*0198*/ 	.word	0x00009030


	//   ....[6]....
        /*019c*/ 	.word	0x00009060


	//   ....[7]....
        /*01a0*/ 	.word	0x00009080


	//   ....[8]....
        /*01a4*/ 	.word	0x00010cc0


	//   ....[9]....
        /*01a8*/ 	.word	0x00010d50


	//   ....[10]....
        /*01ac*/ 	.word	0x00011060


	//   ....[11]....
        /*01b0*/ 	.word	0x00011190


	//   ....[12]....
        /*01b4*/ 	.word	0x00011470


	//   ....[13]....
        /*01b8*/ 	.word	0x00011550


	//   ....[14]....
        /*01bc*/ 	.word	0x000116c0


	//   ....[15]....
        /*01c0*/ 	.word	0x00011800


	//   ....[16]....
        /*01c4*/ 	.word	0x00019250


	//   ....[17]....
        /*01c8*/ 	.word	0x00019380


	//   ....[18]....
        /*01cc*/ 	.word	0x00019530


	//   ....[19]....
        /*01d0*/ 	.word	0x00019710


	//   ....[20]....
        /*01d4*/ 	.word	0x00019a40


	//   ....[21]....
        /*01d8*/ 	.word	0x00019b60


	//   ....[22]....
        /*01dc*/ 	.word	0x00019bd0


	//   ....[23]....
        /*01e0*/ 	.word	0x00019d40


	//   ....[24]....
        /*01e4*/ 	.word	0x0001c030


	//   ....[25]....
        /*01e8*/ 	.word	0x0001c070


	//   ....[26]....
        /*01ec*/ 	.word	0x0001c0b0


	//   ....[27]....
        /*01f0*/ 	.word	0x0001c1b0


	//   ....[28]....
        /*01f4*/ 	.word	0x0001c1f0


	//   ....[29]....
        /*01f8*/ 	.word	0x0001c220


	//   ....[30]....
        /*01fc*/ 	.word	0x0001c250


	//   ....[31]....
        /*0200*/ 	.word	0x0001c370


	//----- nvinfo : EIATTR_EXIT_INSTR_OFFSETS
	.align		4
.L_558:
        /*0204*/ 	.byte	0x04, 0x1c
        /*0206*/ 	.short	(.L_560 - .L_559)


	//   ....[0]....
.L_559:
        /*0208*/ 	.word	0x000004e0


	//   ....[1]....
        /*020c*/ 	.word	0x00000fa0


	//   ....[2]....
        /*0210*/ 	.word	0x00001020


	//   ....[3]....
        /*0214*/ 	.word	0x0001d370


	//   ....[4]....
        /*0218*/ 	.word	0x0001d430


	//----- nvinfo : EIATTR_CTAIDZ_USED
	.align		4
.L_560:
        /*021c*/ 	.byte	0x01, 0x04
	.zero		2


	//----- nvinfo : EIATTR_CRS_STACK_SIZE
	.align		4
        /*0220*/ 	.byte	0x04, 0x1e
        /*0222*/ 	.short	(.L_562 - .L_561)
.L_561:
        /*0224*/ 	.word	0x00000000
.L_562:


//--------------------- .nv.callgraph             --------------------------
	.section	.nv.callgraph,"",@"SHT_CUDA_CALLGRAPH"
	.align	4
	.sectionentsize	8
	.align		4
        /*0000*/ 	.word	0x00000000
	.align		4
        /*0004*/ 	.word	0xffffffff
	.align		4
        /*0008*/ 	.word	0x00000000
	.align		4
        /*000c*/ 	.word	0xfffffffe
	.align		4
        /*0010*/ 	.word	0x00000000
	.align		4
        /*0014*/ 	.word	0xfffffffd
	.align		4
        /*0018*/ 	.word	0x00000000
	.align		4
        /*001c*/ 	.word	0xfffffffc


//--------------------- .nv.rel.action            --------------------------
	.section	.nv.rel.action,"",@"SHT_CUDA_RELOCINFO"
	.align	8
	.sectionentsize	8
        /*0000*/ 	.byte	0x73, 0x00, 0x00, 0x00, 0x00, 0x00, 0x00, 0x00, 0x00, 0x00, 0x00, 0x11, 0x25, 0x00, 0x05, 0x36


//--------------------- .nv.constant4             --------------------------
	.section	.nv.constant4,"a",@progbits
	.align	8
	.align		8
.nv.constant4:
        /*0000*/ 	.dword	_ZN65_INTERNAL_e8fd3175_29_flash_fwd_hdim32_bf16_sm80_cu_a6473388_28814cuda3std3__45__cpo5beginE
	.align		8
        /*0008*/ 	.dword	_ZN65_INTERNAL_e8fd3175_29_flash_fwd_hdim32_bf16_sm80_cu_a6473388_28814cuda3std3__45__cpo3endE
	.align		8
        /*0010*/ 	.dword	_ZN65_INTERNAL_e8fd3175_29_flash_fwd_hdim32_bf16_sm80_cu_a6473388_28814cuda3std3__45__cpo6cbeginE
	.align		8
        /*0018*/ 	.dword	_ZN65_INTERNAL_e8fd3175_29_flash_fwd_hdim32_bf16_sm80_cu_a6473388_28814cuda3std3__45__cpo4cendE
	.align		8
        /*0020*/ 	.dword	_ZN65_INTERNAL_e8fd3175_29_flash_fwd_hdim32_bf16_sm80_cu_a6473388_28814cuda3std3__467_GLOBAL__N__e8fd3175_29_flash_fwd_hdim32_bf16_sm80_cu_a6473388_28816ignoreE
	.align		8
        /*0028*/ 	.dword	_ZN65_INTERNAL_e8fd3175_29_flash_fwd_hdim32_bf16_sm80_cu_a6473388_28814cuda3std3__419piecewise_constructE
	.align		8
        /*0030*/ 	.dword	_ZN65_INTERNAL_e8fd3175_29_flash_fwd_hdim32_bf16_sm80_cu_a6473388_28814cuda3std3__48in_placeE
	.align		8
        /*0038*/ 	.dword	_ZN65_INTERNAL_e8fd3175_29_flash_fwd_hdim32_bf16_sm80_cu_a6473388_28814cuda3std6ranges3__45__cpo4swapE
	.align		8
        /*0040*/ 	.dword	_ZN65_INTERNAL_e8fd3175_29_flash_fwd_hdim32_bf16_sm80_cu_a6473388_28814cuda3std6ranges3__45__cpo9iter_moveE
	.align		8
        /*0048*/ 	.dword	_ZN65_INTERNAL_e8fd3175_29_flash_fwd_hdim32_bf16_sm80_cu_a6473388_28814cute7productE
	.align		8
        /*0050*/ 	.dword	_ZN65_INTERNAL_e8fd3175_29_flash_fwd_hdim32_bf16_sm80_cu_a6473388_28814cute1_E


//--------------------- .nv.constant0._ZN5flash16flash_fwd_kernelI23Flash_fwd_kernel_traitsILi32ELi128ELi128ELi4ELb0ELb0EN7cutlass10bfloat16_tE19Flash_kernel_traitsILi32ELi128ELi128ELi4ES3_EELb0ELb0ELb0ELb0ELb0ELb1ELb0ELb0EEEvNS_16Flash_fwd_paramsE --------------------------
	.section	.nv.constant0._ZN5flash16flash_fwd_kernelI23Flash_fwd_kernel_traitsILi32ELi128ELi128ELi4ELb0ELb0EN7cutlass10bfloat16_tE19Flash_kernel_traitsILi32ELi128ELi128ELi4ES3_EELb0ELb0ELb0ELb0ELb0ELb1ELb0ELb0EEEvNS_16Flash_fwd_paramsE,"a",@progbits
	.sectionflags	@""
	.align	4
.nv.constant0._ZN5flash16flash_fwd_kernelI23Flash_fwd_kernel_traitsILi32ELi128ELi128ELi4ELb0ELb0EN7cutlass10bfloat16_tE19Flash_kernel_traitsILi32ELi128ELi128ELi4ES3_EELb0ELb0ELb0ELb0ELb0ELb1ELb0ELb0EEEvNS_16Flash_fwd_paramsE:
	.zero		816


//--------------------- .nv.constant0._ZN5flash16flash_fwd_kernelI23Flash_fwd_kernel_traitsILi32ELi128ELi128ELi4ELb0ELb0EN7cutlass10bfloat16_tE19Flash_kernel_traitsILi32ELi128ELi128ELi4ES3_EELb0ELb0ELb0ELb0ELb1ELb1ELb0ELb0EEEvNS_16Flash_fwd_paramsE --------------------------
	.section	.nv.constant0._ZN5flash16flash_fwd_kernelI23Flash_fwd_kernel_traitsILi32ELi128ELi128ELi4ELb0ELb0EN7cutlass10bfloat16_tE19Flash_kernel_traitsILi32ELi128ELi128ELi4ES3_EELb0ELb0ELb0ELb0ELb1ELb1ELb0ELb0EEEvNS_16Flash_fwd_paramsE,"a",@progbits
	.sectionflags	@""
	.align	4
.nv.constant0._ZN5flash16flash_fwd_kernelI23Flash_fwd_kernel_traitsILi32ELi128ELi128ELi4ELb0ELb0EN7cutlass10bfloat16_tE19Flash_kernel_traitsILi32ELi128ELi128ELi4ES3_EELb0ELb0ELb0ELb0ELb1ELb1ELb0ELb0EEEvNS_16Flash_fwd_paramsE:
	.zero		816


//--------------------- .nv.constant0._ZN5flash16flash_fwd_kernelI23Flash_fwd_kernel_traitsILi32ELi128ELi128ELi4ELb0ELb0EN7cutlass10bfloat16_tE19Flash_kernel_traitsILi32ELi128ELi128ELi4ES3_EELb0ELb0ELb0ELb0ELb0ELb0ELb0ELb0EEEvNS_16Flash_fwd_paramsE --------------------------
	.section	.nv.constant0._ZN5flash16flash_fwd_kernelI23Flash_fwd_kernel_traitsILi32ELi128ELi128ELi4ELb0ELb0EN7cutlass10bfloat16_tE19Flash_kernel_traitsILi32ELi128ELi128ELi4ES3_EELb0ELb0ELb0ELb0ELb0ELb0ELb0ELb0EEEvNS_16Flash_fwd_paramsE,"a",@progbits
	.sectionflags	@""
	.align	4
.nv.constant0._ZN5flash16flash_fwd_kernelI23Flash_fwd_kernel_traitsILi32ELi128ELi128ELi4ELb0ELb0EN7cutlass10bfloat16_tE19Flash_kernel_traitsILi32ELi128ELi128ELi4ES3_EELb0ELb0ELb0ELb0ELb0ELb0ELb0ELb0EEEvNS_16Flash_fwd_paramsE:
	.zero		816


//--------------------- .nv.constant0._ZN5flash16flash_fwd_kernelI23Flash_fwd_kernel_traitsILi32ELi128ELi128ELi4ELb0ELb0EN7cutlass10bfloat16_tE19Flash_kernel_traitsILi32ELi128ELi128ELi4ES3_EELb0ELb0ELb0ELb1ELb0ELb0ELb0ELb0EEEvNS_16Flash_fwd_paramsE --------------------------
	.section	.nv.constant0._ZN5flash16flash_fwd_kernelI23Flash_fwd_kernel_traitsILi32ELi128ELi128ELi4ELb0ELb0EN7cutlass10bfloat16_tE19Flash_kernel_traitsILi32ELi128ELi128ELi4ES3_EELb0ELb0ELb0ELb1ELb0ELb0ELb0ELb0EEEvNS_16Flash_fwd_paramsE,"a",@progbits
	.sectionflags	@""
	.align	4
.nv.constant0._ZN5flash16flash_fwd_kernelI23Flash_fwd_kernel_traitsILi32ELi128ELi128ELi4ELb0ELb0EN7cutlass10bfloat16_tE19Flash_kernel_traitsILi32ELi128ELi128ELi4ES3_EELb0ELb0ELb0ELb1ELb0ELb0ELb0ELb0EEEvNS_16Flash_fwd_paramsE:
	.zero		816


//--------------------- .nv.constant0._ZN5flash16flash_fwd_kernelI23Flash_fwd_kernel_traitsILi32ELi128ELi128ELi4ELb0ELb0EN7cutlass10bfloat16_tE19Flash_kernel_traitsILi32ELi128ELi128ELi4ES3_EELb0ELb0ELb1ELb0ELb0ELb1ELb0ELb0EEEvNS_16Flash_fwd_paramsE --------------------------
	.section	.nv.constant0._ZN5flash16flash_fwd_kernelI23Flash_fwd_kernel_traitsILi32ELi128ELi128ELi4ELb0ELb0EN7cutlass10bfloat16_tE19Flash_kernel_traitsILi32ELi128ELi128ELi4ES3_EELb0ELb0ELb1ELb0ELb0ELb1ELb0ELb0EEEvNS_16Flash_fwd_paramsE,"a",@progbits
	.sectionflags	@""
	.align	4
.nv.constant0._ZN5flash16flash_fwd_kernelI23Flash_fwd_kernel_traitsILi32ELi128ELi128ELi4ELb0ELb0EN7cutlass10bfloat16_tE19Flash_kernel_traitsILi32ELi128ELi128ELi4ES3_EELb0ELb0ELb1ELb0ELb0ELb1ELb0ELb0EEEvNS_16Flash_fwd_paramsE:
	.zero		816


//--------------------- .nv.constant0._ZN5flash16flash_fwd_kernelI23Flash_fwd_kernel_traitsILi32ELi128ELi128ELi4ELb0ELb0EN7cutlass10bfloat16_tE19Flash_kernel_traitsILi32ELi128ELi128ELi4ES3_EELb0ELb0ELb1ELb0ELb0ELb0ELb0ELb0EEEvNS_16Flash_fwd_paramsE --------------------------
	.section	.nv.constant0._ZN5flash16flash_fwd_kernelI23Flash_fwd_kernel_traitsILi32ELi128ELi128ELi4ELb0ELb0EN7cutlass10bfloat16_tE19Flash_kernel_traitsILi32ELi128ELi128ELi4ES3_EELb0ELb0ELb1ELb0ELb0ELb0ELb0ELb0EEEvNS_16Flash_fwd_paramsE,"a",@progbits
	.sectionflags	@""
	.align	4
.nv.constant0._ZN5flash16flash_fwd_kernelI23Flash_fwd_kernel_traitsILi32ELi128ELi128ELi4ELb0ELb0EN7cutlass10bfloat16_tE19Flash_kernel_traitsILi32ELi128ELi128ELi4ES3_EELb0ELb0ELb1ELb0ELb0ELb0ELb0ELb0EEEvNS_16Flash_fwd_paramsE:
	.zero		816


//--------------------- .nv.constant0._ZN5flash16flash_fwd_kernelI23Flash_fwd_kernel_traitsILi32ELi128ELi128ELi4ELb0ELb0EN7cutlass10bfloat16_tE19Flash_kernel_traitsILi32ELi128ELi128ELi4ES3_EELb0ELb0ELb1ELb1ELb0ELb0ELb0ELb0EEEvNS_16Flash_fwd_paramsE --------------------------
	.section	.nv.constant0._ZN5flash16flash_fwd_kernelI23Flash_fwd_kernel_traitsILi32ELi128ELi128ELi4ELb0ELb0EN7cutlass10bfloat16_tE19Flash_kernel_traitsILi32ELi128ELi128ELi4ES3_EELb0ELb0ELb1ELb1ELb0ELb0ELb0ELb0EEEvNS_16Flash_fwd_paramsE,"a",@progbits
	.sectionflags	@""
	.align	4
.nv.constant0._ZN5flash16flash_fwd_kernelI23Flash_fwd_kernel_traitsILi32ELi128ELi128ELi4ELb0ELb0EN7cutlass10bfloat16_tE19Flash_kernel_traitsILi32ELi128ELi128ELi4ES3_EELb0ELb0ELb1ELb1ELb0ELb0ELb0ELb0EEEvNS_16Flash_fwd_paramsE:
	.zero		816


//--------------------- .nv.constant0._ZN5flash16flash_fwd_kernelI23Flash_fwd_kernel_traitsILi32ELi128ELi128ELi4ELb0ELb0EN7cutlass10bfloat16_tE19Flash_kernel_traitsILi32ELi128ELi128ELi4ES3_EELb1ELb0ELb0ELb0ELb0ELb1ELb0ELb0EEEvNS_16Flash_fwd_paramsE --------------------------
	.section	.nv.constant0._ZN5flash16flash_fwd_kernelI23Flash_fwd_kernel_traitsILi32ELi128ELi128ELi4ELb0ELb0EN7cutlass10bfloat16_tE19Flash_kernel_traitsILi32ELi128ELi128ELi4ES3_EELb1ELb0ELb0ELb0ELb0ELb1ELb0ELb0EEEvNS_16Flash_fwd_paramsE,"a",@progbits
	.sectionflags	@""
	.align	4
.nv.constant0._ZN5flash16flash_fwd_kernelI23Flash_fwd_kernel_traitsILi32ELi128ELi128ELi4ELb0ELb0EN7cutlass10bfloat16_tE19Flash_kernel_traitsILi32ELi128ELi128ELi4ES3_EELb1ELb0ELb0ELb0ELb0ELb1ELb0ELb0EEEvNS_16Flash_fwd_paramsE:
	.zero		816


//--------------------- .nv.constant0._ZN5flash16flash_fwd_kernelI23Flash_fwd_kernel_traitsILi32ELi128ELi128ELi4ELb0ELb0EN7cutlass10bfloat16_tE19Flash_kernel_traitsILi32ELi128ELi128ELi4ES3_EELb0ELb0ELb0ELb0ELb0ELb1ELb1ELb0EEEvNS_16Flash_fwd_paramsE --------------------------
	.section	.nv.constant0._ZN5flash16flash_fwd_kernelI23Flash_fwd_kernel_traitsILi32ELi128ELi128ELi4ELb0ELb0EN7cutlass10bfloat16_tE19Flash_kernel_traitsILi32ELi128ELi128ELi4ES3_EELb0ELb0ELb0ELb0ELb0ELb1ELb1ELb0EEEvNS_16Flash_fwd_paramsE,"a",@progbits
	.sectionflags	@""
	.align	4
.nv.constant0._ZN5flash16flash_fwd_kernelI23Flash_fwd_kernel_traitsILi32ELi128ELi128ELi4ELb0ELb0EN7cutlass10bfloat16_tE19Flash_kernel_traitsILi32ELi128ELi128ELi4ES3_EELb0ELb0ELb0ELb0ELb0ELb1ELb1ELb0EEEvNS_16Flash_fwd_paramsE:
	.zero		816


//--------------------- .nv.constant0._ZN5flash16flash_fwd_kernelI23Flash_fwd_kernel_traitsILi32ELi128ELi128ELi4ELb0ELb0EN7cutlass10bfloat16_tE19Flash_kernel_traitsILi32ELi128ELi128ELi4ES3_EELb1ELb0ELb0ELb0ELb0ELb0ELb0ELb0EEEvNS_16Flash_fwd_paramsE --------------------------
	.section	.nv.constant0._ZN5flash16flash_fwd_kernelI23Flash_fwd_kernel_traitsILi32ELi128ELi128ELi4ELb0ELb0EN7cutlass10bfloat16_tE19Flash_kernel_traitsILi32ELi128ELi128ELi4ES3_EELb1ELb0ELb0ELb0ELb0ELb0ELb0ELb0EEEvNS_16Flash_fwd_paramsE,"a",@progbits
	.sectionflags	@""
	.align	4
.nv.constant0._ZN5flash16flash_fwd_kernelI23Flash_fwd_kernel_traitsILi32ELi128ELi128ELi4ELb0ELb0EN7cutlass10bfloat16_tE19Flash_kernel_traitsILi32ELi128ELi128ELi4ES3_EELb1ELb0ELb0ELb0ELb0ELb0ELb0ELb0EEEvNS_16Flash_fwd_paramsE:
	.zero		816


//--------------------- .nv.constant0._ZN5flash16flash_fwd_kernelI23Flash_fwd_kernel_traitsILi32ELi128ELi128ELi4ELb0ELb0EN7cutlass10bfloat16_tE19Flash_kernel_traitsILi32ELi128ELi128ELi4ES3_EELb1ELb0ELb1ELb0ELb0ELb0ELb0ELb0EEEvNS_16Flash_fwd_paramsE --------------------------
	.section	.nv.constant0._ZN5flash16flash_fwd_kernelI23Flash_fwd_kernel_traitsILi32ELi128ELi128ELi4ELb0ELb0EN7cutlass10bfloat16_tE19Flash_kernel_traitsILi32ELi128ELi128ELi4ES3_EELb1ELb0ELb1ELb0ELb0ELb0ELb0ELb0EEEvNS_16Flash_fwd_paramsE,"a",@progbits
	.sectionflags	@""
	.align	4
.nv.constant0._ZN5flash16flash_fwd_kernelI23Flash_fwd_kernel_traitsILi32ELi128ELi128ELi4ELb0ELb0EN7cutlass10bfloat16_tE19Flash_kernel_traitsILi32ELi128ELi128ELi4ES3_EELb1ELb0ELb1ELb0ELb0ELb0ELb0ELb0EEEvNS_16Flash_fwd_paramsE:
	.zero		816


//--------------------- .nv.constant0._ZN5flash16flash_fwd_kernelI23Flash_fwd_kernel_traitsILi32ELi128ELi128ELi4ELb0ELb0EN7cutlass10bfloat16_tE19Flash_kernel_traitsILi32ELi128ELi128ELi4ES3_EELb1ELb0ELb0ELb0ELb1ELb1ELb0ELb0EEEvNS_16Flash_fwd_paramsE --------------------------
	.section	.nv.constant0._ZN5flash16flash_fwd_kernelI23Flash_fwd_kernel_traitsILi32ELi128ELi128ELi4ELb0ELb0EN7cutlass10bfloat16_tE19Flash_kernel_traitsILi32ELi128ELi128ELi4ES3_EELb1ELb0ELb0ELb0ELb1ELb1ELb0ELb0EEEvNS_16Flash_fwd_paramsE,"a",@progbits
	.sectionflags	@""
	.align	4
.nv.constant0._ZN5flash16flash_fwd_kernelI23Flash_fwd_kernel_traitsILi32ELi128ELi128ELi4ELb0ELb0EN7cutlass10bfloat16_tE19Flash_kernel_traitsILi32ELi128ELi128ELi4ES3_EELb1ELb0ELb0ELb0ELb1ELb1ELb0ELb0EEEvNS_16Flash_fwd_paramsE:
	.zero		816


//--------------------- .nv.constant0._ZN5flash16flash_fwd_kernelI23Flash_fwd_kernel_traitsILi32ELi128ELi128ELi4ELb0ELb0EN7cutlass10bfloat16_tE19Flash_kernel_traitsILi32ELi128ELi128ELi4ES3_EELb0ELb0ELb0ELb0ELb1ELb1ELb1ELb0EEEvNS_16Flash_fwd_paramsE --------------------------
	.section	.nv.constant0._ZN5flash16flash_fwd_kernelI23Flash_fwd_kernel_traitsILi32ELi128ELi128ELi4ELb0ELb0EN7cutlass10bfloat16_tE19Flash_kernel_traitsILi32ELi128ELi128ELi4ES3_EELb0ELb0ELb0ELb0ELb1ELb1ELb1ELb0EEEvNS_16Flash_fwd_paramsE,"a",@progbits
	.sectionflags	@""
	.align	4
.nv.constant0._ZN5flash16flash_fwd_kernelI23Flash_fwd_kernel_traitsILi32ELi128ELi128ELi4ELb0ELb0EN7cutlass10bfloat16_tE19Flash_kernel_traitsILi32ELi128ELi128ELi4ES3_EELb0ELb0ELb0ELb0ELb1ELb1ELb1ELb0EEEvNS_16Flash_fwd_paramsE:
	.zero		816


//--------------------- .nv.constant0._ZN5flash16flash_fwd_kernelI23Flash_fwd_kernel_traitsILi32ELi128ELi128ELi4ELb0ELb0EN7cutlass10bfloat16_tE19Flash_kernel_traitsILi32ELi128ELi128ELi4ES3_EELb1ELb0ELb0ELb1ELb0ELb0ELb0ELb0EEEvNS_16Flash_fwd_paramsE --------------------------
	.section	.nv.constant0._ZN5flash16flash_fwd_kernelI23Flash_fwd_kernel_traitsILi32ELi128ELi128ELi4ELb0ELb0EN7cutlass10bfloat16_tE19Flash_kernel_traitsILi32ELi128ELi128ELi4ES3_EELb1ELb0ELb0ELb1ELb0ELb0ELb0ELb0EEEvNS_16Flash_fwd_paramsE,"a",@progbits
	.sectionflags	@""
	.align	4
.nv.constant0._ZN5flash16flash_fwd_kernelI23Flash_fwd_kernel_traitsILi32ELi128ELi128ELi4ELb0ELb0EN7cutlass10bfloat16_tE19Flash_kernel_traitsILi32ELi128ELi128ELi4ES3_EELb1ELb0ELb0ELb1ELb0ELb0ELb0ELb0EEEvNS_16Flash_fwd_paramsE:
	.zero		816


//--------------------- .nv.constant0._ZN5flash16flash_fwd_kernelI23Flash_fwd_kernel_traitsILi32ELi128ELi128ELi4ELb0ELb0EN7cutlass10bfloat16_tE19Flash_kernel_traitsILi32ELi128ELi128ELi4ES3_EELb1ELb0ELb0ELb0ELb0ELb0ELb0ELb1EEEvNS_16Flash_fwd_paramsE --------------------------
	.section	.nv.constant0._ZN5flash16flash_fwd_kernelI23Flash_fwd_kernel_traitsILi32ELi128ELi128ELi4ELb0ELb0EN7cutlass10bfloat16_tE19Flash_kernel_traitsILi32ELi128ELi128ELi4ES3_EELb1ELb0ELb0ELb0ELb0ELb0ELb0ELb1EEEvNS_16Flash_fwd_paramsE,"a",@progbits
	.sectionflags	@""
	.align	4
.nv.constant0._ZN5flash16flash_fwd_kernelI23Flash_fwd_kernel_traitsILi32ELi128ELi128ELi4ELb0ELb0EN7cutlass10bfloat16_tE19Flash_kernel_traitsILi32ELi128ELi128ELi4ES3_EELb1ELb0ELb0ELb0ELb0ELb0ELb0ELb1EEEvNS_16Flash_fwd_paramsE:
	.zero		816


//--------------------- .nv.constant0._ZN5flash16flash_fwd_kernelI23Flash_fwd_kernel_traitsILi32ELi128ELi128ELi4ELb0ELb0EN7cutlass10bfloat16_tE19Flash_kernel_traitsILi32ELi128ELi128ELi4ES3_EELb0ELb0ELb0ELb0ELb0ELb0ELb1ELb0EEEvNS_16Flash_fwd_paramsE --------------------------
	.section	.nv.constant0._ZN5flash16flash_fwd_kernelI23Flash_fwd_kernel_traitsILi32ELi128ELi128ELi4ELb0ELb0EN7cutlass10bfloat16_tE19Flash_kernel_traitsILi32ELi128ELi128ELi4ES3_EELb0ELb0ELb0ELb0ELb0ELb0ELb1ELb0EEEvNS_16Flash_fwd_paramsE,"a",@progbits
	.sectionflags	@""
	.align	4
.nv.constant0._ZN5flash16flash_fwd_kernelI23Flash_fwd_kernel_traitsILi32ELi128ELi128ELi4ELb0ELb0EN7cutlass10bfloat16_tE19Flash_kernel_traitsILi32ELi128ELi128ELi4ES3_EELb0ELb0ELb0ELb0ELb0ELb0ELb1ELb0EEEvNS_16Flash_fwd_paramsE:
	.zero		816


//--------------------- .nv.constant0._ZN5flash16flash_fwd_kernelI23Flash_fwd_kernel_traitsILi32ELi128ELi128ELi4ELb0ELb0EN7cutlass10bfloat16_tE19Flash_kernel_traitsILi32ELi128ELi128ELi4ES3_EELb1ELb0ELb0ELb1ELb0ELb0ELb0ELb1EEEvNS_16Flash_fwd_paramsE --------------------------
	.section	.nv.constant0._ZN5flash16flash_fwd_kernelI23Flash_fwd_kernel_traitsILi32ELi128ELi128ELi4ELb0ELb0EN7cutlass10bfloat16_tE19Flash_kernel_traitsILi32ELi128ELi128ELi4ES3_EELb1ELb0ELb0ELb1ELb0ELb0ELb0ELb1EEEvNS_16Flash_fwd_paramsE,"a",@progbits
	.sectionflags	@""
	.align	4
.nv.constant0._ZN5flash16flash_fwd_kernelI23Flash_fwd_kernel_traitsILi32ELi128ELi128ELi4ELb0ELb0EN7cutlass10bfloat16_tE19Flash_kernel_traitsILi32ELi128ELi128ELi4ES3_EELb1ELb0ELb0ELb1ELb0ELb0ELb0ELb1EEEvNS_16Flash_fwd_paramsE:
	.zero		816


//--------------------- .nv.constant0._ZN5flash16flash_fwd_kernelI23Flash_fwd_kernel_traitsILi32ELi128ELi128ELi4ELb0ELb0EN7cutlass10bfloat16_tE19Flash_kernel_traitsILi32ELi128ELi128ELi4ES3_EELb0ELb0ELb0ELb1ELb0ELb0ELb1ELb0EEEvNS_16Flash_fwd_paramsE --------------------------
	.section	.nv.constant0._ZN5flash16flash_fwd_kernelI23Flash_fwd_kernel_traitsILi32ELi128ELi128ELi4ELb0ELb0EN7cutlass10bfloat16_tE19Flash_kernel_traitsILi32ELi128ELi128ELi4ES3_EELb0ELb0ELb0ELb1ELb0ELb0ELb1ELb0EEEvNS_16Flash_fwd_paramsE,"a",@progbits
	.sectionflags	@""
	.align	4
.nv.constant0._ZN5flash16flash_fwd_kernelI23Flash_fwd_kernel_traitsILi32ELi128ELi128ELi4ELb0ELb0EN7cutlass10bfloat16_tE19Flash_kernel_traitsILi32ELi128ELi128ELi4ES3_EELb0ELb0ELb0ELb1ELb0ELb0ELb1ELb0EEEvNS_16Flash_fwd_paramsE:
	.zero		816


//--------------------- .nv.constant0._ZN5flash16flash_fwd_kernelI23Flash_fwd_kernel_traitsILi32ELi128ELi128ELi4ELb0ELb0EN7cutlass10bfloat16_tE19Flash_kernel_traitsILi32ELi128ELi128ELi4ES3_EELb1ELb0ELb1ELb0ELb0ELb1ELb0ELb0EEEvNS_16Flash_fwd_paramsE --------------------------
	.section	.nv.constant0._ZN5flash16flash_fwd_kernelI23Flash_fwd_kernel_traitsILi32ELi128ELi128ELi4ELb0ELb0EN7cutlass10bfloat16_tE19Flash_kernel_traitsILi32ELi128ELi128ELi4ES3_EELb1ELb0ELb1ELb0ELb0ELb1ELb0ELb0EEEvNS_16Flash_fwd_paramsE,"a",@progbits
	.sectionflags	@""
	.align	4
.nv.constant0._ZN5flash16flash_fwd_kernelI23Flash_fwd_kernel_traitsILi32ELi128ELi128ELi4ELb0ELb0EN7cutlass10bfloat16_tE19Flash_kernel_traitsILi32ELi128ELi128ELi4ES3_EELb1ELb0ELb1ELb0ELb0ELb1ELb0ELb0EEEvNS_16Flash_fwd_paramsE:
	.zero		816


//--------------------- .nv.constant0._ZN5flash16flash_fwd_kernelI23Flash_fwd_kernel_traitsILi32ELi128ELi128ELi4ELb0ELb0EN7cutlass10bfloat16_tE19Flash_kernel_traitsILi32ELi128ELi128ELi4ES3_EELb0ELb0ELb1ELb0ELb0ELb1ELb1ELb0EEEvNS_16Flash_fwd_paramsE --------------------------
	.section	.nv.constant0._ZN5flash16flash_fwd_kernelI23Flash_fwd_kernel_traitsILi32ELi128ELi128ELi4ELb0ELb0EN7cutlass10bfloat16_tE19Flash_kernel_traitsILi32ELi128ELi128ELi4ES3_EELb0ELb0ELb1ELb0ELb0ELb1ELb1ELb0EEEvNS_16Flash_fwd_paramsE,"a",@progbits
	.sectionflags	@""
	.align	4
.nv.constant0._ZN5flash16flash_fwd_kernelI23Flash_fwd_kernel_traitsILi32ELi128ELi128ELi4ELb0ELb0EN7cutlass10bfloat16_tE19Flash_kernel_traitsILi32ELi128ELi128ELi4ES3_EELb0ELb0ELb1ELb0ELb0ELb1ELb1ELb0EEEvNS_16Flash_fwd_paramsE:
	.zero		816


//--------------------- .nv.constant0._ZN5flash16flash_fwd_kernelI23Flash_fwd_kernel_traitsILi32ELi128ELi128ELi4ELb0ELb0EN7cutlass10bfloat16_tE19Flash_kernel_traitsILi32ELi128ELi128ELi4ES3_EELb1ELb0ELb1ELb1ELb0ELb0ELb0ELb0EEEvNS_16Flash_fwd_paramsE --------------------------
	.section	.nv.constant0._ZN5flash16flash_fwd_kernelI23Flash_fwd_kernel_traitsILi32ELi128ELi128ELi4ELb0ELb0EN7cutlass10bfloat16_tE19Flash_kernel_traitsILi32ELi128ELi128ELi4ES3_EELb1ELb0ELb1ELb1ELb0ELb0ELb0ELb0EEEvNS_16Flash_fwd_paramsE,"a",@progbits
	.sectionflags	@""
	.align	4
.nv.constant0._ZN5flash16flash_fwd_kernelI23Flash_fwd_kernel_traitsILi32ELi128ELi128ELi4ELb0ELb0EN7cutlass10bfloat16_tE19Flash_kernel_traitsILi32ELi128ELi128ELi4ES3_EELb1ELb0ELb1ELb1ELb0ELb0ELb0ELb0EEEvNS_16Flash_fwd_paramsE:
	.zero		816


//--------------------- .nv.constant0._ZN5flash16flash_fwd_kernelI23Flash_fwd_kernel_traitsILi32ELi128ELi128ELi4ELb0ELb0EN7cutlass10bfloat16_tE19Flash_kernel_traitsILi32ELi128ELi128ELi4ES3_EELb1ELb0ELb1ELb0ELb0ELb0ELb0ELb1EEEvNS_16Flash_fwd_paramsE --------------------------
	.section	.nv.constant0._ZN5flash16flash_fwd_kernelI23Flash_fwd_kernel_traitsILi32ELi128ELi128ELi4ELb0ELb0EN7cutlass10bfloat16_tE19Flash_kernel_traitsILi32ELi128ELi128ELi4ES3_EELb1ELb0ELb1ELb0ELb0ELb0ELb0ELb1EEEvNS_16Flash_fwd_paramsE,"a",@progbits
	.sectionflags	@""
	.align	4
.nv.constant0._ZN5flash16flash_fwd_kernelI23Flash_fwd_kernel_traitsILi32ELi128ELi128ELi4ELb0ELb0EN7cutlass10bfloat16_tE19Flash_kernel_traitsILi32ELi128ELi128ELi4ES3_EELb1ELb0ELb1ELb0ELb0ELb0ELb0ELb1EEEvNS_16Flash_fwd_paramsE:
	.zero		816


//--------------------- .nv.constant0._ZN5flash16flash_fwd_kernelI23Flash_fwd_kernel_traitsILi32ELi128ELi128ELi4ELb0ELb0EN7cutlass10bfloat16_tE19Flash_kernel_traitsILi32ELi128ELi128ELi4ES3_EELb0ELb0ELb1ELb0ELb0ELb0ELb1ELb0EEEvNS_16Flash_fwd_paramsE --------------------------
	.section	.nv.constant0._ZN5flash16flash_fwd_kernelI23Flash_fwd_kernel_traitsILi32ELi128ELi128ELi4ELb0ELb0EN7cutlass10bfloat16_tE19Flash_kernel_traitsILi32ELi128ELi128ELi4ES3_EELb0ELb0ELb1ELb0ELb0ELb0ELb1ELb0EEEvNS_16Flash_fwd_paramsE,"a",@progbits
	.sectionflags	@""
	.align	4
.nv.constant0._ZN5flash16flash_fwd_kernelI23Flash_fwd_kernel_traitsILi32ELi128ELi128ELi4ELb0ELb0EN7cutlass10bfloat16_tE19Flash_kernel_traitsILi32ELi128ELi128ELi4ES3_EELb0ELb0ELb1ELb0ELb0ELb0ELb1ELb0EEEvNS_16Flash_fwd_paramsE:
	.zero		816


//--------------------- .nv.constant0._ZN5flash16flash_fwd_kernelI23Flash_fwd_kernel_traitsILi32ELi128ELi128ELi4ELb0ELb0EN7cutlass10bfloat16_tE19Flash_kernel_traitsILi32ELi128ELi128ELi4ES3_EELb1ELb0ELb1ELb1ELb0ELb0ELb0ELb1EEEvNS_16Flash_fwd_paramsE --------------------------
	.section	.nv.constant0._ZN5flash16flash_fwd_kernelI23Flash_fwd_kernel_traitsILi32ELi128ELi128ELi4ELb0ELb0EN7cutlass10bfloat16_tE19Flash_kernel_traitsILi32ELi128ELi128ELi4ES3_EELb1ELb0ELb1ELb1ELb0ELb0ELb0ELb1EEEvNS_16Flash_fwd_paramsE,"a",@progbits
	.sectionflags	@""
	.align	4
.nv.constant0._ZN5flash16flash_fwd_kernelI23Flash_fwd_kernel_traitsILi32ELi128ELi128ELi4ELb0ELb0EN7cutlass10bfloat16_tE19Flash_kernel_traitsILi32ELi128ELi128ELi4ES3_EELb1ELb0ELb1ELb1ELb0ELb0ELb0ELb1EEEvNS_16Flash_fwd_paramsE:
	.zero		816


//--------------------- .nv.constant0._ZN5flash16flash_fwd_kernelI23Flash_fwd_kernel_traitsILi32ELi128ELi128ELi4ELb0ELb0EN7cutlass10bfloat16_tE19Flash_kernel_traitsILi32ELi128ELi128ELi4ES3_EELb0ELb0ELb1ELb1ELb0ELb0ELb1ELb0EEEvNS_16Flash_fwd_paramsE --------------------------
	.section	.nv.constant0._ZN5flash16flash_fwd_kernelI23Flash_fwd_kernel_traitsILi32ELi128ELi128ELi4ELb0ELb0EN7cutlass10bfloat16_tE19Flash_kernel_traitsILi32ELi128ELi128ELi4ES3_EELb0ELb0ELb1ELb1ELb0ELb0ELb1ELb0EEEvNS_16Flash_fwd_paramsE,"a",@progbits
	.sectionflags	@""
	.align	4
.nv.constant0._ZN5flash16flash_fwd_kernelI23Flash_fwd_kernel_traitsILi32ELi128ELi128ELi4ELb0ELb0EN7cutlass10bfloat16_tE19Flash_kernel_traitsILi32ELi128ELi128ELi4ES3_EELb0ELb0ELb1ELb1ELb0ELb0ELb1ELb0EEEvNS_16Flash_fwd_paramsE:
	.zero		816


//--------------------- .text._ZN5flash16flash_fwd_kernelI23Flash_fwd_kernel_traitsILi32ELi128ELi128ELi4ELb0ELb0EN7cutlass10bfloat16_tE19Flash_kernel_traitsILi32ELi128ELi128ELi4ES3_EELb0ELb0ELb0ELb0ELb0ELb1ELb0ELb0EEEvNS_16Flash_fwd_paramsE --------------------------
	.section	.text._ZN5flash16flash_fwd_kernelI23Flash_fwd_kernel_traitsILi32ELi128ELi128ELi4ELb0ELb0EN7cutlass10bfloat16_tE19Flash_kernel_traitsILi32ELi128ELi128ELi4ES3_EELb0ELb0ELb0ELb0ELb0ELb1ELb0ELb0EEEvNS_16Flash_fwd_paramsE,"ax",@progbits
	.sectioninfo	@"SHI_REGISTERS=255"
	.align	128
        .global         _ZN5flash16flash_fwd_kernelI23Flash_fwd_kernel_traitsILi32ELi128ELi128ELi4ELb0ELb0EN7cutlass10bfloat16_tE19Flash_kernel_traitsILi32ELi128ELi128ELi4ES3_EELb0ELb0ELb0ELb0ELb0ELb1ELb0ELb0EEEvNS_16Flash_fwd_paramsE
        .type           _ZN5flash16flash_fwd_kernelI23Flash_fwd_kernel_traitsILi32ELi128ELi128ELi4ELb0ELb0EN7cutlass10bfloat16_tE19Flash_kernel_traitsILi32ELi128ELi128ELi4ES3_EELb0ELb0ELb0ELb0ELb0ELb1ELb0ELb0EEEvNS_16Flash_fwd_paramsE,@function
        .size           _ZN5flash16flash_fwd_kernelI23Flash_fwd_kernel_traitsILi32ELi128ELi128ELi4ELb0ELb0EN7cutlass10bfloat16_tE19Flash_kernel_traitsILi32ELi128ELi128ELi4ES3_EELb0ELb0ELb0ELb0ELb0ELb1ELb0ELb0EEEvNS_16Flash_fwd_paramsE,(.L_x_1124 - _ZN5flash16flash_fwd_kernelI23Flash_fwd_kernel_traitsILi32ELi128ELi128ELi4ELb0ELb0EN7cutlass10bfloat16_tE19Flash_kernel_traitsILi32ELi128ELi128ELi4ES3_EELb0ELb0ELb0ELb0ELb0ELb1ELb0ELb0EEEvNS_16Flash_fwd_paramsE)
        .other          _ZN5flash16flash_fwd_kernelI23Flash_fwd_kernel_traitsILi32ELi128ELi128ELi4ELb0ELb0EN7cutlass10bfloat16_tE19Flash_kernel_traitsILi32ELi128ELi128ELi4ES3_EELb0ELb0ELb0ELb0ELb0ELb1ELb0ELb0EEEvNS_16Flash_fwd_paramsE,@"STO_CUDA_ENTRY STV_DEFAULT"
_ZN5flash16flash_fwd_kernelI23Flash_fwd_kernel_traitsILi32ELi128ELi128ELi4ELb0ELb0EN7cutlass10bfloat16_tE19Flash_kernel_traitsILi32ELi128ELi128ELi4ES3_EELb0ELb0ELb0ELb0ELb0ELb1ELb0ELb0EEEvNS_16Flash_fwd_paramsE:
.text._ZN5flash16flash_fwd_kernelI23Flash_fwd_kernel_traitsILi32ELi128ELi128ELi4ELb0ELb0EN7cutlass10bfloat16_tE19Flash_kernel_traitsILi32ELi128ELi128ELi4ES3_EELb0ELb0ELb0ELb0ELb0ELb1ELb0ELb0EEEvNS_16Flash_fwd_paramsE:
[----:B------:R-:W-:Y:S02]  /*0000*/  MOV R1, c[0x0][0x28] ;  /* 0x00000a0000017a02 */ /* 0x000fe40000000f00 */
[----:B------:R-:W1:Y:S01]  /*0010*/  LDC.U8 R0, c[0x0][0x312] ;  /* 0x0000c480ff007b82 */ /* 0x000e620000000000 */
[----:B------:R-:W2:Y:S01]  /*0020*/  S2R R12, SR_CTAID.Y ;  /* 0x00000000000c7919 */ /* 0x000ea20000002600 */
[----:B------:R-:W-:Y:S01]  /*0030*/  ISETP.NE.U32.AND P2, PT, RZ, c[0x0][0x240], PT ;  /* 0x00009000ff007a0c */ /* 0x000fe20003f45070 */
[----:B------:R-:W-:Y:S01]  /*0040*/  IMAD.MOV.U32 R7, RZ, RZ, 0x4 ;  /* 0x00000004ff077424 */ /* 0x000fe200078e00ff */
[----:B------:R-:W-:Y:S01]  /*0050*/  ISETP.EQ.U32.AND P1, PT, RZ, c[0x0][0x248], PT ;  /* 0x00009200ff007a0c */ /* 0x000fe20003f22070 */
[----:B------:R-:W-:Y:S01]  /*0060*/  IMAD.MOV.U32 R252, RZ, RZ, -0x1 ;  /* 0xfffffffffffc7424 */ /* 0x000fe200078e00ff */
[----:B------:R-:W-:Y:S01]  /*0070*/  ISETP.NE.AND.EX P2, PT, RZ, c[0x0][0x244], PT, P2 ;  /* 0x00009100ff007a0c */ /* 0x000fe20003f45320 */
[----:B------:R-:W-:Y:S01]  /*0080*/  ULDC.64 UR8, c[0x0][0x118] ;  /* 0x0000460000087ab9 */ /* 0x000fe20000000a00 */
[----:B------:R-:W-:Y:S01]  /*0090*/  IMAD.MOV.U32 R8, RZ, RZ, -0x1 ;  /* 0xffffffffff087424 */ /* 0x000fe200078e00ff */
[----:B------:R-:W-:Y:S02]  /*00a0*/  ISETP.NE.U32.AND P0, PT, RZ, c[0x0][0x250], PT ;  /* 0x00009400ff007a0c */ /* 0x000fe40003f05070 */
[----:B------:R-:W-:-:S02]  /*00b0*/  IADD3 R1, R1, -0x30, RZ ;  /* 0xffffffd001017810 */ /* 0x000fc40007ffe0ff */
[----:B------:R-:W-:Y:S02]  /*00c0*/  ISETP.NE.AND.EX P0, PT, RZ, c[0x0][0x254], PT, P0 ;  /* 0x00009500ff007a0c */ /* 0x000fe40003f05300 */
[----:B-1----:R-:W-:Y:S01]  /*00d0*/  ISETP.NE.AND P3, PT, R0, RZ, PT ;  /* 0x000000ff0000720c */ /* 0x002fe20003f65270 */
[----:B--2---:R-:W-:-:S03]  /*00e0*/  IMAD.WIDE R2, R12, R7, c[0x0][0x240] ;  /* 0x000090000c027625 */ /* 0x004fc600078e0207 */
[----:B------:R-:W-:Y:S01]  /*00f0*/  ISETP.EQ.OR.EX P1, PT, RZ, c[0x0][0x24c], !P3, P1 ;  /* 0x00009300ff007a0c */ /* 0x000fe20005f22710 */
[----:B------:R-:W-:Y:S01]  /*0100*/  IMAD.WIDE R4, R12, R7, c[0x0][0x248] ;  /* 0x000092000c047625 */ /* 0x000fe200078e0207 */
[----:B------:R1:W2:Y:S04]  /*0110*/  @P2 LDG.E R252, [R2.64] ;  /* 0x0000000802fc2981 */ /* 0x0002a8000c1e1900 */
[----:B------:R1:W2:Y:S01]  /*0120*/  @P2 LDG.E R0, [R2.64+0x4] ;  /* 0x0000040802002981 */ /* 0x0002a2000c1e1900 */
[----:B------:R-:W-:-:S06]  /*0130*/  IMAD.MOV.U32 R6, RZ, RZ, RZ ;  /* 0x000000ffff067224 */ /* 0x000fcc00078e00ff */
[----:B------:R3:W5:Y:S04]  /*0140*/  @!P1 LDG.E R8, [R4.64] ;  /* 0x0000000804089981 */ /* 0x000768000c1e1900 */
[----:B------:R-:W4:Y:S04]  /*0150*/  S2R R18, SR_CTAID.X ;  /* 0x0000000000127919 */ /* 0x000f280000002500 */
[----:B------:R-:W2:Y:S04]  /*0160*/  S2R R14, SR_CTAID.Z ;  /* 0x00000000000e7919 */ /* 0x000ea80000002700 */
[----:B------:R-:W2:Y:S01]  /*0170*/  S2R R168, SR_TID.X ;  /* 0x0000000000a87919 */ /* 0x000ea20000002100 */
[----:B-1----:R-:W-:-:S05]  /*0180*/  @P0 IMAD.WIDE R2, R12, R7, c[0x0][0x250] ;  /* 0x000094000c020625 */ /* 0x002fca00078e0207 */
[----:B------:R3:W5:Y:S01]  /*0190*/  @P0 LDG.E R6, [R2.64] ;  /* 0x0000000802060981 */ /* 0x000762000c1e1900 */
[----:B------:R-:W-:-:S04]  /*01a0*/  ISETP.NE.U32.AND P0, PT, RZ, c[0x0][0x248], PT ;  /* 0x00009200ff007a0c */ /* 0x000fc80003f05070 */
[----:B------:R-:W-:Y:S01]  /*01b0*/  ISETP.NE.AND.EX P0, PT, RZ, c[0x0][0x24c], PT, P0 ;  /* 0x00009300ff007a0c */ /* 0x000fe20003f05300 */
[----:B--2---:R-:W-:Y:S02]  /*01c0*/  @P2 IMAD.IADD R15, R0, 0x1, -R252 ;  /* 0x00000001000f2824 */ /* 0x004fe400078e0afc */
[----:B------:R-:W-:-:S10]  /*01d0*/  @!P2 IMAD.MOV.U32 R15, RZ, RZ, c[0x0][0x214] ;  /* 0x00008500ff0fa624 */ /* 0x000fd400078e00ff */
[----:B------:R-:W-:Y:S05]  /*01e0*/  @!P0 BRA `(.L_x_0) ;  /* 0x0000004000008947 */ /* 0x000fea0003800000 */
[----:B---34-:R-:W2:Y:S02]  /*01f0*/  @P3 LDG.E R0, [R4.64+0x4] ;  /* 0x0000040804003981 */ /* 0x018ea4000c1e1900 */
[----:B--2--5:R-:W-:-:S06]  /*0200*/  @P3 IADD3 R0, R0, -R8, RZ ;  /* 0x8000000800003210 */ /* 0x024fcc0007ffe0ff */
[----:B------:R1:W5:Y:S01]  /*0210*/  @!P3 LDG.E R0, [R4.64] ;  /* 0x000000080400b981 */ /* 0x000362000c1e1900 */
[----:B------:R-:W-:Y:S05]  /*0220*/  BRA `(.L_x_1) ;  /* 0x0000001000007947 */ /* 0x000fea0003800000 */
.L_x_0:
[----:B---34-:R-:W-:Y:S02]  /*0230*/  MOV R0, c[0x0][0x218] ;  /* 0x0000860000007a02 */ /* 0x018fe40000000f00 */
.L_x_1:
[----:B------:R-:W-:-:S04]  /*0240*/  ISETP.NE.U32.AND P2, PT, RZ, c[0x0][0x258], PT ;  /* 0x00009600ff007a0c */ /* 0x000fc80003f45070 */
[----:B------:R-:W-:-:S13]  /*0250*/  ISETP.NE.AND.EX P2, PT, RZ, c[0x0][0x25c], PT, P2 ;  /* 0x00009700ff007a0c */ /* 0x000fda0003f45320 */
[----:B------:R-:W-:-:S06]  /*0260*/  @P2 IMAD.WIDE R2, R12, R7, c[0x0][0x258] ;  /* 0x000096000c022625 */ /* 0x000fcc00078e0207 */
[----:B------:R-:W2:Y:S01]  /*0270*/  @P2 LDG.E R3, [R2.64] ;  /* 0x0000000802032981 */ /* 0x000ea2000c1e1900 */
[----:B------:R-:W-:Y:S01]  /*0280*/  IMAD.SHL.U32 R13, R18, 0x80, RZ ;  /* 0x00000080120d7824 */ /* 0x000fe200078e00ff */
[----:B------:R-:W-:-:S04]  /*0290*/  @!P2 ISETP.NE.U32.AND P1, PT, RZ, c[0x0][0x268], PT ;  /* 0x00009a00ff00aa0c */ /* 0x000fc80003f25070 */
[----:B------:R-:W-:Y:S02]  /*02a0*/  ISETP.GT.AND P0, PT, R15, R13, PT ;  /* 0x0000000d0f00720c */ /* 0x000fe40003f04270 */
[----:B------:R-:W-:-:S04]  /*02b0*/  @!P2 ISETP.NE.AND.EX P1, PT, RZ, c[0x0][0x26c], PT, P1 ;  /* 0x00009b00ff00aa0c */ /* 0x000fc80003f25310 */
[----:B------:R-:W-:Y:S01]  /*02c0*/  @!P2 SEL R2, RZ, c[0x0][0x21c], !P1 ;  /* 0x00008700ff02aa07 */ /* 0x000fe20004800000 */
[----:B--2--5:R-:W-:-:S03]  /*02d0*/  @P2 IMAD.IADD R20, R3, 0x1, -R6 ;  /* 0x0000000103142824 */ /* 0x024fc600078e0a06 */
[----:B------:R-:W-:-:S03]  /*02e0*/  @!P2 IADD3 R20, R2, R0, -R6 ;  /* 0x000000000214a210 */ /* 0x000fc60007ffe806 */
[----:B------:R-:W-:Y:S05]  /*02f0*/  @!P0 EXIT ;  /* 0x000000000000894d */ /* 0x000fea0003800000 */
[C---:B------:R-:W-:Y:S02]  /*0300*/  ISETP.GE.AND P0, PT, R20.reuse, 0x1, PT ;  /* 0x000000011400780c */ /* 0x040fe40003f06270 */
[----:B------:R-:W-:-:S04]  /*0310*/  IADD3 R0, R20, 0x7f, RZ ;  /* 0x0000007f14007810 */ /* 0x000fc80007ffe0ff */
[----:B------:R-:W-:-:S04]  /*0320*/  SHF.R.S32.HI R2, RZ, 0x1f, R0 ;  /* 0x0000001fff027819 */ /* 0x000fc80000011400 */
[----:B------:R-:W-:-:S03]  /*0330*/  LEA.HI R217, R2, R0, RZ, 0x7 ;  /* 0x0000000002d97211 */ /* 0x000fc600078f38ff */
[----:B------:R-:W-:Y:S05]  /*0340*/  @!P0 BRA `(.L_x_2) ;  /* 0x00009d4000008947 */ /* 0x000fea0003800000 */
[----:B------:R-:W-:Y:S02]  /*0350*/  ISETP.NE.AND P1, PT, R252, -0x1, PT ;  /* 0xfffffffffc00780c */ /* 0x000fe40003f25270 */
[----:B------:R-:W-:-:S11]  /*0360*/  ISETP.NE.AND P0, PT, R8, -0x1, PT ;  /* 0xffffffff0800780c */ /* 0x000fd60003f05270 */
[----:B-1----:R-:W-:Y:S01]  /*0370*/  @!P1 SHF.R.S32.HI R4, RZ, 0x1f, R12 ;  /* 0x0000001fff049819 */ /* 0x002fe2000001140c */
[----:B------:R-:W-:Y:S01]  /*0380*/  @P1 IMAD.WIDE.U32 R2, R252, c[0x0][0x190], RZ ;  /* 0x00006400fc021a25 */ /* 0x000fe200078e00ff */
[----:B------:R-:W-:-:S03]  /*0390*/  @P0 IADD3 R0, R6, R8, RZ ;  /* 0x0000000806000210 */ /* 0x000fc60007ffe0ff */
[----:B------:R-:W-:Y:S01]  /*03a0*/  @!P1 IMAD R7, R4, c[0x0][0x178], RZ ;  /* 0x00005e0004079a24 */ /* 0x000fe200078e02ff */
[----:B------:R-:W-:Y:S01]  /*03b0*/  @P1 MOV R9, R2 ;  /* 0x0000000200091202 */ /* 0x000fe20000000f00 */
[----:B------:R-:W-:Y:S02]  /*03c0*/  @P1 IMAD R10, R252, c[0x0][0x194], R3 ;  /* 0x00006500fc0a1a24 */ /* 0x000fe400078e0203 */
[----:B------:R-:W-:-:S04]  /*03d0*/  @P0 IMAD.WIDE.U32 R2, R0, c[0x0][0x198], RZ ;  /* 0x0000660000020a25 */ /* 0x000fc800078e00ff */
[----:B------:R-:W-:Y:S01]  /*03e0*/  @!P1 IMAD.WIDE.U32 R4, R12, c[0x0][0x178], RZ ;  /* 0x00005e000c049a25 */ /* 0x000fe200078e00ff */
[----:B------:R-:W-:-:S03]  /*03f0*/  @P0 MOV R22, R2 ;  /* 0x0000000200160202 */ /* 0x000fc60000000f00 */
[----:B------:R-:W-:Y:S01]  /*0400*/  @!P1 IMAD R7, R12, c[0x0][0x17c], R7 ;  /* 0x00005f000c079a24 */ /* 0x000fe200078e0207 */
[----:B------:R-:W-:Y:S01]  /*0410*/  @!P1 MOV R9, R4 ;  /* 0x0000000400099202 */ /* 0x000fe20000000f00 */
[----:B------:R-:W-:-:S03]  /*0420*/  @P0 IMAD R11, R0, c[0x0][0x19c], R3 ;  /* 0x00006700000b0a24 */ /* 0x000fc600078e0203 */
[----:B------:R-:W-:Y:S01]  /*0430*/  @!P1 IADD3 R10, R5, R7, RZ ;  /* 0x00000007050a9210 */ /* 0x000fe20007ffe0ff */
[----:B------:R-:W-:Y:S05]  /*0440*/  @P0 BRA `(.L_x_3) ;  /* 0x000000b000000947 */ /* 0x000fea0003800000 */
[----:B------:R-:W-:Y:S01]  /*0450*/  SHF.R.S32.HI R0, RZ, 0x1f, R6 ;  /* 0x0000001fff007819 */ /* 0x000fe20000011406 */
[----:B------:R-:W-:Y:S01]  /*0460*/  IMAD.WIDE.U32 R2, R6, c[0x0][0x198], RZ ;  /* 0x0000660006027a25 */ /* 0x000fe200078e00ff */
[----:B------:R-:W-:-:S03]  /*0470*/  SHF.R.S32.HI R4, RZ, 0x1f, R12 ;  /* 0x0000001fff047819 */ /* 0x000fc6000001140c */
[----:B------:R-:W-:Y:S02]  /*0480*/  IMAD R0, R0, c[0x0][0x198], RZ ;  /* 0x0000660000007a24 */ /* 0x000fe400078e02ff */
[----:B------:R-:W-:Y:S02]  /*0490*/  IMAD R4, R4, c[0x0][0x180], RZ ;  /* 0x0000600004047a24 */ /* 0x000fe400078e02ff */
[----:B------:R-:W-:-:S05]  /*04a0*/  IMAD R0, R6, c[0x0][0x19c], R0 ;  /* 0x0000670006007a24 */ /* 0x000fca00078e0200 */
[----:B------:R-:W-:Y:S01]  /*04b0*/  IADD3 R3, R3, R0, RZ ;  /* 0x0000000003037210 */ /* 0x000fe20007ffe0ff */
[----:B------:R-:W-:-:S04]  /*04c0*/  IMAD R0, R12, c[0x0][0x184], R4 ;  /* 0x000061000c007a24 */ /* 0x000fc800078e0204 */
[----:B------:R-:W-:-:S05]  /*04d0*/  IMAD.WIDE.U32 R2, R12, c[0x0][0x180], R2 ;  /* 0x000060000c027a25 */ /* 0x000fca00078e0002 */
[----:B------:R-:W-:Y:S02]  /*04e0*/  IADD3 R11, R3, R0, RZ ;  /* 0x00000000030b7210 */ /* 0x000fe40007ffe0ff */
[----:B------:R-:W-:Y:S02]  /*04f0*/  MOV R22, R2 ;  /* 0x0000000200167202 */ /* 0x000fe40000000f00 */
.L_x_3:
[----:B------:R-:W-:Y:S02]  /*0500*/  IABS R4, c[0x0][0x1c8] ;  /* 0x0000720000047a13 */ /* 0x000fe40000000000 */
[----:B------:R-:W-:Y:S02]  /*0510*/  IABS R5, R14 ;  /* 0x0000000e00057213 */ /* 0x000fe40000000000 */
[----:B------:R-:W1:Y:S08]  /*0520*/  I2F.RP R2, R4 ;  /* 0x0000000400027306 */ /* 0x000e700000209400 */
[----:B-1----:R-:W1:Y:S02]  /*0530*/  MUFU.RCP R2, R2 ;  /* 0x0000000200027308 */ /* 0x002e640000001000 */
[----:B-1----:R-:W-:-:S06]  /*0540*/  IADD3 R2, R2, 0xffffffe, RZ ;  /* 0x0ffffffe02027810 */ /* 0x002fcc0007ffe0ff */
[----:B------:R-:W1:Y:S02]  /*0550*/  F2I.FTZ.U32.TRUNC.NTZ R3, R2 ;  /* 0x0000000200037305 */ /* 0x000e64000021f000 */
[----:B-1----:R-:W-:Y:S02]  /*0560*/  IMAD.MOV R0, RZ, RZ, -R3 ;  /* 0x000000ffff007224 */ /* 0x002fe400078e0a03 */
[----:B------:R-:W-:Y:S02]  /*0570*/  IMAD.MOV.U32 R2, RZ, RZ, RZ ;  /* 0x000000ffff027224 */ /* 0x000fe400078e00ff */
[----:B------:R-:W-:-:S04]  /*0580*/  IMAD R0, R0, R4, RZ ;  /* 0x0000000400007224 */ /* 0x000fc800078e02ff */
[----:B------:R-:W-:-:S04]  /*0590*/  IMAD.HI.U32 R0, R3, R0, R2 ;  /* 0x0000000003007227 */ /* 0x000fc800078e0002 */
[----:B------:R-:W-:Y:S01]  /*05a0*/  IMAD.MOV.U32 R3, RZ, RZ, R5 ;  /* 0x000000ffff037224 */ /* 0x000fe200078e0005 */
[----:B------:R-:W-:-:S03]  /*05b0*/  SHF.R.S32.HI R5, RZ, 0x1f, R14 ;  /* 0x0000001fff057819 */ /* 0x000fc6000001140e */
[----:B------:R-:W-:-:S05]  /*05c0*/  IMAD.HI.U32 R0, R0, R3, RZ ;  /* 0x0000000300007227 */ /* 0x000fca00078e00ff */
[----:B------:R-:W-:-:S05]  /*05d0*/  IADD3 R2, -R0, RZ, RZ ;  /* 0x000000ff00027210 */ /* 0x000fca0007ffe1ff */
[----:B------:R-:W-:-:S05]  /*05e0*/  IMAD R2, R4, R2, R3 ;  /* 0x0000000204027224 */ /* 0x000fca00078e0203 */
[----:B------:R-:W-:-:S13]  /*05f0*/  ISETP.GT.U32.AND P2, PT, R4, R2, PT ;  /* 0x000000020400720c */ /* 0x000fda0003f44070 */
[----:B------:R-:W-:Y:S01]  /*0600*/  @!P2 IMAD.IADD R2, R2, 0x1, -R4 ;  /* 0x000000010202a824 */ /* 0x000fe200078e0a04 */
[----:B------:R-:W-:Y:S02]  /*0610*/  @!P2 IADD3 R0, R0, 0x1, RZ ;  /* 0x000000010000a810 */ /* 0x000fe40007ffe0ff */
[----:B------:R-:W-:Y:S02]  /*0620*/  ISETP.NE.AND P2, PT, RZ, c[0x0][0x1c8], PT ;  /* 0x00007200ff007a0c */ /* 0x000fe40003f45270 */
[----:B------:R-:W-:Y:S01]  /*0630*/  ISETP.GE.U32.AND P3, PT, R2, R4, PT ;  /* 0x000000040200720c */ /* 0x000fe20003f66070 */
[----:B------:R-:W-:Y:S01]  /*0640*/  @P0 IMAD.IADD R4, R6, 0x1, R8 ;  /* 0x0000000106040824 */ /* 0x000fe200078e0208 */
[----:B------:R-:W-:-:S04]  /*0650*/  LOP3.LUT R2, R14, c[0x0][0x1c8], RZ, 0x3c, !PT ;  /* 0x000072000e027a12 */ /* 0x000fc800078e3cff */
[----:B------:R-:W-:Y:S01]  /*0660*/  ISETP.GE.AND P1, PT, R2, RZ, PT ;  /* 0x000000ff0200720c */ /* 0x000fe20003f26270 */
[----:B------:R-:W-:-:S04]  /*0670*/  @P0 IMAD.WIDE.U32 R2, R4, c[0x0][0x1a0], RZ ;  /* 0x0000680004020a25 */ /* 0x000fc800078e00ff */
[----:B------:R-:W-:Y:S01]  /*0680*/  @P0 IMAD R25, R4, c[0x0][0x1a4], R3 ;  /* 0x0000690004190a24 */ /* 0x000fe200078e0203 */
[----:B------:R-:W-:Y:S02]  /*0690*/  @P0 MOV R21, R2 ;  /* 0x0000000200150202 */ /* 0x000fe40000000f00 */
[----:B------:R-:W-:-:S04]  /*06a0*/  @P3 IADD3 R0, R0, 0x1, RZ ;  /* 0x0000000100003810 */ /* 0x000fc80007ffe0ff */
[----:B------:R-:W-:-:S05]  /*06b0*/  MOV R17, R0 ;  /* 0x0000000000117202 */ /* 0x000fca0000000f00 */
[----:B------:R-:W-:Y:S01]  /*06c0*/  @!P1 IMAD.MOV R17, RZ, RZ, -R17 ;  /* 0x000000ffff119224 */ /* 0x000fe200078e0a11 */
[----:B------:R-:W-:Y:S01]  /*06d0*/  @!P2 LOP3.LUT R17, RZ, c[0x0][0x1c8], RZ, 0x33, !PT ;  /* 0x00007200ff11aa12 */ /* 0x000fe200078e33ff */
        /* <DEDUP_REMOVED lines=12> */
.L_x_4:
[----:B------:R-:W-:Y:S01]  /*07a0*/  SHF.R.S32.HI R29, RZ, 0x1f, R168 ;  /* 0x0000001fff1d7819 */ /* 0x000fe200000114a8 */
[----:B------:R-:W-:Y:S02]  /*07b0*/  IMAD.IADD R4, R15, 0x1, -R13 ;  /* 0x000000010f047824 */ /* 0x000fe400078e0a0d */
[----:B------:R-:W-:Y:S01]  /*07c0*/  IMAD R6, R5, c[0x0][0x1a8], RZ ;  /* 0x00006a0005067a24 */ /* 0x000fe200078e02ff */
[CC--:B------:R-:W-:Y:S01]  /*07d0*/  LEA.HI R16, R29.reuse, R168.reuse, RZ, 0x2 ;  /* 0x000000a81d107211 */ /* 0x0c0fe200078f10ff */
[----:B------:R-:W-:Y:S01]  /*07e0*/  IMAD.MOV.U32 R206, RZ, RZ, c[0x0][0x198] ;  /* 0x00006600ffce7624 */ /* 0x000fe200078e00ff */
[CC--:B------:R-:W-:Y:S01]  /*07f0*/  LEA.HI R28, R29.reuse, R168.reuse, RZ, 0x3 ;  /* 0x000000a81d1c7211 */ /* 0x0c0fe200078f18ff */
[----:B------:R-:W-:Y:S01]  /*0800*/  IMAD R6, R14, c[0x0][0x1ac], R6 ;  /* 0x00006b000e067a24 */ /* 0x000fe200078e0206 */
[----:B------:R-:W-:Y:S01]  /*0810*/  LOP3.LUT R0, R16, 0xfffffffc, RZ, 0xc0, !PT ;  /* 0xfffffffc10007812 */ /* 0x000fe200078ec0ff */
[----:B------:R-:W-:Y:S01]  /*0820*/  IMAD.MOV.U32 R205, RZ, RZ, 0x7 ;  /* 0x00000007ffcd7424 */ /* 0x000fe200078e00ff */
[----:B------:R-:W-:Y:S01]  /*0830*/  SHF.R.S32.HI R27, RZ, 0x3, R28 ;  /* 0x00000003ff1b7819 */ /* 0x000fe2000001141c */
[----:B------:R-:W-:Y:S01]  /*0840*/  IMAD.SHL.U32 R220, R206, 0x80, RZ ;  /* 0x00000080cedc7824 */ /* 0x000fe200078e00ff */
[----:B------:R-:W-:Y:S01]  /*0850*/  SHF.R.S32.HI R34, RZ, 0x2, R16 ;  /* 0x00000002ff227819 */ /* 0x000fe20000011410 */
[----:B------:R-:W-:Y:S01]  /*0860*/  IMAD.IADD R0, R168, 0x1, -R0 ;  /* 0x00000001a8007824 */ /* 0x000fe200078e0a00 */
[----:B------:R-:W-:Y:S01]  /*0870*/  LEA.HI R143, R29, R168, RZ, 0x5 ;  /* 0x000000a81d8f7211 */ /* 0x000fe200078f28ff */
[----:B------:R-:W-:Y:S01]  /*0880*/  IMAD.SHL.U32 R2, R27, 0x40, RZ ;  /* 0x000000401b027824 */ /* 0x000fe200078e00ff */
[----:B------:R-:W-:Y:S01]  /*0890*/  IADD3 R33, R34, 0x20, RZ ;  /* 0x0000002022217810 */ /* 0x000fe20007ffe0ff */
[----:B------:R-:W-:Y:S01]  /*08a0*/  IMAD.SHL.U32 R36, R0, 0x8, RZ ;  /* 0x0000000800247824 */ /* 0x000fe200078e00ff */
[----:B------:R-:W-:Y:S01]  /*08b0*/  IADD3 R32, R34, 0x40, RZ ;  /* 0x0000004022207810 */ /* 0x000fe20007ffe0ff */
[----:B------:R-:W-:Y:S01]  /*08c0*/  IMAD.MOV.U32 R219, RZ, RZ, c[0x0][0x19c] ;  /* 0x00006700ffdb7624 */ /* 0x000fe200078e00ff */
[----:B------:R-:W-:-:S02]  /*08d0*/  LOP3.LUT R0, R2, 0xc0, RZ, 0xc0, !PT ;  /* 0x000000c002007812 */ /* 0x000fc400078ec0ff */
[-C--:B------:R-:W-:Y:S02]  /*08e0*/  ISETP.GE.AND P4, PT, R33, R4.reuse, PT ;  /* 0x000000042100720c */ /* 0x080fe40003f86270 */
[----:B------:R-:W-:Y:S02]  /*08f0*/  LOP3.LUT R2, R0, 0x18, R36, 0xf8, !PT ;  /* 0x0000001800027812 */ /* 0x000fe400078ef824 */
[----:B------:R-:W-:Y:S02]  /*0900*/  SHF.R.U32.HI R0, RZ, 0x3, R0 ;  /* 0x00000003ff007819 */ /* 0x000fe40000011600 */
[----:B------:R-:W-:Y:S02]  /*0910*/  ISETP.GE.AND P1, PT, R32, R4, PT ;  /* 0x000000042000720c */ /* 0x000fe40003f26270 */
[----:B------:R-:W-:Y:S02]  /*0920*/  LOP3.LUT R26, R2, R0, RZ, 0x3c, !PT ;  /* 0x00000000021a7212 */ /* 0x000fe400078e3cff */
[----:B------:R-:W-:-:S02]  /*0930*/  SHF.R.S32.HI R35, RZ, 0x1f, R34 ;  /* 0x0000001fff237819 */ /* 0x000fc40000011422 */
[----:B------:R-:W-:Y:S02]  /*0940*/  IADD3 R2, P0, R36, R9, RZ ;  /* 0x0000000924027210 */ /* 0x000fe40007f1e0ff */
[----:B------:R-:W-:Y:S01]  /*0950*/  SHF.R.S32.HI R37, RZ, 0x1f, R36 ;  /* 0x0000001fff257819 */ /* 0x000fe20000011424 */
[----:B------:R-:W-:Y:S01]  /*0960*/  STL.64 [R1], R34 ;  /* 0x0000002201007387 */ /* 0x000fe20000100a00 */
[----:B------:R-:W-:Y:S01]  /*0970*/  IADD3 R31, R34, 0x60, RZ ;  /* 0x00000060221f7810 */ /* 0x000fe20007ffe0ff */
[----:B------:R-:W-:Y:S01]  /*0980*/  IMAD.WIDE R38, R18, 0x80, R34 ;  /* 0x0000008012267825 */ /* 0x000fe200078e0222 */
[-C--:B------:R-:W-:Y:S01]  /*0990*/  ISETP.GE.AND P2, PT, R34, R4.reuse, PT ;  /* 0x000000042200720c */ /* 0x080fe20003f46270 */
[----:B------:R1:W-:Y:S01]  /*09a0*/  STL [R1+0x10], R4 ;  /* 0x0000100401007387 */ /* 0x0003e20000100800 */
[----:B------:R-:W-:Y:S01]  /*09b0*/  SHF.R.S32.HI R30, RZ, 0x5, R143 ;  /* 0x00000005ff1e7819 */ /* 0x000fe2000001148f */
[----:B------:R-:W-:Y:S01]  /*09c0*/  IMAD.X R3, R37, 0x1, R10, P0 ;  /* 0x0000000125037824 */ /* 0x000fe200000e060a */
[----:B------:R-:W-:Y:S01]  /*09d0*/  ISETP.GE.AND P0, PT, R31, R4, PT ;  /* 0x000000041f00720c */ /* 0x000fe20003f06270 */
[----:B------:R-:W-:Y:S01]  /*09e0*/  IMAD R0, R35, c[0x0][0x198], RZ ;  /* 0x0000660023007a24 */ /* 0x000fe200078e02ff */
[----:B------:R-:W-:Y:S01]  /*09f0*/  @!P1 IADD3 R12, P5, R38, 0x40, RZ ;  /* 0x00000040260c9810 */ /* 0x000fe20007fbe0ff */
[----:B------:R-:W-:Y:S01]  /*0a00*/  IMAD.WIDE.U32 R2, R14, c[0x0][0x1a8], R2 ;  /* 0x00006a000e027a25 */ /* 0x000fe200078e0002 */
[----:B------:R-:W-:Y:S01]  /*0a10*/  @!P4 IADD3 R14, P6, R38, 0x20, RZ ;  /* 0x00000020260ec810 */ /* 0x000fe20007fde0ff */
[----:B------:R-:W-:Y:S01]  /*0a20*/  STL.64 [R1+0x8], R38 ;  /* 0x0000082601007387 */ /* 0x000fe20000100a00 */
[----:B------:R-:W-:Y:S01]  /*0a30*/  SHF.L.U64.HI R205, R206, R205, c[0x0][0x19c] ;  /* 0x00006700cecd7619 */ /* 0x000fe200000102cd */
[----:B------:R-:W-:-:S02]  /*0a40*/  IMAD R0, R34, c[0x0][0x19c], R0 ;  /* 0x0000670022007a24 */ /* 0x000fc400078e0200 */
[----:B------:R-:W-:Y:S01]  /*0a50*/  IMAD.IADD R3, R3, 0x1, R6 ;  /* 0x0000000103037824 */ /* 0x000fe200078e0206 */
[----:B------:R-:W-:Y:S01]  /*0a60*/  STL [R1+0x20], R33 ;  /* 0x0000202101007387 */ /* 0x000fe20000100800 */
[--C-:B------:R-:W-:Y:S02]  /*0a70*/  @!P4 IMAD.MOV.U32 R6, RZ, RZ, R2.reuse ;  /* 0x000000ffff06c224 */ /* 0x100fe400078e0002 */
[--C-:B------:R-:W-:Y:S01]  /*0a80*/  @!P4 IMAD.MOV.U32 R7, RZ, RZ, R3.reuse ;  /* 0x000000ffff07c224 */ /* 0x100fe200078e0003 */
[----:B------:R-:W-:Y:S01]  /*0a90*/  STL [R1+0x24], R32 ;  /* 0x0000242001007387 */ /* 0x000fe20000100800 */
[----:B------:R-:W-:Y:S02]  /*0aa0*/  @!P0 IMAD.MOV.U32 R8, RZ, RZ, R2 ;  /* 0x000000ffff088224 */ /* 0x000fe400078e0002 */
[----:B------:R-:W-:Y:S01]  /*0ab0*/  @!P0 IMAD.MOV.U32 R9, RZ, RZ, R3 ;  /* 0x000000ffff098224 */ /* 0x000fe200078e0003 */
[----:B------:R2:W-:Y:S01]  /*0ac0*/  STL [R1+0x28], R31 ;  /* 0x0000281f01007387 */ /* 0x0005e20000100800 */
[----:B-1----:R-:W-:-:S03]  /*0ad0*/  IMAD.WIDE.U32 R4, R34, c[0x0][0x198], R36 ;  /* 0x0000660022047a25 */ /* 0x002fc600078e0024 */
[----:B------:R-:W-:Y:S02]  /*0ae0*/  STL.64 [R1+0x18], R36 ;  /* 0x0000182401007387 */ /* 0x000fe40000100a00 */
[----:B------:R-:W-:Y:S01]  /*0af0*/  IADD3 R22, P3, R22, R4, RZ ;  /* 0x0000000416167210 */ /* 0x000fe20007f7e0ff */
[----:B------:R-:W-:-:S03]  /*0b00*/  @!P4 IMAD.X R4, RZ, RZ, R39, P6 ;  /* 0x000000ffff04c224 */ /* 0x000fc600030e0627 */
[----:B------:R-:W-:Y:S01]  /*0b10*/  IADD3.X R23, R11, R5, R0, P3, !PT ;  /* 0x000000050b177210 */ /* 0x000fe20001ffe400 */
[----:B------:R-:W-:Y:S01]  /*0b20*/  @!P1 IMAD.X R0, RZ, RZ, R39, P5 ;  /* 0x000000ffff009224 */ /* 0x000fe200028e0627 */
[----:B------:R-:W-:Y:S01]  /*0b30*/  @!P0 IADD3 R10, P3, R38, 0x60, RZ ;  /* 0x00000060260a8810 */ /* 0x000fe20007f7e0ff */
[----:B------:R-:W-:Y:S02]  /*0b40*/  @!P4 IMAD R13, R4, c[0x0][0x190], RZ ;  /* 0x00006400040dca24 */ /* 0x000fe400078e02ff */
[----:B------:R-:W-:Y:S02]  /*0b50*/  @!P1 IMAD R0, R0, c[0x0][0x190], RZ ;  /* 0x0000640000009a24 */ /* 0x000fe400078e02ff */
[----:B------:R-:W-:Y:S02]  /*0b60*/  @!P1 IMAD.MOV.U32 R4, RZ, RZ, R2 ;  /* 0x000000ffff049224 */ /* 0x000fe400078e0002 */
[----:B------:R-:W-:Y:S02]  /*0b70*/  @!P1 IMAD.MOV.U32 R5, RZ, RZ, R3 ;  /* 0x000000ffff059224 */ /* 0x000fe400078e0003 */
[----:B------:R-:W-:-:S02]  /*0b80*/  @!P4 IMAD R18, R14, c[0x0][0x194], R13 ;  /* 0x000065000e12ca24 */ /* 0x000fc400078e020d */
[C---:B------:R-:W-:Y:S02]  /*0b90*/  @!P1 IMAD R24, R12.reuse, c[0x0][0x194], R0 ;  /* 0x000065000c189a24 */ /* 0x040fe400078e0200 */
[----:B------:R-:W-:Y:S01]  /*0ba0*/  @!P1 IMAD.WIDE.U32 R12, R12, c[0x0][0x190], R4 ;  /* 0x000064000c0c9a25 */ /* 0x000fe200078e0004 */
[----:B------:R-:W-:-:S03]  /*0bb0*/  LEA.HI R4, R16, R34, RZ, 0x1 ;  /* 0x0000002210047211 */ /* 0x000fc600078f08ff */
[----:B------:R-:W-:Y:S01]  /*0bc0*/  @!P2 IMAD R0, R39, c[0x0][0x190], RZ ;  /* 0x000064002700aa24 */ /* 0x000fe200078e02ff */
[----:B------:R-:W-:Y:S01]  /*0bd0*/  LOP3.LUT R4, R4, 0x7fffffe, RZ, 0xc0, !PT ;  /* 0x07fffffe04047812 */ /* 0x000fe200078ec0ff */
[----:B------:R-:W-:Y:S02]  /*0be0*/  @!P0 IMAD.X R11, RZ, RZ, R39, P3 ;  /* 0x000000ffff0b8224 */ /* 0x000fe400018e0627 */
[C---:B------:R-:W-:Y:S02]  /*0bf0*/  @!P2 IMAD R0, R38.reuse, c[0x0][0x194], R0 ;  /* 0x000065002600aa24 */ /* 0x040fe400078e0200 */
[----:B------:R-:W-:-:S04]  /*0c00*/  @!P2 IMAD.WIDE.U32 R2, R38, c[0x0][0x190], R2 ;  /* 0x000064002602aa25 */ /* 0x000fc800078e0002 */
[----:B------:R-:W-:Y:S01]  /*0c10*/  @!P4 IMAD.WIDE.U32 R14, R14, c[0x0][0x190], R6 ;  /* 0x000064000e0eca25 */ /* 0x000fe200078e0006 */
[----:B------:R-:W-:-:S03]  /*0c20*/  @!P2 LEA R6, P5, R2, c[0x0][0x160], 0x1 ;  /* 0x000058000206aa11 */ /* 0x000fc600078a08ff */
[----:B------:R-:W-:Y:S02]  /*0c30*/  @!P0 IMAD R11, R11, c[0x0][0x190], RZ ;  /* 0x000064000b0b8a24 */ /* 0x000fe400078e02ff */
[----:B------:R-:W-:Y:S02]  /*0c40*/  @!P2 IMAD.IADD R0, R3, 0x1, R0 ;  /* 0x000000010300a824 */ /* 0x000fe400078e0200 */
[----:B------:R-:W-:Y:S02]  /*0c50*/  @!P4 IMAD.IADD R3, R15, 0x1, R18 ;  /* 0x000000010f03c824 */ /* 0x000fe400078e0212 */
[----:B------:R-:W-:Y:S01]  /*0c60*/  @!P0 IMAD R19, R10, c[0x0][0x194], R11 ;  /* 0x000065000a138a24 */ /* 0x000fe200078e020b */
[----:B------:R-:W-:Y:S01]  /*0c70*/  @!P2 LEA.HI.X R7, R2, c[0x0][0x164], R0, 0x1, P5 ;  /* 0x000059000207aa11 */ /* 0x000fe200028f0c00 */
[----:B------:R-:W-:Y:S01]  /*0c80*/  @!P0 IMAD.WIDE.U32 R8, R10, c[0x0][0x190], R8 ;  /* 0x000064000a088a25 */ /* 0x000fe200078e0008 */
[----:B------:R-:W-:-:S03]  /*0c90*/  @!P4 LEA R10, P3, R14, c[0x0][0x160], 0x1 ;  /* 0x000058000e0aca11 */ /* 0x000fc600078608ff */
[----:B------:R-:W-:Y:S01]  /*0ca0*/  IMAD.IADD R15, R34, 0x1, -R4 ;  /* 0x00000001220f7824 */ /* 0x000fe200078e0a04 */
[----:B------:R-:W-:Y:S01]  /*0cb0*/  @!P4 LEA.HI.X R11, R14, c[0x0][0x164], R3, 0x1, P3 ;  /* 0x000059000e0bca11 */ /* 0x000fe200018f0c03 */
[----:B------:R-:W-:Y:S01]  /*0cc0*/  IMAD R16, R35, c[0x0][0x1a0], RZ ;  /* 0x0000680023107a24 */ /* 0x000fe200078e02ff */
[----:B------:R-:W-:Y:S01]  /*0cd0*/  @!P0 LEA R14, P5, R8, c[0x0][0x160], 0x1 ;  /* 0x00005800080e8a11 */ /* 0x000fe200078a08ff */
[----:B------:R-:W-:-:S04]  /*0ce0*/  IMAD.WIDE.U32 R4, R34, c[0x0][0x1a0], R36 ;  /* 0x0000680022047a25 */ /* 0x000fc800078e0024 */
[----:B------:R-:W-:Y:S01]  /*0cf0*/  IMAD R0, R34, c[0x0][0x1a4], R16 ;  /* 0x0000690022007a24 */ /* 0x000fe200078e0210 */
[----:B------:R-:W-:Y:S01]  /*0d00*/  IADD3 R18, P3, R21, R4, RZ ;  /* 0x0000000415127210 */ /* 0x000fe20007f7e0ff */
[----:B------:R-:W-:Y:S01]  /*0d10*/  @!P1 IMAD.IADD R2, R13, 0x1, R24 ;  /* 0x000000010d029824 */ /* 0x000fe200078e0218 */
[----:B------:R-:W-:Y:S01]  /*0d20*/  @!P1 LEA R4, P6, R12, c[0x0][0x160], 0x1 ;  /* 0x000058000c049a11 */ /* 0x000fe200078c08ff */
[----:B------:R-:W-:Y:S01]  /*0d30*/  IMAD R15, R30, 0x8, R15 ;  /* 0x000000081e0f7824 */ /* 0x000fe200078e020f */
[----:B------:R-:W-:Y:S01]  /*0d40*/  LEA.HI.SX32 R21, R217, 0xffffffff, 0x19 ;  /* 0xffffffffd9157811 */ /* 0x000fe200078fcaff */
[----:B------:R-:W-:Y:S01]  /*0d50*/  @!P0 IMAD.IADD R3, R9, 0x1, R19 ;  /* 0x0000000109038824 */ /* 0x000fe200078e0213 */
[----:B------:R-:W-:Y:S01]  /*0d60*/  IADD3.X R19, R25, R5, R0, P3, !PT ;  /* 0x0000000519137210 */ /* 0x000fe20001ffe400 */
[----:B------:R-:W-:Y:S01]  /*0d70*/  IMAD.U32 R9, R15, 0x20, R26 ;  /* 0x000000200f097824 */ /* 0x000fe200078e001a */
[----:B------:R-:W-:Y:S01]  /*0d80*/  @!P1 LEA.HI.X R5, R12, c[0x0][0x164], R2, 0x1, P6 ;  /* 0x000059000c059a11 */ /* 0x000fe200030f0c02 */
[----:B------:R-:W-:Y:S01]  /*0d90*/  IMAD.WIDE.U32 R250, R17, c[0x0][0x1b0], R22 ;  /* 0x00006c0011fa7a25 */ /* 0x000fe200078e0016 */
[----:B------:R-:W-:-:S02]  /*0da0*/  SHF.R.S32.HI R12, RZ, 0x1f, R17 ;  /* 0x0000001fff0c7819 */ /* 0x000fc40000011411 */
[----:B------:R-:W-:Y:S01]  /*0db0*/  SHF.R.S32.HI R13, RZ, 0x1f, R21 ;  /* 0x0000001fff0d7819 */ /* 0x000fe20000011415 */
[----:B------:R-:W-:Y:S01]  /*0dc0*/  IMAD.SHL.U32 R218, R9, 0x2, RZ ;  /* 0x0000000209da7824 */ /* 0x000fe200078e00ff */
[----:B------:R-:W-:Y:S01]  /*0dd0*/  @!P0 LEA.HI.X R15, R8, c[0x0][0x164], R3, 0x1, P5 ;  /* 0x00005900080f8a11 */ /* 0x000fe200028f0c03 */
[----:B------:R-:W-:Y:S02]  /*0de0*/  IMAD R9, R21, -0x80, R20 ;  /* 0xffffff8015097824 */ /* 0x000fe400078e0214 */
[----:B------:R-:W-:Y:S01]  /*0df0*/  IMAD R0, R12, c[0x0][0x1b0], RZ ;  /* 0x00006c000c007a24 */ /* 0x000fe200078e02ff */
[----:B------:R-:W-:Y:S01]  /*0e00*/  @!PT LDS RZ, [RZ] ;  /* 0x00000000fffff984 */ /* 0x000fe20000000800 */
[----:B------:R-:W-:Y:S01]  /*0e10*/  @!PT LDS RZ, [RZ] ;  /* 0x00000000fffff984 */ /* 0x000fe20000000800 */
[----:B------:R-:W-:Y:S01]  /*0e20*/  @!PT LDS RZ, [RZ] ;  /* 0x00000000fffff984 */ /* 0x000fe20000000800 */
[----:B------:R1:W-:Y:S01]  /*0e30*/  @!P2 LDGSTS.E.BYPASS.LTC128B.128 [R218], [R6.64] ;  /* 0x0000000006daafae */ /* 0x0003e2000b901d48 */
[----:B------:R-:W-:Y:S01]  /*0e40*/  IMAD R2, R205, R21, RZ ;  /* 0x00000015cd027224 */ /* 0x000fe200078e02ff */
[-C--:B------:R-:W-:Y:S01]  /*0e50*/  ISETP.GE.AND P2, PT, R33, R9.reuse, PT ;  /* 0x000000092100720c */ /* 0x080fe20003f46270 */
[----:B------:R-:W-:Y:S01]  /*0e60*/  IMAD R0, R17, c[0x0][0x1b4], R0 ;  /* 0x00006d0011007a24 */ /* 0x000fe200078e0200 */
[-C--:B------:R-:W-:Y:S01]  /*0e70*/  ISETP.GE.AND P6, PT, R32, R9.reuse, PT ;  /* 0x000000092000720c */ /* 0x080fe20003fc6270 */
[----:B------:R-:W-:Y:S01]  /*0e80*/  IMAD.MOV.U32 R246, RZ, RZ, R250 ;  /* 0x000000fffff67224 */ /* 0x000fe200078e00fa */
[----:B------:R-:W-:Y:S01]  /*0e90*/  ISETP.GE.AND P3, PT, R34, R9, PT ;  /* 0x000000092200720c */ /* 0x000fe20003f66270 */
[----:B------:R-:W-:Y:S01]  /*0ea0*/  IMAD.IADD R247, R251, 0x1, R0 ;  /* 0x00000001fbf77824 */ /* 0x000fe200078e0200 */
[----:B------:R3:W-:Y:S01]  /*0eb0*/  @!P4 LDGSTS.E.BYPASS.LTC128B.128 [R218+0x800], [R10.64] ;  /* 0x008000000adacfae */ /* 0x0007e2000b901d48 */
[----:B------:R-:W-:-:S02]  /*0ec0*/  IMAD R0, R13, R220, R2 ;  /* 0x000000dc0d007224 */ /* 0x000fc400078e0202 */
[----:B------:R-:W-:Y:S01]  /*0ed0*/  IMAD.WIDE.U32 R2, R21, R220, R246 ;  /* 0x000000dc15027225 */ /* 0x000fe200078e00f6 */
[----:B------:R4:W-:Y:S03]  /*0ee0*/  @!P1 LDGSTS.E.BYPASS.LTC128B.128 [R218+0x1000], [R4.64] ;  /* 0x0100000004da9fae */ /* 0x0009e6000b901d48 */
[----:B------:R-:W-:Y:S01]  /*0ef0*/  IMAD.IADD R3, R3, 0x1, R0 ;  /* 0x0000000103037824 */ /* 0x000fe200078e0200 */
[----:B------:R-:W-:Y:S01]  /*0f00*/  @!P2 LEA R0, P1, R206, R2, 0x5 ;  /* 0x00000002ce00a211 */ /* 0x000fe200078228ff */
[----:B------:R5:W-:Y:S01]  /*0f10*/  @!P0 LDGSTS.E.BYPASS.LTC128B.128 [R218+0x1800], [R14.64] ;  /* 0x018000000eda8fae */ /* 0x000be2000b901d48 */
[----:B------:R-:W-:-:S04]  /*0f20*/  IMAD.WIDE.U32 R248, R17, c[0x0][0x1b8], R18 ;  /* 0x00006e0011f87a25 */ /* 0x000fc800078e0012 */
[----:B------:R-:W-:-:S04]  /*0f30*/  IMAD.MOV.U32 R26, RZ, RZ, c[0x0][0x1a0] ;  /* 0x00006800ff1a7624 */ /* 0x000fc800078e00ff */
[----:B------:R-:W-:Y:S01]  /*0f40*/  IMAD.WIDE.U32 R24, R26, 0x40, RZ ;  /* 0x000000401a187825 */ /* 0x000fe200078e00ff */
[----:B-1----:R-:W-:-:S03]  /*0f50*/  @!P3 LEA R6, P5, R2, c[0x0][0x168], 0x1 ;  /* 0x00005a000206ba11 */ /* 0x002fc600078a08ff */
[----:B------:R-:W-:Y:S02]  /*0f60*/  IMAD.SHL.U32 R7, R219, 0x40, RZ ;  /* 0x00000040db077824 */ /* 0x000fe400078e00ff */
[C---:B---3--:R-:W-:Y:S01]  /*0f70*/  IMAD.WIDE.U32 R10, R206.reuse, 0x40, RZ ;  /* 0x00000040ce0a7825 */ /* 0x048fe200078e00ff */
[----:B----4-:R-:W-:-:S04]  /*0f80*/  @!P2 LEA.HI.X R5, R206, R3, R219, 0x5, P1 ;  /* 0x00000003ce05a211 */ /* 0x010fc800008f2cdb */
[----:B------:R-:W-:Y:S02]  /*0f90*/  @!P6 IADD3 R8, P4, R2, R10, RZ ;  /* 0x0000000a0208e210 */ /* 0x000fe40007f9e0ff */
[----:B------:R-:W-:Y:S02]  /*0fa0*/  @!P2 LEA R4, P1, R0, c[0x0][0x168], 0x1 ;  /* 0x00005a000004aa11 */ /* 0x000fe400078208ff */
[----:B------:R-:W-:Y:S02]  /*0fb0*/  @!P6 IADD3.X R10, R3, R11, R7, P4, !PT ;  /* 0x0000000b030ae210 */ /* 0x000fe400027fe407 */
[----:B------:R-:W-:Y:S02]  /*0fc0*/  @!P3 LEA.HI.X R7, R2, c[0x0][0x16c], R3, 0x1, P5 ;  /* 0x00005b000207ba11 */ /* 0x000fe400028f0c03 */
[----:B------:R-:W-:Y:S02]  /*0fd0*/  ISETP.GE.AND P5, PT, R31, R9, PT ;  /* 0x000000091f00720c */ /* 0x000fe40003fa6270 */
[----:B------:R-:W-:Y:S01]  /*0fe0*/  @!P2 LEA.HI.X R5, R0, c[0x0][0x16c], R5, 0x1, P1 ;  /* 0x00005b000005aa11 */ /* 0x000fe200008f0c05 */
[----:B------:R-:W-:Y:S01]  /*0ff0*/  IMAD R0, R12, c[0x0][0x1b8], RZ ;  /* 0x00006e000c007a24 */ /* 0x000fe200078e02ff */
[----:B------:R1:W-:Y:S01]  /*1000*/  @!P3 LDGSTS.E.BYPASS.LTC128B.128 [R218+0x2000], [R6.64] ;  /* 0x0200000006dabfae */ /* 0x0003e2000b901d48 */
[----:B------:R-:W-:-:S02]  /*1010*/  @!P6 LEA R22, P0, R8, c[0x0][0x168], 0x1 ;  /* 0x00005a000816ea11 */ /* 0x000fc400078008ff */
[----:B------:R-:W-:Y:S01]  /*1020*/  LEA.HI R12, R29, R168, RZ, 0x4 ;  /* 0x000000a81d0c7211 */ /* 0x000fe200078f20ff */
[----:B------:R3:W-:Y:S01]  /*1030*/  @!P2 LDGSTS.E.BYPASS.LTC128B.128 [R218+0x2800], [R4.64] ;  /* 0x0280000004daafae */ /* 0x0007e2000b901d48 */
[----:B------:R-:W-:Y:S02]  /*1040*/  @!P6 LEA.HI.X R23, R8, c[0x0][0x16c], R10, 0x1, P0 ;  /* 0x00005b000817ea11 */ /* 0x000fe400000f0c0a */
[----:B------:R-:W-:Y:S02]  /*1050*/  SHF.R.S32.HI R10, RZ, 0x4, R12 ;  /* 0x00000004ff0a7819 */ /* 0x000fe4000001140c */
[----:B------:R-:W-:Y:S01]  /*1060*/  @!P5 IMAD.WIDE.U32 R2, R206, 0x60, R2 ;  /* 0x00000060ce02d825 */ /* 0x000fe200078e0002 */
[-C--:B------:R-:W-:Y:S01]  /*1070*/  ISETP.GE.AND P3, PT, R33, R9.reuse, PT ;  /* 0x000000092100720c */ /* 0x080fe20003f66270 */
[----:B------:R4:W-:Y:S01]  /*1080*/  @!P6 LDGSTS.E.BYPASS.LTC128B.128 [R218+0x3000], [R22.64] ;  /* 0x0300000016daefae */ /* 0x0009e2000b901d48 */
[----:B------:R-:W-:Y:S02]  /*1090*/  ISETP.GE.AND P4, PT, R34, R9, PT ;  /* 0x000000092200720c */ /* 0x000fe40003f86270 */
[----:B-----5:R-:W-:-:S02]  /*10a0*/  @!P5 LEA R14, P0, R2, c[0x0][0x168], 0x1 ;  /* 0x00005a00020eda11 */ /* 0x020fc400078008ff */
[-C--:B------:R-:W-:Y:S02]  /*10b0*/  ISETP.GE.AND P2, PT, R32, R9.reuse, PT ;  /* 0x000000092000720c */ /* 0x080fe40003f46270 */
[----:B------:R-:W-:Y:S01]  /*10c0*/  ISETP.GE.AND P1, PT, R31, R9, PT ;  /* 0x000000091f00720c */ /* 0x000fe20003f26270 */
[----:B------:R-:W-:-:S04]  /*10d0*/  IMAD.WIDE.U32 R8, R21, c[0x0][0x1a0], RZ ;  /* 0x0000680015087a25 */ /* 0x000fc800078e00ff */
[----:B--2---:R-:W-:Y:S02]  /*10e0*/  IMAD.MOV.U32 R31, RZ, RZ, c[0x0][0x1a4] ;  /* 0x00006900ff1f7624 */ /* 0x004fe400078e00ff */
[----:B-1----:R-:W-:Y:S01]  /*10f0*/  IMAD R7, R17, c[0x0][0x1bc], R0 ;  /* 0x00006f0011077a24 */ /* 0x002fe200078e0200 */
[----:B------:R-:W-:Y:S01]  /*1100*/  LOP3.LUT R0, R28, 0xfffffff8, RZ, 0xc0, !PT ;  /* 0xfffffff81c007812 */ /* 0x000fe200078ec0ff */
[----:B------:R-:W-:Y:S02]  /*1110*/  IMAD R6, R13, c[0x0][0x1a0], RZ ;  /* 0x000068000d067a24 */ /* 0x000fe400078e02ff */
[----:B---3--:R-:W-:Y:S02]  /*1120*/  @!P5 IMAD R5, R219, 0x60, RZ ;  /* 0x00000060db05d824 */ /* 0x008fe400078e02ff */
[----:B------:R-:W-:Y:S02]  /*1130*/  IMAD.IADD R4, R168, 0x1, -R0 ;  /* 0x00000001a8047824 */ /* 0x000fe400078e0a00 */
[----:B------:R-:W-:Y:S01]  /*1140*/  @!P5 IMAD.IADD R0, R3, 0x1, R5 ;  /* 0x000000010300d824 */ /* 0x000fe200078e0205 */
[----:B------:R-:W-:Y:S01]  /*1150*/  LEA.HI R5, R12, R10, RZ, 0x1 ;  /* 0x0000000a0c057211 */ /* 0x000fe200078f08ff */
[----:B------:R-:W-:Y:S01]  /*1160*/  IMAD R6, R21, c[0x0][0x1a4], R6 ;  /* 0x0000690015067a24 */ /* 0x000fe200078e0206 */
[----:B------:R-:W-:Y:S01]  /*1170*/  LEA.HI R3, R4, R4, RZ, 0x1 ;  /* 0x0000000404037211 */ /* 0x000fe200078f08ff */
[----:B------:R-:W-:Y:S01]  /*1180*/  IMAD.IADD R245, R249, 0x1, R7 ;  /* 0x00000001f9f57824 */ /* 0x000fe200078e0207 */
[----:B------:R-:W-:Y:S01]  /*1190*/  @!P5 LEA.HI.X R15, R2, c[0x0][0x16c], R0, 0x1, P0 ;  /* 0x00005b00020fda11 */ /* 0x000fe200000f0c00 */
[----:B------:R-:W-:Y:S01]  /*11a0*/  IMAD.IADD R6, R9, 0x1, R6 ;  /* 0x0000000109067824 */ /* 0x000fe200078e0206 */
[----:B------:R-:W-:Y:S01]  /*11b0*/  LOP3.LUT R0, R3, 0x3fffffe, RZ, 0xc0, !PT ;  /* 0x03fffffe03007812 */ /* 0x000fe200078ec0ff */
[----:B------:R-:W-:Y:S01]  /*11c0*/  IMAD.SHL.U32 R7, R27, 0x8, RZ ;  /* 0x000000081b077824 */ /* 0x000fe200078e00ff */
[----:B------:R-:W-:Y:S01]  /*11d0*/  SHF.R.S32.HI R19, RZ, 0x1, R3 ;  /* 0x00000001ff137819 */ /* 0x000fe20000011403 */
[----:B------:R1:W-:Y:S01]  /*11e0*/  @!P5 LDGSTS.E.BYPASS.LTC128B.128 [R218+0x3800], [R14.64] ;  /* 0x038000000edadfae */ /* 0x0003e2000b901d48 */
[----:B------:R-:W-:Y:S01]  /*11f0*/  LOP3.LUT R5, R5, 0xfffffffe, RZ, 0xc0, !PT ;  /* 0xfffffffe05057812 */ /* 0x000fe200078ec0ff */
[----:B------:R-:W-:Y:S01]  /*1200*/  IMAD.IADD R11, R4, 0x1, -R0 ;  /* 0x00000001040b7824 */ /* 0x000fe200078e0a00 */
[----:B------:R-:W-:Y:S01]  /*1210*/  LOP3.LUT R0, R12, 0xfffffff0, RZ, 0xc0, !PT ;  /* 0xfffffff00c007812 */ /* 0x000fe200078ec0ff */
[----:B------:R-:W-:Y:S01]  /*1220*/  IMAD.SHL.U32 R4, R19, 0x40, RZ ;  /* 0x0000004013047824 */ /* 0x000fe200078e00ff */
[----:B------:R-:W-:Y:S01]  /*1230*/  LEA R2, P0, R8, R248, 0x7 ;  /* 0x000000f808027211 */ /* 0x000fe200078038ff */
[----:B------:R-:W-:Y:S01]  /*1240*/  IMAD.IADD R10, R10, 0x1, -R5 ;  /* 0x000000010a0a7824 */ /* 0x000fe200078e0a05 */
[----:B------:R-:W0:Y:S01]  /*1250*/  LDGDEPBAR ;  /* 0x00000000000079af */ /* 0x000e220000000000 */
[----:B------:R-:W-:Y:S01]  /*1260*/  IMAD.IADD R0, R168, 0x1, -R0 ;  /* 0x00000001a8007824 */ /* 0x000fe200078e0a00 */
[----:B------:R-:W-:Y:S01]  /*1270*/  LOP3.LUT R4, R4, 0xc0, RZ, 0xc0, !PT ;  /* 0x000000c004047812 */ /* 0x000fe200078ec0ff */
[----:B------:R-:W-:Y:S01]  /*1280*/  IMAD.SHL.U32 R17, R31, 0x40, RZ ;  /* 0x000000401f117824 */ /* 0x000fe200078e00ff */
[----:B------:R-:W-:-:S02]  /*1290*/  LEA.HI.X R3, R8, R245, R6, 0x7, P0 ;  /* 0x000000f508037211 */ /* 0x000fc400000f3c06 */
[----:B------:R-:W-:Y:S02]  /*12a0*/  @!P3 LEA R5, P0, R26, R2, 0x5 ;  /* 0x000000021a05b211 */ /* 0x000fe400078028ff */
[----:B------:R-:W-:Y:S02]  /*12b0*/  LOP3.LUT R7, R4, 0x8, R7, 0xf8, !PT ;  /* 0x0000000804077812 */ /* 0x000fe400078ef807 */
[----:B------:R-:W-:Y:S02]  /*12c0*/  SHF.R.U32.HI R6, RZ, 0x3, R4 ;  /* 0x00000003ff067819 */ /* 0x000fe40000011604 */
[----:B------:R-:W-:Y:S02]  /*12d0*/  LEA.HI R4, R0, R0, RZ, 0x1 ;  /* 0x0000000000047211 */ /* 0x000fe400078f08ff */
[----:B------:R-:W-:Y:S02]  /*12e0*/  @!P3 LEA.HI.X R8, R26, R3, R31, 0x5, P0 ;  /* 0x000000031a08b211 */ /* 0x000fe400000f2c1f */
[----:B------:R-:W-:-:S02]  /*12f0*/  @!P3 LEA R12, P0, R5, c[0x0][0x170], 0x1 ;  /* 0x00005c00050cba11 */ /* 0x000fc400078008ff */
[----:B------:R-:W-:Y:S02]  /*1300*/  LOP3.LUT R9, R7, R6, RZ, 0x3c, !PT ;  /* 0x0000000607097212 */ /* 0x000fe400078e3cff */
[--C-:B------:R-:W-:Y:S02]  /*1310*/  SHF.R.S32.HI R6, RZ, 0x1, R4.reuse ;  /* 0x00000001ff067819 */ /* 0x100fe40000011404 */
[----:B------:R-:W-:Y:S02]  /*1320*/  SHF.R.S32.HI R7, RZ, 0x1f, R4 ;  /* 0x0000001fff077819 */ /* 0x000fe40000011404 */
[----:B------:R-:W-:Y:S01]  /*1330*/  @!P3 LEA.HI.X R13, R5, c[0x0][0x174], R8, 0x1, P0 ;  /* 0x00005d00050dba11 */ /* 0x000fe200000f0c08 */
[----:B------:R-:W-:-:S04]  /*1340*/  DEPBAR.LE SB0, 0x0 ;  /* 0x000080000000791a */ /* 0x000fc80000000000 */
[----:B------:R-:W-:Y:S01]  /*1350*/  LEA.HI R5, R7, R6, RZ, 0x2 ;  /* 0x0000000607057211 */ /* 0x000fe200078f10ff */
[----:B------:R-:W-:Y:S01]  /*1360*/  BAR.SYNC.DEFER_BLOCKING 0x0 ;  /* 0x0000000000007b1d */ /* 0x000fe20000010000 */
[----:B------:R-:W-:Y:S01]  /*1370*/  LOP3.LUT R7, R4, 0x7fffffe, RZ, 0xc0, !PT ;  /* 0x07fffffe04077812 */ /* 0x000fe200078ec0ff */
[----:B------:R-:W-:Y:S01]  /*1380*/  IMAD R4, R10, 0x8, R11 ;  /* 0x000000080a047824 */ /* 0x000fe200078e020b */
[----:B------:R-:W-:Y:S01]  /*1390*/  LOP3.LUT R5, R5, 0xfffffffc, RZ, 0xc0, !PT ;  /* 0xfffffffc05057812 */ /* 0x000fe200078ec0ff */
[----:B------:R-:W-:Y:S01]  /*13a0*/  @!P1 IMAD R8, R31, 0x60, RZ ;  /* 0x000000601f089824 */ /* 0x000fe200078e02ff */
[----:B------:R-:W-:Y:S01]  /*13b0*/  SHF.R.S32.HI R16, RZ, 0x1f, R0 ;  /* 0x0000001fff107819 */ /* 0x000fe20000011400 */
[----:B------:R-:W-:Y:S01]  /*13c0*/  IMAD.IADD R142, R0, 0x1, -R7 ;  /* 0x00000001008e7824 */ /* 0x000fe200078e0a07 */
[----:B------:R-:W-:Y:S01]  /*13d0*/  @!P2 IADD3 R11, P0, R2, R24, RZ ;  /* 0x00000018020ba210 */ /* 0x000fe20007f1e0ff */
[----:B------:R-:W-:Y:S01]  /*13e0*/  IMAD.IADD R18, R6, 0x1, -R5 ;  /* 0x0000000106127824 */ /* 0x000fe200078e0a05 */
[----:B------:R-:W-:Y:S01]  /*13f0*/  LEA.HI R16, R16, R0, RZ, 0x3 ;  /* 0x0000000010107211 */ /* 0x000fe200078f18ff */
[----:B------:R-:W-:Y:S01]  /*1400*/  IMAD.U32 R0, R4, 0x20, R9 ;  /* 0x0000002004007824 */ /* 0x000fe200078e0009 */
[----:B------:R-:W-:Y:S01]  /*1410*/  @!P2 IADD3.X R17, R3, R25, R17, P0, !PT ;  /* 0x000000190311a210 */ /* 0x000fe200007fe411 */
[----:B------:R-:W-:Y:S01]  /*1420*/  IMAD.SHL.U32 R4, R18, 0x40, RZ ;  /* 0x0000004012047824 */ /* 0x000fe200078e00ff */
[----:B------:R-:W-:Y:S01]  /*1430*/  @!P4 LEA R6, P0, R2, c[0x0][0x170], 0x1 ;  /* 0x00005c000206ca11 */ /* 0x000fe200078008ff */
[----:B------:R-:W-:-:S02]  /*1440*/  IMAD.SHL.U32 R5, R10, 0x8, RZ ;  /* 0x000000080a057824 */ /* 0x000fc400078e00ff */
[----:B------:R-:W-:Y:S01]  /*1450*/  IMAD.SHL.U32 R10, R16, 0x20, RZ ;  /* 0x00000020100a7824 */ /* 0x000fe200078e00ff */
[----:B------:R-:W-:Y:S01]  /*1460*/  LOP3.LUT R4, R4, 0xc0, RZ, 0xc0, !PT ;  /* 0x000000c004047812 */ /* 0x000fe200078ec0ff */
[----:B------:R-:W-:Y:S01]  /*1470*/  IMAD.SHL.U32 R204, R0, 0x2, RZ ;  /* 0x0000000200cc7824 */ /* 0x000fe200078e00ff */
[--C-:B------:R-:W-:Y:S01]  /*1480*/  @!P4 LEA.HI.X R7, R2, c[0x0][0x174], R3.reuse, 0x1, P0 ;  /* 0x00005d000207ca11 */ /* 0x100fe200000f0c03 */
[----:B------:R-:W-:Y:S01]  /*1490*/  @!P1 IMAD.WIDE.U32 R2, R26, 0x60, R2 ;  /* 0x000000601a029825 */ /* 0x000fe200078e0002 */
[----:B------:R-:W-:Y:S02]  /*14a0*/  LOP3.LUT R9, R4, 0x8, R5, 0xf8, !PT ;  /* 0x0000000804097812 */ /* 0x000fe400078ef805 */
[----:B------:R-:W-:Y:S01]  /*14b0*/  SHF.R.U32.HI R5, RZ, 0x3, R4 ;  /* 0x00000003ff057819 */ /* 0x000fe20000011604 */
[----:B------:R-:W-:Y:S01]  /*14c0*/  @!P1 IMAD.IADD R3, R3, 0x1, R8 ;  /* 0x0000000103039824 */ /* 0x000fe200078e0208 */
[----:B------:R-:W-:Y:S01]  /*14d0*/  @!P1 LEA R8, P0, R2, c[0x0][0x170], 0x1 ;  /* 0x00005c0002089a11 */ /* 0x000fe200078008ff */
[----:B------:R-:W-:Y:S01]  /*14e0*/  @P4 STS [R218+0x4000], RZ ;  /* 0x004000ffda004388 */ /* 0x000fe20000000800 */
[----:B------:R-:W-:Y:S01]  /*14f0*/  LOP3.LUT R140, R10, 0xffffff00, RZ, 0xc0, !PT ;  /* 0xffffff000a8c7812 */ /* 0x000fe200078ec0ff */
[----:B------:R-:W-:Y:S01]  /*1500*/  IMAD.MOV.U32 R0, RZ, RZ, 0x10 ;  /* 0x00000010ff007424 */ /* 0x000fe200078e00ff */
[----:B------:R-:W-:Y:S01]  /*1510*/  LOP3.LUT R141, R9, R5, RZ, 0x3c, !PT ;  /* 0x00000005098d7212 */ /* 0x000fe200078e3cff */
[----:B------:R-:W-:Y:S01]  /*1520*/  @P4 STS [R218+0x4004], RZ ;  /* 0x004004ffda004388 */ /* 0x000fe20000000800 */
[----:B------:R-:W-:Y:S01]  /*1530*/  @!P1 LEA.HI.X R9, R2, c[0x0][0x174], R3, 0x1, P0 ;  /* 0x00005d0002099a11 */ /* 0x000fe200000f0c03 */
[----:B------:R-:W-:Y:S01]  /*1540*/  IMAD R2, R30, 0x200, R140 ;  /* 0x000002001e027824 */ /* 0x000fe200078e028c */
[----:B------:R-:W-:Y:S01]  /*1550*/  @!P2 LEA R4, P5, R11, c[0x0][0x170], 0x1 ;  /* 0x00005c000b04aa11 */ /* 0x000fe200078a08ff */
[----:B------:R-:W-:Y:S01]  /*1560*/  @P4 STS.64 [R218+0x4008], RZ ;  /* 0x004008ffda004388 */ /* 0x000fe20000000a00 */
[----:B------:R-:W-:Y:S01]  /*1570*/  LOP3.LUT P0, RZ, R19, 0x2, RZ, 0xc0, !PT ;  /* 0x0000000213ff7812 */ /* 0x000fe2000780c0ff */
[----:B------:R-:W-:Y:S01]  /*1580*/  IMAD R2, R142, 0x20, R2 ;  /* 0x000000208e027824 */ /* 0x000fe200078e0202 */
[----:B------:R-:W-:Y:S01]  /*1590*/  @!P2 LEA.HI.X R5, R11, c[0x0][0x174], R17, 0x1, P5 ;  /* 0x00005d000b05aa11 */ /* 0x000fe200028f0c11 */
[----:B------:R-:W-:Y:S01]  /*15a0*/  @!PT LDS RZ, [RZ] ;  /* 0x00000000fffff984 */ /* 0x000fe20000000800 */
[----:B------:R-:W-:Y:S01]  /*15b0*/  @!PT LDS RZ, [RZ] ;  /* 0x00000000fffff984 */ /* 0x000fe20000000800 */
[----:B------:R-:W-:Y:S01]  /*15c0*/  @!PT LDS RZ, [RZ] ;  /* 0x00000000fffff984 */ /* 0x000fe20000000800 */
[----:B------:R2:W-:Y:S01]  /*15d0*/  @!P4 LDGSTS.E.BYPASS.LTC128B.128 [R218+0x4000], [R6.64] ;  /* 0x0400000006dacfae */ /* 0x0005e2000b901d48 */
[----:B------:R-:W-:Y:S01]  /*15e0*/  IADD3 R209, R204, 0x2020, RZ ;  /* 0x00002020ccd17810 */ /* 0x000fe20007ffe0ff */
[----:B------:R-:W-:Y:S01]  /*15f0*/  IMAD.IADD R2, R141, 0x1, R2 ;  /* 0x000000018d027824 */ /* 0x000fe200078e0202 */
[----:B------:R-:W-:Y:S01]  /*1600*/  LOP3.LUT R3, R143, 0xffffffe0, RZ, 0xc0, !PT ;  /* 0xffffffe08f037812 */ /* 0x000fe200078ec0ff */
[----:B------:R-:W-:Y:S02]  /*1610*/  @P3 STS.128 [R218+0x4800], RZ ;  /* 0x004800ffda003388 */ /* 0x000fe40000000c00 */
[----:B------:R-:W-:Y:S01]  /*1620*/  IMAD.SHL.U32 R207, R2, 0x2, RZ ;  /* 0x0000000202cf7824 */ /* 0x000fe200078e00ff */
[----:B------:R-:W-:Y:S01]  /*1630*/  IADD3 R2, R204, 0x2000, RZ ;  /* 0x00002000cc027810 */ /* 0x000fe20007ffe0ff */
[----:B------:R-:W-:Y:S01]  /*1640*/  @!PT LDS RZ, [RZ] ;  /* 0x00000000fffff984 */ /* 0x000fe20000000800 */
[----:B------:R-:W-:Y:S01]  /*1650*/  @!PT LDS RZ, [RZ] ;  /* 0x00000000fffff984 */ /* 0x000fe20000000800 */
[----:B------:R-:W-:Y:S01]  /*1660*/  @!PT LDS RZ, [RZ] ;  /* 0x00000000fffff984 */ /* 0x000fe20000000800 */
[----:B------:R1:W-:Y:S01]  /*1670*/  @!P3 LDGSTS.E.BYPASS.LTC128B.128 [R218+0x4800], [R12.64] ;  /* 0x048000000cdabfae */ /* 0x0003e2000b901d48 */
[----:B------:R-:W-:-:S02]  /*1680*/  IMAD.IADD R3, R168, 0x1, -R3 ;  /* 0x00000001a8037824 */ /* 0x000fc400078e0a03 */
[----:B------:R-:W-:Y:S01]  /*1690*/  @P0 IADD3 R209, R2, -0x20, RZ ;  /* 0xffffffe002d10810 */ /* 0x000fe20007ffe0ff */
[----:B------:R-:W-:Y:S01]  /*16a0*/  @P2 STS.128 [R218+0x5000], RZ ;  /* 0x005000ffda002388 */ /* 0x000fe20000000c00 */
[----:B------:R-:W-:Y:S02]  /*16b0*/  IMAD.SHL.U32 R2, R168, 0x2, RZ ;  /* 0x00000002a8027824 */ /* 0x000fe400078e00ff */
[C---:B------:R-:W-:Y:S01]  /*16c0*/  IADD3 R216, R209.reuse, 0x400, RZ ;  /* 0x00000400d1d87810 */ /* 0x040fe20007ffe0ff */
[----:B------:R-:W-:Y:S01]  /*16d0*/  @!PT LDS RZ, [RZ] ;  /* 0x00000000fffff984 */ /* 0x000fe20000000800 */
[----:B------:R-:W-:Y:S01]  /*16e0*/  @!PT LDS RZ, [RZ] ;  /* 0x00000000fffff984 */ /* 0x000fe20000000800 */
[----:B------:R-:W-:Y:S01]  /*16f0*/  @!PT LDS RZ, [RZ] ;  /* 0x00000000fffff984 */ /* 0x000fe20000000800 */
[----:B------:R2:W-:Y:S01]  /*1700*/  @!P2 LDGSTS.E.BYPASS.LTC128B.128 [R218+0x5000], [R4.64] ;  /* 0x0500000004daafae */ /* 0x0005e2000b901d48 */
[C---:B------:R-:W-:Y:S02]  /*1710*/  IADD3 R215, R209.reuse, 0x800, RZ ;  /* 0x00000800d1d77810 */ /* 0x040fe40007ffe0ff */
[----:B------:R-:W-:Y:S01]  /*1720*/  LOP3.LUT R2, R2, 0x6, RZ, 0xc0, !PT ;  /* 0x0000000602027812 */ /* 0x000fe200078ec0ff */
[----:B------:R-:W-:Y:S01]  /*1730*/  @P1 STS.128 [R218+0x5800], RZ ;  /* 0x005800ffda001388 */ /* 0x000fe20000000c00 */
[----:B------:R-:W-:-:S02]  /*1740*/  IADD3 R214, R209, 0xc00, RZ ;  /* 0x00000c00d1d67810 */ /* 0x000fc40007ffe0ff */
[----:B------:R-:W-:Y:S01]  /*1750*/  IADD3 R213, R209, 0x1000, RZ ;  /* 0x00001000d1d57810 */ /* 0x000fe20007ffe0ff */
[----:B------:R-:W-:Y:S01]  /*1760*/  @!PT LDS RZ, [RZ] ;  /* 0x00000000fffff984 */ /* 0x000fe20000000800 */
[----:B------:R-:W-:Y:S01]  /*1770*/  @!PT LDS RZ, [RZ] ;  /* 0x00000000fffff984 */ /* 0x000fe20000000800 */
[----:B------:R-:W-:Y:S01]  /*1780*/  @!PT LDS RZ, [RZ] ;  /* 0x00000000fffff984 */ /* 0x000fe20000000800 */
[----:B------:R3:W-:Y:S01]  /*1790*/  @!P1 LDGSTS.E.BYPASS.LTC128B.128 [R218+0x5800], [R8.64] ;  /* 0x0580000008da9fae */ /* 0x0007e2000b901d48 */
[----:B------:R-:W-:Y:S01]  /*17a0*/  LOP3.LUT P1, RZ, R18, 0x2, RZ, 0xc0, !PT ;  /* 0x0000000212ff7812 */ /* 0x000fe2000782c0ff */
[----:B------:R-:W-:Y:S01]  /*17b0*/  IMAD R2, R21, 0x80, R2 ;  /* 0x0000008015027824 */ /* 0x000fe200078e0202 */
[----:B------:R-:W-:Y:S01]  /*17c0*/  IADD3 R212, R209, 0x1400, RZ ;  /* 0x00001400d1d47810 */ /* 0x000fe20007ffe0ff */
[----:B------:R-:W-:Y:S01]  /*17d0*/  LDSM.16.M88.4 R32, [R204+0x2400] ;  /* 0x00240000cc20783b */ /* 0x000fe20000000200 */
[----:B------:R-:W-:Y:S02]  /*17e0*/  SEL R0, R0, 0xfffffff0, !P1 ;  /* 0xfffffff000007807 */ /* 0x000fe40004800000 */
[CC--:B------:R-:W-:Y:S01]  /*17f0*/  ISETP.GE.AND P5, PT, R2.reuse, R20.reuse, PT ;  /* 0x000000140200720c */ /* 0x0c0fe20003fa6270 */
[----:B------:R-:W-:Y:S01]  /*1800*/  LDSM.16.M88.4 R28, [R204+0x2800] ;  /* 0x00280000cc1c783b */ /* 0x000fe20000000200 */
[----:B----4-:R-:W-:Y:S01]  /*1810*/  IADD3 R23, R2, 0x9, RZ ;  /* 0x0000000902177810 */ /* 0x010fe20007ffe0ff */
[----:B------:R-:W-:Y:S01]  /*1820*/  IMAD R208, R0, 0x2, R207 ;  /* 0x0000000200d07824 */ /* 0x000fe200078e02cf */
[----:B------:R-:W-:Y:S01]  /*1830*/  IADD3 R22, R2, 0x10, RZ ;  /* 0x0000001002167810 */ /* 0x000fe20007ffe0ff */
[----:B-1----:R-:W-:Y:S01]  /*1840*/  LDSM.16.M88.4 R12, [R204+0x2000] ;  /* 0x00200000cc0c783b */ /* 0x002fe20000000200 */
[----:B------:R-:W-:-:S02]  /*1850*/  ISETP.GE.AND P2, PT, R23, R20, PT ;  /* 0x000000141700720c */ /* 0x000fc40003f46270 */
[-C--:B------:R-:W-:Y:S01]  /*1860*/  ISETP.GE.AND P0, PT, R22, R20.reuse, PT ;  /* 0x000000141600720c */ /* 0x080fe20003f06270 */
[----:B------:R-:W-:Y:S01]  /*1870*/  LDSM.16.M88.4 R24, [R204+0x2c00] ;  /* 0x002c0000cc18783b */ /* 0x000fe20000000200 */
[C---:B------:R-:W-:Y:S02]  /*1880*/  IADD3 R21, R2.reuse, 0x11, RZ ;  /* 0x0000001102157810 */ /* 0x040fe40007ffe0ff */
[----:B------:R-:W-:Y:S01]  /*1890*/  IADD3 R211, R209, 0x1800, RZ ;  /* 0x00001800d1d37810 */ /* 0x000fe20007ffe0ff */
[----:B--2---:R-:W1:Y:S01]  /*18a0*/  LDSM.16.M88.4 R4, [R207+0x1000] ;  /* 0x00100000cf04783b */ /* 0x004e620000000200 */
[----:B------:R-:W-:Y:S02]  /*18b0*/  ISETP.GE.AND P1, PT, R21, R20, PT ;  /* 0x000000141500720c */ /* 0x000fe40003f26270 */
[----:B------:R-:W-:Y:S01]  /*18c0*/  IADD3 R210, R209, 0x1c00, RZ ;  /* 0x00001c00d1d27810 */ /* 0x000fe20007ffe0ff */
[----:B------:R-:W-:Y:S04]  /*18d0*/  LDSM.16.M88.4 R36, [R204+0x3000] ;  /* 0x00300000cc24783b */ /* 0x000fe80000000200 */
[----:B---3--:R-:W2:Y:S04]  /*18e0*/  LDSM.16.M88.4 R8, [R207] ;  /* 0x00000000cf08783b */ /* 0x008ea80000000200 */
[----:B------:R-:W3:Y:S04]  /*18f0*/  LDSM.16.M88.4 R40, [R204+0x3400] ;  /* 0x00340000cc28783b */ /* 0x000ee80000000200 */
[----:B------:R-:W4:Y:S04]  /*1900*/  LDSM.16.M88.4 R52, [R204+0x3800] ;  /* 0x00380000cc34783b */ /* 0x000f280000000200 */
[----:B------:R-:W5:Y:S04]  /*1910*/  LDSM.16.M88.4 R48, [R204+0x3c00] ;  /* 0x003c0000cc30783b */ /* 0x000f680000000200 */
[----:B------:R-:W-:Y:S04]  /*1920*/  LDSM.16.M88.4 R16, [R208] ;  /* 0x00000000d010783b */ /* 0x000fe80000000200 */
[----:B------:R-:W3:Y:S04]  /*1930*/  LDSM.16.M88.4 R44, [R209] ;  /* 0x00000000d12c783b */ /* 0x000ee80000000200 */
[----:B------:R-:W-:Y:S04]  /*1940*/  LDSM.16.M88.4 R72, [R209+0x1400] ;  /* 0x00140000d148783b */ /* 0x000fe80000000200 */
[----:B------:R-:W-:Y:S01]  /*1950*/  LDSM.16.M88.4 R60, [R209+0x800] ;  /* 0x00080000d13c783b */ /* 0x000fe20000000200 */
[-C--:B-1----:R-:W-:Y:S03]  /*1960*/  HMMA.16816.F32.BF16 R84, R4, R12.reuse, RZ ;  /* 0x0000000c0454723c */ /* 0x082fe600000418ff */
[----:B------:R-:W-:Y:S04]  /*1970*/  LDSM.16.M88.4 R56, [R209+0x400] ;  /* 0x00040000d138783b */ /* 0x000fe80000000200 */
[----:B------:R-:W-:Y:S01]  /*1980*/  LDSM.16.M88.4 R64, [R209+0xc00] ;  /* 0x000c0000d140783b */ /* 0x000fe20000000200 */
[----:B--2---:R-:W-:Y:S03]  /*1990*/  HMMA.16816.F32.BF16 R80, R8, R12, RZ ;  /* 0x0000000c0850723c */ /* 0x004fe600000418ff */
[----:B------:R-:W-:Y:S04]  /*19a0*/  LDSM.16.M88.4 R68, [R209+0x1000] ;  /* 0x00100000d144783b */ /* 0x000fe80000000200 */
[----:B------:R1:W-:Y:S01]  /*19b0*/  STL [R1+0x2c], R3 ;  /* 0x00002c0301007387 */ /* 0x0003e20000100800 */
[-C--:B------:R-:W-:Y:S03]  /*19c0*/  HMMA.16816.F32.BF16 R108, R4, R14.reuse, RZ ;  /* 0x0000000e046c723c */ /* 0x080fe600000418ff */
[----:B------:R-:W0:Y:S05]  /*19d0*/  LDGDEPBAR ;  /* 0x00000000000079af */ /* 0x000e2a0000000000 */
[----:B------:R-:W-:Y:S01]  /*19e0*/  HMMA.16816.F32.BF16 R112, R8, R14, RZ ;  /* 0x0000000e0870723c */ /* 0x000fe200000418ff */
[----:B------:R-:W2:Y:S07]  /*19f0*/  LDSM.16.M88.4 R12, [R208+0x1000] ;  /* 0x00100000d00c783b */ /* 0x000eae0000000200 */
[----:B------:R-:W-:Y:S01]  /*1a00*/  HMMA.16816.F32.BF16 R88, R4, R32, RZ ;  /* 0x000000200458723c */ /* 0x000fe200000418ff */
[----:B-1----:R-:W-:-:S07]  /*1a10*/  IADD3 R3, R2, 0x18, RZ ;  /* 0x0000001802037810 */ /* 0x002fce0007ffe0ff */
[----:B------:R-:W-:Y:S01]  /*1a20*/  HMMA.16816.F32.BF16 R92, R4, R28, RZ ;  /* 0x0000001c045c723c */ /* 0x000fe200000418ff */
[----:B------:R-:W-:Y:S02]  /*1a30*/  ISETP.GE.AND P3, PT, R3, R20, PT ;  /* 0x000000140300720c */ /* 0x000fe40003f66270 */
[----:B------:R-:W-:-:S05]  /*1a40*/  IADD3 R3, R2, 0x19, RZ ;  /* 0x0000001902037810 */ /* 0x000fca0007ffe0ff */
[C---:B------:R-:W-:Y:S08]  /*1a50*/  HMMA.16816.F32.BF16 R104, R4.reuse, R24, RZ ;  /* 0x000000180468723c */ /* 0x040ff000000418ff */
[C---:B------:R-:W-:Y:S08]  /*1a60*/  HMMA.16816.F32.BF16 R100, R4.reuse, R36, RZ ;  /* 0x000000240464723c */ /* 0x040ff000000418ff */
[C---:B---3--:R-:W-:Y:S08]  /*1a70*/  HMMA.16816.F32.BF16 R96, R4.reuse, R40, RZ ;  /* 0x000000280460723c */ /* 0x048ff000000418ff */
[C---:B----4-:R-:W-:Y:S08]  /*1a80*/  HMMA.16816.F32.BF16 R148, R4.reuse, R52, RZ ;  /* 0x000000340494723c */ /* 0x050ff000000418ff */
[C---:B-----5:R-:W-:Y:S08]  /*1a90*/  HMMA.16816.F32.BF16 R192, R4.reuse, R48, RZ ;  /* 0x0000003004c0723c */ /* 0x060ff000000418ff */
[C---:B------:R-:W-:Y:S08]  /*1aa0*/  HMMA.16816.F32.BF16 R124, R4.reuse, R34, RZ ;  /* 0x00000022047c723c */ /* 0x040ff000000418ff */
[C---:B------:R-:W-:Y:S08]  /*1ab0*/  HMMA.16816.F32.BF16 R132, R4.reuse, R30, RZ ;  /* 0x0000001e0484723c */ /* 0x040ff000000418ff */
[C---:B------:R-:W-:Y:S08]  /*1ac0*/  HMMA.16816.F32.BF16 R152, R4.reuse, R26, RZ ;  /* 0x0000001a0498723c */ /* 0x040ff000000418ff */
[C---:B------:R-:W-:Y:S08]  /*1ad0*/  HMMA.16816.F32.BF16 R160, R4.reuse, R38, RZ ;  /* 0x0000002604a0723c */ /* 0x040ff000000418ff */
[C---:B------:R-:W-:Y:S08]  /*1ae0*/  HMMA.16816.F32.BF16 R180, R4.reuse, R42, RZ ;  /* 0x0000002a04b4723c */ /* 0x040ff000000418ff */
[C---:B------:R-:W-:Y:S08]  /*1af0*/  HMMA.16816.F32.BF16 R196, R4.reuse, R54, RZ ;  /* 0x0000003604c4723c */ /* 0x040ff000000418ff */
[----:B------:R-:W-:Y:S08]  /*1b00*/  HMMA.16816.F32.BF16 R200, R4, R50, RZ ;  /* 0x0000003204c8723c */ /* 0x000ff000000418ff */
[C---:B------:R-:W-:Y:S08]  /*1b10*/  HMMA.16816.F32.BF16 R4, R8.reuse, R40, RZ ;  /* 0x000000280804723c */ /* 0x040ff000000418ff */
        /* <DEDUP_REMOVED lines=8> */
[----:B------:R-:W-:Y:S08]  /*1ba0*/  HMMA.16816.F32.BF16 R164, R8, R42, RZ ;  /* 0x0000002a08a4723c */ /* 0x000ff000000418ff */
[-C--:B------:R-:W-:Y:S08]  /*1bb0*/  HMMA.16816.F32.BF16 R40, R16, R44.reuse, R80 ;  /* 0x0000002c1028723c */ /* 0x080ff00000041850 */
[----:B--2---:R-:W-:Y:S08]  /*1bc0*/  HMMA.16816.F32.BF16 R36, R12, R44, R84 ;  /* 0x0000002c0c24723c */ /* 0x004ff00000041854 */
[----:B------:R-:W-:Y:S07]  /*1bd0*/  HMMA.16816.F32.BF16 R136, R16, R72, R4 ;  /* 0x000000481088723c */ /* 0x000fee0000041804 */
[C---:B------:R-:W-:Y:S01]  /*1be0*/  IADD3 R5, R2.reuse, 0x1, RZ ;  /* 0x0000000102057810 */ /* 0x040fe20007ffe0ff */
[----:B------:R-:W-:Y:S01]  /*1bf0*/  HMMA.16816.F32.BF16 R120, R8, R52, RZ ;  /* 0x000000340878723c */ /* 0x000fe200000418ff */
[----:B------:R-:W-:-:S02]  /*1c00*/  IADD3 R4, R2, 0x8, RZ ;  /* 0x0000000802047810 */ /* 0x000fc40007ffe0ff */
[-C--:B------:R-:W-:Y:S02]  /*1c10*/  ISETP.GE.AND P4, PT, R5, R20.reuse, PT ;  /* 0x000000140500720c */ /* 0x080fe40003f86270 */
[----:B------:R-:W-:Y:S02]  /*1c20*/  ISETP.GE.AND P6, PT, R4, R20, PT ;  /* 0x000000140400720c */ /* 0x000fe40003fc6270 */
[----:B------:R-:W-:Y:S01]  /*1c30*/  FSEL R87, R40, -INF , !P5 ;  /* 0xff80000028577808 */ /* 0x000fe20006800000 */
[----:B------:R-:W-:Y:S01]  /*1c40*/  HMMA.16816.F32.BF16 R184, R8, R54, RZ ;  /* 0x0000003608b8723c */ /* 0x000fe200000418ff */
[----:B------:R-:W-:Y:S02]  /*1c50*/  FSEL R169, R38, -INF , !P5 ;  /* 0xff80000026a97808 */ /* 0x000fe40006800000 */
[----:B------:R-:W-:Y:S02]  /*1c60*/  FSEL R143, R36, -INF , !P5 ;  /* 0xff800000248f7808 */ /* 0x000fe40006800000 */
[----:B------:R-:W-:-:S02]  /*1c70*/  FSEL R170, R39, -INF , !P4 ;  /* 0xff80000027aa7808 */ /* 0x000fc40006000000 */
[----:B------:R-:W-:Y:S01]  /*1c80*/  FSEL R86, R41, -INF , !P4 ;  /* 0xff80000029567808 */ /* 0x000fe20006000000 */
[C---:B------:R-:W-:Y:S08]  /*1c90*/  HMMA.16816.F32.BF16 R172, R8.reuse, R48, RZ ;  /* 0x0000003008ac723c */ /* 0x040ff000000418ff */
[----:B------:R-:W-:Y:S08]  /*1ca0*/  HMMA.16816.F32.BF16 R188, R8, R50, RZ ;  /* 0x0000003208bc723c */ /* 0x000ff000000418ff */
[-C--:B------:R-:W-:Y:S08]  /*1cb0*/  HMMA.16816.F32.BF16 R8, R12, R46.reuse, R108 ;  /* 0x0000002e0c08723c */ /* 0x080ff0000004186c */
[C---:B------:R-:W-:Y:S07]  /*1cc0*/  HMMA.16816.F32.BF16 R4, R16.reuse, R46, R112 ;  /* 0x0000002e1004723c */ /* 0x040fee0000041870 */
[----:B------:R-:W-:Y:S01]  /*1cd0*/  FSEL R115, R43, -INF , !P4 ;  /* 0xff8000002b737808 */ /* 0x000fe20006000000 */
[C---:B------:R-:W-:Y:S01]  /*1ce0*/  HMMA.16816.F32.BF16 R80, R16.reuse, R60, R32 ;  /* 0x0000003c1050723c */ /* 0x040fe20000041820 */
[----:B------:R-:W1:Y:S07]  /*1cf0*/  LDSM.16.M88.4 R32, [R209+0x1800] ;  /* 0x00180000d120783b */ /* 0x000e6e0000000200 */
[----:B------:R-:W-:Y:S01]  /*1d00*/  HMMA.16816.F32.BF16 R76, R16, R56, R76 ;  /* 0x00000038104c723c */ /* 0x000fe2000004184c */
[----:B------:R-:W-:-:S02]  /*1d10*/  FSEL R176, R10, -INF , !P6 ;  /* 0xff8000000ab07808 */ /* 0x000fc40007000000 */
[----:B------:R-:W-:Y:S02]  /*1d20*/  FSEL R168, R8, -INF , !P6 ;  /* 0xff80000008a87808 */ /* 0x000fe40007000000 */
[----:B------:R-:W-:-:S03]  /*1d30*/  FSEL R171, R11, -INF , !P2 ;  /* 0xff8000000bab7808 */ /* 0x000fc60005000000 */
[----:B------:R-:W-:Y:S01]  /*1d40*/  HMMA.16816.F32.BF16 R48, R12, R56, R88 ;  /* 0x000000380c30723c */ /* 0x000fe20000041858 */
[----:B------:R-:W-:Y:S02]  /*1d50*/  FSEL R85, R4, -INF , !P6 ;  /* 0xff80000004557808 */ /* 0x000fe40007000000 */
[----:B------:R-:W-:-:S05]  /*1d60*/  FSEL R84, R5, -INF , !P2 ;  /* 0xff80000005547808 */ /* 0x000fca0005000000 */
[----:B------:R-:W-:Y:S08]  /*1d70*/  HMMA.16816.F32.BF16 R88, R16, R64, R28 ;  /* 0x000000401058723c */ /* 0x000ff0000004181c */
[----:B------:R-:W-:Y:S01]  /*1d80*/  HMMA.16816.F32.BF16 R28, R12, R58, R124 ;  /* 0x0000003a0c1c723c */ /* 0x000fe2000004187c */
[----:B------:R-:W-:Y:S02]  /*1d90*/  FSEL R114, R79, -INF , !P1 ;  /* 0xff8000004f727808 */ /* 0x000fe40004800000 */
[----:B------:R-:W-:-:S04]  /*1da0*/  FSEL R77, R77, -INF , !P1 ;  /* 0xff8000004d4d7808 */ /* 0x000fc80004800000 */
[----:B------:R-:W-:Y:S01]  /*1db0*/  FSEL R124, R42, -INF , !P5 ;  /* 0xff8000002a7c7808 */ /* 0x000fe20006800000 */
[----:B------:R-:W-:Y:S01]  /*1dc0*/  HMMA.16816.F32.BF16 R52, R12, R60, R92 ;  /* 0x0000003c0c34723c */ /* 0x000fe2000004185c */
[-C--:B------:R-:W-:Y:S02]  /*1dd0*/  ISETP.GE.AND P5, PT, R3, R20.reuse, PT ;  /* 0x000000140300720c */ /* 0x080fe40003fa6270 */
[C---:B------:R-:W-:Y:S02]  /*1de0*/  IADD3 R3, R2.reuse, 0x20, RZ ;  /* 0x0000002002037810 */ /* 0x040fe40007ffe0ff */
[----:B------:R-:W-:Y:S02]  /*1df0*/  FSEL R127, R37, -INF , !P4 ;  /* 0xff800000257f7808 */ /* 0x000fe40006000000 */
[----:B------:R-:W-:Y:S01]  /*1e00*/  ISETP.GE.AND P4, PT, R3, R20, PT ;  /* 0x000000140300720c */ /* 0x000fe20003f86270 */
[----:B------:R-:W-:Y:S01]  /*1e10*/  HMMA.16816.F32.BF16 R92, R16, R68, R24 ;  /* 0x00000044105c723c */ /* 0x000fe20000041818 */
[----:B------:R-:W-:-:S02]  /*1e20*/  IADD3 R3, R2, 0x21, RZ ;  /* 0x0000002102037810 */ /* 0x000fc40007ffe0ff */
[----:B------:R-:W-:Y:S02]  /*1e30*/  FSEL R126, R9, -INF , !P2 ;  /* 0xff800000097e7808 */ /* 0x000fe40005000000 */
[----:B------:R-:W-:Y:S02]  /*1e40*/  FSEL R125, R49, -INF , !P1 ;  /* 0xff800000317d7808 */ /* 0x000fe40004800000 */
[----:B------:R-:W-:Y:S01]  /*1e50*/  FSEL R111, R82, -INF , !P4 ;  /* 0xff800000526f7808 */ /* 0x000fe20006000000 */
[----:B------:R-:W-:Y:S07]  /*1e60*/  HMMA.16816.F32.BF16 R24, R16, R58, R116 ;  /* 0x0000003a1018723c */ /* 0x000fee0000041874 */
[----:B------:R-:W-:Y:S01]  /*1e70*/  FSEL R118, R6, -INF , !P6 ;  /* 0xff80000006767808 */ /* 0x000fe20007000000 */
[----:B------:R-:W-:Y:S01]  /*1e80*/  HMMA.16816.F32.BF16 R8, R12, R62, R132 ;  /* 0x0000003e0c08723c */ /* 0x000fe20000041884 */
[----:B------:R-:W-:-:S02]  /*1e90*/  ISETP.GE.AND P6, PT, R3, R20, PT ;  /* 0x000000140300720c */ /* 0x000fc40003fc6270 */
[C---:B------:R-:W-:Y:S02]  /*1ea0*/  IADD3 R3, R2.reuse, 0x28, RZ ;  /* 0x0000002802037810 */ /* 0x040fe40007ffe0ff */
[----:B------:R-:W-:Y:S02]  /*1eb0*/  FSEL R117, R7, -INF , !P2 ;  /* 0xff80000007757808 */ /* 0x000fe40005000000 */
[----:B------:R-:W-:Y:S01]  /*1ec0*/  ISETP.GE.AND P2, PT, R3, R20, PT ;  /* 0x000000140300720c */ /* 0x000fe20003f46270 */
[----:B------:R-:W-:Y:S01]  /*1ed0*/  HMMA.16816.F32.BF16 R4, R16, R62, R128 ;  /* 0x0000003e1004723c */ /* 0x000fe20000041880 */
[----:B------:R-:W-:Y:S02]  /*1ee0*/  IADD3 R3, R2, 0x29, RZ ;  /* 0x0000002902037810 */ /* 0x000fe40007ffe0ff */
[----:B------:R-:W-:Y:S02]  /*1ef0*/  FSEL R116, R78, -INF , !P0 ;  /* 0xff8000004e747808 */ /* 0x000fe40004000000 */
[----:B------:R-:W-:-:S02]  /*1f00*/  FSEL R133, R50, -INF , !P0 ;  /* 0xff80000032857808 */ /* 0x000fc40004000000 */
[----:B------:R-:W-:Y:S01]  /*1f10*/  FSEL R132, R48, -INF , !P0 ;  /* 0xff80000030847808 */ /* 0x000fe20004000000 */
[----:B-1----:R-:W-:Y:S01]  /*1f20*/  HMMA.16816.F32.BF16 R60, R16, R32, R120 ;  /* 0x00000020103c723c */ /* 0x002fe20000041878 */
[----:B------:R-:W-:Y:S02]  /*1f30*/  FSEL R78, R76, -INF , !P0 ;  /* 0xff8000004c4e7808 */ /* 0x000fe40004000000 */
[-C--:B------:R-:W-:Y:S02]  /*1f40*/  ISETP.GE.AND P0, PT, R3, R20.reuse, PT ;  /* 0x000000140300720c */ /* 0x080fe40003f06270 */
[----:B------:R-:W-:Y:S02]  /*1f50*/  IADD3 R3, R2, 0x30, RZ ;  /* 0x0000003002037810 */ /* 0x000fe40007ffe0ff */
[----:B------:R-:W-:Y:S01]  /*1f60*/  FSEL R128, R51, -INF , !P1 ;  /* 0xff80000033807808 */ /* 0x000fe20004800000 */
[----:B------:R-:W-:Y:S01]  /*1f70*/  HMMA.16816.F32.BF16 R96, R12, R72, R96 ;  /* 0x000000480c60723c */ /* 0x000fe20000041860 */
[----:B------:R-:W-:-:S02]  /*1f80*/  ISETP.GE.AND P1, PT, R3, R20, PT ;  /* 0x000000140300720c */ /* 0x000fc40003f26270 */
[----:B------:R-:W-:Y:S02]  /*1f90*/  IADD3 R3, R2, 0x31, RZ ;  /* 0x0000003102037810 */ /* 0x000fe40007ffe0ff */
[----:B------:R-:W-:Y:S02]  /*1fa0*/  FSEL R130, R30, -INF , !P3 ;  /* 0xff8000001e827808 */ /* 0x000fe40005800000 */
[----:B------:R-:W-:Y:S01]  /*1fb0*/  FSEL R120, R28, -INF , !P3 ;  /* 0xff8000001c787808 */ /* 0x000fe20005800000 */
[----:B------:R-:W-:Y:S01]  /*1fc0*/  HMMA.16816.F32.BF16 R104, R12, R64, R104 ;  /* 0x000000400c68723c */ /* 0x000fe20000041868 */
[----:B------:R-:W-:Y:S02]  /*1fd0*/  FSEL R113, R26, -INF , !P3 ;  /* 0xff8000001a717808 */ /* 0x000fe40005800000 */
[----:B------:R-:W-:Y:S02]  /*1fe0*/  FSEL R76, R24, -INF , !P3 ;  /* 0xff800000184c7808 */ /* 0x000fe40005800000 */
[----:B------:R-:W-:-:S02]  /*1ff0*/  ISETP.GE.AND P3, PT, R3, R20, PT ;  /* 0x000000140300720c */ /* 0x000fc40003f66270 */
[----:B------:R-:W-:Y:S01]  /*2000*/  IADD3 R3, R2, 0x38, RZ ;  /* 0x0000003802037810 */ /* 0x000fe20007ffe0ff */
[C---:B------:R-:W-:Y:S01]  /*2010*/  HMMA.16816.F32.BF16 R100, R12.reuse, R68, R100 ;  /* 0x000000440c64723c */ /* 0x040fe20000041864 */
[----:B------:R-:W-:Y:S02]  /*2020*/  FSEL R129, R31, -INF , !P5 ;  /* 0xff8000001f817808 */ /* 0x000fe40006800000 */
[----:B------:R-:W-:Y:S02]  /*2030*/  FSEL R119, R29, -INF , !P5 ;  /* 0xff8000001d777808 */ /* 0x000fe40006800000 */
[----:B------:R-:W-:Y:S02]  /*2040*/  FSEL R112, R27, -INF , !P5 ;  /* 0xff8000001b707808 */ /* 0x000fe40006800000 */
        /* <DEDUP_REMOVED lines=8> */
[----:B------:R-:W-:Y:S02]  /*20d0*/  ISETP.GE.AND P4, PT, R3, R20, PT ;  /* 0x000000140300720c */ /* 0x000fe40003f86270 */
[----:B------:R-:W-:-:S02]  /*20e0*/  IADD3 R3, R2, 0x40, RZ ;  /* 0x0000004002037810 */ /* 0x000fc40007ffe0ff */
[----:B------:R-:W-:Y:S01]  /*20f0*/  FSEL R148, R55, -INF , !P6 ;  /* 0xff80000037947808 */ /* 0x000fe20007000000 */
[----:B------:R-:W-:Y:S01]  /*2100*/  HMMA.16816.F32.BF16 R28, R16, R66, R144 ;  /* 0x00000042101c723c */ /* 0x000fe20000041890 */
[----:B------:R-:W-:Y:S02]  /*2110*/  FSEL R131, R53, -INF , !P6 ;  /* 0xff80000035837808 */ /* 0x000fe40007000000 */
[----:B------:R-:W-:Y:S02]  /*2120*/  FSEL R110, R83, -INF , !P6 ;  /* 0xff800000536e7808 */ /* 0x000fe40007000000 */
[----:B------:R-:W-:Y:S02]  /*2130*/  FSEL R69, R81, -INF , !P6 ;  /* 0xff80000051457808 */ /* 0x000fe40007000000 */
[----:B------:R-:W-:Y:S01]  /*2140*/  ISETP.GE.AND P6, PT, R3, R20, PT ;  /* 0x000000140300720c */ /* 0x000fe20003fc6270 */
[----:B------:R-:W-:Y:S01]  /*2150*/  HMMA.16816.F32.BF16 R24, R12, R70, R160 ;  /* 0x000000460c18723c */ /* 0x000fe200000418a0 */
[----:B------:R-:W-:-:S02]  /*2160*/  IADD3 R3, R2, 0x41, RZ ;  /* 0x0000004102037810 */ /* 0x000fc40007ffe0ff */
[----:B------:R-:W-:Y:S02]  /*2170*/  FSEL R149, R10, -INF , !P2 ;  /* 0xff8000000a957808 */ /* 0x000fe40005000000 */
[----:B------:R-:W-:Y:S02]  /*2180*/  FSEL R123, R8, -INF , !P2 ;  /* 0xff800000087b7808 */ /* 0x000fe40005000000 */
[----:B------:R-:W-:Y:S01]  /*2190*/  FSEL R109, R6, -INF , !P2 ;  /* 0xff800000066d7808 */ /* 0x000fe20005000000 */
[----:B------:R-:W-:Y:S01]  /*21a0*/  HMMA.16816.F32.BF16 R40, R12, R74, R180 ;  /* 0x0000004a0c28723c */ /* 0x000fe200000418b4 */
[----:B------:R-:W-:Y:S02]  /*21b0*/  FSEL R68, R4, -INF , !P2 ;  /* 0xff80000004447808 */ /* 0x000fe40005000000 */
[----:B------:R-:W-:Y:S02]  /*21c0*/  ISETP.GE.AND P2, PT, R3, R20, PT ;  /* 0x000000140300720c */ /* 0x000fe40003f46270 */
[----:B------:R-:W-:-:S02]  /*21d0*/  FSEL R108, R7, -INF , !P0 ;  /* 0xff800000076c7808 */ /* 0x000fc40004000000 */
[----:B------:R-:W-:Y:S02]  /*21e0*/  FSEL R59, R5, -INF , !P0 ;  /* 0xff800000053b7808 */ /* 0x000fe40004000000 */
[----:B------:R-:W-:Y:S01]  /*21f0*/  IADD3 R3, R2, 0x48, RZ ;  /* 0x0000004802037810 */ /* 0x000fe20007ffe0ff */
[----:B------:R-:W1:Y:S01]  /*2200*/  LDSM.16.M88.4 R4, [R209+0x1c00] ;  /* 0x001c0000d104783b */ /* 0x000e620000000200 */
[----:B------:R-:W-:Y:S01]  /*2210*/  FSEL R135, R11, -INF , !P0 ;  /* 0xff8000000b877808 */ /* 0x000fe20004000000 */
[----:B------:R-:W-:-:S04]  /*2220*/  DEPBAR.LE SB0, 0x0 ;  /* 0x000080000000791a */ /* 0x000fc80000000000 */
[----:B------:R-:W-:Y:S02]  /*2230*/  FSEL R121, R9, -INF , !P0 ;  /* 0xff80000009797808 */ /* 0x000fe40004000000 */
[----:B------:R-:W-:Y:S01]  /*2240*/  ISETP.GE.AND P0, PT, R3, R20, PT ;  /* 0x000000140300720c */ /* 0x000fe20003f06270 */
[----:B------:R-:W-:Y:S01]  /*2250*/  HMMA.16816.F32.BF16 R8, R16, R70, R156 ;  /* 0x000000461008723c */ /* 0x000fe2000004189c */
[----:B------:R-:W-:Y:S02]  /*2260*/  IADD3 R3, R2, 0x49, RZ ;  /* 0x0000004902037810 */ /* 0x000fe40007ffe0ff */
[----:B------:R-:W-:Y:S02]  /*2270*/  FSEL R83, R90, -INF , !P1 ;  /* 0xff8000005a537808 */ /* 0x000fe40004800000 */
[----:B------:R-:W-:Y:S02]  /*2280*/  FSEL R106, R106, -INF , !P1 ;  /* 0xff8000006a6a7808 */ /* 0x000fe40004800000 */
[----:B------:R-:W-:-:S02]  /*2290*/  FSEL R104, R104, -INF , !P1 ;  /* 0xff80000068687808 */ /* 0x000fc40004800000 */
[----:B------:R-:W-:Y:S02]  /*22a0*/  FSEL R64, R88, -INF , !P1 ;  /* 0xff80000058407808 */ /* 0x000fe40004800000 */
[----:B------:R-:W-:Y:S02]  /*22b0*/  ISETP.GE.AND P1, PT, R3, R20, PT ;  /* 0x000000140300720c */ /* 0x000fe40003f26270 */
        /* <DEDUP_REMOVED lines=9> */
[----:B------:R-:W-:Y:S01]  /*2350*/  FSEL R81, R30, -INF , !P5 ;  /* 0xff8000001e517808 */ /* 0x000fe20006800000 */
[----:B-1----:R-:W-:Y:S01]  /*2360*/  HMMA.16816.F32.BF16 R44, R16, R4, R172 ;  /* 0x00000004102c723c */ /* 0x002fe200000418ac */
[----:B------:R-:W-:-:S02]  /*2370*/  FSEL R58, R28, -INF , !P5 ;  /* 0xff8000001c3a7808 */ /* 0x000fc40006800000 */
[----:B------:R-:W-:Y:S02]  /*2380*/  ISETP.GE.AND P5, PT, R3, R20, PT ;  /* 0x000000140300720c */ /* 0x000fe40003fa6270 */
[----:B------:R-:W-:Y:S02]  /*2390*/  IADD3 R3, R2, 0x58, RZ ;  /* 0x0000005802037810 */ /* 0x000fe40007ffe0ff */
[----:B------:R-:W-:Y:S02]  /*23a0*/  FSEL R145, R39, -INF , !P4 ;  /* 0xff80000027917808 */ /* 0x000fe40006000000 */
[----:B------:R-:W-:Y:S02]  /*23b0*/  FSEL R90, R37, -INF , !P4 ;  /* 0xff800000255a7808 */ /* 0x000fe40006000000 */
[----:B------:R-:W-:Y:S01]  /*23c0*/  FSEL R80, R31, -INF , !P4 ;  /* 0xff8000001f507808 */ /* 0x000fe20006000000 */
[----:B------:R-:W-:Y:S01]  /*23d0*/  HMMA.16816.F32.BF16 R36, R16, R74, R164 ;  /* 0x0000004a1024723c */ /* 0x000fe200000418a4 */
[----:B------:R-:W-:-:S02]  /*23e0*/  FSEL R55, R29, -INF , !P4 ;  /* 0xff8000001d377808 */ /* 0x000fc40006000000 */
[----:B------:R-:W-:Y:S02]  /*23f0*/  ISETP.GE.AND P4, PT, R3, R20, PT ;  /* 0x000000140300720c */ /* 0x000fe40003f86270 */
[----:B------:R-:W-:Y:S02]  /*2400*/  IADD3 R3, R2, 0x59, RZ ;  /* 0x0000005902037810 */ /* 0x000fe40007ffe0ff */
[----:B------:R-:W-:Y:S01]  /*2410*/  FSEL R79, R94, -INF , !P6 ;  /* 0xff8000005e4f7808 */ /* 0x000fe20007000000 */
[----:B------:R-:W-:Y:S01]  /*2420*/  HMMA.16816.F32.BF16 R28, R12, R34, R196 ;  /* 0x000000220c1c723c */ /* 0x000fe200000418c4 */
[----:B------:R-:W-:Y:S02]  /*2430*/  FSEL R146, R102, -INF , !P6 ;  /* 0xff80000066927808 */ /* 0x000fe40007000000 */
[----:B------:R-:W-:Y:S02]  /*2440*/  FSEL R100, R100, -INF , !P6 ;  /* 0xff80000064647808 */ /* 0x000fe40007000000 */
[----:B------:R-:W-:-:S02]  /*2450*/  FSEL R57, R92, -INF , !P6 ;  /* 0xff8000005c397808 */ /* 0x000fc40007000000 */
[----:B------:R-:W-:Y:S02]  /*2460*/  ISETP.GE.AND P6, PT, R3, R20, PT ;  /* 0x000000140300720c */ /* 0x000fe40003fc6270 */
[----:B------:R-:W-:Y:S02]  /*2470*/  IADD3 R3, R2, 0x60, RZ ;  /* 0x0000006002037810 */ /* 0x000fe40007ffe0ff */
[----:B------:R-:W-:Y:S02]  /*2480*/  FSEL R103, R103, -INF , !P2 ;  /* 0xff80000067677808 */ /* 0x000fe40005000000 */
        /* <DEDUP_REMOVED lines=10> */
[----:B------:R-:W-:Y:S02]  /*2530*/  FSEL R152, R27, -INF , !P1 ;  /* 0xff8000001b987808 */ /* 0x000fe40004800000 */
[----:B------:R-:W-:Y:S02]  /*2540*/  FSEL R93, R25, -INF , !P1 ;  /* 0xff800000195d7808 */ /* 0x000fe40004800000 */
[----:B------:R-:W-:Y:S01]  /*2550*/  IADD3 R3, R2, 0x70, RZ ;  /* 0x0000007002037810 */ /* 0x000fe20007ffe0ff */
[----:B------:R-:W-:Y:S01]  /*2560*/  HMMA.16816.F32.BF16 R24, R12, R4, R192 ;  /* 0x000000040c18723c */ /* 0x000fe200000418c0 */
[----:B------:R-:W-:Y:S02]  /*2570*/  FSEL R70, R11, -INF , !P1 ;  /* 0xff8000000b467808 */ /* 0x000fe40004800000 */
[----:B------:R-:W-:-:S02]  /*2580*/  FSEL R52, R9, -INF , !P1 ;  /* 0xff80000009347808 */ /* 0x000fc40004800000 */
[-C--:B------:R-:W-:Y:S02]  /*2590*/  ISETP.GE.AND P1, PT, R3, R20.reuse, PT ;  /* 0x000000140300720c */ /* 0x080fe40003f26270 */
[----:B------:R-:W-:Y:S01]  /*25a0*/  IADD3 R3, R2, 0x71, RZ ;  /* 0x0000007102037810 */ /* 0x000fe20007ffe0ff */
[----:B------:R-:W-:Y:S01]  /*25b0*/  HMMA.16816.F32.BF16 R12, R12, R6, R200 ;  /* 0x000000060c0c723c */ /* 0x000fe200000418c8 */
        /* <DEDUP_REMOVED lines=13> */
[----:B------:R-:W-:Y:S02]  /*2690*/  FSEL R166, R51, -INF , !P0 ;  /* 0xff80000033a67808 */ /* 0x000fe40004000000 */
[----:B------:R-:W-:Y:S02]  /*26a0*/  FSEL R155, R49, -INF , !P0 ;  /* 0xff800000319b7808 */ /* 0x000fe40004000000 */
[----:B------:R-:W-:Y:S02]  /*26b0*/  FSEL R95, R63, -INF , !P0 ;  /* 0xff8000003f5f7808 */ /* 0x000fe40004000000 */
[----:B------:R-:W-:Y:S02]  /*26c0*/  FSEL R21, R61, -INF , !P0 ;  /* 0xff8000003d157808 */ /* 0x000fe40004000000 */
[----:B------:R-:W-:Y:S02]  /*26d0*/  IADD3 R3, R2, 0x69, RZ ;  /* 0x0000006902037810 */ /* 0x000fe40007ffe0ff */
[----:B------:R-:W-:-:S02]  /*26e0*/  ISETP.GE.AND P0, PT, R20, 0x81, PT ;  /* 0x000000811400780c */ /* 0x000fc40003f06270 */
[----:B------:R-:W-:Y:S02]  /*26f0*/  FSEL R157, R42, -INF , !P4 ;  /* 0xff8000002a9d7808 */ /* 0x000fe40006000000 */
[----:B------:R-:W-:Y:S02]  /*2700*/  FSEL R99, R40, -INF , !P4 ;  /* 0xff80000028637808 */ /* 0x000fe40006000000 */
[----:B------:R-:W-:Y:S02]  /*2710*/  FSEL R75, R38, -INF , !P4 ;  /* 0xff800000264b7808 */ /* 0x000fe40006000000 */
[----:B------:R-:W-:Y:S02]  /*2720*/  FSEL R32, R36, -INF , !P4 ;  /* 0xff80000024207808 */ /* 0x000fe40006000000 */
[----:B------:R-:W-:Y:S02]  /*2730*/  ISETP.GE.AND P4, PT, R3, R20, PT ;  /* 0x000000140300720c */ /* 0x000fe40003f86270 */
[----:B------:R-:W-:-:S02]  /*2740*/  IADD3 R3, R2, 0x78, RZ ;  /* 0x0000007802037810 */ /* 0x000fc40007ffe0ff */
[----:B------:R-:W-:Y:S02]  /*2750*/  IADD3 R2, R2, 0x79, RZ ;  /* 0x0000007902027810 */ /* 0x000fe40007ffe0ff */
[----:B------:R-:W-:Y:S02]  /*2760*/  FSEL R89, R62, -INF , !P2 ;  /* 0xff8000003e597808 */ /* 0x000fe40005000000 */
[----:B------:R-:W-:Y:S02]  /*2770*/  FSEL R167, R50, -INF , !P2 ;  /* 0xff80000032a77808 */ /* 0x000fe40005000000 */
[----:B------:R-:W-:Y:S02]  /*2780*/  FSEL R156, R48, -INF , !P2 ;  /* 0xff800000309c7808 */ /* 0x000fe40005000000 */
[----:B------:R-:W-:Y:S02]  /*2790*/  FSEL R23, R60, -INF , !P2 ;  /* 0xff8000003c177808 */ /* 0x000fe40005000000 */
[----:B------:R-:W-:-:S02]  /*27a0*/  FSEL R184, R46, -INF , !P1 ;  /* 0xff8000002eb87808 */ /* 0x000fc40004800000 */
[----:B------:R-:W-:Y:S02]  /*27b0*/  FSEL R180, R26, -INF , !P1 ;  /* 0xff8000001ab47808 */ /* 0x000fe40004800000 */
[----:B------:R-:W-:Y:S02]  /*27c0*/  FSEL R175, R24, -INF , !P1 ;  /* 0xff80000018af7808 */ /* 0x000fe40004800000 */
[----:B------:R-:W-:Y:S02]  /*27d0*/  FSEL R22, R44, -INF , !P1 ;  /* 0xff8000002c167808 */ /* 0x000fe40004800000 */
[-C--:B------:R-:W-:Y:S01]  /*27e0*/  ISETP.GE.AND P2, PT, R3, R20.reuse, PT ;  /* 0x000000140300720c */ /* 0x080fe20003f46270 */
[----:B------:R-:W-:Y:S01]  /*27f0*/  IMAD R3, R142, 0x20, R140 ;  /* 0x000000208e037824 */ /* 0x000fe200078e028c */
[----:B------:R-:W-:Y:S02]  /*2800*/  ISETP.GE.AND P1, PT, R2, R20, PT ;  /* 0x000000140200720c */ /* 0x000fe40003f26270 */
[----:B------:R-:W-:Y:S01]  /*2810*/  FSEL R172, R12, -INF , !P2 ;  /* 0xff8000000cac7808 */ /* 0x000fe20005000000 */
[----:B------:R-:W-:Y:S01]  /*2820*/  IMAD.IADD R2, R141, 0x1, R3 ;  /* 0x000000018d027824 */ /* 0x000fe200078e0203 */
[----:B------:R-:W-:-:S02]  /*2830*/  FSEL R173, R13, -INF , !P1 ;  /* 0xff8000000dad7808 */ /* 0x000fc40004800000 */
[----:B------:R-:W-:Y:S02]  /*2840*/  FSEL R179, R27, -INF , !P3 ;  /* 0xff8000001bb37808 */ /* 0x000fe40005800000 */
        /* <DEDUP_REMOVED lines=20> */
[----:B------:R-:W-:Y:S01]  /*2990*/  FSEL R17, R17, -INF , !P1 ;  /* 0xff80000011117808 */ /* 0x000fe20004800000 */
[----:B------:R-:W-:Y:S06]  /*29a0*/  BAR.SYNC.DEFER_BLOCKING 0x0 ;  /* 0x0000000000007b1d */ /* 0x000fec0000010000 */
[----:B------:R-:W-:Y:S05]  /*29b0*/  @!P0 BRA `(.L_x_5) ;  /* 0x0000018000008947 */ /* 0x000fea0003800000 */
[----:B------:R-:W-:Y:S01]  /*29c0*/  LEA.HI.SX32 R4, R217, 0xfffffffe, 0x19 ;  /* 0xfffffffed9047811 */ /* 0x000fe200078fcaff */
[C---:B------:R-:W-:Y:S01]  /*29d0*/  IMAD.SHL.U32 R10, R206.reuse, 0x40, RZ ;  /* 0x00000040ce0a7824 */ /* 0x040fe200078e00ff */
[----:B------:R-:W-:-:S02]  /*29e0*/  SHF.L.U64.HI R11, R206, 0x6, R219 ;  /* 0x00000006ce0b7819 */ /* 0x000fc400000102db */
[----:B------:R-:W-:Y:S01]  /*29f0*/  SHF.R.S32.HI R6, RZ, 0x1f, R4 ;  /* 0x0000001fff067819 */ /* 0x000fe20000011404 */
[----:B------:R-:W-:Y:S02]  /*2a00*/  IMAD R3, R205, R4, RZ ;  /* 0x00000004cd037224 */ /* 0x000fe400078e02ff */
[----:B------:R-:W-:-:S04]  /*2a10*/  IMAD.WIDE.U32 R4, R4, R220, R246 ;  /* 0x000000dc04047225 */ /* 0x000fc800078e00f6 */
[----:B------:R-:W-:Y:S01]  /*2a20*/  IMAD R3, R6, R220, R3 ;  /* 0x000000dc06037224 */ /* 0x000fe200078e0203 */
[----:B------:R-:W-:-:S03]  /*2a30*/  LEA R8, P2, R4, c[0x0][0x168], 0x1 ;  /* 0x00005a0004087a11 */ /* 0x000fc600078408ff */
[----:B------:R-:W-:Y:S01]  /*2a40*/  IMAD.IADD R3, R5, 0x1, R3 ;  /* 0x0000000105037824 */ /* 0x000fe200078e0203 */
[----:B------:R-:W-:-:S04]  /*2a50*/  IADD3 R6, P1, R10, R8, RZ ;  /* 0x000000080a067210 */ /* 0x000fc80007f3e0ff */
[----:B------:R-:W-:Y:S02]  /*2a60*/  LEA.HI.X R9, R4, c[0x0][0x16c], R3, 0x1, P2 ;  /* 0x00005b0004097a11 */ /* 0x000fe400010f0c03 */
[----:B------:R-:W-:-:S03]  /*2a70*/  IADD3 R4, P2, R6, R10, RZ ;  /* 0x0000000a06047210 */ /* 0x000fc60007f5e0ff */
[----:B------:R-:W-:Y:S01]  /*2a80*/  IMAD.X R7, R11, 0x1, R9, P1 ;  /* 0x000000010b077824 */ /* 0x000fe200008e0609 */
[----:B------:R-:W-:Y:S01]  /*2a90*/  IADD3 R10, P1, R4, R10, RZ ;  /* 0x0000000a040a7210 */ /* 0x000fe20007f3e0ff */
[----:B------:R-:W-:Y:S01]  /*2aa0*/  @!PT LDS RZ, [RZ] ;  /* 0x00000000fffff984 */ /* 0x000fe20000000800 */
[----:B------:R-:W-:Y:S01]  /*2ab0*/  @!PT LDS RZ, [RZ] ;  /* 0x00000000fffff984 */ /* 0x000fe20000000800 */
[----:B------:R-:W-:Y:S01]  /*2ac0*/  @!PT LDS RZ, [RZ] ;  /* 0x00000000fffff984 */ /* 0x000fe20000000800 */
[----:B------:R1:W-:Y:S02]  /*2ad0*/  LDGSTS.E.BYPASS.LTC128B.128 [R218+0x2000], [R8.64] ;  /* 0x0200000008da7fae */ /* 0x0003e4000b901d48 */
[--C-:B------:R-:W-:Y:S02]  /*2ae0*/  IMAD.X R5, R7, 0x1, R11.reuse, P2 ;  /* 0x0000000107057824 */ /* 0x100fe400010e060b */
[----:B------:R1:W-:Y:S02]  /*2af0*/  LDGSTS.E.BYPASS.LTC128B.128 [R218+0x2800], [R6.64] ;  /* 0x0280000006da7fae */ /* 0x0003e4000b901d48 */
[----:B------:R-:W-:Y:S02]  /*2b00*/  IMAD.X R11, R5, 0x1, R11, P1 ;  /* 0x00000001050b7824 */ /* 0x000fe400008e060b */
[----:B------:R1:W-:Y:S04]  /*2b10*/  LDGSTS.E.BYPASS.LTC128B.128 [R218+0x3000], [R4.64] ;  /* 0x0300000004da7fae */ /* 0x0003e8000b901d48 */
[----:B------:R1:W-:Y:S04]  /*2b20*/  LDGSTS.E.BYPASS.LTC128B.128 [R218+0x3800], [R10.64] ;  /* 0x038000000ada7fae */ /* 0x0003e8000b901d48 */
[----:B------:R-:W0:Y:S02]  /*2b30*/  LDGDEPBAR ;  /* 0x00000000000079af */ /* 0x000e240000000000 */
.L_x_5:
[----:B------:R-:W-:Y:S02]  /*2b40*/  FMNMX.FTZ R138, R87, R86, !PT ;  /* 0x00000056578a7209 */ /* 0x000fe40007810000 */
[----:B------:R-:W-:-:S02]  /*2b50*/  FMNMX.FTZ R137, R124, R115, !PT ;  /* 0x000000737c897209 */ /* 0x000fc40007810000 */
[----:B------:R-:W-:Y:S02]  /*2b60*/  FMNMX.FTZ R138, R85, R138, !PT ;  /* 0x0000008a558a7209 */ /* 0x000fe40007810000 */
[----:B------:R-:W-:Y:S02]  /*2b70*/  FMNMX.FTZ R137, R118, R137, !PT ;  /* 0x0000008976897209 */ /* 0x000fe40007810000 */
[----:B------:R-:W-:Y:S02]  /*2b80*/  FMNMX.FTZ R138, R84, R138, !PT ;  /* 0x0000008a548a7209 */ /* 0x000fe40007810000 */
[----:B------:R-:W-:Y:S02]  /*2b90*/  FMNMX.FTZ R137, R117, R137, !PT ;  /* 0x0000008975897209 */ /* 0x000fe40007810000 */
        /* <DEDUP_REMOVED lines=56> */
[----:B------:R-:W-:Y:S01]  /*2f20*/  SHF.L.U32 R205, R2, 0x1, RZ ;  /* 0x0000000102cd7819 */ /* 0x000fe200000006ff */
[----:B------:R-:W2:Y:S03]  /*2f30*/  SHFL.BFLY PT, R3, R138, 0x2, 0x1f ;  /* 0x0c401f008a037f89 */ /* 0x000ea600000e0000 */
[----:B------:R-:W-:Y:S01]  /*2f40*/  LEA R206, R0, R205, 0x1 ;  /* 0x000000cd00ce7211 */ /* 0x000fe200078e08ff */
[----:B-1----:R-:W1:Y:S04]  /*2f50*/  SHFL.BFLY PT, R6, R137, 0x2, 0x1f ;  /* 0x0c401f0089067f89 */ /* 0x002e6800000e0000 */
[----:B------:R-:W-:Y:S04]  /*2f60*/  LDSM.16.MT88.4 R28, [R205+0x4400] ;  /* 0x00440000cd1c783b */ /* 0x000fe80000004200 */
[----:B------:R-:W-:Y:S01]  /*2f70*/  LDSM.16.MT88.4 R24, [R206+0x4400] ;  /* 0x00440000ce18783b */ /* 0x000fe20000004200 */
[----:B--2---:R-:W-:-:S02]  /*2f80*/  FMNMX.FTZ R138, R138, R3, !PT ;  /* 0x000000038a8a7209 */ /* 0x004fc40007810000 */
[----:B-1----:R-:W-:-:S03]  /*2f90*/  FMNMX.FTZ R137, R137, R6, !PT ;  /* 0x0000000689897209 */ /* 0x002fc60007810000 */
[----:B------:R-:W1:Y:S01]  /*2fa0*/  SHFL.BFLY PT, R3, R138, 0x1, 0x1f ;  /* 0x0c201f008a037f89 */ /* 0x000e6200000e0000 */
[----:B------:R-:W-:-:S03]  /*2fb0*/  FMNMX.FTZ R6, R169, R170, !PT ;  /* 0x000000aaa9067209 */ /* 0x000fc60007810000 */
[----:B------:R-:W2:Y:S01]  /*2fc0*/  SHFL.BFLY PT, R8, R137, 0x1, 0x1f ;  /* 0x0c201f0089087f89 */ /* 0x000ea200000e0000 */
[----:B-1----:R-:W-:-:S04]  /*2fd0*/  FMNMX.FTZ R138, R138, R3, !PT ;  /* 0x000000038a8a7209 */ /* 0x002fc80007810000 */
[C---:B------:R-:W-:Y:S01]  /*2fe0*/  FSETP.NEU.FTZ.AND P1, PT, R138.reuse, -INF , PT ;  /* 0xff8000008a00780b */ /* 0x040fe20003f3d000 */
[----:B------:R-:W-:Y:S01]  /*2ff0*/  FMUL.FTZ R3, R138, c[0x0][0x23c] ;  /* 0x00008f008a037a20 */ /* 0x000fe20000410000 */
[----:B--2---:R-:W-:-:S04]  /*3000*/  FMNMX.FTZ R137, R137, R8, !PT ;  /* 0x0000000889897209 */ /* 0x004fc80007810000 */
[----:B------:R-:W-:Y:S02]  /*3010*/  FSEL R3, R3, RZ, P1 ;  /* 0x000000ff03037208 */ /* 0x000fe40000800000 */
[----:B------:R-:W-:-:S03]  /*3020*/  FSETP.NEU.FTZ.AND P1, PT, R137, -INF , PT ;  /* 0xff8000008900780b */ /* 0x000fc60003f3d000 */
[--C-:B------:R-:W-:Y:S02]  /*3030*/  FFMA.FTZ R4, R87, c[0x0][0x23c], -R3.reuse ;  /* 0x00008f0057047a23 */ /* 0x100fe40000010803 */
[--C-:B------:R-:W-:Y:S02]  /*3040*/  FFMA.FTZ R5, R12, c[0x0][0x23c], -R3.reuse ;  /* 0x00008f000c057a23 */ /* 0x100fe40000010803 */
[----:B------:R1:W-:Y:S08]  /*3050*/  MUFU.EX2 R225, R4 ;  /* 0x0000000400e17308 */ /* 0x0003f00000000800 */
[----:B------:R2:W-:Y:S01]  /*3060*/  MUFU.EX2 R61, R5 ;  /* 0x00000005003d7308 */ /* 0x0005e20000000800 */
[----:B-1----:R-:W-:-:S07]  /*3070*/  FFMA.FTZ R4, R86, c[0x0][0x23c], -R3 ;  /* 0x00008f0056047a23 */ /* 0x002fce0000010803 */
[----:B------:R1:W3:Y:S01]  /*3080*/  MUFU.EX2 R221, R4 ;  /* 0x0000000400dd7308 */ /* 0x0002e20000000800 */
[----:B--2---:R-:W-:-:S07]  /*3090*/  FFMA.FTZ R5, R13, c[0x0][0x23c], -R3 ;  /* 0x00008f000d057a23 */ /* 0x004fce0000010803 */
[----:B------:R2:W-:Y:S01]  /*30a0*/  MUFU.EX2 R62, R5 ;  /* 0x00000005003e7308 */ /* 0x0005e20000000800 */
[----:B-1----:R-:W-:Y:S01]  /*30b0*/  FFMA.FTZ R4, R85, c[0x0][0x23c], -R3 ;  /* 0x00008f0055047a23 */ /* 0x002fe20000010803 */
[----:B---3--:R-:W-:-:S06]  /*30c0*/  F2FP.BF16.PACK_AB R12, R221, R225 ;  /* 0x000000e1dd0c723e */ /* 0x008fcc00000010ff */
[----:B------:R1:W-:Y:S01]  /*30d0*/  MUFU.EX2 R226, R4 ;  /* 0x0000000400e27308 */ /* 0x0003e20000000800 */
[----:B--2---:R-:W-:-:S07]  /*30e0*/  FFMA.FTZ R5, R22, c[0x0][0x23c], -R3 ;  /* 0x00008f0016057a23 */ /* 0x004fce0000010803 */
[----:B------:R2:W-:Y:S01]  /*30f0*/  MUFU.EX2 R63, R5 ;  /* 0x00000005003f7308 */ /* 0x0005e20000000800 */
[----:B-1----:R-:W-:-:S07]  /*3100*/  FFMA.FTZ R4, R84, c[0x0][0x23c], -R3 ;  /* 0x00008f0054047a23 */ /* 0x002fce0000010803 */
[----:B------:R1:W-:Y:S01]  /*3110*/  MUFU.EX2 R227, R4 ;  /* 0x0000000400e37308 */ /* 0x0003e20000000800 */
[----:B--2---:R-:W-:-:S07]  /*3120*/  FFMA.FTZ R5, R45, c[0x0][0x23c], -R3 ;  /* 0x00008f002d057a23 */ /* 0x004fce0000010803 */
[----:B------:R2:W-:Y:S01]  /*3130*/  MUFU.EX2 R48, R5 ;  /* 0x0000000500307308 */ /* 0x0005e20000000800 */
[----:B-1----:R-:W-:-:S07]  /*3140*/  FFMA.FTZ R4, R78, c[0x0][0x23c], -R3 ;  /* 0x00008f004e047a23 */ /* 0x002fce0000010803 */
[----:B------:R1:W-:Y:S01]  /*3150*/  MUFU.EX2 R228, R4 ;  /* 0x0000000400e47308 */ /* 0x0003e20000000800 */
[----:B--2---:R-:W-:Y:S01]  /*3160*/  FMNMX.FTZ R5, R176, R6, !PT ;  /* 0x00000006b0057209 */ /* 0x004fe20007810000 */
[----:B-1----:R-:W-:-:S06]  /*3170*/  FFMA.FTZ R4, R77, c[0x0][0x23c], -R3 ;  /* 0x00008f004d047a23 */ /* 0x002fcc0000010803 */
[----:B------:R1:W-:Y:S02]  /*3180*/  MUFU.EX2 R229, R4 ;  /* 0x0000000400e57308 */ /* 0x0003e40000000800 */
        /* <DEDUP_REMOVED lines=38> */
[----:B-1----:R-:W-:Y:S02]  /*33f0*/  FFMA.FTZ R4, R21, c[0x0][0x23c], -R3 ;  /* 0x00008f0015047a23 */ /* 0x002fe40000010803 */
[----:B------:R-:W-:Y:S04]  /*3400*/  LDSM.16.MT88.4 R20, [R205+0x4000] ;  /* 0x00400000cd14783b */ /* 0x000fe80000004200 */
[----:B------:R1:W-:Y:S02]  /*3410*/  MUFU.EX2 R60, R4 ;  /* 0x00000004003c7308 */ /* 0x0003e40000000800 */
[----:B-1----:R-:W-:-:S04]  /*3420*/  FMNMX.FTZ R4, R143, R127, !PT ;  /* 0x0000007f8f047209 */ /* 0x002fc80007810000 */
[----:B------:R-:W-:-:S04]  /*3430*/  FMNMX.FTZ R4, R168, R4, !PT ;  /* 0x00000004a8047209 */ /* 0x000fc80007810000 */
[----:B------:R-:W-:-:S04]  /*3440*/  FMNMX.FTZ R4, R126, R4, !PT ;  /* 0x000000047e047209 */ /* 0x000fc80007810000 */
[----:B------:R-:W-:-:S04]  /*3450*/  FMNMX.FTZ R4, R132, R4, !PT ;  /* 0x0000000484047209 */ /* 0x000fc80007810000 */
[----:B------:R-:W-:-:S04]  /*3460*/  FMNMX.FTZ R4, R125, R4, !PT ;  /* 0x000000047d047209 */ /* 0x000fc80007810000 */
[----:B------:R-:W-:-:S04]  /*3470*/  FMNMX.FTZ R4, R120, R4, !PT ;  /* 0x0000000478047209 */ /* 0x000fc80007810000 */
[----:B------:R-:W-:Y:S01]  /*3480*/  FMNMX.FTZ R7, R119, R4, !PT ;  /* 0x0000000477077209 */ /* 0x000fe20007810000 */
[--C-:B------:R-:W-:Y:S02]  /*3490*/  FFMA.FTZ R4, R16, c[0x0][0x23c], -R3.reuse ;  /* 0x00008f0010047a23 */ /* 0x100fe40000010803 */
[----:B------:R-:W-:Y:S01]  /*34a0*/  FFMA.FTZ R3, R17, c[0x0][0x23c], -R3 ;  /* 0x00008f0011037a23 */ /* 0x000fe20000010803 */
[----:B------:R-:W-:Y:S01]  /*34b0*/  FMNMX.FTZ R6, R122, R7, !PT ;  /* 0x000000077a067209 */ /* 0x000fe20007810000 */
[----:B------:R1:W-:Y:S01]  /*34c0*/  MUFU.EX2 R14, R4 ;  /* 0x00000004000e7308 */ /* 0x0003e20000000800 */
[----:B------:R-:W-:Y:S01]  /*34d0*/  FMNMX.FTZ R7, R171, R5, !PT ;  /* 0x00000005ab077209 */ /* 0x000fe20007810000 */
[----:B------:R-:W-:Y:S01]  /*34e0*/  LDSM.16.MT88.4 R16, [R206+0x4000] ;  /* 0x00400000ce10783b */ /* 0x000fe20000004200 */
[----:B------:R-:W-:Y:S01]  /*34f0*/  FMNMX.FTZ R5, R131, R6, !PT ;  /* 0x0000000683057209 */ /* 0x000fe20007810000 */
[----:B------:R-:W-:-:S03]  /*3500*/  FMUL.FTZ R6, R137, c[0x0][0x23c] ;  /* 0x00008f0089067a20 */ /* 0x000fc60000410000 */
[----:B------:R-:W-:Y:S01]  /*3510*/  FMNMX.FTZ R5, R123, R5, !PT ;  /* 0x000000057b057209 */ /* 0x000fe20007810000 */
[----:B------:R2:W-:Y:S01]  /*3520*/  MUFU.EX2 R9, R3 ;  /* 0x0000000300097308 */ /* 0x0005e20000000800 */
[----:B------:R-:W-:Y:S02]  /*3530*/  FSEL R6, R6, RZ, P1 ;  /* 0x000000ff06067208 */ /* 0x000fe40000800000 */
[----:B------:R-:W-:-:S03]  /*3540*/  FMNMX.FTZ R136, R121, R5, !PT ;  /* 0x0000000579887209 */ /* 0x000fc60007810000 */
[----:B------:R-:W-:Y:S01]  /*3550*/  FFMA.FTZ R2, R182, c[0x0][0x23c], -R6 ;  /* 0x00008f00b6027a23 */ /* 0x000fe20000010806 */
[----:B------:R-:W-:Y:S02]  /*3560*/  FMNMX.FTZ R136, R104, R136, !PT ;  /* 0x0000008868887209 */ /* 0x000fe40007810000 */
[----:B-1----:R-:W-:Y:S02]  /*3570*/  FMNMX.FTZ R4, R133, R7, !PT ;  /* 0x0000000785047209 */ /* 0x002fe40007810000 */
[----:B------:R-:W-:-:S04]  /*3580*/  FMNMX.FTZ R136, R105, R136, !PT ;  /* 0x0000008869887209 */ /* 0x000fc80007810000 */
[----:B------:R-:W-:Y:S02]  /*3590*/  FMNMX.FTZ R136, R91, R136, !PT ;  /* 0x000000885b887209 */ /* 0x000fe40007810000 */
[----:B--2---:R-:W-:Y:S01]  /*35a0*/  FMNMX.FTZ R3, R128, R4, !PT ;  /* 0x0000000480037209 */ /* 0x004fe20007810000 */
[----:B------:R-:W-:Y:S01]  /*35b0*/  FFMA.FTZ R4, R124, c[0x0][0x23c], -R6 ;  /* 0x00008f007c047a23 */ /* 0x000fe20000010806 */
[----:B------:R-:W-:Y:S02]  /*35c0*/  FMNMX.FTZ R136, R90, R136, !PT ;  /* 0x000000885a887209 */ /* 0x000fe40007810000 */
[----:B------:R-:W-:Y:S01]  /*35d0*/  FMNMX.FTZ R3, R130, R3, !PT ;  /* 0x0000000382037209 */ /* 0x000fe20007810000 */
[----:B------:R1:W-:Y:S01]  /*35e0*/  MUFU.EX2 R187, R4 ;  /* 0x0000000400bb7308 */ /* 0x0003e20000000800 */
[----:B------:R-:W-:Y:S02]  /*35f0*/  FMNMX.FTZ R136, R100, R136, !PT ;  /* 0x0000008864887209 */ /* 0x000fe40007810000 */
[----:B------:R-:W-:-:S02]  /*3600*/  FMNMX.FTZ R3, R129, R3, !PT ;  /* 0x0000000381037209 */ /* 0x000fc40007810000 */
[----:B------:R-:W-:Y:S02]  /*3610*/  FMNMX.FTZ R136, R101, R136, !PT ;  /* 0x0000008865887209 */ /* 0x000fe40007810000 */
[----:B------:R-:W-:Y:S02]  /*3620*/  FMNMX.FTZ R3, R134, R3, !PT ;  /* 0x0000000386037209 */ /* 0x000fe40007810000 */
[----:B------:R-:W-:Y:S02]  /*3630*/  FMNMX.FTZ R136, R94, R136, !PT ;  /* 0x000000885e887209 */ /* 0x000fe40007810000 */
[----:B------:R-:W-:Y:S02]  /*3640*/  FMNMX.FTZ R3, R148, R3, !PT ;  /* 0x0000000394037209 */ /* 0x000fe40007810000 */
[----:B------:R-:W-:Y:S02]  /*3650*/  FMNMX.FTZ R136, R93, R136, !PT ;  /* 0x000000885d887209 */ /* 0x000fe40007810000 */
[----:B------:R-:W-:Y:S01]  /*3660*/  FMNMX.FTZ R3, R149, R3, !PT ;  /* 0x0000000395037209 */ /* 0x000fe20007810000 */
[----:B-1----:R-:W-:Y:S01]  /*3670*/  FFMA.FTZ R4, R115, c[0x0][0x23c], -R6 ;  /* 0x00008f0073047a23 */ /* 0x002fe20000010806 */
[----:B------:R-:W-:-:S02]  /*3680*/  FMNMX.FTZ R136, R98, R136, !PT ;  /* 0x0000008862887209 */ /* 0x000fc40007810000 */
[----:B------:R-:W-:Y:S01]  /*3690*/  FMNMX.FTZ R3, R135, R3, !PT ;  /* 0x0000000387037209 */ /* 0x000fe20007810000 */
[----:B------:R1:W2:Y:S01]  /*36a0*/  MUFU.EX2 R185, R4 ;  /* 0x0000000400b97308 */ /* 0x0002a20000000800 */
[----:B------:R-:W-:Y:S02]  /*36b0*/  FMNMX.FTZ R136, R147, R136, !PT ;  /* 0x0000008893887209 */ /* 0x000fe40007810000 */
[----:B------:R-:W-:Y:S02]  /*36c0*/  FMNMX.FTZ R3, R106, R3, !PT ;  /* 0x000000036a037209 */ /* 0x000fe40007810000 */
[----:B------:R-:W-:Y:S02]  /*36d0*/  FMNMX.FTZ R136, R99, R136, !PT ;  /* 0x0000008863887209 */ /* 0x000fe40007810000 */
[----:B------:R-:W-:Y:S02]  /*36e0*/  FMNMX.FTZ R3, R144, R3, !PT ;  /* 0x0000000390037209 */ /* 0x000fe40007810000 */
[----:B------:R-:W-:-:S02]  /*36f0*/  FMNMX.FTZ R136, R92, R136, !PT ;  /* 0x000000885c887209 */ /* 0x000fc40007810000 */
[----:B------:R-:W-:Y:S02]  /*3700*/  FMNMX.FTZ R3, R107, R3, !PT ;  /* 0x000000036b037209 */ /* 0x000fe40007810000 */
[----:B------:R-:W-:Y:S02]  /*3710*/  FMNMX.FTZ R136, R156, R136, !PT ;  /* 0x000000889c887209 */ /* 0x000fe40007810000 */
[----:B------:R-:W-:Y:S01]  /*3720*/  FMNMX.FTZ R3, R145, R3, !PT ;  /* 0x0000000391037209 */ /* 0x000fe20007810000 */
[----:B-1----:R-:W-:Y:S01]  /*3730*/  FFMA.FTZ R4, R118, c[0x0][0x23c], -R6 ;  /* 0x00008f0076047a23 */ /* 0x002fe20000010806 */
[----:B------:R-:W-:Y:S02]  /*3740*/  FMNMX.FTZ R136, R155, R136, !PT ;  /* 0x000000889b887209 */ /* 0x000fe40007810000 */
[----:B------:R-:W-:Y:S01]  /*3750*/  FMNMX.FTZ R3, R146, R3, !PT ;  /* 0x0000000392037209 */ /* 0x000fe20007810000 */
[----:B------:R1:W-:Y:S01]  /*3760*/  MUFU.EX2 R186, R4 ;  /* 0x0000000400ba7308 */ /* 0x0003e20000000800 */
[----:B------:R-:W-:-:S02]  /*3770*/  FMNMX.FTZ R136, R139, R136, !PT ;  /* 0x000000888b887209 */ /* 0x000fc40007810000 */
[----:B------:R-:W-:Y:S02]  /*3780*/  FMNMX.FTZ R3, R103, R3, !PT ;  /* 0x0000000367037209 */ /* 0x000fe40007810000 */
[----:B------:R-:W-:Y:S02]  /*3790*/  FMNMX.FTZ R136, R153, R136, !PT ;  /* 0x0000008899887209 */ /* 0x000fe40007810000 */
[----:B------:R-:W-:Y:S02]  /*37a0*/  FMNMX.FTZ R3, R102, R3, !PT ;  /* 0x0000000366037209 */ /* 0x000fe40007810000 */
[----:B------:R-:W-:Y:S02]  /*37b0*/  FMNMX.FTZ R136, R175, R136, !PT ;  /* 0x00000088af887209 */ /* 0x000fe40007810000 */
[----:B------:R-:W-:Y:S02]  /*37c0*/  FMNMX.FTZ R3, R152, R3, !PT ;  /* 0x0000000398037209 */ /* 0x000fe40007810000 */
[----:B------:R-:W-:-:S02]  /*37d0*/  FMNMX.FTZ R136, R174, R136, !PT ;  /* 0x00000088ae887209 */ /* 0x000fc40007810000 */
[----:B------:R-:W-:Y:S01]  /*37e0*/  FMNMX.FTZ R3, R154, R3, !PT ;  /* 0x000000039a037209 */ /* 0x000fe20007810000 */
[----:B-1----:R-:W-:Y:S01]  /*37f0*/  FFMA.FTZ R4, R117, c[0x0][0x23c], -R6 ;  /* 0x00008f0075047a23 */ /* 0x002fe20000010806 */
[----:B------:R-:W-:Y:S02]  /*3800*/  FMNMX.FTZ R136, R172, R136, !PT ;  /* 0x00000088ac887209 */ /* 0x000fe40007810000 */
[----:B------:R-:W-:Y:S01]  /*3810*/  FMNMX.FTZ R3, R158, R3, !PT ;  /* 0x000000039e037209 */ /* 0x000fe20007810000 */
[----:B------:R1:W3:Y:S01]  /*3820*/  MUFU.EX2 R189, R4 ;  /* 0x0000000400bd7308 */ /* 0x0002e20000000800 */
[----:B------:R-:W-:Y:S02]  /*3830*/  FMNMX.FTZ R136, R173, R136, !PT ;  /* 0x00000088ad887209 */ /* 0x000fe40007810000 */
[----:B------:R-:W-:Y:S02]  /*3840*/  FMNMX.FTZ R3, R157, R3, !PT ;  /* 0x000000039d037209 */ /* 0x000fe40007810000 */
[----:B--2---:R-:W-:Y:S01]  /*3850*/  F2FP.BF16.PACK_AB R13, R185, R187 ;  /* 0x000000bbb90d723e */ /* 0x004fe200000010ff */
[----:B------:R-:W2:Y:S01]  /*3860*/  SHFL.BFLY PT, R7, R136, 0x2, 0x1f ;  /* 0x0c401f0088077f89 */ /* 0x000ea200000e0000 */
[----:B------:R-:W-:-:S04]  /*3870*/  FMNMX.FTZ R3, R97, R3, !PT ;  /* 0x0000000361037209 */ /* 0x000fc80007810000 */
[----:B------:R-:W-:Y:S01]  /*3880*/  FMNMX.FTZ R3, R167, R3, !PT ;  /* 0x00000003a7037209 */ /* 0x000fe20007810000 */
[----:B-1----:R-:W-:Y:S01]  /*3890*/  FFMA.FTZ R4, R116, c[0x0][0x23c], -R6 ;  /* 0x00008f0074047a23 */ /* 0x002fe20000010806 */
[----:B---3--:R-:W-:-:S03]  /*38a0*/  F2FP.BF16.PACK_AB R15, R189, R186 ;  /* 0x000000babd0f723e */ /* 0x008fc600000010ff */
[----:B------:R1:W-:Y:S01]  /*38b0*/  MUFU.EX2 R192, R4 ;  /* 0x0000000400c07308 */ /* 0x0003e20000000800 */
[----:B--2---:R-:W-:-:S05]  /*38c0*/  FMNMX.FTZ R136, R136, R7, !PT ;  /* 0x0000000788887209 */ /* 0x004fca0007810000 */
[----:B------:R-:W2:Y:S01]  /*38d0*/  SHFL.BFLY PT, R7, R136, 0x1, 0x1f ;  /* 0x0c201f0088077f89 */ /* 0x000ea200000e0000 */
[----:B-1----:R-:W-:-:S04]  /*38e0*/  FFMA.FTZ R4, R114, c[0x0][0x23c], -R6 ;  /* 0x00008f0072047a23 */ /* 0x002fc80000010806 */
[----:B------:R1:W-:Y:S02]  /*38f0*/  MUFU.EX2 R188, R4 ;  /* 0x0000000400bc7308 */ /* 0x0003e40000000800 */
[----:B-1----:R-:W-:Y:S01]  /*3900*/  FFMA.FTZ R4, R113, c[0x0][0x23c], -R6 ;  /* 0x00008f0071047a23 */ /* 0x002fe20000010806 */
[----:B--2---:R-:W-:-:S05]  /*3910*/  FMNMX.FTZ R136, R136, R7, !PT ;  /* 0x0000000788887209 */ /* 0x004fca0007810000 */
[----:B------:R1:W-:Y:S01]  /*3920*/  MUFU.EX2 R191, R4 ;  /* 0x0000000400bf7308 */ /* 0x0003e20000000800 */
[----:B------:R-:W-:Y:S01]  /*3930*/  FSETP.NEU.FTZ.AND P1, PT, R136, -INF , PT ;  /* 0xff8000008800780b */ /* 0x000fe20003f3d000 */
[----:B-1----:R-:W-:-:S06]  /*3940*/  FFMA.FTZ R4, R112, c[0x0][0x23c], -R6 ;  /* 0x00008f0070047a23 */ /* 0x002fcc0000010806 */
[----:B------:R1:W-:Y:S02]  /*3950*/  MUFU.EX2 R199, R4 ;  /* 0x0000000400c77308 */ /* 0x0003e40000000800 */
[----:B-1----:R-:W-:-:S06]  /*3960*/  FFMA.FTZ R4, R111, c[0x0][0x23c], -R6 ;  /* 0x00008f006f047a23 */ /* 0x002fcc0000010806 */
[----:B------:R1:W-:Y:S02]  /*3970*/  MUFU.EX2 R190, R4 ;  /* 0x0000000400be7308 */ /* 0x0003e40000000800 */
[----:B-1----:R-:W-:-:S06]  /*3980*/  FFMA.FTZ R4, R110, c[0x0][0x23c], -R6 ;  /* 0x00008f006e047a23 */ /* 0x002fcc0000010806 */
[----:B------:R1:W-:Y:S02]  /*3990*/  MUFU.EX2 R198, R4 ;  /* 0x0000000400c67308 */ /* 0x0003e40000000800 */
[----:B-1----:R-:W-:Y:S01]  /*39a0*/  FMNMX.FTZ R4, R166, R3, !PT ;  /* 0x00000003a6047209 */ /* 0x002fe20007810000 */
[----:B------:R-:W-:-:S03]  /*39b0*/  FFMA.FTZ R3, R109, c[0x0][0x23c], -R6 ;  /* 0x00008f006d037a23 */ /* 0x000fc60000010806 */
[----:B------:R-:W-:Y:S02]  /*39c0*/  FMNMX.FTZ R4, R159, R4, !PT ;  /* 0x000000049f047209 */ /* 0x000fe40007810000 */
[----:B------:R1:W-:Y:S02]  /*39d0*/  MUFU.EX2 R195, R3 ;  /* 0x0000000300c37308 */ /* 0x0003e40000000800 */
[----:B-1----:R-:W-:Y:S01]  /*39e0*/  FMNMX.FTZ R3, R165, R4, !PT ;  /* 0x00000004a5037209 */ /* 0x002fe20007810000 */
[----:B------:R-:W-:-:S03]  /*39f0*/  FFMA.FTZ R4, R108, c[0x0][0x23c], -R6 ;  /* 0x00008f006c047a23 */ /* 0x000fc60000010806 */
[----:B------:R-:W-:Y:S02]  /*3a00*/  FMNMX.FTZ R3, R180, R3, !PT ;  /* 0x00000003b4037209 */ /* 0x000fe40007810000 */
[----:B------:R1:W-:Y:S02]  /*3a10*/  MUFU.EX2 R194, R4 ;  /* 0x0000000400c27308 */ /* 0x0003e40000000800 */
[----:B------:R-:W-:-:S04]  /*3a20*/  FMNMX.FTZ R3, R179, R3, !PT ;  /* 0x00000003b3037209 */ /* 0x000fc80007810000 */
[----:B------:R-:W-:-:S04]  /*3a30*/  FMNMX.FTZ R3, R178, R3, !PT ;  /* 0x00000003b2037209 */ /* 0x000fc80007810000 */
[----:B------:R-:W-:Y:S01]  /*3a40*/  FMNMX.FTZ R3, R177, R3, !PT ;  /* 0x00000003b1037209 */ /* 0x000fe20007810000 */
[----:B-1----:R-:W-:-:S04]  /*3a50*/  FFMA.FTZ R4, R83, c[0x0][0x23c], -R6 ;  /* 0x00008f0053047a23 */ /* 0x002fc80000010806 */
[----:B------:R-:W1:Y:S01]  /*3a60*/  SHFL.BFLY PT, R5, R3, 0x2, 0x1f ;  /* 0x0c401f0003057f89 */ /* 0x000e6200000e0000 */
[----:B------:R2:W-:Y:S02]  /*3a70*/  MUFU.EX2 R193, R4 ;  /* 0x0000000400c17308 */ /* 0x0005e40000000800 */
[----:B--2---:R-:W-:-:S06]  /*3a80*/  FFMA.FTZ R4, R82, c[0x0][0x23c], -R6 ;  /* 0x00008f0052047a23 */ /* 0x004fcc0000010806 */
[----:B------:R2:W-:Y:S01]  /*3a90*/  MUFU.EX2 R197, R4 ;  /* 0x0000000400c57308 */ /* 0x0005e20000000800 */
[----:B-1----:R-:W-:Y:S01]  /*3aa0*/  FMNMX.FTZ R3, R3, R5, !PT ;  /* 0x0000000503037209 */ /* 0x002fe20007810000 */
[----:B------:R-:W-:-:S04]  /*3ab0*/  FMUL.FTZ R5, R136, c[0x0][0x23c] ;  /* 0x00008f0088057a20 */ /* 0x000fc80000410000 */
[----:B------:R-:W1:Y:S01]  /*3ac0*/  SHFL.BFLY PT, R8, R3, 0x1, 0x1f ;  /* 0x0c201f0003087f89 */ /* 0x000e6200000e0000 */
[----:B------:R-:W-:-:S05]  /*3ad0*/  FSEL R5, R5, RZ, P1 ;  /* 0x000000ff05057208 */ /* 0x000fca0000800000 */
[--C-:B------:R-:W-:Y:S02]  /*3ae0*/  FFMA.FTZ R7, R168, c[0x0][0x23c], -R5.reuse ;  /* 0x00008f00a8077a23 */ /* 0x100fe40000010805 */
[----:B--2---:R-:W-:Y:S02]  /*3af0*/  FFMA.FTZ R4, R81, c[0x0][0x23c], -R6 ;  /* 0x00008f0051047a23 */ /* 0x004fe40000010806 */
[----:B------:R2:W-:Y:S08]  /*3b00*/  MUFU.EX2 R116, R7 ;  /* 0x0000000700747308 */ /* 0x0005f00000000800 */
[----:B------:R3:W-:Y:S01]  /*3b10*/  MUFU.EX2 R196, R4 ;  /* 0x0000000400c47308 */ /* 0x0007e20000000800 */
[----:B-1----:R-:W-:Y:S01]  /*3b20*/  FMNMX.FTZ R3, R3, R8, !PT ;  /* 0x0000000803037209 */ /* 0x002fe20007810000 */
[----:B--2---:R-:W-:-:S03]  /*3b30*/  FFMA.FTZ R7, R126, c[0x0][0x23c], -R5 ;  /* 0x00008f007e077a23 */ /* 0x004fc60000010805 */
[----:B------:R-:W-:Y:S01]  /*3b40*/  FSETP.NEU.FTZ.AND P1, PT, R3, -INF , PT ;  /* 0xff8000000300780b */ /* 0x000fe20003f3d000 */
[----:B---3--:R-:W-:-:S04]  /*3b50*/  FFMA.FTZ R4, R80, c[0x0][0x23c], -R6 ;  /* 0x00008f0050047a23 */ /* 0x008fc80000010806 */
        /* <DEDUP_REMOVED lines=16> */
[----:B------:R-:W1:Y:S08]  /*3c60*/  MUFU.EX2 R127, R7 ;  /* 0x00000007007f7308 */ /* 0x000e700000000800 */
[----:B------:R2:W3:Y:S01]  /*3c70*/  MUFU.EX2 R114, R4 ;  /* 0x0000000400727308 */ /* 0x0004e20000000800 */
[----:B-1----:R-:W-:Y:S01]  /*3c80*/  F2FP.BF16.PACK_AB R10, R127, R116 ;  /* 0x000000747f0a723e */ /* 0x002fe200000010ff */
[----:B--2---:R-:W-:Y:S01]  /*3c90*/  FMUL.FTZ R4, R3, c[0x0][0x23c] ;  /* 0x00008f0003047a20 */ /* 0x004fe20000410000 */
[----:B---3--:R-:W-:-:S04]  /*3ca0*/  F2FP.BF16.PACK_AB R8, R114, R117 ;  /* 0x000000757208723e */ /* 0x008fc800000010ff */
[----:B------:R-:W-:-:S05]  /*3cb0*/  FSEL R4, R4, RZ, P1 ;  /* 0x000000ff04047208 */ /* 0x000fca0000800000 */
[--C-:B------:R-:W-:Y:S02]  /*3cc0*/  FFMA.FTZ R0, R170, c[0x0][0x23c], -R4.reuse ;  /* 0x00008f00aa007a23 */ /* 0x100fe40000010804 */
[--C-:B------:R-:W-:Y:S02]  /*3cd0*/  FFMA.FTZ R7, R169, c[0x0][0x23c], -R4.reuse ;  /* 0x00008f00a9077a23 */ /* 0x100fe40000010804 */
[----:B------:R1:W-:Y:S08]  /*3ce0*/  MUFU.EX2 R86, R0 ;  /* 0x0000000000567308 */ /* 0x0003f00000000800 */
[----:B------:R-:W2:Y:S01]  /*3cf0*/  MUFU.EX2 R108, R7 ;  /* 0x00000007006c7308 */ /* 0x000ea20000000800 */
[----:B-1----:R-:W-:Y:S01]  /*3d00*/  FFMA.FTZ R0, R176, c[0x0][0x23c], -R4 ;  /* 0x00008f00b0007a23 */ /* 0x002fe20000010804 */
[----:B------:R-:W-:-:S06]  /*3d10*/  MOV R176, R9 ;  /* 0x0000000900b07202 */ /* 0x000fcc0000000f00 */
[----:B------:R1:W-:Y:S01]  /*3d20*/  MUFU.EX2 R87, R0 ;  /* 0x0000000000577308 */ /* 0x0003e20000000800 */
[----:B--2---:R-:W-:Y:S01]  /*3d30*/  F2FP.BF16.PACK_AB R9, R86, R108 ;  /* 0x0000006c5609723e */ /* 0x004fe200000010ff */
[----:B------:R-:W-:Y:S02]  /*3d40*/  FADD.FTZ R7, R225, R221 ;  /* 0x000000dde1077221 */ /* 0x000fe40000010000 */
[----:B-1----:R-:W-:-:S04]  /*3d50*/  FFMA.FTZ R0, R171, c[0x0][0x23c], -R4 ;  /* 0x00008f00ab007a23 */ /* 0x002fc80000010804 */
[----:B------:R1:W2:Y:S02]  /*3d60*/  MUFU.EX2 R124, R0 ;  /* 0x00000000007c7308 */ /* 0x0002a40000000800 */
[----:B-1----:R-:W-:Y:S01]  /*3d70*/  FFMA.FTZ R0, R132, c[0x0][0x23c], -R5 ;  /* 0x00008f0084007a23 */ /* 0x002fe20000010805 */
[----:B--2---:R-:W-:-:S05]  /*3d80*/  F2FP.BF16.PACK_AB R11, R124, R87 ;  /* 0x000000577c0b723e */ /* 0x004fca00000010ff */
[----:B------:R1:W-:Y:S02]  /*3d90*/  MUFU.EX2 R126, R0 ;  /* 0x00000000007e7308 */ /* 0x0003e40000000800 */
[C---:B------:R-:W-:Y:S08]  /*3da0*/  HMMA.16816.F32.BF16 R44, R8.reuse, R20, RZ ;  /* 0x00000014082c723c */ /* 0x040ff000000418ff */
[----:B------:R-:W-:Y:S01]  /*3db0*/  HMMA.16816.F32.BF16 R36, R8, R16, RZ ;  /* 0x000000100824723c */ /* 0x000fe200000418ff */
[----:B-1----:R-:W-:-:S04]  /*3dc0*/  FFMA.FTZ R0, R125, c[0x0][0x23c], -R5 ;  /* 0x00008f007d007a23 */ /* 0x002fc80000010805 */
[----:B------:R1:W2:Y:S03]  /*3dd0*/  MUFU.EX2 R125, R0 ;  /* 0x00000000007d7308 */ /* 0x0002a60000000800 */
[C---:B------:R-:W-:Y:S08]  /*3de0*/  HMMA.16816.F32.BF16 R40, R8.reuse, R22, RZ ;  /* 0x000000160828723c */ /* 0x040ff000000418ff */
[----:B------:R-:W-:Y:S01]  /*3df0*/  HMMA.16816.F32.BF16 R32, R8, R18, RZ ;  /* 0x000000120820723c */ /* 0x000fe200000418ff */
[----:B-1----:R-:W-:-:S06]  /*3e00*/  FFMA.FTZ R0, R120, c[0x0][0x23c], -R5 ;  /* 0x00008f0078007a23 */ /* 0x002fcc0000010805 */
[----:B--2---:R-:W-:Y:S01]  /*3e10*/  F2FP.BF16.PACK_AB R8, R125, R126 ;  /* 0x0000007e7d08723e */ /* 0x004fe200000010ff */
[----:B------:R1:W-:Y:S02]  /*3e20*/  MUFU.EX2 R120, R0 ;  /* 0x0000000000787308 */ /* 0x0003e40000000800 */
[----:B-1----:R-:W-:-:S06]  /*3e30*/  FFMA.FTZ R0, R119, c[0x0][0x23c], -R5 ;  /* 0x00008f0077007a23 */ /* 0x002fcc0000010805 */
[----:B------:R1:W2:Y:S02]  /*3e40*/  MUFU.EX2 R132, R0 ;  /* 0x0000000000847308 */ /* 0x0002a40000000800 */
[----:B-1----:R-:W-:Y:S01]  /*3e50*/  FFMA.FTZ R0, R133, c[0x0][0x23c], -R4 ;  /* 0x00008f0085007a23 */ /* 0x002fe20000010804 */
[----:B------:R-:W-:Y:S02]  /*3e60*/  MOV R133, R14 ;  /* 0x0000000e00857202 */ /* 0x000fe40000000f00 */
[----:B------:R-:W-:-:S03]  /*3e70*/  F2FP.BF16.PACK_AB R14, R227, R226 ;  /* 0x000000e2e30e723e */ /* 0x000fc600000010ff */
[----:B------:R1:W-:Y:S01]  /*3e80*/  MUFU.EX2 R113, R0 ;  /* 0x0000000000717308 */ /* 0x0003e20000000800 */
[----:B--2---:R-:W-:Y:S02]  /*3e90*/  F2FP.BF16.PACK_AB R10, R132, R120 ;  /* 0x00000078840a723e */ /* 0x004fe400000010ff */
[----:B------:R-:W-:Y:S01]  /*3ea0*/  F2FP.BF16.PACK_AB R170, R176, R133 ;  /* 0x00000085b0aa723e */ /* 0x000fe200000010ff */
[C---:B------:R-:W-:Y:S08]  /*3eb0*/  HMMA.16816.F32.BF16 R56, R12.reuse, R16, RZ ;  /* 0x000000100c38723c */ /* 0x040ff000000418ff */
[----:B------:R-:W-:Y:S01]  /*3ec0*/  HMMA.16816.F32.BF16 R52, R12, R18, RZ ;  /* 0x000000120c34723c */ /* 0x000fe200000418ff */
[----:B------:R-:W2:Y:S01]  /*3ed0*/  LDSM.16.MT88.4 R16, [R206+0x4800] ;  /* 0x00480000ce10783b */ /* 0x000ea20000004200 */
[----:B-1----:R-:W-:-:S04]  /*3ee0*/  FFMA.FTZ R0, R128, c[0x0][0x23c], -R4 ;  /* 0x00008f0080007a23 */ /* 0x002fc80000010804 */
[----:B------:R1:W3:Y:S02]  /*3ef0*/  MUFU.EX2 R119, R0 ;  /* 0x0000000000777308 */ /* 0x0002e40000000800 */
[----:B------:R-:W-:Y:S01]  /*3f00*/  HMMA.16816.F32.BF16 R64, R12, R22, RZ ;  /* 0x000000160c40723c */ /* 0x000fe200000418ff */
[----:B-1----:R-:W-:Y:S01]  /*3f10*/  FFMA.FTZ R0, R130, c[0x0][0x23c], -R4 ;  /* 0x00008f0082007a23 */ /* 0x002fe20000010804 */
[----:B------:R-:W-:-:S06]  /*3f20*/  MOV R130, R48 ;  /* 0x0000003000827202 */ /* 0x000fcc0000000f00 */
[----:B------:R-:W-:Y:S01]  /*3f30*/  HMMA.16816.F32.BF16 R48, R12, R20, RZ ;  /* 0x000000140c30723c */ /* 0x000fe200000418ff */
[----:B------:R1:W-:Y:S01]  /*3f40*/  MUFU.EX2 R115, R0 ;  /* 0x0000000000737308 */ /* 0x0003e20000000800 */
[----:B---3--:R-:W-:Y:S01]  /*3f50*/  F2FP.BF16.PACK_AB R9, R119, R113 ;  /* 0x000000717709723e */ /* 0x008fe200000010ff */
[----:B------:R-:W3:Y:S01]  /*3f60*/  LDSM.16.MT88.4 R12, [R205+0x4800] ;  /* 0x00480000cd0c783b */ /* 0x000ee20000004200 */
[----:B-1----:R-:W-:Y:S01]  /*3f70*/  FFMA.FTZ R0, R129, c[0x0][0x23c], -R4 ;  /* 0x00008f0081007a23 */ /* 0x002fe20000010804 */
[----:B------:R-:W-:-:S04]  /*3f80*/  MOV R129, R63 ;  /* 0x0000003f00817202 */ /* 0x000fc80000000f00 */
[----:B------:R1:W4:Y:S01]  /*3f90*/  MUFU.EX2 R118, R0 ;  /* 0x0000000000767308 */ /* 0x0003220000000800 */
[----:B------:R-:W-:Y:S01]  /*3fa0*/  F2FP.BF16.PACK_AB R168, R130, R129 ;  /* 0x0000008182a8723e */ /* 0x000fe200000010ff */
[----:B-1----:R-:W-:Y:S01]  /*3fb0*/  FFMA.FTZ R0, R75, c[0x0][0x23c], -R6 ;  /* 0x00008f004b007a23 */ /* 0x002fe20000010806 */
[----:B----4-:R-:W-:-:S05]  /*3fc0*/  F2FP.BF16.PACK_AB R11, R118, R115 ;  /* 0x00000073760b723e */ /* 0x010fca00000010ff */
[----:B------:R1:W-:Y:S02]  /*3fd0*/  MUFU.EX2 R128, R0 ;  /* 0x0000000000807308 */ /* 0x0003e40000000800 */
[C---:B------:R-:W-:Y:S08]  /*3fe0*/  HMMA.16816.F32.BF16 R140, R8.reuse, R28, R44 ;  /* 0x0000001c088c723c */ /* 0x040ff0000004182c */
[----:B------:R-:W-:Y:S01]  /*3ff0*/  HMMA.16816.F32.BF16 R20, R8, R30, R40 ;  /* 0x0000001e0814723c */ /* 0x000fe20000041828 */
[----:B-1----:R-:W-:Y:S01]  /*4000*/  FFMA.FTZ R0, R122, c[0x0][0x23c], -R5 ;  /* 0x00008f007a007a23 */ /* 0x002fe20000010805 */
[----:B------:R-:W-:-:S03]  /*4010*/  MOV R122, R62 ;  /* 0x0000003e007a7202 */ /* 0x000fc60000000f00 */
[----:B------:R1:W-:Y:S03]  /*4020*/  MUFU.EX2 R111, R0 ;  /* 0x00000000006f7308 */ /* 0x0003e60000000800 */
[----:B------:R-:W-:Y:S01]  /*4030*/  HMMA.16816.F32.BF16 R32, R8, R26, R32 ;  /* 0x0000001a0820723c */ /* 0x000fe20000041820 */
[----:B-1----:R-:W-:Y:S01]  /*4040*/  FFMA.FTZ R0, R131, c[0x0][0x23c], -R5 ;  /* 0x00008f0083007a23 */ /* 0x002fe20000010805 */
[----:B------:R-:W-:-:S03]  /*4050*/  MOV R131, R61 ;  /* 0x0000003d00837202 */ /* 0x000fc60000000f00 */
[----:B------:R1:W4:Y:S02]  /*4060*/  MUFU.EX2 R112, R0 ;  /* 0x0000000000707308 */ /* 0x0003240000000800 */
[----:B-1----:R-:W-:Y:S01]  /*4070*/  FFMA.FTZ R0, R123, c[0x0][0x23c], -R5 ;  /* 0x00008f007b007a23 */ /* 0x002fe20000010805 */
[----:B------:R-:W-:Y:S02]  /*4080*/  MOV R123, R60 ;  /* 0x0000003c007b7202 */ /* 0x000fe40000000f00 */
[----:B------:R-:W-:Y:S03]  /*4090*/  HMMA.16816.F32.BF16 R60, R8, R24, R36 ;  /* 0x00000018083c723c */ /* 0x000fe60000041824 */
[----:B------:R1:W-:Y:S04]  /*40a0*/  MUFU.EX2 R110, R0 ;  /* 0x00000000006e7308 */ /* 0x0003e80000000800 */
[----:B------:R-:W-:-:S02]  /*40b0*/  F2FP.BF16.PACK_AB R8, R229, R228 ;  /* 0x000000e4e508723e */ /* 0x000fc400000010ff */
[----:B------:R-:W-:Y:S02]  /*40c0*/  F2FP.BF16.PACK_AB R9, R188, R192 ;  /* 0x000000c0bc09723e */ /* 0x000fe400000010ff */
[----:B------:R-:W-:Y:S02]  /*40d0*/  F2FP.BF16.PACK_AB R10, R230, R231 ;  /* 0x000000e7e60a723e */ /* 0x000fe400000010ff */
[----:B------:R-:W-:Y:S01]  /*40e0*/  F2FP.BF16.PACK_AB R11, R199, R191 ;  /* 0x000000bfc70b723e */ /* 0x000fe200000010ff */
[----:B-1----:R-:W-:Y:S01]  /*40f0*/  FFMA.FTZ R0, R121, c[0x0][0x23c], -R5 ;  /* 0x00008f0079007a23 */ /* 0x002fe20000010805 */
[----:B------:R-:W-:-:S05]  /*4100*/  MOV R121, R161 ;  /* 0x000000a100797202 */ /* 0x000fca0000000f00 */
[C---:B------:R-:W-:Y:S01]  /*4110*/  HMMA.16816.F32.BF16 R56, R8.reuse, R24, R56 ;  /* 0x000000180838723c */ /* 0x040fe20000041838 */
[----:B------:R1:W5:Y:S07]  /*4120*/  MUFU.EX2 R109, R0 ;  /* 0x00000000006d7308 */ /* 0x00036e0000000800 */
[C---:B------:R-:W-:Y:S01]  /*4130*/  HMMA.16816.F32.BF16 R36, R8.reuse, R26, R52 ;  /* 0x0000001a0824723c */ /* 0x040fe20000041834 */
[----:B------:R-:W2:Y:S07]  /*4140*/  LDSM.16.MT88.4 R24, [R206+0x4c00] ;  /* 0x004c0000ce18783b */ /* 0x000eae0000004200 */
[----:B------:R-:W-:Y:S01]  /*4150*/  HMMA.16816.F32.BF16 R44, R8, R28, R48 ;  /* 0x0000001c082c723c */ /* 0x000fe20000041830 */
[----:B-1----:R-:W-:Y:S01]  /*4160*/  FFMA.FTZ R0, R134, c[0x0][0x23c], -R4 ;  /* 0x00008f0086007a23 */ /* 0x002fe20000010804 */
[----:B------:R-:W-:-:S03]  /*4170*/  MOV R134, R160 ;  /* 0x000000a000867202 */ /* 0x000fc60000000f00 */
[----:B------:R1:W-:Y:S03]  /*4180*/  MUFU.EX2 R83, R0 ;  /* 0x0000000000537308 */ /* 0x0003e60000000800 */
[----:B------:R-:W-:Y:S07]  /*4190*/  HMMA.16816.F32.BF16 R40, R8, R30, R64 ;  /* 0x0000001e0828723c */ /* 0x000fee0000041840 */
[----:B----4-:R-:W-:-:S02]  /*41a0*/  F2FP.BF16.PACK_AB R8, R112, R111 ;  /* 0x0000006f7008723e */ /* 0x010fc400000010ff */
[----:B-----5:R-:W-:Y:S01]  /*41b0*/  F2FP.BF16.PACK_AB R10, R109, R110 ;  /* 0x0000006e6d0a723e */ /* 0x020fe200000010ff */
[----:B-1----:R-:W-:-:S04]  /*41c0*/  FFMA.FTZ R0, R148, c[0x0][0x23c], -R4 ;  /* 0x00008f0094007a23 */ /* 0x002fc80000010804 */
[----:B------:R1:W4:Y:S02]  /*41d0*/  MUFU.EX2 R85, R0 ;  /* 0x0000000000557308 */ /* 0x0003240000000800 */
[----:B-1----:R-:W-:Y:S01]  /*41e0*/  FFMA.FTZ R0, R149, c[0x0][0x23c], -R4 ;  /* 0x00008f0095007a23 */ /* 0x002fe20000010804 */
[----:B----4-:R-:W-:-:S05]  /*41f0*/  F2FP.BF16.PACK_AB R9, R85, R83 ;  /* 0x000000535509723e */ /* 0x010fca00000010ff */
[----:B------:R1:W-:Y:S02]  /*4200*/  MUFU.EX2 R84, R0 ;  /* 0x0000000000547308 */ /* 0x0003e40000000800 */
[----:B-1----:R-:W-:Y:S01]  /*4210*/  FFMA.FTZ R0, R135, c[0x0][0x23c], -R4 ;  /* 0x00008f0087007a23 */ /* 0x002fe20000010804 */
[----:B------:R-:W-:-:S05]  /*4220*/  MOV R135, R151 ;  /* 0x0000009700877202 */ /* 0x000fca0000000f00 */
[----:B------:R1:W4:Y:S02]  /*4230*/  MUFU.EX2 R82, R0 ;  /* 0x0000000000527308 */ /* 0x0003240000000800 */
[----:B-1----:R-:W-:Y:S01]  /*4240*/  FFMA.FTZ R0, R88, c[0x0][0x23c], -R6 ;  /* 0x00008f0058007a23 */ /* 0x002fe20000010806 */
[----:B----4-:R-:W-:-:S05]  /*4250*/  F2FP.BF16.PACK_AB R11, R82, R84 ;  /* 0x00000054520b723e */ /* 0x010fca00000010ff */
[----:B------:R1:W-:Y:S02]  /*4260*/  MUFU.EX2 R88, R0 ;  /* 0x0000000000587308 */ /* 0x0003e40000000800 */
[C---:B--2---:R-:W-:Y:S08]  /*4270*/  HMMA.16816.F32.BF16 R60, R8.reuse, R16, R60 ;  /* 0x00000010083c723c */ /* 0x044ff0000004183c */
[----:B---3--:R-:W-:Y:S01]  /*4280*/  HMMA.16816.F32.BF16 R140, R8, R12, R140 ;  /* 0x0000000c088c723c */ /* 0x008fe2000004188c */
[----:B-1----:R-:W-:Y:S01]  /*4290*/  FFMA.FTZ R0, R104, c[0x0][0x23c], -R5 ;  /* 0x00008f0068007a23 */ /* 0x002fe20000010805 */
[----:B------:R-:W-:-:S03]  /*42a0*/  MOV R104, R150 ;  /* 0x0000009600687202 */ /* 0x000fc60000000f00 */
[----:B------:R1:W-:Y:S03]  /*42b0*/  MUFU.EX2 R81, R0 ;  /* 0x0000000000517308 */ /* 0x0003e60000000800 */
[C---:B------:R-:W-:Y:S01]  /*42c0*/  HMMA.16816.F32.BF16 R148, R8.reuse, R14, R20 ;  /* 0x0000000e0894723c */ /* 0x040fe20000041814 */
[----:B------:R-:W2:Y:S07]  /*42d0*/  LDSM.16.MT88.4 R20, [R205+0x4c00] ;  /* 0x004c0000cd14783b */ /* 0x000eae0000004200 */
[----:B------:R-:W-:Y:S01]  /*42e0*/  HMMA.16816.F32.BF16 R28, R8, R18, R32 ;  /* 0x00000012081c723c */ /* 0x000fe20000041820 */
[----:B-1----:R-:W-:-:S06]  /*42f0*/  FFMA.FTZ R0, R105, c[0x0][0x23c], -R5 ;  /* 0x00008f0069007a23 */ /* 0x002fcc0000010805 */
[----:B------:R-:W-:Y:S02]  /*4300*/  F2FP.BF16.PACK_AB R8, R244, R232 ;  /* 0x000000e8f408723e */ /* 0x000fe400000010ff */
[----:B------:R-:W-:Y:S01]  /*4310*/  F2FP.BF16.PACK_AB R9, R198, R190 ;  /* 0x000000bec609723e */ /* 0x000fe200000010ff */
[----:B------:R1:W3:Y:S01]  /*4320*/  MUFU.EX2 R80, R0 ;  /* 0x0000000000507308 */ /* 0x0002e20000000800 */
[----:B------:R-:W-:Y:S02]  /*4330*/  F2FP.BF16.PACK_AB R10, R242, R243 ;  /* 0x000000f3f20a723e */ /* 0x000fe400000010ff */
[----:B------:R-:W-:-:S07]  /*4340*/  F2FP.BF16.PACK_AB R11, R194, R195 ;  /* 0x000000c3c20b723e */ /* 0x000fce00000010ff */
[----:B------:R-:W-:Y:S01]  /*4350*/  HMMA.16816.F32.BF16 R44, R8, R12, R44 ;  /* 0x0000000c082c723c */ /* 0x000fe2000004182c */
[----:B-1----:R-:W-:-:S07]  /*4360*/  FFMA.FTZ R0, R91, c[0x0][0x23c], -R5 ;  /* 0x00008f005b007a23 */ /* 0x002fce0000010805 */
[C---:B------:R-:W-:Y:S01]  /*4370*/  HMMA.16816.F32.BF16 R40, R8.reuse, R14, R40 ;  /* 0x0000000e0828723c */ /* 0x040fe20000041828 */
[----:B------:R-:W1:Y:S01]  /*4380*/  LDSM.16.MT88.4 R12, [R205+0x5000] ;  /* 0x00500000cd0c783b */ /* 0x000e620000004200 */
[----:B------:R4:W-:Y:S06]  /*4390*/  MUFU.EX2 R79, R0 ;  /* 0x00000000004f7308 */ /* 0x0009ec0000000800 */
[C---:B------:R-:W-:Y:S08]  /*43a0*/  HMMA.16816.F32.BF16 R32, R8.reuse, R16, R56 ;  /* 0x000000100820723c */ /* 0x040ff00000041838 */
[----:B------:R-:W-:Y:S01]  /*43b0*/  HMMA.16816.F32.BF16 R36, R8, R18, R36 ;  /* 0x000000120824723c */ /* 0x000fe20000041824 */
[----:B------:R-:W5:Y:S01]  /*43c0*/  LDSM.16.MT88.4 R16, [R206+0x5000] ;  /* 0x00500000ce10783b */ /* 0x000f620000004200 */
[----:B----4-:R-:W-:-:S04]  /*43d0*/  FFMA.FTZ R0, R90, c[0x0][0x23c], -R5 ;  /* 0x00008f005a007a23 */ /* 0x010fc80000010805 */
[----:B------:R4:W2:Y:S01]  /*43e0*/  MUFU.EX2 R78, R0 ;  /* 0x00000000004e7308 */ /* 0x0008a20000000800 */
[----:B---3--:R-:W-:Y:S01]  /*43f0*/  F2FP.BF16.PACK_AB R8, R80, R81 ;  /* 0x000000515008723e */ /* 0x008fe200000010ff */
[----:B----4-:R-:W-:Y:S01]  /*4400*/  FFMA.FTZ R0, R106, c[0x0][0x23c], -R4 ;  /* 0x00008f006a007a23 */ /* 0x010fe20000010804 */
[----:B--2---:R-:W-:-:S05]  /*4410*/  F2FP.BF16.PACK_AB R10, R78, R79 ;  /* 0x0000004f4e0a723e */ /* 0x004fca00000010ff */
[----:B------:R2:W-:Y:S02]  /*4420*/  MUFU.EX2 R75, R0 ;  /* 0x00000000004b7308 */ /* 0x0005e40000000800 */
[----:B--2---:R-:W-:-:S06]  /*4430*/  FFMA.FTZ R0, R144, c[0x0][0x23c], -R4 ;  /* 0x00008f0090007a23 */ /* 0x004fcc0000010804 */
[----:B------:R2:W3:Y:S02]  /*4440*/  MUFU.EX2 R76, R0 ;  /* 0x00000000004c7308 */ /* 0x0004e40000000800 */
[----:B--2---:R-:W-:Y:S01]  /*4450*/  FFMA.FTZ R0, R107, c[0x0][0x23c], -R4 ;  /* 0x00008f006b007a23 */ /* 0x004fe20000010804 */
[----:B---3--:R-:W-:-:S05]  /*4460*/  F2FP.BF16.PACK_AB R9, R76, R75 ;  /* 0x0000004b4c09723e */ /* 0x008fca00000010ff */
[----:B------:R2:W-:Y:S02]  /*4470*/  MUFU.EX2 R74, R0 ;  /* 0x00000000004a7308 */ /* 0x0005e40000000800 */
[----:B--2---:R-:W-:-:S06]  /*4480*/  FFMA.FTZ R0, R145, c[0x0][0x23c], -R4 ;  /* 0x00008f0091007a23 */ /* 0x004fcc0000010804 */
[----:B------:R2:W3:Y:S02]  /*4490*/  MUFU.EX2 R73, R0 ;  /* 0x0000000000497308 */ /* 0x0004e40000000800 */
[----:B--2---:R-:W-:Y:S01]  /*44a0*/  FFMA.FTZ R0, R89, c[0x0][0x23c], -R6 ;  /* 0x00008f0059007a23 */ /* 0x004fe20000010806 */
[----:B---3--:R-:W-:-:S05]  /*44b0*/  F2FP.BF16.PACK_AB R11, R73, R74 ;  /* 0x0000004a490b723e */ /* 0x008fca00000010ff */
[----:B------:R2:W-:Y:S02]  /*44c0*/  MUFU.EX2 R77, R0 ;  /* 0x00000000004d7308 */ /* 0x0005e40000000800 */
[C---:B------:R-:W-:Y:S08]  /*44d0*/  HMMA.16816.F32.BF16 R160, R8.reuse, R24, R60 ;  /* 0x0000001808a0723c */ /* 0x040ff0000004183c */
[----:B------:R-:W-:Y:S01]  /*44e0*/  HMMA.16816.F32.BF16 R140, R8, R20, R140 ;  /* 0x00000014088c723c */ /* 0x000fe2000004188c */
[----:B--2---:R-:W-:-:S04]  /*44f0*/  FFMA.FTZ R0, R100, c[0x0][0x23c], -R5 ;  /* 0x00008f0064007a23 */ /* 0x004fc80000010805 */
[----:B------:R2:W-:Y:S03]  /*4500*/  MUFU.EX2 R72, R0 ;  /* 0x0000000000487308 */ /* 0x0005e60000000800 */
[C---:B------:R-:W-:Y:S08]  /*4510*/  HMMA.16816.F32.BF16 R148, R8.reuse, R22, R148 ;  /* 0x000000160894723c */ /* 0x040ff00000041894 */
[----:B------:R-:W-:Y:S01]  /*4520*/  HMMA.16816.F32.BF16 R28, R8, R26, R28 ;  /* 0x0000001a081c723c */ /* 0x000fe2000004181c */
[----:B--2---:R-:W-:-:S06]  /*4530*/  FFMA.FTZ R0, R101, c[0x0][0x23c], -R5 ;  /* 0x00008f0065007a23 */ /* 0x004fcc0000010805 */
[----:B------:R-:W-:Y:S02]  /*4540*/  F2FP.BF16.PACK_AB R8, R240, R241 ;  /* 0x000000f1f008723e */ /* 0x000fe400000010ff */
[----:B------:R-:W-:Y:S01]  /*4550*/  F2FP.BF16.PACK_AB R9, R197, R193 ;  /* 0x000000c1c509723e */ /* 0x000fe200000010ff */
[----:B------:R2:W3:Y:S01]  /*4560*/  MUFU.EX2 R71, R0 ;  /* 0x0000000000477308 */ /* 0x0004e20000000800 */
[----:B------:R-:W-:Y:S02]  /*4570*/  F2FP.BF16.PACK_AB R10, R238, R239 ;  /* 0x000000efee0a723e */ /* 0x000fe400000010ff */
[----:B------:R-:W-:-:S07]  /*4580*/  F2FP.BF16.PACK_AB R11, R200, R196 ;  /* 0x000000c4c80b723e */ /* 0x000fce00000010ff */
[----:B------:R-:W-:Y:S01]  /*4590*/  HMMA.16816.F32.BF16 R44, R8, R20, R44 ;  /* 0x00000014082c723c */ /* 0x000fe2000004182c */
[----:B--2---:R-:W-:-:S07]  /*45a0*/  FFMA.FTZ R0, R94, c[0x0][0x23c], -R5 ;  /* 0x00008f005e007a23 */ /* 0x004fce0000010805 */
[C---:B------:R-:W-:Y:S01]  /*45b0*/  HMMA.16816.F32.BF16 R48, R8.reuse, R22, R40 ;  /* 0x000000160830723c */ /* 0x040fe20000041828 */
[----:B------:R-:W2:Y:S01]  /*45c0*/  LDSM.16.MT88.4 R20, [R205+0x5400] ;  /* 0x00540000cd14783b */ /* 0x000ea20000004200 */
[----:B------:R4:W-:Y:S06]  /*45d0*/  MUFU.EX2 R70, R0 ;  /* 0x0000000000467308 */ /* 0x0009ec0000000800 */
[C---:B------:R-:W-:Y:S08]  /*45e0*/  HMMA.16816.F32.BF16 R40, R8.reuse, R24, R32 ;  /* 0x000000180828723c */ /* 0x040ff00000041820 */
[----:B------:R-:W-:Y:S01]  /*45f0*/  HMMA.16816.F32.BF16 R36, R8, R26, R36 ;  /* 0x0000001a0824723c */ /* 0x000fe20000041824 */
[----:B------:R-:W1:Y:S01]  /*4600*/  LDSM.16.MT88.4 R24, [R206+0x5400] ;  /* 0x00540000ce18783b */ /* 0x000e620000004200 */
[----:B----4-:R-:W-:-:S04]  /*4610*/  FFMA.FTZ R0, R93, c[0x0][0x23c], -R5 ;  /* 0x00008f005d007a23 */ /* 0x010fc80000010805 */
[----:B------:R4:W4:Y:S01]  /*4620*/  MUFU.EX2 R69, R0 ;  /* 0x0000000000457308 */ /* 0x0009220000000800 */
[----:B---3--:R-:W-:Y:S01]  /*4630*/  F2FP.BF16.PACK_AB R8, R71, R72 ;  /* 0x000000484708723e */ /* 0x008fe200000010ff */
[----:B----4-:R-:W-:Y:S01]  /*4640*/  FFMA.FTZ R0, R146, c[0x0][0x23c], -R4 ;  /* 0x00008f0092007a23 */ /* 0x010fe20000010804 */
[----:B------:R-:W-:-:S05]  /*4650*/  F2FP.BF16.PACK_AB R10, R69, R70 ;  /* 0x00000046450a723e */ /* 0x000fca00000010ff */
[----:B------:R3:W-:Y:S02]  /*4660*/  MUFU.EX2 R66, R0 ;  /* 0x0000000000427308 */ /* 0x0007e40000000800 */
[----:B---3--:R-:W-:-:S06]  /*4670*/  FFMA.FTZ R0, R103, c[0x0][0x23c], -R4 ;  /* 0x00008f0067007a23 */ /* 0x008fcc0000010804 */
[----:B------:R3:W4:Y:S02]  /*4680*/  MUFU.EX2 R67, R0 ;  /* 0x0000000000437308 */ /* 0x0007240000000800 */
[----:B---3--:R-:W-:Y:S01]  /*4690*/  FFMA.FTZ R0, R102, c[0x0][0x23c], -R4 ;  /* 0x00008f0066007a23 */ /* 0x008fe20000010804 */
[----:B----4-:R-:W-:-:S05]  /*46a0*/  F2FP.BF16.PACK_AB R9, R67, R66 ;  /* 0x000000424309723e */ /* 0x010fca00000010ff */
[----:B------:R3:W-:Y:S02]  /*46b0*/  MUFU.EX2 R65, R0 ;  /* 0x0000000000417308 */ /* 0x0007e40000000800 */
[----:B---3--:R-:W-:-:S06]  /*46c0*/  FFMA.FTZ R0, R152, c[0x0][0x23c], -R4 ;  /* 0x00008f0098007a23 */ /* 0x008fcc0000010804 */
[----:B------:R3:W4:Y:S02]  /*46d0*/  MUFU.EX2 R64, R0 ;  /* 0x0000000000407308 */ /* 0x0007240000000800 */
[----:B---3--:R-:W-:Y:S01]  /*46e0*/  FFMA.FTZ R0, R95, c[0x0][0x23c], -R6 ;  /* 0x00008f005f007a23 */ /* 0x008fe20000010806 */
[----:B----4-:R-:W-:-:S05]  /*46f0*/  F2FP.BF16.PACK_AB R11, R64, R65 ;  /* 0x00000041400b723e */ /* 0x010fca00000010ff */
[----:B------:R3:W-:Y:S02]  /*4700*/  MUFU.EX2 R68, R0 ;  /* 0x0000000000447308 */ /* 0x0007e40000000800 */
[C---:B-1----:R-:W-:Y:S08]  /*4710*/  HMMA.16816.F32.BF16 R140, R8.reuse, R12, R140 ;  /* 0x0000000c088c723c */ /* 0x042ff0000004188c */
[----:B------:R-:W-:Y:S01]  /*4720*/  HMMA.16816.F32.BF16 R148, R8, R14, R148 ;  /* 0x0000000e0894723c */ /* 0x000fe20000041894 */
[----:B---3--:R-:W-:-:S04]  /*4730*/  FFMA.FTZ R0, R98, c[0x0][0x23c], -R5 ;  /* 0x00008f0062007a23 */ /* 0x008fc80000010805 */
[----:B------:R1:W-:Y:S03]  /*4740*/  MUFU.EX2 R63, R0 ;  /* 0x00000000003f7308 */ /* 0x0003e60000000800 */
[C---:B-----5:R-:W-:Y:S08]  /*4750*/  HMMA.16816.F32.BF16 R160, R8.reuse, R16, R160 ;  /* 0x0000001008a0723c */ /* 0x060ff000000418a0 */
        /* <DEDUP_REMOVED lines=46> */
[----:B------:R2:W-:Y:S07]  /*4a40*/  MUFU.EX2 R52, R0 ;  /* 0x0000000000347308 */ /* 0x0005ee0000000800 */
[C---:B------:R-:W-:Y:S08]  /*4a50*/  HMMA.16816.F32.BF16 R144, R8.reuse, R20, R144 ;  /* 0x000000140890723c */ /* 0x040ff00000041890 */
[----:B------:R-:W-:Y:S01]  /*4a60*/  HMMA.16816.F32.BF16 R44, R8, R22, R44 ;  /* 0x00000016082c723c */ /* 0x000fe2000004182c */
[----:B------:R-:W-:Y:S01]  /*4a70*/  LDSM.16.MT88.4 R20, [R206+0x5c00] ;  /* 0x005c0000ce14783b */ /* 0x000fe20000004200 */
[----:B--2---:R-:W-:-:S03]  /*4a80*/  FFMA.FTZ R0, R153, c[0x0][0x23c], -R5 ;  /* 0x00008f0099007a23 */ /* 0x004fc60000010805 */
[----:B------:R-:W2:Y:S01]  /*4a90*/  LDSM.16.MT88.4 R152, [R205+0x5c00] ;  /* 0x005c0000cd98783b */ /* 0x000ea20000004200 */
[----:B------:R4:W1:Y:S01]  /*4aa0*/  MUFU.EX2 R51, R0 ;  /* 0x0000000000337308 */ /* 0x0008620000000800 */
[----:B---3--:R-:W-:Y:S01]  /*4ab0*/  F2FP.BF16.PACK_AB R8, R53, R54 ;  /* 0x000000363508723e */ /* 0x008fe200000010ff */
[----:B----4-:R-:W-:Y:S01]  /*4ac0*/  FFMA.FTZ R0, R167, c[0x0][0x23c], -R4 ;  /* 0x00008f00a7007a23 */ /* 0x010fe20000010804 */
[----:B-1----:R-:W-:-:S05]  /*4ad0*/  F2FP.BF16.PACK_AB R10, R51, R52 ;  /* 0x00000034330a723e */ /* 0x002fca00000010ff */
[----:B------:R1:W-:Y:S02]  /*4ae0*/  MUFU.EX2 R49, R0 ;  /* 0x0000000000317308 */ /* 0x0003e40000000800 */
[----:B-1----:R-:W-:-:S06]  /*4af0*/  FFMA.FTZ R0, R166, c[0x0][0x23c], -R4 ;  /* 0x00008f00a6007a23 */ /* 0x002fcc0000010804 */
[----:B------:R1:W3:Y:S02]  /*4b00*/  MUFU.EX2 R50, R0 ;  /* 0x0000000000327308 */ /* 0x0002e40000000800 */
[----:B-1----:R-:W-:Y:S01]  /*4b10*/  FFMA.FTZ R0, R159, c[0x0][0x23c], -R4 ;  /* 0x00008f009f007a23 */ /* 0x002fe20000010804 */
[----:B---3--:R-:W-:-:S05]  /*4b20*/  F2FP.BF16.PACK_AB R9, R50, R49 ;  /* 0x000000313209723e */ /* 0x008fca00000010ff */
[----:B------:R1:W-:Y:S02]  /*4b30*/  MUFU.EX2 R48, R0 ;  /* 0x0000000000307308 */ /* 0x0003e40000000800 */
[----:B-1----:R-:W-:-:S06]  /*4b40*/  FFMA.FTZ R0, R165, c[0x0][0x23c], -R4 ;  /* 0x00008f00a5007a23 */ /* 0x002fcc0000010804 */
[----:B------:R1:W3:Y:S02]  /*4b50*/  MUFU.EX2 R39, R0 ;  /* 0x0000000000277308 */ /* 0x0002e40000000800 */
[----:B-1----:R-:W-:Y:S01]  /*4b60*/  FFMA.FTZ R0, R164, c[0x0][0x23c], -R6 ;  /* 0x00008f00a4007a23 */ /* 0x002fe20000010806 */
[----:B---3--:R-:W-:-:S05]  /*4b70*/  F2FP.BF16.PACK_AB R11, R39, R48 ;  /* 0x00000030270b723e */ /* 0x008fca00000010ff */
[----:B------:R1:W3:Y:S02]  /*4b80*/  MUFU.EX2 R38, R0 ;  /* 0x0000000000267308 */ /* 0x0002e40000000800 */
[C---:B------:R-:W-:Y:S08]  /*4b90*/  HMMA.16816.F32.BF16 R140, R8.reuse, R12, R140 ;  /* 0x0000000c088c723c */ /* 0x040ff0000004188c */
[----:B------:R-:W-:Y:S01]  /*4ba0*/  HMMA.16816.F32.BF16 R148, R8, R14, R148 ;  /* 0x0000000e0894723c */ /* 0x000fe20000041894 */
[----:B-1----:R-:W-:-:S04]  /*4bb0*/  FFMA.FTZ R0, R175, c[0x0][0x23c], -R5 ;  /* 0x00008f00af007a23 */ /* 0x002fc80000010805 */
[----:B------:R1:W-:Y:S03]  /*4bc0*/  MUFU.EX2 R37, R0 ;  /* 0x0000000000257308 */ /* 0x0003e60000000800 */
[C---:B-----5:R-:W-:Y:S08]  /*4bd0*/  HMMA.16816.F32.BF16 R160, R8.reuse, R16, R160 ;  /* 0x0000001008a0723c */ /* 0x060ff000000418a0 */
[----:B------:R-:W-:Y:S01]  /*4be0*/  HMMA.16816.F32.BF16 R32, R8, R18, R32 ;  /* 0x000000120820723c */ /* 0x000fe20000041820 */
[----:B-1----:R-:W-:-:S06]  /*4bf0*/  FFMA.FTZ R0, R174, c[0x0][0x23c], -R5 ;  /* 0x00008f00ae007a23 */ /* 0x002fcc0000010805 */
[----:B------:R-:W-:Y:S02]  /*4c00*/  F2FP.BF16.PACK_AB R8, R123, R121 ;  /* 0x000000797b08723e */ /* 0x000fe400000010ff */
[----:B------:R-:W-:Y:S01]  /*4c10*/  F2FP.BF16.PACK_AB R9, R68, R77 ;  /* 0x0000004d4409723e */ /* 0x000fe200000010ff */
[----:B------:R1:W4:Y:S01]  /*4c20*/  MUFU.EX2 R36, R0 ;  /* 0x0000000000247308 */ /* 0x0003220000000800 */
[----:B------:R-:W-:Y:S02]  /*4c30*/  F2FP.BF16.PACK_AB R10, R122, R131 ;  /* 0x000000837a0a723e */ /* 0x000fe400000010ff */
[----:B---3--:R-:W-:-:S07]  /*4c40*/  F2FP.BF16.PACK_AB R11, R38, R56 ;  /* 0x00000038260b723e */ /* 0x008fce00000010ff */
[----:B------:R-:W-:Y:S01]  /*4c50*/  HMMA.16816.F32.BF16 R40, R8, R16, R40 ;  /* 0x000000100828723c */ /* 0x000fe20000041828 */
[----:B-1----:R-:W-:Y:S01]  /*4c60*/  FFMA.FTZ R0, R172, c[0x0][0x23c], -R5 ;  /* 0x00008f00ac007a23 */ /* 0x002fe20000010805 */
[----:B----4-:R-:W-:-:S06]  /*4c70*/  F2FP.BF16.PACK_AB R164, R36, R37 ;  /* 0x0000002524a4723e */ /* 0x010fcc00000010ff */
[C---:B------:R-:W-:Y:S01]  /*4c80*/  HMMA.16816.F32.BF16 R144, R8.reuse, R12, R144 ;  /* 0x0000000c0890723c */ /* 0x040fe20000041890 */
[----:B------:R1:W-:Y:S07]  /*4c90*/  MUFU.EX2 R31, R0 ;  /* 0x00000000001f7308 */ /* 0x0003ee0000000800 */
[C---:B------:R-:W-:Y:S08]  /*4ca0*/  HMMA.16816.F32.BF16 R12, R8.reuse, R14, R44 ;  /* 0x0000000e080c723c */ /* 0x040ff0000004182c */
[----:B------:R-:W-:Y:S01]  /*4cb0*/  HMMA.16816.F32.BF16 R24, R8, R18, R24 ;  /* 0x000000120818723c */ /* 0x000fe20000041818 */
[----:B------:R3:W-:Y:S01]  /*4cc0*/  MUFU.EX2 R9, R2 ;  /* 0x0000000200097308 */ /* 0x0007e20000000800 */
[----:B-1----:R-:W-:-:S02]  /*4cd0*/  FFMA.FTZ R0, R173, c[0x0][0x23c], -R5 ;  /* 0x00008f00ad007a23 */ /* 0x002fc40000010805 */
[----:B------:R-:W-:-:S04]  /*4ce0*/  FADD.FTZ R5, R187, R185 ;  /* 0x000000b9bb057221 */ /* 0x000fc80000010000 */
[----:B------:R-:W-:Y:S01]  /*4cf0*/  FADD.FTZ R5, R186, R5 ;  /* 0x00000005ba057221 */ /* 0x000fe20000010000 */
[----:B------:R1:W4:Y:S01]  /*4d00*/  MUFU.EX2 R220, R0 ;  /* 0x0000000000dc7308 */ /* 0x0003220000000800 */
[----:B---3--:R-:W-:Y:S02]  /*4d10*/  FADD.FTZ R2, R108, R86 ;  /* 0x000000566c027221 */ /* 0x008fe40000010000 */
[----:B-1----:R-:W-:Y:S01]  /*4d20*/  FFMA.FTZ R0, R180, c[0x0][0x23c], -R4 ;  /* 0x00008f00b4007a23 */ /* 0x002fe20000010804 */
[----:B----4-:R-:W-:-:S04]  /*4d30*/  F2FP.BF16.PACK_AB R166, R220, R31 ;  /* 0x0000001fdca6723e */ /* 0x010fc800000010ff */
[----:B------:R1:W-:Y:S02]  /*4d40*/  MUFU.EX2 R29, R0 ;  /* 0x00000000001d7308 */ /* 0x0003e40000000800 */
[----:B-1----:R-:W-:-:S06]  /*4d50*/  FFMA.FTZ R0, R179, c[0x0][0x23c], -R4 ;  /* 0x00008f00b3007a23 */ /* 0x002fcc0000010804 */
[----:B------:R1:W3:Y:S02]  /*4d60*/  MUFU.EX2 R30, R0 ;  /* 0x00000000001e7308 */ /* 0x0002e40000000800 */
[----:B-1----:R-:W-:Y:S01]  /*4d70*/  FFMA.FTZ R0, R178, c[0x0][0x23c], -R4 ;  /* 0x00008f00b2007a23 */ /* 0x002fe20000010804 */
[----:B---3--:R-:W-:-:S05]  /*4d80*/  F2FP.BF16.PACK_AB R165, R30, R29 ;  /* 0x0000001d1ea5723e */ /* 0x008fca00000010ff */
[----:B------:R1:W-:Y:S02]  /*4d90*/  MUFU.EX2 R28, R0 ;  /* 0x00000000001c7308 */ /* 0x0003e40000000800 */
[----:B-1----:R-:W-:Y:S02]  /*4da0*/  FFMA.FTZ R0, R177, c[0x0][0x23c], -R4 ;  /* 0x00008f00b1007a23 */ /* 0x002fe40000010804 */
[----:B------:R-:W-:-:S04]  /*4db0*/  FADD.FTZ R4, R117, R114 ;  /* 0x0000007275047221 */ /* 0x000fc80000010000 */
[----:B------:R1:W3:Y:S01]  /*4dc0*/  MUFU.EX2 R222, R0 ;  /* 0x0000000000de7308 */ /* 0x0002e20000000800 */
[----:B------:R-:W-:Y:S02]  /*4dd0*/  FADD.FTZ R4, R116, R4 ;  /* 0x0000000474047221 */ /* 0x000fe40000010000 */
[----:B-1----:R-:W-:Y:S01]  /*4de0*/  FFMA.FTZ R0, R184, c[0x0][0x23c], -R6 ;  /* 0x00008f00b8007a23 */ /* 0x002fe20000010806 */
[----:B---3--:R-:W-:-:S04]  /*4df0*/  F2FP.BF16.PACK_AB R167, R222, R28 ;  /* 0x0000001cdea7723e */ /* 0x008fc800000010ff */
[----:B------:R1:W-:Y:S03]  /*4e00*/  MUFU.EX2 R16, R0 ;  /* 0x0000000000107308 */ /* 0x0003e60000000800 */
[C---:B--2---:R-:W-:Y:S08]  /*4e10*/  HMMA.16816.F32.BF16 R140, R164.reuse, R152, R140 ;  /* 0x00000098a48c723c */ /* 0x044ff0000004188c */
[----:B------:R-:W-:Y:S01]  /*4e20*/  HMMA.16816.F32.BF16 R148, R164, R154, R148 ;  /* 0x0000009aa494723c */ /* 0x000fe20000041894 */
[----:B-1----:R-:W-:-:S02]  /*4e30*/  FFMA.FTZ R0, R183, c[0x0][0x23c], -R6 ;  /* 0x00008f00b7007a23 */ /* 0x002fc40000010806 */
[----:B------:R-:W-:Y:S02]  /*4e40*/  FFMA.FTZ R6, R181, c[0x0][0x23c], -R6 ;  /* 0x00008f00b5067a23 */ /* 0x000fe40000010806 */
[----:B------:R1:W2:Y:S03]  /*4e50*/  MUFU.EX2 R10, R0 ;  /* 0x00000000000a7308 */ /* 0x0002a60000000800 */
[C---:B------:R-:W-:Y:S05]  /*4e60*/  HMMA.16816.F32.BF16 R160, R164.reuse, R20, R160 ;  /* 0x00000014a4a0723c */ /* 0x040fea00000418a0 */
[----:B------:R3:W4:Y:S03]  /*4e70*/  MUFU.EX2 R221, R6 ;  /* 0x0000000600dd7308 */ /* 0x0007260000000800 */
[----:B------:R-:W-:Y:S01]  /*4e80*/  HMMA.16816.F32.BF16 R164, R164, R22, R32 ;  /* 0x00000016a4a4723c */ /* 0x000fe20000041820 */
[----:B-1----:R-:W-:Y:S01]  /*4e90*/  FADD.FTZ R0, R226, R7 ;  /* 0x00000007e2007221 */ /* 0x002fe20000010000 */
[----:B--2---:R-:W-:Y:S01]  /*4ea0*/  F2FP.BF16.PACK_AB R169, R10, R16 ;  /* 0x000000100aa9723e */ /* 0x004fe200000010ff */
[----:B------:R-:W-:-:S04]  /*4eb0*/  FADD.FTZ R7, R127, R4 ;  /* 0x000000047f077221 */ /* 0x000fc80000010000 */
[----:B------:R-:W-:Y:S02]  /*4ec0*/  FADD.FTZ R7, R126, R7 ;  /* 0x000000077e077221 */ /* 0x000fe40000010000 */
[----:B---3--:R-:W-:Y:S01]  /*4ed0*/  FADD.FTZ R6, R87, R2 ;  /* 0x0000000257067221 */ /* 0x008fe20000010000 */
[----:B----4-:R-:W-:Y:S01]  /*4ee0*/  F2FP.BF16.PACK_AB R171, R221, R9 ;  /* 0x00000009ddab723e */ /* 0x010fe200000010ff */
[----:B------:R-:W-:Y:S02]  /*4ef0*/  FADD.FTZ R2, R227, R0 ;  /* 0x00000000e3027221 */ /* 0x000fe40000010000 */
[----:B------:R-:W-:Y:S02]  /*4f00*/  FADD.FTZ R0, R189, R5 ;  /* 0x00000005bd007221 */ /* 0x000fe40000010000 */
[----:B------:R-:W-:Y:S02]  /*4f10*/  FADD.FTZ R4, R124, R6 ;  /* 0x000000067c047221 */ /* 0x000fe40000010000 */
[----:B------:R-:W-:Y:S01]  /*4f20*/  FADD.FTZ R2, R228, R2 ;  /* 0x00000002e4027221 */ /* 0x000fe20000010000 */
[----:B------:R-:W-:Y:S01]  /*4f30*/  HMMA.16816.F32.BF16 R144, R168, R152, R144 ;  /* 0x00000098a890723c */ /* 0x000fe20000041890 */
[----:B------:R-:W-:-:S02]  /*4f40*/  FADD.FTZ R0, R192, R0 ;  /* 0x00000000c0007221 */ /* 0x000fc40000010000 */
[----:B------:R-:W-:Y:S02]  /*4f50*/  FADD.FTZ R6, R113, R4 ;  /* 0x0000000471067221 */ /* 0x000fe40000010000 */
[----:B------:R-:W-:Y:S02]  /*4f60*/  FADD.FTZ R4, R229, R2 ;  /* 0x00000002e5047221 */ /* 0x000fe40000010000 */
[----:B------:R-:W-:Y:S01]  /*4f70*/  FADD.FTZ R5, R188, R0 ;  /* 0x00000000bc057221 */ /* 0x000fe20000010000 */
[----:B------:R-:W-:Y:S01]  /*4f80*/  HMMA.16816.F32.BF16 R152, R168, R154, R12 ;  /* 0x0000009aa898723c */ /* 0x000fe2000004180c */
[----:B------:R-:W-:Y:S02]  /*4f90*/  FADD.FTZ R2, R125, R7 ;  /* 0x000000077d027221 */ /* 0x000fe40000010000 */
[----:B------:R-:W-:Y:S02]  /*4fa0*/  FADD.FTZ R0, R119, R6 ;  /* 0x0000000677007221 */ /* 0x000fe40000010000 */
[----:B------:R-:W-:-:S02]  /*4fb0*/  FADD.FTZ R4, R231, R4 ;  /* 0x00000004e7047221 */ /* 0x000fc40000010000 */
[----:B------:R-:W-:Y:S01]  /*4fc0*/  FADD.FTZ R5, R191, R5 ;  /* 0x00000005bf057221 */ /* 0x000fe20000010000 */
[C---:B------:R-:W-:Y:S01]  /*4fd0*/  HMMA.16816.F32.BF16 R156, R168.reuse, R20, R40 ;  /* 0x00000014a89c723c */ /* 0x040fe20000041828 */
        /* <DEDUP_REMOVED lines=8> */
[----:B------:R-:W-:Y:S02]  /*5060*/  FADD.FTZ R7, R190, R4 ;  /* 0x00000004be077221 */ /* 0x000fe40000010000 */
[----:B------:R-:W-:Y:S02]  /*5070*/  FADD.FTZ R6, R111, R2 ;  /* 0x000000026f067221 */ /* 0x000fe40000010000 */
[----:B------:R-:W-:Y:S02]  /*5080*/  FADD.FTZ R5, R83, R0 ;  /* 0x0000000053057221 */ /* 0x000fe40000010000 */
        /* <DEDUP_REMOVED lines=91> */
[----:B------:R-:W-:Y:S01]  /*5640*/  FADD.FTZ R222, R222, R0 ;  /* 0x00000000dede7221 */ /* 0x000fe20000010000 */
[----:B------:R-:W-:Y:S05]  /*5650*/  @!P0 BRA `(.L_x_6) ;  /* 0x0000378000008947 */ /* 0x000fea0003800000 */
[----:B------:R-:W-:Y:S01]  /*5660*/  IMAD.MOV.U32 R133, RZ, RZ, c[0x0][0x1a4] ;  /* 0x00006900ff857624 */ /* 0x000fe200078e00ff */
[----:B------:R-:W-:Y:S01]  /*5670*/  LEA.HI.SX32 R217, R217, 0xfffffffe, 0x19 ;  /* 0xfffffffed9d97811 */ /* 0x000fe200078fcaff */
[----:B------:R-:W-:Y:S01]  /*5680*/  IMAD.MOV.U32 R176, RZ, RZ, c[0x0][0x1a0] ;  /* 0x00006800ffb07624 */ /* 0x000fe200078e00ff */
[----:B------:R-:W-:Y:S01]  /*5690*/  MOV R135, R3 ;  /* 0x0000000300877202 */ /* 0x000fe20000000f00 */
[----:B------:R-:W-:Y:S02]  /*56a0*/  IMAD.MOV.U32 R132, RZ, RZ, R138 ;  /* 0x000000ffff847224 */ /* 0x000fe400078e008a */
[----:B------:R-:W-:Y:S01]  /*56b0*/  IMAD.MOV.U32 R134, RZ, RZ, R136 ;  /* 0x000000ffff867224 */ /* 0x000fe200078e0088 */
[----:B------:R-:W-:Y:S02]  /*56c0*/  SHF.L.U64.HI R0, R176, 0x6, R133 ;  /* 0x00000006b0007819 */ /* 0x000fe40000010285 */
[----:B------:R-:W-:Y:S01]  /*56d0*/  MOV R133, R137 ;  /* 0x0000008900857202 */ /* 0x000fe20000000f00 */
[----:B------:R-:W-:Y:S05]  /*56e0*/  BRA `(.L_x_7) ;  /* 0x000001c000007947 */ /* 0x000fea0003800000 */
.L_x_9:
[----:B------:R-:W-:Y:S01]  /*56f0*/  IADD3 R0, R217, -0x1, RZ ;  /* 0xffffffffd9007810 */ /* 0x000fe20007ffe0ff */
[----:B------:R-:W-:Y:S02]  /*5700*/  ULDC.64 UR4, c[0x0][0x198] ;  /* 0x0000660000047ab9 */ /* 0x000fe40000000a00 */
[----:B------:R-:W-:Y:S01]  /*5710*/  USHF.L.U32 UR6, UR4, 0x6, URZ ;  /* 0x0000000604067899 */ /* 0x000fe2000800063f */
[----:B------:R-:W-:Y:S01]  /*5720*/  SHF.R.S32.HI R136, RZ, 0x1f, R0 ;  /* 0x0000001fff887819 */ /* 0x000fe20000011400 */
[----:B------:R-:W-:Y:S01]  /*5730*/  IMAD.WIDE.U32 R2, R0, c[0x0][0x198], RZ ;  /* 0x0000660000027a25 */ /* 0x000fe200078e00ff */
[----:B------:R-:W-:Y:S03]  /*5740*/  USHF.L.U64.HI UR5, UR4, 0x6, UR5 ;  /* 0x0000000604057899 */ /* 0x000fe60008010205 */
[----:B------:R-:W-:Y:S04]  /*5750*/  IMAD R136, R136, c[0x0][0x198], RZ ;  /* 0x0000660088887a24 */ /* 0x000fe800078e02ff */
[----:B------:R-:W-:Y:S01]  /*5760*/  IMAD R136, R0, c[0x0][0x19c], R136 ;  /* 0x0000670000887a24 */ /* 0x000fe200078e0288 */
[----:B------:R-:W-:Y:S03]  /*5770*/  LEA R0, P1, R2, R250, 0x7 ;  /* 0x000000fa02007211 */ /* 0x000fe600078238ff */
[----:B------:R-:W-:Y:S01]  /*5780*/  IMAD.IADD R136, R3, 0x1, R136 ;  /* 0x0000000103887824 */ /* 0x000fe200078e0288 */
[----:B------:R-:W-:Y:S04]  /*5790*/  LEA R138, P2, R0, c[0x0][0x168], 0x1 ;  /* 0x00005a00008a7a11 */ /* 0x000fe800078408ff */
[----:B------:R-:W-:Y:S02]  /*57a0*/  LEA.HI.X R2, R2, R247, R136, 0x7, P1 ;  /* 0x000000f702027211 */ /* 0x000fe400008f3c88 */
[----:B------:R-:W-:Y:S02]  /*57b0*/  IADD3 R136, P1, R138, UR6, RZ ;  /* 0x000000068a887c10 */ /* 0x000fe4000ff3e0ff */
[----:B------:R-:W-:Y:S02]  /*57c0*/  LEA.HI.X R139, R0, c[0x0][0x16c], R2, 0x1, P2 ;  /* 0x00005b00008b7a11 */ /* 0x000fe400010f0c02 */
[----:B------:R-:W-:Y:S02]  /*57d0*/  IADD3 R2, P2, R136, UR6, RZ ;  /* 0x0000000688027c10 */ /* 0x000fe4000ff5e0ff */
[----:B------:R-:W-:Y:S01]  /*57e0*/  IADD3.X R137, R139, UR5, RZ, P1, !PT ;  /* 0x000000058b897c10 */ /* 0x000fe20008ffe4ff */
[----:B------:R-:W-:Y:S01]  /*57f0*/  @!PT LDS RZ, [RZ] ;  /* 0x00000000fffff984 */ /* 0x000fe20000000800 */
[----:B------:R-:W-:Y:S01]  /*5800*/  @!PT LDS RZ, [RZ] ;  /* 0x00000000fffff984 */ /* 0x000fe20000000800 */
[----:B------:R-:W-:Y:S01]  /*5810*/  @!PT LDS RZ, [RZ] ;  /* 0x00000000fffff984 */ /* 0x000fe20000000800 */
[----:B------:R1:W-:Y:S01]  /*5820*/  LDGSTS.E.BYPASS.LTC128B.128 [R218+0x2000], [R138.64] ;  /* 0x020000008ada7fae */ /* 0x0003e2000b901d48 */
[----:B------:R-:W-:Y:S02]  /*5830*/  IADD3 R172, P1, R2, UR6, RZ ;  /* 0x0000000602ac7c10 */ /* 0x000fe4000ff3e0ff */
[----:B------:R-:W-:Y:S01]  /*5840*/  IADD3.X R3, R137, UR5, RZ, P2, !PT ;  /* 0x0000000589037c10 */ /* 0x000fe200097fe4ff */
[----:B------:R1:W-:Y:S03]  /*5850*/  LDGSTS.E.BYPASS.LTC128B.128 [R218+0x2800], [R136.64] ;  /* 0x0280000088da7fae */ /* 0x0003e6000b901d48 */
[----:B------:R-:W-:Y:S01]  /*5860*/  IADD3.X R173, R3, UR5, RZ, P1, !PT ;  /* 0x0000000503ad7c10 */ /* 0x000fe20008ffe4ff */
[----:B------:R1:W-:Y:S04]  /*5870*/  LDGSTS.E.BYPASS.LTC128B.128 [R218+0x3000], [R2.64] ;  /* 0x0300000002da7fae */ /* 0x0003e8000b901d48 */
[----:B------:R1:W-:Y:S04]  /*5880*/  LDGSTS.E.BYPASS.LTC128B.128 [R218+0x3800], [R172.64] ;  /* 0x03800000acda7fae */ /* 0x0003e8000b901d48 */
[----:B------:R-:W0:Y:S01]  /*5890*/  LDGDEPBAR ;  /* 0x00000000000079af */ /* 0x000e220000000000 */
[----:B------:R-:W-:-:S05]  /*58a0*/  BRA `(.L_x_8) ;  /* 0x0000075000007947 */ /* 0x000fca0003800000 */
.L_x_7:
[----:B------:R-:W-:Y:S01]  /*58b0*/  SHF.R.S32.HI R0, RZ, 0x1f, R217 ;  /* 0x0000001fff007819 */ /* 0x000fe200000114d9 */
[----:B------:R-:W-:Y:S04]  /*58c0*/  DEPBAR.LE SB0, 0x0 ;  /* 0x000080000000791a */ /* 0x000fe80000000000 */
[----:B------:R-:W-:Y:S01]  /*58d0*/  BAR.SYNC.DEFER_BLOCKING 0x0 ;  /* 0x0000000000007b1d */ /* 0x000fe20000010000 */
[----:B------:R-:W-:Y:S02]  /*58e0*/  IMAD R0, R0, c[0x0][0x1a0], RZ ;  /* 0x0000680000007a24 */ /* 0x000fe400078e02ff */
[C---:B------:R-:W-:Y:S04]  /*58f0*/  IMAD.WIDE.U32 R2, R217.reuse, c[0x0][0x1a0], RZ ;  /* 0x00006800d9027a25 */ /* 0x040fe800078e00ff */
[----:B------:R-:W-:Y:S01]  /*5900*/  IMAD R4, R217, c[0x0][0x1a4], R0 ;  /* 0x00006900d9047a24 */ /* 0x000fe200078e0200 */
[----:B------:R-:W-:Y:S01]  /*5910*/  LEA R0, P0, R2, R248, 0x7 ;  /* 0x000000f802007211 */ /* 0x000fe200078038ff */
[----:B------:R-:W-:Y:S02]  /*5920*/  IMAD.MOV.U32 R9, RZ, RZ, c[0x0][0x1a0] ;  /* 0x00006800ff097624 */ /* 0x000fe400078e00ff */
[----:B------:R-:W-:Y:S01]  /*5930*/  IMAD.IADD R4, R3, 0x1, R4 ;  /* 0x0000000103047824 */ /* 0x000fe200078e0204 */
[----:B------:R-:W-:Y:S01]  /*5940*/  LEA R6, P1, R0, c[0x0][0x170], 0x1 ;  /* 0x00005c0000067a11 */ /* 0x000fe200078208ff */
[C---:B------:R-:W-:Y:S02]  /*5950*/  IMAD.SHL.U32 R8, R9.reuse, 0x40, RZ ;  /* 0x0000004009087824 */ /* 0x040fe400078e00ff */
[----:B------:R-:W-:Y:S01]  /*5960*/  IMAD.MOV.U32 R10, RZ, RZ, c[0x0][0x1a4] ;  /* 0x00006900ff0a7624 */ /* 0x000fe200078e00ff */
[----:B------:R-:W-:Y:S02]  /*5970*/  LEA.HI.X R2, R2, R245, R4, 0x7, P0 ;  /* 0x000000f502027211 */ /* 0x000fe400000f3c04 */
[-C--:B------:R-:W-:Y:S02]  /*5980*/  IADD3 R4, P0, R6, R8.reuse, RZ ;  /* 0x0000000806047210 */ /* 0x080fe40007f1e0ff */
[----:B------:R-:W-:Y:S02]  /*5990*/  LEA.HI.X R7, R0, c[0x0][0x174], R2, 0x1, P1 ;  /* 0x00005d0000077a11 */ /* 0x000fe400008f0c02 */
[----:B------:R-:W-:Y:S02]  /*59a0*/  SHF.L.U64.HI R10, R9, 0x6, R10 ;  /* 0x00000006090a7819 */ /* 0x000fe4000001020a */
[-C--:B------:R-:W-:Y:S01]  /*59b0*/  IADD3 R2, P1, R4, R8.reuse, RZ ;  /* 0x0000000804027210 */ /* 0x080fe20007f3e0ff */
[----:B------:R-:W-:Y:S01]  /*59c0*/  @!PT LDS RZ, [RZ] ;  /* 0x00000000fffff984 */ /* 0x000fe20000000800 */
[----:B------:R-:W-:Y:S01]  /*59d0*/  @!PT LDS RZ, [RZ] ;  /* 0x00000000fffff984 */ /* 0x000fe20000000800 */
[----:B------:R-:W-:Y:S01]  /*59e0*/  @!PT LDS RZ, [RZ] ;  /* 0x00000000fffff984 */ /* 0x000fe20000000800 */
[----:B------:R1:W-:Y:S02]  /*59f0*/  LDGSTS.E.BYPASS.LTC128B.128 [R218+0x4000], [R6.64] ;  /* 0x0400000006da7fae */ /* 0x0003e4000b901d48 */
[--C-:B------:R-:W-:Y:S01]  /*5a00*/  IMAD.X R5, R7, 0x1, R10.reuse, P0 ;  /* 0x0000000107057824 */ /* 0x100fe200000e060a */
[----:B------:R-:W-:Y:S03]  /*5a10*/  IADD3 R8, P0, R2, R8, RZ ;  /* 0x0000000802087210 */ /* 0x000fe60007f1e0ff */
[--C-:B------:R-:W-:Y:S02]  /*5a20*/  IMAD.X R3, R5, 0x1, R10.reuse, P1 ;  /* 0x0000000105037824 */ /* 0x100fe400008e060a */
[----:B------:R1:W-:Y:S02]  /*5a30*/  LDGSTS.E.BYPASS.LTC128B.128 [R218+0x4800], [R4.64] ;  /* 0x0480000004da7fae */ /* 0x0003e4000b901d48 */
[----:B------:R-:W-:Y:S01]  /*5a40*/  IMAD.X R9, R3, 0x1, R10, P0 ;  /* 0x0000000103097824 */ /* 0x000fe200000e060a */
[----:B------:R-:W-:Y:S05]  /*5a50*/  ISETP.GT.AND P0, PT, R217, RZ, PT ;  /* 0x000000ffd900720c */ /* 0x000fea0003f04270 */
[----:B------:R2:W-:Y:S08]  /*5a60*/  LDGSTS.E.BYPASS.LTC128B.128 [R218+0x5000], [R2.64] ;  /* 0x0500000002da7fae */ /* 0x0005f0000b901d48 */
[----:B------:R3:W-:Y:S08]  /*5a70*/  LDGSTS.E.BYPASS.LTC128B.128 [R218+0x5800], [R8.64] ;  /* 0x0580000008da7fae */ /* 0x0007f0000b901d48 */
[----:B------:R-:W-:Y:S08]  /*5a80*/  LDSM.16.M88.4 R128, [R207] ;  /* 0x00000000cf80783b */ /* 0x000ff00000000200 */
[----:B------:R-:W1:Y:S08]  /*5a90*/  LDSM.16.M88.4 R16, [R204+0x2000] ;  /* 0x00200000cc10783b */ /* 0x000e700000000200 */
[----:B------:R-:W3:Y:S08]  /*5aa0*/  LDSM.16.M88.4 R124, [R207+0x1000] ;  /* 0x00100000cf7c783b */ /* 0x000ef00000000200 */
[----:B------:R-:W4:Y:S08]  /*5ab0*/  LDSM.16.M88.4 R32, [R204+0x2400] ;  /* 0x00240000cc20783b */ /* 0x000f300000000200 */
[----:B------:R-:W0:Y:S08]  /*5ac0*/  LDGDEPBAR ;  /* 0x00000000000079af */ /* 0x000e300000000000 */
[----:B------:R-:W5:Y:S01]  /*5ad0*/  LDSM.16.M88.4 R48, [R204+0x2800] ;  /* 0x00280000cc30783b */ /* 0x000f620000000200 */
[-C--:B-1----:R-:W-:Y:S07]  /*5ae0*/  HMMA.16816.F32.BF16 R4, R128, R16.reuse, RZ ;  /* 0x000000108004723c */ /* 0x082fee00000418ff */
[----:B------:R-:W1:Y:S01]  /*5af0*/  LDSM.16.M88.4 R64, [R204+0x2c00] ;  /* 0x002c0000cc40783b */ /* 0x000e620000000200 */
[C---:B---3--:R-:W-:Y:S07]  /*5b00*/  HMMA.16816.F32.BF16 R8, R124.reuse, R16, RZ ;  /* 0x000000107c08723c */ /* 0x048fee00000418ff */
[----:B------:R-:W3:Y:S01]  /*5b10*/  LDSM.16.M88.4 R80, [R204+0x3000] ;  /* 0x00300000cc50783b */ /* 0x000ee20000000200 */
[-C--:B------:R-:W-:Y:S07]  /*5b20*/  HMMA.16816.F32.BF16 R12, R124, R18.reuse, RZ ;  /* 0x000000127c0c723c */ /* 0x080fee00000418ff */
[----:B------:R-:W1:Y:S01]  /*5b30*/  LDSM.16.M88.4 R96, [R204+0x3400] ;  /* 0x00340000cc60783b */ /* 0x000e620000000200 */
[C---:B------:R-:W-:Y:S07]  /*5b40*/  HMMA.16816.F32.BF16 R16, R128.reuse, R18, RZ ;  /* 0x000000128010723c */ /* 0x040fee00000418ff */
[----:B------:R-:W1:Y:S01]  /*5b50*/  LDSM.16.M88.4 R112, [R204+0x3800] ;  /* 0x00380000cc70783b */ /* 0x000e620000000200 */
[-C--:B----4-:R-:W-:Y:S07]  /*5b60*/  HMMA.16816.F32.BF16 R20, R128, R32.reuse, RZ ;  /* 0x000000208014723c */ /* 0x090fee00000418ff */
[----:B------:R-:W4:Y:S01]  /*5b70*/  LDSM.16.M88.4 R136, [R204+0x3c00] ;  /* 0x003c0000cc88783b */ /* 0x000f220000000200 */
[C---:B------:R-:W-:Y:S07]  /*5b80*/  HMMA.16816.F32.BF16 R24, R124.reuse, R32, RZ ;  /* 0x000000207c18723c */ /* 0x040fee00000418ff */
[----:B------:R-:W-:Y:S01]  /*5b90*/  LDSM.16.M88.4 R172, [R208] ;  /* 0x00000000d0ac783b */ /* 0x000fe20000000200 */
[-C--:B------:R-:W-:Y:S07]  /*5ba0*/  HMMA.16816.F32.BF16 R28, R124, R34.reuse, RZ ;  /* 0x000000227c1c723c */ /* 0x080fee00000418ff */
[----:B------:R-:W1:Y:S01]  /*5bb0*/  LDSM.16.M88.4 R176, [R209] ;  /* 0x00000000d1b0783b */ /* 0x000e620000000200 */
[C---:B------:R-:W-:Y:S07]  /*5bc0*/  HMMA.16816.F32.BF16 R32, R128.reuse, R34, RZ ;  /* 0x000000228020723c */ /* 0x040fee00000418ff */
[----:B------:R-:W2:Y:S01]  /*5bd0*/  LDSM.16.M88.4 R180, [R208+0x1000] ;  /* 0x00100000d0b4783b */ /* 0x000ea20000000200 */
[-C--:B-----5:R-:W-:Y:S07]  /*5be0*/  HMMA.16816.F32.BF16 R36, R128, R48.reuse, RZ ;  /* 0x000000308024723c */ /* 0x0a0fee00000418ff */
[----:B------:R-:W5:Y:S01]  /*5bf0*/  LDSM.16.M88.4 R184, [R216] ;  /* 0x00000000d8b8783b */ /* 0x000f620000000200 */
[C---:B------:R-:W-:Y:S07]  /*5c00*/  HMMA.16816.F32.BF16 R40, R124.reuse, R48, RZ ;  /* 0x000000307c28723c */ /* 0x040fee00000418ff */
[----:B------:R-:W2:Y:S01]  /*5c10*/  LDSM.16.M88.4 R188, [R215] ;  /* 0x00000000d7bc783b */ /* 0x000ea20000000200 */
[-C--:B------:R-:W-:Y:S07]  /*5c20*/  HMMA.16816.F32.BF16 R44, R124, R50.reuse, RZ ;  /* 0x000000327c2c723c */ /* 0x080fee00000418ff */
[----:B------:R-:W2:Y:S01]  /*5c30*/  LDSM.16.M88.4 R192, [R214] ;  /* 0x00000000d6c0783b */ /* 0x000ea20000000200 */
[C---:B------:R-:W-:Y:S07]  /*5c40*/  HMMA.16816.F32.BF16 R48, R128.reuse, R50, RZ ;  /* 0x000000328030723c */ /* 0x040fee00000418ff */
[----:B------:R-:W2:Y:S01]  /*5c50*/  LDSM.16.M88.4 R196, [R213] ;  /* 0x00000000d5c4783b */ /* 0x000ea20000000200 */
[-C--:B-1----:R-:W-:Y:S07]  /*5c60*/  HMMA.16816.F32.BF16 R52, R128, R64.reuse, RZ ;  /* 0x000000408034723c */ /* 0x082fee00000418ff */
[----:B------:R-:W-:Y:S01]  /*5c70*/  LDSM.16.M88.4 R200, [R211] ;  /* 0x00000000d3c8783b */ /* 0x000fe20000000200 */
[C---:B------:R-:W-:Y:S08]  /*5c80*/  HMMA.16816.F32.BF16 R56, R124.reuse, R64, RZ ;  /* 0x000000407c38723c */ /* 0x040ff000000418ff */
[-C--:B------:R-:W-:Y:S08]  /*5c90*/  HMMA.16816.F32.BF16 R60, R124, R66.reuse, RZ ;  /* 0x000000427c3c723c */ /* 0x080ff000000418ff */
[C---:B------:R-:W-:Y:S08]  /*5ca0*/  HMMA.16816.F32.BF16 R64, R128.reuse, R66, RZ ;  /* 0x000000428040723c */ /* 0x040ff000000418ff */
[-C--:B---3--:R-:W-:Y:S08]  /*5cb0*/  HMMA.16816.F32.BF16 R68, R128, R80.reuse, RZ ;  /* 0x000000508044723c */ /* 0x088ff000000418ff */
[C---:B------:R-:W-:Y:S08]  /*5cc0*/  HMMA.16816.F32.BF16 R72, R124.reuse, R80, RZ ;  /* 0x000000507c48723c */ /* 0x040ff000000418ff */
[-C--:B------:R-:W-:Y:S08]  /*5cd0*/  HMMA.16816.F32.BF16 R76, R124, R82.reuse, RZ ;  /* 0x000000527c4c723c */ /* 0x080ff000000418ff */
        /* <DEDUP_REMOVED lines=9> */
[-C--:B----4-:R-:W-:Y:S08]  /*5d70*/  HMMA.16816.F32.BF16 R116, R128, R136.reuse, RZ ;  /* 0x000000888074723c */ /* 0x090ff000000418ff */
[C---:B------:R-:W-:Y:S08]  /*5d80*/  HMMA.16816.F32.BF16 R120, R124.reuse, R136, RZ ;  /* 0x000000887c78723c */ /* 0x040ff000000418ff */
[-C--:B------:R-:W-:Y:S08]  /*5d90*/  HMMA.16816.F32.BF16 R124, R124, R138.reuse, RZ ;  /* 0x0000008a7c7c723c */ /* 0x080ff000000418ff */
[----:B------:R-:W-:Y:S01]  /*5da0*/  HMMA.16816.F32.BF16 R128, R128, R138, RZ ;  /* 0x0000008a8080723c */ /* 0x000fe200000418ff */
[----:B------:R-:W1:Y:S07]  /*5db0*/  LDSM.16.M88.4 R136, [R212] ;  /* 0x00000000d488783b */ /* 0x000e6e0000000200 */
[-C--:B------:R-:W-:Y:S08]  /*5dc0*/  HMMA.16816.F32.BF16 R4, R172, R176.reuse, R4 ;  /* 0x000000b0ac04723c */ /* 0x080ff00000041804 */
[C---:B--2---:R-:W-:Y:S08]  /*5dd0*/  HMMA.16816.F32.BF16 R8, R180.reuse, R176, R8 ;  /* 0x000000b0b408723c */ /* 0x044ff00000041808 */
[-C--:B------:R-:W-:Y:S08]  /*5de0*/  HMMA.16816.F32.BF16 R12, R180, R178.reuse, R12 ;  /* 0x000000b2b40c723c */ /* 0x080ff0000004180c */
[C---:B------:R-:W-:Y:S01]  /*5df0*/  HMMA.16816.F32.BF16 R16, R172.reuse, R178, R16 ;  /* 0x000000b2ac10723c */ /* 0x040fe20000041810 */
[----:B------:R-:W2:Y:S01]  /*5e00*/  LDSM.16.M88.4 R176, [R210] ;  /* 0x00000000d2b0783b */ /* 0x000ea20000000200 */
[----:B------:R-:W-:Y:S06]  /*5e10*/  DEPBAR.LE SB0, 0x0 ;  /* 0x000080000000791a */ /* 0x000fec0000000000 */
[-C--:B-----5:R-:W-:Y:S01]  /*5e20*/  HMMA.16816.F32.BF16 R20, R172, R184.reuse, R20 ;  /* 0x000000b8ac14723c */ /* 0x0a0fe20000041814 */
[----:B------:R-:W-:Y:S07]  /*5e30*/  BAR.SYNC.DEFER_BLOCKING 0x0 ;  /* 0x0000000000007b1d */ /* 0x000fee0000010000 */
[C---:B------:R-:W-:Y:S08]  /*5e40*/  HMMA.16816.F32.BF16 R24, R180.reuse, R184, R24 ;  /* 0x000000b8b418723c */ /* 0x040ff00000041818 */
[-C--:B------:R-:W-:Y:S08]  /*5e50*/  HMMA.16816.F32.BF16 R28, R180, R186.reuse, R28 ;  /* 0x000000bab41c723c */ /* 0x080ff0000004181c */
        /* <DEDUP_REMOVED lines=13> */
[-C--:B-1----:R-:W-:Y:S08]  /*5f30*/  HMMA.16816.F32.BF16 R84, R172, R136.reuse, R84 ;  /* 0x00000088ac54723c */ /* 0x082ff00000041854 */
[C---:B------:R-:W-:Y:S08]  /*5f40*/  HMMA.16816.F32.BF16 R88, R180.reuse, R136, R88 ;  /* 0x00000088b458723c */ /* 0x040ff00000041858 */
[-C--:B------:R-:W-:Y:S08]  /*5f50*/  HMMA.16816.F32.BF16 R92, R180, R138.reuse, R92 ;  /* 0x0000008ab45c723c */ /* 0x080ff0000004185c */
[C---:B------:R-:W-:Y:S08]  /*5f60*/  HMMA.16816.F32.BF16 R96, R172.reuse, R138, R96 ;  /* 0x0000008aac60723c */ /* 0x040ff00000041860 */
[-C--:B------:R-:W-:Y:S08]  /*5f70*/  HMMA.16816.F32.BF16 R100, R172, R200.reuse, R100 ;  /* 0x000000c8ac64723c */ /* 0x080ff00000041864 */
[C---:B------:R-:W-:Y:S08]  /*5f80*/  HMMA.16816.F32.BF16 R104, R180.reuse, R200, R104 ;  /* 0x000000c8b468723c */ /* 0x040ff00000041868 */
[-C--:B------:R-:W-:Y:S08]  /*5f90*/  HMMA.16816.F32.BF16 R108, R180, R202.reuse, R108 ;  /* 0x000000cab46c723c */ /* 0x080ff0000004186c */
[C---:B------:R-:W-:Y:S08]  /*5fa0*/  HMMA.16816.F32.BF16 R112, R172.reuse, R202, R112 ;  /* 0x000000caac70723c */ /* 0x040ff00000041870 */
[-C--:B--2---:R-:W-:Y:S08]  /*5fb0*/  HMMA.16816.F32.BF16 R116, R172, R176.reuse, R116 ;  /* 0x000000b0ac74723c */ /* 0x084ff00000041874 */
[C---:B------:R-:W-:Y:S08]  /*5fc0*/  HMMA.16816.F32.BF16 R120, R180.reuse, R176, R120 ;  /* 0x000000b0b478723c */ /* 0x040ff00000041878 */
[-C--:B------:R-:W-:Y:S08]  /*5fd0*/  HMMA.16816.F32.BF16 R124, R180, R178.reuse, R124 ;  /* 0x000000b2b47c723c */ /* 0x080ff0000004187c */
[----:B------:R-:W-:Y:S01]  /*5fe0*/  HMMA.16816.F32.BF16 R128, R172, R178, R128 ;  /* 0x000000b2ac80723c */ /* 0x000fe20000041880 */
[----:B------:R-:W-:-:S07]  /*5ff0*/  @P0 BRA `(.L_x_9) ;  /* 0xfffff6f000000947 */ /* 0x000fce000383ffff */
.L_x_8:
[----:B------:R-:W-:Y:S02]  /*6000*/  FMNMX.FTZ R0, R4, R132, !PT ;  /* 0x0000008404007209 */ /* 0x000fe40007810000 */
[----:B------:R-:W-:Y:S02]  /*6010*/  IADD3 R217, R217, -0x1, RZ ;  /* 0xffffffffd9d97810 */ /* 0x000fe40007ffe0ff */
[----:B-1----:R-:W-:Y:S02]  /*6020*/  FMNMX.FTZ R2, R5, R0, !PT ;  /* 0x0000000005027209 */ /* 0x002fe40007810000 */
[----:B------:R-:W-:Y:S02]  /*6030*/  FMNMX.FTZ R0, R6, R133, !PT ;  /* 0x0000008506007209 */ /* 0x000fe40007810000 */
        /* <DEDUP_REMOVED lines=117> */
[----:B------:R-:W-:Y:S01]  /*6790*/  FMNMX.FTZ R138, R116, R138, !PT ;  /* 0x0000008a748a7209 */ /* 0x000fe20007810000 */
[----:B------:R-:W-:Y:S01]  /*67a0*/  SHFL.BFLY PT, R2, R0, 0x2, 0x1f ;  /* 0x0c401f0000027f89 */ /* 0x000fe200000e0000 */
[----:B------:R-:W-:Y:S02]  /*67b0*/  FMNMX.FTZ R3, R118, R3, !PT ;  /* 0x0000000376037209 */ /* 0x000fe40007810000 */
[----:B------:R-:W-:Y:S02]  /*67c0*/  FMNMX.FTZ R138, R117, R138, !PT ;  /* 0x0000008a758a7209 */ /* 0x000fe40007810000 */
[----:B------:R-:W-:Y:S02]  /*67d0*/  FMNMX.FTZ R3, R119, R3, !PT ;  /* 0x0000000377037209 */ /* 0x000fe40007810000 */
[----:B------:R-:W-:Y:S01]  /*67e0*/  FMNMX.FTZ R138, R128, R138, !PT ;  /* 0x0000008a808a7209 */ /* 0x000fe20007810000 */
[----:B------:R-:W-:Y:S01]  /*67f0*/  SHFL.BFLY PT, R139, R136, 0x2, 0x1f ;  /* 0x0c401f00888b7f89 */ /* 0x000fe200000e0000 */
[----:B------:R-:W-:Y:S02]  /*6800*/  FMNMX.FTZ R3, R130, R3, !PT ;  /* 0x0000000382037209 */ /* 0x000fe40007810000 */
[----:B------:R-:W-:Y:S02]  /*6810*/  FMNMX.FTZ R138, R129, R138, !PT ;  /* 0x0000008a818a7209 */ /* 0x000fe40007810000 */
[----:B------:R-:W-:Y:S03]  /*6820*/  FMNMX.FTZ R3, R131, R3, !PT ;  /* 0x0000000383037209 */ /* 0x000fe60007810000 */
[----:B------:R-:W-:Y:S08]  /*6830*/  SHFL.BFLY PT, R172, R138, 0x2, 0x1f ;  /* 0x0c401f008aac7f89 */ /* 0x000ff000000e0000 */
[----:B------:R-:W1:Y:S02]  /*6840*/  SHFL.BFLY PT, R137, R3, 0x2, 0x1f ;  /* 0x0c401f0003897f89 */ /* 0x000e6400000e0000 */
[----:B-1----:R-:W-:Y:S02]  /*6850*/  FMNMX.FTZ R137, R3, R137, !PT ;  /* 0x0000008903897209 */ /* 0x002fe40007810000 */
[----:B------:R-:W-:Y:S02]  /*6860*/  FMNMX.FTZ R2, R0, R2, !PT ;  /* 0x0000000200027209 */ /* 0x000fe40007810000 */
[----:B------:R-:W-:Y:S02]  /*6870*/  FMNMX.FTZ R138, R138, R172, !PT ;  /* 0x000000ac8a8a7209 */ /* 0x000fe40007810000 */
[----:B------:R-:W1:Y:S01]  /*6880*/  SHFL.BFLY PT, R173, R137, 0x1, 0x1f ;  /* 0x0c201f0089ad7f89 */ /* 0x000e6200000e0000 */
[----:B------:R-:W-:Y:S07]  /*6890*/  FMNMX.FTZ R136, R136, R139, !PT ;  /* 0x0000008b88887209 */ /* 0x000fee0007810000 */
[----:B------:R-:W2:Y:S08]  /*68a0*/  SHFL.BFLY PT, R172, R138, 0x1, 0x1f ;  /* 0x0c201f008aac7f89 */ /* 0x000eb000000e0000 */
[----:B------:R-:W3:Y:S01]  /*68b0*/  SHFL.BFLY PT, R139, R136, 0x1, 0x1f ;  /* 0x0c201f00888b7f89 */ /* 0x000ee200000e0000 */
[----:B-1----:R-:W-:Y:S07]  /*68c0*/  FMNMX.FTZ R137, R137, R173, !PT ;  /* 0x000000ad89897209 */ /* 0x002fee0007810000 */
[----:B------:R-:W1:Y:S01]  /*68d0*/  SHFL.BFLY PT, R3, R2, 0x1, 0x1f ;  /* 0x0c201f0002037f89 */ /* 0x000e6200000e0000 */
[----:B--2---:R-:W-:Y:S04]  /*68e0*/  FMNMX.FTZ R138, R138, R172, !PT ;  /* 0x000000ac8a8a7209 */ /* 0x004fe80007810000 */
[C---:B------:R-:W-:Y:S01]  /*68f0*/  FSETP.NEU.FTZ.AND P1, PT, R138.reuse, -INF , PT ;  /* 0xff8000008a00780b */ /* 0x040fe20003f3d000 */
[----:B------:R-:W-:Y:S01]  /*6900*/  FADD.FTZ R0, -R138, R132 ;  /* 0x000000848a007221 */ /* 0x000fe20000010100 */
[----:B---3--:R-:W-:Y:S03]  /*6910*/  FMNMX.FTZ R136, R136, R139, !PT ;  /* 0x0000008b88887209 */ /* 0x008fe60007810000 */
[----:B------:R-:W-:Y:S02]  /*6920*/  FMUL.FTZ R0, R0, c[0x0][0x23c] ;  /* 0x00008f0000007a20 */ /* 0x000fe40000410000 */
[----:B------:R-:W-:Y:S02]  /*6930*/  FMUL.FTZ R139, R137, c[0x0][0x23c] ;  /* 0x00008f00898b7a20 */ /* 0x000fe40000410000 */
[----:B------:R2:W3:Y:S01]  /*6940*/  MUFU.EX2 R132, R0 ;  /* 0x0000000000847308 */ /* 0x0004e20000000800 */
[----:B-1----:R-:W-:Y:S05]  /*6950*/  FMNMX.FTZ R3, R2, R3, !PT ;  /* 0x0000000302037209 */ /* 0x002fea0007810000 */
[----:B------:R-:W-:Y:S02]  /*6960*/  FMUL.FTZ R172, R3, c[0x0][0x23c] ;  /* 0x00008f0003ac7a20 */ /* 0x000fe40000410000 */
[C---:B--2---:R-:W-:Y:S04]  /*6970*/  FADD.FTZ R0, -R137.reuse, R133 ;  /* 0x0000008589007221 */ /* 0x044fe80000010100 */
[----:B------:R-:W-:Y:S04]  /*6980*/  FMUL.FTZ R0, R0, c[0x0][0x23c] ;  /* 0x00008f0000007a20 */ /* 0x000fe80000410000 */
[----:B------:R1:W2:Y:S02]  /*6990*/  MUFU.EX2 R133, R0 ;  /* 0x0000000000857308 */ /* 0x0002a40000000800 */
[----:B-1----:R-:W-:Y:S02]  /*69a0*/  FADD.FTZ R0, -R136, R134 ;  /* 0x0000008688007221 */ /* 0x002fe40000010100 */
[----:B------:R-:W-:Y:S02]  /*69b0*/  FMUL.FTZ R134, R138, c[0x0][0x23c] ;  /* 0x00008f008a867a20 */ /* 0x000fe40000410000 */
[----:B------:R-:W-:Y:S03]  /*69c0*/  FMUL.FTZ R0, R0, c[0x0][0x23c] ;  /* 0x00008f0000007a20 */ /* 0x000fe60000410000 */
[----:B------:R-:W-:Y:S01]  /*69d0*/  FSEL R134, R134, RZ, P1 ;  /* 0x000000ff86867208 */ /* 0x000fe20000800000 */
[----:B------:R1:W-:Y:S01]  /*69e0*/  MUFU.EX2 R2, R0 ;  /* 0x0000000000027308 */ /* 0x0003e20000000800 */
[----:B------:R-:W-:Y:S03]  /*69f0*/  FSETP.NEU.FTZ.AND P1, PT, R137, -INF , PT ;  /* 0xff8000008900780b */ /* 0x000fe60003f3d000 */
[--C-:B------:R-:W-:Y:S01]  /*6a00*/  FFMA.FTZ R20, R20, c[0x0][0x23c], -R134.reuse ;  /* 0x00008f0014147a23 */ /* 0x100fe20000010886 */
[----:B------:R-:W-:Y:S01]  /*6a10*/  FSEL R139, R139, RZ, P1 ;  /* 0x000000ff8b8b7208 */ /* 0x000fe20000800000 */
[--C-:B------:R-:W-:Y:S01]  /*6a20*/  FFMA.FTZ R21, R21, c[0x0][0x23c], -R134.reuse ;  /* 0x00008f0015157a23 */ /* 0x100fe20000010886 */
[----:B------:R-:W-:Y:S01]  /*6a30*/  FSETP.NEU.FTZ.AND P1, PT, R136, -INF , PT ;  /* 0xff8000008800780b */ /* 0x000fe20003f3d000 */
[--C-:B------:R-:W-:Y:S02]  /*6a40*/  FFMA.FTZ R48, R48, c[0x0][0x23c], -R134.reuse ;  /* 0x00008f0030307a23 */ /* 0x100fe40000010886 */
[----:B------:R-:W-:Y:S01]  /*6a50*/  MUFU.EX2 R190, R20 ;  /* 0x0000001400be7308 */ /* 0x000fe20000000800 */
[--C-:B------:R-:W-:Y:S02]  /*6a60*/  FFMA.FTZ R22, R22, c[0x0][0x23c], -R139.reuse ;  /* 0x00008f0016167a23 */ /* 0x100fe4000001088b */
[--C-:B------:R-:W-:Y:S02]  /*6a70*/  FFMA.FTZ R23, R23, c[0x0][0x23c], -R139.reuse ;  /* 0x00008f0017177a23 */ /* 0x100fe4000001088b */
[--C-:B------:R-:W-:Y:S02]  /*6a80*/  FFMA.FTZ R49, R49, c[0x0][0x23c], -R134.reuse ;  /* 0x00008f0031317a23 */ /* 0x100fe40000010886 */
[--C-:B------:R-:W-:Y:S02]  /*6a90*/  FFMA.FTZ R50, R50, c[0x0][0x23c], -R139.reuse ;  /* 0x00008f0032327a23 */ /* 0x100fe4000001088b */
[--C-:B------:R-:W-:Y:S01]  /*6aa0*/  FFMA.FTZ R51, R51, c[0x0][0x23c], -R139.reuse ;  /* 0x00008f0033337a23 */ /* 0x100fe2000001088b */
        /* <DEDUP_REMOVED lines=12> */
[----:B------:R4:W-:Y:S01]  /*6b70*/  MUFU.EX2 R189, R23 ;  /* 0x0000001700bd7308 */ /* 0x0009e20000000800 */
[--C-:B------:R-:W-:Y:S02]  /*6b80*/  FFMA.FTZ R102, R102, c[0x0][0x23c], -R139.reuse ;  /* 0x00008f0066667a23 */ /* 0x100fe4000001088b */
[--C-:B------:R-:W-:Y:S02]  /*6b90*/  FFMA.FTZ R103, R103, c[0x0][0x23c], -R139.reuse ;  /* 0x00008f0067677a23 */ /* 0x100fe4000001088b */
[--C-:B------:R-:W-:Y:S02]  /*6ba0*/  FFMA.FTZ R112, R112, c[0x0][0x23c], -R134.reuse ;  /* 0x00008f0070707a23 */ /* 0x100fe40000010886 */
[--C-:B------:R-:W-:Y:S02]  /*6bb0*/  FFMA.FTZ R113, R113, c[0x0][0x23c], -R134.reuse ;  /* 0x00008f0071717a23 */ /* 0x100fe40000010886 */
[--C-:B------:R-:W-:Y:S01]  /*6bc0*/  FFMA.FTZ R114, R114, c[0x0][0x23c], -R139.reuse ;  /* 0x00008f0072727a23 */ /* 0x100fe2000001088b */
[----:B------:R3:W-:Y:S01]  /*6bd0*/  MUFU.EX2 R202, R16 ;  /* 0x0000001000ca7308 */ /* 0x0007e20000000800 */
[----:B------:R-:W-:Y:S02]  /*6be0*/  FFMA.FTZ R115, R115, c[0x0][0x23c], -R139 ;  /* 0x00008f0073737a23 */ /* 0x000fe4000001088b */
[----:B-1----:R-:W-:Y:S02]  /*6bf0*/  FADD.FTZ R0, -R3, R135 ;  /* 0x0000008703007221 */ /* 0x002fe40000010100 */
[----:B------:R-:W-:Y:S02]  /*6c00*/  FMUL.FTZ R135, R136, c[0x0][0x23c] ;  /* 0x00008f0088877a20 */ /* 0x000fe40000410000 */
[--C-:B------:R-:W-:Y:S02]  /*6c10*/  FFMA.FTZ R4, R4, c[0x0][0x23c], -R134.reuse ;  /* 0x00008f0004047a23 */ /* 0x100fe40000010886 */
[----:B------:R-:W-:Y:S01]  /*6c20*/  FFMA.FTZ R5, R5, c[0x0][0x23c], -R134 ;  /* 0x00008f0005057a23 */ /* 0x000fe20000010886 */
[----:B------:R1:W-:Y:S01]  /*6c30*/  MUFU.EX2 R235, R17 ;  /* 0x0000001100eb7308 */ /* 0x0003e20000000800 */
[----:B------:R-:W-:Y:S01]  /*6c40*/  FSEL R135, R135, RZ, P1 ;  /* 0x000000ff87877208 */ /* 0x000fe20000800000 */
[--C-:B------:R-:W-:Y:S01]  /*6c50*/  FFMA.FTZ R6, R6, c[0x0][0x23c], -R139.reuse ;  /* 0x00008f0006067a23 */ /* 0x100fe2000001088b */
[----:B------:R-:W-:Y:S01]  /*6c60*/  FSETP.NEU.FTZ.AND P1, PT, R3, -INF , PT ;  /* 0xff8000000300780b */ /* 0x000fe20003f3d000 */
[----:B----4-:R-:W4:Y:S01]  /*6c70*/  LDSM.16.MT88.4 R20, [R205+0x4000] ;  /* 0x00400000cd14783b */ /* 0x010f220000004200 */
[----:B------:R-:W-:Y:S02]  /*6c80*/  FFMA.FTZ R7, R7, c[0x0][0x23c], -R139 ;  /* 0x00008f0007077a23 */ /* 0x000fe4000001088b */
[--C-:B------:R-:W-:Y:S01]  /*6c90*/  FFMA.FTZ R40, R40, c[0x0][0x23c], -R135.reuse ;  /* 0x00008f0028287a23 */ /* 0x100fe20000010887 */
[----:B------:R-:W-:Y:S01]  /*6ca0*/  FSEL R172, R172, RZ, P1 ;  /* 0x000000ffacac7208 */ /* 0x000fe20000800000 */
[--C-:B------:R-:W-:Y:S01]  /*6cb0*/  FFMA.FTZ R41, R41, c[0x0][0x23c], -R135.reuse ;  /* 0x00008f0029297a23 */ /* 0x100fe20000010887 */
[----:B------:R5:W-:Y:S01]  /*6cc0*/  MUFU.EX2 R174, R4 ;  /* 0x0000000400ae7308 */ /* 0x000be20000000800 */
[--C-:B------:R-:W-:Y:S02]  /*6cd0*/  FFMA.FTZ R44, R44, c[0x0][0x23c], -R135.reuse ;  /* 0x00008f002c2c7a23 */ /* 0x100fe40000010887 */
[--C-:B------:R-:W-:Y:S02]  /*6ce0*/  FFMA.FTZ R42, R42, c[0x0][0x23c], -R172.reuse ;  /* 0x00008f002a2a7a23 */ /* 0x100fe400000108ac */
[--C-:B------:R-:W-:Y:S02]  /*6cf0*/  FFMA.FTZ R43, R43, c[0x0][0x23c], -R172.reuse ;  /* 0x00008f002b2b7a23 */ /* 0x100fe400000108ac */
[----:B------:R-:W-:Y:S02]  /*6d00*/  FFMA.FTZ R45, R45, c[0x0][0x23c], -R135 ;  /* 0x00008f002d2d7a23 */ /* 0x000fe40000010887 */
[--C-:B------:R-:W-:Y:S01]  /*6d10*/  FFMA.FTZ R46, R46, c[0x0][0x23c], -R172.reuse ;  /* 0x00008f002e2e7a23 */ /* 0x100fe200000108ac */
[----:B------:R2:W2:Y:S01]  /*6d20*/  MUFU.EX2 R225, R5 ;  /* 0x0000000500e17308 */ /* 0x0004a20000000800 */
[--C-:B------:R-:W-:Y:S02]  /*6d30*/  FFMA.FTZ R47, R47, c[0x0][0x23c], -R172.reuse ;  /* 0x00008f002f2f7a23 */ /* 0x100fe400000108ac */
[C---:B---3--:R-:W-:Y:S02]  /*6d40*/  FMUL.FTZ R16, R132.reuse, R152 ;  /* 0x0000009884107220 */ /* 0x048fe40000410000 */
[----:B-1----:R-:W-:Y:S02]  /*6d50*/  FMUL.FTZ R17, R132, R153 ;  /* 0x0000009984117220 */ /* 0x002fe40000410000 */
[--C-:B------:R-:W-:Y:S02]  /*6d60*/  FFMA.FTZ R15, R15, c[0x0][0x23c], -R172.reuse ;  /* 0x00008f000f0f7a23 */ /* 0x100fe400000108ac */
[----:B------:R-:W-:Y:S01]  /*6d70*/  FFMA.FTZ R26, R26, c[0x0][0x23c], -R172 ;  /* 0x00008f001a1a7a23 */ /* 0x000fe200000108ac */
[----:B------:R1:W-:Y:S01]  /*6d80*/  MUFU.EX2 R175, R6 ;  /* 0x0000000600af7308 */ /* 0x0003e20000000800 */
[--C-:B------:R-:W-:Y:S02]  /*6d90*/  FFMA.FTZ R36, R36, c[0x0][0x23c], -R134.reuse ;  /* 0x00008f0024247a23 */ /* 0x100fe40000010886 */
[----:B------:R-:W-:Y:S02]  /*6da0*/  FFMA.FTZ R37, R37, c[0x0][0x23c], -R134 ;  /* 0x00008f0025257a23 */ /* 0x000fe40000010886 */
[----:B-----5:R-:W-:Y:S02]  /*6db0*/  FMUL.FTZ R4, R132, R144 ;  /* 0x0000009084047220 */ /* 0x020fe40000410000 */
[--C-:B------:R-:W-:Y:S02]  /*6dc0*/  FFMA.FTZ R38, R38, c[0x0][0x23c], -R139.reuse ;  /* 0x00008f0026267a23 */ /* 0x100fe4000001088b */
[----:B------:R-:W-:Y:S01]  /*6dd0*/  FFMA.FTZ R39, R39, c[0x0][0x23c], -R139 ;  /* 0x00008f0027277a23 */ /* 0x000fe2000001088b */
[----:B------:R3:W5:Y:S01]  /*6de0*/  MUFU.EX2 R201, R7 ;  /* 0x0000000700c97308 */ /* 0x0007620000000800 */
[--C-:B------:R-:W-:Y:S02]  /*6df0*/  FFMA.FTZ R8, R8, c[0x0][0x23c], -R135.reuse ;  /* 0x00008f0008087a23 */ /* 0x100fe40000010887 */
[--C-:B------:R-:W-:Y:S02]  /*6e00*/  FFMA.FTZ R9, R9, c[0x0][0x23c], -R135.reuse ;  /* 0x00008f0009097a23 */ /* 0x100fe40000010887 */
[----:B--2---:R-:W-:Y:S02]  /*6e10*/  FMUL.FTZ R5, R132, R145 ;  /* 0x0000009184057220 */ /* 0x004fe40000410000 */
[--C-:B------:R-:W-:Y:S02]  /*6e20*/  FFMA.FTZ R10, R10, c[0x0][0x23c], -R172.reuse ;  /* 0x00008f000a0a7a23 */ /* 0x100fe400000108ac */
[--C-:B------:R-:W-:Y:S01]  /*6e30*/  FFMA.FTZ R11, R11, c[0x0][0x23c], -R172.reuse ;  /* 0x00008f000b0b7a23 */ /* 0x100fe200000108ac */
[----:B------:R2:W-:Y:S01]  /*6e40*/  MUFU.EX2 R197, R18 ;  /* 0x0000001200c57308 */ /* 0x0005e20000000800 */
[--C-:B------:R-:W-:Y:S02]  /*6e50*/  FFMA.FTZ R12, R12, c[0x0][0x23c], -R135.reuse ;  /* 0x00008f000c0c7a23 */ /* 0x100fe40000010887 */
[----:B------:R-:W-:Y:S02]  /*6e60*/  FFMA.FTZ R13, R13, c[0x0][0x23c], -R135 ;  /* 0x00008f000d0d7a23 */ /* 0x000fe40000010887 */
[----:B-1----:R-:W-:Y:S02]  /*6e70*/  FMUL.FTZ R6, R133, R146 ;  /* 0x0000009285067220 */ /* 0x002fe40000410000 */
[----:B------:R-:W-:Y:S02]  /*6e80*/  FFMA.FTZ R14, R14, c[0x0][0x23c], -R172 ;  /* 0x00008f000e0e7a23 */ /* 0x000fe400000108ac */
[--C-:B------:R-:W-:Y:S01]  /*6e90*/  FFMA.FTZ R32, R32, c[0x0][0x23c], -R134.reuse ;  /* 0x00008f0020207a23 */ /* 0x100fe20000010886 */
[----:B------:R1:W1:Y:S01]  /*6ea0*/  MUFU.EX2 R228, R19 ;  /* 0x0000001300e47308 */ /* 0x0002620000000800 */
[----:B------:R-:W-:Y:S02]  /*6eb0*/  FFMA.FTZ R33, R33, c[0x0][0x23c], -R134 ;  /* 0x00008f0021217a23 */ /* 0x000fe40000010886 */
[--C-:B------:R-:W-:Y:S02]  /*6ec0*/  FFMA.FTZ R34, R34, c[0x0][0x23c], -R139.reuse ;  /* 0x00008f0022227a23 */ /* 0x100fe4000001088b */
[----:B---3--:R-:W-:Y:S02]  /*6ed0*/  FMUL.FTZ R7, R133, R147 ;  /* 0x0000009385077220 */ /* 0x008fe40000410000 */
[----:B------:R-:W-:Y:S02]  /*6ee0*/  FFMA.FTZ R35, R35, c[0x0][0x23c], -R139 ;  /* 0x00008f0023237a23 */ /* 0x000fe4000001088b */
[--C-:B------:R-:W-:Y:S01]  /*6ef0*/  FFMA.FTZ R24, R24, c[0x0][0x23c], -R135.reuse ;  /* 0x00008f0018187a23 */ /* 0x100fe20000010887 */
[----:B------:R3:W-:Y:S01]  /*6f00*/  MUFU.EX2 R223, R36 ;  /* 0x0000002400df7308 */ /* 0x0007e20000000800 */
[--C-:B------:R-:W-:Y:S02]  /*6f10*/  FFMA.FTZ R25, R25, c[0x0][0x23c], -R135.reuse ;  /* 0x00008f0019197a23 */ /* 0x100fe40000010887 */
[--C-:B------:R-:W-:Y:S02]  /*6f20*/  FFMA.FTZ R27, R27, c[0x0][0x23c], -R172.reuse ;  /* 0x00008f001b1b7a23 */ /* 0x100fe400000108ac */
[----:B--2---:R-:W-:Y:S02]  /*6f30*/  FMUL.FTZ R18, R133, R154 ;  /* 0x0000009a85127220 */ /* 0x004fe40000410000 */
[--C-:B------:R-:W-:Y:S02]  /*6f40*/  FFMA.FTZ R28, R28, c[0x0][0x23c], -R135.reuse ;  /* 0x00008f001c1c7a23 */ /* 0x100fe40000010887 */
[----:B------:R-:W-:Y:S01]  /*6f50*/  FFMA.FTZ R29, R29, c[0x0][0x23c], -R135 ;  /* 0x00008f001d1d7a23 */ /* 0x000fe20000010887 */
[----:B------:R5:W-:Y:S01]  /*6f60*/  MUFU.EX2 R238, R37 ;  /* 0x0000002500ee7308 */ /* 0x000be20000000800 */
[--C-:B------:R-:W-:Y:S02]  /*6f70*/  FFMA.FTZ R30, R30, c[0x0][0x23c], -R172.reuse ;  /* 0x00008f001e1e7a23 */ /* 0x100fe400000108ac */
[----:B------:R-:W-:Y:S02]  /*6f80*/  FFMA.FTZ R31, R31, c[0x0][0x23c], -R172 ;  /* 0x00008f001f1f7a23 */ /* 0x000fe400000108ac */
[----:B-1----:R-:W-:Y:S02]  /*6f90*/  FMUL.FTZ R19, R133, R155 ;  /* 0x0000009b85137220 */ /* 0x002fe40000410000 */
[----:B------:R-:W-:Y:S01]  /*6fa0*/  LDSM.16.MT88.4 R152, [R205+0x5c00] ;  /* 0x005c0000cd98783b */ /* 0x000fe20000004200 */
[--C-:B------:R-:W-:Y:S02]  /*6fb0*/  FFMA.FTZ R65, R65, c[0x0][0x23c], -R134.reuse ;  /* 0x00008f0041417a23 */ /* 0x100fe40000010886 */
[----:B------:R1:W-:Y:S01]  /*6fc0*/  MUFU.EX2 R200, R38 ;  /* 0x0000002600c87308 */ /* 0x0003e20000000800 */
[--C-:B------:R-:W-:Y:S02]  /*6fd0*/  FFMA.FTZ R66, R66, c[0x0][0x23c], -R139.reuse ;  /* 0x00008f0042427a23 */ /* 0x100fe4000001088b */
[----:B------:R-:W-:Y:S01]  /*6fe0*/  FFMA.FTZ R67, R67, c[0x0][0x23c], -R139 ;  /* 0x00008f0043437a23 */ /* 0x000fe2000001088b */
[----:B---3--:R-:W-:Y:S01]  /*6ff0*/  F2FP.BF16.PACK_AB R36, R225, R174 ;  /* 0x000000aee124723e */ /* 0x008fe200000010ff */
[----:B------:R-:W-:Y:S02]  /*7000*/  FFMA.FTZ R64, R64, c[0x0][0x23c], -R134 ;  /* 0x00008f0040407a23 */ /* 0x000fe40000010886 */
[--C-:B------:R-:W-:Y:S02]  /*7010*/  FFMA.FTZ R57, R57, c[0x0][0x23c], -R135.reuse ;  /* 0x00008f0039397a23 */ /* 0x100fe40000010887 */
[--C-:B------:R-:W-:Y:S01]  /*7020*/  FFMA.FTZ R58, R58, c[0x0][0x23c], -R172.reuse ;  /* 0x00008f003a3a7a23 */ /* 0x100fe200000108ac */
[----:B------:R2:W-:Y:S01]  /*7030*/  MUFU.EX2 R232, R39 ;  /* 0x0000002700e87308 */ /* 0x0005e20000000800 */
[--C-:B------:R-:W-:Y:S02]  /*7040*/  FFMA.FTZ R59, R59, c[0x0][0x23c], -R172.reuse ;  /* 0x00008f003b3b7a23 */ /* 0x100fe400000108ac */
[--C-:B------:R-:W-:Y:S01]  /*7050*/  FFMA.FTZ R60, R60, c[0x0][0x23c], -R135.reuse ;  /* 0x00008f003c3c7a23 */ /* 0x100fe20000010887 */
[----:B-----5:R-:W-:Y:S01]  /*7060*/  F2FP.BF16.PACK_AB R37, R201, R175 ;  /* 0x000000afc925723e */ /* 0x020fe200000010ff */
[--C-:B------:R-:W-:Y:S02]  /*7070*/  FFMA.FTZ R61, R61, c[0x0][0x23c], -R135.reuse ;  /* 0x00008f003d3d7a23 */ /* 0x100fe40000010887 */
[--C-:B------:R-:W-:Y:S02]  /*7080*/  FFMA.FTZ R62, R62, c[0x0][0x23c], -R172.reuse ;  /* 0x00008f003e3e7a23 */ /* 0x100fe400000108ac */
[----:B------:R-:W-:Y:S01]  /*7090*/  FFMA.FTZ R63, R63, c[0x0][0x23c], -R172 ;  /* 0x00008f003f3f7a23 */ /* 0x000fe200000108ac */
[----:B------:R-:W-:Y:S01]  /*70a0*/  MUFU.EX2 R183, R40 ;  /* 0x0000002800b77308 */ /* 0x000fe20000000800 */
[----:B------:R-:W-:Y:S02]  /*70b0*/  FFMA.FTZ R56, R56, c[0x0][0x23c], -R135 ;  /* 0x00008f0038387a23 */ /* 0x000fe40000010887 */
[--C-:B------:R-:W-:Y:S01]  /*70c0*/  FFMA.FTZ R68, R68, c[0x0][0x23c], -R134.reuse ;  /* 0x00008f0044447a23 */ /* 0x100fe20000010886 */
[----:B-1----:R-:W-:Y:S01]  /*70d0*/  F2FP.BF16.PACK_AB R38, R235, R202 ;  /* 0x000000caeb26723e */ /* 0x002fe200000010ff */
[--C-:B------:R-:W-:Y:S02]  /*70e0*/  FFMA.FTZ R69, R69, c[0x0][0x23c], -R134.reuse ;  /* 0x00008f0045457a23 */ /* 0x100fe40000010886 */
[--C-:B------:R-:W-:Y:S02]  /*70f0*/  FFMA.FTZ R70, R70, c[0x0][0x23c], -R139.reuse ;  /* 0x00008f0046467a23 */ /* 0x100fe4000001088b */
[--C-:B------:R-:W-:Y:S01]  /*7100*/  FFMA.FTZ R71, R71, c[0x0][0x23c], -R139.reuse ;  /* 0x00008f0047477a23 */ /* 0x100fe2000001088b */
[----:B------:R-:W-:Y:S01]  /*7110*/  MUFU.EX2 R195, R41 ;  /* 0x0000002900c37308 */ /* 0x000fe20000000800 */
[--C-:B------:R-:W-:Y:S02]  /*7120*/  FFMA.FTZ R80, R80, c[0x0][0x23c], -R134.reuse ;  /* 0x00008f0050507a23 */ /* 0x100fe40000010886 */
[----:B------:R-:W-:Y:S01]  /*7130*/  FFMA.FTZ R81, R81, c[0x0][0x23c], -R134 ;  /* 0x00008f0051517a23 */ /* 0x000fe20000010886 */
[----:B--2---:R-:W-:Y:S01]  /*7140*/  F2FP.BF16.PACK_AB R39, R228, R197 ;  /* 0x000000c5e427723e */ /* 0x004fe200000010ff */
[--C-:B------:R-:W-:Y:S02]  /*7150*/  FFMA.FTZ R82, R82, c[0x0][0x23c], -R139.reuse ;  /* 0x00008f0052527a23 */ /* 0x100fe4000001088b */
[----:B------:R-:W-:Y:S02]  /*7160*/  FFMA.FTZ R83, R83, c[0x0][0x23c], -R139 ;  /* 0x00008f0053537a23 */ /* 0x000fe4000001088b */
[--C-:B------:R-:W-:Y:S01]  /*7170*/  FFMA.FTZ R72, R72, c[0x0][0x23c], -R135.reuse ;  /* 0x00008f0048487a23 */ /* 0x100fe20000010887 */
[----:B------:R-:W-:Y:S01]  /*7180*/  MUFU.EX2 R186, R42 ;  /* 0x0000002a00ba7308 */ /* 0x000fe20000000800 */
[-C--:B----4-:R-:W-:Y:S05]  /*7190*/  HMMA.16816.F32.BF16 R4, R36, R20.reuse, R4 ;  /* 0x000000142404723c */ /* 0x090fea0000041804 */
[--C-:B------:R-:W-:Y:S02]  /*71a0*/  FFMA.FTZ R73, R73, c[0x0][0x23c], -R135.reuse ;  /* 0x00008f0049497a23 */ /* 0x100fe40000010887 */
[--C-:B------:R-:W-:Y:S02]  /*71b0*/  FFMA.FTZ R74, R74, c[0x0][0x23c], -R172.reuse ;  /* 0x00008f004a4a7a23 */ /* 0x100fe400000108ac */
[----:B------:R1:W-:Y:S03]  /*71c0*/  MUFU.EX2 R191, R43 ;  /* 0x0000002b00bf7308 */ /* 0x0003e60000000800 */
[--C-:B------:R-:W-:Y:S02]  /*71d0*/  FFMA.FTZ R75, R75, c[0x0][0x23c], -R172.reuse ;  /* 0x00008f004b4b7a23 */ /* 0x100fe400000108ac */
[--C-:B------:R-:W-:Y:S02]  /*71e0*/  FFMA.FTZ R76, R76, c[0x0][0x23c], -R135.reuse ;  /* 0x00008f004c4c7a23 */ /* 0x100fe40000010887 */
[----:B------:R-:W-:Y:S02]  /*71f0*/  FFMA.FTZ R77, R77, c[0x0][0x23c], -R135 ;  /* 0x00008f004d4d7a23 */ /* 0x000fe40000010887 */
[--C-:B------:R-:W-:Y:S01]  /*7200*/  FFMA.FTZ R78, R78, c[0x0][0x23c], -R172.reuse ;  /* 0x00008f004e4e7a23 */ /* 0x100fe200000108ac */
[----:B------:R2:W-:Y:S01]  /*7210*/  MUFU.EX2 R173, R8 ;  /* 0x0000000800ad7308 */ /* 0x0005e20000000800 */
[----:B------:R-:W-:Y:S02]  /*7220*/  FFMA.FTZ R79, R79, c[0x0][0x23c], -R172 ;  /* 0x00008f004f4f7a23 */ /* 0x000fe400000108ac */
[--C-:B------:R-:W-:Y:S02]  /*7230*/  FFMA.FTZ R84, R84, c[0x0][0x23c], -R134.reuse ;  /* 0x00008f0054547a23 */ /* 0x100fe40000010886 */
[--C-:B------:R-:W-:Y:S02]  /*7240*/  FFMA.FTZ R85, R85, c[0x0][0x23c], -R134.reuse ;  /* 0x00008f0055557a23 */ /* 0x100fe40000010886 */
[--C-:B------:R-:W-:Y:S02]  /*7250*/  FFMA.FTZ R86, R86, c[0x0][0x23c], -R139.reuse ;  /* 0x00008f0056567a23 */ /* 0x100fe4000001088b */
[--C-:B------:R-:W-:Y:S01]  /*7260*/  FFMA.FTZ R87, R87, c[0x0][0x23c], -R139.reuse ;  /* 0x00008f0057577a23 */ /* 0x100fe2000001088b */
[----:B------:R3:W-:Y:S01]  /*7270*/  MUFU.EX2 R181, R9 ;  /* 0x0000000900b57308 */ /* 0x0007e20000000800 */
[--C-:B------:R-:W-:Y:S02]  /*7280*/  FFMA.FTZ R96, R96, c[0x0][0x23c], -R134.reuse ;  /* 0x00008f0060607a23 */ /* 0x100fe40000010886 */
[----:B------:R-:W-:Y:S01]  /*7290*/  FFMA.FTZ R97, R97, c[0x0][0x23c], -R134 ;  /* 0x00008f0061617a23 */ /* 0x000fe20000010886 */
[----:B-1----:R-:W1:Y:S01]  /*72a0*/  LDSM.16.MT88.4 R40, [R206+0x4000] ;  /* 0x00400000ce28783b */ /* 0x002e620000004200 */
[--C-:B------:R-:W-:Y:S02]  /*72b0*/  FFMA.FTZ R98, R98, c[0x0][0x23c], -R139.reuse ;  /* 0x00008f0062627a23 */ /* 0x100fe4000001088b */
[----:B------:R-:W-:Y:S02]  /*72c0*/  FFMA.FTZ R99, R99, c[0x0][0x23c], -R139 ;  /* 0x00008f0063637a23 */ /* 0x000fe4000001088b */
[--C-:B------:R-:W-:Y:S01]  /*72d0*/  FFMA.FTZ R88, R88, c[0x0][0x23c], -R135.reuse ;  /* 0x00008f0058587a23 */ /* 0x100fe20000010887 */
[----:B------:R-:W-:Y:S01]  /*72e0*/  MUFU.EX2 R177, R10 ;  /* 0x0000000a00b17308 */ /* 0x000fe20000000800 */
[--C-:B------:R-:W-:Y:S02]  /*72f0*/  FFMA.FTZ R89, R89, c[0x0][0x23c], -R135.reuse ;  /* 0x00008f0059597a23 */ /* 0x100fe40000010887 */
[--C-:B------:R-:W-:Y:S02]  /*7300*/  FFMA.FTZ R90, R90, c[0x0][0x23c], -R172.reuse ;  /* 0x00008f005a5a7a23 */ /* 0x100fe400000108ac */
[----:B--2---:R-:W-:Y:S02]  /*7310*/  FMUL.FTZ R8, R2, R140 ;  /* 0x0000008c02087220 */ /* 0x004fe40000410000 */
[--C-:B------:R-:W-:Y:S02]  /*7320*/  FFMA.FTZ R91, R91, c[0x0][0x23c], -R172.reuse ;  /* 0x00008f005b5b7a23 */ /* 0x100fe400000108ac */
[--C-:B------:R-:W-:Y:S01]  /*7330*/  FFMA.FTZ R92, R92, c[0x0][0x23c], -R135.reuse ;  /* 0x00008f005c5c7a23 */ /* 0x100fe20000010887 */
[----:B------:R-:W-:Y:S01]  /*7340*/  MUFU.EX2 R179, R11 ;  /* 0x0000000b00b37308 */ /* 0x000fe20000000800 */
[--C-:B------:R-:W-:Y:S02]  /*7350*/  FFMA.FTZ R93, R93, c[0x0][0x23c], -R135.reuse ;  /* 0x00008f005d5d7a23 */ /* 0x100fe40000010887 */
[--C-:B------:R-:W-:Y:S02]  /*7360*/  FFMA.FTZ R94, R94, c[0x0][0x23c], -R172.reuse ;  /* 0x00008f005e5e7a23 */ /* 0x100fe400000108ac */
[----:B---3--:R-:W-:Y:S02]  /*7370*/  FMUL.FTZ R9, R2, R141 ;  /* 0x0000008d02097220 */ /* 0x008fe40000410000 */
[--C-:B------:R-:W-:Y:S02]  /*7380*/  FFMA.FTZ R95, R95, c[0x0][0x23c], -R172.reuse ;  /* 0x00008f005f5f7a23 */ /* 0x100fe400000108ac */
[----:B------:R-:W-:Y:S01]  /*7390*/  FMUL.FTZ R0, R0, c[0x0][0x23c] ;  /* 0x00008f0000007a20 */ /* 0x000fe20000410000 */
[----:B------:R2:W-:Y:S01]  /*73a0*/  MUFU.EX2 R184, R12 ;  /* 0x0000000c00b87308 */ /* 0x0005e20000000800 */
[--C-:B------:R-:W-:Y:S02]  /*73b0*/  FFMA.FTZ R104, R104, c[0x0][0x23c], -R135.reuse ;  /* 0x00008f0068687a23 */ /* 0x100fe40000010887 */
[--C-:B------:R-:W-:Y:S02]  /*73c0*/  FFMA.FTZ R105, R105, c[0x0][0x23c], -R135.reuse ;  /* 0x00008f0069697a23 */ /* 0x100fe40000010887 */
[--C-:B------:R-:W-:Y:S02]  /*73d0*/  FFMA.FTZ R106, R106, c[0x0][0x23c], -R172.reuse ;  /* 0x00008f006a6a7a23 */ /* 0x100fe400000108ac */
[--C-:B------:R-:W-:Y:S02]  /*73e0*/  FFMA.FTZ R107, R107, c[0x0][0x23c], -R172.reuse ;  /* 0x00008f006b6b7a23 */ /* 0x100fe400000108ac */
[--C-:B------:R-:W-:Y:S01]  /*73f0*/  FFMA.FTZ R108, R108, c[0x0][0x23c], -R135.reuse ;  /* 0x00008f006c6c7a23 */ /* 0x100fe20000010887 */
[----:B------:R-:W3:Y:S01]  /*7400*/  MUFU.EX2 R0, R0 ;  /* 0x0000000000007308 */ /* 0x000ee20000000800 */
[----:B------:R-:W-:Y:S02]  /*7410*/  FFMA.FTZ R109, R109, c[0x0][0x23c], -R135 ;  /* 0x00008f006d6d7a23 */ /* 0x000fe40000010887 */
[--C-:B------:R-:W-:Y:S02]  /*7420*/  FFMA.FTZ R110, R110, c[0x0][0x23c], -R172.reuse ;  /* 0x00008f006e6e7a23 */ /* 0x100fe400000108ac */
[----:B------:R-:W-:Y:S02]  /*7430*/  FFMA.FTZ R111, R111, c[0x0][0x23c], -R172 ;  /* 0x00008f006f6f7a23 */ /* 0x000fe400000108ac */
[--C-:B------:R-:W-:Y:S02]  /*7440*/  FFMA.FTZ R116, R116, c[0x0][0x23c], -R134.reuse ;  /* 0x00008f0074747a23 */ /* 0x100fe40000010886 */
[--C-:B------:R-:W-:Y:S01]  /*7450*/  FFMA.FTZ R117, R117, c[0x0][0x23c], -R134.reuse ;  /* 0x00008f0075757a23 */ /* 0x100fe20000010886 */
[----:B------:R4:W5:Y:S01]  /*7460*/  MUFU.EX2 R188, R13 ;  /* 0x0000000d00bc7308 */ /* 0x0009620000000800 */
[--C-:B------:R-:W-:Y:S02]  /*7470*/  FFMA.FTZ R128, R128, c[0x0][0x23c], -R134.reuse ;  /* 0x00008f0080807a23 */ /* 0x100fe40000010886 */
[----:B------:R-:W-:Y:S02]  /*7480*/  FFMA.FTZ R134, R129, c[0x0][0x23c], -R134 ;  /* 0x00008f0081867a23 */ /* 0x000fe40000010886 */
[----:B--2---:R-:W-:Y:S02]  /*7490*/  FMUL.FTZ R12, R2, R148 ;  /* 0x00000094020c7220 */ /* 0x004fe40000410000 */
[--C-:B------:R-:W-:Y:S02]  /*74a0*/  FFMA.FTZ R118, R118, c[0x0][0x23c], -R139.reuse ;  /* 0x00008f0076767a23 */ /* 0x100fe4000001088b */
[--C-:B------:R-:W-:Y:S01]  /*74b0*/  FFMA.FTZ R119, R119, c[0x0][0x23c], -R139.reuse ;  /* 0x00008f0077777a23 */ /* 0x100fe2000001088b */
[----:B------:R2:W-:Y:S01]  /*74c0*/  MUFU.EX2 R180, R14 ;  /* 0x0000000e00b47308 */ /* 0x0005e20000000800 */
[--C-:B------:R-:W-:Y:S02]  /*74d0*/  FFMA.FTZ R130, R130, c[0x0][0x23c], -R139.reuse ;  /* 0x00008f0082827a23 */ /* 0x100fe4000001088b */
[----:B------:R-:W-:Y:S02]  /*74e0*/  FFMA.FTZ R139, R131, c[0x0][0x23c], -R139 ;  /* 0x00008f00838b7a23 */ /* 0x000fe4000001088b */
[C---:B---3--:R-:W-:Y:S02]  /*74f0*/  FMUL.FTZ R10, R0.reuse, R142 ;  /* 0x0000008e000a7220 */ /* 0x048fe40000410000 */
[----:B------:R-:W-:Y:S02]  /*7500*/  FMUL.FTZ R11, R0, R143 ;  /* 0x0000008f000b7220 */ /* 0x000fe40000410000 */
[--C-:B------:R-:W-:Y:S01]  /*7510*/  FFMA.FTZ R120, R120, c[0x0][0x23c], -R135.reuse ;  /* 0x00008f0078787a23 */ /* 0x100fe20000010887 */
[----:B------:R3:W1:Y:S01]  /*7520*/  MUFU.EX2 R182, R15 ;  /* 0x0000000f00b67308 */ /* 0x0006620000000800 */
[--C-:B------:R-:W-:Y:S02]  /*7530*/  FFMA.FTZ R121, R121, c[0x0][0x23c], -R135.reuse ;  /* 0x00008f0079797a23 */ /* 0x100fe40000010887 */
[--C-:B------:R-:W-:Y:S02]  /*7540*/  FFMA.FTZ R124, R124, c[0x0][0x23c], -R135.reuse ;  /* 0x00008f007c7c7a23 */ /* 0x100fe40000010887 */
[----:B----4-:R-:W-:Y:S02]  /*7550*/  FMUL.FTZ R13, R2, R149 ;  /* 0x00000095020d7220 */ /* 0x010fe40000410000 */
[----:B------:R-:W-:Y:S02]  /*7560*/  FFMA.FTZ R135, R125, c[0x0][0x23c], -R135 ;  /* 0x00008f007d877a23 */ /* 0x000fe40000010887 */
[--C-:B------:R-:W-:Y:S01]  /*7570*/  FFMA.FTZ R122, R122, c[0x0][0x23c], -R172.reuse ;  /* 0x00008f007a7a7a23 */ /* 0x100fe200000108ac */
[----:B------:R4:W-:Y:S01]  /*7580*/  MUFU.EX2 R240, R32 ;  /* 0x0000002000f07308 */ /* 0x0009e20000000800 */
[--C-:B------:R-:W-:Y:S02]  /*7590*/  FFMA.FTZ R123, R123, c[0x0][0x23c], -R172.reuse ;  /* 0x00008f007b7b7a23 */ /* 0x100fe400000108ac */
[--C-:B------:R-:W-:Y:S02]  /*75a0*/  FFMA.FTZ R126, R126, c[0x0][0x23c], -R172.reuse ;  /* 0x00008f007e7e7a23 */ /* 0x100fe400000108ac */
[C---:B--2---:R-:W-:Y:S02]  /*75b0*/  FMUL.FTZ R14, R0.reuse, R150 ;  /* 0x00000096000e7220 */ /* 0x044fe40000410000 */
[----:B------:R-:W-:Y:S03]  /*75c0*/  FFMA.FTZ R172, R127, c[0x0][0x23c], -R172 ;  /* 0x00008f007fac7a23 */ /* 0x000fe600000108ac */
[----:B------:R2:W-:Y:S01]  /*75d0*/  MUFU.EX2 R242, R33 ;  /* 0x0000002100f27308 */ /* 0x0005e20000000800 */
[----:B---3--:R-:W-:Y:S09]  /*75e0*/  FMUL.FTZ R15, R0, R151 ;  /* 0x00000097000f7220 */ /* 0x008ff20000410000 */
[----:B------:R5:W-:Y:S01]  /*75f0*/  MUFU.EX2 R239, R34 ;  /* 0x0000002200ef7308 */ /* 0x000be20000000800 */
[----:B----4-:R-:W-:Y:S09]  /*7600*/  F2FP.BF16.PACK_AB R32, R181, R173 ;  /* 0x000000adb520723e */ /* 0x010ff200000010ff */
[----:B------:R1:W-:Y:S01]  /*7610*/  MUFU.EX2 R243, R35 ;  /* 0x0000002300f37308 */ /* 0x0003e20000000800 */
[----:B--2---:R-:W-:Y:S09]  /*7620*/  F2FP.BF16.PACK_AB R33, R179, R177 ;  /* 0x000000b1b321723e */ /* 0x004ff200000010ff */
[----:B------:R2:W-:Y:S01]  /*7630*/  MUFU.EX2 R178, R24 ;  /* 0x0000001800b27308 */ /* 0x0005e20000000800 */
[----:B-----5:R-:W-:Y:S09]  /*7640*/  F2FP.BF16.PACK_AB R34, R188, R184 ;  /* 0x000000b8bc22723e */ /* 0x020ff200000010ff */
[----:B------:R3:W4:Y:S01]  /*7650*/  MUFU.EX2 R192, R25 ;  /* 0x0000001900c07308 */ /* 0x0007220000000800 */
[----:B-1----:R-:W-:Y:S09]  /*7660*/  F2FP.BF16.PACK_AB R35, R182, R180 ;  /* 0x000000b4b623723e */ /* 0x002ff200000010ff */
[----:B------:R1:W-:Y:S01]  /*7670*/  MUFU.EX2 R176, R26 ;  /* 0x0000001a00b07308 */ /* 0x0003e20000000800 */
[C---:B------:R-:W-:Y:S04]  /*7680*/  HMMA.16816.F32.BF16 R8, R32.reuse, R20, R8 ;  /* 0x000000142008723c */ /* 0x040fe80000041808 */
[----:B--2---:R-:W-:Y:S03]  /*7690*/  FMUL.FTZ R24, R2, R160 ;  /* 0x000000a002187220 */ /* 0x004fe60000410000 */
[C---:B------:R-:W-:Y:S01]  /*76a0*/  FMUL.FTZ R20, R132.reuse, R156 ;  /* 0x0000009c84147220 */ /* 0x040fe20000410000 */
[-C--:B------:R-:W-:Y:S01]  /*76b0*/  HMMA.16816.F32.BF16 R12, R32, R22.reuse, R12 ;  /* 0x00000016200c723c */ /* 0x080fe2000004180c */
[----:B------:R2:W5:Y:S03]  /*76c0*/  MUFU.EX2 R187, R27 ;  /* 0x0000001b00bb7308 */ /* 0x0005660000000800 */
[----:B------:R-:W-:Y:S02]  /*76d0*/  FMUL.FTZ R21, R132, R157 ;  /* 0x0000009d84157220 */ /* 0x000fe40000410000 */
[----:B---3--:R-:W-:Y:S02]  /*76e0*/  FMUL.FTZ R25, R2, R161 ;  /* 0x000000a102197220 */ /* 0x008fe40000410000 */
[C---:B------:R-:W-:Y:S03]  /*76f0*/  HMMA.16816.F32.BF16 R16, R36.reuse, R22, R16 ;  /* 0x000000162410723c */ /* 0x040fe60000041810 */
[----:B------:R-:W-:Y:S04]  /*7700*/  MUFU.EX2 R198, R44 ;  /* 0x0000002c00c67308 */ /* 0x000fe80000000800 */
[C---:B------:R-:W-:Y:S02]  /*7710*/  FMUL.FTZ R22, R133.reuse, R158 ;  /* 0x0000009e85167220 */ /* 0x040fe40000410000 */
[----:B------:R-:W-:Y:S03]  /*7720*/  FMUL.FTZ R23, R133, R159 ;  /* 0x0000009f85177220 */ /* 0x000fe60000410000 */
[C---:B-1----:R-:W-:Y:S01]  /*7730*/  FMUL.FTZ R26, R0.reuse, R162 ;  /* 0x000000a2001a7220 */ /* 0x042fe20000410000 */
[----:B------:R-:W-:Y:S03]  /*7740*/  MUFU.EX2 R226, R45 ;  /* 0x0000002d00e27308 */ /* 0x000fe60000000800 */
[-C--:B------:R-:W-:Y:S03]  /*7750*/  HMMA.16816.F32.BF16 R20, R36, R40.reuse, R20 ;  /* 0x000000282414723c */ /* 0x080fe60000041814 */
[----:B--2---:R-:W-:Y:S04]  /*7760*/  FMUL.FTZ R27, R0, R163 ;  /* 0x000000a3001b7220 */ /* 0x004fe80000410000 */
[----:B------:R-:W-:Y:S03]  /*7770*/  MUFU.EX2 R194, R46 ;  /* 0x0000002e00c27308 */ /* 0x000fe60000000800 */
[C---:B------:R-:W-:Y:S07]  /*7780*/  HMMA.16816.F32.BF16 R24, R32.reuse, R40, R24 ;  /* 0x000000282018723c */ /* 0x040fee0000041818 */
[----:B------:R1:W-:Y:S01]  /*7790*/  MUFU.EX2 R230, R47 ;  /* 0x0000002f00e67308 */ /* 0x0003e20000000800 */
[----:B----4-:R-:W-:Y:S04]  /*77a0*/  F2FP.BF16.PACK_AB R40, R192, R178 ;  /* 0x000000b2c028723e */ /* 0x010fe800000010ff */
[----:B-----5:R-:W-:Y:S05]  /*77b0*/  F2FP.BF16.PACK_AB R41, R187, R176 ;  /* 0x000000b0bb29723e */ /* 0x020fea00000010ff */
[----:B------:R2:W-:Y:S10]  /*77c0*/  MUFU.EX2 R199, R28 ;  /* 0x0000001c00c77308 */ /* 0x0005f40000000800 */
[----:B------:R3:W4:Y:S01]  /*77d0*/  MUFU.EX2 R231, R29 ;  /* 0x0000001d00e77308 */ /* 0x0007220000000800 */
[----:B-1----:R-:W1:Y:S09]  /*77e0*/  LDSM.16.MT88.4 R44, [R205+0x4400] ;  /* 0x00440000cd2c783b */ /* 0x002e720000004200 */
[----:B------:R5:W-:Y:S01]  /*77f0*/  MUFU.EX2 R196, R30 ;  /* 0x0000001e00c47308 */ /* 0x000be20000000800 */
[C---:B--2---:R-:W-:Y:S09]  /*7800*/  FMUL.FTZ R28, R2.reuse, R164 ;  /* 0x000000a4021c7220 */ /* 0x044ff20000410000 */
[----:B------:R2:W1:Y:S01]  /*7810*/  MUFU.EX2 R224, R31 ;  /* 0x0000001f00e07308 */ /* 0x0004620000000800 */
[----:B---3--:R-:W-:Y:S09]  /*7820*/  FMUL.FTZ R29, R2, R165 ;  /* 0x000000a5021d7220 */ /* 0x008ff20000410000 */
[----:B------:R-:W-:Y:S01]  /*7830*/  MUFU.EX2 R234, R48 ;  /* 0x0000003000ea7308 */ /* 0x000fe20000000800 */
[C---:B-----5:R-:W-:Y:S09]  /*7840*/  FMUL.FTZ R30, R0.reuse, R166 ;  /* 0x000000a6001e7220 */ /* 0x060ff20000410000 */
[----:B------:R-:W3:Y:S01]  /*7850*/  MUFU.EX2 R244, R49 ;  /* 0x0000003100f47308 */ /* 0x000ee20000000800 */
[C---:B--2---:R-:W-:Y:S02]  /*7860*/  FMUL.FTZ R31, R0.reuse, R167 ;  /* 0x000000a7001f7220 */ /* 0x044fe40000410000 */
[----:B------:R-:W-:Y:S07]  /*7870*/  FFMA.FTZ R0, R0, R222, R177 ;  /* 0x000000de00007223 */ /* 0x000fee00000100b1 */
[----:B------:R-:W-:Y:S01]  /*7880*/  MUFU.EX2 R227, R50 ;  /* 0x0000003200e37308 */ /* 0x000fe20000000800 */
[-C--:B------:R-:W-:Y:S03]  /*7890*/  HMMA.16816.F32.BF16 R28, R32, R42.reuse, R28 ;  /* 0x0000002a201c723c */ /* 0x080fe6000004181c */
[----:B------:R-:W-:Y:S04]  /*78a0*/  FADD.FTZ R0, R179, R0 ;  /* 0x00000000b3007221 */ /* 0x000fe80000010000 */
[----:B------:R-:W-:Y:S02]  /*78b0*/  FADD.FTZ R0, R180, R0 ;  /* 0x00000000b4007221 */ /* 0x000fe40000010000 */
[----:B------:R2:W5:Y:S03]  /*78c0*/  MUFU.EX2 R241, R51 ;  /* 0x0000003300f17308 */ /* 0x0005660000000800 */
[C---:B------:R-:W-:Y:S02]  /*78d0*/  FMUL.FTZ R32, R132.reuse, R168 ;  /* 0x000000a884207220 */ /* 0x040fe40000410000 */
[C---:B------:R-:W-:Y:S02]  /*78e0*/  FMUL.FTZ R33, R132.reuse, R169 ;  /* 0x000000a984217220 */ /* 0x040fe40000410000 */
[C---:B------:R-:W-:Y:S02]  /*78f0*/  FMUL.FTZ R34, R133.reuse, R170 ;  /* 0x000000aa85227220 */ /* 0x040fe40000410000 */
[----:B------:R-:W-:Y:S01]  /*7900*/  FMUL.FTZ R35, R133, R171 ;  /* 0x000000ab85237220 */ /* 0x000fe20000410000 */
[----:B------:R-:W-:Y:S01]  /*7910*/  MUFU.EX2 R229, R52 ;  /* 0x0000003400e57308 */ /* 0x000fe20000000800 */
[----:B------:R-:W-:Y:S05]  /*7920*/  FFMA.FTZ R132, R132, R219, R174 ;  /* 0x000000db84847223 */ /* 0x000fea00000100ae */
[----:B------:R-:W-:Y:S04]  /*7930*/  HMMA.16816.F32.BF16 R32, R36, R42, R32 ;  /* 0x0000002a2420723c */ /* 0x000fe80000041820 */
[----:B------:R-:W-:Y:S03]  /*7940*/  MUFU.EX2 R233, R53 ;  /* 0x0000003500e97308 */ /* 0x000fe60000000800 */
[----:B------:R-:W-:Y:S01]  /*7950*/  F2FP.BF16.PACK_AB R36, R193, R190 ;  /* 0x000000bec124723e */ /* 0x000fe200000010ff */
[----:B--2---:R-:W2:Y:S01]  /*7960*/  LDSM.16.MT88.4 R48, [R206+0x4400] ;  /* 0x00440000ce30783b */ /* 0x004ea20000004200 */
[----:B------:R-:W-:Y:S03]  /*7970*/  F2FP.BF16.PACK_AB R37, R189, R185 ;  /* 0x000000b9bd25723e */ /* 0x000fe600000010ff */
[----:B------:R-:W-:Y:S02]  /*7980*/  F2FP.BF16.PACK_AB R38, R242, R240 ;  /* 0x000000f0f226723e */ /* 0x000fe400000010ff */
[----:B------:R-:W-:Y:S01]  /*7990*/  MUFU.EX2 R203, R54 ;  /* 0x0000003600cb7308 */ /* 0x000fe20000000800 */
[----:B------:R-:W-:Y:S02]  /*79a0*/  F2FP.BF16.PACK_AB R39, R243, R239 ;  /* 0x000000eff327723e */ /* 0x000fe400000010ff */
[----:B----4-:R-:W-:Y:S02]  /*79b0*/  F2FP.BF16.PACK_AB R42, R231, R199 ;  /* 0x000000c7e72a723e */ /* 0x010fe400000010ff */
[----:B-1----:R-:W-:Y:S03]  /*79c0*/  F2FP.BF16.PACK_AB R43, R224, R196 ;  /* 0x000000c4e02b723e */ /* 0x002fe600000010ff */
[-C--:B------:R-:W-:Y:S02]  /*79d0*/  HMMA.16816.F32.BF16 R4, R36, R44.reuse, R4 ;  /* 0x0000002c2404723c */ /* 0x080fe40000041804 */
[----:B------:R1:W-:Y:S06]  /*79e0*/  MUFU.EX2 R236, R55 ;  /* 0x0000003700ec7308 */ /* 0x0003ec0000000800 */
[C---:B------:R-:W-:Y:S04]  /*79f0*/  HMMA.16816.F32.BF16 R8, R40.reuse, R44, R8 ;  /* 0x0000002c2808723c */ /* 0x040fe80000041808 */
[----:B------:R-:W-:Y:S04]  /*7a00*/  MUFU.EX2 R237, R64 ;  /* 0x0000004000ed7308 */ /* 0x000fe80000000800 */
[-C--:B------:R-:W-:Y:S06]  /*7a10*/  HMMA.16816.F32.BF16 R12, R40, R46.reuse, R12 ;  /* 0x0000002e280c723c */ /* 0x080fec000004180c */
[----:B------:R-:W-:Y:S02]  /*7a20*/  MUFU.EX2 R65, R65 ;  /* 0x0000004100417308 */ /* 0x000fe40000000800 */
[C---:B------:R-:W-:Y:S01]  /*7a30*/  HMMA.16816.F32.BF16 R16, R36.reuse, R46, R16 ;  /* 0x0000002e2410723c */ /* 0x040fe20000041810 */
[----:B------:R-:W-:Y:S07]  /*7a40*/  LDSM.16.MT88.4 R44, [R206+0x4800] ;  /* 0x00480000ce2c783b */ /* 0x000fee0000004200 */
[----:B------:R-:W-:Y:S01]  /*7a50*/  MUFU.EX2 R66, R66 ;  /* 0x0000004200427308 */ /* 0x000fe20000000800 */
[----:B-1----:R-:W1:Y:S01]  /*7a60*/  LDSM.16.MT88.4 R52, [R205+0x4800] ;  /* 0x00480000cd34783b */ /* 0x002e620000004200 */
[-C--:B--2---:R-:W-:Y:S08]  /*7a70*/  HMMA.16816.F32.BF16 R20, R36, R48.reuse, R20 ;  /* 0x000000302414723c */ /* 0x084ff00000041814 */
[----:B------:R-:W-:Y:S01]  /*7a80*/  MUFU.EX2 R67, R67 ;  /* 0x0000004300437308 */ /* 0x000fe20000000800 */
[C---:B------:R-:W-:Y:S08]  /*7a90*/  HMMA.16816.F32.BF16 R24, R40.reuse, R48, R24 ;  /* 0x000000302818723c */ /* 0x040ff00000041818 */
[-C--:B------:R-:W-:Y:S01]  /*7aa0*/  HMMA.16816.F32.BF16 R28, R40, R50.reuse, R28 ;  /* 0x00000032281c723c */ /* 0x080fe2000004181c */
[----:B------:R-:W-:Y:S06]  /*7ab0*/  MUFU.EX2 R64, R56 ;  /* 0x0000003800407308 */ /* 0x000fec0000000800 */
[----:B------:R-:W-:Y:S01]  /*7ac0*/  F2FP.BF16.PACK_AB R40, R195, R183 ;  /* 0x000000b7c328723e */ /* 0x000fe200000010ff */
[----:B------:R-:W-:Y:S01]  /*7ad0*/  HMMA.16816.F32.BF16 R32, R36, R50, R32 ;  /* 0x000000322420723c */ /* 0x000fe20000041820 */
[----:B------:R-:W2:Y:S02]  /*7ae0*/  LDSM.16.MT88.4 R48, [R205+0x4c00] ;  /* 0x004c0000cd30783b */ /* 0x000ea40000004200 */
[----:B------:R-:W4:Y:S01]  /*7af0*/  MUFU.EX2 R57, R57 ;  /* 0x0000003900397308 */ /* 0x000f220000000800 */
[----:B------:R-:W-:Y:S02]  /*7b00*/  F2FP.BF16.PACK_AB R41, R191, R186 ;  /* 0x000000babf29723e */ /* 0x000fe400000010ff */
[----:B------:R-:W-:Y:S02]  /*7b10*/  F2FP.BF16.PACK_AB R42, R226, R198 ;  /* 0x000000c6e22a723e */ /* 0x000fe400000010ff */
[----:B------:R-:W-:Y:S04]  /*7b20*/  F2FP.BF16.PACK_AB R36, R238, R223 ;  /* 0x000000dfee24723e */ /* 0x000fe800000010ff */
[----:B------:R-:W-:Y:S01]  /*7b30*/  F2FP.BF16.PACK_AB R37, R232, R200 ;  /* 0x000000c8e825723e */ /* 0x000fe200000010ff */
[----:B------:R-:W-:Y:S01]  /*7b40*/  MUFU.EX2 R58, R58 ;  /* 0x0000003a003a7308 */ /* 0x000fe20000000800 */
[----:B---3--:R-:W-:Y:S02]  /*7b50*/  F2FP.BF16.PACK_AB R38, R244, R234 ;  /* 0x000000eaf426723e */ /* 0x008fe400000010ff */
[----:B-----5:R-:W-:Y:S02]  /*7b60*/  F2FP.BF16.PACK_AB R39, R241, R227 ;  /* 0x000000e3f127723e */ /* 0x020fe400000010ff */
[----:B------:R-:W-:Y:S05]  /*7b70*/  F2FP.BF16.PACK_AB R43, R230, R194 ;  /* 0x000000c2e62b723e */ /* 0x000fea00000010ff */
[----:B------:R-:W3:Y:S01]  /*7b80*/  MUFU.EX2 R59, R59 ;  /* 0x0000003b003b7308 */ /* 0x000ee20000000800 */
[-C--:B-1----:R-:W-:Y:S08]  /*7b90*/  HMMA.16816.F32.BF16 R4, R36, R52.reuse, R4 ;  /* 0x000000342404723c */ /* 0x082ff00000041804 */
[C---:B------:R-:W-:Y:S01]  /*7ba0*/  HMMA.16816.F32.BF16 R8, R40.reuse, R52, R8 ;  /* 0x000000342808723c */ /* 0x040fe20000041808 */
[----:B------:R-:W-:Y:S07]  /*7bb0*/  MUFU.EX2 R60, R60 ;  /* 0x0000003c003c7308 */ /* 0x000fee0000000800 */
[-C--:B------:R-:W-:Y:S03]  /*7bc0*/  HMMA.16816.F32.BF16 R12, R40, R54.reuse, R12 ;  /* 0x00000036280c723c */ /* 0x080fe6000004180c */
[----:B------:R-:W1:Y:S05]  /*7bd0*/  MUFU.EX2 R61, R61 ;  /* 0x0000003d003d7308 */ /* 0x000e6a0000000800 */
[C---:B------:R-:W-:Y:S01]  /*7be0*/  HMMA.16816.F32.BF16 R16, R36.reuse, R54, R16 ;  /* 0x000000362410723c */ /* 0x040fe20000041810 */
[----:B------:R-:W5:Y:S04]  /*7bf0*/  LDSM.16.MT88.4 R52, [R206+0x4c00] ;  /* 0x004c0000ce34783b */ /* 0x000f680000004200 */
[----:B------:R-:W-:Y:S03]  /*7c00*/  MUFU.EX2 R62, R62 ;  /* 0x0000003e003e7308 */ /* 0x000fe60000000800 */
[-C--:B------:R-:W-:Y:S07]  /*7c10*/  HMMA.16816.F32.BF16 R20, R36, R44.reuse, R20 ;  /* 0x0000002c2414723c */ /* 0x080fee0000041814 */
[----:B------:R-:W2:Y:S01]  /*7c20*/  MUFU.EX2 R63, R63 ;  /* 0x0000003f003f7308 */ /* 0x000ea20000000800 */
[C---:B------:R-:W-:Y:S08]  /*7c30*/  HMMA.16816.F32.BF16 R24, R40.reuse, R44, R24 ;  /* 0x0000002c2818723c */ /* 0x040ff00000041818 */
[-C--:B------:R-:W-:Y:S01]  /*7c40*/  HMMA.16816.F32.BF16 R28, R40, R46.reuse, R28 ;  /* 0x0000002e281c723c */ /* 0x080fe2000004181c */
[----:B------:R-:W-:Y:S06]  /*7c50*/  MUFU.EX2 R68, R68 ;  /* 0x0000004400447308 */ /* 0x000fec0000000800 */
[----:B----4-:R-:W-:Y:S01]  /*7c60*/  F2FP.BF16.PACK_AB R40, R57, R64 ;  /* 0x000000403928723e */ /* 0x010fe200000010ff */
[----:B------:R-:W-:Y:S01]  /*7c70*/  HMMA.16816.F32.BF16 R32, R36, R46, R32 ;  /* 0x0000002e2420723c */ /* 0x000fe20000041820 */
[----:B------:R-:W4:Y:S02]  /*7c80*/  LDSM.16.MT88.4 R44, [R205+0x5000] ;  /* 0x00500000cd2c783b */ /* 0x000f240000004200 */
[----:B------:R-:W4:Y:S01]  /*7c90*/  MUFU.EX2 R69, R69 ;  /* 0x0000004500457308 */ /* 0x000f220000000800 */
[----:B---3--:R-:W-:Y:S02]  /*7ca0*/  F2FP.BF16.PACK_AB R41, R59, R58 ;  /* 0x0000003a3b29723e */ /* 0x008fe400000010ff */
[----:B-1----:R-:W-:Y:S02]  /*7cb0*/  F2FP.BF16.PACK_AB R42, R61, R60 ;  /* 0x0000003c3d2a723e */ /* 0x002fe400000010ff */
[----:B------:R-:W-:Y:S04]  /*7cc0*/  F2FP.BF16.PACK_AB R36, R233, R229 ;  /* 0x000000e5e924723e */ /* 0x000fe800000010ff */
[----:B------:R-:W-:Y:S01]  /*7cd0*/  F2FP.BF16.PACK_AB R37, R236, R203 ;  /* 0x000000cbec25723e */ /* 0x000fe200000010ff */
[----:B------:R-:W-:Y:S01]  /*7ce0*/  MUFU.EX2 R70, R70 ;  /* 0x0000004600467308 */ /* 0x000fe20000000800 */
[----:B------:R-:W-:Y:S02]  /*7cf0*/  F2FP.BF16.PACK_AB R38, R65, R237 ;  /* 0x000000ed4126723e */ /* 0x000fe400000010ff */
[----:B------:R-:W-:Y:S02]  /*7d00*/  F2FP.BF16.PACK_AB R39, R67, R66 ;  /* 0x000000424327723e */ /* 0x000fe400000010ff */
[----:B--2---:R-:W-:Y:S05]  /*7d10*/  F2FP.BF16.PACK_AB R43, R63, R62 ;  /* 0x0000003e3f2b723e */ /* 0x004fea00000010ff */
[----:B------:R-:W1:Y:S01]  /*7d20*/  MUFU.EX2 R71, R71 ;  /* 0x0000004700477308 */ /* 0x000e620000000800 */
[-C--:B------:R-:W-:Y:S08]  /*7d30*/  HMMA.16816.F32.BF16 R4, R36, R48.reuse, R4 ;  /* 0x000000302404723c */ /* 0x080ff00000041804 */
[C---:B------:R-:W-:Y:S01]  /*7d40*/  HMMA.16816.F32.BF16 R8, R40.reuse, R48, R8 ;  /* 0x000000302808723c */ /* 0x040fe20000041808 */
[----:B------:R-:W-:Y:S07]  /*7d50*/  MUFU.EX2 R80, R80 ;  /* 0x0000005000507308 */ /* 0x000fee0000000800 */
[-C--:B------:R-:W-:Y:S03]  /*7d60*/  HMMA.16816.F32.BF16 R12, R40, R50.reuse, R12 ;  /* 0x00000032280c723c */ /* 0x080fe6000004180c */
[----:B------:R-:W2:Y:S05]  /*7d70*/  MUFU.EX2 R81, R81 ;  /* 0x0000005100517308 */ /* 0x000eaa0000000800 */
[C---:B------:R-:W-:Y:S01]  /*7d80*/  HMMA.16816.F32.BF16 R16, R36.reuse, R50, R16 ;  /* 0x000000322410723c */ /* 0x040fe20000041810 */
[----:B------:R-:W3:Y:S04]  /*7d90*/  LDSM.16.MT88.4 R48, [R206+0x5000] ;  /* 0x00500000ce30783b */ /* 0x000ee80000004200 */
[----:B------:R-:W-:Y:S03]  /*7da0*/  MUFU.EX2 R82, R82 ;  /* 0x0000005200527308 */ /* 0x000fe60000000800 */
[-C--:B-----5:R-:W-:Y:S07]  /*7db0*/  HMMA.16816.F32.BF16 R20, R36, R52.reuse, R20 ;  /* 0x000000342414723c */ /* 0x0a0fee0000041814 */
[----:B------:R-:W5:Y:S01]  /*7dc0*/  MUFU.EX2 R83, R83 ;  /* 0x0000005300537308 */ /* 0x000f620000000800 */
[C---:B------:R-:W-:Y:S08]  /*7dd0*/  HMMA.16816.F32.BF16 R24, R40.reuse, R52, R24 ;  /* 0x000000342818723c */ /* 0x040ff00000041818 */
[-C--:B------:R-:W-:Y:S01]  /*7de0*/  HMMA.16816.F32.BF16 R28, R40, R54.reuse, R28 ;  /* 0x00000036281c723c */ /* 0x080fe2000004181c */
[----:B------:R-:W-:Y:S07]  /*7df0*/  MUFU.EX2 R72, R72 ;  /* 0x0000004800487308 */ /* 0x000fee0000000800 */
[----:B------:R-:W-:Y:S01]  /*7e00*/  HMMA.16816.F32.BF16 R32, R36, R54, R32 ;  /* 0x000000362420723c */ /* 0x000fe20000041820 */
[----:B------:R-:W-:Y:S02]  /*7e10*/  LDSM.16.MT88.4 R52, [R206+0x5400] ;  /* 0x00540000ce34783b */ /* 0x000fe40000004200 */
[----:B------:R-:W3:Y:S04]  /*7e20*/  MUFU.EX2 R73, R73 ;  /* 0x0000004900497308 */ /* 0x000ee80000000800 */
[----:B----4-:R-:W-:Y:S02]  /*7e30*/  F2FP.BF16.PACK_AB R36, R69, R68 ;  /* 0x000000444524723e */ /* 0x010fe400000010ff */
[----:B-1----:R-:W-:Y:S03]  /*7e40*/  F2FP.BF16.PACK_AB R37, R71, R70 ;  /* 0x000000464725723e */ /* 0x002fe600000010ff */
[----:B--2---:R-:W-:Y:S01]  /*7e50*/  F2FP.BF16.PACK_AB R38, R81, R80 ;  /* 0x000000505126723e */ /* 0x004fe200000010ff */
[----:B------:R-:W-:Y:S01]  /*7e60*/  MUFU.EX2 R74, R74 ;  /* 0x0000004a004a7308 */ /* 0x000fe20000000800 */
[----:B-----5:R-:W-:Y:S07]  /*7e70*/  F2FP.BF16.PACK_AB R39, R83, R82 ;  /* 0x000000525327723e */ /* 0x020fee00000010ff */
[-C--:B------:R-:W-:Y:S02]  /*7e80*/  HMMA.16816.F32.BF16 R4, R36, R44.reuse, R4 ;  /* 0x0000002c2404723c */ /* 0x080fe40000041804 */
[----:B------:R-:W1:Y:S01]  /*7e90*/  MUFU.EX2 R75, R75 ;  /* 0x0000004b004b7308 */ /* 0x000e620000000800 */
[----:B---3--:R-:W-:Y:S09]  /*7ea0*/  F2FP.BF16.PACK_AB R40, R73, R72 ;  /* 0x000000484928723e */ /* 0x008ff200000010ff */
[----:B------:R-:W-:Y:S10]  /*7eb0*/  MUFU.EX2 R76, R76 ;  /* 0x0000004c004c7308 */ /* 0x000ff40000000800 */
[----:B------:R-:W2:Y:S01]  /*7ec0*/  MUFU.EX2 R77, R77 ;  /* 0x0000004d004d7308 */ /* 0x000ea20000000800 */
[----:B-1----:R-:W-:Y:S09]  /*7ed0*/  F2FP.BF16.PACK_AB R41, R75, R74 ;  /* 0x0000004a4b29723e */ /* 0x002ff200000010ff */
[----:B------:R-:W-:Y:S10]  /*7ee0*/  MUFU.EX2 R78, R78 ;  /* 0x0000004e004e7308 */ /* 0x000ff40000000800 */
[----:B------:R-:W1:Y:S01]  /*7ef0*/  MUFU.EX2 R79, R79 ;  /* 0x0000004f004f7308 */ /* 0x000e620000000800 */
[----:B--2---:R-:W-:Y:S09]  /*7f00*/  F2FP.BF16.PACK_AB R42, R77, R76 ;  /* 0x0000004c4d2a723e */ /* 0x004ff200000010ff */
[----:B------:R-:W-:Y:S10]  /*7f10*/  MUFU.EX2 R84, R84 ;  /* 0x0000005400547308 */ /* 0x000ff40000000800 */
[----:B------:R-:W2:Y:S01]  /*7f20*/  MUFU.EX2 R85, R85 ;  /* 0x0000005500557308 */ /* 0x000ea20000000800 */
[----:B-1----:R-:W-:Y:S09]  /*7f30*/  F2FP.BF16.PACK_AB R43, R79, R78 ;  /* 0x0000004e4f2b723e */ /* 0x002ff200000010ff */
[----:B------:R-:W-:Y:S01]  /*7f40*/  MUFU.EX2 R86, R86 ;  /* 0x0000005600567308 */ /* 0x000fe20000000800 */
[C---:B------:R-:W-:Y:S08]  /*7f50*/  HMMA.16816.F32.BF16 R8, R40.reuse, R44, R8 ;  /* 0x0000002c2808723c */ /* 0x040ff00000041808 */
[-C--:B------:R-:W-:Y:S01]  /*7f60*/  HMMA.16816.F32.BF16 R12, R40, R46.reuse, R12 ;  /* 0x0000002e280c723c */ /* 0x080fe2000004180c */
[----:B------:R-:W1:Y:S07]  /*7f70*/  MUFU.EX2 R87, R87 ;  /* 0x0000005700577308 */ /* 0x000e6e0000000800 */
[C---:B------:R-:W-:Y:S01]  /*7f80*/  HMMA.16816.F32.BF16 R16, R36.reuse, R46, R16 ;  /* 0x0000002e2410723c */ /* 0x040fe20000041810 */
[----:B------:R-:W3:Y:S02]  /*7f90*/  LDSM.16.MT88.4 R44, [R205+0x5400] ;  /* 0x00540000cd2c783b */ /* 0x000ee40000004200 */
[----:B------:R-:W-:Y:S05]  /*7fa0*/  MUFU.EX2 R96, R96 ;  /* 0x0000006000607308 */ /* 0x000fea0000000800 */
[-C--:B------:R-:W-:Y:S05]  /*7fb0*/  HMMA.16816.F32.BF16 R20, R36, R48.reuse, R20 ;  /* 0x000000302414723c */ /* 0x080fea0000041814 */
[----:B------:R-:W4:Y:S03]  /*7fc0*/  MUFU.EX2 R97, R97 ;  /* 0x0000006100617308 */ /* 0x000f260000000800 */
[C---:B------:R-:W-:Y:S07]  /*7fd0*/  HMMA.16816.F32.BF16 R24, R40.reuse, R48, R24 ;  /* 0x000000302818723c */ /* 0x040fee0000041818 */
[----:B------:R-:W-:Y:S01]  /*7fe0*/  MUFU.EX2 R98, R98 ;  /* 0x0000006200627308 */ /* 0x000fe20000000800 */
[-C--:B------:R-:W-:Y:S04]  /*7ff0*/  HMMA.16816.F32.BF16 R28, R40, R50.reuse, R28 ;  /* 0x00000032281c723c */ /* 0x080fe8000004181c */
[----:B------:R-:W-:Y:S02]  /*8000*/  FFMA.FTZ R48, R2, R220, R173 ;  /* 0x000000dc02307223 */ /* 0x000fe400000100ad */
[----:B------:R-:W-:Y:S01]  /*8010*/  FFMA.FTZ R49, R133, R221, R175 ;  /* 0x000000dd85317223 */ /* 0x000fe200000100af */
[----:B------:R-:W-:Y:S01]  /*8020*/  MOV R133, R137 ;  /* 0x0000008900857202 */ /* 0x000fe20000000f00 */
[----:B------:R-:W-:Y:S01]  /*8030*/  HMMA.16816.F32.BF16 R32, R36, R50, R32 ;  /* 0x000000322420723c */ /* 0x000fe20000041820 */
[----:B------:R-:W5:Y:S03]  /*8040*/  MUFU.EX2 R99, R99 ;  /* 0x0000006300637308 */ /* 0x000f660000000800 */
[----:B------:R-:W-:Y:S02]  /*8050*/  FADD.FTZ R48, R181, R48 ;  /* 0x00000030b5307221 */ /* 0x000fe40000010000 */
[----:B------:R-:W-:Y:S01]  /*8060*/  FADD.FTZ R49, R201, R49 ;  /* 0x00000031c9317221 */ /* 0x000fe20000010000 */
[----:B--2---:R-:W-:Y:S01]  /*8070*/  F2FP.BF16.PACK_AB R36, R85, R84 ;  /* 0x000000545524723e */ /* 0x004fe200000010ff */
[----:B------:R-:W-:Y:S01]  /*8080*/  FADD.FTZ R2, R225, R132 ;  /* 0x00000084e1027221 */ /* 0x000fe20000010000 */
[----:B-1----:R-:W-:Y:S02]  /*8090*/  F2FP.BF16.PACK_AB R37, R87, R86 ;  /* 0x000000565725723e */ /* 0x002fe400000010ff */
[----:B------:R-:W-:Y:S01]  /*80a0*/  MUFU.EX2 R88, R88 ;  /* 0x0000005800587308 */ /* 0x000fe20000000800 */
[----:B----4-:R-:W-:Y:S01]  /*80b0*/  F2FP.BF16.PACK_AB R38, R97, R96 ;  /* 0x000000606126723e */ /* 0x010fe200000010ff */
[----:B------:R-:W-:Y:S01]  /*80c0*/  FADD.FTZ R49, R197, R49 ;  /* 0x00000031c5317221 */ /* 0x000fe20000010000 */
[----:B------:R-:W-:Y:S01]  /*80d0*/  MOV R132, R138 ;  /* 0x0000008a00847202 */ /* 0x000fe20000000f00 */
[----:B------:R-:W-:Y:S02]  /*80e0*/  FADD.FTZ R2, R202, R2 ;  /* 0x00000002ca027221 */ /* 0x000fe40000010000 */
[----:B------:R-:W-:Y:S02]  /*80f0*/  FADD.FTZ R49, R228, R49 ;  /* 0x00000031e4317221 */ /* 0x000fe40000010000 */
[----:B------:R-:W-:Y:S02]  /*8100*/  FADD.FTZ R2, R235, R2 ;  /* 0x00000002eb027221 */ /* 0x000fe40000010000 */
[----:B------:R-:W1:Y:S02]  /*8110*/  MUFU.EX2 R89, R89 ;  /* 0x0000005900597308 */ /* 0x000e640000000800 */
[----:B------:R-:W-:Y:S01]  /*8120*/  FADD.FTZ R2, R190, R2 ;  /* 0x00000002be027221 */ /* 0x000fe20000010000 */
[----:B-----5:R-:W-:Y:S03]  /*8130*/  F2FP.BF16.PACK_AB R39, R99, R98 ;  /* 0x000000626327723e */ /* 0x020fe600000010ff */
[----:B------:R-:W-:Y:S04]  /*8140*/  FADD.FTZ R56, R193, R2 ;  /* 0x00000002c1387221 */ /* 0x000fe80000010000 */
[----:B------:R-:W-:Y:S01]  /*8150*/  MUFU.EX2 R90, R90 ;  /* 0x0000005a005a7308 */ /* 0x000fe20000000800 */
[-C--:B---3--:R-:W-:Y:S09]  /*8160*/  HMMA.16816.F32.BF16 R4, R36, R44.reuse, R4 ;  /* 0x0000002c2404723c */ /* 0x088ff20000041804 */
[----:B------:R-:W2:Y:S03]  /*8170*/  MUFU.EX2 R91, R91 ;  /* 0x0000005b005b7308 */ /* 0x000ea60000000800 */
[----:B-1----:R-:W-:Y:S07]  /*8180*/  F2FP.BF16.PACK_AB R40, R89, R88 ;  /* 0x000000585928723e */ /* 0x002fee00000010ff */
[----:B------:R-:W-:Y:S10]  /*8190*/  MUFU.EX2 R92, R92 ;  /* 0x0000005c005c7308 */ /* 0x000ff40000000800 */
[----:B------:R-:W1:Y:S01]  /*81a0*/  MUFU.EX2 R93, R93 ;  /* 0x0000005d005d7308 */ /* 0x000e620000000800 */
[----:B--2---:R-:W-:Y:S09]  /*81b0*/  F2FP.BF16.PACK_AB R41, R91, R90 ;  /* 0x0000005a5b29723e */ /* 0x004ff200000010ff */
[----:B------:R-:W-:Y:S10]  /*81c0*/  MUFU.EX2 R94, R94 ;  /* 0x0000005e005e7308 */ /* 0x000ff40000000800 */
[----:B------:R-:W2:Y:S01]  /*81d0*/  MUFU.EX2 R95, R95 ;  /* 0x0000005f005f7308 */ /* 0x000ea20000000800 */
[----:B-1----:R-:W-:Y:S09]  /*81e0*/  F2FP.BF16.PACK_AB R42, R93, R92 ;  /* 0x0000005c5d2a723e */ /* 0x002ff200000010ff */
[----:B------:R-:W-:Y:S10]  /*81f0*/  MUFU.EX2 R100, R100 ;  /* 0x0000006400647308 */ /* 0x000ff40000000800 */
[----:B------:R-:W1:Y:S01]  /*8200*/  MUFU.EX2 R101, R101 ;  /* 0x0000006500657308 */ /* 0x000e620000000800 */
[----:B--2---:R-:W-:Y:S09]  /*8210*/  F2FP.BF16.PACK_AB R43, R95, R94 ;  /* 0x0000005e5f2b723e */ /* 0x004ff200000010ff */
[----:B------:R-:W-:Y:S01]  /*8220*/  MUFU.EX2 R102, R102 ;  /* 0x0000006600667308 */ /* 0x000fe20000000800 */
[C---:B------:R-:W-:Y:S08]  /*8230*/  HMMA.16816.F32.BF16 R8, R40.reuse, R44, R8 ;  /* 0x0000002c2808723c */ /* 0x040ff00000041808 */
[-C--:B------:R-:W-:Y:S01]  /*8240*/  HMMA.16816.F32.BF16 R12, R40, R46.reuse, R12 ;  /* 0x0000002e280c723c */ /* 0x080fe2000004180c */
[----:B------:R-:W2:Y:S07]  /*8250*/  MUFU.EX2 R103, R103 ;  /* 0x0000006700677308 */ /* 0x000eae0000000800 */
        /* <DEDUP_REMOVED lines=8> */
[----:B------:R-:W-:Y:S02]  /*82e0*/  FADD.FTZ R52, R184, R48 ;  /* 0x00000030b8347221 */ /* 0x000fe40000010000 */
[----:B------:R-:W-:Y:S02]  /*82f0*/  FADD.FTZ R48, R182, R0 ;  /* 0x00000000b6307221 */ /* 0x000fe40000010000 */
[----:B------:R-:W-:Y:S01]  /*8300*/  FADD.FTZ R0, R185, R49 ;  /* 0x00000031b9007221 */ /* 0x000fe20000010000 */
[----:B------:R-:W5:Y:S01]  /*8310*/  MUFU.EX2 R115, R115 ;  /* 0x0000007300737308 */ /* 0x000f620000000800 */
[----:B------:R-:W-:Y:S04]  /*8320*/  HMMA.16816.F32.BF16 R32, R36, R54, R32 ;  /* 0x000000362420723c */ /* 0x000fe80000041820 */
[----:B------:R-:W-:Y:S02]  /*8330*/  FADD.FTZ R40, R176, R48 ;  /* 0x00000030b0287221 */ /* 0x000fe40000010000 */
[----:B------:R-:W3:Y:S01]  /*8340*/  LDSM.16.MT88.4 R48, [R206+0x5800] ;  /* 0x00580000ce30783b */ /* 0x000ee20000004200 */
[----:B-1----:R-:W-:Y:S01]  /*8350*/  F2FP.BF16.PACK_AB R36, R101, R100 ;  /* 0x000000646524723e */ /* 0x002fe200000010ff */
[----:B------:R-:W-:Y:S01]  /*8360*/  FADD.FTZ R2, R187, R40 ;  /* 0x00000028bb027221 */ /* 0x000fe20000010000 */
[----:B------:R-:W-:Y:S03]  /*8370*/  MUFU.EX2 R104, R104 ;  /* 0x0000006800687308 */ /* 0x000fe60000000800 */
[----:B--2---:R-:W-:Y:S01]  /*8380*/  F2FP.BF16.PACK_AB R37, R103, R102 ;  /* 0x000000666725723e */ /* 0x004fe200000010ff */
[----:B------:R-:W-:Y:S01]  /*8390*/  FADD.FTZ R52, R188, R52 ;  /* 0x00000034bc347221 */ /* 0x000fe20000010000 */
[----:B----4-:R-:W-:Y:S01]  /*83a0*/  F2FP.BF16.PACK_AB R38, R113, R112 ;  /* 0x000000707126723e */ /* 0x010fe200000010ff */
[----:B------:R-:W-:Y:S02]  /*83b0*/  FADD.FTZ R53, R189, R0 ;  /* 0x00000000bd357221 */ /* 0x000fe40000010000 */
[----:B------:R-:W-:Y:S02]  /*83c0*/  FADD.FTZ R52, R178, R52 ;  /* 0x00000034b2347221 */ /* 0x000fe40000010000 */
[----:B------:R-:W1:Y:S01]  /*83d0*/  MUFU.EX2 R105, R105 ;  /* 0x0000006900697308 */ /* 0x000e620000000800 */
[----:B------:R-:W-:Y:S02]  /*83e0*/  FADD.FTZ R0, R240, R56 ;  /* 0x00000038f0007221 */ /* 0x000fe40000010000 */
[----:B------:R-:W-:Y:S01]  /*83f0*/  FADD.FTZ R52, R192, R52 ;  /* 0x00000034c0347221 */ /* 0x000fe20000010000 */
[----:B-----5:R-:W-:Y:S01]  /*8400*/  F2FP.BF16.PACK_AB R39, R115, R114 ;  /* 0x000000727327723e */ /* 0x020fe200000010ff */
[----:B------:R-:W-:Y:S02]  /*8410*/  FADD.FTZ R54, R239, R53 ;  /* 0x00000035ef367221 */ /* 0x000fe40000010000 */
[----:B------:R-:W-:Y:S02]  /*8420*/  FADD.FTZ R53, R199, R52 ;  /* 0x00000034c7357221 */ /* 0x000fe40000010000 */
[----:B------:R-:W-:Y:S01]  /*8430*/  FADD.FTZ R52, R196, R2 ;  /* 0x00000002c4347221 */ /* 0x000fe20000010000 */
[----:B------:R-:W-:Y:S01]  /*8440*/  MUFU.EX2 R106, R106 ;  /* 0x0000006a006a7308 */ /* 0x000fe20000000800 */
[-C--:B---3--:R-:W-:Y:S03]  /*8450*/  HMMA.16816.F32.BF16 R4, R36, R44.reuse, R4 ;  /* 0x0000002c2404723c */ /* 0x088fe60000041804 */
[----:B------:R-:W-:Y:S02]  /*8460*/  FADD.FTZ R55, R242, R0 ;  /* 0x00000000f2377221 */ /* 0x000fe40000010000 */
[----:B------:R-:W-:Y:S02]  /*8470*/  FADD.FTZ R2, R243, R54 ;  /* 0x00000036f3027221 */ /* 0x000fe40000010000 */
[----:B------:R-:W-:Y:S02]  /*8480*/  FADD.FTZ R0, R231, R53 ;  /* 0x00000035e7007221 */ /* 0x000fe40000010000 */
[----:B------:R-:W2:Y:S03]  /*8490*/  MUFU.EX2 R107, R107 ;  /* 0x0000006b006b7308 */ /* 0x000ea60000000800 */
[----:B------:R-:W-:Y:S01]  /*84a0*/  FADD.FTZ R2, R200, R2 ;  /* 0x00000002c8027221 */ /* 0x000fe20000010000 */
[----:B-1----:R-:W-:Y:S03]  /*84b0*/  F2FP.BF16.PACK_AB R40, R105, R104 ;  /* 0x000000686928723e */ /* 0x002fe600000010ff */
[----:B------:R-:W-:Y:S03]  /*84c0*/  FADD.FTZ R2, R232, R2 ;  /* 0x00000002e8027221 */ /* 0x000fe60000010000 */
        /* <DEDUP_REMOVED lines=10> */
[C---:B------:R-:W-:Y:S07]  /*8570*/  HMMA.16816.F32.BF16 R8, R40.reuse, R44, R8 ;  /* 0x0000002c2808723c */ /* 0x040fee0000041808 */
[----:B------:R-:W-:Y:S01]  /*8580*/  FADD.FTZ R44, R224, R52 ;  /* 0x00000034e02c7221 */ /* 0x000fe20000010000 */
[-C--:B------:R-:W-:Y:S01]  /*8590*/  HMMA.16816.F32.BF16 R12, R40, R46.reuse, R12 ;  /* 0x0000002e280c723c */ /* 0x080fe2000004180c */
[----:B------:R-:W2:Y:S03]  /*85a0*/  MUFU.EX2 R119, R119 ;  /* 0x0000007700777308 */ /* 0x000ea60000000800 */
[----:B------:R-:W-:Y:S01]  /*85b0*/  FADD.FTZ R45, R223, R55 ;  /* 0x00000037df2d7221 */ /* 0x000fe20000010000 */
[----:B-1----:R-:W-:Y:S01]  /*85c0*/  F2FP.BF16.PACK_AB R168, R117, R116 ;  /* 0x0000007475a8723e */ /* 0x002fe200000010ff */
[----:B------:R-:W-:Y:S02]  /*85d0*/  FADD.FTZ R52, R183, R0 ;  /* 0x00000000b7347221 */ /* 0x000fe40000010000 */
[----:B------:R-:W-:Y:S01]  /*85e0*/  FADD.FTZ R0, R186, R44 ;  /* 0x0000002cba007221 */ /* 0x000fe20000010000 */
[C---:B------:R-:W-:Y:S02]  /*85f0*/  HMMA.16816.F32.BF16 R16, R36.reuse, R46, R16 ;  /* 0x0000002e2410723c */ /* 0x040fe40000041810 */
[----:B------:R-:W-:Y:S02]  /*8600*/  MUFU.EX2 R128, R128 ;  /* 0x0000008000807308 */ /* 0x000fe40000000800 */
[----:B------:R-:W-:Y:S02]  /*8610*/  FADD.FTZ R44, R238, R45 ;  /* 0x0000002dee2c7221 */ /* 0x000fe40000010000 */
[----:B------:R-:W-:Y:S02]  /*8620*/  FADD.FTZ R52, R195, R52 ;  /* 0x00000034c3347221 */ /* 0x000fe40000010000 */
[----:B------:R-:W-:Y:S01]  /*8630*/  FADD.FTZ R45, R191, R0 ;  /* 0x00000000bf2d7221 */ /* 0x000fe20000010000 */
[-C--:B------:R-:W-:Y:S03]  /*8640*/  HMMA.16816.F32.BF16 R20, R36, R48.reuse, R20 ;  /* 0x000000302414723c */ /* 0x080fe60000041814 */
[----:B------:R-:W-:Y:S01]  /*8650*/  FADD.FTZ R53, R234, R44 ;  /* 0x0000002cea357221 */ /* 0x000fe20000010000 */
[----:B------:R-:W1:Y:S01]  /*8660*/  MUFU.EX2 R134, R134 ;  /* 0x0000008600867308 */ /* 0x000e620000000800 */
[----:B------:R-:W-:Y:S02]  /*8670*/  FADD.FTZ R44, R227, R2 ;  /* 0x00000002e32c7221 */ /* 0x000fe40000010000 */
[----:B------:R-:W-:Y:S01]  /*8680*/  FADD.FTZ R0, R198, R52 ;  /* 0x00000034c6007221 */ /* 0x000fe20000010000 */
[C---:B------:R-:W-:Y:S04]  /*8690*/  HMMA.16816.F32.BF16 R24, R40.reuse, R48, R24 ;  /* 0x000000302818723c */ /* 0x040fe80000041818 */
[----:B------:R-:W-:Y:S01]  /*86a0*/  FADD.FTZ R2, R194, R45 ;  /* 0x0000002dc2027221 */ /* 0x000fe20000010000 */
[----:B--2---:R-:W-:Y:S01]  /*86b0*/  F2FP.BF16.PACK_AB R169, R119, R118 ;  /* 0x0000007677a9723e */ /* 0x004fe200000010ff */
[----:B------:R-:W-:Y:S01]  /*86c0*/  FADD.FTZ R45, R244, R53 ;  /* 0x00000035f42d7221 */ /* 0x000fe20000010000 */
[----:B------:R-:W-:Y:S01]  /*86d0*/  MUFU.EX2 R130, R130 ;  /* 0x0000008200827308 */ /* 0x000fe20000000800 */
[----:B------:R-:W-:Y:S01]  /*86e0*/  FADD.FTZ R46, R241, R44 ;  /* 0x0000002cf12e7221 */ /* 0x000fe20000010000 */
[-C--:B------:R-:W-:Y:S03]  /*86f0*/  HMMA.16816.F32.BF16 R28, R40, R50.reuse, R28 ;  /* 0x00000032281c723c */ /* 0x080fe6000004181c */
[----:B------:R-:W-:Y:S02]  /*8700*/  FADD.FTZ R44, R226, R0 ;  /* 0x00000000e22c7221 */ /* 0x000fe40000010000 */
[----:B------:R-:W-:Y:S02]  /*8710*/  FADD.FTZ R0, R230, R2 ;  /* 0x00000002e6007221 */ /* 0x000fe40000010000 */
[----:B------:R-:W-:Y:S01]  /*8720*/  FADD.FTZ R2, R229, R45 ;  /* 0x0000002de5027221 */ /* 0x000fe20000010000 */
[----:B------:R-:W-:Y:S01]  /*8730*/  HMMA.16816.F32.BF16 R32, R36, R50, R32 ;  /* 0x000000322420723c */ /* 0x000fe20000041820 */
[----:B------:R-:W2:Y:S01]  /*8740*/  LDSM.16.MT88.4 R36, [R206+0x5c00] ;  /* 0x005c0000ce24783b */ /* 0x000ea20000004200 */
[----:B------:R-:W3:Y:S02]  /*8750*/  MUFU.EX2 R139, R139 ;  /* 0x0000008b008b7308 */ /* 0x000ee40000000800 */
[----:B------:R-:W-:Y:S01]  /*8760*/  FADD.FTZ R46, R203, R46 ;  /* 0x0000002ecb2e7221 */ /* 0x000fe20000010000 */
[----:B-1----:R-:W-:Y:S01]  /*8770*/  F2FP.BF16.PACK_AB R170, R134, R128 ;  /* 0x0000008086aa723e */ /* 0x002fe200000010ff */
[----:B------:R-:W-:Y:S02]  /*8780*/  FADD.FTZ R45, R64, R44 ;  /* 0x0000002c402d7221 */ /* 0x000fe40000010000 */
[----:B------:R-:W-:Y:S04]  /*8790*/  FADD.FTZ R44, R58, R0 ;  /* 0x000000003a2c7221 */ /* 0x000fe80000010000 */
[----:B------:R-:W-:Y:S01]  /*87a0*/  FADD.FTZ R47, R233, R2 ;  /* 0x00000002e92f7221 */ /* 0x000fe20000010000 */
[----:B------:R-:W-:Y:S01]  /*87b0*/  MUFU.EX2 R120, R120 ;  /* 0x0000007800787308 */ /* 0x000fe20000000800 */
[----:B------:R-:W-:Y:S02]  /*87c0*/  FADD.FTZ R2, R236, R46 ;  /* 0x0000002eec027221 */ /* 0x000fe40000010000 */
[----:B------:R-:W-:Y:S02]  /*87d0*/  FADD.FTZ R0, R57, R45 ;  /* 0x0000002d39007221 */ /* 0x000fe40000010000 */
[----:B------:R-:W-:Y:S02]  /*87e0*/  FADD.FTZ R44, R59, R44 ;  /* 0x0000002c3b2c7221 */ /* 0x000fe40000010000 */
[----:B------:R-:W-:Y:S02]  /*87f0*/  FADD.FTZ R46, R237, R47 ;  /* 0x0000002fed2e7221 */ /* 0x000fe40000010000 */
[----:B------:R-:W-:Y:S01]  /*8800*/  FADD.FTZ R2, R66, R2 ;  /* 0x0000000242027221 */ /* 0x000fe20000010000 */
[----:B------:R-:W1:Y:S01]  /*8810*/  MUFU.EX2 R121, R121 ;  /* 0x0000007900797308 */ /* 0x000e620000000800 */
[----:B------:R-:W-:Y:S02]  /*8820*/  FADD.FTZ R45, R60, R0 ;  /* 0x000000003c2d7221 */ /* 0x000fe40000010000 */
[----:B------:R-:W-:Y:S01]  /*8830*/  FADD.FTZ R0, R62, R44 ;  /* 0x0000002c3e007221 */ /* 0x000fe20000010000 */
[----:B---3--:R-:W-:Y:S01]  /*8840*/  F2FP.BF16.PACK_AB R171, R139, R130 ;  /* 0x000000828bab723e */ /* 0x008fe200000010ff */
[----:B------:R-:W-:Y:S02]  /*8850*/  FADD.FTZ R40, R65, R46 ;  /* 0x0000002e41287221 */ /* 0x000fe40000010000 */
[----:B------:R-:W-:Y:S02]  /*8860*/  FADD.FTZ R2, R67, R2 ;  /* 0x0000000243027221 */ /* 0x000fe40000010000 */
[----:B------:R-:W-:Y:S01]  /*8870*/  FADD.FTZ R45, R61, R45 ;  /* 0x0000002d3d2d7221 */ /* 0x000fe20000010000 */
[----:B------:R-:W-:Y:S01]  /*8880*/  MUFU.EX2 R122, R122 ;  /* 0x0000007a007a7308 */ /* 0x000fe20000000800 */
[----:B------:R-:W-:Y:S01]  /*8890*/  FADD.FTZ R41, R63, R0 ;  /* 0x000000003f297221 */ /* 0x000fe20000010000 */
[-C--:B------:R-:W-:Y:S05]  /*88a0*/  HMMA.16816.F32.BF16 R144, R168, R152.reuse, R4 ;  /* 0x00000098a890723c */ /* 0x080fea0000041804 */
[----:B------:R-:W-:Y:S02]  /*88b0*/  FADD.FTZ R42, R68, R40 ;  /* 0x00000028442a7221 */ /* 0x000fe40000010000 */
[----:B------:R-:W-:Y:S01]  /*88c0*/  FADD.FTZ R2, R70, R2 ;  /* 0x0000000246027221 */ /* 0x000fe20000010000 */
[----:B------:R-:W3:Y:S01]  /*88d0*/  MUFU.EX2 R123, R123 ;  /* 0x0000007b007b7308 */ /* 0x000ee20000000800 */
[----:B------:R-:W-:Y:S03]  /*88e0*/  FADD.FTZ R0, R72, R45 ;  /* 0x0000002d48007221 */ /* 0x000fe60000010000 */
[----:B------:R-:W-:Y:S01]  /*88f0*/  FADD.FTZ R40, R74, R41 ;  /* 0x000000294a287221 */ /* 0x000fe20000010000 */
[----:B-1----:R-:W-:Y:S01]  /*8900*/  F2FP.BF16.PACK_AB R164, R121, R120 ;  /* 0x0000007879a4723e */ /* 0x002fe200000010ff */
[----:B------:R-:W-:Y:S02]  /*8910*/  FADD.FTZ R41, R69, R42 ;  /* 0x0000002a45297221 */ /* 0x000fe40000010000 */
[----:B------:R-:W-:Y:S02]  /*8920*/  FADD.FTZ R2, R71, R2 ;  /* 0x0000000247027221 */ /* 0x000fe40000010000 */
        /* <DEDUP_REMOVED lines=20> */
[----:B------:R-:W3:Y:S01]  /*8a70*/  MUFU.EX2 R172, R172 ;  /* 0x000000ac00ac7308 */ /* 0x000ee20000000800 */
[----:B------:R-:W-:Y:S02]  /*8a80*/  FADD.FTZ R2, R89, R2 ;  /* 0x0000000259027221 */ /* 0x000fe40000010000 */
[----:B------:R-:W-:Y:S01]  /*8a90*/  FADD.FTZ R0, R91, R0 ;  /* 0x000000005b007221 */ /* 0x000fe20000010000 */
[----:B-1----:R-:W-:Y:S01]  /*8aa0*/  F2FP.BF16.PACK_AB R166, R135, R124 ;  /* 0x0000007c87a6723e */ /* 0x002fe200000010ff */
[----:B------:R-:W-:Y:S02]  /*8ab0*/  FADD.FTZ R2, R92, R2 ;  /* 0x000000025c027221 */ /* 0x000fe40000010000 */
[----:B------:R-:W-:Y:S02]  /*8ac0*/  FADD.FTZ R0, R94, R0 ;  /* 0x000000005e007221 */ /* 0x000fe40000010000 */
[----:B------:R-:W-:Y:S01]  /*8ad0*/  FADD.FTZ R6, R93, R2 ;  /* 0x000000025d067221 */ /* 0x000fe20000010000 */
[----:B---3--:R-:W-:Y:S07]  /*8ae0*/  F2FP.BF16.PACK_AB R167, R172, R126 ;  /* 0x0000007eaca7723e */ /* 0x008fee00000010ff */
[C---:B------:R-:W-:Y:S07]  /*8af0*/  HMMA.16816.F32.BF16 R140, R164.reuse, R152, R8 ;  /* 0x00000098a48c723c */ /* 0x040fee0000041808 */
[----:B------:R-:W-:Y:S01]  /*8b00*/  FADD.FTZ R8, R96, R4 ;  /* 0x0000000460087221 */ /* 0x000fe20000010000 */
[-C--:B------:R-:W-:Y:S04]  /*8b10*/  HMMA.16816.F32.BF16 R148, R164, R154.reuse, R12 ;  /* 0x0000009aa494723c */ /* 0x080fe8000004180c */
[----:B------:R-:W-:Y:S02]  /*8b20*/  FADD.FTZ R4, R98, R5 ;  /* 0x0000000562047221 */ /* 0x000fe40000010000 */
[----:B------:R-:W-:Y:S02]  /*8b30*/  FADD.FTZ R8, R97, R8 ;  /* 0x0000000861087221 */ /* 0x000fe40000010000 */
[----:B------:R-:W-:Y:S01]  /*8b40*/  FADD.FTZ R7, R99, R4 ;  /* 0x0000000463077221 */ /* 0x000fe20000010000 */
[C---:B------:R-:W-:Y:S04]  /*8b50*/  HMMA.16816.F32.BF16 R152, R168.reuse, R154, R16 ;  /* 0x0000009aa898723c */ /* 0x040fe80000041810 */
[----:B------:R-:W-:Y:S02]  /*8b60*/  FADD.FTZ R5, R95, R0 ;  /* 0x000000005f057221 */ /* 0x000fe40000010000 */
[----:B------:R-:W-:Y:S02]  /*8b70*/  FADD.FTZ R4, R100, R8 ;  /* 0x0000000864047221 */ /* 0x000fe40000010000 */
[----:B------:R-:W-:Y:S01]  /*8b80*/  FADD.FTZ R2, R102, R7 ;  /* 0x0000000766027221 */ /* 0x000fe20000010000 */
[-C--:B--2---:R-:W-:Y:S03]  /*8b90*/  HMMA.16816.F32.BF16 R156, R168, R36.reuse, R20 ;  /* 0x00000024a89c723c */ /* 0x084fe60000041814 */
[----:B------:R-:W-:Y:S02]  /*8ba0*/  FADD.FTZ R0, R104, R6 ;  /* 0x0000000668007221 */ /* 0x000fe40000010000 */
[----:B------:R-:W-:Y:S02]  /*8bb0*/  FADD.FTZ R5, R106, R5 ;  /* 0x000000056a057221 */ /* 0x000fe40000010000 */
[----:B------:R-:W-:Y:S01]  /*8bc0*/  FADD.FTZ R4, R101, R4 ;  /* 0x0000000465047221 */ /* 0x000fe20000010000 */
[C---:B------:R-:W-:Y:S04]  /*8bd0*/  HMMA.16816.F32.BF16 R160, R164.reuse, R36, R24 ;  /* 0x00000024a4a0723c */ /* 0x040fe80000041818 */
[----:B------:R-:W-:Y:S02]  /*8be0*/  FADD.FTZ R2, R103, R2 ;  /* 0x0000000267027221 */ /* 0x000fe40000010000 */
[----:B------:R-:W-:Y:S02]  /*8bf0*/  FADD.FTZ R6, R105, R0 ;  /* 0x0000000069067221 */ /* 0x000fe40000010000 */
[----:B------:R-:W-:Y:S01]  /*8c00*/  FADD.FTZ R0, R107, R5 ;  /* 0x000000056b007221 */ /* 0x000fe20000010000 */
[-C--:B------:R-:W-:Y:S03]  /*8c10*/  HMMA.16816.F32.BF16 R164, R164, R38.reuse, R28 ;  /* 0x00000026a4a4723c */ /* 0x080fe6000004181c */
[----:B------:R-:W-:Y:S02]  /*8c20*/  FADD.FTZ R4, R112, R4 ;  /* 0x0000000470047221 */ /* 0x000fe40000010000 */
[----:B------:R-:W-:Y:S02]  /*8c30*/  FADD.FTZ R2, R114, R2 ;  /* 0x0000000272027221 */ /* 0x000fe40000010000 */
[----:B------:R-:W-:Y:S01]  /*8c40*/  FADD.FTZ R5, R108, R6 ;  /* 0x000000066c057221 */ /* 0x000fe20000010000 */
[----:B------:R-:W-:Y:S04]  /*8c50*/  HMMA.16816.F32.BF16 R168, R168, R38, R32 ;  /* 0x00000026a8a8723c */ /* 0x000fe80000041820 */
[----:B------:R-:W-:Y:S02]  /*8c60*/  FADD.FTZ R0, R110, R0 ;  /* 0x000000006e007221 */ /* 0x000fe40000010000 */
[----:B------:R-:W-:Y:S02]  /*8c70*/  FADD.FTZ R4, R113, R4 ;  /* 0x0000000471047221 */ /* 0x000fe40000010000 */
[----:B------:R-:W-:Y:S04]  /*8c80*/  FADD.FTZ R7, R115, R2 ;  /* 0x0000000273077221 */ /* 0x000fe80000010000 */
[----:B------:R-:W-:Y:S02]  /*8c90*/  FADD.FTZ R2, R109, R5 ;  /* 0x000000056d027221 */ /* 0x000fe40000010000 */
        /* <DEDUP_REMOVED lines=13> */
[----:B------:R-:W-:Y:S01]  /*8d70*/  FADD.FTZ R219, R134, R6 ;  /* 0x0000000686db7221 */ /* 0x000fe20000010000 */
[----:B------:R-:W-:Y:S01]  /*8d80*/  MOV R134, R136 ;  /* 0x0000008800867202 */ /* 0x000fe20000000f00 */
[----:B------:R-:W-:Y:S02]  /*8d90*/  FADD.FTZ R221, R139, R5 ;  /* 0x000000058bdd7221 */ /* 0x000fe40000010000 */
[----:B------:R-:W-:Y:S01]  /*8da0*/  FADD.FTZ R220, R135, R2 ;  /* 0x0000000287dc7221 */ /* 0x000fe20000010000 */
[----:B------:R-:W-:Y:S01]  /*8db0*/  MOV R135, R3 ;  /* 0x0000000300877202 */ /* 0x000fe20000000f00 */
[----:B------:R-:W-:Y:S01]  /*8dc0*/  FADD.FTZ R222, R172, R0 ;  /* 0x00000000acde7221 */ /* 0x000fe20000010000 */
[----:B------:R-:W-:-:S05]  /*8dd0*/  @P0 BRA `(.L_x_7) ;  /* 0xffffcad000000947 */ /* 0x000fca000383ffff */
.L_x_6:
[----:B------:R-:W2:Y:S04]  /*8de0*/  LDL R44, [R1+0x2c] ;  /* 0x00002c00012c7983 */ /* 0x000ea80000100800 */
[----:B------:R1:W5:Y:S01]  /*8df0*/  LDL R43, [R1+0x10] ;  /* 0x00001000012b7983 */ /* 0x0003620000100800 */
[----:B------:R-:W-:Y:S01]  /*8e00*/  ISETP.NE.AND P0, PT, R252, -0x1, PT ;  /* 0xfffffffffc00780c */ /* 0x000fe20003f05270 */
[----:B------:R-:W-:Y:S01]  /*8e10*/  IMAD.MOV.U32 R13, RZ, RZ, -0x10 ;  /* 0xfffffff0ff0d7424 */ /* 0x000fe200078e00ff */
[----:B------:R-:W3:Y:S01]  /*8e20*/  LDC.U8 R28, c[0x0][0x329] ;  /* 0x0000ca40ff1c7b82 */ /* 0x000ee20000000000 */
[----:B------:R-:W4:Y:S01]  /*8e30*/  SHFL.BFLY PT, R2, R219, 0x2, 0x1f ;  /* 0x0c401f00db027f89 */ /* 0x000f2200000e0000 */
[----:B------:R-:W-:Y:S03]  /*8e40*/  BSSY B0, `(.L_x_10) ;  /* 0x00000df000007945 */ /* 0x000fe60003800000 */
[----:B------:R-:W1:Y:S03]  /*8e50*/  SHFL.BFLY PT, R4, R220, 0x2, 0x1f ;  /* 0x0c401f00dc047f89 */ /* 0x000e6600000e0000 */
[----:B------:R-:W1:Y:S01]  /*8e60*/  LDC.U8 R27, c[0x0][0x328] ;  /* 0x0000ca00ff1b7b82 */ /* 0x000e620000000000 */
[----:B------:R-:W1:Y:S04]  /*8e70*/  SHFL.BFLY PT, R0, R221, 0x2, 0x1f ;  /* 0x0c401f00dd007f89 */ /* 0x000e6800000e0000 */
[----:B------:R-:W1:Y:S04]  /*8e80*/  SHFL.BFLY PT, R5, R222, 0x2, 0x1f ;  /* 0x0c401f00de057f89 */ /* 0x000e6800000e0000 */
[----:B------:R-:W1:Y:S04]  /*8e90*/  S2R R10, SR_TID.X ;  /* 0x00000000000a7919 */ /* 0x000e680000002100 */
[----:B------:R-:W1:Y:S01]  /*8ea0*/  S2R R42, SR_CTAID.Y ;  /* 0x00000000002a7919 */ /* 0x000e620000002600 */
[----:B---3--:R-:W-:Y:S01]  /*8eb0*/  ISETP.NE.AND P1, PT, R28, RZ, PT ;  /* 0x000000ff1c00720c */ /* 0x008fe20003f25270 */
[----:B----4-:R-:W-:-:S02]  /*8ec0*/  FADD.FTZ R2, R2, R219 ;  /* 0x000000db02027221 */ /* 0x010fc40000010000 */
[----:B-1----:R-:W-:-:S03]  /*8ed0*/  FADD.FTZ R4, R4, R220 ;  /* 0x000000dc04047221 */ /* 0x002fc60000010000 */
[----:B------:R-:W1:Y:S01]  /*8ee0*/  SHFL.BFLY PT, R8, R2, 0x1, 0x1f ;  /* 0x0c201f0002087f89 */ /* 0x000e6200000e0000 */
[----:B------:R-:W-:-:S03]  /*8ef0*/  FADD.FTZ R0, R0, R221 ;  /* 0x000000dd00007221 */ /* 0x000fc60000010000 */
[----:B------:R-:W3:Y:S01]  /*8f00*/  SHFL.BFLY PT, R6, R4, 0x1, 0x1f ;  /* 0x0c201f0004067f89 */ /* 0x000ee200000e0000 */
[----:B------:R-:W-:-:S03]  /*8f10*/  FADD.FTZ R5, R5, R222 ;  /* 0x000000de05057221 */ /* 0x000fc60000010000 */
[----:B------:R-:W4:Y:S01]  /*8f20*/  SHFL.BFLY PT, R7, R0, 0x1, 0x1f ;  /* 0x0c201f0000077f89 */ /* 0x000f2200000e0000 */
[----:B------:R-:W-:-:S03]  /*8f30*/  SHF.R.S32.HI R22, RZ, 0x1f, R10 ;  /* 0x0000001fff167819 */ /* 0x000fc6000001140a */
[----:B------:R-:W4:Y:S01]  /*8f40*/  SHFL.BFLY PT, R9, R5, 0x1, 0x1f ;  /* 0x0c201f0005097f89 */ /* 0x000f2200000e0000 */
[----:B-1----:R-:W-:Y:S01]  /*8f50*/  FADD.FTZ R23, R2, R8 ;  /* 0x0000000802177221 */ /* 0x002fe20000010000 */
[----:B------:R-:W-:Y:S02]  /*8f60*/  MOV R2, 0x3f800000 ;  /* 0x3f80000000027802 */ /* 0x000fe40000000f00 */
[-C--:B------:R-:W-:Y:S01]  /*8f70*/  LEA.HI R8, R22, R10.reuse, RZ, 0x2 ;  /* 0x0000000a16087211 */ /* 0x080fe200078f10ff */
[----:B---3--:R-:W-:Y:S01]  /*8f80*/  FADD.FTZ R24, R4, R6 ;  /* 0x0000000604187221 */ /* 0x008fe20000010000 */
[----:B------:R-:W-:Y:S01]  /*8f90*/  FSETP.NE.FTZ.AND P6, PT, R23, RZ, PT ;  /* 0x000000ff1700720b */ /* 0x000fe20003fd5000 */
[----:B------:R-:W-:Y:S01]  /*8fa0*/  IMAD.MOV.U32 R4, RZ, RZ, 0x3f800000 ;  /* 0x3f800000ff047424 */ /* 0x000fe200078e00ff */
[----:B------:R-:W-:Y:S01]  /*8fb0*/  LOP3.LUT R12, R8, 0xfffffffc, RZ, 0xc0, !PT ;  /* 0xfffffffc080c7812 */ /* 0x000fe200078ec0ff */
[----:B----4-:R-:W-:Y:S01]  /*8fc0*/  FADD.FTZ R25, R0, R7 ;  /* 0x0000000700197221 */ /* 0x010fe20000010000 */
[----:B------:R-:W-:Y:S01]  /*8fd0*/  FSETP.NE.FTZ.AND P4, PT, R24, RZ, PT ;  /* 0x000000ff1800720b */ /* 0x000fe20003f95000 */
[----:B------:R-:W-:Y:S01]  /*8fe0*/  @P0 IMAD.WIDE.U32 R6, R252, c[0x0][0x1e8], RZ ;  /* 0x00007a00fc060a25 */ /* 0x000fe200078e00ff */
[----:B------:R-:W-:-:S02]  /*8ff0*/  LEA.HI R22, R22, R10, RZ, 0x5 ;  /* 0x0000000a16167211 */ /* 0x000fc400078f28ff */
[----:B------:R-:W-:Y:S01]  /*9000*/  FSETP.NE.FTZ.AND P5, PT, R25, RZ, PT ;  /* 0x000000ff1900720b */ /* 0x000fe20003fb5000 */
[----:B------:R-:W-:Y:S01]  /*9010*/  FADD.FTZ R26, R5, R9 ;  /* 0x00000009051a7221 */ /* 0x000fe20000010000 */
[----:B------:R-:W-:Y:S01]  /*9020*/  @P0 MOV R40, R6 ;  /* 0x0000000600280202 */ /* 0x000fe20000000f00 */
[----:B------:R-:W-:Y:S01]  /*9030*/  IMAD.MOV.U32 R0, RZ, RZ, 0x3f800000 ;  /* 0x3f800000ff007424 */ /* 0x000fe200078e00ff */
[----:B------:R-:W-:Y:S01]  /*9040*/  SHF.R.S32.HI R6, RZ, 0x2, R8 ;  /* 0x00000002ff067819 */ /* 0x000fe20000011408 */
[----:B------:R-:W1:Y:S01]  /*9050*/  @P6 MUFU.RCP R2, R23 ;  /* 0x0000001700026308 */ /* 0x000e620000001000 */
[----:B------:R-:W-:Y:S01]  /*9060*/  FSETP.NE.FTZ.AND P3, PT, R26, RZ, PT ;  /* 0x000000ff1a00720b */ /* 0x000fe20003f75000 */
[----:B------:R-:W-:Y:S01]  /*9070*/  IMAD.MOV.U32 R5, RZ, RZ, 0x3f800000 ;  /* 0x3f800000ff057424 */ /* 0x000fe200078e00ff */
[----:B------:R-:W-:Y:S01]  /*9080*/  IADD3 R12, -R12, R10, RZ ;  /* 0x0000000a0c0c7210 */ /* 0x000fe20007ffe1ff */
[----:B------:R-:W-:Y:S01]  /*9090*/  @P0 IMAD R41, R252, c[0x0][0x1ec], R7 ;  /* 0x00007b00fc290a24 */ /* 0x000fe200078e0207 */
[----:B------:R-:W-:-:S03]  /*90a0*/  SHF.R.S32.HI R22, RZ, 0x5, R22 ;  /* 0x00000005ff167819 */ /* 0x000fc60000011416 */
[----:B------:R-:W3:Y:S01]  /*90b0*/  @P4 MUFU.RCP R0, R24 ;  /* 0x0000001800004308 */ /* 0x000ee20000001000 */
[----:B-1----:R-:W-:-:S07]  /*90c0*/  FMUL.FTZ R144, R2, R144 ;  /* 0x0000009002907220 */ /* 0x002fce0000410000 */
[----:B------:R-:W1:Y:S01]  /*90d0*/  @P5 MUFU.RCP R4, R25 ;  /* 0x0000001900045308 */ /* 0x000e620000001000 */
[C---:B------:R-:W-:Y:S02]  /*90e0*/  FMUL.FTZ R21, R2.reuse, R145 ;  /* 0x0000009102157220 */ /* 0x040fe40000410000 */
[C---:B------:R-:W-:Y:S02]  /*90f0*/  FMUL.FTZ R152, R2.reuse, R152 ;  /* 0x0000009802987220 */ /* 0x040fe40000410000 */
[C---:B------:R-:W-:Y:S01]  /*9100*/  FMUL.FTZ R17, R2.reuse, R153 ;  /* 0x0000009902117220 */ /* 0x040fe20000410000 */
[----:B------:R-:W-:Y:S01]  /*9110*/  F2FP.BF16.PACK_AB R21, R21, R144 ;  /* 0x000000901515723e */ /* 0x000fe200000010ff */
[C---:B------:R-:W-:Y:S01]  /*9120*/  FMUL.FTZ R156, R2.reuse, R156 ;  /* 0x0000009c029c7220 */ /* 0x040fe20000410000 */
[----:B------:R-:W4:Y:S01]  /*9130*/  @P3 MUFU.RCP R5, R26 ;  /* 0x0000001a00053308 */ /* 0x000f220000001000 */
[C---:B------:R-:W-:Y:S01]  /*9140*/  FMUL.FTZ R14, R2.reuse, R157 ;  /* 0x0000009d020e7220 */ /* 0x040fe20000410000 */
[----:B------:R-:W-:Y:S01]  /*9150*/  F2FP.BF16.PACK_AB R17, R17, R152 ;  /* 0x000000981111723e */ /* 0x000fe200000010ff */
[----:B------:R-:W-:-:S02]  /*9160*/  FMUL.FTZ R168, R2, R168 ;  /* 0x000000a802a87220 */ /* 0x000fc40000410000 */
[----:B------:R-:W-:Y:S01]  /*9170*/  FMUL.FTZ R169, R2, R169 ;  /* 0x000000a902a97220 */ /* 0x000fe20000410000 */
[----:B------:R-:W-:Y:S01]  /*9180*/  SHF.R.S32.HI R2, RZ, 0x1f, R6 ;  /* 0x0000001fff027819 */ /* 0x000fe20000011406 */
[----:B---3--:R-:W-:Y:S01]  /*9190*/  FMUL.FTZ R140, R0, R140 ;  /* 0x0000008c008c7220 */ /* 0x008fe20000410000 */
[----:B------:R-:W-:Y:S01]  /*91a0*/  F2FP.BF16.PACK_AB R14, R14, R156 ;  /* 0x0000009c0e0e723e */ /* 0x000fe200000010ff */
[----:B------:R-:W-:Y:S01]  /*91b0*/  FMUL.FTZ R19, R0, R141 ;  /* 0x0000008d00137220 */ /* 0x000fe20000410000 */
[----:B------:R-:W-:Y:S01]  /*91c0*/  LEA.HI R2, R2, R6, RZ, 0x3 ;  /* 0x0000000602027211 */ /* 0x000fe200078f18ff */
[C---:B------:R-:W-:Y:S01]  /*91d0*/  FMUL.FTZ R148, R0.reuse, R148 ;  /* 0x0000009400947220 */ /* 0x040fe20000410000 */
[----:B------:R-:W-:Y:S01]  /*91e0*/  F2FP.BF16.PACK_AB R8, R169, R168 ;  /* 0x000000a8a908723e */ /* 0x000fe200000010ff */
[----:B------:R-:W-:Y:S01]  /*91f0*/  FMUL.FTZ R18, R0, R149 ;  /* 0x0000009500127220 */ /* 0x000fe20000410000 */
[----:B------:R-:W-:Y:S01]  /*9200*/  LOP3.LUT R2, R2, 0xfffffff8, RZ, 0xc0, !PT ;  /* 0xfffffff802027812 */ /* 0x000fe200078ec0ff */
[C---:B------:R-:W-:Y:S01]  /*9210*/  FMUL.FTZ R160, R0.reuse, R160 ;  /* 0x000000a000a07220 */ /* 0x040fe20000410000 */
[----:B------:R-:W-:Y:S01]  /*9220*/  F2FP.BF16.PACK_AB R19, R19, R140 ;  /* 0x0000008c1313723e */ /* 0x000fe200000010ff */
[----:B------:R-:W-:Y:S01]  /*9230*/  FMUL.FTZ R10, R0, R161 ;  /* 0x000000a1000a7220 */ /* 0x000fe20000410000 */
[----:B------:R-:W-:Y:S01]  /*9240*/  IADD3 R2, R6, -R2, RZ ;  /* 0x8000000206027210 */ /* 0x000fe20007ffe0ff */
[----:B------:R-:W-:Y:S01]  /*9250*/  FMUL.FTZ R164, R0, R164 ;  /* 0x000000a400a47220 */ /* 0x000fe20000410000 */
[----:B------:R-:W-:Y:S01]  /*9260*/  F2FP.BF16.PACK_AB R18, R18, R148 ;  /* 0x000000941212723e */ /* 0x000fe200000010ff */
[----:B------:R-:W-:Y:S01]  /*9270*/  FMUL.FTZ R165, R0, R165 ;  /* 0x000000a500a57220 */ /* 0x000fe20000410000 */
[----:B------:R-:W-:Y:S01]  /*9280*/  LEA.HI R0, R2, R2, RZ, 0x1 ;  /* 0x0000000202007211 */ /* 0x000fe200078f08ff */
[----:B-1----:R-:W-:Y:S01]  /*9290*/  FMUL.FTZ R146, R4, R146 ;  /* 0x0000009204927220 */ /* 0x002fe20000410000 */
[----:B------:R-:W-:Y:S01]  /*92a0*/  F2FP.BF16.PACK_AB R10, R10, R160 ;  /* 0x000000a00a0a723e */ /* 0x000fe200000010ff */
[----:B------:R-:W-:-:S02]  /*92b0*/  FMUL.FTZ R20, R4, R147 ;  /* 0x0000009304147220 */ /* 0x000fc40000410000 */
[C---:B------:R-:W-:Y:S02]  /*92c0*/  FMUL.FTZ R154, R4.reuse, R154 ;  /* 0x0000009a049a7220 */ /* 0x040fe40000410000 */
[----:B------:R-:W-:Y:S01]  /*92d0*/  FMUL.FTZ R16, R4, R155 ;  /* 0x0000009b04107220 */ /* 0x000fe20000410000 */
[----:B------:R-:W-:Y:S01]  /*92e0*/  F2FP.BF16.PACK_AB R20, R20, R146 ;  /* 0x000000921414723e */ /* 0x000fe200000010ff */
[C---:B------:R-:W-:Y:S02]  /*92f0*/  FMUL.FTZ R158, R4.reuse, R158 ;  /* 0x0000009e049e7220 */ /* 0x040fe40000410000 */
[----:B------:R-:W-:Y:S01]  /*9300*/  FMUL.FTZ R11, R4, R159 ;  /* 0x0000009f040b7220 */ /* 0x000fe20000410000 */
[----:B------:R-:W-:Y:S01]  /*9310*/  F2FP.BF16.PACK_AB R16, R16, R154 ;  /* 0x0000009a1010723e */ /* 0x000fe200000010ff */
[C---:B------:R-:W-:Y:S02]  /*9320*/  FMUL.FTZ R170, R4.reuse, R170 ;  /* 0x000000aa04aa7220 */ /* 0x040fe40000410000 */
[----:B------:R-:W-:Y:S01]  /*9330*/  FMUL.FTZ R7, R4, R171 ;  /* 0x000000ab04077220 */ /* 0x000fe20000410000 */
[----:B------:R-:W-:Y:S01]  /*9340*/  LOP3.LUT R4, R0, 0x3fffffe, RZ, 0xc0, !PT ;  /* 0x03fffffe00047812 */ /* 0x000fe200078ec0ff */
[C---:B----4-:R-:W-:Y:S01]  /*9350*/  FMUL.FTZ R143, R5.reuse, R143 ;  /* 0x0000008f058f7220 */ /* 0x050fe20000410000 */
[----:B------:R-:W-:Y:S01]  /*9360*/  SHF.R.S32.HI R0, RZ, 0x1, R0 ;  /* 0x00000001ff007819 */ /* 0x000fe20000011400 */
[----:B------:R-:W-:Y:S01]  /*9370*/  FMUL.FTZ R142, R5, R142 ;  /* 0x0000008e058e7220 */ /* 0x000fe20000410000 */
[----:B------:R-:W-:Y:S01]  /*9380*/  F2FP.BF16.PACK_AB R11, R11, R158 ;  /* 0x0000009e0b0b723e */ /* 0x000fe200000010ff */
[C---:B------:R-:W-:Y:S01]  /*9390*/  FMUL.FTZ R151, R5.reuse, R151 ;  /* 0x0000009705977220 */ /* 0x040fe20000410000 */
[----:B------:R-:W-:Y:S01]  /*93a0*/  LOP3.LUT R6, R0, 0x1, RZ, 0xc0, !PT ;  /* 0x0000000100067812 */ /* 0x000fe200078ec0ff */
[----:B------:R-:W-:Y:S01]  /*93b0*/  FMUL.FTZ R15, R5, R150 ;  /* 0x00000096050f7220 */ /* 0x000fe20000410000 */
[----:B------:R-:W-:Y:S01]  /*93c0*/  F2FP.BF16.PACK_AB R142, R143, R142 ;  /* 0x0000008e8f8e723e */ /* 0x000fe200000010ff */
[C---:B------:R-:W-:Y:S01]  /*93d0*/  FMUL.FTZ R163, R5.reuse, R163 ;  /* 0x000000a305a37220 */ /* 0x040fe20000410000 */
[----:B------:R-:W-:Y:S01]  /*93e0*/  ISETP.NE.U32.AND P2, PT, R6, 0x1, PT ;  /* 0x000000010600780c */ /* 0x000fe20003f45070 */
[----:B------:R-:W-:Y:S01]  /*93f0*/  FMUL.FTZ R9, R5, R162 ;  /* 0x000000a205097220 */ /* 0x000fe20000410000 */
[----:B------:R-:W-:Y:S01]  /*9400*/  F2FP.BF16.PACK_AB R15, R151, R15 ;  /* 0x0000000f970f723e */ /* 0x000fe200000010ff */
[----:B------:R-:W-:Y:S01]  /*9410*/  FMUL.FTZ R167, R5, R167 ;  /* 0x000000a705a77220 */ /* 0x000fe20000410000 */
[----:B------:R-:W-:Y:S01]  /*9420*/  SEL R13, R13, 0x10, !P2 ;  /* 0x000000100d0d7807 */ /* 0x000fe20005000000 */
[----:B------:R-:W-:Y:S01]  /*9430*/  FMUL.FTZ R166, R5, R166 ;  /* 0x000000a605a67220 */ /* 0x000fe20000410000 */
[----:B------:R-:W-:Y:S01]  /*9440*/  LOP3.LUT P2, RZ, R0, 0x2, RZ, 0xc0, !PT ;  /* 0x0000000200ff7812 */ /* 0x000fe2000784c0ff */
[----:B------:R-:W-:Y:S01]  /*9450*/  IMAD.IADD R4, R2, 0x1, -R4 ;  /* 0x0000000102047824 */ /* 0x000fe200078e0a04 */
[----:B------:R-:W-:Y:S01]  /*9460*/  LEA R2, R22, R12, 0x8 ;  /* 0x0000000c16027211 */ /* 0x000fe200078e40ff */
[----:B------:R-:W-:Y:S01]  /*9470*/  IMAD.SHL.U32 R5, R0, 0x40, RZ ;  /* 0x0000004000057824 */ /* 0x000fe200078e00ff */
[----:B------:R-:W-:-:S02]  /*9480*/  F2FP.BF16.PACK_AB R7, R7, R170 ;  /* 0x000000aa0707723e */ /* 0x000fc400000010ff */
[----:B------:R-:W-:Y:S02]  /*9490*/  LEA R4, R4, R2, 0x4 ;  /* 0x0000000204047211 */ /* 0x000fe400078e20ff */
[----:B------:R-:W-:Y:S02]  /*94a0*/  LOP3.LUT R2, R5, 0xc0, RZ, 0xc0, !PT ;  /* 0x000000c005027812 */ /* 0x000fe400078ec0ff */
[----:B------:R-:W-:Y:S02]  /*94b0*/  F2FP.BF16.PACK_AB R9, R163, R9 ;  /* 0x00000009a309723e */ /* 0x000fe400000010ff */
[----:B------:R-:W-:Y:S02]  /*94c0*/  LEA.HI R2, R2, R2, RZ, 0x1d ;  /* 0x0000000202027211 */ /* 0x000fe400078fe8ff */
[----:B------:R-:W-:Y:S02]  /*94d0*/  F2FP.BF16.PACK_AB R6, R165, R164 ;  /* 0x000000a4a506723e */ /* 0x000fe400000010ff */
[----:B------:R-:W-:-:S02]  /*94e0*/  LEA R0, R4, R2, 0x1 ;  /* 0x0000000204007211 */ /* 0x000fc400078e08ff */
[----:B------:R-:W-:Y:S02]  /*94f0*/  F2FP.BF16.PACK_AB R5, R167, R166 ;  /* 0x000000a6a705723e */ /* 0x000fe400000010ff */
[----:B------:R-:W-:Y:S01]  /*9500*/  @P1 MOV R12, c[0x0][0x210] ;  /* 0x00008400000c1a02 */ /* 0x000fe20000000f00 */
[----:B------:R-:W-:-:S04]  /*9510*/  IMAD.SHL.U32 R0, R0, 0x2, RZ ;  /* 0x0000000200007824 */ /* 0x000fc800078e00ff */
[----:B------:R-:W-:Y:S01]  /*9520*/  @P1 IMAD R12, R12, c[0x0][0x214], RZ ;  /* 0x000085000c0c1a24 */ /* 0x000fe200078e02ff */
[C---:B------:R-:W-:Y:S01]  /*9530*/  IADD3 R4, R0.reuse, R13, RZ ;  /* 0x0000000d00047210 */ /* 0x040fe20007ffe0ff */
[----:B------:R-:W-:Y:S01]  /*9540*/  STS [R0], R21 ;  /* 0x0000001500007388 */ /* 0x000fe20000000800 */
[C---:B------:R-:W-:Y:S02]  /*9550*/  IADD3 R2, R0.reuse, 0x20, RZ ;  /* 0x0000002000027810 */ /* 0x040fe40007ffe0ff */
[----:B------:R-:W-:Y:S01]  /*9560*/  @P2 IADD3 R2, R0, -0x20, RZ ;  /* 0xffffffe000022810 */ /* 0x000fe20007ffe0ff */
[----:B------:R-:W-:Y:S01]  /*9570*/  STS [R0+0x200], R20 ;  /* 0x0002001400007388 */ /* 0x000fe20000000800 */
[----:B------:R-:W-:Y:S01]  /*9580*/  ISETP.NE.AND P2, PT, R27, RZ, PT ;  /* 0x000000ff1b00720c */ /* 0x000fe20003f45270 */
[----:B------:R-:W-:Y:S02]  /*9590*/  @!P1 IMAD.MOV.U32 R27, RZ, RZ, c[0x0][0x214] ;  /* 0x00008500ff1b9624 */ /* 0x000fe400078e00ff */
[----:B------:R1:W-:Y:S03]  /*95a0*/  STS [R4], R17 ;  /* 0x0000001104007388 */ /* 0x0003e60000000800 */
[----:B------:R-:W-:Y:S01]  /*95b0*/  @!P1 SEL R12, R27, c[0x0][0x234], !P2 ;  /* 0x00008d001b0c9a07 */ /* 0x000fe20005000000 */
[----:B------:R3:W-:Y:S01]  /*95c0*/  STS [R4+0x200], R16 ;  /* 0x0002001004007388 */ /* 0x0007e20000000800 */
[----:B------:R-:W-:-:S03]  /*95d0*/  ISETP.NE.OR P2, PT, R28, RZ, !P2 ;  /* 0x000000ff1c00720c */ /* 0x000fc60005745670 */
[----:B------:R4:W-:Y:S04]  /*95e0*/  STS [R0+0x1000], R19 ;  /* 0x0010001300007388 */ /* 0x0009e80000000800 */
[----:B------:R4:W-:Y:S04]  /*95f0*/  STS [R0+0x1200], R142 ;  /* 0x0012008e00007388 */ /* 0x0009e80000000800 */
[----:B------:R4:W-:Y:S04]  /*9600*/  STS [R4+0x1000], R18 ;  /* 0x0010001204007388 */ /* 0x0009e80000000800 */
[----:B------:R4:W-:Y:S04]  /*9610*/  STS [R4+0x1200], R15 ;  /* 0x0012000f04007388 */ /* 0x0009e80000000800 */
[----:B------:R4:W-:Y:S01]  /*9620*/  STS [R2], R14 ;  /* 0x0000000e02007388 */ /* 0x0009e20000000800 */
[----:B-1----:R-:W-:-:S03]  /*9630*/  MOV R17, 0x7f800000 ;  /* 0x7f80000000117802 */ /* 0x002fc60000000f00 */
[----:B------:R-:W-:Y:S01]  /*9640*/  STS [R2+0x200], R11 ;  /* 0x0002000b02007388 */ /* 0x000fe20000000800 */
[----:B---3--:R-:W-:-:S03]  /*9650*/  MOV R16, 0x7f800000 ;  /* 0x7f80000000107802 */ /* 0x008fc60000000f00 */
[----:B----4-:R-:W1:Y:S01]  /*9660*/  S2R R19, SR_CTAID.Z ;  /* 0x0000000000137919 */ /* 0x010e620000002700 */
[----:B------:R-:W-:Y:S02]  /*9670*/  IMAD.IADD R0, R13, 0x1, R2 ;  /* 0x000000010d007824 */ /* 0x000fe400078e0202 */
[----:B------:R-:W-:Y:S01]  /*9680*/  @P4 MUFU.LG2 R13, R24 ;  /* 0x00000018000d4308 */ /* 0x000fe20000000c00 */
[----:B------:R-:W-:Y:S02]  /*9690*/  MOV R18, 0x7f800000 ;  /* 0x7f80000000127802 */ /* 0x000fe40000000f00 */
[----:B------:R-:W-:Y:S01]  /*96a0*/  STS [R0], R8 ;  /* 0x0000000800007388 */ /* 0x000fe20000000800 */
[----:B------:R-:W-:-:S03]  /*96b0*/  @!P2 IMAD R4, R42, c[0x0][0x214], RZ ;  /* 0x000085002a04aa24 */ /* 0x000fc600078e02ff */
[----:B------:R3:W-:Y:S01]  /*96c0*/  STS [R0+0x200], R7 ;  /* 0x0002000700007388 */ /* 0x0007e20000000800 */
[----:B------:R-:W-:Y:S01]  /*96d0*/  IMAD.MOV.U32 R15, RZ, RZ, 0x7f800000 ;  /* 0x7f800000ff0f7424 */ /* 0x000fe200078e00ff */
[----:B------:R-:W-:Y:S02]  /*96e0*/  @P5 MUFU.LG2 R14, R25 ;  /* 0x00000019000e5308 */ /* 0x000fe40000000c00 */
[----:B------:R4:W-:Y:S04]  /*96f0*/  STS [R2+0x1000], R10 ;  /* 0x0010000a02007388 */ /* 0x0009e80000000800 */
[----:B------:R1:W-:Y:S04]  /*9700*/  STS [R2+0x1200], R9 ;  /* 0x0012000902007388 */ /* 0x0003e80000000800 */
[----:B------:R1:W-:Y:S04]  /*9710*/  STS [R0+0x1000], R6 ;  /* 0x0010000600007388 */ /* 0x0003e80000000800 */
[----:B------:R1:W-:Y:S04]  /*9720*/  STS [R0+0x1200], R5 ;  /* 0x0012000500007388 */ /* 0x0003e80000000800 */
[----:B------:R-:W-:Y:S06]  /*9730*/  BAR.SYNC.DEFER_BLOCKING 0x0 ;  /* 0x0000000000007b1d */ /* 0x000fec0000010000 */
[----:B---3--:R-:W3:Y:S01]  /*9740*/  @P6 MUFU.LG2 R7, R23 ;  /* 0x0000001700076308 */ /* 0x008ee20000000c00 */
[----:B----4-:R-:W-:Y:S01]  /*9750*/  @!P0 IMAD.WIDE.U32 R10, R42, c[0x0][0x1e0], RZ ;  /* 0x000078002a0a8a25 */ /* 0x010fe200078e00ff */
[----:B-1----:R-:W1:Y:S01]  /*9760*/  S2R R9, SR_CTAID.X ;  /* 0x0000000000097919 */ /* 0x002e620000002500 */
[----:B------:R-:W-:-:S02]  /*9770*/  @!P2 SEL R2, R4, R252, !P0 ;  /* 0x000000fc0402a207 */ /* 0x000fc40004000000 */
[----:B------:R-:W-:Y:S01]  /*9780*/  @!P0 SHF.R.S32.HI R4, RZ, 0x1f, R42 ;  /* 0x0000001fff048819 */ /* 0x000fe2000001142a */
[----:B------:R-:W-:Y:S01]  /*9790*/  @P1 IMAD.MOV.U32 R6, RZ, RZ, c[0x0][0x210] ;  /* 0x00008400ff061624 */ /* 0x000fe200078e00ff */
[----:B------:R-:W-:Y:S02]  /*97a0*/  @!P0 MOV R40, R10 ;  /* 0x0000000a00288202 */ /* 0x000fe40000000f00 */
[----:B------:R-:W4:Y:S01]  /*97b0*/  @P3 MUFU.LG2 R10, R26 ;  /* 0x0000001a000a3308 */ /* 0x000f220000000c00 */
[----:B------:R-:W-:Y:S01]  /*97c0*/  @P1 MOV R0, 0x1 ;  /* 0x0000000100001802 */ /* 0x000fe20000000f00 */
[----:B------:R-:W-:Y:S01]  /*97d0*/  @!P1 IMAD R0, R12, c[0x0][0x1c0], RZ ;  /* 0x000070000c009a24 */ /* 0x000fe200078e02ff */
[----:B------:R-:W-:Y:S01]  /*97e0*/  @!P1 MOV R6, 0x1 ;  /* 0x0000000100069802 */ /* 0x000fe20000000f00 */
[----:B------:R4:W4:Y:S01]  /*97f0*/  LDS.128 R28, [R218] ;  /* 0x00000000da1c7984 */ /* 0x0009220000000c00 */
[----:B------:R-:W-:Y:S02]  /*9800*/  @!P0 IMAD R4, R4, c[0x0][0x1e0], RZ ;  /* 0x0000780004048a24 */ /* 0x000fe400078e02ff */
[C---:B------:R-:W-:Y:S01]  /*9810*/  IMAD R0, R42.reuse, R0, RZ ;  /* 0x000000002a007224 */ /* 0x040fe200078e02ff */
[----:B------:R4:W4:Y:S01]  /*9820*/  LDS.128 R32, [R218+0x800] ;  /* 0x00080000da207984 */ /* 0x0009220000000c00 */
[----:B------:R-:W-:-:S02]  /*9830*/  @!P0 IMAD R8, R42, c[0x0][0x1e4], R4 ;  /* 0x000079002a088a24 */ /* 0x000fc400078e0204 */
[----:B------:R-:W-:Y:S01]  /*9840*/  CS2R R4, SRZ ;  /* 0x0000000000047805 */ /* 0x000fe2000001ff00 */
[----:B------:R4:W4:Y:S01]  /*9850*/  LDS.128 R36, [R218+0x1000] ;  /* 0x00100000da247984 */ /* 0x0009220000000c00 */
[----:B------:R-:W-:Y:S01]  /*9860*/  @!P2 SHF.R.S32.HI R5, RZ, 0x1f, R2 ;  /* 0x0000001fff05a819 */ /* 0x000fe20000011402 */
[----:B---3--:R-:W-:Y:S01]  /*9870*/  @P6 FMUL.FTZ R7, R7, 0.69314718246459960938 ;  /* 0x3f31721807076820 */ /* 0x008fe20000410000 */
[----:B------:R-:W-:Y:S01]  /*9880*/  SEL R0, R0, RZ, P2 ;  /* 0x000000ff00007207 */ /* 0x000fe20001000000 */
[----:B------:R-:W3:Y:S01]  /*9890*/  LDS.128 R216, [R218+0x1800] ;  /* 0x00180000dad87984 */ /* 0x000ee20000000c00 */
[----:B------:R-:W-:Y:S01]  /*98a0*/  @!P2 MOV R4, R2 ;  /* 0x000000020004a202 */ /* 0x000fe20000000f00 */
[----:B-1----:R-:W-:Y:S02]  /*98b0*/  IMAD R2, R9, R6, RZ ;  /* 0x0000000609027224 */ /* 0x002fe400078e02ff */
[----:B------:R-:W-:Y:S01]  /*98c0*/  IMAD R0, R19, R12, R0 ;  /* 0x0000000c13007224 */ /* 0x000fe200078e0200 */
[----:B--2---:R-:W-:Y:S01]  /*98d0*/  LOP3.LUT P2, RZ, R44, 0x3, RZ, 0xc0, !PT ;  /* 0x000000032cff7812 */ /* 0x004fe2000784c0ff */
[----:B------:R-:W-:Y:S01]  /*98e0*/  @!P0 IMAD.IADD R41, R11, 0x1, R8 ;  /* 0x000000010b298824 */ /* 0x000fe200078e0208 */
[----:B------:R-:W-:Y:S01]  /*98f0*/  SHF.L.U32 R9, R2, 0x7, RZ ;  /* 0x0000000702097819 */ /* 0x000fe200000006ff */
[----:B----4-:R-:W-:-:S02]  /*9900*/  @P3 FMUL.FTZ R2, R10, 0.69314718246459960938 ;  /* 0x3f3172180a023820 */ /* 0x010fc40000410000 */
[----:B------:R-:W-:Y:S01]  /*9910*/  @P6 FFMA.FTZ R18, R138, c[0x0][0x238], R7 ;  /* 0x00008e008a126a23 */ /* 0x000fe20000010007 */
[--C-:B------:R-:W-:Y:S01]  /*9920*/  IADD3 R10, P1, P0, R9, R4, R0.reuse ;  /* 0x00000004090a7210 */ /* 0x100fe2000783e000 */
[----:B------:R-:W-:Y:S01]  /*9930*/  @P5 FMUL.FTZ R8, R14, 0.69314718246459960938 ;  /* 0x3f3172180e085820 */ /* 0x000fe20000410000 */
[----:B------:R-:W-:Y:S01]  /*9940*/  SHF.R.S32.HI R4, RZ, 0x1f, R9 ;  /* 0x0000001fff047819 */ /* 0x000fe20000011409 */
[----:B------:R-:W-:Y:S01]  /*9950*/  @P4 FMUL.FTZ R7, R13, 0.69314718246459960938 ;  /* 0x3f3172180d074820 */ /* 0x000fe20000410000 */
[----:B------:R-:W-:Y:S01]  /*9960*/  SHF.R.S32.HI R0, RZ, 0x1f, R0 ;  /* 0x0000001fff007819 */ /* 0x000fe20000011400 */
[----:B------:R-:W-:Y:S02]  /*9970*/  @P5 FFMA.FTZ R17, R137, c[0x0][0x238], R8 ;  /* 0x00008e0089115a23 */ /* 0x000fe40000010008 */
[----:B------:R-:W-:Y:S01]  /*9980*/  @P4 FFMA.FTZ R15, R136, c[0x0][0x238], R7 ;  /* 0x00008e00880f4a23 */ /* 0x000fe20000010007 */
[----:B------:R-:W-:Y:S01]  /*9990*/  IADD3.X R11, R4, R5, R0, P1, P0 ;  /* 0x00000005040b7210 */ /* 0x000fe20000fe0400 */
[----:B------:R-:W-:Y:S01]  /*99a0*/  @P3 FFMA.FTZ R16, R3, c[0x0][0x238], R2 ;  /* 0x00008e0003103a23 */ /* 0x000fe20000010002 */
[----:B------:R-:W-:Y:S05]  /*99b0*/  @P2 BRA `(.L_x_11) ;  /* 0x0000027000002947 */ /* 0x000fea0003800000 */
[----:B------:R-:W-:Y:S02]  /*99c0*/  SHF.R.S32.HI R0, RZ, 0x1f, R22 ;  /* 0x0000001fff007819 */ /* 0x000fe40000011416 */
[----:B------:R-:W-:-:S02]  /*99d0*/  SHF.R.S32.HI R3, RZ, 0x1f, R44 ;  /* 0x0000001fff037819 */ /* 0x000fc4000001142c */
[----:B------:R-:W-:Y:S02]  /*99e0*/  LEA.HI R2, R0, R22, RZ, 0x2 ;  /* 0x0000001600027211 */ /* 0x000fe400078f10ff */
[----:B------:R-:W-:Y:S02]  /*99f0*/  LEA.HI R0, R3, R44, RZ, 0x2 ;  /* 0x0000002c03007211 */ /* 0x000fe400078f10ff */
[----:B------:R-:W-:Y:S02]  /*9a00*/  LOP3.LUT R2, R2, 0xffffffc, RZ, 0xc0, !PT ;  /* 0x0ffffffc02027812 */ /* 0x000fe400078ec0ff */
[----:B------:R-:W-:-:S03]  /*9a10*/  SHF.R.S32.HI R0, RZ, 0x2, R0 ;  /* 0x00000002ff007819 */ /* 0x000fc60000011400 */
[----:B------:R-:W-:-:S04]  /*9a20*/  IMAD.IADD R2, R22, 0x1, -R2 ;  /* 0x0000000116027824 */ /* 0x000fc800078e0a02 */
[----:B------:R-:W-:-:S05]  /*9a30*/  IMAD R0, R2, 0x10, R0 ;  /* 0x0000001002007824 */ /* 0x000fca00078e0200 */
[CC--:B-----5:R-:W-:Y:S02]  /*9a40*/  ISETP.GE.AND P6, PT, R0.reuse, R43.reuse, PT ;  /* 0x0000002b0000720c */ /* 0x0e0fe40003fc6270 */
[C---:B------:R-:W-:Y:S02]  /*9a50*/  IADD3 R3, R0.reuse, 0x8, RZ ;  /* 0x0000000800037810 */ /* 0x040fe40007ffe0ff */
[C---:B------:R-:W-:Y:S02]  /*9a60*/  IADD3 R2, R0.reuse, 0x40, RZ ;  /* 0x0000004000027810 */ /* 0x040fe40007ffe0ff */
[----:B------:R-:W-:Y:S02]  /*9a70*/  IADD3 R4, R0, 0x48, RZ ;  /* 0x0000004800047810 */ /* 0x000fe40007ffe0ff */
[-C--:B------:R-:W-:Y:S02]  /*9a80*/  ISETP.GE.AND P5, PT, R3, R43.reuse, PT ;  /* 0x0000002b0300720c */ /* 0x080fe40003fa6270 */
[----:B------:R-:W-:-:S02]  /*9a90*/  ISETP.GE.AND P4, PT, R2, R43, PT ;  /* 0x0000002b0200720c */ /* 0x000fc40003f86270 */
[----:B------:R-:W-:Y:S01]  /*9aa0*/  ISETP.GE.AND P3, PT, R4, R43, PT ;  /* 0x0000002b0400720c */ /* 0x000fe20003f66270 */
[----:B------:R-:W-:-:S05]  /*9ab0*/  @!P6 IMAD R0, R0, R6, RZ ;  /* 0x000000060000e224 */ /* 0x000fca00078e02ff */
[----:B------:R-:W-:-:S03]  /*9ac0*/  @!P6 IADD3 R5, P0, R0, R10, RZ ;  /* 0x0000000a0005e210 */ /* 0x000fc60007f1e0ff */
[-C--:B------:R-:W-:Y:S01]  /*9ad0*/  @!P5 IMAD R3, R3, R6.reuse, RZ ;  /* 0x000000060303d224 */ /* 0x080fe200078e02ff */
[-C--:B------:R-:W-:Y:S01]  /*9ae0*/  @!P6 LEA.HI.X.SX32 R7, R0, R11.reuse, 0x1, P0 ;  /* 0x0000000b0007e211 */ /* 0x080fe200000f0eff */
[-C--:B------:R-:W-:Y:S01]  /*9af0*/  @!P4 IMAD R12, R2, R6.reuse, RZ ;  /* 0x00000006020cc224 */ /* 0x080fe200078e02ff */
[----:B------:R-:W-:Y:S01]  /*9b00*/  @!P6 LEA R8, P0, R5, c[0x0][0x200], 0x2 ;  /* 0x000080000508ea11 */ /* 0x000fe200078010ff */
[----:B------:R-:W-:Y:S01]  /*9b10*/  @!P3 IMAD R2, R4, R6, RZ ;  /* 0x000000060402b224 */ /* 0x000fe200078e02ff */
[-C--:B------:R-:W-:Y:S02]  /*9b20*/  @!P5 IADD3 R0, P2, R3, R10.reuse, RZ ;  /* 0x0000000a0300d210 */ /* 0x080fe40007f5e0ff */
[----:B------:R-:W-:Y:S02]  /*9b30*/  @!P6 LEA.HI.X R9, R5, c[0x0][0x204], R7, 0x2, P0 ;  /* 0x000081000509ea11 */ /* 0x000fe400000f1407 */
[-C--:B------:R-:W-:Y:S02]  /*9b40*/  @!P4 IADD3 R5, P1, R12, R10.reuse, RZ ;  /* 0x0000000a0c05c210 */ /* 0x080fe40007f3e0ff */
[----:B------:R-:W-:Y:S01]  /*9b50*/  @!P3 IADD3 R10, P0, R2, R10, RZ ;  /* 0x0000000a020ab210 */ /* 0x000fe20007f1e0ff */
[----:B------:R1:W-:Y:S01]  /*9b60*/  @!P6 STG.E [R8.64], R18 ;  /* 0x000000120800e986 */ /* 0x0003e2000c101908 */
[----:B------:R-:W-:-:S02]  /*9b70*/  @!P5 LEA.HI.X.SX32 R3, R3, R11, 0x1, P2 ;  /* 0x0000000b0303d211 */ /* 0x000fc400010f0eff */
[----:B------:R-:W-:Y:S02]  /*9b80*/  @!P5 LEA R6, P2, R0, c[0x0][0x200], 0x2 ;  /* 0x000080000006da11 */ /* 0x000fe400078410ff */
[-C--:B------:R-:W-:Y:S02]  /*9b90*/  @!P4 LEA.HI.X.SX32 R12, R12, R11.reuse, 0x1, P1 ;  /* 0x0000000b0c0cc211 */ /* 0x080fe400008f0eff */
[----:B------:R-:W-:Y:S02]  /*9ba0*/  @!P3 LEA.HI.X.SX32 R11, R2, R11, 0x1, P0 ;  /* 0x0000000b020bb211 */ /* 0x000fe400000f0eff */
[----:B------:R-:W-:Y:S02]  /*9bb0*/  @!P4 LEA R4, P1, R5, c[0x0][0x200], 0x2 ;  /* 0x000080000504ca11 */ /* 0x000fe400078210ff */
[----:B------:R-:W-:Y:S02]  /*9bc0*/  @!P3 LEA R2, P0, R10, c[0x0][0x200], 0x2 ;  /* 0x000080000a02ba11 */ /* 0x000fe400078010ff */
[----:B------:R-:W-:-:S02]  /*9bd0*/  @!P5 LEA.HI.X R7, R0, c[0x0][0x204], R3, 0x2, P2 ;  /* 0x000081000007da11 */ /* 0x000fc400010f1403 */
[----:B------:R-:W-:Y:S02]  /*9be0*/  @!P4 LEA.HI.X R5, R5, c[0x0][0x204], R12, 0x2, P1 ;  /* 0x000081000505ca11 */ /* 0x000fe400008f140c */
[----:B------:R-:W-:Y:S01]  /*9bf0*/  @!P3 LEA.HI.X R3, R10, c[0x0][0x204], R11, 0x2, P0 ;  /* 0x000081000a03ba11 */ /* 0x000fe200000f140b */
[----:B------:R1:W-:Y:S04]  /*9c00*/  @!P5 STG.E [R6.64], R17 ;  /* 0x000000110600d986 */ /* 0x0003e8000c101908 */
[----:B------:R1:W-:Y:S04]  /*9c10*/  @!P4 STG.E [R4.64], R15 ;  /* 0x0000000f0400c986 */ /* 0x0003e8000c101908 */
[----:B------:R1:W-:Y:S02]  /*9c20*/  @!P3 STG.E [R2.64], R16 ;  /* 0x000000100200b986 */ /* 0x0003e4000c101908 */
.L_x_11:
[----:B------:R-:W-:Y:S05]  /*9c30*/  BSYNC B0 ;  /* 0x0000000000007941 */ /* 0x000fea0003800000 */
.L_x_10:
[----:B-1----:R-:W2:Y:S04]  /*9c40*/  LDL.LU.64 R8, [R1+0x18] ;  /* 0x0000180001087983 */ /* 0x002ea80000300a00 */
[----:B------:R-:W4:Y:S04]  /*9c50*/  LDL.LU.64 R4, [R1] ;  /* 0x0000000001047983 */ /* 0x000f280000300a00 */
[----:B------:R1:W5:Y:S01]  /*9c60*/  LDL.64 R10, [R1+0x8] ;  /* 0x00000800010a7983 */ /* 0x0003620000100a00 */
[----:B------:R-:W-:Y:S01]  /*9c70*/  SHF.R.S32.HI R0, RZ, 0x1f, R19 ;  /* 0x0000001fff007819 */ /* 0x000fe20000011413 */
[----:B------:R-:W-:Y:S04]  /*9c80*/  BSSY B0, `(.L_x_12) ;  /* 0x0000011000007945 */ /* 0x000fe80003800000 */
[----:B------:R-:W-:-:S04]  /*9c90*/  IMAD R0, R0, c[0x0][0x1f0], RZ ;  /* 0x00007c0000007a24 */ /* 0x000fc800078e02ff */
[----:B------:R-:W-:Y:S01]  /*9ca0*/  IMAD R0, R19, c[0x0][0x1f4], R0 ;  /* 0x00007d0013007a24 */ /* 0x000fe200078e0200 */
[----:B--2---:R-:W-:-:S04]  /*9cb0*/  IADD3 R2, P0, R8, R40, RZ ;  /* 0x0000002808027210 */ /* 0x004fc80007f1e0ff */
[----:B------:R-:W-:Y:S02]  /*9cc0*/  IADD3.X R3, R9, R41, RZ, P0, !PT ;  /* 0x0000002909037210 */ /* 0x000fe400007fe4ff */
[----:B----45:R-:W-:-:S03]  /*9cd0*/  ISETP.GE.AND P0, PT, R4, R43, PT ;  /* 0x0000002b0400720c */ /* 0x030fc60003f06270 */
[----:B------:R-:W-:-:S05]  /*9ce0*/  IMAD.WIDE.U32 R8, R19, c[0x0][0x1f0], R2 ;  /* 0x00007c0013087a25 */ /* 0x000fca00078e0002 */
[----:B------:R-:W-:-:S05]  /*9cf0*/  IADD3 R7, R9, R0, RZ ;  /* 0x0000000009077210 */ /* 0x000fca0007ffe0ff */
[----:B------:R-:W-:Y:S05]  /*9d00*/  @P0 BRA `(.L_x_13) ;  /* 0x0000008000000947 */ /* 0x000fea0003800000 */
[----:B-1----:R-:W-:Y:S01]  /*9d10*/  MOV R6, R8 ;  /* 0x0000000800067202 */ /* 0x002fe20000000f00 */
[----:B------:R-:W-:-:S04]  /*9d20*/  IMAD R0, R11, c[0x0][0x1e8], RZ ;  /* 0x00007a000b007a24 */ /* 0x000fc800078e02ff */
[----:B------:R-:W-:-:S04]  /*9d30*/  IMAD.WIDE.U32 R2, R10, c[0x0][0x1e8], R6 ;  /* 0x00007a000a027a25 */ /* 0x000fc800078e0006 */
[----:B------:R-:W-:Y:S01]  /*9d40*/  IMAD R0, R10, c[0x0][0x1ec], R0 ;  /* 0x00007b000a007a24 */ /* 0x000fe200078e0200 */
[----:B------:R-:W-:-:S04]  /*9d50*/  LEA R4, P0, R2, c[0x0][0x1d0], 0x1 ;  /* 0x0000740002047a11 */ /* 0x000fc800078008ff */
[----:B------:R-:W-:-:S04]  /*9d60*/  IADD3 R0, R3, R0, RZ ;  /* 0x0000000003007210 */ /* 0x000fc80007ffe0ff */
[----:B------:R-:W-:-:S05]  /*9d70*/  LEA.HI.X R5, R2, c[0x0][0x1d4], R0, 0x1, P0 ;  /* 0x0000750002057a11 */ /* 0x000fca00000f0c00 */
[----:B------:R1:W-:Y:S02]  /*9d80*/  STG.E.128 [R4.64], R28 ;  /* 0x0000001c04007986 */ /* 0x0003e4000c101d08 */
.L_x_13:
[----:B-1----:R-:W-:Y:S05]  /*9d90*/  BSYNC B0 ;  /* 0x0000000000007941 */ /* 0x002fea0003800000 */
.L_x_12:
[----:B------:R-:W2:Y:S01]  /*9da0*/  LDL.LU R0, [R1+0x20] ;  /* 0x0000200001007983 */ /* 0x000ea20000300800 */
[----:B------:R-:W-:Y:S01]  /*9db0*/  BSSY B0, `(.L_x_14) ;  /* 0x000000e000007945 */ /* 0x000fe20003800000 */
[----:B--2---:R-:W-:-:S13]  /*9dc0*/  ISETP.GE.AND P0, PT, R0, R43, PT ;  /* 0x0000002b0000720c */ /* 0x004fda0003f06270 */
[----:B------:R-:W-:Y:S05]  /*9dd0*/  @P0 BRA `(.L_x_15) ;  /* 0x000000b000000947 */ /* 0x000fea0003800000 */
[----:B------:R-:W-:Y:S01]  /*9de0*/  IADD3 R4, P0, R10, 0x20, RZ ;  /* 0x000000200a047810 */ /* 0x000fe20007f1e0ff */
[----:B------:R-:W-:Y:S01]  /*9df0*/  IMAD.MOV.U32 R2, RZ, RZ, R8 ;  /* 0x000000ffff027224 */ /* 0x000fe200078e0008 */
[----:B------:R-:W-:-:S03]  /*9e00*/  MOV R3, R7 ;  /* 0x0000000700037202 */ /* 0x000fc60000000f00 */
[----:B------:R-:W-:Y:S02]  /*9e10*/  IMAD.X R0, RZ, RZ, R11, P0 ;  /* 0x000000ffff007224 */ /* 0x000fe400000e060b */
[----:B------:R-:W-:-:S04]  /*9e20*/  IMAD.WIDE.U32 R2, R4, c[0x0][0x1e8], R2 ;  /* 0x00007a0004027a25 */ /* 0x000fc800078e0002 */
[----:B------:R-:W-:-:S04]  /*9e30*/  IMAD R0, R0, c[0x0][0x1e8], RZ ;  /* 0x00007a0000007a24 */ /* 0x000fc800078e02ff */
[----:B------:R-:W-:Y:S01]  /*9e40*/  IMAD R0, R4, c[0x0][0x1ec], R0 ;  /* 0x00007b0004007a24 */ /* 0x000fe200078e0200 */
[----:B------:R-:W-:-:S04]  /*9e50*/  LEA R4, P0, R2, c[0x0][0x1d0], 0x1 ;  /* 0x0000740002047a11 */ /* 0x000fc800078008ff */
[----:B------:R-:W-:-:S04]  /*9e60*/  IADD3 R0, R3, R0, RZ ;  /* 0x0000000003007210 */ /* 0x000fc80007ffe0ff */
[----:B------:R-:W-:-:S05]  /*9e70*/  LEA.HI.X R5, R2, c[0x0][0x1d4], R0, 0x1, P0 ;  /* 0x0000750002057a11 */ /* 0x000fca00000f0c00 */
[----:B------:R1:W-:Y:S02]  /*9e80*/  STG.E.128 [R4.64], R32 ;  /* 0x0000002004007986 */ /* 0x0003e4000c101d08 */
.L_x_15:
[----:B------:R-:W-:Y:S05]  /*9e90*/  BSYNC B0 ;  /* 0x0000000000007941 */ /* 0x000fea0003800000 */
.L_x_14:
[----:B------:R-:W2:Y:S01]  /*9ea0*/  LDL.LU R0, [R1+0x24] ;  /* 0x0000240001007983 */ /* 0x000ea20000300800 */
[----:B------:R-:W-:Y:S01]  /*9eb0*/  BSSY B0, `(.L_x_16) ;  /* 0x000000e000007945 */ /* 0x000fe20003800000 */
[----:B--2---:R-:W-:-:S13]  /*9ec0*/  ISETP.GE.AND P0, PT, R0, R43, PT ;  /* 0x0000002b0000720c */ /* 0x004fda0003f06270 */
[----:B------:R-:W-:Y:S05]  /*9ed0*/  @P0 BRA `(.L_x_17) ;  /* 0x000000b000000947 */ /* 0x000fea0003800000 */
[----:B-1----:R-:W-:Y:S01]  /*9ee0*/  IADD3 R4, P0, R10, 0x40, RZ ;  /* 0x000000400a047810 */ /* 0x002fe20007f1e0ff */
        /* <DEDUP_REMOVED lines=10> */
.L_x_17:
[----:B------:R-:W-:Y:S05]  /*9f90*/  BSYNC B0 ;  /* 0x0000000000007941 */ /* 0x000fea0003800000 */
.L_x_16:
[----:B------:R-:W2:Y:S02]  /*9fa0*/  LDL.LU R0, [R1+0x28] ;  /* 0x0000280001007983 */ /* 0x000ea40000300800 */
[----:B--2---:R-:W-:-:S13]  /*9fb0*/  ISETP.GE.AND P0, PT, R0, R43, PT ;  /* 0x0000002b0000720c */ /* 0x004fda0003f06270 */
[----:B------:R-:W-:Y:S05]  /*9fc0*/  @P0 EXIT ;  /* 0x000000000000094d */ /* 0x000fea0003800000 */
[----:B------:R-:W-:Y:S01]  /*9fd0*/  IADD3 R6, P0, R10, 0x60, RZ ;  /* 0x000000600a067810 */ /* 0x000fe20007f1e0ff */
[----:B------:R-:W-:Y:S01]  /*9fe0*/  IMAD.MOV.U32 R2, RZ, RZ, R8 ;  /* 0x000000ffff027224 */ /* 0x000fe200078e0008 */
[----:B------:R-:W-:-:S03]  /*9ff0*/  MOV R3, R7 ;  /* 0x0000000700037202 */ /* 0x000fc60000000f00 */
[----:B------:R-:W-:Y:S02]  /*a000*/  IMAD.X R0, RZ, RZ, R11, P0 ;  /* 0x000000ffff007224 */ /* 0x000fe400000e060b */
[----:B-1----:R-:W-:-:S04]  /*a010*/  IMAD.WIDE.U32 R4, R6, c[0x0][0x1e8], R2 ;  /* 0x00007a0006047a25 */ /* 0x002fc800078e0002 */
[----:B------:R-:W-:Y:S01]  /*a020*/  IMAD R0, R0, c[0x0][0x1e8], RZ ;  /* 0x00007a0000007a24 */ /* 0x000fe200078e02ff */
[----:B------:R-:W-:-:S03]  /*a030*/  LEA R2, P0, R4, c[0x0][0x1d0], 0x1 ;  /* 0x0000740004027a11 */ /* 0x000fc600078008ff */
[----:B------:R-:W-:-:S05]  /*a040*/  IMAD R0, R6, c[0x0][0x1ec], R0 ;  /* 0x00007b0006007a24 */ /* 0x000fca00078e0200 */
[----:B------:R-:W-:-:S04]  /*a050*/  IADD3 R0, R5, R0, RZ ;  /* 0x0000000005007210 */ /* 0x000fc80007ffe0ff */
[----:B------:R-:W-:-:S05]  /*a060*/  LEA.HI.X R3, R4, c[0x0][0x1d4], R0, 0x1, P0 ;  /* 0x0000750004037a11 */ /* 0x000fca00000f0c00 */
[----:B---3--:R-:W-:Y:S01]  /*a070*/  STG.E.128 [R2.64], R216 ;  /* 0x000000d802007986 */ /* 0x008fe2000c101d08 */
[----:B------:R-:W-:Y:S05]  /*a080*/  EXIT ;  /* 0x000000000000794d */ /* 0x000fea0003800000 */
.L_x_2:
[----:B-1----:R-:W1:Y:S01]  /*a090*/  LDC.U8 R4, c[0x0][0x329] ;  /* 0x0000ca40ff047b82 */ /* 0x002e620000000000 */
[----:B------:R-:W-:Y:S01]  /*a0a0*/  ISETP.NE.AND P4, PT, R252, -0x1, PT ;  /* 0xfffffffffc00780c */ /* 0x000fe20003f85270 */
[----:B------:R-:W-:Y:S01]  /*a0b0*/  IMAD.IADD R15, R15, 0x1, -R13 ;  /* 0x000000010f0f7824 */ /* 0x000fe200078e0a0d */
[----:B------:R-:W-:Y:S01]  /*a0c0*/  SHF.R.S32.HI R10, RZ, 0x1f, R168 ;  /* 0x0000001fff0a7819 */ /* 0x000fe200000114a8 */
[----:B------:R-:W-:Y:S03]  /*a0d0*/  BSSY B0, `(.L_x_18) ;  /* 0x000003a000007945 */ /* 0x000fe60003800000 */
[----:B------:R-:W-:Y:S01]  /*a0e0*/  LEA.HI R10, R10, R168, RZ, 0x2 ;  /* 0x000000a80a0a7211 */ /* 0x000fe200078f10ff */
[----:B------:R-:W2:Y:S06]  /*a0f0*/  LDC.U8 R0, c[0x0][0x328] ;  /* 0x0000ca00ff007b82 */ /* 0x000eac0000000000 */
[----:B------:R-:W-:-:S04]  /*a100*/  @P4 IMAD.WIDE.U32 R2, R252, c[0x0][0x1e8], RZ ;  /* 0x00007a00fc024a25 */ /* 0x000fc800078e00ff */
[----:B------:R-:W-:Y:S02]  /*a110*/  @P4 IMAD R5, R252, c[0x0][0x1ec], R3 ;  /* 0x00007b00fc054a24 */ /* 0x000fe400078e0203 */
[----:B------:R-:W-:Y:S01]  /*a120*/  @!P4 IMAD.WIDE.U32 R6, R12, c[0x0][0x1e0], RZ ;  /* 0x000078000c06ca25 */ /* 0x000fe200078e00ff */
[----:B-1----:R-:W-:-:S04]  /*a130*/  ISETP.NE.AND P1, PT, R4, RZ, PT ;  /* 0x000000ff0400720c */ /* 0x002fc80003f25270 */
[----:B------:R-:W-:Y:S02]  /*a140*/  @!P4 MOV R2, R6 ;  /* 0x000000060002c202 */ /* 0x000fe40000000f00 */
[----:B--2---:R-:W-:Y:S02]  /*a150*/  ISETP.NE.AND P3, PT, R0, RZ, PT ;  /* 0x000000ff0000720c */ /* 0x004fe40003f65270 */
[----:B------:R-:W-:Y:S02]  /*a160*/  @!P4 SHF.R.S32.HI R0, RZ, 0x1f, R12 ;  /* 0x0000001fff00c819 */ /* 0x000fe4000001140c */
[----:B------:R-:W-:-:S03]  /*a170*/  ISETP.NE.OR P2, PT, R4, RZ, !P3 ;  /* 0x000000ff0400720c */ /* 0x000fc60005f45670 */
[----:B------:R-:W-:Y:S01]  /*a180*/  @P1 IMAD.MOV.U32 R9, RZ, RZ, c[0x0][0x210] ;  /* 0x00008400ff091624 */ /* 0x000fe200078e00ff */
[----:B------:R-:W-:Y:S01]  /*a190*/  LOP3.LUT R4, R10, 0x1ffffffc, RZ, 0xc0, !PT ;  /* 0x1ffffffc0a047812 */ /* 0x000fe200078ec0ff */
[----:B------:R-:W-:Y:S01]  /*a1a0*/  @!P4 IMAD R3, R0, c[0x0][0x1e0], RZ ;  /* 0x000078000003ca24 */ /* 0x000fe200078e02ff */
[----:B------:R-:W-:Y:S01]  /*a1b0*/  ISETP.NE.OR P0, PT, R252, -0x1, P2 ;  /* 0xfffffffffc00780c */ /* 0x000fe20001705670 */
[----:B------:R-:W-:Y:S02]  /*a1c0*/  @!P1 IMAD.MOV.U32 R8, RZ, RZ, c[0x0][0x214] ;  /* 0x00008500ff089624 */ /* 0x000fe400078e00ff */
[----:B------:R-:W-:Y:S02]  /*a1d0*/  IMAD.IADD R0, R168, 0x1, -R4 ;  /* 0x00000001a8007824 */ /* 0x000fe400078e0a04 */
[----:B------:R-:W-:Y:S01]  /*a1e0*/  @P1 IMAD R9, R9, c[0x0][0x214], RZ ;  /* 0x0000850009091a24 */ /* 0x000fe200078e02ff */
[----:B------:R-:W-:Y:S01]  /*a1f0*/  @!P1 SEL R9, R8, c[0x0][0x234], !P3 ;  /* 0x00008d0008099a07 */ /* 0x000fe20005800000 */
[----:B------:R-:W-:-:S02]  /*a200*/  @!P4 IMAD R3, R12, c[0x0][0x1e4], R3 ;  /* 0x000079000c03ca24 */ /* 0x000fc400078e0203 */
[----:B------:R-:W-:Y:S02]  /*a210*/  IMAD.SHL.U32 R0, R0, 0x8, RZ ;  /* 0x0000000800007824 */ /* 0x000fe400078e00ff */
[----:B------:R-:W-:Y:S01]  /*a220*/  @P1 IMAD.MOV.U32 R4, RZ, RZ, 0x1 ;  /* 0x00000001ff041424 */ /* 0x000fe200078e00ff */
[----:B------:R-:W-:Y:S01]  /*a230*/  @!P4 IADD3 R5, R7, R3, RZ ;  /* 0x000000030705c210 */ /* 0x000fe20007ffe0ff */
[----:B------:R-:W-:Y:S01]  /*a240*/  @!P1 IMAD R4, R9, c[0x0][0x1c0], RZ ;  /* 0x0000700009049a24 */ /* 0x000fe200078e02ff */
[----:B------:R-:W-:Y:S01]  /*a250*/  IADD3 R2, P3, R0, R2, RZ ;  /* 0x0000000200027210 */ /* 0x000fe20007f7e0ff */
[----:B------:R-:W-:Y:S01]  /*a260*/  @!P0 IMAD R252, R12, c[0x0][0x214], RZ ;  /* 0x000085000cfc8a24 */ /* 0x000fe200078e02ff */
[----:B------:R-:W-:Y:S01]  /*a270*/  CS2R R6, SRZ ;  /* 0x0000000000067805 */ /* 0x000fe2000001ff00 */
[----:B------:R-:W-:Y:S01]  /*a280*/  @P1 IMAD.MOV.U32 R17, RZ, RZ, c[0x0][0x210] ;  /* 0x00008400ff111624 */ /* 0x000fe200078e00ff */
[----:B------:R-:W-:Y:S01]  /*a290*/  LEA.HI.X.SX32 R3, R0, R5, 0x1, P3 ;  /* 0x0000000500037211 */ /* 0x000fe200018f0eff */
[----:B------:R-:W-:Y:S01]  /*a2a0*/  IMAD R0, R12, R4, RZ ;  /* 0x000000040c007224 */ /* 0x000fe200078e02ff */
[----:B------:R-:W-:Y:S01]  /*a2b0*/  SHF.R.S32.HI R4, RZ, 0x2, R10 ;  /* 0x00000002ff047819 */ /* 0x000fe2000001140a */
[----:B------:R-:W-:Y:S01]  /*a2c0*/  @!P2 IMAD.MOV.U32 R6, RZ, RZ, R252 ;  /* 0x000000ffff06a224 */ /* 0x000fe200078e00fc */
[----:B------:R-:W-:Y:S01]  /*a2d0*/  @!P1 MOV R17, 0x1 ;  /* 0x0000000100119802 */ /* 0x000fe20000000f00 */
[----:B------:R-:W-:Y:S01]  /*a2e0*/  IMAD.WIDE.U32 R10, R14, c[0x0][0x1f0], R2 ;  /* 0x00007c000e0a7a25 */ /* 0x000fe200078e0002 */
[----:B------:R-:W-:-:S02]  /*a2f0*/  SEL R0, R0, RZ, P2 ;  /* 0x000000ff00007207 */ /* 0x000fc40001000000 */
[----:B------:R-:W-:Y:S01]  /*a300*/  @!P2 SHF.R.S32.HI R7, RZ, 0x1f, R252 ;  /* 0x0000001fff07a819 */ /* 0x000fe200000114fc */
[----:B------:R-:W-:Y:S01]  /*a310*/  IMAD R8, R13, R17, RZ ;  /* 0x000000110d087224 */ /* 0x000fe200078e02ff */
[----:B------:R-:W-:Y:S01]  /*a320*/  ISETP.GE.AND P2, PT, R4, R15, PT ;  /* 0x0000000f0400720c */ /* 0x000fe20003f46270 */
[----:B------:R-:W-:Y:S01]  /*a330*/  IMAD R0, R14, R9, R0 ;  /* 0x000000090e007224 */ /* 0x000fe200078e0200 */
[----:B------:R-:W-:Y:S02]  /*a340*/  SHF.R.S32.HI R5, RZ, 0x1f, R14 ;  /* 0x0000001fff057819 */ /* 0x000fe4000001140e */
[----:B------:R-:W-:Y:S02]  /*a350*/  SHF.R.S32.HI R9, RZ, 0x1f, R8 ;  /* 0x0000001fff097819 */ /* 0x000fe40000011408 */
[----:B------:R-:W-:Y:S01]  /*a360*/  IADD3 R19, P1, P0, R8, R6, R0 ;  /* 0x0000000608137210 */ /* 0x000fe2000783e000 */
[----:B------:R-:W-:Y:S01]  /*a370*/  IMAD R12, R5, c[0x0][0x1f0], RZ ;  /* 0x00007c00050c7a24 */ /* 0x000fe200078e02ff */
[----:B------:R-:W-:-:S02]  /*a380*/  SHF.R.S32.HI R5, RZ, 0x1f, R4 ;  /* 0x0000001fff057819 */ /* 0x000fc40000011404 */
[----:B------:R-:W-:Y:S01]  /*a390*/  SHF.R.S32.HI R0, RZ, 0x1f, R0 ;  /* 0x0000001fff007819 */ /* 0x000fe20000011400 */
[----:B------:R-:W-:Y:S02]  /*a3a0*/  IMAD R12, R14, c[0x0][0x1f4], R12 ;  /* 0x00007d000e0c7a24 */ /* 0x000fe400078e020c */
[----:B------:R-:W-:Y:S01]  /*a3b0*/  IMAD.WIDE R2, R18, 0x80, R4 ;  /* 0x0000008012027825 */ /* 0x000fe200078e0204 */
[----:B------:R-:W-:Y:S02]  /*a3c0*/  IADD3.X R18, R9, R7, R0, P1, P0 ;  /* 0x0000000709127210 */ /* 0x000fe40000fe0400 */
[----:B------:R-:W-:Y:S01]  /*a3d0*/  IADD3 R7, R12, R11, RZ ;  /* 0x0000000b0c077210 */ /* 0x000fe20007ffe0ff */
[----:B------:R-:W-:Y:S05]  /*a3e0*/  @P2 BRA `(.L_x_19) ;  /* 0x0000008000002947 */ /* 0x000fea0003800000 */
[----:B------:R-:W-:Y:S01]  /*a3f0*/  MOV R6, R10 ;  /* 0x0000000a00067202 */ /* 0x000fe20000000f00 */
[----:B------:R-:W-:-:S04]  /*a400*/  IMAD R0, R3, c[0x0][0x1e8], RZ ;  /* 0x00007a0003007a24 */ /* 0x000fc800078e02ff */
[----:B------:R-:W-:-:S04]  /*a410*/  IMAD.WIDE.U32 R8, R2, c[0x0][0x1e8], R6 ;  /* 0x00007a0002087a25 */ /* 0x000fc800078e0006 */
[----:B------:R-:W-:Y:S01]  /*a420*/  IMAD R0, R2, c[0x0][0x1ec], R0 ;  /* 0x00007b0002007a24 */ /* 0x000fe200078e0200 */
[----:B------:R-:W-:-:S04]  /*a430*/  LEA R12, P0, R8, c[0x0][0x1d0], 0x1 ;  /* 0x00007400080c7a11 */ /* 0x000fc800078008ff */
[----:B------:R-:W-:-:S04]  /*a440*/  IADD3 R0, R0, R9, RZ ;  /* 0x0000000900007210 */ /* 0x000fc80007ffe0ff */
[----:B------:R-:W-:-:S05]  /*a450*/  LEA.HI.X R13, R8, c[0x0][0x1d4], R0, 0x1, P0 ;  /* 0x00007500080d7a11 */ /* 0x000fca00000f0c00 */
[----:B------:R1:W-:Y:S02]  /*a460*/  STG.E.128 [R12.64], RZ ;  /* 0x000000ff0c007986 */ /* 0x0003e4000c101d08 */
.L_x_19:
[----:B------:R-:W-:Y:S05]  /*a470*/  BSYNC B0 ;  /* 0x0000000000007941 */ /* 0x000fea0003800000 */
.L_x_18:
[----:B------:R-:W-:Y:S01]  /*a480*/  IADD3 R16, R4, 0x20, RZ ;  /* 0x0000002004107810 */ /* 0x000fe20007ffe0ff */
[----:B------:R-:W-:Y:S03]  /*a490*/  BSSY B0, `(.L_x_20) ;  /* 0x000000e000007945 */ /* 0x000fe60003800000 */
[----:B------:R-:W-:-:S13]  /*a4a0*/  ISETP.GE.AND P0, PT, R16, R15, PT ;  /* 0x0000000f1000720c */ /* 0x000fda0003f06270 */
[----:B------:R-:W-:Y:S05]  /*a4b0*/  @P0 BRA `(.L_x_21) ;  /* 0x000000b000000947 */ /* 0x000fea0003800000 */
[----:B------:R-:W-:Y:S02]  /*a4c0*/  IADD3 R0, P0, R2, 0x20, RZ ;  /* 0x0000002002007810 */ /* 0x000fe40007f1e0ff */
[----:B------:R-:W-:-:S03]  /*a4d0*/  MOV R9, R7 ;  /* 0x0000000700097202 */ /* 0x000fc60000000f00 */
[----:B------:R-:W-:-:S04]  /*a4e0*/  IMAD.X R8, RZ, RZ, R3, P0 ;  /* 0x000000ffff087224 */ /* 0x000fc800000e0603 */
[----:B-1----:R-:W-:Y:S02]  /*a4f0*/  IMAD R12, R8, c[0x0][0x1e8], RZ ;  /* 0x00007a00080c7a24 */ /* 0x002fe400078e02ff */
[----:B------:R-:W-:-:S04]  /*a500*/  IMAD.MOV.U32 R8, RZ, RZ, R10 ;  /* 0x000000ffff087224 */ /* 0x000fc800078e000a */
[----:B------:R-:W-:-:S04]  /*a510*/  IMAD.WIDE.U32 R8, R0, c[0x0][0x1e8], R8 ;  /* 0x00007a0000087a25 */ /* 0x000fc800078e0008 */
[----:B------:R-:W-:Y:S01]  /*a520*/  IMAD R0, R0, c[0x0][0x1ec], R12 ;  /* 0x00007b0000007a24 */ /* 0x000fe200078e020c */
[----:B------:R-:W-:-:S04]  /*a530*/  LEA R12, P0, R8, c[0x0][0x1d0], 0x1 ;  /* 0x00007400080c7a11 */ /* 0x000fc800078008ff */
[----:B------:R-:W-:-:S04]  /*a540*/  IADD3 R0, R0, R9, RZ ;  /* 0x0000000900007210 */ /* 0x000fc80007ffe0ff */
[----:B------:R-:W-:-:S05]  /*a550*/  LEA.HI.X R13, R8, c[0x0][0x1d4], R0, 0x1, P0 ;  /* 0x00007500080d7a11 */ /* 0x000fca00000f0c00 */
[----:B------:R1:W-:Y:S02]  /*a560*/  STG.E.128 [R12.64], RZ ;  /* 0x000000ff0c007986 */ /* 0x0003e4000c101d08 */
.L_x_21:
[----:B------:R-:W-:Y:S05]  /*a570*/  BSYNC B0 ;  /* 0x0000000000007941 */ /* 0x000fea0003800000 */
.L_x_20:
        /* <DEDUP_REMOVED lines=15> */
.L_x_23:
[----:B------:R-:W-:Y:S05]  /*a670*/  BSYNC B0 ;  /* 0x0000000000007941 */ /* 0x000fea0003800000 */
.L_x_22:
[----:B-1----:R-:W-:Y:S01]  /*a680*/  IADD3 R12, R4, 0x60, RZ ;  /* 0x00000060040c7810 */ /* 0x002fe20007ffe0ff */
[----:B------:R-:W-:Y:S03]  /*a690*/  BSSY B0, `(.L_x_24) ;  /* 0x000000d000007945 */ /* 0x000fe60003800000 */
[----:B------:R-:W-:-:S13]  /*a6a0*/  ISETP.GE.AND P0, PT, R12, R15, PT ;  /* 0x0000000f0c00720c */ /* 0x000fda0003f06270 */
[----:B------:R-:W-:Y:S05]  /*a6b0*/  @P0 BRA `(.L_x_25) ;  /* 0x000000a000000947 */ /* 0x000fea0003800000 */
[----:B------:R-:W-:Y:S02]  /*a6c0*/  IADD3 R0, P0, R2, 0x60, RZ ;  /* 0x0000006002007810 */ /* 0x000fe40007f1e0ff */
[----:B------:R-:W-:Y:S02]  /*a6d0*/  MOV R6, R10 ;  /* 0x0000000a00067202 */ /* 0x000fe40000000f00 */
[----:B------:R-:W-:-:S03]  /*a6e0*/  IADD3.X R2, RZ, R3, RZ, P0, !PT ;  /* 0x00000003ff027210 */ /* 0x000fc600007fe4ff */
[----:B------:R-:W-:-:S04]  /*a6f0*/  IMAD.WIDE.U32 R6, R0, c[0x0][0x1e8], R6 ;  /* 0x00007a0000067a25 */ /* 0x000fc800078e0006 */
[----:B------:R-:W-:-:S04]  /*a700*/  IMAD R2, R2, c[0x0][0x1e8], RZ ;  /* 0x00007a0002027a24 */ /* 0x000fc800078e02ff */
[----:B------:R-:W-:Y:S01]  /*a710*/  IMAD R0, R0, c[0x0][0x1ec], R2 ;  /* 0x00007b0000007a24 */ /* 0x000fe200078e0202 */
[----:B------:R-:W-:-:S04]  /*a720*/  LEA R2, P0, R6, c[0x0][0x1d0], 0x1 ;  /* 0x0000740006027a11 */ /* 0x000fc800078008ff */
[----:B------:R-:W-:-:S04]  /*a730*/  IADD3 R0, R0, R7, RZ ;  /* 0x0000000700007210 */ /* 0x000fc80007ffe0ff */
[----:B------:R-:W-:-:S05]  /*a740*/  LEA.HI.X R3, R6, c[0x0][0x1d4], R0, 0x1, P0 ;  /* 0x0000750006037a11 */ /* 0x000fca00000f0c00 */
[----:B------:R1:W-:Y:S02]  /*a750*/  STG.E.128 [R2.64], RZ ;  /* 0x000000ff02007986 */ /* 0x0003e4000c101d08 */
.L_x_25:
[----:B------:R-:W-:Y:S05]  /*a760*/  BSYNC B0 ;  /* 0x0000000000007941 */ /* 0x000fea0003800000 */
.L_x_24:
[----:B------:R-:W-:-:S04]  /*a770*/  LOP3.LUT P6, RZ, R168, 0x3, RZ, 0xc0, !PT ;  /* 0x00000003a8ff7812 */ /* 0x000fc800078cc0ff */
[-C--:B------:R-:W-:Y:S02]  /*a780*/  ISETP.GE.OR P5, PT, R4, R15.reuse, P6 ;  /* 0x0000000f0400720c */ /* 0x080fe400037a6670 */
[-C--:B------:R-:W-:Y:S02]  /*a790*/  ISETP.GE.OR P4, PT, R16, R15.reuse, P6 ;  /* 0x0000000f1000720c */ /* 0x080fe40003786670 */
[-C--:B------:R-:W-:Y:S02]  /*a7a0*/  ISETP.GE.OR P3, PT, R14, R15.reuse, P6 ;  /* 0x0000000f0e00720c */ /* 0x080fe40003766670 */
[----:B------:R-:W-:-:S07]  /*a7b0*/  ISETP.GE.OR P6, PT, R12, R15, P6 ;  /* 0x0000000f0c00720c */ /* 0x000fce00037c6670 */
[-C--:B------:R-:W-:Y:S02]  /*a7c0*/  @!P5 IMAD R4, R4, R17.reuse, RZ ;  /* 0x000000110404d224 */ /* 0x080fe400078e02ff */
[-C--:B-1----:R-:W-:Y:S02]  /*a7d0*/  @!P4 IMAD R2, R16, R17.reuse, RZ ;  /* 0x000000111002c224 */ /* 0x082fe400078e02ff */
[----:B------:R-:W-:Y:S01]  /*a7e0*/  @!P3 IMAD R3, R14, R17, RZ ;  /* 0x000000110e03b224 */ /* 0x000fe200078e02ff */
[-C--:B------:R-:W-:Y:S02]  /*a7f0*/  @!P5 IADD3 R0, P0, R4, R19.reuse, RZ ;  /* 0x000000130400d210 */ /* 0x080fe40007f1e0ff */
[----:B------:R-:W-:Y:S02]  /*a800*/  @!P4 IADD3 R5, P1, R2, R19, RZ ;  /* 0x000000130205c210 */ /* 0x000fe40007f3e0ff */
[----:B------:R-:W-:Y:S02]  /*a810*/  @!P5 LEA.HI.X.SX32 R4, R4, R18, 0x1, P0 ;  /* 0x000000120404d211 */ /* 0x000fe400000f0eff */
[----:B------:R-:W-:-:S02]  /*a820*/  @!P5 LEA R6, P2, R0, c[0x0][0x200], 0x2 ;  /* 0x000080000006da11 */ /* 0x000fc400078410ff */
[----:B------:R-:W-:Y:S02]  /*a830*/  @!P3 IADD3 R8, P0, R3, R19, RZ ;  /* 0x000000130308b210 */ /* 0x000fe40007f1e0ff */
[-C--:B------:R-:W-:Y:S02]  /*a840*/  @!P4 LEA.HI.X.SX32 R9, R2, R18.reuse, 0x1, P1 ;  /* 0x000000120209c211 */ /* 0x080fe400008f0eff */
[----:B------:R-:W-:Y:S01]  /*a850*/  @!P5 LEA.HI.X R7, R0, c[0x0][0x204], R4, 0x2, P2 ;  /* 0x000081000007da11 */ /* 0x000fe200010f1404 */
[----:B------:R-:W-:Y:S01]  /*a860*/  @!P3 IMAD.MOV.U32 R0, RZ, RZ, 0x7f800000 ;  /* 0x7f800000ff00b424 */ /* 0x000fe200078e00ff */
[----:B------:R-:W-:Y:S02]  /*a870*/  @!P4 LEA R4, P1, R5, c[0x0][0x200], 0x2 ;  /* 0x000080000504ca11 */ /* 0x000fe400078210ff */
[----:B------:R-:W-:Y:S02]  /*a880*/  @!P3 LEA.HI.X.SX32 R3, R3, R18, 0x1, P0 ;  /* 0x000000120303b211 */ /* 0x000fe400000f0eff */
[----:B------:R-:W-:-:S02]  /*a890*/  @!P3 LEA R2, P0, R8, c[0x0][0x200], 0x2 ;  /* 0x000080000802ba11 */ /* 0x000fc400078010ff */
[----:B------:R-:W-:Y:S01]  /*a8a0*/  @!P4 LEA.HI.X R5, R5, c[0x0][0x204], R9, 0x2, P1 ;  /* 0x000081000505ca11 */ /* 0x000fe200008f1409 */
[----:B------:R-:W-:Y:S01]  /*a8b0*/  @!P5 IMAD.MOV.U32 R9, RZ, RZ, 0x7f800000 ;  /* 0x7f800000ff09d424 */ /* 0x000fe200078e00ff */
[----:B------:R-:W-:Y:S01]  /*a8c0*/  @!P3 LEA.HI.X R3, R8, c[0x0][0x204], R3, 0x2, P0 ;  /* 0x000081000803ba11 */ /* 0x000fe200000f1403 */
[----:B------:R-:W-:-:S03]  /*a8d0*/  @!P4 IMAD.MOV.U32 R8, RZ, RZ, 0x7f800000 ;  /* 0x7f800000ff08c424 */ /* 0x000fc600078e00ff */
[----:B------:R1:W-:Y:S04]  /*a8e0*/  @!P5 STG.E [R6.64], R9 ;  /* 0x000000090600d986 */ /* 0x0003e8000c101908 */
[----:B------:R1:W-:Y:S04]  /*a8f0*/  @!P4 STG.E [R4.64], R8 ;  /* 0x000000080400c986 */ /* 0x0003e8000c101908 */
[----:B------:R1:W-:Y:S01]  /*a900*/  @!P3 STG.E [R2.64], R0 ;  /* 0x000000000200b986 */ /* 0x0003e2000c101908 */
[----:B------:R-:W-:Y:S05]  /*a910*/  @P6 EXIT ;  /* 0x000000000000694d */ /* 0x000fea0003800000 */
[----:B-1----:R-:W-:-:S05]  /*a920*/  IMAD R0, R12, R17, RZ ;  /* 0x000000110c007224 */ /* 0x002fca00078e02ff */
[----:B------:R-:W-:-:S04]  /*a930*/  IADD3 R3, P0, R0, R19, RZ ;  /* 0x0000001300037210 */ /* 0x000fc80007f1e0ff */
[----:B------:R-:W-:Y:S02]  /*a940*/  LEA.HI.X.SX32 R0, R0, R18, 0x1, P0 ;  /* 0x0000001200007211 */ /* 0x000fe400000f0eff */
[----:B------:R-:W-:-:S04]  /*a950*/  LEA R2, P0, R3, c[0x0][0x200], 0x2 ;  /* 0x0000800003027a11 */ /* 0x000fc800078010ff */
[----:B------:R-:W-:Y:S01]  /*a960*/  LEA.HI.X R3, R3, c[0x0][0x204], R0, 0x2, P0 ;  /* 0x0000810003037a11 */ /* 0x000fe200000f1400 */
[----:B------:R-:W-:-:S05]  /*a970*/  IMAD.MOV.U32 R0, RZ, RZ, 0x7f800000 ;  /* 0x7f800000ff007424 */ /* 0x000fca00078e00ff */
[----:B------:R-:W-:Y:S01]  /*a980*/  STG.E [R2.64], R0 ;  /* 0x0000000002007986 */ /* 0x000fe2000c101908 */
[----:B------:R-:W-:Y:S05]  /*a990*/  EXIT ;  /* 0x000000000000794d */ /* 0x000fea0003800000 */
.L_x_26:
[----:B------:R-:W-:-:S00]  /*a9a0*/  BRA `(.L_x_26) ;  /* 0xfffffff000007947 */ /* 0x000fc0000383ffff */
[----:B------:R-:W-:-:S00]  /*a9b0*/  NOP ;  /* 0x0000000000007918 */ /* 0x000fc00000000000 */
        /* <DEDUP_REMOVED lines=12> */
.L_x_1124:


//--------------------- .text._ZN5flash16flash_fwd_kernelI23Flash_fwd_kernel_traitsILi32ELi128ELi128ELi4ELb0ELb0EN7cutlass10bfloat16_tE19Flash_kernel_traitsILi32ELi128ELi128ELi4ES3_EELb0ELb0ELb0ELb0ELb1ELb1ELb0ELb0EEEvNS_16Flash_fwd_paramsE --------------------------
	.section	.text._ZN5flash16flash_fwd_kernelI23Flash_fwd_kernel_traitsILi32ELi128ELi128ELi4ELb0ELb0EN7cutlass10bfloat16_tE19Flash_kernel_traitsILi32ELi128ELi128ELi4ES3_EELb0ELb0ELb0ELb0ELb1ELb1ELb0ELb0EEEvNS_16Flash_fwd_paramsE,"ax",@progbits
	.sectioninfo	@"SHI_REGISTERS=255"
	.align	128
        .global         _ZN5flash16flash_fwd_kernelI23Flash_fwd_kernel_traitsILi32ELi128ELi128ELi4ELb0ELb0EN7cutlass10bfloat16_tE19Flash_kernel_traitsILi32ELi128ELi128ELi4ES3_EELb0ELb0ELb0ELb0ELb1ELb1ELb0ELb0EEEvNS_16Flash_fwd_paramsE
        .type           _ZN5flash16flash_fwd_kernelI23Flash_fwd_kernel_traitsILi32ELi128ELi128ELi4ELb0ELb0EN7cutlass10bfloat16_tE19Flash_kernel_traitsILi32ELi128ELi128ELi4ES3_EELb0ELb0ELb0ELb0ELb1ELb1ELb0ELb0EEEvNS_16Flash_fwd_paramsE,@function
        .size           _ZN5flash16flash_fwd_kernelI23Flash_fwd_kernel_traitsILi32ELi128ELi128ELi4ELb0ELb0EN7cutlass10bfloat16_tE19Flash_kernel_traitsILi32ELi128ELi128ELi4ES3_EELb0ELb0ELb0ELb0ELb1ELb1ELb0ELb0EEEvNS_16Flash_fwd_paramsE,(.L_x_1125 - _ZN5flash16flash_fwd_kernelI23Flash_fwd_kernel_traitsILi32ELi128ELi128ELi4ELb0ELb0EN7cutlass10bfloat16_tE19Flash_kernel_traitsILi32ELi128ELi128ELi4ES3_EELb0ELb0ELb0ELb0ELb1ELb1ELb0ELb0EEEvNS_16Flash_fwd_paramsE)
        .other          _ZN5flash16flash_fwd_kernelI23Flash_fwd_kernel_traitsILi32ELi128ELi128ELi4ELb0ELb0EN7cutlass10bfloat16_tE19Flash_kernel_traitsILi32ELi128ELi128ELi4ES3_EELb0ELb0ELb0ELb0ELb1ELb1ELb0ELb0EEEvNS_16Flash_fwd_paramsE,@"STO_CUDA_ENTRY STV_DEFAULT"
_ZN5flash16flash_fwd_kernelI23Flash_fwd_kernel_traitsILi32ELi128ELi128ELi4ELb0ELb0EN7cutlass10bfloat16_tE19Flash_kernel_traitsILi32ELi128ELi128ELi4ES3_EELb0ELb0ELb0ELb0ELb1ELb1ELb0ELb0EEEvNS_16Flash_fwd_paramsE:
.text._ZN5flash16flash_fwd_kernelI23Flash_fwd_kernel_traitsILi32ELi128ELi128ELi4ELb0ELb0EN7cutlass10bfloat16_tE19Flash_kernel_traitsILi32ELi128ELi128ELi4ES3_EELb0ELb0ELb0ELb0ELb1ELb1ELb0ELb0EEEvNS_16Flash_fwd_paramsE:
[----:B------:R-:W-:Y:S02]  /*0000*/  MOV R1, c[0x0][0x28] ;  /* 0x00000a0000017a02 */ /* 0x000fe40000000f00 */
[----:B------:R-:W1:Y:S01]  /*0010*/  S2R R29, SR_CTAID.Y ;  /* 0x00000000001d7919 */ /* 0x000e620000002600 */
[----:B------:R-:W-:Y:S01]  /*0020*/  ISETP.NE.U32.AND P2, PT, RZ, c[0x0][0x258], PT ;  /* 0x00009600ff007a0c */ /* 0x000fe20003f45070 */
[----:B------:R-:W-:Y:S01]  /*0030*/  IMAD.MOV.U32 R6, RZ, RZ, RZ ;  /* 0x000000ffff067224 */ /* 0x000fe200078e00ff */
[----:B------:R-:W-:Y:S01]  /*0040*/  ISETP.NE.U32.AND P0, PT, RZ, c[0x0][0x250], PT ;  /* 0x00009400ff007a0c */ /* 0x000fe20003f05070 */
[----:B------:R-:W-:Y:S01]  /*0050*/  ULDC.64 UR10, c[0x0][0x118] ;  /* 0x00004600000a7ab9 */ /* 0x000fe20000000a00 */
[----:B------:R-:W-:Y:S02]  /*0060*/  ISETP.NE.AND.EX P2, PT, RZ, c[0x0][0x25c], PT, P2 ;  /* 0x00009700ff007a0c */ /* 0x000fe40003f45320 */
[----:B------:R-:W-:-:S11]  /*0070*/  ISETP.NE.AND.EX P0, PT, RZ, c[0x0][0x254], PT, P0 ;  /* 0x00009500ff007a0c */ /* 0x000fd60003f05300 */
[----:B------:R-:W-:Y:S02]  /*0080*/  @P2 IMAD.MOV.U32 R2, RZ, RZ, 0x4 ;  /* 0x00000004ff022424 */ /* 0x000fe400078e00ff */
[----:B------:R-:W-:Y:S02]  /*0090*/  @P0 IMAD.MOV.U32 R0, RZ, RZ, 0x4 ;  /* 0x00000004ff000424 */ /* 0x000fe400078e00ff */
[----:B-1----:R-:W-:-:S04]  /*00a0*/  @P2 IMAD.WIDE R2, R29, R2, c[0x0][0x258] ;  /* 0x000096001d022625 */ /* 0x002fc800078e0202 */
[----:B------:R-:W-:Y:S02]  /*00b0*/  @P0 IMAD.WIDE R4, R29, R0, c[0x0][0x250] ;  /* 0x000094001d040625 */ /* 0x000fe400078e0200 */
[----:B------:R-:W2:Y:S04]  /*00c0*/  @P2 LDG.E R2, [R2.64] ;  /* 0x0000000a02022981 */ /* 0x000ea8000c1e1900 */
[----:B------:R-:W2:Y:S04]  /*00d0*/  @P0 LDG.E R6, [R4.64] ;  /* 0x0000000a04060981 */ /* 0x000ea8000c1e1900 */
[----:B------:R-:W1:Y:S01]  /*00e0*/  S2R R18, SR_CTAID.X ;  /* 0x0000000000127919 */ /* 0x000e620000002500 */
[----:B------:R-:W-:-:S04]  /*00f0*/  @!P2 ISETP.NE.U32.AND P1, PT, RZ, c[0x0][0x268], PT ;  /* 0x00009a00ff00aa0c */ /* 0x000fc80003f25070 */
[----:B------:R-:W-:Y:S01]  /*0100*/  @!P2 ISETP.NE.AND.EX P1, PT, RZ, c[0x0][0x26c], PT, P1 ;  /* 0x00009b00ff00aa0c */ /* 0x000fe20003f25310 */
[----:B-1----:R-:W-:-:S05]  /*0110*/  IMAD.SHL.U32 R0, R18, 0x80, RZ ;  /* 0x0000008012007824 */ /* 0x002fca00078e00ff */
[----:B------:R-:W-:Y:S02]  /*0120*/  ISETP.GE.AND P0, PT, R0, c[0x0][0x214], PT ;  /* 0x0000850000007a0c */ /* 0x000fe40003f06270 */
[----:B------:R-:W-:Y:S01]  /*0130*/  @!P2 SEL R0, RZ, c[0x0][0x21c], !P1 ;  /* 0x00008700ff00aa07 */ /* 0x000fe20004800000 */
[----:B--2---:R-:W-:-:S03]  /*0140*/  @P2 IMAD.IADD R82, R2, 0x1, -R6 ;  /* 0x0000000102522824 */ /* 0x004fc600078e0a06 */
[----:B------:R-:W-:-:S07]  /*0150*/  @!P2 IADD3 R82, R0, c[0x0][0x218], -R6 ;  /* 0x000086000052aa10 */ /* 0x000fce0007ffe806 */
[----:B------:R-:W-:Y:S05]  /*0160*/  @P0 EXIT ;  /* 0x000000000000094d */ /* 0x000fea0003800000 */
[----:B------:R-:W1:Y:S01]  /*0170*/  S2R R196, SR_TID.X ;  /* 0x0000000000c47919 */ /* 0x000e620000002100 */
[----:B------:R-:W-:Y:S01]  /*0180*/  IABS R0, c[0x0][0x1c8] ;  /* 0x0000720000007a13 */ /* 0x000fe20000000000 */
[----:B------:R-:W-:Y:S01]  /*0190*/  ULDC.64 UR4, c[0x0][0x190] ;  /* 0x0000640000047ab9 */ /* 0x000fe20000000a00 */
[----:B------:R-:W-:Y:S01]  /*01a0*/  SHF.R.S32.HI R28, RZ, 0x1f, R29 ;  /* 0x0000001fff1c7819 */ /* 0x000fe2000001141d */
[----:B------:R-:W2:Y:S01]  /*01b0*/  S2R R30, SR_CTAID.Z ;  /* 0x00000000001e7919 */ /* 0x000ea20000002700 */
[----:B------:R-:W-:Y:S01]  /*01c0*/  USHF.L.U32 UR13, UR4, 0x6, URZ ;  /* 0x00000006040d7899 */ /* 0x000fe2000800063f */
[----:B------:R-:W-:Y:S01]  /*01d0*/  IMAD.MOV.U32 R27, RZ, RZ, R0 ;  /* 0x000000ffff1b7224 */ /* 0x000fe200078e0000 */
[----:B------:R-:W-:Y:S01]  /*01e0*/  IADD3 R0, R82, 0x7f, RZ ;  /* 0x0000007f52007810 */ /* 0x000fe20007ffe0ff */
[----:B------:R-:W-:Y:S01]  /*01f0*/  IMAD R15, R28, c[0x0][0x178], RZ ;  /* 0x00005e001c0f7a24 */ /* 0x000fe200078e02ff */
[----:B------:R-:W-:Y:S01]  /*0200*/  UMOV UR6, 0x6 ;  /* 0x0000000600067882 */ /* 0x000fe20000000000 */
[----:B------:R-:W3:Y:S01]  /*0210*/  I2F.RP R7, R27 ;  /* 0x0000001b00077306 */ /* 0x000ee20000209400 */
[----:B------:R-:W-:Y:S01]  /*0220*/  SHF.R.S32.HI R4, RZ, 0x1f, R0 ;  /* 0x0000001fff047819 */ /* 0x000fe20000011400 */
[----:B------:R-:W-:Y:S01]  /*0230*/  IMAD R15, R29, c[0x0][0x17c], R15 ;  /* 0x00005f001d0f7a24 */ /* 0x000fe200078e020f */
[----:B------:R-:W-:-:S02]  /*0240*/  USHF.L.U64.HI UR12, UR4, UR6, UR5 ;  /* 0x00000006040c7299 */ /* 0x000fc40008010205 */
[----:B------:R-:W-:Y:S01]  /*0250*/  LEA.HI R217, R4, R0, RZ, 0x7 ;  /* 0x0000000004d97211 */ /* 0x000fe200078f38ff */
[----:B------:R-:W-:Y:S02]  /*0260*/  UMOV UR7, 0x7 ;  /* 0x0000000700077882 */ /* 0x000fe40000000000 */
[----:B------:R-:W-:Y:S02]  /*0270*/  ULDC.64 UR4, c[0x0][0x198] ;  /* 0x0000660000047ab9 */ /* 0x000fe40000000a00 */
[----:B------:R-:W-:Y:S02]  /*0280*/  USHF.L.U64.HI UR7, UR4, UR7, UR5 ;  /* 0x0000000704077299 */ /* 0x000fe40008010205 */
[----:B------:R-:W-:Y:S01]  /*0290*/  USHF.L.U32 UR8, UR4, 0x7, URZ ;  /* 0x0000000704087899 */ /* 0x000fe2000800063f */
[----:B-1----:R-:W-:Y:S01]  /*02a0*/  SHF.R.S32.HI R12, RZ, 0x1f, R196 ;  /* 0x0000001fff0c7819 */ /* 0x002fe200000114c4 */
[----:B------:R-:W-:Y:S01]  /*02b0*/  USHF.L.U32 UR9, UR4, 0x6, URZ ;  /* 0x0000000604097899 */ /* 0x000fe2000800063f */
[----:B---3--:R-:W1:Y:S02]  /*02c0*/  MUFU.RCP R7, R7 ;  /* 0x0000000700077308 */ /* 0x008e640000001000 */
[----:B------:R-:W-:-:S02]  /*02d0*/  LEA.HI R8, R12, R196, RZ, 0x2 ;  /* 0x000000c40c087211 */ /* 0x000fc400078f10ff */
[----:B--2---:R-:W-:Y:S02]  /*02e0*/  LOP3.LUT R10, R30, c[0x0][0x1c8], RZ, 0x3c, !PT ;  /* 0x000072001e0a7a12 */ /* 0x004fe400078e3cff */
[----:B------:R-:W-:Y:S02]  /*02f0*/  SHF.R.S32.HI R2, RZ, 0x2, R8 ;  /* 0x00000002ff027819 */ /* 0x000fe40000011408 */
[----:B------:R-:W-:Y:S02]  /*0300*/  LEA.HI R23, R12, R196, RZ, 0x3 ;  /* 0x000000c40c177211 */ /* 0x000fe400078f18ff */
[----:B------:R-:W-:Y:S02]  /*0310*/  LEA.HI R5, R8, R2, RZ, 0x1 ;  /* 0x0000000208057211 */ /* 0x000fe400078f08ff */
[----:B------:R-:W-:Y:S02]  /*0320*/  SHF.R.S32.HI R3, RZ, 0x1f, R2 ;  /* 0x0000001fff037819 */ /* 0x000fe40000011402 */
[----:B------:R-:W-:-:S02]  /*0330*/  LOP3.LUT R0, R5, 0x7fffffe, RZ, 0xc0, !PT ;  /* 0x07fffffe05007812 */ /* 0x000fc400078ec0ff */
[----:B------:R-:W-:Y:S01]  /*0340*/  IADD3 R9, P0, R2, R6, RZ ;  /* 0x0000000602097210 */ /* 0x000fe20007f1e0ff */
[----:B------:R-:W-:Y:S01]  /*0350*/  IMAD.WIDE R18, R18, 0x80, R2 ;  /* 0x0000008012127825 */ /* 0x000fe200078e0202 */
[----:B------:R-:W-:Y:S02]  /*0360*/  ISETP.GE.AND P1, PT, R10, RZ, PT ;  /* 0x000000ff0a00720c */ /* 0x000fe40003f26270 */
[----:B------:R-:W-:Y:S01]  /*0370*/  LEA.HI.X.SX32 R10, R6, R3, 0x1, P0 ;  /* 0x00000003060a7211 */ /* 0x000fe200000f0eff */
[----:B------:R-:W-:Y:S01]  /*0380*/  IMAD.IADD R17, R2, 0x1, -R0 ;  /* 0x0000000102117824 */ /* 0x000fe200078e0a00 */
[----:B------:R-:W-:Y:S02]  /*0390*/  LOP3.LUT R0, R8, 0xfffffffc, RZ, 0xc0, !PT ;  /* 0xfffffffc08007812 */ /* 0x000fe400078ec0ff */
[----:B------:R-:W-:Y:S02]  /*03a0*/  SHF.R.S32.HI R3, RZ, 0x3, R23 ;  /* 0x00000003ff037819 */ /* 0x000fe40000011417 */
[----:B------:R-:W-:Y:S01]  /*03b0*/  LEA.HI R11, R12, R196, RZ, 0x4 ;  /* 0x000000c40c0b7211 */ /* 0x000fe200078f20ff */
[----:B------:R-:W-:Y:S01]  /*03c0*/  IMAD.IADD R0, R196, 0x1, -R0 ;  /* 0x00000001c4007824 */ /* 0x000fe200078e0a00 */
[----:B-1----:R-:W-:Y:S01]  /*03d0*/  IADD3 R4, R7, 0xffffffe, RZ ;  /* 0x0ffffffe07047810 */ /* 0x002fe20007ffe0ff */
[----:B------:R-:W-:Y:S01]  /*03e0*/  IMAD.SHL.U32 R3, R3, 0x40, RZ ;  /* 0x0000004003037824 */ /* 0x000fe200078e00ff */
[----:B------:R-:W-:Y:S01]  /*03f0*/  SHF.R.S32.HI R8, RZ, 0x4, R11 ;  /* 0x00000004ff087819 */ /* 0x000fe2000001140b */
[----:B------:R-:W-:Y:S01]  /*0400*/  IMAD.SHL.U32 R2, R0, 0x8, RZ ;  /* 0x0000000800027824 */ /* 0x000fe200078e00ff */
[----:B------:R1:W2:Y:S01]  /*0410*/  F2I.FTZ.U32.TRUNC.NTZ R5, R4 ;  /* 0x0000000400057305 */ /* 0x0002a2000021f000 */
[----:B------:R-:W-:-:S02]  /*0420*/  IABS R21, R30 ;  /* 0x0000001e00157213 */ /* 0x000fc40000000000 */
[----:B------:R-:W-:Y:S02]  /*0430*/  LEA.HI R6, R11, R8, RZ, 0x1 ;  /* 0x000000080b067211 */ /* 0x000fe400078f08ff */
[----:B------:R-:W-:Y:S02]  /*0440*/  LOP3.LUT R0, R3, 0xc0, RZ, 0xc0, !PT ;  /* 0x000000c003007812 */ /* 0x000fe400078ec0ff */
[----:B------:R-:W-:Y:S02]  /*0450*/  LOP3.LUT R3, R6, 0xfffffffe, RZ, 0xc0, !PT ;  /* 0xfffffffe06037812 */ /* 0x000fe400078ec0ff */
[----:B------:R-:W-:Y:S02]  /*0460*/  LOP3.LUT R7, R0, 0x18, R2, 0xf8, !PT ;  /* 0x0000001800077812 */ /* 0x000fe400078ef802 */
[----:B------:R-:W-:Y:S01]  /*0470*/  SHF.R.U32.HI R6, RZ, 0x3, R0 ;  /* 0x00000003ff067819 */ /* 0x000fe20000011600 */
[----:B------:R-:W-:Y:S01]  /*0480*/  IMAD.IADD R20, R8, 0x1, -R3 ;  /* 0x0000000108147824 */ /* 0x000fe200078e0a03 */
[----:B------:R-:W-:-:S02]  /*0490*/  LEA.HI R197, R12, R196, RZ, 0x5 ;  /* 0x000000c40cc57211 */ /* 0x000fc400078f28ff */
[----:B------:R-:W-:Y:S02]  /*04a0*/  LOP3.LUT R16, R7, R6, RZ, 0x3c, !PT ;  /* 0x0000000607107212 */ /* 0x000fe400078e3cff */
[----:B-1----:R-:W-:Y:S02]  /*04b0*/  LOP3.LUT R4, R11, 0xfffffff0, RZ, 0xc0, !PT ;  /* 0xfffffff00b047812 */ /* 0x002fe400078ec0ff */
[----:B------:R-:W-:Y:S02]  /*04c0*/  LOP3.LUT R11, R23, 0xfffffff8, RZ, 0xc0, !PT ;  /* 0xfffffff8170b7812 */ /* 0x000fe400078ec0ff */
[----:B------:R-:W-:Y:S01]  /*04d0*/  SHF.R.S32.HI R26, RZ, 0x5, R197 ;  /* 0x00000005ff1a7819 */ /* 0x000fe200000114c5 */
[C---:B------:R-:W-:Y:S02]  /*04e0*/  IMAD.IADD R0, R196.reuse, 0x1, -R4 ;  /* 0x00000001c4007824 */ /* 0x040fe400078e0a04 */
[----:B------:R-:W-:Y:S02]  /*04f0*/  IMAD.IADD R3, R196, 0x1, -R11 ;  /* 0x00000001c4037824 */ /* 0x000fe400078e0a0b */
[----:B--2---:R-:W-:Y:S01]  /*0500*/  IMAD.MOV R4, RZ, RZ, -R5 ;  /* 0x000000ffff047224 */ /* 0x004fe200078e0a05 */
[----:B------:R-:W-:-:S02]  /*0510*/  LEA.HI R6, R0, R0, RZ, 0x1 ;  /* 0x0000000000067211 */ /* 0x000fc400078f08ff */
[----:B------:R-:W-:Y:S02]  /*0520*/  LEA.HI R13, R3, R3, RZ, 0x1 ;  /* 0x00000003030d7211 */ /* 0x000fe400078f08ff */
[----:B------:R-:W-:Y:S02]  /*0530*/  LOP3.LUT R8, R6, 0x7fffffe, RZ, 0xc0, !PT ;  /* 0x07fffffe06087812 */ /* 0x000fe400078ec0ff */
[----:B------:R-:W-:Y:S02]  /*0540*/  SHF.R.S32.HI R11, RZ, 0x1f, R0 ;  /* 0x0000001fff0b7819 */ /* 0x000fe40000011400 */
[----:B------:R-:W-:Y:S01]  /*0550*/  LOP3.LUT R7, R13, 0x3fffffe, RZ, 0xc0, !PT ;  /* 0x03fffffe0d077812 */ /* 0x000fe200078ec0ff */
[----:B------:R-:W-:Y:S01]  /*0560*/  IMAD.IADD R83, R0, 0x1, -R8 ;  /* 0x0000000100537824 */ /* 0x000fe200078e0a08 */
[----:B------:R-:W-:Y:S01]  /*0570*/  LEA.HI R25, R11, R0, RZ, 0x3 ;  /* 0x000000000b197211 */ /* 0x000fe200078f18ff */
[----:B------:R-:W-:Y:S01]  /*0580*/  IMAD R0, R4, R27, RZ ;  /* 0x0000001b04007224 */ /* 0x000fe200078e02ff */
[----:B------:R-:W-:Y:S01]  /*0590*/  SHF.R.S32.HI R11, RZ, 0x1, R6 ;  /* 0x00000001ff0b7819 */ /* 0x000fe20000011406 */
[----:B------:R-:W-:-:S02]  /*05a0*/  IMAD.MOV.U32 R4, RZ, RZ, RZ ;  /* 0x000000ffff047224 */ /* 0x000fc400078e00ff */
[----:B------:R-:W-:Y:S01]  /*05b0*/  IMAD.IADD R24, R3, 0x1, -R7 ;  /* 0x0000000103187824 */ /* 0x000fe200078e0a07 */
[----:B------:R-:W-:Y:S01]  /*05c0*/  SHF.R.S32.HI R3, RZ, 0x1f, R2 ;  /* 0x0000001fff037819 */ /* 0x000fe20000011402 */
[----:B------:R-:W-:Y:S01]  /*05d0*/  IMAD.HI.U32 R7, R5, R0, R4 ;  /* 0x0000000005077227 */ /* 0x000fe200078e0004 */
[----:B------:R-:W-:-:S03]  /*05e0*/  SHF.R.S32.HI R0, RZ, 0x1f, R6 ;  /* 0x0000001fff007819 */ /* 0x000fc60000011406 */
[----:B------:R-:W-:Y:S01]  /*05f0*/  IMAD R5, R10, c[0x0][0x198], RZ ;  /* 0x000066000a057a24 */ /* 0x000fe200078e02ff */
[----:B------:R-:W-:Y:S01]  /*0600*/  LEA.HI R0, R0, R11, RZ, 0x2 ;  /* 0x0000000b00007211 */ /* 0x000fe200078f10ff */
[----:B------:R-:W-:-:S03]  /*0610*/  IMAD.HI.U32 R12, R7, R21, RZ ;  /* 0x00000015070c7227 */ /* 0x000fc600078e00ff */
[----:B------:R-:W-:Y:S01]  /*0620*/  LOP3.LUT R0, R0, 0xfffffffc, RZ, 0xc0, !PT ;  /* 0xfffffffc00007812 */ /* 0x000fe200078ec0ff */
[----:B------:R-:W-:Y:S02]  /*0630*/  IMAD R4, R10, c[0x0][0x1a0], RZ ;  /* 0x000068000a047a24 */ /* 0x000fe400078e02ff */
[----:B------:R-:W-:Y:S02]  /*0640*/  IMAD.MOV R10, RZ, RZ, -R12 ;  /* 0x000000ffff0a7224 */ /* 0x000fe400078e0a0c */
[----:B------:R-:W-:Y:S01]  /*0650*/  IMAD.IADD R22, R11, 0x1, -R0 ;  /* 0x000000010b167824 */ /* 0x000fe200078e0a00 */
[----:B------:R-:W-:Y:S01]  /*0660*/  SHF.R.S32.HI R11, RZ, 0x1f, R30 ;  /* 0x0000001fff0b7819 */ /* 0x000fe2000001141e */
[----:B------:R-:W-:Y:S01]  /*0670*/  IMAD R10, R27, R10, R21 ;  /* 0x0000000a1b0a7224 */ /* 0x000fe200078e0215 */
[----:B------:R-:W-:Y:S01]  /*0680*/  SHF.R.S32.HI R21, RZ, 0x1, R13 ;  /* 0x00000001ff157819 */ /* 0x000fe2000001140d */
[C---:B------:R-:W-:Y:S02]  /*0690*/  IMAD R14, R9.reuse, c[0x0][0x19c], R5 ;  /* 0x00006700090e7a24 */ /* 0x040fe400078e0205 */
[----:B------:R-:W-:Y:S01]  /*06a0*/  IMAD R4, R9, c[0x0][0x1a4], R4 ;  /* 0x0000690009047a24 */ /* 0x000fe200078e0204 */
[----:B------:R-:W-:Y:S01]  /*06b0*/  ISETP.GT.U32.AND P2, PT, R27, R10, PT ;  /* 0x0000000a1b00720c */ /* 0x000fe20003f44070 */
[----:B------:R-:W-:-:S04]  /*06c0*/  IMAD.WIDE.U32 R6, R9, c[0x0][0x198], R2 ;  /* 0x0000660009067a25 */ /* 0x000fc800078e0002 */
[----:B------:R-:W-:Y:S02]  /*06d0*/  IMAD.SHL.U32 R0, R21, 0x40, RZ ;  /* 0x0000004015007824 */ /* 0x000fe400078e00ff */
[----:B------:R-:W-:Y:S02]  /*06e0*/  IMAD R5, R26, 0x8, R17 ;  /* 0x000000081a057824 */ /* 0x000fe400078e0211 */
[----:B------:R-:W-:Y:S01]  /*06f0*/  IMAD.WIDE.U32 R8, R9, c[0x0][0x1a0], R2 ;  /* 0x0000680009087a25 */ /* 0x000fe200078e0002 */
[----:B------:R-:W-:-:S03]  /*0700*/  LOP3.LUT R0, R0, 0xc0, RZ, 0xc0, !PT ;  /* 0x000000c000007812 */ /* 0x000fc600078ec0ff */
[----:B------:R-:W-:Y:S01]  /*0710*/  IMAD.WIDE.U32 R2, R29, c[0x0][0x178], R2 ;  /* 0x00005e001d027a25 */ /* 0x000fe200078e0002 */
[----:B------:R-:W-:-:S03]  /*0720*/  @!P2 IADD3 R12, R12, 0x1, RZ ;  /* 0x000000010c0ca810 */ /* 0x000fc60007ffe0ff */
[----:B------:R-:W-:Y:S02]  /*0730*/  IMAD.U32 R16, R5, 0x20, R16 ;  /* 0x0000002005107824 */ /* 0x000fe400078e0010 */
[----:B------:R-:W-:Y:S02]  /*0740*/  IMAD.IADD R5, R3, 0x1, R15 ;  /* 0x0000000103057824 */ /* 0x000fe400078e020f */
[----:B------:R-:W-:Y:S01]  /*0750*/  @!P2 IMAD.IADD R10, R10, 0x1, -R27 ;  /* 0x000000010a0aa824 */ /* 0x000fe200078e0a1b */
[----:B------:R-:W-:Y:S01]  /*0760*/  ISETP.NE.AND P2, PT, RZ, c[0x0][0x1c8], PT ;  /* 0x00007200ff007a0c */ /* 0x000fe20003f45270 */
[----:B------:R-:W-:Y:S02]  /*0770*/  IMAD.IADD R3, R7, 0x1, R14 ;  /* 0x0000000107037824 */ /* 0x000fe400078e020e */
[----:B------:R-:W-:Y:S01]  /*0780*/  IMAD R14, R11, c[0x0][0x1a8], RZ ;  /* 0x00006a000b0e7a24 */ /* 0x000fe200078e02ff */
[----:B------:R-:W-:Y:S01]  /*0790*/  LOP3.LUT R11, R0, 0x8, R23, 0xf8, !PT ;  /* 0x00000008000b7812 */ /* 0x000fe200078ef817 */
[----:B------:R-:W-:Y:S01]  /*07a0*/  IMAD.IADD R9, R9, 0x1, R4 ;  /* 0x0000000109097824 */ /* 0x000fe200078e0204 */
[----:B------:R-:W-:Y:S01]  /*07b0*/  SHF.R.U32.HI R0, RZ, 0x3, R0 ;  /* 0x00000003ff007819 */ /* 0x000fe20000011600 */
[----:B------:R-:W-:Y:S01]  /*07c0*/  IMAD.MOV.U32 R4, RZ, RZ, R2 ;  /* 0x000000ffff047224 */ /* 0x000fe200078e0002 */
[----:B------:R-:W-:Y:S01]  /*07d0*/  ISETP.GE.U32.AND P0, PT, R10, R27, PT ;  /* 0x0000001b0a00720c */ /* 0x000fe20003f06070 */
[----:B------:R-:W-:Y:S01]  /*07e0*/  IMAD.MOV.U32 R2, RZ, RZ, R6 ;  /* 0x000000ffff027224 */ /* 0x000fe200078e0006 */
[----:B------:R-:W-:Y:S01]  /*07f0*/  LOP3.LUT R15, R11, R0, RZ, 0x3c, !PT ;  /* 0x000000000b0f7212 */ /* 0x000fe200078e3cff */
[----:B------:R-:W-:-:S02]  /*0800*/  IMAD R14, R30, c[0x0][0x1ac], R14 ;  /* 0x00006b001e0e7a24 */ /* 0x000fc400078e020e */
[----:B------:R-:W-:-:S04]  /*0810*/  IMAD.WIDE.U32 R6, R30, c[0x0][0x1a8], R4 ;  /* 0x00006a001e067a25 */ /* 0x000fc800078e0004 */
[C---:B------:R-:W-:Y:S02]  /*0820*/  IMAD R13, R28.reuse, c[0x0][0x180], RZ ;  /* 0x000060001c0d7a24 */ /* 0x040fe400078e02ff */
[----:B------:R-:W-:Y:S02]  /*0830*/  IMAD R0, R28, c[0x0][0x188], RZ ;  /* 0x000062001c007a24 */ /* 0x000fe400078e02ff */
[----:B------:R-:W-:Y:S01]  /*0840*/  IMAD.WIDE.U32 R4, R29, c[0x0][0x180], R2 ;  /* 0x000060001d047a25 */ /* 0x000fe200078e0002 */
[----:B------:R-:W-:-:S03]  /*0850*/  @P0 IADD3 R12, R12, 0x1, RZ ;  /* 0x000000010c0c0810 */ /* 0x000fc60007ffe0ff */
[----:B------:R-:W-:Y:S02]  /*0860*/  IMAD.IADD R3, R7, 0x1, R14 ;  /* 0x0000000107037824 */ /* 0x000fe400078e020e */
[C---:B------:R-:W-:Y:S02]  /*0870*/  IMAD R13, R29.reuse, c[0x0][0x184], R13 ;  /* 0x000061001d0d7a24 */ /* 0x040fe400078e020d */
[----:B------:R-:W-:Y:S02]  /*0880*/  IMAD R7, R29, c[0x0][0x18c], R0 ;  /* 0x000063001d077a24 */ /* 0x000fe400078e0200 */
[----:B------:R-:W-:Y:S02]  /*0890*/  IMAD R0, R19, c[0x0][0x190], RZ ;  /* 0x0000640013007a24 */ /* 0x000fe400078e02ff */
[----:B------:R-:W-:Y:S02]  /*08a0*/  IMAD.MOV.U32 R2, RZ, RZ, R6 ;  /* 0x000000ffff027224 */ /* 0x000fe400078e0006 */
[----:B------:R-:W-:-:S02]  /*08b0*/  IMAD.IADD R11, R5, 0x1, R13 ;  /* 0x00000001050b7824 */ /* 0x000fc400078e020d */
[----:B------:R-:W-:Y:S02]  /*08c0*/  IMAD.MOV.U32 R10, RZ, RZ, R4 ;  /* 0x000000ffff0a7224 */ /* 0x000fe400078e0004 */
[C---:B------:R-:W-:Y:S02]  /*08d0*/  IMAD R0, R18.reuse, c[0x0][0x194], R0 ;  /* 0x0000650012007a24 */ /* 0x040fe400078e0200 */
[----:B------:R-:W-:-:S04]  /*08e0*/  IMAD.WIDE.U32 R4, R18, c[0x0][0x190], R2 ;  /* 0x0000640012047a25 */ /* 0x000fc800078e0002 */
[----:B------:R-:W-:Y:S01]  /*08f0*/  IMAD.IADD R3, R5, 0x1, R0 ;  /* 0x0000000105037824 */ /* 0x000fe200078e0200 */
[C---:B------:R-:W-:Y:S01]  /*0900*/  LEA R2, P0, R4.reuse, c[0x0][0x160], 0x1 ;  /* 0x0000580004027a11 */ /* 0x040fe200078008ff */
[----:B------:R-:W-:Y:S01]  /*0910*/  IMAD.MOV.U32 R0, RZ, RZ, R12 ;  /* 0x000000ffff007224 */ /* 0x000fe200078e000c */
[----:B------:R-:W-:Y:S01]  /*0920*/  LEA.HI.SX32 R12, R217, 0xffffffff, 0x19 ;  /* 0xffffffffd90c7811 */ /* 0x000fe200078fcaff */
[----:B------:R-:W-:Y:S01]  /*0930*/  IMAD.WIDE.U32 R8, R29, c[0x0][0x188], R8 ;  /* 0x000062001d087a25 */ /* 0x000fe200078e0008 */
[----:B------:R-:W-:-:S03]  /*0940*/  LEA.HI.X R3, R4, c[0x0][0x164], R3, 0x1, P0 ;  /* 0x0000590004037a11 */ /* 0x000fc600000f0c03 */
[----:B------:R-:W-:Y:S01]  /*0950*/  @!P1 IMAD.MOV R0, RZ, RZ, -R0 ;  /* 0x000000ffff009224 */ /* 0x000fe200078e0a00 */
[----:B------:R-:W-:Y:S01]  /*0960*/  @!P2 LOP3.LUT R0, RZ, c[0x0][0x1c8], RZ, 0x33, !PT ;  /* 0x00007200ff00aa12 */ /* 0x000fe200078e33ff */
[----:B------:R-:W-:Y:S02]  /*0970*/  IMAD.IADD R7, R9, 0x1, R7 ;  /* 0x0000000109077824 */ /* 0x000fe400078e0207 */
[----:B------:R-:W-:Y:S01]  /*0980*/  IMAD.SHL.U32 R218, R16, 0x2, RZ ;  /* 0x0000000210da7824 */ /* 0x000fe200078e00ff */
[----:B------:R-:W-:Y:S01]  /*0990*/  SHF.R.S32.HI R9, RZ, 0x1f, R0 ;  /* 0x0000001fff097819 */ /* 0x000fe20000011400 */
[----:B------:R-:W-:Y:S02]  /*09a0*/  IMAD.MOV.U32 R6, RZ, RZ, R8 ;  /* 0x000000ffff067224 */ /* 0x000fe400078e0008 */
[----:B------:R-:W-:Y:S01]  /*09b0*/  IMAD.WIDE.U32 R248, R0, c[0x0][0x1b0], R10 ;  /* 0x00006c0000f87a25 */ /* 0x000fe200078e000a */
[----:B------:R1:W-:Y:S01]  /*09c0*/  LDGSTS.E.BYPASS.LTC128B.128 [R218], [R2.64] ;  /* 0x0000000002da7fae */ /* 0x0003e2000b901d4a */
[----:B------:R-:W-:-:S02]  /*09d0*/  SHF.R.S32.HI R11, RZ, 0x1f, R12 ;  /* 0x0000001fff0b7819 */ /* 0x000fc4000001140c */
[----:B------:R-:W-:Y:S02]  /*09e0*/  IMAD R8, R9, c[0x0][0x1b0], RZ ;  /* 0x00006c0009087a24 */ /* 0x000fe400078e02ff */
[----:B------:R-:W-:Y:S02]  /*09f0*/  IMAD R10, R12, UR7, RZ ;  /* 0x000000070c0a7c24 */ /* 0x000fe4000f8e02ff */
[----:B------:R-:W-:Y:S02]  /*0a00*/  IMAD R8, R0, c[0x0][0x1b4], R8 ;  /* 0x00006d0000087a24 */ /* 0x000fe400078e0208 */
[----:B------:R-:W-:Y:S02]  /*0a10*/  IMAD.MOV.U32 R244, RZ, RZ, R248 ;  /* 0x000000fffff47224 */ /* 0x000fe400078e00f8 */
[----:B------:R-:W-:Y:S02]  /*0a20*/  IMAD.IADD R245, R249, 0x1, R8 ;  /* 0x00000001f9f57824 */ /* 0x000fe400078e0208 */
[----:B------:R-:W-:-:S02]  /*0a30*/  IMAD R8, R11, UR8, R10 ;  /* 0x000000080b087c24 */ /* 0x000fc4000f8e020a */
[----:B------:R-:W-:Y:S02]  /*0a40*/  IMAD R10, R11, c[0x0][0x1a0], RZ ;  /* 0x000068000b0a7a24 */ /* 0x000fe400078e02ff */
[----:B------:R-:W-:Y:S02]  /*0a50*/  IMAD R9, R9, c[0x0][0x1b8], RZ ;  /* 0x00006e0009097a24 */ /* 0x000fe400078e02ff */
[C---:B------:R-:W-:Y:S02]  /*0a60*/  IMAD R13, R12.reuse, c[0x0][0x1a4], R10 ;  /* 0x000069000c0d7a24 */ /* 0x040fe400078e020a */
[----:B------:R-:W-:-:S04]  /*0a70*/  IMAD.WIDE.U32 R10, R12, c[0x0][0x1a0], RZ ;  /* 0x000068000c0a7a25 */ /* 0x000fc800078e00ff */
[----:B------:R-:W-:Y:S01]  /*0a80*/  IMAD.WIDE.U32 R246, R0, c[0x0][0x1b8], R6 ;  /* 0x00006e0000f67a25 */ /* 0x000fe200078e0006 */
[----:B-1----:R-:W-:-:S04]  /*0a90*/  IADD3 R2, P0, R2, UR13, RZ ;  /* 0x0000000d02027c10 */ /* 0x002fc8000ff1e0ff */
[----:B------:R-:W-:Y:S02]  /*0aa0*/  IADD3.X R3, R3, UR12, RZ, P0, !PT ;  /* 0x0000000c03037c10 */ /* 0x000fe400087fe4ff */
[----:B------:R-:W-:-:S03]  /*0ab0*/  IADD3 R4, P0, R2, UR13, RZ ;  /* 0x0000000d02047c10 */ /* 0x000fc6000ff1e0ff */
[----:B------:R1:W-:Y:S01]  /*0ac0*/  LDGSTS.E.BYPASS.LTC128B.128 [R218+0x800], [R2.64] ;  /* 0x0080000002da7fae */ /* 0x0003e2000b901d4a */
[----:B------:R-:W-:-:S05]  /*0ad0*/  IADD3.X R5, R3, UR12, RZ, P0, !PT ;  /* 0x0000000c03057c10 */ /* 0x000fca00087fe4ff */
[----:B------:R2:W-:Y:S01]  /*0ae0*/  LDGSTS.E.BYPASS.LTC128B.128 [R218+0x1000], [R4.64] ;  /* 0x0100000004da7fae */ /* 0x0005e2000b901d4a */
[----:B-1----:R-:W-:-:S04]  /*0af0*/  IMAD.WIDE.U32 R2, R12, UR8, R244 ;  /* 0x000000080c027c25 */ /* 0x002fc8000f8e00f4 */
[----:B------:R-:W-:Y:S01]  /*0b00*/  IMAD.IADD R3, R3, 0x1, R8 ;  /* 0x0000000103037824 */ /* 0x000fe200078e0208 */
[----:B------:R-:W-:Y:S01]  /*0b10*/  LEA R8, P0, R2, c[0x0][0x168], 0x1 ;  /* 0x00005a0002087a11 */ /* 0x000fe200078008ff */
[----:B------:R-:W-:-:S03]  /*0b20*/  IMAD R12, R0, c[0x0][0x1bc], R9 ;  /* 0x00006f00000c7a24 */ /* 0x000fc600078e0209 */
[----:B------:R-:W-:Y:S01]  /*0b30*/  LEA.HI.X R9, R2, c[0x0][0x16c], R3, 0x1, P0 ;  /* 0x00005b0002097a11 */ /* 0x000fe200000f0c03 */
[----:B------:R-:W-:Y:S01]  /*0b40*/  IMAD.IADD R3, R11, 0x1, R13 ;  /* 0x000000010b037824 */ /* 0x000fe200078e020d */
[----:B------:R-:W-:Y:S01]  /*0b50*/  IADD3 R6, P0, R4, UR13, RZ ;  /* 0x0000000d04067c10 */ /* 0x000fe2000ff1e0ff */
[----:B------:R-:W-:Y:S01]  /*0b60*/  USHF.L.U64.HI UR13, UR4, UR6, UR5 ;  /* 0x00000006040d7299 */ /* 0x000fe20008010205 */
[----:B--2---:R-:W-:Y:S01]  /*0b70*/  IADD3 R4, P1, R8, UR9, RZ ;  /* 0x0000000908047c10 */ /* 0x004fe2000ff3e0ff */
[----:B------:R-:W-:Y:S01]  /*0b80*/  IMAD.IADD R250, R247, 0x1, R12 ;  /* 0x00000001f7fa7824 */ /* 0x000fe200078e020c */
[----:B------:R-:W-:Y:S01]  /*0b90*/  IADD3.X R7, R5, UR12, RZ, P0, !PT ;  /* 0x0000000c05077c10 */ /* 0x000fe200087fe4ff */
[----:B------:R-:W-:Y:S01]  /*0ba0*/  ULDC.64 UR4, c[0x0][0x1a0] ;  /* 0x0000680000047ab9 */ /* 0x000fe20000000a00 */
[----:B------:R-:W-:Y:S01]  /*0bb0*/  LEA R0, P0, R10, R246, 0x7 ;  /* 0x000000f60a007211 */ /* 0x000fe200078038ff */
[----:B------:R-:W-:Y:S01]  /*0bc0*/  USHF.L.U32 UR12, UR4, 0x6, URZ ;  /* 0x00000006040c7899 */ /* 0x000fe2000800063f */
[----:B------:R-:W-:Y:S01]  /*0bd0*/  IADD3.X R5, R9, UR13, RZ, P1, !PT ;  /* 0x0000000d09057c10 */ /* 0x000fe20008ffe4ff */
[----:B------:R1:W-:Y:S01]  /*0be0*/  LDGSTS.E.BYPASS.LTC128B.128 [R218+0x1800], [R6.64] ;  /* 0x0180000006da7fae */ /* 0x0003e2000b901d4a */
[----:B------:R-:W-:Y:S01]  /*0bf0*/  IADD3 R2, P1, R4, UR9, RZ ;  /* 0x0000000904027c10 */ /* 0x000fe2000ff3e0ff */
[----:B------:R-:W-:Y:S01]  /*0c00*/  USHF.L.U64.HI UR5, UR4, UR6, UR5 ;  /* 0x0000000604057299 */ /* 0x000fe20008010205 */
[----:B------:R-:W-:Y:S01]  /*0c10*/  LEA.HI.X R10, R10, R250, R3, 0x7, P0 ;  /* 0x000000fa0a0a7211 */ /* 0x000fe200000f3c03 */
[----:B------:R2:W-:Y:S01]  /*0c20*/  LDGSTS.E.BYPASS.LTC128B.128 [R218+0x2000], [R8.64] ;  /* 0x0200000008da7fae */ /* 0x0005e2000b901d4a */
[----:B------:R-:W-:-:S03]  /*0c30*/  IADD3.X R3, R5, UR13, RZ, P1, !PT ;  /* 0x0000000d05037c10 */ /* 0x000fc60008ffe4ff */
[----:B------:R3:W-:Y:S04]  /*0c40*/  LDGSTS.E.BYPASS.LTC128B.128 [R218+0x2800], [R4.64] ;  /* 0x0280000004da7fae */ /* 0x0007e8000b901d4a */
[----:B------:R4:W-:Y:S01]  /*0c50*/  LDGSTS.E.BYPASS.LTC128B.128 [R218+0x3000], [R2.64] ;  /* 0x0300000002da7fae */ /* 0x0009e2000b901d4a */
[----:B-1----:R-:W-:-:S04]  /*0c60*/  IADD3 R6, P0, R2, UR9, RZ ;  /* 0x0000000902067c10 */ /* 0x002fc8000ff1e0ff */
[----:B------:R-:W-:Y:S01]  /*0c70*/  IADD3.X R7, R3, UR13, RZ, P0, !PT ;  /* 0x0000000d03077c10 */ /* 0x000fe200087fe4ff */
[C---:B--2---:R-:W-:Y:S02]  /*0c80*/  IMAD R8, R20.reuse, 0x8, R24 ;  /* 0x0000000814087824 */ /* 0x044fe400078e0218 */
[----:B---3--:R-:W-:Y:S02]  /*0c90*/  IMAD.SHL.U32 R4, R25, 0x20, RZ ;  /* 0x0000002019047824 */ /* 0x008fe400078e00ff */
[----:B------:R1:W-:Y:S01]  /*0ca0*/  LDGSTS.E.BYPASS.LTC128B.128 [R218+0x3800], [R6.64] ;  /* 0x0380000006da7fae */ /* 0x0003e2000b901d4a */
[----:B------:R-:W-:Y:S01]  /*0cb0*/  IMAD.SHL.U32 R5, R20, 0x8, RZ ;  /* 0x0000000814057824 */ /* 0x000fe200078e00ff */
[----:B----4-:R-:W-:Y:S02]  /*0cc0*/  LEA R2, P0, R0, c[0x0][0x170], 0x1 ;  /* 0x00005c0000027a11 */ /* 0x010fe400078008ff */
[----:B------:R-:W0:Y:S01]  /*0cd0*/  LDGDEPBAR ;  /* 0x00000000000079af */ /* 0x000e220000000000 */
[----:B------:R-:W-:-:S02]  /*0ce0*/  LOP3.LUT R81, R4, 0xffffff00, RZ, 0xc0, !PT ;  /* 0xffffff0004517812 */ /* 0x000fc400078ec0ff */
[----:B------:R-:W-:Y:S01]  /*0cf0*/  LEA.HI.X R3, R0, c[0x0][0x174], R10, 0x1, P0 ;  /* 0x00005d0000037a11 */ /* 0x000fe200000f0c0a */
[----:B------:R-:W-:Y:S01]  /*0d00*/  IMAD.SHL.U32 R0, R22, 0x40, RZ ;  /* 0x0000004016007824 */ /* 0x000fe200078e00ff */
[----:B------:R-:W-:-:S04]  /*0d10*/  IADD3 R4, P0, R2, UR12, RZ ;  /* 0x0000000c02047c10 */ /* 0x000fc8000ff1e0ff */
[----:B------:R-:W-:-:S04]  /*0d20*/  LOP3.LUT R0, R0, 0xc0, RZ, 0xc0, !PT ;  /* 0x000000c000007812 */ /* 0x000fc800078ec0ff */
[----:B-1----:R-:W-:Y:S01]  /*0d30*/  LOP3.LUT R7, R0, 0x8, R5, 0xf8, !PT ;  /* 0x0000000800077812 */ /* 0x002fe200078ef805 */
[----:B------:R-:W-:-:S04]  /*0d40*/  DEPBAR.LE SB0, 0x0 ;  /* 0x000080000000791a */ /* 0x000fc80000000000 */
[----:B------:R-:W-:Y:S01]  /*0d50*/  BAR.SYNC.DEFER_BLOCKING 0x0 ;  /* 0x0000000000007b1d */ /* 0x000fe20000010000 */
[----:B------:R-:W-:Y:S01]  /*0d60*/  SHF.R.U32.HI R6, RZ, 0x3, R0 ;  /* 0x00000003ff067819 */ /* 0x000fe20000011600 */
[----:B------:R-:W-:Y:S02]  /*0d70*/  IMAD R5, R26, 0x200, R81 ;  /* 0x000002001a057824 */ /* 0x000fe400078e0251 */
[----:B------:R-:W-:Y:S01]  /*0d80*/  IMAD.U32 R0, R8, 0x20, R15 ;  /* 0x0000002008007824 */ /* 0x000fe200078e000f */
[----:B------:R-:W-:Y:S01]  /*0d90*/  LOP3.LUT R80, R7, R6, RZ, 0x3c, !PT ;  /* 0x0000000607507212 */ /* 0x000fe200078e3cff */
[----:B------:R-:W-:Y:S01]  /*0da0*/  IMAD R9, R83, 0x20, R5 ;  /* 0x0000002053097824 */ /* 0x000fe200078e0205 */
[----:B------:R-:W-:Y:S02]  /*0db0*/  IADD3 R6, P1, R4, UR12, RZ ;  /* 0x0000000c04067c10 */ /* 0x000fe4000ff3e0ff */
[----:B------:R-:W-:Y:S02]  /*0dc0*/  IADD3.X R5, R3, UR5, RZ, P0, !PT ;  /* 0x0000000503057c10 */ /* 0x000fe400087fe4ff */
[----:B------:R-:W-:-:S02]  /*0dd0*/  IADD3 R8, P0, R6, UR12, RZ ;  /* 0x0000000c06087c10 */ /* 0x000fc4000ff1e0ff */
[----:B------:R-:W-:Y:S02]  /*0de0*/  IADD3.X R7, R5, UR5, RZ, P1, !PT ;  /* 0x0000000505077c10 */ /* 0x000fe40008ffe4ff */
[----:B------:R-:W-:Y:S02]  /*0df0*/  LEA R206, R0, 0x2000, 0x1 ;  /* 0x0000200000ce7811 */ /* 0x000fe400078e08ff */
[----:B------:R-:W-:Y:S02]  /*0e00*/  LOP3.LUT P1, RZ, R22, 0x2, RZ, 0xc0, !PT ;  /* 0x0000000216ff7812 */ /* 0x000fe4000782c0ff */
[----:B------:R-:W-:Y:S01]  /*0e10*/  IADD3 R209, R206, 0x20, RZ ;  /* 0x00000020ced17810 */ /* 0x000fe20007ffe0ff */
[----:B------:R-:W-:Y:S01]  /*0e20*/  @!PT LDS RZ, [RZ] ;  /* 0x00000000fffff984 */ /* 0x000fe20000000800 */
[----:B------:R-:W-:Y:S01]  /*0e30*/  @!PT LDS RZ, [RZ] ;  /* 0x00000000fffff984 */ /* 0x000fe20000000800 */
[----:B------:R-:W-:Y:S01]  /*0e40*/  @!PT LDS RZ, [RZ] ;  /* 0x00000000fffff984 */ /* 0x000fe20000000800 */
[----:B------:R1:W-:Y:S04]  /*0e50*/  LDGSTS.E.BYPASS.LTC128B.128 [R218+0x4000], [R2.64] ;  /* 0x0400000002da7fae */ /* 0x0003e8000b901d4a */
[----:B------:R2:W-:Y:S04]  /*0e60*/  LDGSTS.E.BYPASS.LTC128B.128 [R218+0x4800], [R4.64] ;  /* 0x0480000004da7fae */ /* 0x0005e8000b901d4a */
[----:B------:R2:W-:Y:S01]  /*0e70*/  LDGSTS.E.BYPASS.LTC128B.128 [R218+0x5000], [R6.64] ;  /* 0x0500000006da7fae */ /* 0x0005e2000b901d4a */
[----:B-1----:R-:W-:Y:S01]  /*0e80*/  IMAD.IADD R2, R80, 0x1, R9 ;  /* 0x0000000150027824 */ /* 0x002fe200078e0209 */
[----:B------:R-:W-:Y:S01]  /*0e90*/  IADD3.X R9, R7, UR5, RZ, P0, !PT ;  /* 0x0000000507097c10 */ /* 0x000fe200087fe4ff */
[----:B------:R-:W-:Y:S01]  /*0ea0*/  IMAD.SHL.U32 R3, R0, 0x2, RZ ;  /* 0x0000000200037824 */ /* 0x000fe200078e00ff */
[----:B------:R-:W-:Y:S01]  /*0eb0*/  LOP3.LUT P0, RZ, R21, 0x2, RZ, 0xc0, !PT ;  /* 0x0000000215ff7812 */ /* 0x000fe2000780c0ff */
[----:B------:R-:W-:Y:S01]  /*0ec0*/  IMAD.SHL.U32 R207, R2, 0x2, RZ ;  /* 0x0000000202cf7824 */ /* 0x000fe200078e00ff */
[----:B------:R-:W-:Y:S01]  /*0ed0*/  LOP3.LUT R2, R197, 0xffffffe0, RZ, 0xc0, !PT ;  /* 0xffffffe0c5027812 */ /* 0x000fe200078ec0ff */
[----:B------:R1:W-:Y:S01]  /*0ee0*/  LDGSTS.E.BYPASS.LTC128B.128 [R218+0x5800], [R8.64] ;  /* 0x0580000008da7fae */ /* 0x0003e2000b901d4a */
[----:B------:R-:W-:-:S03]  /*0ef0*/  IMAD.MOV.U32 R0, RZ, RZ, 0x20 ;  /* 0x00000020ff007424 */ /* 0x000fc600078e00ff */
[----:B------:R-:W-:Y:S01]  /*0f00*/  LDSM.16.M88.4 R16, [R207] ;  /* 0x00000000cf10783b */ /* 0x000fe20000000200 */
[----:B------:R-:W-:Y:S01]  /*0f10*/  IMAD.IADD R251, R196, 0x1, -R2 ;  /* 0x00000001c4fb7824 */ /* 0x000fe200078e0a02 */
[----:B------:R-:W-:Y:S02]  /*0f20*/  SEL R0, R0, 0xffffffe0, !P1 ;  /* 0xffffffe000007807 */ /* 0x000fe40004800000 */
[----:B--2---:R-:W2:Y:S02]  /*0f30*/  LDSM.16.M88.4 R4, [R3+0x2000] ;  /* 0x002000000304783b */ /* 0x004ea40000000200 */
[----:B------:R-:W-:Y:S01]  /*0f40*/  @P0 IADD3 R209, R206, -0x20, RZ ;  /* 0xffffffe0ced10810 */ /* 0x000fe20007ffe0ff */
[----:B------:R-:W-:Y:S01]  /*0f50*/  IMAD.IADD R208, R207, 0x1, R0 ;  /* 0x00000001cfd07824 */ /* 0x000fe200078e0200 */
[----:B------:R-:W3:Y:S01]  /*0f60*/  LDSM.16.M88.4 R12, [R207+0x1000] ;  /* 0x00100000cf0c783b */ /* 0x000ee20000000200 */
[----:B------:R-:W-:Y:S02]  /*0f70*/  ISETP.GE.AND P0, PT, R82, 0x81, PT ;  /* 0x000000815200780c */ /* 0x000fe40003f06270 */
[C---:B------:R-:W-:Y:S01]  /*0f80*/  IADD3 R216, R209.reuse, 0x400, RZ ;  /* 0x00000400d1d87810 */ /* 0x040fe20007ffe0ff */
[----:B------:R-:W4:Y:S01]  /*0f90*/  LDSM.16.M88.4 R72, [R3+0x2400] ;  /* 0x002400000348783b */ /* 0x000f220000000200 */
[----:B------:R-:W-:-:S02]  /*0fa0*/  IADD3 R215, R209, 0x800, RZ ;  /* 0x00000800d1d77810 */ /* 0x000fc40007ffe0ff */
[C---:B------:R-:W-:Y:S01]  /*0fb0*/  IADD3 R214, R209.reuse, 0xc00, RZ ;  /* 0x00000c00d1d67810 */ /* 0x040fe20007ffe0ff */
[----:B------:R-:W5:Y:S01]  /*0fc0*/  LDSM.16.M88.4 R68, [R3+0x2800] ;  /* 0x002800000344783b */ /* 0x000f620000000200 */
[C---:B------:R-:W-:Y:S02]  /*0fd0*/  IADD3 R213, R209.reuse, 0x1000, RZ ;  /* 0x00001000d1d57810 */ /* 0x040fe40007ffe0ff */
[C---:B------:R-:W-:Y:S01]  /*0fe0*/  IADD3 R212, R209.reuse, 0x1400, RZ ;  /* 0x00001400d1d47810 */ /* 0x040fe20007ffe0ff */
[----:B------:R-:W1:Y:S01]  /*0ff0*/  LDSM.16.M88.4 R64, [R3+0x2c00] ;  /* 0x002c00000340783b */ /* 0x000e620000000200 */
[C---:B------:R-:W-:Y:S02]  /*1000*/  IADD3 R211, R209.reuse, 0x1800, RZ ;  /* 0x00001800d1d37810 */ /* 0x040fe40007ffe0ff */
[----:B------:R-:W-:Y:S01]  /*1010*/  IADD3 R210, R209, 0x1c00, RZ ;  /* 0x00001c00d1d27810 */ /* 0x000fe20007ffe0ff */
[----:B------:R-:W1:Y:S04]  /*1020*/  LDSM.16.M88.4 R60, [R3+0x3000] ;  /* 0x00300000033c783b */ /* 0x000e680000000200 */
[----:B------:R-:W1:Y:S04]  /*1030*/  LDSM.16.M88.4 R56, [R3+0x3400] ;  /* 0x003400000338783b */ /* 0x000e680000000200 */
[----:B------:R-:W1:Y:S04]  /*1040*/  LDSM.16.M88.4 R52, [R3+0x3800] ;  /* 0x003800000334783b */ /* 0x000e680000000200 */
[----:B------:R4:W5:Y:S04]  /*1050*/  LDSM.16.M88.4 R76, [R3+0x3c00] ;  /* 0x003c0000034c783b */ /* 0x0009680000000200 */
[----:B------:R-:W-:Y:S01]  /*1060*/  LDSM.16.M88.4 R24, [R209+0x1800] ;  /* 0x00180000d118783b */ /* 0x000fe20000000200 */
[-C--:B--2---:R-:W-:Y:S03]  /*1070*/  HMMA.16816.F32.BF16 R152, R16, R4.reuse, RZ ;  /* 0x000000041098723c */ /* 0x084fe600000418ff */
[----:B------:R-:W-:Y:S04]  /*1080*/  LDSM.16.M88.4 R48, [R209] ;  /* 0x00000000d130783b */ /* 0x000fe80000000200 */
[----:B------:R-:W-:Y:S01]  /*1090*/  LDSM.16.M88.4 R44, [R209+0x400] ;  /* 0x00040000d12c783b */ /* 0x000fe20000000200 */
[C---:B---3--:R-:W-:Y:S03]  /*10a0*/  HMMA.16816.F32.BF16 R148, R12.reuse, R4, RZ ;  /* 0x000000040c94723c */ /* 0x048fe600000418ff */
[----:B------:R-:W-:Y:S04]  /*10b0*/  LDSM.16.M88.4 R40, [R209+0x800] ;  /* 0x00080000d128783b */ /* 0x000fe80000000200 */
[----:B------:R-:W-:Y:S01]  /*10c0*/  LDSM.16.M88.4 R36, [R209+0xc00] ;  /* 0x000c0000d124783b */ /* 0x000fe20000000200 */
[----:B----4-:R-:W-:Y:S01]  /*10d0*/  IMAD R3, R83, 0x20, R81 ;  /* 0x0000002053037824 */ /* 0x010fe200078e0251 */
[----:B------:R-:W-:Y:S02]  /*10e0*/  HMMA.16816.F32.BF16 R144, R12, R6, RZ ;  /* 0x000000060c90723c */ /* 0x000fe400000418ff */
[----:B------:R-:W-:Y:S01]  /*10f0*/  LDSM.16.M88.4 R32, [R209+0x1000] ;  /* 0x00100000d120783b */ /* 0x000fe20000000200 */
[----:B------:R-:W-:-:S03]  /*1100*/  IMAD.IADD R2, R80, 0x1, R3 ;  /* 0x0000000150027824 */ /* 0x000fc600078e0203 */
[----:B------:R-:W-:Y:S02]  /*1110*/  LDSM.16.M88.4 R20, [R209+0x1c00] ;  /* 0x001c0000d114783b */ /* 0x000fe40000000200 */
[----:B------:R-:W-:Y:S02]  /*1120*/  HMMA.16816.F32.BF16 R180, R16, R6, RZ ;  /* 0x0000000610b4723c */ /* 0x000fe400000418ff */
[----:B------:R-:W2:Y:S04]  /*1130*/  LDSM.16.M88.4 R4, [R208+0x1000] ;  /* 0x00100000d004783b */ /* 0x000ea80000000200 */
[----:B-1----:R-:W1:Y:S02]  /*1140*/  LDSM.16.M88.4 R8, [R208] ;  /* 0x00000000d008783b */ /* 0x002e640000000200 */
[C---:B------:R-:W-:Y:S02]  /*1150*/  HMMA.16816.F32.BF16 R140, R12.reuse, R72, RZ ;  /* 0x000000480c8c723c */ /* 0x040fe400000418ff */
[----:B------:R-:W3:Y:S04]  /*1160*/  LDSM.16.M88.4 R28, [R209+0x1400] ;  /* 0x00140000d11c783b */ /* 0x000ee80000000200 */
[----:B------:R-:W0:Y:S02]  /*1170*/  LDGDEPBAR ;  /* 0x00000000000079af */ /* 0x000e240000000000 */
[----:B------:R-:W-:Y:S08]  /*1180*/  HMMA.16816.F32.BF16 R116, R12, R74, RZ ;  /* 0x0000004a0c74723c */ /* 0x000ff000000418ff */
[C---:B------:R-:W-:Y:S08]  /*1190*/  HMMA.16816.F32.BF16 R84, R16.reuse, R72, RZ ;  /* 0x000000481054723c */ /* 0x040ff000000418ff */
[----:B------:R-:W-:Y:S01]  /*11a0*/  HMMA.16816.F32.BF16 R176, R16, R74, RZ ;  /* 0x0000004a10b0723c */ /* 0x000fe200000418ff */
[----:B------:R-:W-:-:S07]  /*11b0*/  DEPBAR.LE SB0, 0x0 ;  /* 0x000080000000791a */ /* 0x000fce0000000000 */
[C---:B-----5:R-:W-:Y:S08]  /*11c0*/  HMMA.16816.F32.BF16 R136, R12.reuse, R68, RZ ;  /* 0x000000440c88723c */ /* 0x060ff000000418ff */
[----:B------:R-:W-:Y:S08]  /*11d0*/  HMMA.16816.F32.BF16 R112, R12, R70, RZ ;  /* 0x000000460c70723c */ /* 0x000ff000000418ff */
[C---:B------:R-:W-:Y:S08]  /*11e0*/  HMMA.16816.F32.BF16 R72, R16.reuse, R68, RZ ;  /* 0x000000441048723c */ /* 0x040ff000000418ff */
        /* <DEDUP_REMOVED lines=18> */
[C---:B------:R-:W-:Y:S08]  /*1310*/  HMMA.16816.F32.BF16 R156, R16.reuse, R54, RZ ;  /* 0x00000036109c723c */ /* 0x040ff000000418ff */
[C---:B------:R-:W-:Y:S08]  /*1320*/  HMMA.16816.F32.BF16 R12, R16.reuse, R76, RZ ;  /* 0x0000004c100c723c */ /* 0x040ff000000418ff */
[----:B------:R-:W-:Y:S08]  /*1330*/  HMMA.16816.F32.BF16 R52, R16, R78, RZ ;  /* 0x0000004e1034723c */ /* 0x000ff000000418ff */
[C---:B--2---:R-:W-:Y:S08]  /*1340*/  HMMA.16816.F32.BF16 R188, R4.reuse, R24, R120 ;  /* 0x0000001804bc723c */ /* 0x044ff00000041878 */
[C---:B------:R-:W-:Y:S08]  /*1350*/  HMMA.16816.F32.BF16 R148, R4.reuse, R48, R148 ;  /* 0x000000300494723c */ /* 0x040ff00000041894 */
        /* <DEDUP_REMOVED lines=11> */
[----:B------:R-:W-:Y:S08]  /*1410*/  HMMA.16816.F32.BF16 R192, R4, R22, R88 ;  /* 0x0000001604c0723c */ /* 0x000ff00000041858 */
[C---:B-1----:R-:W-:Y:S08]  /*1420*/  HMMA.16816.F32.BF16 R16, R8.reuse, R48, R152 ;  /* 0x000000300810723c */ /* 0x042ff00000041898 */
[C---:B------:R-:W-:Y:S08]  /*1430*/  HMMA.16816.F32.BF16 R84, R8.reuse, R44, R84 ;  /* 0x0000002c0854723c */ /* 0x040ff00000041854 */
[C---:B------:R-:W-:Y:S08]  /*1440*/  HMMA.16816.F32.BF16 R72, R8.reuse, R40, R72 ;  /* 0x000000280848723c */ /* 0x040ff00000041848 */
[C---:B------:R-:W-:Y:S08]  /*1450*/  HMMA.16816.F32.BF16 R68, R8.reuse, R36, R68 ;  /* 0x000000240844723c */ /* 0x040ff00000041844 */
[----:B------:R-:W-:Y:S08]  /*1460*/  HMMA.16816.F32.BF16 R64, R8, R32, R64 ;  /* 0x000000200840723c */ /* 0x000ff00000041840 */
[C---:B---3--:R-:W-:Y:S08]  /*1470*/  HMMA.16816.F32.BF16 R124, R4.reuse, R28, R124 ;  /* 0x0000001c047c723c */ /* 0x048ff0000004187c */
[----:B------:R-:W-:Y:S08]  /*1480*/  HMMA.16816.F32.BF16 R100, R4, R30, R100 ;  /* 0x0000001e0464723c */ /* 0x000ff00000041864 */
        /* <DEDUP_REMOVED lines=10> */
[----:B------:R-:W-:Y:S01]  /*1530*/  HMMA.16816.F32.BF16 R92, R8, R22, R52 ;  /* 0x00000016085c723c */ /* 0x000fe20000041834 */
[----:B------:R-:W-:Y:S06]  /*1540*/  BAR.SYNC.DEFER_BLOCKING 0x0 ;  /* 0x0000000000007b1d */ /* 0x000fec0000010000 */
[----:B------:R-:W-:Y:S05]  /*1550*/  @!P0 BRA `(.L_x_27) ;  /* 0x0000016000008947 */ /* 0x000fea0003800000 */
[----:B------:R-:W-:-:S04]  /*1560*/  LEA.HI.SX32 R3, R217, 0xfffffffe, 0x19 ;  /* 0xfffffffed9037811 */ /* 0x000fc800078fcaff */
[----:B------:R-:W-:Y:S01]  /*1570*/  SHF.R.S32.HI R7, RZ, 0x1f, R3 ;  /* 0x0000001fff077819 */ /* 0x000fe20000011403 */
[C---:B------:R-:W-:Y:S02]  /*1580*/  IMAD R6, R3.reuse, UR7, RZ ;  /* 0x0000000703067c24 */ /* 0x040fe4000f8e02ff */
[----:B------:R-:W-:-:S04]  /*1590*/  IMAD.WIDE.U32 R4, R3, UR8, R244 ;  /* 0x0000000803047c25 */ /* 0x000fc8000f8e00f4 */
[----:B------:R-:W-:Y:S01]  /*15a0*/  IMAD R3, R7, UR8, R6 ;  /* 0x0000000807037c24 */ /* 0x000fe2000f8e0206 */
[----:B------:R-:W-:-:S03]  /*15b0*/  LEA R8, P2, R4, c[0x0][0x168], 0x1 ;  /* 0x00005a0004087a11 */ /* 0x000fc600078408ff */
[----:B------:R-:W-:Y:S01]  /*15c0*/  IMAD.IADD R3, R5, 0x1, R3 ;  /* 0x0000000105037824 */ /* 0x000fe200078e0203 */
[----:B------:R-:W-:-:S04]  /*15d0*/  IADD3 R6, P1, R8, UR9, RZ ;  /* 0x0000000908067c10 */ /* 0x000fc8000ff3e0ff */
        /* <DEDUP_REMOVED lines=13> */
[----:B------:R-:W0:Y:S02]  /*16b0*/  LDGDEPBAR ;  /* 0x00000000000079af */ /* 0x000e240000000000 */
.L_x_27:
[----:B------:R-:W-:Y:S02]  /*16c0*/  FMNMX.FTZ R3, R16, R17, !PT ;  /* 0x0000001110037209 */ /* 0x000fe40007810000 */
[----:B------:R-:W-:-:S02]  /*16d0*/  SHF.L.U32 R204, R2, 0x1, RZ ;  /* 0x0000000102cc7819 */ /* 0x000fc400000006ff */
[----:B------:R-:W-:Y:S02]  /*16e0*/  FMNMX.FTZ R3, R48, R3, !PT ;  /* 0x0000000330037209 */ /* 0x000fe40007810000 */
[----:B------:R-:W-:Y:S01]  /*16f0*/  IADD3 R205, R0, R204, RZ ;  /* 0x000000cc00cd7210 */ /* 0x000fe20007ffe0ff */
[----:B------:R-:W-:Y:S01]  /*1700*/  LDSM.16.MT88.4 R20, [R204+0x4000] ;  /* 0x00400000cc14783b */ /* 0x000fe20000004200 */
[----:B------:R-:W-:-:S03]  /*1710*/  FMNMX.FTZ R3, R49, R3, !PT ;  /* 0x0000000331037209 */ /* 0x000fc60007810000 */
[----:B------:R-:W-:Y:S01]  /*1720*/  LDSM.16.MT88.4 R28, [R204+0x4400] ;  /* 0x00440000cc1c783b */ /* 0x000fe20000004200 */
[----:B------:R-:W-:-:S03]  /*1730*/  FMNMX.FTZ R3, R84, R3, !PT ;  /* 0x0000000354037209 */ /* 0x000fc60007810000 */
[----:B------:R-:W-:Y:S01]  /*1740*/  LDSM.16.MT88.4 R24, [R205+0x4400] ;  /* 0x00440000cd18783b */ /* 0x000fe20000004200 */
[----:B------:R-:W-:-:S04]  /*1750*/  FMNMX.FTZ R3, R85, R3, !PT ;  /* 0x0000000355037209 */ /* 0x000fc80007810000 */
        /* <DEDUP_REMOVED lines=25> */
[----:B------:R-:W-:-:S05]  /*18f0*/  FMNMX.FTZ R3, R93, R3, !PT ;  /* 0x000000035d037209 */ /* 0x000fca0007810000 */
[----:B-1----:R-:W1:Y:S02]  /*1900*/  SHFL.BFLY PT, R4, R3, 0x2, 0x1f ;  /* 0x0c401f0003047f89 */ /* 0x002e6400000e0000 */
[----:B-1----:R-:W-:-:S05]  /*1910*/  FMNMX.FTZ R3, R3, R4, !PT ;  /* 0x0000000403037209 */ /* 0x002fca0007810000 */
[----:B------:R-:W1:Y:S02]  /*1920*/  SHFL.BFLY PT, R4, R3, 0x1, 0x1f ;  /* 0x0c201f0003047f89 */ /* 0x000e6400000e0000 */
[----:B-1----:R-:W-:-:S04]  /*1930*/  FMNMX.FTZ R138, R3, R4, !PT ;  /* 0x00000004038a7209 */ /* 0x002fc80007810000 */
[C---:B------:R-:W-:Y:S01]  /*1940*/  FSETP.NEU.FTZ.AND P1, PT, R138.reuse, -INF , PT ;  /* 0xff8000008a00780b */ /* 0x040fe20003f3d000 */
[----:B------:R-:W-:-:S05]  /*1950*/  FMUL.FTZ R3, R138, c[0x0][0x23c] ;  /* 0x00008f008a037a20 */ /* 0x000fca0000410000 */
[----:B------:R-:W-:-:S05]  /*1960*/  FSEL R3, R3, RZ, P1 ;  /* 0x000000ff03037208 */ /* 0x000fca0000800000 */
[--C-:B------:R-:W-:Y:S02]  /*1970*/  FFMA.FTZ R4, R16, c[0x0][0x23c], -R3.reuse ;  /* 0x00008f0010047a23 */ /* 0x100fe40000010803 */
[--C-:B------:R-:W-:Y:S02]  /*1980*/  FFMA.FTZ R5, R44, c[0x0][0x23c], -R3.reuse ;  /* 0x00008f002c057a23 */ /* 0x100fe40000010803 */
[----:B------:R1:W-:Y:S01]  /*1990*/  MUFU.EX2 R237, R4 ;  /* 0x0000000400ed7308 */ /* 0x0003e20000000800 */
[----:B------:R-:W-:-:S07]  /*19a0*/  FFMA.FTZ R6, R96, c[0x0][0x23c], -R3 ;  /* 0x00008f0060067a23 */ /* 0x000fce0000010803 */
        /* <DEDUP_REMOVED lines=18> */
[----:B------:R2:W-:Y:S08]  /*1ad0*/  MUFU.EX2 R239, R4 ;  /* 0x0000000400ef7308 */ /* 0x0005f00000000800 */
[----:B------:R3:W-:Y:S01]  /*1ae0*/  MUFU.EX2 R153, R5 ;  /* 0x0000000500997308 */ /* 0x0007e20000000800 */
[--C-:B-1----:R-:W-:Y:S02]  /*1af0*/  FFMA.FTZ R6, R97, c[0x0][0x23c], -R3.reuse ;  /* 0x00008f0061067a23 */ /* 0x102fe40000010803 */
[----:B--2---:R-:W-:-:S05]  /*1b00*/  FFMA.FTZ R4, R85, c[0x0][0x23c], -R3 ;  /* 0x00008f0055047a23 */ /* 0x004fca0000010803 */
[----:B------:R-:W-:Y:S01]  /*1b10*/  MUFU.EX2 R85, R6 ;  /* 0x0000000600557308 */ /* 0x000fe20000000800 */
[----:B---3--:R-:W-:-:S07]  /*1b20*/  FFMA.FTZ R5, R41, c[0x0][0x23c], -R3 ;  /* 0x00008f0029057a23 */ /* 0x008fce0000010803 */
[----:B------:R1:W-:Y:S08]  /*1b30*/  MUFU.EX2 R240, R4 ;  /* 0x0000000400f07308 */ /* 0x0003f00000000800 */
[----:B------:R2:W-:Y:S01]  /*1b40*/  MUFU.EX2 R154, R5 ;  /* 0x00000005009a7308 */ /* 0x0005e20000000800 */
[----:B-1----:R-:W-:-:S04]  /*1b50*/  FMNMX.FTZ R4, R18, R19, !PT ;  /* 0x0000001312047209 */ /* 0x002fc80007810000 */
[----:B------:R-:W-:-:S04]  /*1b60*/  FMNMX.FTZ R4, R50, R4, !PT ;  /* 0x0000000432047209 */ /* 0x000fc80007810000 */
[----:B------:R-:W-:Y:S01]  /*1b70*/  FMNMX.FTZ R4, R51, R4, !PT ;  /* 0x0000000433047209 */ /* 0x000fe20007810000 */
[----:B--2---:R-:W-:-:S03]  /*1b80*/  FFMA.FTZ R5, R68, c[0x0][0x23c], -R3 ;  /* 0x00008f0044057a23 */ /* 0x004fc60000010803 */
[----:B------:R-:W-:Y:S01]  /*1b90*/  FMNMX.FTZ R4, R86, R4, !PT ;  /* 0x0000000456047209 */ /* 0x000fe20007810000 */
[----:B------:R1:W-:Y:S03]  /*1ba0*/  MUFU.EX2 R155, R5 ;  /* 0x00000005009b7308 */ /* 0x0003e60000000800 */
[----:B------:R-:W-:-:S04]  /*1bb0*/  FMNMX.FTZ R4, R87, R4, !PT ;  /* 0x0000000457047209 */ /* 0x000fc80007810000 */
[----:B------:R-:W-:-:S04]  /*1bc0*/  FMNMX.FTZ R4, R46, R4, !PT ;  /* 0x000000042e047209 */ /* 0x000fc80007810000 */
[----:B------:R-:W-:-:S04]  /*1bd0*/  FMNMX.FTZ R4, R47, R4, !PT ;  /* 0x000000042f047209 */ /* 0x000fc80007810000 */
[----:B------:R-:W-:Y:S01]  /*1be0*/  FMNMX.FTZ R4, R74, R4, !PT ;  /* 0x000000044a047209 */ /* 0x000fe20007810000 */
[----:B-1----:R-:W-:-:S03]  /*1bf0*/  FFMA.FTZ R5, R69, c[0x0][0x23c], -R3 ;  /* 0x00008f0045057a23 */ /* 0x002fc60000010803 */
        /* <DEDUP_REMOVED lines=31> */
[----:B------:R-:W-:-:S05]  /*1df0*/  FMNMX.FTZ R4, R95, R4, !PT ;  /* 0x000000045f047209 */ /* 0x000fca0007810000 */
[----:B------:R-:W2:Y:S01]  /*1e00*/  SHFL.BFLY PT, R7, R4, 0x2, 0x1f ;  /* 0x0c401f0004077f89 */ /* 0x000ea200000e0000 */
[----:B-1----:R-:W-:-:S04]  /*1e10*/  FFMA.FTZ R5, R32, c[0x0][0x23c], -R3 ;  /* 0x00008f0020057a23 */ /* 0x002fc80000010803 */
[----:B------:R1:W-:Y:S02]  /*1e20*/  MUFU.EX2 R81, R5 ;  /* 0x0000000500517308 */ /* 0x0003e40000000800 */
[--C-:B-1----:R-:W-:Y:S01]  /*1e30*/  FFMA.FTZ R5, R33, c[0x0][0x23c], -R3.reuse ;  /* 0x00008f0021057a23 */ /* 0x102fe20000010803 */
[----:B--2---:R-:W-:Y:S01]  /*1e40*/  FMNMX.FTZ R7, R4, R7, !PT ;  /* 0x0000000704077209 */ /* 0x004fe20007810000 */
[----:B------:R-:W-:-:S04]  /*1e50*/  FFMA.FTZ R4, R156, c[0x0][0x23c], -R3 ;  /* 0x00008f009c047a23 */ /* 0x000fc80000010803 */
[----:B------:R1:W-:Y:S01]  /*1e60*/  MUFU.EX2 R83, R5 ;  /* 0x0000000500537308 */ /* 0x0003e20000000800 */
[----:B------:R-:W2:Y:S07]  /*1e70*/  SHFL.BFLY PT, R8, R7, 0x1, 0x1f ;  /* 0x0c201f0007087f89 */ /* 0x000eae00000e0000 */
[----:B------:R-:W-:Y:S01]  /*1e80*/  MUFU.EX2 R221, R4 ;  /* 0x0000000400dd7308 */ /* 0x000fe20000000800 */
[----:B-1----:R-:W-:-:S07]  /*1e90*/  FFMA.FTZ R5, R60, c[0x0][0x23c], -R3 ;  /* 0x00008f003c057a23 */ /* 0x002fce0000010803 */
[----:B------:R1:W-:Y:S01]  /*1ea0*/  MUFU.EX2 R82, R5 ;  /* 0x0000000500527308 */ /* 0x0003e20000000800 */
[----:B--2---:R-:W-:-:S04]  /*1eb0*/  FMNMX.FTZ R137, R7, R8, !PT ;  /* 0x0000000807897209 */ /* 0x004fc80007810000 */
[----:B------:R-:W-:Y:S01]  /*1ec0*/  FSETP.NEU.FTZ.AND P1, PT, R137, -INF , PT ;  /* 0xff8000008900780b */ /* 0x000fe20003f3d000 */
[----:B-1----:R-:W-:-:S04]  /*1ed0*/  FFMA.FTZ R5, R61, c[0x0][0x23c], -R3 ;  /* 0x00008f003d057a23 */ /* 0x002fc80000010803 */
        /* <DEDUP_REMOVED lines=9> */
[----:B-1----:R-:W-:-:S04]  /*1f70*/  FMNMX.FTZ R5, R148, R149, !PT ;  /* 0x0000009594057209 */ /* 0x002fc80007810000 */
[----:B------:R-:W-:-:S04]  /*1f80*/  FMNMX.FTZ R5, R144, R5, !PT ;  /* 0x0000000590057209 */ /* 0x000fc80007810000 */
[----:B------:R-:W-:Y:S01]  /*1f90*/  FMNMX.FTZ R4, R145, R5, !PT ;  /* 0x0000000591047209 */ /* 0x000fe20007810000 */
[----:B------:R-:W-:-:S03]  /*1fa0*/  FFMA.FTZ R5, R157, c[0x0][0x23c], -R3 ;  /* 0x00008f009d057a23 */ /* 0x000fc60000010803 */
[----:B------:R-:W-:Y:S01]  /*1fb0*/  FMNMX.FTZ R4, R140, R4, !PT ;  /* 0x000000048c047209 */ /* 0x000fe20007810000 */
[----:B------:R1:W-:Y:S03]  /*1fc0*/  MUFU.EX2 R222, R5 ;  /* 0x0000000500de7308 */ /* 0x0003e60000000800 */
[----:B-1----:R-:W-:Y:S02]  /*1fd0*/  FMNMX.FTZ R5, R141, R4, !PT ;  /* 0x000000048d057209 */ /* 0x002fe40007810000 */
        /* <DEDUP_REMOVED lines=9> */
[--C-:B------:R-:W-:Y:S01]  /*2070*/  FFMA.FTZ R4, R92, c[0x0][0x23c], -R3.reuse ;  /* 0x00008f005c047a23 */ /* 0x100fe20000010803 */
[----:B------:R-:W-:Y:S01]  /*2080*/  FMNMX.FTZ R6, R112, R6, !PT ;  /* 0x0000000670067209 */ /* 0x000fe20007810000 */
[----:B------:R-:W-:Y:S01]  /*2090*/  FFMA.FTZ R3, R93, c[0x0][0x23c], -R3 ;  /* 0x00008f005d037a23 */ /* 0x000fe20000010803 */
[----:B------:R-:W-:Y:S01]  /*20a0*/  FMNMX.FTZ R7, R118, R5, !PT ;  /* 0x0000000576077209 */ /* 0x000fe20007810000 */
[----:B------:R1:W-:Y:S01]  /*20b0*/  MUFU.EX2 R72, R4 ;  /* 0x0000000400487308 */ /* 0x0003e20000000800 */
[----:B------:R-:W-:Y:S01]  /*20c0*/  FMNMX.FTZ R5, R113, R6, !PT ;  /* 0x0000000671057209 */ /* 0x000fe20007810000 */
[----:B------:R-:W-:-:S03]  /*20d0*/  FMUL.FTZ R6, R137, c[0x0][0x23c] ;  /* 0x00008f0089067a20 */ /* 0x000fc60000410000 */
[----:B------:R-:W-:Y:S02]  /*20e0*/  FMNMX.FTZ R5, R132, R5, !PT ;  /* 0x0000000584057209 */ /* 0x000fe40007810000 */
[----:B------:R-:W-:Y:S01]  /*20f0*/  FSEL R6, R6, RZ, P1 ;  /* 0x000000ff06067208 */ /* 0x000fe20000800000 */
[----:B------:R2:W-:Y:S01]  /*2100*/  MUFU.EX2 R252, R3 ;  /* 0x0000000300fc7308 */ /* 0x0005e20000000800 */
[----:B------:R-:W-:-:S04]  /*2110*/  FMNMX.FTZ R5, R133, R5, !PT ;  /* 0x0000000585057209 */ /* 0x000fc80007810000 */
[----:B------:R-:W-:Y:S02]  /*2120*/  FMNMX.FTZ R5, R108, R5, !PT ;  /* 0x000000056c057209 */ /* 0x000fe40007810000 */
[----:B-1----:R-:W-:Y:S01]  /*2130*/  FMNMX.FTZ R4, R119, R7, !PT ;  /* 0x0000000777047209 */ /* 0x002fe20007810000 */
[----:B------:R-:W-:Y:S01]  /*2140*/  FFMA.FTZ R7, R75, c[0x0][0x23c], -R6 ;  /* 0x00008f004b077a23 */ /* 0x000fe20000010806 */
[----:B------:R-:W-:-:S03]  /*2150*/  FMNMX.FTZ R5, R109, R5, !PT ;  /* 0x000000056d057209 */ /* 0x000fc60007810000 */
[----:B------:R-:W-:Y:S01]  /*2160*/  MUFU.EX2 R224, R7 ;  /* 0x0000000700e07308 */ /* 0x000fe20000000800 */
        /* <DEDUP_REMOVED lines=15> */
[----:B------:R-:W-:Y:S01]  /*2260*/  FMNMX.FTZ R5, R100, R5, !PT ;  /* 0x0000000564057209 */ /* 0x000fe20007810000 */
[----:B------:R-:W1:Y:S01]  /*2270*/  LDSM.16.MT88.4 R16, [R205+0x4000] ;  /* 0x00400000cd10783b */ /* 0x000e620000004200 */
[----:B------:R-:W-:Y:S01]  /*2280*/  FMNMX.FTZ R3, R110, R3, !PT ;  /* 0x000000036e037209 */ /* 0x000fe20007810000 */
[----:B------:R2:W3:Y:S01]  /*2290*/  MUFU.EX2 R169, R4 ;  /* 0x0000000400a97308 */ /* 0x0004e20000000800 */
        /* <DEDUP_REMOVED lines=8> */
[----:B--2---:R-:W-:Y:S01]  /*2320*/  FFMA.FTZ R4, R50, c[0x0][0x23c], -R6 ;  /* 0x00008f0032047a23 */ /* 0x004fe20000010806 */
[----:B------:R-:W-:Y:S02]  /*2330*/  FMNMX.FTZ R5, R121, R5, !PT ;  /* 0x0000000579057209 */ /* 0x000fe40007810000 */
[----:B------:R-:W-:Y:S01]  /*2340*/  FMNMX.FTZ R3, R107, R3, !PT ;  /* 0x000000036b037209 */ /* 0x000fe20007810000 */
[----:B------:R2:W-:Y:S01]  /*2350*/  MUFU.EX2 R219, R4 ;  /* 0x0000000400db7308 */ /* 0x0005e20000000800 */
[----:B------:R-:W-:Y:S02]  /*2360*/  FMNMX.FTZ R5, R200, R5, !PT ;  /* 0x00000005c8057209 */ /* 0x000fe40007810000 */
[----:B------:R-:W-:Y:S02]  /*2370*/  FMNMX.FTZ R3, R126, R3, !PT ;  /* 0x000000037e037209 */ /* 0x000fe40007810000 */
[----:B------:R-:W-:-:S02]  /*2380*/  FMNMX.FTZ R5, R201, R5, !PT ;  /* 0x00000005c9057209 */ /* 0x000fc40007810000 */
[----:B------:R-:W-:Y:S02]  /*2390*/  FMNMX.FTZ R3, R127, R3, !PT ;  /* 0x000000037f037209 */ /* 0x000fe40007810000 */
[----:B------:R-:W-:Y:S02]  /*23a0*/  FMNMX.FTZ R5, R192, R5, !PT ;  /* 0x00000005c0057209 */ /* 0x000fe40007810000 */
[----:B------:R-:W-:Y:S02]  /*23b0*/  FMNMX.FTZ R3, R102, R3, !PT ;  /* 0x0000000366037209 */ /* 0x000fe40007810000 */
[----:B---3--:R-:W-:Y:S02]  /*23c0*/  F2FP.BF16.PACK_AB R13, R169, R170 ;  /* 0x000000aaa90d723e */ /* 0x008fe400000010ff */
[----:B------:R-:W-:Y:S01]  /*23d0*/  FMNMX.FTZ R3, R103, R3, !PT ;  /* 0x0000000367037209 */ /* 0x000fe20007810000 */
[----:B--2---:R-:W-:-:S03]  /*23e0*/  FFMA.FTZ R4, R51, c[0x0][0x23c], -R6 ;  /* 0x00008f0033047a23 */ /* 0x004fc60000010806 */
[----:B------:R-:W-:Y:S01]  /*23f0*/  FMNMX.FTZ R3, R190, R3, !PT ;  /* 0x00000003be037209 */ /* 0x000fe20007810000 */
[----:B------:R2:W3:Y:S03]  /*2400*/  MUFU.EX2 R196, R4 ;  /* 0x0000000400c47308 */ /* 0x0004e60000000800 */
[----:B------:R-:W-:Y:S01]  /*2410*/  FMNMX.FTZ R3, R191, R3, !PT ;  /* 0x00000003bf037209 */ /* 0x000fe20007810000 */
[----:B--2---:R-:W-:Y:S01]  /*2420*/  FFMA.FTZ R4, R86, c[0x0][0x23c], -R6 ;  /* 0x00008f0056047a23 */ /* 0x004fe20000010806 */
[----:B---3--:R-:W-:-:S03]  /*2430*/  F2FP.BF16.PACK_AB R15, R196, R219 ;  /* 0x000000dbc40f723e */ /* 0x008fc600000010ff */
[----:B------:R2:W-:Y:S04]  /*2440*/  MUFU.EX2 R199, R4 ;  /* 0x0000000400c77308 */ /* 0x0005e80000000800 */
[C---:B------:R-:W-:Y:S08]  /*2450*/  HMMA.16816.F32.BF16 R52, R12.reuse, R20, RZ ;  /* 0x000000140c34723c */ /* 0x040ff000000418ff */
[----:B------:R-:W-:Y:S01]  /*2460*/  HMMA.16816.F32.BF16 R56, R12, R22, RZ ;  /* 0x000000160c38723c */ /* 0x000fe200000418ff */
[----:B--2---:R-:W-:-:S04]  /*2470*/  FFMA.FTZ R4, R87, c[0x0][0x23c], -R6 ;  /* 0x00008f0057047a23 */ /* 0x004fc80000010806 */
[----:B------:R2:W-:Y:S03]  /*2480*/  MUFU.EX2 R183, R4 ;  /* 0x0000000400b77308 */ /* 0x0005e60000000800 */
[----:B-1----:R-:W-:Y:S01]  /*2490*/  HMMA.16816.F32.BF16 R48, R12, R18, RZ ;  /* 0x000000120c30723c */ /* 0x002fe200000418ff */
[----:B--2---:R-:W-:-:S04]  /*24a0*/  FFMA.FTZ R4, R46, c[0x0][0x23c], -R6 ;  /* 0x00008f002e047a23 */ /* 0x004fc80000010806 */
[----:B------:R1:W-:Y:S02]  /*24b0*/  MUFU.EX2 R198, R4 ;  /* 0x0000000400c67308 */ /* 0x0003e40000000800 */
[----:B-1----:R-:W-:-:S06]  /*24c0*/  FFMA.FTZ R4, R47, c[0x0][0x23c], -R6 ;  /* 0x00008f002f047a23 */ /* 0x002fcc0000010806 */
[----:B------:R1:W-:Y:S02]  /*24d0*/  MUFU.EX2 R223, R4 ;  /* 0x0000000400df7308 */ /* 0x0003e40000000800 */
[----:B-1----:R-:W-:-:S06]  /*24e0*/  FFMA.FTZ R4, R74, c[0x0][0x23c], -R6 ;  /* 0x00008f004a047a23 */ /* 0x002fcc0000010806 */
[----:B------:R1:W-:Y:S02]  /*24f0*/  MUFU.EX2 R197, R4 ;  /* 0x0000000400c57308 */ /* 0x0003e40000000800 */
[----:B-1----:R-:W-:Y:S02]  /*2500*/  FMNMX.FTZ R4, R122, R3, !PT ;  /* 0x000000037a047209 */ /* 0x002fe40007810000 */
[----:B------:R-:W-:Y:S01]  /*2510*/  FMNMX.FTZ R3, R193, R5, !PT ;  /* 0x00000005c1037209 */ /* 0x000fe20007810000 */
[----:B------:R-:W-:Y:S01]  /*2520*/  FFMA.FTZ R5, R42, c[0x0][0x23c], -R6 ;  /* 0x00008f002a057a23 */ /* 0x000fe20000010806 */
[----:B------:R-:W-:-:S03]  /*2530*/  FMNMX.FTZ R4, R123, R4, !PT ;  /* 0x000000047b047209 */ /* 0x000fc60007810000 */
[----:B------:R-:W1:Y:S01]  /*2540*/  SHFL.BFLY PT, R8, R3, 0x2, 0x1f ;  /* 0x0c401f0003087f89 */ /* 0x000e6200000e0000 */
[----:B------:R-:W-:Y:S01]  /*2550*/  FMNMX.FTZ R4, R202, R4, !PT ;  /* 0x00000004ca047209 */ /* 0x000fe20007810000 */
[----:B------:R2:W-:Y:S03]  /*2560*/  MUFU.EX2 R226, R5 ;  /* 0x0000000500e27308 */ /* 0x0005e60000000800 */
[----:B------:R-:W-:-:S04]  /*2570*/  FMNMX.FTZ R4, R203, R4, !PT ;  /* 0x00000004cb047209 */ /* 0x000fc80007810000 */
[----:B------:R-:W-:-:S04]  /*2580*/  FMNMX.FTZ R4, R194, R4, !PT ;  /* 0x00000004c2047209 */ /* 0x000fc80007810000 */
[----:B------:R-:W-:Y:S01]  /*2590*/  FMNMX.FTZ R4, R195, R4, !PT ;  /* 0x00000004c3047209 */ /* 0x000fe20007810000 */
[----:B--2---:R-:W-:-:S04]  /*25a0*/  FFMA.FTZ R5, R43, c[0x0][0x23c], -R6 ;  /* 0x00008f002b057a23 */ /* 0x004fc80000010806 */
[----:B------:R-:W2:Y:S01]  /*25b0*/  SHFL.BFLY PT, R7, R4, 0x2, 0x1f ;  /* 0x0c401f0004077f89 */ /* 0x000ea200000e0000 */
[----:B------:R3:W-:Y:S01]  /*25c0*/  MUFU.EX2 R225, R5 ;  /* 0x0000000500e17308 */ /* 0x0007e20000000800 */
[----:B-1----:R-:W-:-:S05]  /*25d0*/  FMNMX.FTZ R3, R3, R8, !PT ;  /* 0x0000000803037209 */ /* 0x002fca0007810000 */
[----:B------:R-:W1:Y:S01]  /*25e0*/  SHFL.BFLY PT, R8, R3, 0x1, 0x1f ;  /* 0x0c201f0003087f89 */ /* 0x000e6200000e0000 */
[----:B---3--:R-:W-:-:S04]  /*25f0*/  FFMA.FTZ R5, R70, c[0x0][0x23c], -R6 ;  /* 0x00008f0046057a23 */ /* 0x008fc80000010806 */
[----:B------:R3:W-:Y:S01]  /*2600*/  MUFU.EX2 R228, R5 ;  /* 0x0000000500e47308 */ /* 0x0007e20000000800 */
[----:B--2---:R-:W-:-:S05]  /*2610*/  FMNMX.FTZ R4, R4, R7, !PT ;  /* 0x0000000704047209 */ /* 0x004fca0007810000 */
[----:B------:R-:W2:Y:S01]  /*2620*/  SHFL.BFLY PT, R7, R4, 0x1, 0x1f ;  /* 0x0c201f0004077f89 */ /* 0x000ea200000e0000 */
[----:B-1----:R-:W-:-:S04]  /*2630*/  FMNMX.FTZ R136, R3, R8, !PT ;  /* 0x0000000803887209 */ /* 0x002fc80007810000 */
[C---:B------:R-:W-:Y:S01]  /*2640*/  FSETP.NEU.FTZ.AND P1, PT, R136.reuse, -INF , PT ;  /* 0xff8000008800780b */ /* 0x040fe20003f3d000 */
[--C-:B---3--:R-:W-:Y:S02]  /*2650*/  FFMA.FTZ R5, R71, c[0x0][0x23c], -R6.reuse ;  /* 0x00008f0047057a23 */ /* 0x108fe40000010806 */
[----:B------:R-:W-:Y:S02]  /*2660*/  FMUL.FTZ R3, R136, c[0x0][0x23c] ;  /* 0x00008f0088037a20 */ /* 0x000fe40000410000 */
        /* <DEDUP_REMOVED lines=13> */
[----:B-1----:R-:W-:Y:S01]  /*2740*/  FSEL R5, R3, RZ, P1 ;  /* 0x000000ff03057208 */ /* 0x002fe20000800000 */
[----:B------:R-:W-:-:S05]  /*2750*/  FFMA.FTZ R3, R62, c[0x0][0x23c], -R6 ;  /* 0x00008f003e037a23 */ /* 0x000fca0000010806 */
[----:B------:R1:W-:Y:S02]  /*2760*/  MUFU.EX2 R235, R3 ;  /* 0x0000000300eb7308 */ /* 0x0003e40000000800 */
[----:B-1----:R-:W-:-:S06]  /*2770*/  FFMA.FTZ R3, R148, c[0x0][0x23c], -R5 ;  /* 0x00008f0094037a23 */ /* 0x002fcc0000010805 */
[----:B------:R2:W-:Y:S02]  /*2780*/  MUFU.EX2 R168, R3 ;  /* 0x0000000300a87308 */ /* 0x0005e40000000800 */
[----:B--2---:R-:W-:Y:S01]  /*2790*/  FMNMX.FTZ R3, R4, R7, !PT ;  /* 0x0000000704037209 */ /* 0x004fe20007810000 */
[--C-:B------:R-:W-:Y:S02]  /*27a0*/  FFMA.FTZ R4, R149, c[0x0][0x23c], -R5.reuse ;  /* 0x00008f0095047a23 */ /* 0x100fe40000010805 */
[----:B------:R-:W-:Y:S01]  /*27b0*/  FFMA.FTZ R7, R144, c[0x0][0x23c], -R5 ;  /* 0x00008f0090077a23 */ /* 0x000fe20000010805 */
[C---:B------:R-:W-:Y:S02]  /*27c0*/  FSETP.NEU.FTZ.AND P1, PT, R3.reuse, -INF , PT ;  /* 0xff8000000300780b */ /* 0x040fe40003f3d000 */
[----:B------:R1:W2:Y:S08]  /*27d0*/  MUFU.EX2 R157, R4 ;  /* 0x00000004009d7308 */ /* 0x0002b00000000800 */
[----:B------:R3:W-:Y:S01]  /*27e0*/  MUFU.EX2 R176, R7 ;  /* 0x0000000700b07308 */ /* 0x0007e20000000800 */
[----:B-1----:R-:W-:Y:S01]  /*27f0*/  FMUL.FTZ R4, R3, c[0x0][0x23c] ;  /* 0x00008f0003047a20 */ /* 0x002fe20000410000 */
[----:B--2---:R-:W-:-:S04]  /*2800*/  F2FP.BF16.PACK_AB R8, R157, R168 ;  /* 0x000000a89d08723e */ /* 0x004fc800000010ff */
[----:B------:R-:W-:Y:S01]  /*2810*/  FSEL R4, R4, RZ, P1 ;  /* 0x000000ff04047208 */ /* 0x000fe20000800000 */
[----:B---3--:R-:W-:-:S04]  /*2820*/  FFMA.FTZ R7, R145, c[0x0][0x23c], -R5 ;  /* 0x00008f0091077a23 */ /* 0x008fc80000010805 */
[--C-:B------:R-:W-:Y:S01]  /*2830*/  FFMA.FTZ R0, R146, c[0x0][0x23c], -R4.reuse ;  /* 0x00008f0092007a23 */ /* 0x100fe20000010804 */
[----:B------:R1:W2:Y:S01]  /*2840*/  MUFU.EX2 R177, R7 ;  /* 0x0000000700b17308 */ /* 0x0002a20000000800 */
[----:B------:R-:W-:-:S07]  /*2850*/  FFMA.FTZ R2, R151, c[0x0][0x23c], -R4 ;  /* 0x00008f0097027a23 */ /* 0x000fce0000010804 */
[----:B------:R3:W-:Y:S01]  /*2860*/  MUFU.EX2 R156, R0 ;  /* 0x00000000009c7308 */ /* 0x0007e20000000800 */
[----:B-1----:R-:W-:Y:S01]  /*2870*/  FFMA.FTZ R7, R150, c[0x0][0x23c], -R4 ;  /* 0x00008f0096077a23 */ /* 0x002fe20000010804 */
[----:B--2---:R-:W-:-:S06]  /*2880*/  F2FP.BF16.PACK_AB R10, R177, R176 ;  /* 0x000000b0b10a723e */ /* 0x004fcc00000010ff */
[----:B------:R-:W-:Y:S01]  /*2890*/  MUFU.EX2 R97, R7 ;  /* 0x0000000700617308 */ /* 0x000fe20000000800 */
[----:B---3--:R-:W-:-:S07]  /*28a0*/  FFMA.FTZ R0, R147, c[0x0][0x23c], -R4 ;  /* 0x00008f0093007a23 */ /* 0x008fce0000010804 */
[----:B------:R1:W2:Y:S08]  /*28b0*/  MUFU.EX2 R174, R0 ;  /* 0x0000000000ae7308 */ /* 0x0002b00000000800 */
[----:B------:R-:W3:Y:S01]  /*28c0*/  MUFU.EX2 R7, R2 ;  /* 0x0000000200077308 */ /* 0x000ee20000000800 */
[----:B-1----:R-:W-:Y:S01]  /*28d0*/  FFMA.FTZ R0, R140, c[0x0][0x23c], -R5 ;  /* 0x00008f008c007a23 */ /* 0x002fe20000010805 */
[----:B--2---:R-:W-:-:S06]  /*28e0*/  F2FP.BF16.PACK_AB R11, R174, R156 ;  /* 0x0000009cae0b723e */ /* 0x004fcc00000010ff */
[----:B------:R1:W-:Y:S01]  /*28f0*/  MUFU.EX2 R175, R0 ;  /* 0x0000000000af7308 */ /* 0x0003e20000000800 */
[----:B---3--:R-:W-:Y:S01]  /*2900*/  F2FP.BF16.PACK_AB R9, R7, R97 ;  /* 0x000000610709723e */ /* 0x008fe200000010ff */
[----:B------:R-:W-:Y:S01]  /*2910*/  FFMA.FTZ R2, R187, c[0x0][0x23c], -R4 ;  /* 0x00008f00bb027a23 */ /* 0x000fe20000010804 */
[----:B------:R-:W-:-:S05]  /*2920*/  MOV R187, R222 ;  /* 0x000000de00bb7202 */ /* 0x000fca0000000f00 */
[----:B------:R2:W-:Y:S01]  /*2930*/  MUFU.EX2 R96, R2 ;  /* 0x0000000200607308 */ /* 0x0005e20000000800 */
[----:B------:R-:W-:Y:S01]  /*2940*/  HMMA.16816.F32.BF16 R44, R8, R20, RZ ;  /* 0x00000014082c723c */ /* 0x000fe200000418ff */
[----:B-1----:R-:W-:-:S07]  /*2950*/  FFMA.FTZ R0, R141, c[0x0][0x23c], -R5 ;  /* 0x00008f008d007a23 */ /* 0x002fce0000010805 */
[----:B------:R-:W-:Y:S01]  /*2960*/  HMMA.16816.F32.BF16 R36, R8, R16, RZ ;  /* 0x000000100824723c */ /* 0x000fe200000418ff */
[----:B------:R1:W3:Y:S01]  /*2970*/  MUFU.EX2 R178, R0 ;  /* 0x0000000000b27308 */ /* 0x0002e20000000800 */
[----:B--2---:R-:W-:-:S06]  /*2980*/  FADD.FTZ R2, R170, R169 ;  /* 0x000000a9aa027221 */ /* 0x004fcc0000010000 */
[----:B------:R-:W-:Y:S01]  /*2990*/  HMMA.16816.F32.BF16 R40, R8, R22, RZ ;  /* 0x000000160828723c */ /* 0x000fe200000418ff */
[----:B------:R-:W-:-:S07]  /*29a0*/  FADD.FTZ R2, R219, R2 ;  /* 0x00000002db027221 */ /* 0x000fce0000010000 */
[----:B------:R-:W-:Y:S01]  /*29b0*/  HMMA.16816.F32.BF16 R32, R8, R18, RZ ;  /* 0x000000120820723c */ /* 0x000fe200000418ff */
[----:B-1----:R-:W-:-:S04]  /*29c0*/  FFMA.FTZ R0, R116, c[0x0][0x23c], -R5 ;  /* 0x00008f0074007a23 */ /* 0x002fc80000010805 */
[----:B------:R1:W-:Y:S02]  /*29d0*/  MUFU.EX2 R179, R0 ;  /* 0x0000000000b37308 */ /* 0x0003e40000000800 */
[----:B---3--:R-:W-:Y:S01]  /*29e0*/  F2FP.BF16.PACK_AB R8, R178, R175 ;  /* 0x000000afb208723e */ /* 0x008fe200000010ff */
[----:B------:R-:W-:Y:S01]  /*29f0*/  HMMA.16816.F32.BF16 R20, R12, R16, RZ ;  /* 0x000000100c14723c */ /* 0x000fe200000418ff */
[----:B------:R-:W-:Y:S04]  /*2a00*/  LDSM.16.MT88.4 R16, [R205+0x4800] ;  /* 0x00480000cd10783b */ /* 0x000fe80000004200 */
[----:B------:R-:W2:Y:S01]  /*2a10*/  LDSM.16.MT88.4 R12, [R204+0x4800] ;  /* 0x00480000cc0c783b */ /* 0x000ea20000004200 */
[----:B-1----:R-:W-:-:S04]  /*2a20*/  FFMA.FTZ R0, R117, c[0x0][0x23c], -R5 ;  /* 0x00008f0075007a23 */ /* 0x002fc80000010805 */
        /* <DEDUP_REMOVED lines=14> */
[C---:B------:R-:W-:Y:S08]  /*2b10*/  HMMA.16816.F32.BF16 R44, R8.reuse, R28, R44 ;  /* 0x0000001c082c723c */ /* 0x040ff0000004182c */
[----:B------:R-:W-:Y:S01]  /*2b20*/  HMMA.16816.F32.BF16 R36, R8, R24, R36 ;  /* 0x000000180824723c */ /* 0x000fe20000041824 */
[----:B-1----:R-:W-:-:S04]  /*2b30*/  FFMA.FTZ R0, R78, c[0x0][0x23c], -R6 ;  /* 0x00008f004e007a23 */ /* 0x002fc80000010806 */
[----:B------:R1:W-:Y:S03]  /*2b40*/  MUFU.EX2 R181, R0 ;  /* 0x0000000000b57308 */ /* 0x0003e60000000800 */
[C---:B------:R-:W-:Y:S08]  /*2b50*/  HMMA.16816.F32.BF16 R40, R8.reuse, R30, R40 ;  /* 0x0000001e0828723c */ /* 0x040ff00000041828 */
[----:B------:R-:W-:Y:S01]  /*2b60*/  HMMA.16816.F32.BF16 R32, R8, R26, R32 ;  /* 0x0000001a0820723c */ /* 0x000fe20000041820 */
[----:B-1----:R-:W-:-:S06]  /*2b70*/  FFMA.FTZ R0, R184, c[0x0][0x23c], -R5 ;  /* 0x00008f00b8007a23 */ /* 0x002fcc0000010805 */
[----:B------:R-:W-:Y:S02]  /*2b80*/  F2FP.BF16.PACK_AB R8, R240, R239 ;  /* 0x000000eff008723e */ /* 0x000fe400000010ff */
[----:B------:R-:W-:Y:S01]  /*2b90*/  F2FP.BF16.PACK_AB R9, R183, R199 ;  /* 0x000000c7b709723e */ /* 0x000fe200000010ff */
[----:B------:R1:W-:Y:S01]  /*2ba0*/  MUFU.EX2 R117, R0 ;  /* 0x0000000000757308 */ /* 0x0003e20000000800 */
[----:B------:R-:W-:Y:S02]  /*2bb0*/  F2FP.BF16.PACK_AB R10, R241, R242 ;  /* 0x000000f2f10a723e */ /* 0x000fe400000010ff */
[----:B------:R-:W-:Y:S02]  /*2bc0*/  F2FP.BF16.PACK_AB R11, R223, R198 ;  /* 0x000000c6df0b723e */ /* 0x000fe400000010ff */
[----:B------:R-:W-:-:S04]  /*2bd0*/  MOV R184, R72 ;  /* 0x0000004800b87202 */ /* 0x000fc80000000f00 */
[----:B------:R-:W-:Y:S01]  /*2be0*/  F2FP.BF16.PACK_AB R170, R252, R184 ;  /* 0x000000b8fcaa723e */ /* 0x000fe200000010ff */
[----:B------:R-:W-:Y:S01]  /*2bf0*/  HMMA.16816.F32.BF16 R60, R8, R24, R20 ;  /* 0x00000018083c723c */ /* 0x000fe20000041814 */
[----:B-1----:R-:W-:Y:S01]  /*2c00*/  FFMA.FTZ R0, R185, c[0x0][0x23c], -R5 ;  /* 0x00008f00b9007a23 */ /* 0x002fe20000010805 */
[----:B------:R-:W-:-:S06]  /*2c10*/  MOV R185, R85 ;  /* 0x0000005500b97202 */ /* 0x000fcc0000000f00 */
[C---:B------:R-:W-:Y:S01]  /*2c20*/  HMMA.16816.F32.BF16 R20, R8.reuse, R30, R56 ;  /* 0x0000001e0814723c */ /* 0x040fe20000041838 */
[----:B------:R1:W3:Y:S07]  /*2c30*/  MUFU.EX2 R118, R0 ;  /* 0x0000000000767308 */ /* 0x0002ee0000000800 */
[C---:B------:R-:W-:Y:S08]  /*2c40*/  HMMA.16816.F32.BF16 R52, R8.reuse, R28, R52 ;  /* 0x0000001c0834723c */ /* 0x040ff00000041834 */
[----:B------:R-:W-:Y:S01]  /*2c50*/  HMMA.16816.F32.BF16 R28, R8, R26, R48 ;  /* 0x0000001a081c723c */ /* 0x000fe20000041830 */
[----:B------:R-:W4:Y:S01]  /*2c60*/  LDSM.16.MT88.4 R24, [R204+0x4c00] ;  /* 0x004c0000cc18783b */ /* 0x000f220000004200 */
[----:B-1----:R-:W-:-:S04]  /*2c70*/  FFMA.FTZ R0, R112, c[0x0][0x23c], -R5 ;  /* 0x00008f0070007a23 */ /* 0x002fc80000010805 */
[----:B------:R1:W-:Y:S01]  /*2c80*/  MUFU.EX2 R116, R0 ;  /* 0x0000000000747308 */ /* 0x0003e20000000800 */
[----:B---3--:R-:W-:Y:S01]  /*2c90*/  F2FP.BF16.PACK_AB R8, R118, R117 ;  /* 0x000000757608723e */ /* 0x008fe200000010ff */
[----:B-1----:R-:W-:-:S06]  /*2ca0*/  FFMA.FTZ R0, R113, c[0x0][0x23c], -R5 ;  /* 0x00008f0071007a23 */ /* 0x002fcc0000010805 */
[----:B------:R1:W3:Y:S02]  /*2cb0*/  MUFU.EX2 R112, R0 ;  /* 0x0000000000707308 */ /* 0x0002e40000000800 */
[----:B-1----:R-:W-:Y:S01]  /*2cc0*/  FFMA.FTZ R0, R186, c[0x0][0x23c], -R4 ;  /* 0x00008f00ba007a23 */ /* 0x002fe20000010804 */
[----:B------:R-:W-:Y:S02]  /*2cd0*/  MOV R186, R84 ;  /* 0x0000005400ba7202 */ /* 0x000fe40000000f00 */
[----:B---3--:R-:W-:-:S03]  /*2ce0*/  F2FP.BF16.PACK_AB R10, R112, R116 ;  /* 0x00000074700a723e */ /* 0x008fc600000010ff */
[----:B------:R1:W3:Y:S02]  /*2cf0*/  MUFU.EX2 R92, R0 ;  /* 0x00000000005c7308 */ /* 0x0002e40000000800 */
[----:B-1----:R-:W-:Y:S01]  /*2d00*/  FFMA.FTZ R0, R114, c[0x0][0x23c], -R4 ;  /* 0x00008f0072007a23 */ /* 0x002fe20000010804 */
[----:B---3--:R-:W-:Y:S02]  /*2d10*/  F2FP.BF16.PACK_AB R9, R96, R92 ;  /* 0x0000005c6009723e */ /* 0x008fe400000010ff */
[----:B------:R-:W-:-:S03]  /*2d20*/  MOV R114, R221 ;  /* 0x000000dd00727202 */ /* 0x000fc60000000f00 */
[----:B------:R1:W-:Y:S02]  /*2d30*/  MUFU.EX2 R93, R0 ;  /* 0x00000000005d7308 */ /* 0x0003e40000000800 */
[----:B-1----:R-:W-:Y:S01]  /*2d40*/  FFMA.FTZ R0, R115, c[0x0][0x23c], -R4 ;  /* 0x00008f0073007a23 */ /* 0x002fe20000010804 */
[----:B------:R-:W-:-:S05]  /*2d50*/  MOV R115, R163 ;  /* 0x000000a300737202 */ /* 0x000fca0000000f00 */
[----:B------:R1:W3:Y:S02]  /*2d60*/  MUFU.EX2 R89, R0 ;  /* 0x0000000000597308 */ /* 0x0002e40000000800 */
[----:B-1----:R-:W-:Y:S01]  /*2d70*/  FFMA.FTZ R0, R79, c[0x0][0x23c], -R6 ;  /* 0x00008f004f007a23 */ /* 0x002fe20000010806 */
[----:B---3--:R-:W-:-:S05]  /*2d80*/  F2FP.BF16.PACK_AB R11, R89, R93 ;  /* 0x0000005d590b723e */ /* 0x008fca00000010ff */
[----:B------:R1:W-:Y:S02]  /*2d90*/  MUFU.EX2 R113, R0 ;  /* 0x0000000000717308 */ /* 0x0003e40000000800 */
[C---:B--2---:R-:W-:Y:S08]  /*2da0*/  HMMA.16816.F32.BF16 R44, R8.reuse, R12, R44 ;  /* 0x0000000c082c723c */ /* 0x044ff0000004182c */
[----:B------:R-:W-:Y:S01]  /*2db0*/  HMMA.16816.F32.BF16 R32, R8, R18, R32 ;  /* 0x000000120820723c */ /* 0x000fe20000041820 */
[----:B-1----:R-:W-:Y:S01]  /*2dc0*/  FFMA.FTZ R0, R132, c[0x0][0x23c], -R5 ;  /* 0x00008f0084007a23 */ /* 0x002fe20000010805 */
[----:B------:R-:W-:-:S03]  /*2dd0*/  MOV R132, R162 ;  /* 0x000000a200847202 */ /* 0x000fc60000000f00 */
[----:B------:R1:W-:Y:S02]  /*2de0*/  MUFU.EX2 R88, R0 ;  /* 0x0000000000587308 */ /* 0x0003e40000000800 */
[----:B-1----:R-:W-:Y:S01]  /*2df0*/  FFMA.FTZ R0, R133, c[0x0][0x23c], -R5 ;  /* 0x00008f0085007a23 */ /* 0x002fe20000010805 */
[----:B------:R-:W-:-:S05]  /*2e00*/  MOV R133, R161 ;  /* 0x000000a100857202 */ /* 0x000fca0000000f00 */
[----:B------:R1:W2:Y:S02]  /*2e10*/  MUFU.EX2 R87, R0 ;  /* 0x0000000000577308 */ /* 0x0002a40000000800 */
[--C-:B-1----:R-:W-:Y:S01]  /*2e20*/  FFMA.FTZ R0, R108, c[0x0][0x23c], -R5.reuse ;  /* 0x00008f006c007a23 */ /* 0x102fe20000010805 */
[----:B------:R-:W-:Y:S02]  /*2e30*/  MOV R108, R160 ;  /* 0x000000a0006c7202 */ /* 0x000fe40000000f00 */
[C---:B------:R-:W-:Y:S03]  /*2e40*/  HMMA.16816.F32.BF16 R160, R8.reuse, R16, R36 ;  /* 0x0000001008a0723c */ /* 0x040fe60000041824 */
[----:B------:R1:W-:Y:S05]  /*2e50*/  MUFU.EX2 R86, R0 ;  /* 0x0000000000567308 */ /* 0x0003ea0000000800 */
[----:B------:R-:W-:Y:S07]  /*2e60*/  HMMA.16816.F32.BF16 R36, R8, R14, R40 ;  /* 0x0000000e0824723c */ /* 0x000fee0000041828 */
[----:B------:R-:W-:Y:S01]  /*2e70*/  F2FP.BF16.PACK_AB R8, R152, R243 ;  /* 0x000000f39808723e */ /* 0x000fe200000010ff */
[----:B-1----:R-:W-:Y:S01]  /*2e80*/  FFMA.FTZ R0, R109, c[0x0][0x23c], -R5 ;  /* 0x00008f006d007a23 */ /* 0x002fe20000010805 */
[----:B------:R-:W-:-:S02]  /*2e90*/  F2FP.BF16.PACK_AB R9, R224, R197 ;  /* 0x000000c5e009723e */ /* 0x000fc400000010ff */
[----:B------:R-:W-:Y:S01]  /*2ea0*/  F2FP.BF16.PACK_AB R10, R154, R153 ;  /* 0x000000999a0a723e */ /* 0x000fe200000010ff */
[----:B------:R1:W3:Y:S01]  /*2eb0*/  MUFU.EX2 R85, R0 ;  /* 0x0000000000557308 */ /* 0x0002e20000000800 */
[----:B------:R-:W-:Y:S02]  /*2ec0*/  F2FP.BF16.PACK_AB R11, R225, R226 ;  /* 0x000000e2e10b723e */ /* 0x000fe400000010ff */
[----:B------:R-:W-:-:S05]  /*2ed0*/  MOV R109, R220 ;  /* 0x000000dc006d7202 */ /* 0x000fca0000000f00 */
[----:B------:R-:W-:Y:S01]  /*2ee0*/  HMMA.16816.F32.BF16 R48, R8, R14, R20 ;  /* 0x0000000e0830723c */ /* 0x000fe20000041814 */
[----:B------:R-:W5:Y:S01]  /*2ef0*/  LDSM.16.MT88.4 R20, [R205+0x4c00] ;  /* 0x004c0000cd14783b */ /* 0x000f620000004200 */
[----:B-1----:R-:W-:Y:S01]  /*2f00*/  FFMA.FTZ R0, R134, c[0x0][0x23c], -R4 ;  /* 0x00008f0086007a23 */ /* 0x002fe20000010804 */
[----:B------:R-:W-:-:S05]  /*2f10*/  MOV R134, R82 ;  /* 0x0000005200867202 */ /* 0x000fca0000000f00 */
[C---:B------:R-:W-:Y:S01]  /*2f20*/  HMMA.16816.F32.BF16 R52, R8.reuse, R12, R52 ;  /* 0x0000000c0834723c */ /* 0x040fe20000041834 */
[----:B------:R-:W1:Y:S01]  /*2f30*/  LDSM.16.MT88.4 R12, [R204+0x5000] ;  /* 0x00500000cc0c783b */ /* 0x000e620000004200 */
[----:B------:R2:W-:Y:S06]  /*2f40*/  MUFU.EX2 R82, R0 ;  /* 0x0000000000527308 */ /* 0x0005ec0000000800 */
[C---:B------:R-:W-:Y:S08]  /*2f50*/  HMMA.16816.F32.BF16 R56, R8.reuse, R16, R60 ;  /* 0x000000100838723c */ /* 0x040ff0000004183c */
[----:B------:R-:W-:Y:S01]  /*2f60*/  HMMA.16816.F32.BF16 R28, R8, R18, R28 ;  /* 0x00000012081c723c */ /* 0x000fe2000004181c */
[----:B------:R-:W1:Y:S01]  /*2f70*/  LDSM.16.MT88.4 R16, [R205+0x5000] ;  /* 0x00500000cd10783b */ /* 0x000e620000004200 */
[----:B--2---:R-:W-:Y:S01]  /*2f80*/  FFMA.FTZ R0, R135, c[0x0][0x23c], -R4 ;  /* 0x00008f0087007a23 */ /* 0x004fe20000010804 */
[----:B------:R-:W-:-:S03]  /*2f90*/  MOV R135, R83 ;  /* 0x0000005300877202 */ /* 0x000fc60000000f00 */
[----:B------:R2:W2:Y:S01]  /*2fa0*/  MUFU.EX2 R83, R0 ;  /* 0x0000000000537308 */ /* 0x0004a20000000800 */
[----:B------:R-:W-:Y:S02]  /*2fb0*/  F2FP.BF16.PACK_AB R8, R87, R88 ;  /* 0x000000585708723e */ /* 0x000fe400000010ff */
[----:B---3--:R-:W-:Y:S01]  /*2fc0*/  F2FP.BF16.PACK_AB R10, R85, R86 ;  /* 0x00000056550a723e */ /* 0x008fe200000010ff */
[--C-:B--2---:R-:W-:Y:S01]  /*2fd0*/  FFMA.FTZ R0, R110, c[0x0][0x23c], -R4.reuse ;  /* 0x00008f006e007a23 */ /* 0x104fe20000010804 */
[----:B------:R-:W-:Y:S02]  /*2fe0*/  MOV R110, R81 ;  /* 0x00000051006e7202 */ /* 0x000fe40000000f00 */
[----:B------:R-:W-:Y:S01]  /*2ff0*/  F2FP.BF16.PACK_AB R9, R83, R82 ;  /* 0x000000525309723e */ /* 0x000fe200000010ff */
[----:B------:R2:W-:Y:S02]  /*3000*/  MUFU.EX2 R81, R0 ;  /* 0x0000000000517308 */ /* 0x0005e40000000800 */
[----:B--2---:R-:W-:Y:S01]  /*3010*/  FFMA.FTZ R0, R111, c[0x0][0x23c], -R4 ;  /* 0x00008f006f007a23 */ /* 0x004fe20000010804 */
[----:B------:R-:W-:-:S05]  /*3020*/  MOV R111, R80 ;  /* 0x00000050006f7202 */ /* 0x000fca0000000f00 */
[----:B------:R2:W3:Y:S02]  /*3030*/  MUFU.EX2 R80, R0 ;  /* 0x0000000000507308 */ /* 0x0004e40000000800 */
[----:B--2---:R-:W-:Y:S01]  /*3040*/  FFMA.FTZ R0, R90, c[0x0][0x23c], -R6 ;  /* 0x00008f005a007a23 */ /* 0x004fe20000010806 */
[----:B---3--:R-:W-:Y:S02]  /*3050*/  F2FP.BF16.PACK_AB R11, R80, R81 ;  /* 0x00000051500b723e */ /* 0x008fe400000010ff */
[----:B------:R-:W-:-:S03]  /*3060*/  MOV R90, R167 ;  /* 0x000000a7005a7202 */ /* 0x000fc60000000f00 */
[----:B------:R2:W-:Y:S02]  /*3070*/  MUFU.EX2 R84, R0 ;  /* 0x0000000000547308 */ /* 0x0005e40000000800 */
[C---:B----4-:R-:W-:Y:S08]  /*3080*/  HMMA.16816.F32.BF16 R40, R8.reuse, R24, R44 ;  /* 0x000000180828723c */ /* 0x050ff0000004182c */
[----:B------:R-:W-:Y:S01]  /*3090*/  HMMA.16816.F32.BF16 R36, R8, R26, R36 ;  /* 0x0000001a0824723c */ /* 0x000fe20000041824 */
[----:B--2---:R-:W-:Y:S01]  /*30a0*/  FFMA.FTZ R0, R128, c[0x0][0x23c], -R5 ;  /* 0x00008f0080007a23 */ /* 0x004fe20000010805 */
[----:B------:R-:W-:-:S03]  /*30b0*/  MOV R128, R166 ;  /* 0x000000a600807202 */ /* 0x000fc60000000f00 */
[----:B------:R2:W-:Y:S03]  /*30c0*/  MUFU.EX2 R78, R0 ;  /* 0x00000000004e7308 */ /* 0x0005e60000000800 */
[C---:B-----5:R-:W-:Y:S08]  /*30d0*/  HMMA.16816.F32.BF16 R160, R8.reuse, R20, R160 ;  /* 0x0000001408a0723c */ /* 0x060ff000000418a0 */
[----:B------:R-:W-:Y:S01]  /*30e0*/  HMMA.16816.F32.BF16 R32, R8, R22, R32 ;  /* 0x000000160820723c */ /* 0x000fe20000041820 */
[----:B--2---:R-:W-:Y:S01]  /*30f0*/  FFMA.FTZ R0, R129, c[0x0][0x23c], -R5 ;  /* 0x00008f0081007a23 */ /* 0x004fe20000010805 */
[----:B------:R-:W-:-:S05]  /*3100*/  MOV R129, R165 ;  /* 0x000000a500817202 */ /* 0x000fca0000000f00 */
[----:B------:R-:W-:Y:S01]  /*3110*/  F2FP.BF16.PACK_AB R9, R227, R228 ;  /* 0x000000e4e309723e */ /* 0x000fe200000010ff */
[----:B------:R2:W3:Y:S01]  /*3120*/  MUFU.EX2 R79, R0 ;  /* 0x00000000004f7308 */ /* 0x0004e20000000800 */
[----:B------:R-:W-:Y:S02]  /*3130*/  F2FP.BF16.PACK_AB R10, R128, R129 ;  /* 0x00000081800a723e */ /* 0x000fe400000010ff */
[----:B------:R-:W-:Y:S01]  /*3140*/  F2FP.BF16.PACK_AB R11, R230, R229 ;  /* 0x000000e5e60b723e */ /* 0x000fe200000010ff */
[----:B--2---:R-:W-:Y:S01]  /*3150*/  FFMA.FTZ R0, R104, c[0x0][0x23c], -R5 ;  /* 0x00008f0068007a23 */ /* 0x004fe20000010805 */
[----:B------:R-:W-:-:S03]  /*3160*/  MOV R104, R164 ;  /* 0x000000a400687202 */ /* 0x000fc60000000f00 */
[----:B------:R2:W-:Y:S02]  /*3170*/  MUFU.EX2 R77, R0 ;  /* 0x00000000004d7308 */ /* 0x0005e40000000800 */
[----:B--2---:R-:W-:Y:S01]  /*3180*/  FFMA.FTZ R0, R105, c[0x0][0x23c], -R5 ;  /* 0x00008f0069007a23 */ /* 0x004fe20000010805 */
[----:B------:R-:W-:-:S05]  /*3190*/  MOV R105, R155 ;  /* 0x0000009b00697202 */ /* 0x000fca0000000f00 */
[----:B------:R2:W4:Y:S01]  /*31a0*/  MUFU.EX2 R76, R0 ;  /* 0x00000000004c7308 */ /* 0x0005220000000800 */
[----:B------:R-:W-:-:S07]  /*31b0*/  F2FP.BF16.PACK_AB R8, R104, R105 ;  /* 0x000000696808723e */ /* 0x000fce00000010ff */
[----:B------:R-:W-:Y:S01]  /*31c0*/  HMMA.16816.F32.BF16 R44, R8, R26, R48 ;  /* 0x0000001a082c723c */ /* 0x000fe20000041830 */
[----:B--2---:R-:W-:-:S07]  /*31d0*/  FFMA.FTZ R0, R130, c[0x0][0x23c], -R4 ;  /* 0x00008f0082007a23 */ /* 0x004fce0000010804 */
[C---:B------:R-:W-:Y:S01]  /*31e0*/  HMMA.16816.F32.BF16 R52, R8.reuse, R24, R52 ;  /* 0x000000180834723c */ /* 0x040fe20000041834 */
[----:B------:R-:W2:Y:S01]  /*31f0*/  LDSM.16.MT88.4 R24, [R204+0x5400] ;  /* 0x00540000cc18783b */ /* 0x000ea20000004200 */
[----:B------:R-:W-:Y:S01]  /*3200*/  MOV R130, R154 ;  /* 0x0000009a00827202 */ /* 0x000fe20000000f00 */
[----:B------:R5:W-:Y:S05]  /*3210*/  MUFU.EX2 R74, R0 ;  /* 0x00000000004a7308 */ /* 0x000bea0000000800 */
[C---:B------:R-:W-:Y:S08]  /*3220*/  HMMA.16816.F32.BF16 R48, R8.reuse, R20, R56 ;  /* 0x000000140830723c */ /* 0x040ff00000041838 */
[----:B------:R-:W-:Y:S01]  /*3230*/  HMMA.16816.F32.BF16 R28, R8, R22, R28 ;  /* 0x00000016081c723c */ /* 0x000fe2000004181c */
[----:B------:R-:W1:Y:S01]  /*3240*/  LDSM.16.MT88.4 R20, [R205+0x5400] ;  /* 0x00540000cd14783b */ /* 0x000e620000004200 */
[----:B-----5:R-:W-:Y:S01]  /*3250*/  FFMA.FTZ R0, R131, c[0x0][0x23c], -R4 ;  /* 0x00008f0083007a23 */ /* 0x020fe20000010804 */
[----:B------:R-:W-:-:S03]  /*3260*/  MOV R131, R153 ;  /* 0x0000009900837202 */ /* 0x000fc60000000f00 */
[----:B------:R5:W5:Y:S01]  /*3270*/  MUFU.EX2 R73, R0 ;  /* 0x0000000000497308 */ /* 0x000b620000000800 */
[----:B---3--:R-:W-:Y:S02]  /*3280*/  F2FP.BF16.PACK_AB R8, R79, R78 ;  /* 0x0000004e4f08723e */ /* 0x008fe400000010ff */
[----:B----4-:R-:W-:Y:S01]  /*3290*/  F2FP.BF16.PACK_AB R10, R76, R77 ;  /* 0x0000004d4c0a723e */ /* 0x010fe200000010ff */
[--C-:B-----5:R-:W-:Y:S01]  /*32a0*/  FFMA.FTZ R0, R106, c[0x0][0x23c], -R4.reuse ;  /* 0x00008f006a007a23 */ /* 0x120fe20000010804 */
[----:B------:R-:W-:Y:S02]  /*32b0*/  F2FP.BF16.PACK_AB R9, R73, R74 ;  /* 0x0000004a4909723e */ /* 0x000fe400000010ff */
[----:B------:R-:W-:Y:S01]  /*32c0*/  MOV R106, R152 ;  /* 0x00000098006a7202 */ /* 0x000fe20000000f00 */
[----:B------:R3:W-:Y:S01]  /*32d0*/  MUFU.EX2 R72, R0 ;  /* 0x0000000000487308 */ /* 0x0007e20000000800 */
[----:B------:R-:W-:Y:S01]  /*32e0*/  LDSM.16.MT88.4 R152, [R204+0x5c00] ;  /* 0x005c0000cc98783b */ /* 0x000fe20000004200 */
        /* <DEDUP_REMOVED lines=9> */
[C---:B------:R-:W-:Y:S08]  /*3380*/  HMMA.16816.F32.BF16 R160, R8.reuse, R16, R160 ;  /* 0x0000001008a0723c */ /* 0x040ff000000418a0 */
        /* <DEDUP_REMOVED lines=49> */
[----:B--2---:R-:W-:-:S04]  /*36a0*/  FFMA.FTZ R0, R121, c[0x0][0x23c], -R5 ;  /* 0x00008f0079007a23 */ /* 0x004fc80000010805 */
[----:B------:R2:W4:Y:S02]  /*36b0*/  MUFU.EX2 R58, R0 ;  /* 0x00000000003a7308 */ /* 0x0005240000000800 */
[----:B---3--:R-:W-:Y:S01]  /*36c0*/  F2FP.BF16.PACK_AB R8, R61, R60 ;  /* 0x0000003c3d08723e */ /* 0x008fe200000010ff */
[----:B--2---:R-:W-:Y:S01]  /*36d0*/  FFMA.FTZ R0, R190, c[0x0][0x23c], -R4 ;  /* 0x00008f00be007a23 */ /* 0x004fe20000010804 */
[----:B----4-:R-:W-:-:S04]  /*36e0*/  F2FP.BF16.PACK_AB R10, R58, R59 ;  /* 0x0000003b3a0a723e */ /* 0x010fc800000010ff */
        /* <DEDUP_REMOVED lines=10> */
[----:B------:R2:W3:Y:S02]  /*3790*/  MUFU.EX2 R42, R0 ;  /* 0x00000000002a7308 */ /* 0x0004e40000000800 */
[C---:B-1----:R-:W-:Y:S08]  /*37a0*/  HMMA.16816.F32.BF16 R140, R8.reuse, R12, R140 ;  /* 0x0000000c088c723c */ /* 0x042ff0000004188c */
[----:B------:R-:W-:Y:S01]  /*37b0*/  HMMA.16816.F32.BF16 R36, R8, R14, R36 ;  /* 0x0000000e0824723c */ /* 0x000fe20000041824 */
[----:B--2---:R-:W-:-:S04]  /*37c0*/  FFMA.FTZ R0, R200, c[0x0][0x23c], -R5 ;  /* 0x00008f00c8007a23 */ /* 0x004fc80000010805 */
[----:B------:R1:W-:Y:S03]  /*37d0*/  MUFU.EX2 R41, R0 ;  /* 0x0000000000297308 */ /* 0x0003e60000000800 */
[C---:B-----5:R-:W-:Y:S08]  /*37e0*/  HMMA.16816.F32.BF16 R160, R8.reuse, R16, R160 ;  /* 0x0000001008a0723c */ /* 0x060ff000000418a0 */
[----:B------:R-:W-:Y:S01]  /*37f0*/  HMMA.16816.F32.BF16 R32, R8, R18, R32 ;  /* 0x000000120820723c */ /* 0x000fe20000041820 */
[----:B-1----:R-:W-:-:S06]  /*3800*/  FFMA.FTZ R0, R201, c[0x0][0x23c], -R5 ;  /* 0x00008f00c9007a23 */ /* 0x002fcc0000010805 */
[----:B------:R-:W-:Y:S02]  /*3810*/  F2FP.BF16.PACK_AB R8, R115, R132 ;  /* 0x000000847308723e */ /* 0x000fe400000010ff */
[----:B------:R-:W-:Y:S01]  /*3820*/  F2FP.BF16.PACK_AB R9, R75, R84 ;  /* 0x000000544b09723e */ /* 0x000fe200000010ff */
[----:B------:R1:W2:Y:S01]  /*3830*/  MUFU.EX2 R40, R0 ;  /* 0x0000000000287308 */ /* 0x0002a20000000800 */
[----:B------:R-:W-:Y:S02]  /*3840*/  F2FP.BF16.PACK_AB R10, R187, R114 ;  /* 0x00000072bb0a723e */ /* 0x000fe400000010ff */
[----:B---3--:R-:W-:-:S07]  /*3850*/  F2FP.BF16.PACK_AB R11, R42, R63 ;  /* 0x0000003f2a0b723e */ /* 0x008fce00000010ff */
[----:B------:R-:W-:Y:S01]  /*3860*/  HMMA.16816.F32.BF16 R48, R8, R16, R48 ;  /* 0x000000100830723c */ /* 0x000fe20000041830 */
[----:B-1----:R-:W-:Y:S01]  /*3870*/  FFMA.FTZ R0, R192, c[0x0][0x23c], -R5 ;  /* 0x00008f00c0007a23 */ /* 0x002fe20000010805 */
[----:B--2---:R-:W-:-:S06]  /*3880*/  F2FP.BF16.PACK_AB R164, R40, R41 ;  /* 0x0000002928a4723e */ /* 0x004fcc00000010ff */
[C---:B------:R-:W-:Y:S01]  /*3890*/  HMMA.16816.F32.BF16 R144, R8.reuse, R12, R144 ;  /* 0x0000000c0890723c */ /* 0x040fe20000041890 */
[----:B------:R1:W-:Y:S07]  /*38a0*/  MUFU.EX2 R31, R0 ;  /* 0x00000000001f7308 */ /* 0x0003ee0000000800 */
[C---:B------:R-:W-:Y:S01]  /*38b0*/  HMMA.16816.F32.BF16 R24, R8.reuse, R14, R24 ;  /* 0x0000000e0818723c */ /* 0x040fe20000041818 */
[----:B------:R-:W2:Y:S07]  /*38c0*/  LDSM.16.MT88.4 R12, [R205+0x5c00] ;  /* 0x005c0000cd0c783b */ /* 0x000eae0000004200 */
[----:B------:R-:W-:Y:S01]  /*38d0*/  HMMA.16816.F32.BF16 R20, R8, R18, R20 ;  /* 0x000000120814723c */ /* 0x000fe20000041814 */
[----:B-1----:R-:W-:-:S02]  /*38e0*/  FFMA.FTZ R0, R193, c[0x0][0x23c], -R5 ;  /* 0x00008f00c1007a23 */ /* 0x002fc40000010805 */
[----:B------:R-:W-:Y:S02]  /*38f0*/  FADD.FTZ R5, R97, R7 ;  /* 0x0000000761057221 */ /* 0x000fe40000010000 */
        /* <DEDUP_REMOVED lines=9> */
[----:B-1----:R-:W-:Y:S02]  /*3990*/  FFMA.FTZ R0, R195, c[0x0][0x23c], -R4 ;  /* 0x00008f00c3007a23 */ /* 0x002fe40000010804 */
[----:B------:R-:W-:Y:S01]  /*39a0*/  FADD.FTZ R4, R168, R157 ;  /* 0x0000009da8047221 */ /* 0x000fe20000010000 */
[----:B------:R-:W-:-:S03]  /*39b0*/  F2FP.BF16.PACK_AB R168, R185, R186 ;  /* 0x000000bab9a8723e */ /* 0x000fc600000010ff */
[----:B------:R1:W3:Y:S02]  /*39c0*/  MUFU.EX2 R220, R0 ;  /* 0x0000000000dc7308 */ /* 0x0002e40000000800 */
[----:B-1----:R-:W-:Y:S01]  /*39d0*/  FFMA.FTZ R0, R98, c[0x0][0x23c], -R6 ;  /* 0x00008f0062007a23 */ /* 0x002fe20000010806 */
[----:B---3--:R-:W-:-:S05]  /*39e0*/  F2FP.BF16.PACK_AB R167, R220, R28 ;  /* 0x0000001cdca7723e */ /* 0x008fca00000010ff */
[----:B------:R1:W-:Y:S02]  /*39f0*/  MUFU.EX2 R16, R0 ;  /* 0x0000000000107308 */ /* 0x0003e40000000800 */
[C---:B------:R-:W-:Y:S08]  /*3a00*/  HMMA.16816.F32.BF16 R140, R164.reuse, R152, R140 ;  /* 0x00000098a48c723c */ /* 0x040ff0000004188c */
[----:B------:R-:W-:Y:S01]  /*3a10*/  HMMA.16816.F32.BF16 R148, R164, R154, R36 ;  /* 0x0000009aa494723c */ /* 0x000fe20000041824 */
[----:B-1----:R-:W-:-:S04]  /*3a20*/  FFMA.FTZ R0, R99, c[0x0][0x23c], -R6 ;  /* 0x00008f0063007a23 */ /* 0x002fc80000010806 */
[----:B------:R1:W3:Y:S03]  /*3a30*/  MUFU.EX2 R10, R0 ;  /* 0x00000000000a7308 */ /* 0x0002e60000000800 */
[C---:B--2---:R-:W-:Y:S08]  /*3a40*/  HMMA.16816.F32.BF16 R160, R164.reuse, R12, R160 ;  /* 0x0000000ca4a0723c */ /* 0x044ff000000418a0 */
[----:B------:R-:W-:Y:S01]  /*3a50*/  HMMA.16816.F32.BF16 R164, R164, R14, R32 ;  /* 0x0000000ea4a4723c */ /* 0x000fe20000041820 */
[----:B-1----:R-:W-:Y:S01]  /*3a60*/  FFMA.FTZ R0, R94, c[0x0][0x23c], -R6 ;  /* 0x00008f005e007a23 */ /* 0x002fe20000010806 */
[----:B---3--:R-:W-:-:S03]  /*3a70*/  F2FP.BF16.PACK_AB R169, R10, R16 ;  /* 0x000000100aa9723e */ /* 0x008fc600000010ff */
[----:B------:R1:W-:Y:S02]  /*3a80*/  MUFU.EX2 R9, R0 ;  /* 0x0000000000097308 */ /* 0x0003e40000000800 */
[----:B-1----:R-:W-:-:S06]  /*3a90*/  FFMA.FTZ R0, R95, c[0x0][0x23c], -R6 ;  /* 0x00008f005f007a23 */ /* 0x002fcc0000010806 */
[----:B------:R1:W2:Y:S02]  /*3aa0*/  MUFU.EX2 R222, R0 ;  /* 0x0000000000de7308 */ /* 0x0002a40000000800 */
[----:B-1----:R-:W-:Y:S01]  /*3ab0*/  FADD.FTZ R0, R237, R171 ;  /* 0x000000abed007221 */ /* 0x002fe20000010000 */
[----:B--2---:R-:W-:-:S03]  /*3ac0*/  F2FP.BF16.PACK_AB R171, R222, R9 ;  /* 0x00000009deab723e */ /* 0x004fc600000010ff */
        /* <DEDUP_REMOVED lines=122> */
[----:B------:R-:W-:Y:S01]  /*4270*/  FADD.FTZ R220, R220, R0 ;  /* 0x00000000dcdc7221 */ /* 0x000fe20000010000 */
[----:B------:R-:W-:Y:S05]  /*4280*/  @!P0 BRA `(.L_x_28) ;  /* 0x000036e000008947 */ /* 0x000fea0003800000 */
[----:B------:R-:W-:Y:S01]  /*4290*/  LEA.HI.SX32 R217, R217, 0xfffffffe, 0x19 ;  /* 0xfffffffed9d97811 */ /* 0x000fe200078fcaff */
[----:B------:R-:W-:Y:S01]  /*42a0*/  IMAD.MOV.U32 R133, RZ, RZ, R137 ;  /* 0x000000ffff857224 */ /* 0x000fe200078e0089 */
[----:B------:R-:W-:Y:S01]  /*42b0*/  MOV R135, R3 ;  /* 0x0000000300877202 */ /* 0x000fe20000000f00 */
[----:B------:R-:W-:Y:S01]  /*42c0*/  IMAD.MOV.U32 R132, RZ, RZ, R138 ;  /* 0x000000ffff847224 */ /* 0x000fe200078e008a */
[----:B------:R-:W-:Y:S01]  /*42d0*/  MOV R134, R136 ;  /* 0x0000008800867202 */ /* 0x000fe20000000f00 */
[----:B------:R-:W-:Y:S05]  /*42e0*/  BRA `(.L_x_29) ;  /* 0x0000019000007947 */ /* 0x000fea0003800000 */
.L_x_31:
[----:B------:R-:W-:Y:S04]  /*42f0*/  IADD3 R0, R217, -0x1, RZ ;  /* 0xffffffffd9007810 */ /* 0x000fe80007ffe0ff */
[----:B------:R-:W-:Y:S01]  /*4300*/  SHF.R.S32.HI R136, RZ, 0x1f, R0 ;  /* 0x0000001fff887819 */ /* 0x000fe20000011400 */
[----:B------:R-:W-:Y:S04]  /*4310*/  IMAD.WIDE.U32 R2, R0, c[0x0][0x198], RZ ;  /* 0x0000660000027a25 */ /* 0x000fe800078e00ff */
        /* <DEDUP_REMOVED lines=22> */
.L_x_29:
[----:B------:R-:W-:Y:S01]  /*4480*/  SHF.R.S32.HI R0, RZ, 0x1f, R217 ;  /* 0x0000001fff007819 */ /* 0x000fe200000114d9 */
[----:B------:R-:W-:Y:S04]  /*4490*/  DEPBAR.LE SB0, 0x0 ;  /* 0x000080000000791a */ /* 0x000fe80000000000 */
[----:B------:R-:W-:Y:S01]  /*44a0*/  BAR.SYNC.DEFER_BLOCKING 0x0 ;  /* 0x0000000000007b1d */ /* 0x000fe20000010000 */
[----:B------:R-:W-:Y:S02]  /*44b0*/  IMAD R0, R0, c[0x0][0x1a0], RZ ;  /* 0x0000680000007a24 */ /* 0x000fe400078e02ff */
[C---:B------:R-:W-:Y:S04]  /*44c0*/  IMAD.WIDE.U32 R2, R217.reuse, c[0x0][0x1a0], RZ ;  /* 0x00006800d9027a25 */ /* 0x040fe800078e00ff */
        /* <DEDUP_REMOVED lines=14> */
[----:B------:R-:W-:Y:S04]  /*45b0*/  IADD3.X R3, R5, UR5, RZ, P1, !PT ;  /* 0x0000000505037c10 */ /* 0x000fe80008ffe4ff */
[----:B------:R-:W-:Y:S01]  /*45c0*/  IADD3.X R9, R3, UR5, RZ, P0, !PT ;  /* 0x0000000503097c10 */ /* 0x000fe200087fe4ff */
[----:B------:R1:W-:Y:S01]  /*45d0*/  LDGSTS.E.BYPASS.LTC128B.128 [R218+0x4800], [R4.64] ;  /* 0x0480000004da7fae */ /* 0x0003e2000b901d4a */
[----:B------:R-:W-:Y:S07]  /*45e0*/  ISETP.GT.AND P0, PT, R217, RZ, PT ;  /* 0x000000ffd900720c */ /* 0x000fee0003f04270 */
[----:B------:R2:W-:Y:S08]  /*45f0*/  LDGSTS.E.BYPASS.LTC128B.128 [R218+0x5000], [R2.64] ;  /* 0x0500000002da7fae */ /* 0x0005f0000b901d4a */
[----:B------:R3:W-:Y:S08]  /*4600*/  LDGSTS.E.BYPASS.LTC128B.128 [R218+0x5800], [R8.64] ;  /* 0x0580000008da7fae */ /* 0x0007f0000b901d4a */
[----:B------:R-:W-:Y:S08]  /*4610*/  LDSM.16.M88.4 R128, [R207] ;  /* 0x00000000cf80783b */ /* 0x000ff00000000200 */
[----:B------:R-:W1:Y:S08]  /*4620*/  LDSM.16.M88.4 R16, [R206] ;  /* 0x00000000ce10783b */ /* 0x000e700000000200 */
        /* <DEDUP_REMOVED lines=86> */
.L_x_30:
        /* <DEDUP_REMOVED lines=130> */
[----:B------:R-:W-:Y:S01]  /*53b0*/  SHFL.BFLY PT, R137, R3, 0x2, 0x1f ;  /* 0x0c401f0003897f89 */ /* 0x000fe200000e0000 */
[----:B------:R-:W-:Y:S07]  /*53c0*/  FMNMX.FTZ R138, R129, R138, !PT ;  /* 0x0000008a818a7209 */ /* 0x000fee0007810000 */
        /* <DEDUP_REMOVED lines=10> */
[C---:B------:R-:W-:Y:S01]  /*5470*/  FSETP.NEU.FTZ.AND P1, PT, R138.reuse, -INF , PT ;  /* 0xff8000008a00780b */ /* 0x040fe20003f3d000 */
[C---:B------:R-:W-:Y:S02]  /*5480*/  FADD.FTZ R0, -R138.reuse, R132 ;  /* 0x000000848a007221 */ /* 0x040fe40000010100 */
[----:B------:R-:W-:Y:S01]  /*5490*/  FMUL.FTZ R172, R138, c[0x0][0x23c] ;  /* 0x00008f008aac7a20 */ /* 0x000fe20000410000 */
[----:B--2---:R-:W-:Y:S01]  /*54a0*/  FMNMX.FTZ R137, R137, R173, !PT ;  /* 0x000000ad89897209 */ /* 0x004fe20007810000 */
[----:B------:R-:W-:Y:S03]  /*54b0*/  FMUL.FTZ R0, R0, c[0x0][0x23c] ;  /* 0x00008f0000007a20 */ /* 0x000fe60000410000 */
[----:B------:R-:W-:Y:S01]  /*54c0*/  FSEL R172, R172, RZ, P1 ;  /* 0x000000ffacac7208 */ /* 0x000fe20000800000 */
[----:B------:R2:W4:Y:S01]  /*54d0*/  MUFU.EX2 R139, R0 ;  /* 0x00000000008b7308 */ /* 0x0005220000000800 */
[----:B------:R-:W-:Y:S02]  /*54e0*/  FSETP.NEU.FTZ.AND P1, PT, R137, -INF , PT ;  /* 0xff8000008900780b */ /* 0x000fe40003f3d000 */
[----:B---3--:R-:W-:Y:S01]  /*54f0*/  FMNMX.FTZ R136, R136, R174, !PT ;  /* 0x000000ae88887209 */ /* 0x008fe20007810000 */
[--C-:B------:R-:W-:Y:S02]  /*5500*/  FFMA.FTZ R20, R20, c[0x0][0x23c], -R172.reuse ;  /* 0x00008f0014147a23 */ /* 0x100fe400000108ac */
[--C-:B------:R-:W-:Y:S02]  /*5510*/  FFMA.FTZ R21, R21, c[0x0][0x23c], -R172.reuse ;  /* 0x00008f0015157a23 */ /* 0x100fe400000108ac */
[--C-:B------:R-:W-:Y:S02]  /*5520*/  FFMA.FTZ R48, R48, c[0x0][0x23c], -R172.reuse ;  /* 0x00008f0030307a23 */ /* 0x100fe400000108ac */
[----:B------:R-:W-:Y:S01]  /*5530*/  MUFU.EX2 R188, R20 ;  /* 0x0000001400bc7308 */ /* 0x000fe20000000800 */
[--C-:B------:R-:W-:Y:S01]  /*5540*/  FFMA.FTZ R49, R49, c[0x0][0x23c], -R172.reuse ;  /* 0x00008f0031317a23 */ /* 0x100fe200000108ac */
[----:B-1----:R-:W-:Y:S01]  /*5550*/  FMNMX.FTZ R3, R2, R3, !PT ;  /* 0x0000000302037209 */ /* 0x002fe20007810000 */
        /* <DEDUP_REMOVED lines=9> */
[----:B--2---:R-:W-:Y:S01]  /*55f0*/  FADD.FTZ R0, -R137, R133 ;  /* 0x0000008589007221 */ /* 0x004fe20000010100 */
[----:B------:R4:W-:Y:S01]  /*5600*/  MUFU.EX2 R202, R16 ;  /* 0x0000001000ca7308 */ /* 0x0009e20000000800 */
[----:B------:R-:W-:Y:S02]  /*5610*/  FMUL.FTZ R133, R136, c[0x0][0x23c] ;  /* 0x00008f0088857a20 */ /* 0x000fe40000410000 */
[----:B------:R-:W-:Y:S02]  /*5620*/  FMUL.FTZ R0, R0, c[0x0][0x23c] ;  /* 0x00008f0000007a20 */ /* 0x000fe40000410000 */
        /* <DEDUP_REMOVED lines=12> */
[----:B----4-:R-:W-:Y:S02]  /*56f0*/  FMUL.FTZ R16, R139, R152 ;  /* 0x000000988b107220 */ /* 0x010fe40000410000 */
[--C-:B------:R-:W-:Y:S02]  /*5700*/  FFMA.FTZ R80, R80, c[0x0][0x23c], -R172.reuse ;  /* 0x00008f0050507a23 */ /* 0x100fe400000108ac */
[--C-:B------:R-:W-:Y:S01]  /*5710*/  FFMA.FTZ R81, R81, c[0x0][0x23c], -R172.reuse ;  /* 0x00008f0051517a23 */ /* 0x100fe200000108ac */
[----:B------:R3:W4:Y:S01]  /*5720*/  MUFU.EX2 R225, R5 ;  /* 0x0000000500e17308 */ /* 0x0007220000000800 */
[--C-:B------:R-:W-:Y:S02]  /*5730*/  FFMA.FTZ R84, R84, c[0x0][0x23c], -R172.reuse ;  /* 0x00008f0054547a23 */ /* 0x100fe400000108ac */
[----:B------:R-:W-:Y:S02]  /*5740*/  FFMA.FTZ R85, R85, c[0x0][0x23c], -R172 ;  /* 0x00008f0055557a23 */ /* 0x000fe400000108ac */
[----:B-1----:R-:W-:Y:S02]  /*5750*/  FADD.FTZ R0, -R136, R134 ;  /* 0x0000008688007221 */ /* 0x002fe40000010100 */
[----:B------:R-:W-:Y:S02]  /*5760*/  FMUL.FTZ R134, R3, c[0x0][0x23c] ;  /* 0x00008f0003867a20 */ /* 0x000fe40000410000 */
[--C-:B------:R-:W-:Y:S01]  /*5770*/  FFMA.FTZ R96, R96, c[0x0][0x23c], -R172.reuse ;  /* 0x00008f0060607a23 */ /* 0x100fe200000108ac */
[----:B------:R1:W-:Y:S01]  /*5780*/  MUFU.EX2 R235, R17 ;  /* 0x0000001100eb7308 */ /* 0x0003e20000000800 */
[--C-:B------:R-:W-:Y:S02]  /*5790*/  FFMA.FTZ R97, R97, c[0x0][0x23c], -R172.reuse ;  /* 0x00008f0061617a23 */ /* 0x100fe400000108ac */
[----:B------:R-:W-:Y:S02]  /*57a0*/  FMUL.FTZ R0, R0, c[0x0][0x23c] ;  /* 0x00008f0000007a20 */ /* 0x000fe40000410000 */
[----:B--2---:R-:W-:Y:S02]  /*57b0*/  FMUL.FTZ R4, R139, R144 ;  /* 0x000000908b047220 */ /* 0x004fe40000410000 */
[--C-:B------:R-:W-:Y:S02]  /*57c0*/  FFMA.FTZ R116, R116, c[0x0][0x23c], -R172.reuse ;  /* 0x00008f0074747a23 */ /* 0x100fe400000108ac */
[--C-:B------:R-:W-:Y:S01]  /*57d0*/  FFMA.FTZ R117, R117, c[0x0][0x23c], -R172.reuse ;  /* 0x00008f0075757a23 */ /* 0x100fe200000108ac */
[----:B------:R2:W-:Y:S01]  /*57e0*/  MUFU.EX2 R2, R0 ;  /* 0x0000000000027308 */ /* 0x0005e20000000800 */
[--C-:B------:R-:W-:Y:S02]  /*57f0*/  FFMA.FTZ R128, R128, c[0x0][0x23c], -R172.reuse ;  /* 0x00008f0080807a23 */ /* 0x100fe400000108ac */
[----:B------:R-:W-:Y:S02]  /*5800*/  FFMA.FTZ R172, R129, c[0x0][0x23c], -R172 ;  /* 0x00008f0081ac7a23 */ /* 0x000fe400000108ac */
[C---:B---3--:R-:W-:Y:S05]  /*5810*/  FMUL.FTZ R5, R139.reuse, R145 ;  /* 0x000000918b057220 */ /* 0x048fea0000410000 */
[----:B------:R4:W-:Y:S01]  /*5820*/  MUFU.EX2 R223, R36 ;  /* 0x0000002400df7308 */ /* 0x0009e20000000800 */
[----:B-1----:R-:W-:Y:S09]  /*5830*/  FMUL.FTZ R17, R139, R153 ;  /* 0x000000998b117220 */ /* 0x002ff20000410000 */
[----:B------:R-:W-:Y:S01]  /*5840*/  MUFU.EX2 R237, R37 ;  /* 0x0000002500ed7308 */ /* 0x000fe20000000800 */
[----:B--2---:R-:W-:Y:S02]  /*5850*/  FADD.FTZ R0, -R3, R135 ;  /* 0x0000008703007221 */ /* 0x004fe40000010100 */
[----:B------:R-:W-:Y:S02]  /*5860*/  FMUL.FTZ R135, R137, c[0x0][0x23c] ;  /* 0x00008f0089877a20 */ /* 0x000fe40000410000 */
[----:B------:R-:W-:Y:S05]  /*5870*/  FMUL.FTZ R0, R0, c[0x0][0x23c] ;  /* 0x00008f0000007a20 */ /* 0x000fea0000410000 */
[----:B------:R-:W-:Y:S01]  /*5880*/  MUFU.EX2 R239, R32 ;  /* 0x0000002000ef7308 */ /* 0x000fe20000000800 */
[----:B------:R-:W-:Y:S02]  /*5890*/  FSEL R135, R135, RZ, P1 ;  /* 0x000000ff87877208 */ /* 0x000fe40000800000 */
[----:B------:R-:W-:Y:S02]  /*58a0*/  FSETP.NEU.FTZ.AND P1, PT, R136, -INF , PT ;  /* 0xff8000008800780b */ /* 0x000fe40003f3d000 */
[----:B----4-:R-:W-:Y:S01]  /*58b0*/  F2FP.BF16.PACK_AB R36, R225, R192 ;  /* 0x000000c0e124723e */ /* 0x010fe200000010ff */
[--C-:B------:R-:W-:Y:S01]  /*58c0*/  FFMA.FTZ R22, R22, c[0x0][0x23c], -R135.reuse ;  /* 0x00008f0016167a23 */ /* 0x100fe20000010887 */
[----:B------:R-:W-:Y:S01]  /*58d0*/  FSEL R133, R133, RZ, P1 ;  /* 0x000000ff85857208 */ /* 0x000fe20000800000 */
[--C-:B------:R-:W-:Y:S01]  /*58e0*/  FFMA.FTZ R23, R23, c[0x0][0x23c], -R135.reuse ;  /* 0x00008f0017177a23 */ /* 0x100fe20000010887 */
[----:B------:R-:W-:Y:S01]  /*58f0*/  FSETP.NEU.FTZ.AND P1, PT, R3, -INF , PT ;  /* 0xff8000000300780b */ /* 0x000fe20003f3d000 */
[----:B------:R-:W-:Y:S01]  /*5900*/  MUFU.EX2 R183, R22 ;  /* 0x0000001600b77308 */ /* 0x000fe20000000800 */
[----:B------:R-:W-:Y:S02]  /*5910*/  FFMA.FTZ R50, R50, c[0x0][0x23c], -R135 ;  /* 0x00008f0032327a23 */ /* 0x000fe40000010887 */
[--C-:B------:R-:W-:Y:S01]  /*5920*/  FFMA.FTZ R40, R40, c[0x0][0x23c], -R133.reuse ;  /* 0x00008f0028287a23 */ /* 0x100fe20000010885 */
[----:B------:R-:W-:Y:S01]  /*5930*/  FSEL R134, R134, RZ, P1 ;  /* 0x000000ff86867208 */ /* 0x000fe20000800000 */
[--C-:B------:R-:W-:Y:S02]  /*5940*/  FFMA.FTZ R41, R41, c[0x0][0x23c], -R133.reuse ;  /* 0x00008f0029297a23 */ /* 0x100fe40000010885 */
[--C-:B------:R-:W-:Y:S02]  /*5950*/  FFMA.FTZ R44, R44, c[0x0][0x23c], -R133.reuse ;  /* 0x00008f002c2c7a23 */ /* 0x100fe40000010885 */
[--C-:B------:R-:W-:Y:S01]  /*5960*/  FFMA.FTZ R42, R42, c[0x0][0x23c], -R134.reuse ;  /* 0x00008f002a2a7a23 */ /* 0x100fe20000010886 */
[----:B------:R1:W-:Y:S01]  /*5970*/  MUFU.EX2 R187, R23 ;  /* 0x0000001700bb7308 */ /* 0x0003e20000000800 */
[--C-:B------:R-:W-:Y:S02]  /*5980*/  FFMA.FTZ R43, R43, c[0x0][0x23c], -R134.reuse ;  /* 0x00008f002b2b7a23 */ /* 0x100fe40000010886 */
[----:B------:R-:W-:Y:S02]  /*5990*/  FFMA.FTZ R45, R45, c[0x0][0x23c], -R133 ;  /* 0x00008f002d2d7a23 */ /* 0x000fe40000010885 */
        /* <DEDUP_REMOVED lines=11> */
[--C-:B------:R-:W-:Y:S01]  /*5a50*/  FFMA.FTZ R102, R102, c[0x0][0x23c], -R135.reuse ;  /* 0x00008f0066667a23 */ /* 0x100fe20000010887 */
[----:B-1----:R-:W1:Y:S01]  /*5a60*/  LDSM.16.MT88.4 R20, [R204+0x4000] ;  /* 0x00400000cc14783b */ /* 0x002e620000004200 */
[--C-:B------:R-:W-:Y:S02]  /*5a70*/  FFMA.FTZ R103, R103, c[0x0][0x23c], -R135.reuse ;  /* 0x00008f0067677a23 */ /* 0x100fe40000010887 */
[--C-:B------:R-:W-:Y:S02]  /*5a80*/  FFMA.FTZ R114, R114, c[0x0][0x23c], -R135.reuse ;  /* 0x00008f0072727a23 */ /* 0x100fe40000010887 */
[--C-:B------:R-:W-:Y:S01]  /*5a90*/  FFMA.FTZ R115, R115, c[0x0][0x23c], -R135.reuse ;  /* 0x00008f0073737a23 */ /* 0x100fe20000010887 */
[----:B------:R3:W-:Y:S01]  /*5aa0*/  MUFU.EX2 R228, R19 ;  /* 0x0000001300e47308 */ /* 0x0007e20000000800 */
[--C-:B------:R-:W-:Y:S02]  /*5ab0*/  FFMA.FTZ R6, R6, c[0x0][0x23c], -R135.reuse ;  /* 0x00008f0006067a23 */ /* 0x100fe40000010887 */
[--C-:B------:R-:W-:Y:S02]  /*5ac0*/  FFMA.FTZ R7, R7, c[0x0][0x23c], -R135.reuse ;  /* 0x00008f0007077a23 */ /* 0x100fe40000010887 */
[--C-:B------:R-:W-:Y:S02]  /*5ad0*/  FFMA.FTZ R38, R38, c[0x0][0x23c], -R135.reuse ;  /* 0x00008f0026267a23 */ /* 0x100fe40000010887 */
[----:B------:R-:W-:Y:S02]  /*5ae0*/  FFMA.FTZ R39, R39, c[0x0][0x23c], -R135 ;  /* 0x00008f0027277a23 */ /* 0x000fe40000010887 */
[--C-:B------:R-:W-:Y:S01]  /*5af0*/  FFMA.FTZ R8, R8, c[0x0][0x23c], -R133.reuse ;  /* 0x00008f0008087a23 */ /* 0x100fe20000010885 */
[----:B------:R4:W-:Y:S01]  /*5b00*/  MUFU.EX2 R191, R6 ;  /* 0x0000000600bf7308 */ /* 0x0009e20000000800 */
[--C-:B------:R-:W-:Y:S02]  /*5b10*/  FFMA.FTZ R9, R9, c[0x0][0x23c], -R133.reuse ;  /* 0x00008f0009097a23 */ /* 0x100fe40000010885 */
[--C-:B------:R-:W-:Y:S02]  /*5b20*/  FFMA.FTZ R10, R10, c[0x0][0x23c], -R134.reuse ;  /* 0x00008f000a0a7a23 */ /* 0x100fe40000010886 */
[----:B--2---:R-:W-:Y:S02]  /*5b30*/  FMUL.FTZ R18, R132, R154 ;  /* 0x0000009a84127220 */ /* 0x004fe40000410000 */
[--C-:B------:R-:W-:Y:S02]  /*5b40*/  FFMA.FTZ R11, R11, c[0x0][0x23c], -R134.reuse ;  /* 0x00008f000b0b7a23 */ /* 0x100fe40000010886 */
[--C-:B------:R-:W-:Y:S01]  /*5b50*/  FFMA.FTZ R12, R12, c[0x0][0x23c], -R133.reuse ;  /* 0x00008f000c0c7a23 */ /* 0x100fe20000010885 */
[----:B------:R-:W2:Y:S01]  /*5b60*/  MUFU.EX2 R201, R7 ;  /* 0x0000000700c97308 */ /* 0x000ea20000000800 */
[----:B------:R-:W-:Y:S02]  /*5b70*/  FFMA.FTZ R13, R13, c[0x0][0x23c], -R133 ;  /* 0x00008f000d0d7a23 */ /* 0x000fe40000010885 */
[--C-:B------:R-:W-:Y:S02]  /*5b80*/  FFMA.FTZ R14, R14, c[0x0][0x23c], -R134.reuse ;  /* 0x00008f000e0e7a23 */ /* 0x100fe40000010886 */
[----:B---3--:R-:W-:Y:S02]  /*5b90*/  FMUL.FTZ R19, R132, R155 ;  /* 0x0000009b84137220 */ /* 0x008fe40000410000 */
[----:B------:R-:W-:Y:S01]  /*5ba0*/  LDSM.16.MT88.4 R152, [R204+0x5c00] ;  /* 0x005c0000cc98783b */ /* 0x000fe20000004200 */
[--C-:B------:R-:W-:Y:S02]  /*5bb0*/  FFMA.FTZ R34, R34, c[0x0][0x23c], -R135.reuse ;  /* 0x00008f0022227a23 */ /* 0x100fe40000010887 */
[----:B------:R3:W-:Y:S01]  /*5bc0*/  MUFU.EX2 R200, R38 ;  /* 0x0000002600c87308 */ /* 0x0007e20000000800 */
[----:B------:R-:W-:Y:S02]  /*5bd0*/  FFMA.FTZ R35, R35, c[0x0][0x23c], -R135 ;  /* 0x00008f0023237a23 */ /* 0x000fe40000010887 */
[--C-:B------:R-:W-:Y:S02]  /*5be0*/  FFMA.FTZ R24, R24, c[0x0][0x23c], -R133.reuse ;  /* 0x00008f0018187a23 */ /* 0x100fe40000010885 */
[----:B----4-:R-:W-:Y:S02]  /*5bf0*/  FMUL.FTZ R6, R132, R146 ;  /* 0x0000009284067220 */ /* 0x010fe40000410000 */
[--C-:B------:R-:W-:Y:S02]  /*5c00*/  FFMA.FTZ R25, R25, c[0x0][0x23c], -R133.reuse ;  /* 0x00008f0019197a23 */ /* 0x100fe40000010885 */
[--C-:B------:R-:W-:Y:S01]  /*5c10*/  FFMA.FTZ R27, R27, c[0x0][0x23c], -R134.reuse ;  /* 0x00008f001b1b7a23 */ /* 0x100fe20000010886 */
[----:B------:R4:W-:Y:S01]  /*5c20*/  MUFU.EX2 R232, R39 ;  /* 0x0000002700e87308 */ /* 0x0009e20000000800 */
[--C-:B------:R-:W-:Y:S02]  /*5c30*/  FFMA.FTZ R28, R28, c[0x0][0x23c], -R133.reuse ;  /* 0x00008f001c1c7a23 */ /* 0x100fe40000010885 */
[----:B------:R-:W-:Y:S01]  /*5c40*/  FFMA.FTZ R29, R29, c[0x0][0x23c], -R133 ;  /* 0x00008f001d1d7a23 */ /* 0x000fe20000010885 */
[----:B--2---:R-:W-:Y:S01]  /*5c50*/  F2FP.BF16.PACK_AB R37, R201, R191 ;  /* 0x000000bfc925723e */ /* 0x004fe200000010ff */
[----:B------:R-:W-:Y:S02]  /*5c60*/  FMUL.FTZ R7, R132, R147 ;  /* 0x0000009384077220 */ /* 0x000fe40000410000 */
[--C-:B------:R-:W-:Y:S02]  /*5c70*/  FFMA.FTZ R30, R30, c[0x0][0x23c], -R134.reuse ;  /* 0x00008f001e1e7a23 */ /* 0x100fe40000010886 */
[--C-:B------:R-:W-:Y:S01]  /*5c80*/  FFMA.FTZ R31, R31, c[0x0][0x23c], -R134.reuse ;  /* 0x00008f001f1f7a23 */ /* 0x100fe20000010886 */
[----:B------:R-:W-:Y:S01]  /*5c90*/  MUFU.EX2 R195, R41 ;  /* 0x0000002900c37308 */ /* 0x000fe20000000800 */
[--C-:B------:R-:W-:Y:S02]  /*5ca0*/  FFMA.FTZ R66, R66, c[0x0][0x23c], -R135.reuse ;  /* 0x00008f0042427a23 */ /* 0x100fe40000010887 */
[----:B------:R-:W-:Y:S01]  /*5cb0*/  FFMA.FTZ R67, R67, c[0x0][0x23c], -R135 ;  /* 0x00008f0043437a23 */ /* 0x000fe20000010887 */
[----:B---3--:R-:W-:Y:S01]  /*5cc0*/  F2FP.BF16.PACK_AB R38, R235, R202 ;  /* 0x000000caeb26723e */ /* 0x008fe200000010ff */
[--C-:B------:R-:W-:Y:S02]  /*5cd0*/  FFMA.FTZ R56, R56, c[0x0][0x23c], -R133.reuse ;  /* 0x00008f0038387a23 */ /* 0x100fe40000010885 */
[--C-:B------:R-:W-:Y:S02]  /*5ce0*/  FFMA.FTZ R57, R57, c[0x0][0x23c], -R133.reuse ;  /* 0x00008f0039397a23 */ /* 0x100fe40000010885 */
[--C-:B------:R-:W-:Y:S01]  /*5cf0*/  FFMA.FTZ R58, R58, c[0x0][0x23c], -R134.reuse ;  /* 0x00008f003a3a7a23 */ /* 0x100fe20000010886 */
[----:B------:R-:W-:Y:S01]  /*5d00*/  MUFU.EX2 R184, R42 ;  /* 0x0000002a00b87308 */ /* 0x000fe20000000800 */
[--C-:B------:R-:W-:Y:S02]  /*5d10*/  FFMA.FTZ R59, R59, c[0x0][0x23c], -R134.reuse ;  /* 0x00008f003b3b7a23 */ /* 0x100fe40000010886 */
[--C-:B------:R-:W-:Y:S01]  /*5d20*/  FFMA.FTZ R60, R60, c[0x0][0x23c], -R133.reuse ;  /* 0x00008f003c3c7a23 */ /* 0x100fe20000010885 */
[----:B----4-:R-:W-:Y:S01]  /*5d30*/  F2FP.BF16.PACK_AB R39, R228, R197 ;  /* 0x000000c5e427723e */ /* 0x010fe200000010ff */
[----:B------:R-:W-:Y:S02]  /*5d40*/  FFMA.FTZ R61, R61, c[0x0][0x23c], -R133 ;  /* 0x00008f003d3d7a23 */ /* 0x000fe40000010885 */
[--C-:B------:R-:W-:Y:S02]  /*5d50*/  FFMA.FTZ R62, R62, c[0x0][0x23c], -R134.reuse ;  /* 0x00008f003e3e7a23 */ /* 0x100fe40000010886 */
[--C-:B------:R-:W-:Y:S01]  /*5d60*/  FFMA.FTZ R63, R63, c[0x0][0x23c], -R134.reuse ;  /* 0x00008f003f3f7a23 */ /* 0x100fe20000010886 */
[----:B------:R2:W-:Y:S01]  /*5d70*/  MUFU.EX2 R189, R43 ;  /* 0x0000002b00bd7308 */ /* 0x0005e20000000800 */
[-C--:B-1----:R-:W-:Y:S05]  /*5d80*/  HMMA.16816.F32.BF16 R4, R36, R20.reuse, R4 ;  /* 0x000000142404723c */ /* 0x082fea0000041804 */
[--C-:B------:R-:W-:Y:S02]  /*5d90*/  FFMA.FTZ R70, R70, c[0x0][0x23c], -R135.reuse ;  /* 0x00008f0046467a23 */ /* 0x100fe40000010887 */
[--C-:B------:R-:W-:Y:S02]  /*5da0*/  FFMA.FTZ R71, R71, c[0x0][0x23c], -R135.reuse ;  /* 0x00008f0047477a23 */ /* 0x100fe40000010887 */
[----:B------:R-:W-:Y:S03]  /*5db0*/  MUFU.EX2 R0, R0 ;  /* 0x0000000000007308 */ /* 0x000fe60000000800 */
[--C-:B------:R-:W-:Y:S02]  /*5dc0*/  FFMA.FTZ R82, R82, c[0x0][0x23c], -R135.reuse ;  /* 0x00008f0052527a23 */ /* 0x100fe40000010887 */
[----:B------:R-:W-:Y:S02]  /*5dd0*/  FFMA.FTZ R83, R83, c[0x0][0x23c], -R135 ;  /* 0x00008f0053537a23 */ /* 0x000fe40000010887 */
[--C-:B------:R-:W-:Y:S02]  /*5de0*/  FFMA.FTZ R72, R72, c[0x0][0x23c], -R133.reuse ;  /* 0x00008f0048487a23 */ /* 0x100fe40000010885 */
[--C-:B------:R-:W-:Y:S01]  /*5df0*/  FFMA.FTZ R73, R73, c[0x0][0x23c], -R133.reuse ;  /* 0x00008f0049497a23 */ /* 0x100fe20000010885 */
[----:B------:R1:W-:Y:S01]  /*5e00*/  MUFU.EX2 R176, R8 ;  /* 0x0000000800b07308 */ /* 0x0003e20000000800 */
[--C-:B------:R-:W-:Y:S02]  /*5e10*/  FFMA.FTZ R74, R74, c[0x0][0x23c], -R134.reuse ;  /* 0x00008f004a4a7a23 */ /* 0x100fe40000010886 */
[--C-:B------:R-:W-:Y:S01]  /*5e20*/  FFMA.FTZ R75, R75, c[0x0][0x23c], -R134.reuse ;  /* 0x00008f004b4b7a23 */ /* 0x100fe20000010886 */
[----:B--2---:R-:W2:Y:S01]  /*5e30*/  LDSM.16.MT88.4 R40, [R205+0x4000] ;  /* 0x00400000cd28783b */ /* 0x004ea20000004200 */
[--C-:B------:R-:W-:Y:S02]  /*5e40*/  FFMA.FTZ R76, R76, c[0x0][0x23c], -R133.reuse ;  /* 0x00008f004c4c7a23 */ /* 0x100fe40000010885 */
[----:B------:R-:W-:Y:S02]  /*5e50*/  FFMA.FTZ R77, R77, c[0x0][0x23c], -R133 ;  /* 0x00008f004d4d7a23 */ /* 0x000fe40000010885 */
[--C-:B------:R-:W-:Y:S01]  /*5e60*/  FFMA.FTZ R78, R78, c[0x0][0x23c], -R134.reuse ;  /* 0x00008f004e4e7a23 */ /* 0x100fe20000010886 */
[----:B------:R-:W3:Y:S01]  /*5e70*/  MUFU.EX2 R179, R9 ;  /* 0x0000000900b37308 */ /* 0x000ee20000000800 */
[--C-:B------:R-:W-:Y:S02]  /*5e80*/  FFMA.FTZ R79, R79, c[0x0][0x23c], -R134.reuse ;  /* 0x00008f004f4f7a23 */ /* 0x100fe40000010886 */
[--C-:B------:R-:W-:Y:S02]  /*5e90*/  FFMA.FTZ R86, R86, c[0x0][0x23c], -R135.reuse ;  /* 0x00008f0056567a23 */ /* 0x100fe40000010887 */
[--C-:B------:R-:W-:Y:S02]  /*5ea0*/  FFMA.FTZ R87, R87, c[0x0][0x23c], -R135.reuse ;  /* 0x00008f0057577a23 */ /* 0x100fe40000010887 */
[--C-:B------:R-:W-:Y:S02]  /*5eb0*/  FFMA.FTZ R98, R98, c[0x0][0x23c], -R135.reuse ;  /* 0x00008f0062627a23 */ /* 0x100fe40000010887 */
[----:B------:R-:W-:Y:S01]  /*5ec0*/  FFMA.FTZ R99, R99, c[0x0][0x23c], -R135 ;  /* 0x00008f0063637a23 */ /* 0x000fe20000010887 */
[----:B------:R4:W-:Y:S01]  /*5ed0*/  MUFU.EX2 R174, R10 ;  /* 0x0000000a00ae7308 */ /* 0x0009e20000000800 */
[--C-:B------:R-:W-:Y:S02]  /*5ee0*/  FFMA.FTZ R88, R88, c[0x0][0x23c], -R133.reuse ;  /* 0x00008f0058587a23 */ /* 0x100fe40000010885 */
[--C-:B------:R-:W-:Y:S02]  /*5ef0*/  FFMA.FTZ R89, R89, c[0x0][0x23c], -R133.reuse ;  /* 0x00008f0059597a23 */ /* 0x100fe40000010885 */
[----:B-1----:R-:W-:Y:S02]  /*5f00*/  FMUL.FTZ R8, R2, R140 ;  /* 0x0000008c02087220 */ /* 0x002fe40000410000 */
[--C-:B------:R-:W-:Y:S02]  /*5f10*/  FFMA.FTZ R90, R90, c[0x0][0x23c], -R134.reuse ;  /* 0x00008f005a5a7a23 */ /* 0x100fe40000010886 */
[--C-:B------:R-:W-:Y:S01]  /*5f20*/  FFMA.FTZ R91, R91, c[0x0][0x23c], -R134.reuse ;  /* 0x00008f005b5b7a23 */ /* 0x100fe20000010886 */
[----:B------:R1:W5:Y:S01]  /*5f30*/  MUFU.EX2 R177, R11 ;  /* 0x0000000b00b17308 */ /* 0x0003620000000800 */
[--C-:B------:R-:W-:Y:S02]  /*5f40*/  FFMA.FTZ R92, R92, c[0x0][0x23c], -R133.reuse ;  /* 0x00008f005c5c7a23 */ /* 0x100fe40000010885 */
[--C-:B------:R-:W-:Y:S01]  /*5f50*/  FFMA.FTZ R93, R93, c[0x0][0x23c], -R133.reuse ;  /* 0x00008f005d5d7a23 */ /* 0x100fe20000010885 */
[----:B---3--:R-:W-:Y:S01]  /*5f60*/  F2FP.BF16.PACK_AB R32, R179, R176 ;  /* 0x000000b0b320723e */ /* 0x008fe200000010ff */
[----:B------:R-:W-:Y:S02]  /*5f70*/  FMUL.FTZ R9, R2, R141 ;  /* 0x0000008d02097220 */ /* 0x000fe40000410000 */
        /* <DEDUP_REMOVED lines=8> */
[----:B------:R4:W2:Y:S01]  /*6000*/  MUFU.EX2 R186, R13 ;  /* 0x0000000d00ba7308 */ /* 0x0008a20000000800 */
[--C-:B------:R-:W-:Y:S02]  /*6010*/  FFMA.FTZ R108, R108, c[0x0][0x23c], -R133.reuse ;  /* 0x00008f006c6c7a23 */ /* 0x100fe40000010885 */
[----:B------:R-:W-:Y:S02]  /*6020*/  FFMA.FTZ R109, R109, c[0x0][0x23c], -R133 ;  /* 0x00008f006d6d7a23 */ /* 0x000fe40000010885 */
[----:B-1----:R-:W-:Y:S02]  /*6030*/  FMUL.FTZ R11, R0, R143 ;  /* 0x0000008f000b7220 */ /* 0x002fe40000410000 */
[--C-:B------:R-:W-:Y:S02]  /*6040*/  FFMA.FTZ R110, R110, c[0x0][0x23c], -R134.reuse ;  /* 0x00008f006e6e7a23 */ /* 0x100fe40000010886 */
[--C-:B------:R-:W-:Y:S01]  /*6050*/  FFMA.FTZ R111, R111, c[0x0][0x23c], -R134.reuse ;  /* 0x00008f006f6f7a23 */ /* 0x100fe20000010886 */
[----:B------:R1:W-:Y:S01]  /*6060*/  MUFU.EX2 R178, R14 ;  /* 0x0000000e00b27308 */ /* 0x0003e20000000800 */
[--C-:B------:R-:W-:Y:S02]  /*6070*/  FFMA.FTZ R118, R118, c[0x0][0x23c], -R135.reuse ;  /* 0x00008f0076767a23 */ /* 0x100fe40000010887 */
[--C-:B------:R-:W-:Y:S02]  /*6080*/  FFMA.FTZ R119, R119, c[0x0][0x23c], -R135.reuse ;  /* 0x00008f0077777a23 */ /* 0x100fe40000010887 */
[----:B---3--:R-:W-:Y:S02]  /*6090*/  FMUL.FTZ R12, R2, R148 ;  /* 0x00000094020c7220 */ /* 0x008fe40000410000 */
[--C-:B------:R-:W-:Y:S02]  /*60a0*/  FFMA.FTZ R130, R130, c[0x0][0x23c], -R135.reuse ;  /* 0x00008f0082827a23 */ /* 0x100fe40000010887 */
[----:B------:R-:W-:Y:S01]  /*60b0*/  FFMA.FTZ R135, R131, c[0x0][0x23c], -R135 ;  /* 0x00008f0083877a23 */ /* 0x000fe20000010887 */
[----:B------:R3:W2:Y:S01]  /*60c0*/  MUFU.EX2 R180, R15 ;  /* 0x0000000f00b47308 */ /* 0x0006a20000000800 */
[--C-:B------:R-:W-:Y:S02]  /*60d0*/  FFMA.FTZ R120, R120, c[0x0][0x23c], -R133.reuse ;  /* 0x00008f0078787a23 */ /* 0x100fe40000010885 */
[--C-:B------:R-:W-:Y:S02]  /*60e0*/  FFMA.FTZ R121, R121, c[0x0][0x23c], -R133.reuse ;  /* 0x00008f0079797a23 */ /* 0x100fe40000010885 */
[----:B----4-:R-:W-:Y:S02]  /*60f0*/  FMUL.FTZ R13, R2, R149 ;  /* 0x00000095020d7220 */ /* 0x010fe40000410000 */
[--C-:B------:R-:W-:Y:S02]  /*6100*/  FFMA.FTZ R124, R124, c[0x0][0x23c], -R133.reuse ;  /* 0x00008f007c7c7a23 */ /* 0x100fe40000010885 */
[----:B------:R-:W-:Y:S01]  /*6110*/  FFMA.FTZ R133, R125, c[0x0][0x23c], -R133 ;  /* 0x00008f007d857a23 */ /* 0x000fe20000010885 */
[----:B------:R5:W-:Y:S01]  /*6120*/  MUFU.EX2 R241, R33 ;  /* 0x0000002100f17308 */ /* 0x000be20000000800 */
[--C-:B------:R-:W-:Y:S02]  /*6130*/  FFMA.FTZ R122, R122, c[0x0][0x23c], -R134.reuse ;  /* 0x00008f007a7a7a23 */ /* 0x100fe40000010886 */
[--C-:B------:R-:W-:Y:S02]  /*6140*/  FFMA.FTZ R123, R123, c[0x0][0x23c], -R134.reuse ;  /* 0x00008f007b7b7a23 */ /* 0x100fe40000010886 */
[----:B-1----:R-:W-:Y:S02]  /*6150*/  FMUL.FTZ R14, R0, R150 ;  /* 0x00000096000e7220 */ /* 0x002fe40000410000 */
[--C-:B------:R-:W-:Y:S02]  /*6160*/  FFMA.FTZ R126, R126, c[0x0][0x23c], -R134.reuse ;  /* 0x00008f007e7e7a23 */ /* 0x100fe40000010886 */
[----:B------:R-:W-:Y:S01]  /*6170*/  FFMA.FTZ R134, R127, c[0x0][0x23c], -R134 ;  /* 0x00008f007f867a23 */ /* 0x000fe20000010886 */
[----:B------:R2:W-:Y:S01]  /*6180*/  MUFU.EX2 R238, R34 ;  /* 0x0000002200ee7308 */ /* 0x0005e20000000800 */
[----:B---3--:R-:W-:Y:S09]  /*6190*/  FMUL.FTZ R15, R0, R151 ;  /* 0x00000097000f7220 */ /* 0x008ff20000410000 */
[----:B------:R1:W-:Y:S01]  /*61a0*/  MUFU.EX2 R242, R35 ;  /* 0x0000002300f27308 */ /* 0x0003e20000000800 */
[----:B-----5:R-:W-:Y:S09]  /*61b0*/  F2FP.BF16.PACK_AB R33, R177, R174 ;  /* 0x000000aeb121723e */ /* 0x020ff200000010ff */
[----:B------:R3:W-:Y:S01]  /*61c0*/  MUFU.EX2 R175, R24 ;  /* 0x0000001800af7308 */ /* 0x0007e20000000800 */
[----:B--2---:R-:W-:Y:S09]  /*61d0*/  F2FP.BF16.PACK_AB R34, R186, R182 ;  /* 0x000000b6ba22723e */ /* 0x004ff200000010ff */
[----:B------:R2:W4:Y:S01]  /*61e0*/  MUFU.EX2 R190, R25 ;  /* 0x0000001900be7308 */ /* 0x0005220000000800 */
[----:B-1----:R-:W-:Y:S09]  /*61f0*/  F2FP.BF16.PACK_AB R35, R180, R178 ;  /* 0x000000b2b423723e */ /* 0x002ff200000010ff */
[----:B------:R1:W-:Y:S01]  /*6200*/  MUFU.EX2 R173, R26 ;  /* 0x0000001a00ad7308 */ /* 0x0003e20000000800 */
[C---:B------:R-:W-:Y:S04]  /*6210*/  HMMA.16816.F32.BF16 R8, R32.reuse, R20, R8 ;  /* 0x000000142008723c */ /* 0x040fe80000041808 */
[C---:B---3--:R-:W-:Y:S03]  /*6220*/  FMUL.FTZ R24, R2.reuse, R160 ;  /* 0x000000a002187220 */ /* 0x048fe60000410000 */
[C---:B------:R-:W-:Y:S01]  /*6230*/  FMUL.FTZ R20, R139.reuse, R156 ;  /* 0x0000009c8b147220 */ /* 0x040fe20000410000 */
[-C--:B------:R-:W-:Y:S01]  /*6240*/  HMMA.16816.F32.BF16 R12, R32, R22.reuse, R12 ;  /* 0x00000016200c723c */ /* 0x080fe2000004180c */
[----:B------:R3:W5:Y:S03]  /*6250*/  MUFU.EX2 R185, R27 ;  /* 0x0000001b00b97308 */ /* 0x0007660000000800 */
[----:B------:R-:W-:Y:S02]  /*6260*/  FMUL.FTZ R21, R139, R157 ;  /* 0x0000009d8b157220 */ /* 0x000fe40000410000 */
[----:B--2---:R-:W-:Y:S02]  /*6270*/  FMUL.FTZ R25, R2, R161 ;  /* 0x000000a102197220 */ /* 0x004fe40000410000 */
[C---:B------:R-:W-:Y:S03]  /*6280*/  HMMA.16816.F32.BF16 R16, R36.reuse, R22, R16 ;  /* 0x000000162410723c */ /* 0x040fe60000041810 */
[----:B------:R-:W-:Y:S04]  /*6290*/  MUFU.EX2 R198, R44 ;  /* 0x0000002c00c67308 */ /* 0x000fe80000000800 */
[C---:B------:R-:W-:Y:S02]  /*62a0*/  FMUL.FTZ R22, R132.reuse, R158 ;  /* 0x0000009e84167220 */ /* 0x040fe40000410000 */
[----:B------:R-:W-:Y:S03]  /*62b0*/  FMUL.FTZ R23, R132, R159 ;  /* 0x0000009f84177220 */ /* 0x000fe60000410000 */
[C---:B-1----:R-:W-:Y:S01]  /*62c0*/  FMUL.FTZ R26, R0.reuse, R162 ;  /* 0x000000a2001a7220 */ /* 0x042fe20000410000 */
[----:B------:R-:W-:Y:S03]  /*62d0*/  MUFU.EX2 R226, R45 ;  /* 0x0000002d00e27308 */ /* 0x000fe60000000800 */
[-C--:B------:R-:W-:Y:S03]  /*62e0*/  HMMA.16816.F32.BF16 R20, R36, R40.reuse, R20 ;  /* 0x000000282414723c */ /* 0x080fe60000041814 */
[----:B---3--:R-:W-:Y:S04]  /*62f0*/  FMUL.FTZ R27, R0, R163 ;  /* 0x000000a3001b7220 */ /* 0x008fe80000410000 */
        /* <DEDUP_REMOVED lines=11> */
[C---:B---3--:R-:W-:Y:S02]  /*63b0*/  FMUL.FTZ R29, R2.reuse, R165 ;  /* 0x000000a5021d7220 */ /* 0x048fe40000410000 */
[----:B------:R-:W-:Y:S07]  /*63c0*/  FFMA.FTZ R2, R2, R221, R176 ;  /* 0x000000dd02027223 */ /* 0x000fee00000100b0 */
        /* <DEDUP_REMOVED lines=13> */
[C---:B------:R-:W-:Y:S01]  /*64a0*/  FMUL.FTZ R35, R132.reuse, R171 ;  /* 0x000000ab84237220 */ /* 0x040fe20000410000 */
[----:B------:R-:W-:Y:S01]  /*64b0*/  MUFU.EX2 R229, R52 ;  /* 0x0000003400e57308 */ /* 0x000fe20000000800 */
[----:B------:R-:W-:Y:S02]  /*64c0*/  FFMA.FTZ R132, R132, R222, R191 ;  /* 0x000000de84847223 */ /* 0x000fe400000100bf */
[----:B------:R-:W-:Y:S03]  /*64d0*/  FFMA.FTZ R139, R139, R219, R192 ;  /* 0x000000db8b8b7223 */ /* 0x000fe600000100c0 */
[----:B------:R-:W-:Y:S04]  /*64e0*/  HMMA.16816.F32.BF16 R32, R36, R42, R32 ;  /* 0x0000002a2420723c */ /* 0x000fe80000041820 */
[----:B------:R-:W-:Y:S01]  /*64f0*/  MUFU.EX2 R233, R53 ;  /* 0x0000003500e97308 */ /* 0x000fe20000000800 */
[----:B------:R-:W-:Y:S02]  /*6500*/  FADD.FTZ R139, R225, R139 ;  /* 0x0000008be18b7221 */ /* 0x000fe40000010000 */
        /* <DEDUP_REMOVED lines=76> */
[----:B------:R-:W3:Y:S02]  /*69d0*/  LDSM.16.MT88.4 R52, [R204+0x5400] ;  /* 0x00540000cc34783b */ /* 0x000ee40000004200 */
[----:B------:R-:W5:Y:S04]  /*69e0*/  MUFU.EX2 R73, R73 ;  /* 0x0000004900497308 */ /* 0x000f680000000800 */
[----:B----4-:R-:W-:Y:S02]  /*69f0*/  F2FP.BF16.PACK_AB R36, R69, R68 ;  /* 0x000000444524723e */ /* 0x010fe400000010ff */
[----:B-1----:R-:W-:Y:S03]  /*6a00*/  F2FP.BF16.PACK_AB R37, R71, R70 ;  /* 0x000000464725723e */ /* 0x002fe600000010ff */
[----:B--2---:R-:W-:Y:S01]  /*6a10*/  F2FP.BF16.PACK_AB R38, R81, R80 ;  /* 0x000000505126723e */ /* 0x004fe200000010ff */
[----:B------:R-:W-:Y:S01]  /*6a20*/  MUFU.EX2 R74, R74 ;  /* 0x0000004a004a7308 */ /* 0x000fe20000000800 */
[----:B-----5:R-:W-:Y:S07]  /*6a30*/  F2FP.BF16.PACK_AB R39, R83, R82 ;  /* 0x000000525327723e */ /* 0x020fee00000010ff */
[-C--:B------:R-:W-:Y:S02]  /*6a40*/  HMMA.16816.F32.BF16 R4, R36, R44.reuse, R4 ;  /* 0x0000002c2404723c */ /* 0x080fe40000041804 */
[----:B------:R-:W1:Y:S01]  /*6a50*/  MUFU.EX2 R75, R75 ;  /* 0x0000004b004b7308 */ /* 0x000e620000000800 */
[----:B------:R-:W-:Y:S09]  /*6a60*/  F2FP.BF16.PACK_AB R40, R73, R72 ;  /* 0x000000484928723e */ /* 0x000ff200000010ff */
        /* <DEDUP_REMOVED lines=14> */
[----:B------:R-:W4:Y:S02]  /*6b50*/  LDSM.16.MT88.4 R44, [R205+0x5400] ;  /* 0x00540000cd2c783b */ /* 0x000f240000004200 */
[----:B------:R-:W-:Y:S05]  /*6b60*/  MUFU.EX2 R96, R96 ;  /* 0x0000006000607308 */ /* 0x000fea0000000800 */
[-C--:B---3--:R-:W-:Y:S05]  /*6b70*/  HMMA.16816.F32.BF16 R20, R36, R48.reuse, R20 ;  /* 0x000000302414723c */ /* 0x088fea0000041814 */
[----:B------:R-:W3:Y:S03]  /*6b80*/  MUFU.EX2 R97, R97 ;  /* 0x0000006100617308 */ /* 0x000ee60000000800 */
[C---:B------:R-:W-:Y:S07]  /*6b90*/  HMMA.16816.F32.BF16 R24, R40.reuse, R48, R24 ;  /* 0x000000302818723c */ /* 0x040fee0000041818 */
[----:B------:R-:W-:Y:S01]  /*6ba0*/  MUFU.EX2 R98, R98 ;  /* 0x0000006200627308 */ /* 0x000fe20000000800 */
[-C--:B------:R-:W-:Y:S08]  /*6bb0*/  HMMA.16816.F32.BF16 R28, R40, R50.reuse, R28 ;  /* 0x00000032281c723c */ /* 0x080ff0000004181c */
[----:B------:R-:W-:Y:S01]  /*6bc0*/  HMMA.16816.F32.BF16 R32, R36, R50, R32 ;  /* 0x000000322420723c */ /* 0x000fe20000041820 */
[----:B------:R-:W5:Y:S01]  /*6bd0*/  MUFU.EX2 R99, R99 ;  /* 0x0000006300637308 */ /* 0x000f620000000800 */
[----:B------:R-:W4:Y:S05]  /*6be0*/  LDSM.16.MT88.4 R48, [R204+0x5800] ;  /* 0x00580000cc30783b */ /* 0x000f2a0000004200 */
[----:B--2---:R-:W-:Y:S02]  /*6bf0*/  F2FP.BF16.PACK_AB R36, R85, R84 ;  /* 0x000000545524723e */ /* 0x004fe400000010ff */
[----:B-1----:R-:W-:Y:S02]  /*6c00*/  F2FP.BF16.PACK_AB R37, R87, R86 ;  /* 0x000000565725723e */ /* 0x002fe400000010ff */
[----:B------:R-:W-:Y:S01]  /*6c10*/  MUFU.EX2 R88, R88 ;  /* 0x0000005800587308 */ /* 0x000fe20000000800 */
[----:B---3--:R-:W-:Y:S09]  /*6c20*/  F2FP.BF16.PACK_AB R38, R97, R96 ;  /* 0x000000606126723e */ /* 0x008ff200000010ff */
[----:B------:R-:W1:Y:S01]  /*6c30*/  MUFU.EX2 R89, R89 ;  /* 0x0000005900597308 */ /* 0x000e620000000800 */
[----:B-----5:R-:W-:Y:S09]  /*6c40*/  F2FP.BF16.PACK_AB R39, R99, R98 ;  /* 0x000000626327723e */ /* 0x020ff200000010ff */
[----:B------:R-:W-:Y:S01]  /*6c50*/  MUFU.EX2 R90, R90 ;  /* 0x0000005a005a7308 */ /* 0x000fe20000000800 */
[-C--:B------:R-:W-:Y:S09]  /*6c60*/  HMMA.16816.F32.BF16 R4, R36, R52.reuse, R4 ;  /* 0x000000342404723c */ /* 0x080ff20000041804 */
        /* <DEDUP_REMOVED lines=17> */
[----:B------:R-:W-:Y:S01]  /*6d80*/  MOV R132, R138 ;  /* 0x0000008a00847202 */ /* 0x000fe20000000f00 */
[----:B------:R-:W-:Y:S02]  /*6d90*/  FADD.FTZ R52, R179, R2 ;  /* 0x00000002b3347221 */ /* 0x000fe40000010000 */
[C---:B------:R-:W-:Y:S03]  /*6da0*/  HMMA.16816.F32.BF16 R16, R36.reuse, R54, R16 ;  /* 0x000000362410723c */ /* 0x040fe60000041810 */
[----:B------:R-:W-:Y:S01]  /*6db0*/  MUFU.EX2 R112, R112 ;  /* 0x0000007000707308 */ /* 0x000fe20000000800 */
[----:B------:R-:W-:Y:S02]  /*6dc0*/  FADD.FTZ R2, R202, R139 ;  /* 0x0000008bca027221 */ /* 0x000fe40000010000 */
[----:B------:R-:W-:Y:S02]  /*6dd0*/  FADD.FTZ R52, R182, R52 ;  /* 0x00000034b6347221 */ /* 0x000fe40000010000 */
[-C--:B----4-:R-:W-:Y:S04]  /*6de0*/  HMMA.16816.F32.BF16 R20, R36, R44.reuse, R20 ;  /* 0x0000002c2414723c */ /* 0x090fe80000041814 */
[----:B------:R-:W-:Y:S01]  /*6df0*/  FADD.FTZ R2, R235, R2 ;  /* 0x00000002eb027221 */ /* 0x000fe20000010000 */
[----:B------:R-:W3:Y:S01]  /*6e00*/  MUFU.EX2 R113, R113 ;  /* 0x0000007100717308 */ /* 0x000ee20000000800 */
[----:B------:R-:W-:Y:S02]  /*6e10*/  FADD.FTZ R52, R186, R52 ;  /* 0x00000034ba347221 */ /* 0x000fe40000010000 */
[C---:B------:R-:W-:Y:S04]  /*6e20*/  HMMA.16816.F32.BF16 R24, R40.reuse, R44, R24 ;  /* 0x0000002c2818723c */ /* 0x040fe80000041818 */
[----:B------:R-:W-:Y:S02]  /*6e30*/  FADD.FTZ R2, R188, R2 ;  /* 0x00000002bc027221 */ /* 0x000fe40000010000 */
[----:B------:R-:W-:Y:S01]  /*6e40*/  FADD.FTZ R52, R175, R52 ;  /* 0x00000034af347221 */ /* 0x000fe20000010000 */
[----:B------:R-:W-:Y:S01]  /*6e50*/  MUFU.EX2 R114, R114 ;  /* 0x0000007200727308 */ /* 0x000fe20000000800 */
[----:B------:R-:W-:Y:S01]  /*6e60*/  FADD.FTZ R45, R228, R53 ;  /* 0x00000035e42d7221 */ /* 0x000fe20000010000 */
[-C--:B------:R-:W-:Y:S03]  /*6e70*/  HMMA.16816.F32.BF16 R28, R40, R46.reuse, R28 ;  /* 0x0000002e281c723c */ /* 0x080fe6000004181c */
[----:B------:R-:W-:Y:S02]  /*6e80*/  FADD.FTZ R44, R180, R0 ;  /* 0x00000000b42c7221 */ /* 0x000fe40000010000 */
[----:B------:R-:W-:Y:S02]  /*6e90*/  FADD.FTZ R0, R183, R45 ;  /* 0x0000002db7007221 */ /* 0x000fe40000010000 */
[----:B------:R-:W-:Y:S01]  /*6ea0*/  FADD.FTZ R40, R173, R44 ;  /* 0x0000002cad287221 */ /* 0x000fe20000010000 */
[----:B------:R-:W4:Y:S01]  /*6eb0*/  MUFU.EX2 R115, R115 ;  /* 0x0000007300737308 */ /* 0x000f220000000800 */
[----:B------:R-:W-:Y:S01]  /*6ec0*/  HMMA.16816.F32.BF16 R32, R36, R46, R32 ;  /* 0x0000002e2420723c */ /* 0x000fe20000041820 */
[----:B------:R-:W5:Y:S03]  /*6ed0*/  LDSM.16.MT88.4 R44, [R205+0x5800] ;  /* 0x00580000cd2c783b */ /* 0x000f660000004200 */
[----:B------:R-:W-:Y:S02]  /*6ee0*/  FADD.FTZ R53, R193, R2 ;  /* 0x00000002c1357221 */ /* 0x000fe40000010000 */
[----:B------:R-:W-:Y:S01]  /*6ef0*/  FADD.FTZ R2, R185, R40 ;  /* 0x00000028b9027221 */ /* 0x000fe20000010000 */
[----:B-1----:R-:W-:Y:S01]  /*6f00*/  F2FP.BF16.PACK_AB R36, R101, R100 ;  /* 0x000000646524723e */ /* 0x002fe200000010ff */
[----:B------:R-:W-:Y:S01]  /*6f10*/  FADD.FTZ R54, R187, R0 ;  /* 0x00000000bb367221 */ /* 0x000fe20000010000 */
[----:B------:R-:W-:Y:S03]  /*6f20*/  MUFU.EX2 R104, R104 ;  /* 0x0000006800687308 */ /* 0x000fe60000000800 */
[----:B--2---:R-:W-:Y:S01]  /*6f30*/  F2FP.BF16.PACK_AB R37, R103, R102 ;  /* 0x000000666725723e */ /* 0x004fe200000010ff */
[----:B------:R-:W-:Y:S01]  /*6f40*/  FADD.FTZ R52, R190, R52 ;  /* 0x00000034be347221 */ /* 0x000fe20000010000 */
[----:B---3--:R-:W-:Y:S01]  /*6f50*/  F2FP.BF16.PACK_AB R38, R113, R112 ;  /* 0x000000707126723e */ /* 0x008fe200000010ff */
[----:B------:R-:W-:Y:S02]  /*6f60*/  FADD.FTZ R0, R239, R53 ;  /* 0x00000035ef007221 */ /* 0x000fe40000010000 */
[----:B------:R-:W-:Y:S02]  /*6f70*/  FADD.FTZ R54, R238, R54 ;  /* 0x00000036ee367221 */ /* 0x000fe40000010000 */
[----:B------:R-:W1:Y:S01]  /*6f80*/  MUFU.EX2 R105, R105 ;  /* 0x0000006900697308 */ /* 0x000e620000000800 */
[----:B------:R-:W-:Y:S02]  /*6f90*/  FADD.FTZ R53, R199, R52 ;  /* 0x00000034c7357221 */ /* 0x000fe40000010000 */
[----:B------:R-:W-:Y:S01]  /*6fa0*/  FADD.FTZ R52, R196, R2 ;  /* 0x00000002c4347221 */ /* 0x000fe20000010000 */
[----:B----4-:R-:W-:Y:S01]  /*6fb0*/  F2FP.BF16.PACK_AB R39, R115, R114 ;  /* 0x000000727327723e */ /* 0x010fe200000010ff */
[----:B------:R-:W-:Y:S02]  /*6fc0*/  FADD.FTZ R55, R241, R0 ;  /* 0x00000000f1377221 */ /* 0x000fe40000010000 */
[----:B------:R-:W-:Y:S02]  /*6fd0*/  FADD.FTZ R2, R242, R54 ;  /* 0x00000036f2027221 */ /* 0x000fe40000010000 */
[----:B------:R-:W-:Y:S01]  /*6fe0*/  FADD.FTZ R0, R231, R53 ;  /* 0x00000035e7007221 */ /* 0x000fe20000010000 */
[----:B------:R-:W-:Y:S01]  /*6ff0*/  MUFU.EX2 R106, R106 ;  /* 0x0000006a006a7308 */ /* 0x000fe20000000800 */
[-C--:B------:R-:W-:Y:S03]  /*7000*/  HMMA.16816.F32.BF16 R4, R36, R48.reuse, R4 ;  /* 0x000000302404723c */ /* 0x080fe60000041804 */
[----:B------:R-:W-:Y:S04]  /*7010*/  FADD.FTZ R2, R200, R2 ;  /* 0x00000002c8027221 */ /* 0x000fe80000010000 */
[----:B------:R-:W-:Y:S02]  /*7020*/  FADD.FTZ R2, R232, R2 ;  /* 0x00000002e8027221 */ /* 0x000fe40000010000 */
        /* <DEDUP_REMOVED lines=25> */
[-C--:B-----5:R-:W-:Y:S03]  /*71c0*/  HMMA.16816.F32.BF16 R20, R36, R44.reuse, R20 ;  /* 0x0000002c2414723c */ /* 0x0a0fe60000041814 */
        /* <DEDUP_REMOVED lines=117> */
[----:B------:R-:W-:Y:S01]  /*7920*/  FADD.FTZ R221, R133, R2 ;  /* 0x0000000285dd7221 */ /* 0x000fe20000010000 */
[----:B------:R-:W-:Y:S01]  /*7930*/  MOV R133, R137 ;  /* 0x0000008900857202 */ /* 0x000fe20000000f00 */
[----:B------:R-:W-:Y:S01]  /*7940*/  FADD.FTZ R220, R134, R0 ;  /* 0x0000000086dc7221 */ /* 0x000fe20000010000 */
[----:B------:R-:W-:Y:S01]  /*7950*/  MOV R134, R136 ;  /* 0x0000008800867202 */ /* 0x000fe20000000f00 */
[----:B------:R-:W-:-:S05]  /*7960*/  @P0 BRA `(.L_x_29) ;  /* 0xffffcb1000000947 */ /* 0x000fca000383ffff */
.L_x_28:
[----:B------:R-:W1:Y:S01]  /*7970*/  SHFL.BFLY PT, R4, R219, 0x2, 0x1f ;  /* 0x0c401f00db047f89 */ /* 0x000e6200000e0000 */
[----:B------:R-:W-:Y:S01]  /*7980*/  ULDC.U8 UR4, c[0x0][0x329] ;  /* 0x0000ca4000047ab9 */ /* 0x000fe20000000000 */
[----:B------:R-:W-:Y:S01]  /*7990*/  BSSY B0, `(.L_x_32) ;  /* 0x00000d8000007945 */ /* 0x000fe20003800000 */
[----:B------:R-:W-:Y:S01]  /*79a0*/  ISETP.NE.AND P0, PT, RZ, UR4, PT ;  /* 0x00000004ff007c0c */ /* 0x000fe2000bf05270 */
[----:B------:R-:W2:Y:S01]  /*79b0*/  SHFL.BFLY PT, R2, R222, 0x2, 0x1f ;  /* 0x0c401f00de027f89 */ /* 0x000ea200000e0000 */
[----:B------:R-:W-:-:S02]  /*79c0*/  ULDC.U8 UR5, c[0x0][0x328] ;  /* 0x0000ca0000057ab9 */ /* 0x000fc40000000000 */
[----:B------:R-:W-:Y:S01]  /*79d0*/  ISETP.NE.AND P1, PT, RZ, UR5, PT ;  /* 0x00000005ff007c0c */ /* 0x000fe2000bf25270 */
[----:B------:R-:W3:Y:S04]  /*79e0*/  SHFL.BFLY PT, R0, R221, 0x2, 0x1f ;  /* 0x0c401f00dd007f89 */ /* 0x000ee800000e0000 */
[----:B------:R-:W4:Y:S04]  /*79f0*/  SHFL.BFLY PT, R5, R220, 0x2, 0x1f ;  /* 0x0c401f00dc057f89 */ /* 0x000f2800000e0000 */
[----:B------:R-:W5:Y:S01]  /*7a00*/  S2R R27, SR_TID.X ;  /* 0x00000000001b7919 */ /* 0x000f620000002100 */
[----:B------:R-:W-:-:S04]  /*7a10*/  @P0 IMAD.MOV.U32 R26, RZ, RZ, c[0x0][0x210] ;  /* 0x00008400ff1a0624 */ /* 0x000fc800078e00ff */
[----:B------:R-:W-:Y:S02]  /*7a20*/  @P0 IMAD R26, R26, c[0x0][0x214], RZ ;  /* 0x000085001a1a0a24 */ /* 0x000fe400078e02ff */
[----:B-1----:R-:W-:Y:S02]  /*7a30*/  FADD.FTZ R4, R4, R219 ;  /* 0x000000db04047221 */ /* 0x002fe40000010000 */
[----:B--2---:R-:W-:-:S03]  /*7a40*/  FADD.FTZ R2, R2, R222 ;  /* 0x000000de02027221 */ /* 0x004fc60000010000 */
[----:B------:R-:W1:Y:S01]  /*7a50*/  SHFL.BFLY PT, R9, R4, 0x1, 0x1f ;  /* 0x0c201f0004097f89 */ /* 0x000e6200000e0000 */
[----:B---3--:R-:W-:-:S03]  /*7a60*/  FADD.FTZ R0, R0, R221 ;  /* 0x000000dd00007221 */ /* 0x008fc60000010000 */
[----:B------:R-:W2:Y:S01]  /*7a70*/  SHFL.BFLY PT, R8, R2, 0x1, 0x1f ;  /* 0x0c201f0002087f89 */ /* 0x000ea200000e0000 */
[----:B----4-:R-:W-:-:S03]  /*7a80*/  FADD.FTZ R5, R5, R220 ;  /* 0x000000dc05057221 */ /* 0x010fc60000010000 */
[----:B------:R-:W3:Y:S01]  /*7a90*/  SHFL.BFLY PT, R6, R0, 0x1, 0x1f ;  /* 0x0c201f0000067f89 */ /* 0x000ee200000e0000 */
[----:B-----5:R-:W-:-:S03]  /*7aa0*/  SHF.R.S32.HI R17, RZ, 0x1f, R27 ;  /* 0x0000001fff117819 */ /* 0x020fc6000001141b */
[----:B------:R-:W4:Y:S01]  /*7ab0*/  SHFL.BFLY PT, R7, R5, 0x1, 0x1f ;  /* 0x0c201f0005077f89 */ /* 0x000f2200000e0000 */
[CC--:B------:R-:W-:Y:S02]  /*7ac0*/  LEA.HI R22, R17.reuse, R27.reuse, RZ, 0x2 ;  /* 0x0000001b11167211 */ /* 0x0c0fe400078f10ff */
[----:B------:R-:W-:-:S04]  /*7ad0*/  LEA.HI R17, R17, R27, RZ, 0x5 ;  /* 0x0000001b11117211 */ /* 0x000fc800078f28ff */
[----:B------:R-:W-:Y:S01]  /*7ae0*/  SHF.R.S32.HI R17, RZ, 0x5, R17 ;  /* 0x00000005ff117819 */ /* 0x000fe20000011411 */
[----:B-1----:R-:W-:Y:S01]  /*7af0*/  FADD.FTZ R24, R4, R9 ;  /* 0x0000000904187221 */ /* 0x002fe20000010000 */
[----:B------:R-:W-:Y:S02]  /*7b00*/  MOV R4, 0x3f800000 ;  /* 0x3f80000000047802 */ /* 0x000fe40000000f00 */
[----:B------:R-:W-:Y:S01]  /*7b10*/  MOV R9, 0xfffffff0 ;  /* 0xfffffff000097802 */ /* 0x000fe20000000f00 */
[----:B--2---:R-:W-:Y:S01]  /*7b20*/  FADD.FTZ R23, R2, R8 ;  /* 0x0000000802177221 */ /* 0x004fe20000010000 */
[----:B------:R-:W-:Y:S02]  /*7b30*/  FSETP.NE.FTZ.AND P6, PT, R24, RZ, PT ;  /* 0x000000ff1800720b */ /* 0x000fe40003fd5000 */
[----:B------:R-:W-:Y:S01]  /*7b40*/  MOV R2, 0x3f800000 ;  /* 0x3f80000000027802 */ /* 0x000fe20000000f00 */
[----:B---3--:R-:W-:Y:S01]  /*7b50*/  FADD.FTZ R21, R0, R6 ;  /* 0x0000000600157221 */ /* 0x008fe20000010000 */
[----:B------:R-:W-:-:S02]  /*7b60*/  LOP3.LUT R0, R22, 0xfffffffc, RZ, 0xc0, !PT ;  /* 0xfffffffc16007812 */ /* 0x000fc400078ec0ff */
[----:B------:R-:W-:Y:S01]  /*7b70*/  FSETP.NE.FTZ.AND P5, PT, R23, RZ, PT ;  /* 0x000000ff1700720b */ /* 0x000fe20003fb5000 */
[----:B----4-:R-:W-:Y:S01]  /*7b80*/  FADD.FTZ R25, R5, R7 ;  /* 0x0000000705197221 */ /* 0x010fe20000010000 */
[----:B------:R-:W-:Y:S01]  /*7b90*/  FSETP.NE.FTZ.AND P4, PT, R21, RZ, PT ;  /* 0x000000ff1500720b */ /* 0x000fe20003f95000 */
[----:B------:R-:W-:Y:S01]  /*7ba0*/  @!P0 IMAD.MOV.U32 R5, RZ, RZ, c[0x0][0x214] ;  /* 0x00008500ff058624 */ /* 0x000fe200078e00ff */
[----:B------:R-:W-:Y:S01]  /*7bb0*/  IADD3 R27, -R0, R27, RZ ;  /* 0x0000001b001b7210 */ /* 0x000fe20007ffe1ff */
[----:B------:R-:W-:Y:S01]  /*7bc0*/  IMAD.MOV.U32 R0, RZ, RZ, 0x3f800000 ;  /* 0x3f800000ff007424 */ /* 0x000fe200078e00ff */
[----:B------:R-:W-:Y:S01]  /*7bd0*/  SHF.R.S32.HI R22, RZ, 0x2, R22 ;  /* 0x00000002ff167819 */ /* 0x000fe20000011416 */
[----:B------:R-:W1:Y:S01]  /*7be0*/  @P6 MUFU.RCP R2, R24 ;  /* 0x0000001800026308 */ /* 0x000e620000001000 */
[----:B------:R-:W-:Y:S02]  /*7bf0*/  FSETP.NE.FTZ.AND P3, PT, R25, RZ, PT ;  /* 0x000000ff1900720b */ /* 0x000fe40003f75000 */
[----:B------:R-:W-:-:S02]  /*7c00*/  @!P0 SEL R26, R5, c[0x0][0x234], !P1 ;  /* 0x00008d00051a8a07 */ /* 0x000fc40004800000 */
[----:B------:R-:W-:Y:S02]  /*7c10*/  MOV R5, 0x3f800000 ;  /* 0x3f80000000057802 */ /* 0x000fe40000000f00 */
[----:B------:R-:W-:Y:S01]  /*7c20*/  ISETP.NE.OR P1, PT, RZ, UR4, !P1 ;  /* 0x00000004ff007c0c */ /* 0x000fe2000cf25670 */
[----:B------:R-:W2:Y:S01]  /*7c30*/  @P4 MUFU.RCP R0, R21 ;  /* 0x0000001500004308 */ /* 0x000ea20000001000 */
[----:B-1----:R-:W-:-:S07]  /*7c40*/  FMUL.FTZ R144, R2, R144 ;  /* 0x0000009002907220 */ /* 0x002fce0000410000 */
[----:B------:R-:W1:Y:S01]  /*7c50*/  @P5 MUFU.RCP R4, R23 ;  /* 0x0000001700045308 */ /* 0x000e620000001000 */
[C---:B------:R-:W-:Y:S02]  /*7c60*/  FMUL.FTZ R20, R2.reuse, R145 ;  /* 0x0000009102147220 */ /* 0x040fe40000410000 */
[C---:B------:R-:W-:Y:S02]  /*7c70*/  FMUL.FTZ R152, R2.reuse, R152 ;  /* 0x0000009802987220 */ /* 0x040fe40000410000 */
[----:B------:R-:W-:Y:S01]  /*7c80*/  FMUL.FTZ R16, R2, R153 ;  /* 0x0000009902107220 */ /* 0x000fe20000410000 */
[----:B------:R-:W-:Y:S01]  /*7c90*/  F2FP.BF16.PACK_AB R20, R20, R144 ;  /* 0x000000901414723e */ /* 0x000fe200000010ff */
[C---:B------:R-:W-:Y:S01]  /*7ca0*/  FMUL.FTZ R156, R2.reuse, R156 ;  /* 0x0000009c029c7220 */ /* 0x040fe20000410000 */
[----:B------:R-:W3:Y:S01]  /*7cb0*/  @P3 MUFU.RCP R5, R25 ;  /* 0x0000001900053308 */ /* 0x000ee20000001000 */
[----:B------:R-:W-:Y:S01]  /*7cc0*/  FMUL.FTZ R13, R2, R157 ;  /* 0x0000009d020d7220 */ /* 0x000fe20000410000 */
[----:B------:R-:W-:Y:S01]  /*7cd0*/  F2FP.BF16.PACK_AB R16, R16, R152 ;  /* 0x000000981010723e */ /* 0x000fe200000010ff */
[----:B------:R-:W-:-:S02]  /*7ce0*/  FMUL.FTZ R168, R2, R168 ;  /* 0x000000a802a87220 */ /* 0x000fc40000410000 */
[----:B------:R-:W-:Y:S01]  /*7cf0*/  FMUL.FTZ R8, R2, R169 ;  /* 0x000000a902087220 */ /* 0x000fe20000410000 */
[----:B------:R-:W-:Y:S01]  /*7d00*/  SHF.R.S32.HI R2, RZ, 0x1f, R22 ;  /* 0x0000001fff027819 */ /* 0x000fe20000011416 */
[C---:B--2---:R-:W-:Y:S01]  /*7d10*/  FMUL.FTZ R140, R0.reuse, R140 ;  /* 0x0000008c008c7220 */ /* 0x044fe20000410000 */
[----:B------:R-:W-:Y:S01]  /*7d20*/  F2FP.BF16.PACK_AB R13, R13, R156 ;  /* 0x0000009c0d0d723e */ /* 0x000fe200000010ff */
[----:B------:R-:W-:Y:S01]  /*7d30*/  FMUL.FTZ R18, R0, R141 ;  /* 0x0000008d00127220 */ /* 0x000fe20000410000 */
[----:B------:R-:W-:Y:S01]  /*7d40*/  LEA.HI R2, R2, R22, RZ, 0x3 ;  /* 0x0000001602027211 */ /* 0x000fe200078f18ff */
[----:B------:R-:W-:Y:S01]  /*7d50*/  FMUL.FTZ R148, R0, R148 ;  /* 0x0000009400947220 */ /* 0x000fe20000410000 */
[----:B------:R-:W-:Y:S01]  /*7d60*/  F2FP.BF16.PACK_AB R8, R8, R168 ;  /* 0x000000a80808723e */ /* 0x000fe200000010ff */
[----:B------:R-:W-:Y:S01]  /*7d70*/  FMUL.FTZ R14, R0, R149 ;  /* 0x00000095000e7220 */ /* 0x000fe20000410000 */
[----:B------:R-:W-:Y:S01]  /*7d80*/  LOP3.LUT R2, R2, 0xfffffff8, RZ, 0xc0, !PT ;  /* 0xfffffff802027812 */ /* 0x000fe200078ec0ff */
[----:B------:R-:W-:Y:S01]  /*7d90*/  FMUL.FTZ R160, R0, R160 ;  /* 0x000000a000a07220 */ /* 0x000fe20000410000 */
[----:B------:R-:W-:Y:S01]  /*7da0*/  F2FP.BF16.PACK_AB R18, R18, R140 ;  /* 0x0000008c1212723e */ /* 0x000fe200000010ff */
[----:B------:R-:W-:Y:S01]  /*7db0*/  FMUL.FTZ R11, R0, R161 ;  /* 0x000000a1000b7220 */ /* 0x000fe20000410000 */
[----:B------:R-:W-:Y:S01]  /*7dc0*/  F2FP.BF16.PACK_AB R14, R14, R148 ;  /* 0x000000940e0e723e */ /* 0x000fe200000010ff */
[----:B------:R-:W-:-:S02]  /*7dd0*/  IMAD.IADD R2, R22, 0x1, -R2 ;  /* 0x0000000116027824 */ /* 0x000fc400078e0a02 */
[C---:B------:R-:W-:Y:S01]  /*7de0*/  FMUL.FTZ R164, R0.reuse, R164 ;  /* 0x000000a400a47220 */ /* 0x040fe20000410000 */
[----:B------:R-:W-:Y:S01]  /*7df0*/  F2FP.BF16.PACK_AB R11, R11, R160 ;  /* 0x000000a00b0b723e */ /* 0x000fe200000010ff */
[----:B------:R-:W-:Y:S01]  /*7e00*/  FMUL.FTZ R165, R0, R165 ;  /* 0x000000a500a57220 */ /* 0x000fe20000410000 */
[----:B------:R-:W-:Y:S01]  /*7e10*/  LEA.HI R0, R2, R2, RZ, 0x1 ;  /* 0x0000000202007211 */ /* 0x000fe200078f08ff */
[C---:B-1----:R-:W-:Y:S02]  /*7e20*/  FMUL.FTZ R146, R4.reuse, R146 ;  /* 0x0000009204927220 */ /* 0x042fe40000410000 */
[C---:B------:R-:W-:Y:S02]  /*7e30*/  FMUL.FTZ R19, R4.reuse, R147 ;  /* 0x0000009304137220 */ /* 0x040fe40000410000 */
[C---:B------:R-:W-:Y:S02]  /*7e40*/  FMUL.FTZ R154, R4.reuse, R154 ;  /* 0x0000009a049a7220 */ /* 0x040fe40000410000 */
[C---:B------:R-:W-:Y:S01]  /*7e50*/  FMUL.FTZ R15, R4.reuse, R155 ;  /* 0x0000009b040f7220 */ /* 0x040fe20000410000 */
[----:B------:R-:W-:Y:S01]  /*7e60*/  F2FP.BF16.PACK_AB R19, R19, R146 ;  /* 0x000000921313723e */ /* 0x000fe200000010ff */
[----:B------:R-:W-:-:S02]  /*7e70*/  FMUL.FTZ R158, R4, R158 ;  /* 0x0000009e049e7220 */ /* 0x000fc40000410000 */
[C---:B------:R-:W-:Y:S01]  /*7e80*/  FMUL.FTZ R12, R4.reuse, R159 ;  /* 0x0000009f040c7220 */ /* 0x040fe20000410000 */
[----:B------:R-:W-:Y:S01]  /*7e90*/  F2FP.BF16.PACK_AB R15, R15, R154 ;  /* 0x0000009a0f0f723e */ /* 0x000fe200000010ff */
[C---:B------:R-:W-:Y:S02]  /*7ea0*/  FMUL.FTZ R170, R4.reuse, R170 ;  /* 0x000000aa04aa7220 */ /* 0x040fe40000410000 */
[----:B------:R-:W-:Y:S01]  /*7eb0*/  FMUL.FTZ R7, R4, R171 ;  /* 0x000000ab04077220 */ /* 0x000fe20000410000 */
[----:B------:R-:W-:Y:S01]  /*7ec0*/  SHF.R.S32.HI R4, RZ, 0x1, R0 ;  /* 0x00000001ff047819 */ /* 0x000fe20000011400 */
[C---:B---3--:R-:W-:Y:S01]  /*7ed0*/  FMUL.FTZ R143, R5.reuse, R143 ;  /* 0x0000008f058f7220 */ /* 0x048fe20000410000 */
[----:B------:R-:W-:Y:S01]  /*7ee0*/  LOP3.LUT R0, R0, 0x3fffffe, RZ, 0xc0, !PT ;  /* 0x03fffffe00007812 */ /* 0x000fe200078ec0ff */
[C---:B------:R-:W-:Y:S01]  /*7ef0*/  FMUL.FTZ R142, R5.reuse, R142 ;  /* 0x0000008e058e7220 */ /* 0x040fe20000410000 */
[----:B------:R-:W-:Y:S01]  /*7f00*/  SHF.L.U32 R6, R4, 0x6, RZ ;  /* 0x0000000604067819 */ /* 0x000fe200000006ff */
[----:B------:R-:W-:Y:S01]  /*7f10*/  FMUL.FTZ R151, R5, R151 ;  /* 0x0000009705977220 */ /* 0x000fe20000410000 */
[----:B------:R-:W-:Y:S01]  /*7f20*/  F2FP.BF16.PACK_AB R12, R12, R158 ;  /* 0x0000009e0c0c723e */ /* 0x000fe200000010ff */
[----:B------:R-:W-:Y:S01]  /*7f30*/  IMAD.IADD R2, R2, 0x1, -R0 ;  /* 0x0000000102027824 */ /* 0x000fe200078e0a00 */
[----:B------:R-:W-:Y:S01]  /*7f40*/  LEA R0, R17, R27, 0x8 ;  /* 0x0000001b11007211 */ /* 0x000fe200078e40ff */
[C---:B------:R-:W-:Y:S01]  /*7f50*/  FMUL.FTZ R150, R5.reuse, R150 ;  /* 0x0000009605967220 */ /* 0x040fe20000410000 */
[----:B------:R-:W-:Y:S01]  /*7f60*/  LOP3.LUT R6, R6, 0xc0, RZ, 0xc0, !PT ;  /* 0x000000c006067812 */ /* 0x000fe200078ec0ff */
[----:B------:R-:W-:Y:S01]  /*7f70*/  FMUL.FTZ R163, R5, R163 ;  /* 0x000000a305a37220 */ /* 0x000fe20000410000 */
[----:B------:R-:W-:Y:S01]  /*7f80*/  F2FP.BF16.PACK_AB R142, R143, R142 ;  /* 0x0000008e8f8e723e */ /* 0x000fe200000010ff */
[----:B------:R-:W-:Y:S01]  /*7f90*/  FMUL.FTZ R10, R5, R162 ;  /* 0x000000a2050a7220 */ /* 0x000fe20000410000 */
[----:B------:R-:W-:Y:S01]  /*7fa0*/  F2FP.BF16.PACK_AB R150, R151, R150 ;  /* 0x000000969796723e */ /* 0x000fe200000010ff */
[----:B------:R-:W-:Y:S01]  /*7fb0*/  FMUL.FTZ R167, R5, R167 ;  /* 0x000000a705a77220 */ /* 0x000fe20000410000 */
[----:B------:R-:W-:Y:S01]  /*7fc0*/  F2FP.BF16.PACK_AB R7, R7, R170 ;  /* 0x000000aa0707723e */ /* 0x000fe200000010ff */
[----:B------:R-:W-:Y:S01]  /*7fd0*/  FMUL.FTZ R166, R5, R166 ;  /* 0x000000a605a67220 */ /* 0x000fe20000410000 */
[----:B------:R-:W-:Y:S01]  /*7fe0*/  LOP3.LUT R5, R4, 0x1, RZ, 0xc0, !PT ;  /* 0x0000000104057812 */ /* 0x000fe200078ec0ff */
[----:B------:R-:W-:Y:S01]  /*7ff0*/  IMAD R0, R2, 0x10, R0 ;  /* 0x0000001002007824 */ /* 0x000fe200078e0200 */
[----:B------:R-:W-:-:S02]  /*8000*/  LEA.HI R2, R6, R6, RZ, 0x1d ;  /* 0x0000000606027211 */ /* 0x000fc400078fe8ff */
[----:B------:R-:W-:Y:S02]  /*8010*/  ISETP.NE.U32.AND P2, PT, R5, 0x1, PT ;  /* 0x000000010500780c */ /* 0x000fe40003f45070 */
[----:B------:R-:W-:Y:S01]  /*8020*/  F2FP.BF16.PACK_AB R10, R163, R10 ;  /* 0x0000000aa30a723e */ /* 0x000fe200000010ff */
[----:B------:R-:W-:Y:S01]  /*8030*/  IMAD.U32 R0, R0, 0x2, R2 ;  /* 0x0000000200007824 */ /* 0x000fe200078e0002 */
[----:B------:R-:W-:Y:S02]  /*8040*/  SEL R9, R9, 0x10, !P2 ;  /* 0x0000001009097807 */ /* 0x000fe40005000000 */
[----:B------:R-:W-:Y:S02]  /*8050*/  LOP3.LUT P2, RZ, R4, 0x2, RZ, 0xc0, !PT ;  /* 0x0000000204ff7812 */ /* 0x000fe4000784c0ff */
[----:B------:R-:W-:Y:S02]  /*8060*/  SHF.L.U32 R0, R0, 0x1, RZ ;  /* 0x0000000100007819 */ /* 0x000fe400000006ff */
[----:B------:R-:W-:-:S02]  /*8070*/  F2FP.BF16.PACK_AB R6, R165, R164 ;  /* 0x000000a4a506723e */ /* 0x000fc400000010ff */
[C---:B------:R-:W-:Y:S01]  /*8080*/  IADD3 R2, R0.reuse, 0x20, RZ ;  /* 0x0000002000027810 */ /* 0x040fe20007ffe0ff */
[----:B------:R-:W-:Y:S01]  /*8090*/  IMAD.IADD R4, R0, 0x1, R9 ;  /* 0x0000000100047824 */ /* 0x000fe200078e0209 */
[----:B------:R-:W-:Y:S01]  /*80a0*/  STS [R0], R20 ;  /* 0x0000001400007388 */ /* 0x000fe20000000800 */
[----:B------:R-:W-:-:S03]  /*80b0*/  F2FP.BF16.PACK_AB R5, R167, R166 ;  /* 0x000000a6a705723e */ /* 0x000fc600000010ff */
[----:B------:R-:W-:Y:S01]  /*80c0*/  STS [R0+0x200], R19 ;  /* 0x0002001300007388 */ /* 0x000fe20000000800 */
[----:B------:R-:W-:Y:S02]  /*80d0*/  @P2 IADD3 R2, R0, -0x20, RZ ;  /* 0xffffffe000022810 */ /* 0x000fe40007ffe0ff */
[----:B------:R-:W-:Y:S01]  /*80e0*/  LOP3.LUT P2, RZ, R251, 0x3, RZ, 0xc0, !PT ;  /* 0x00000003fbff7812 */ /* 0x000fe2000784c0ff */
[----:B------:R1:W-:Y:S04]  /*80f0*/  STS [R4], R16 ;  /* 0x0000001004007388 */ /* 0x0003e80000000800 */
[----:B------:R2:W-:Y:S04]  /*8100*/  STS [R4+0x200], R15 ;  /* 0x0002000f04007388 */ /* 0x0005e80000000800 */
[----:B------:R-:W-:Y:S04]  /*8110*/  STS [R0+0x1000], R18 ;  /* 0x0010001200007388 */ /* 0x000fe80000000800 */
[----:B------:R3:W-:Y:S04]  /*8120*/  STS [R0+0x1200], R142 ;  /* 0x0012008e00007388 */ /* 0x0007e80000000800 */
[----:B------:R4:W-:Y:S04]  /*8130*/  STS [R4+0x1000], R14 ;  /* 0x0010000e04007388 */ /* 0x0009e80000000800 */
[----:B------:R-:W-:Y:S04]  /*8140*/  STS [R4+0x1200], R150 ;  /* 0x0012009604007388 */ /* 0x000fe80000000800 */
[----:B------:R5:W-:Y:S01]  /*8150*/  STS [R2], R13 ;  /* 0x0000000d02007388 */ /* 0x000be20000000800 */
[----:B-1----:R-:W-:-:S03]  /*8160*/  MOV R16, 0x7f800000 ;  /* 0x7f80000000107802 */ /* 0x002fc60000000f00 */
[----:B------:R-:W-:Y:S01]  /*8170*/  STS [R2+0x200], R12 ;  /* 0x0002000c02007388 */ /* 0x000fe20000000800 */
[----:B--2---:R-:W-:-:S03]  /*8180*/  MOV R15, 0x7f800000 ;  /* 0x7f800000000f7802 */ /* 0x004fc60000000f00 */
[----:B------:R-:W1:Y:S04]  /*8190*/  S2R R19, SR_CTAID.Y ;  /* 0x0000000000137919 */ /* 0x000e680000002600 */
[----:B------:R-:W2:Y:S01]  /*81a0*/  S2R R20, SR_CTAID.Z ;  /* 0x0000000000147919 */ /* 0x000ea20000002700 */
[----:B---3--:R-:W-:Y:S02]  /*81b0*/  IADD3 R0, R9, R2, RZ ;  /* 0x0000000209007210 */ /* 0x008fe40007ffe0ff */
[----:B------:R-:W3:Y:S01]  /*81c0*/  @P6 MUFU.LG2 R9, R24 ;  /* 0x0000001800096308 */ /* 0x000ee20000000c00 */
[----:B------:R-:W1:Y:S01]  /*81d0*/  S2R R18, SR_CTAID.X ;  /* 0x0000000000127919 */ /* 0x000e620000002500 */
[----:B----4-:R-:W-:-:S03]  /*81e0*/  MOV R14, 0x7f800000 ;  /* 0x7f800000000e7802 */ /* 0x010fc60000000f00 */
[----:B------:R-:W-:Y:S04]  /*81f0*/  STS [R0], R8 ;  /* 0x0000000800007388 */ /* 0x000fe80000000800 */
[----:B------:R4:W-:Y:S01]  /*8200*/  STS [R0+0x200], R7 ;  /* 0x0002000700007388 */ /* 0x0009e20000000800 */
[----:B-----5:R-:W-:-:S03]  /*8210*/  IMAD.MOV.U32 R13, RZ, RZ, 0x7f800000 ;  /* 0x7f800000ff0d7424 */ /* 0x020fc600078e00ff */
[----:B------:R1:W-:Y:S04]  /*8220*/  STS [R2+0x1000], R11 ;  /* 0x0010000b02007388 */ /* 0x0003e80000000800 */
[----:B------:R3:W-:Y:S04]  /*8230*/  STS [R2+0x1200], R10 ;  /* 0x0012000a02007388 */ /* 0x0007e80000000800 */
[----:B------:R5:W-:Y:S04]  /*8240*/  STS [R0+0x1000], R6 ;  /* 0x0010000600007388 */ /* 0x000be80000000800 */
[----:B------:R2:W-:Y:S04]  /*8250*/  STS [R0+0x1200], R5 ;  /* 0x0012000500007388 */ /* 0x0005e80000000800 */
[----:B------:R-:W-:Y:S06]  /*8260*/  BAR.SYNC.DEFER_BLOCKING 0x0 ;  /* 0x0000000000007b1d */ /* 0x000fec0000010000 */
[----:B----4-:R-:W4:Y:S01]  /*8270*/  @P5 MUFU.LG2 R7, R23 ;  /* 0x0000001700075308 */ /* 0x010f220000000c00 */
[----:B-1----:R-:W-:-:S02]  /*8280*/  @!P1 IMAD R11, R19, c[0x0][0x214], RZ ;  /* 0x00008500130b9a24 */ /* 0x002fc400078e02ff */
[----:B---3--:R-:W-:-:S05]  /*8290*/  @P6 FMUL.FTZ R2, R9, 0.69314718246459960938 ;  /* 0x3f31721809026820 */ /* 0x008fca0000410000 */
[----:B------:R-:W1:Y:S01]  /*82a0*/  @P3 MUFU.LG2 R10, R25 ;  /* 0x00000019000a3308 */ /* 0x000e620000000c00 */
[----:B-----5:R-:W-:Y:S01]  /*82b0*/  @P0 MOV R6, c[0x0][0x210] ;  /* 0x0000840000060a02 */ /* 0x020fe20000000f00 */
[----:B------:R-:W-:Y:S02]  /*82c0*/  @!P0 IMAD.MOV.U32 R6, RZ, RZ, 0x1 ;  /* 0x00000001ff068424 */ /* 0x000fe400078e00ff */
[----:B------:R-:W-:Y:S01]  /*82d0*/  @P6 FFMA.FTZ R16, R138, c[0x0][0x238], R2 ;  /* 0x00008e008a106a23 */ /* 0x000fe20000010002 */
[----:B--2---:R-:W-:Y:S01]  /*82e0*/  CS2R R4, SRZ ;  /* 0x0000000000047805 */ /* 0x004fe2000001ff00 */
[----:B------:R-:W-:Y:S02]  /*82f0*/  @P0 IMAD.MOV.U32 R0, RZ, RZ, 0x1 ;  /* 0x00000001ff000424 */ /* 0x000fe400078e00ff */
[----:B------:R-:W2:Y:S01]  /*8300*/  @P4 MUFU.LG2 R8, R21 ;  /* 0x0000001500084308 */ /* 0x000ea20000000c00 */
[----:B------:R3:W3:Y:S01]  /*8310*/  LDS.128 R36, [R218] ;  /* 0x00000000da247984 */ /* 0x0006e20000000c00 */
[----:B------:R-:W-:Y:S01]  /*8320*/  @!P0 IMAD R0, R26, c[0x0][0x1c0], RZ ;  /* 0x000070001a008a24 */ /* 0x000fe200078e02ff */
[----:B------:R-:W-:Y:S01]  /*8330*/  @!P1 MOV R4, R11 ;  /* 0x0000000b00049202 */ /* 0x000fe20000000f00 */
[----:B----4-:R-:W-:Y:S01]  /*8340*/  @P5 FMUL.FTZ R9, R7, 0.69314718246459960938 ;  /* 0x3f31721807095820 */ /* 0x010fe20000410000 */
[----:B------:R4:W3:Y:S01]  /*8350*/  LDS.128 R32, [R218+0x800] ;  /* 0x00080000da207984 */ /* 0x0008e20000000c00 */
[----:B------:R-:W-:Y:S01]  /*8360*/  IMAD R0, R19, R0, RZ ;  /* 0x0000000013007224 */ /* 0x000fe200078e02ff */
[----:B------:R-:W-:Y:S01]  /*8370*/  @!P1 SHF.R.S32.HI R5, RZ, 0x1f, R11 ;  /* 0x0000001fff059819 */ /* 0x000fe2000001140b */
[----:B-1----:R-:W-:Y:S01]  /*8380*/  @P3 FMUL.FTZ R7, R10, 0.69314718246459960938 ;  /* 0x3f3172180a073820 */ /* 0x002fe20000410000 */
[----:B------:R4:W1:Y:S01]  /*8390*/  LDS.128 R28, [R218+0x1000] ;  /* 0x00100000da1c7984 */ /* 0x0008620000000c00 */
[----:B------:R-:W-:Y:S01]  /*83a0*/  @P5 FFMA.FTZ R15, R137, c[0x0][0x238], R9 ;  /* 0x00008e00890f5a23 */ /* 0x000fe20000010009 */
[----:B------:R-:W-:Y:S01]  /*83b0*/  SEL R0, R0, RZ, P1 ;  /* 0x000000ff00007207 */ /* 0x000fe20000800000 */
[----:B------:R-:W-:Y:S01]  /*83c0*/  @P3 FFMA.FTZ R14, R3, c[0x0][0x238], R7 ;  /* 0x00008e00030e3a23 */ /* 0x000fe20000010007 */
[----:B------:R-:W1:Y:S03]  /*83d0*/  LDS.128 R216, [R218+0x1800] ;  /* 0x00180000dad87984 */ /* 0x000e660000000c00 */
[----:B------:R-:W-:-:S02]  /*83e0*/  IMAD R2, R20, R26, R0 ;  /* 0x0000001a14027224 */ /* 0x000fc400078e0200 */
[----:B------:R-:W-:Y:S02]  /*83f0*/  IMAD R0, R18, R6, RZ ;  /* 0x0000000612007224 */ /* 0x000fe400078e02ff */
[----:B--2---:R-:W-:-:S03]  /*8400*/  @P4 FMUL.FTZ R8, R8, 0.69314718246459960938 ;  /* 0x3f31721808084820 */ /* 0x004fc60000410000 */
[----:B------:R-:W-:Y:S01]  /*8410*/  SHF.L.U32 R0, R0, 0x7, RZ ;  /* 0x0000000700007819 */ /* 0x000fe200000006ff */
[----:B------:R-:W-:-:S03]  /*8420*/  @P4 FFMA.FTZ R13, R136, c[0x0][0x238], R8 ;  /* 0x00008e00880d4a23 */ /* 0x000fc60000010008 */
[----:B------:R-:W-:Y:S02]  /*8430*/  IADD3 R10, P1, P0, R0, R4, R2 ;  /* 0x00000004000a7210 */ /* 0x000fe4000783e002 */
[----:B------:R-:W-:Y:S02]  /*8440*/  SHF.R.S32.HI R0, RZ, 0x1f, R0 ;  /* 0x0000001fff007819 */ /* 0x000fe40000011400 */
[----:B------:R-:W-:-:S04]  /*8450*/  SHF.R.S32.HI R2, RZ, 0x1f, R2 ;  /* 0x0000001fff027819 */ /* 0x000fc80000011402 */
[----:B------:R-:W-:Y:S01]  /*8460*/  IADD3.X R11, R0, R5, R2, P1, P0 ;  /* 0x00000005000b7210 */ /* 0x000fe20000fe0402 */
[----:B------:R-:W-:Y:S05]  /*8470*/  @P2 BRA `(.L_x_33) ;  /* 0x0000029000002947 */ /* 0x000fea0003800000 */
[----:B----4-:R-:W-:Y:S01]  /*8480*/  SHF.R.S32.HI R0, RZ, 0x1f, R17 ;  /* 0x0000001fff007819 */ /* 0x010fe20000011411 */
[----:B------:R-:W-:Y:S01]  /*8490*/  IMAD.MOV.U32 R5, RZ, RZ, c[0x0][0x214] ;  /* 0x00008500ff057624 */ /* 0x000fe200078e00ff */
[----:B------:R-:W-:Y:S02]  /*84a0*/  SHF.R.S32.HI R3, RZ, 0x1f, R251 ;  /* 0x0000001fff037819 */ /* 0x000fe400000114fb */
[----:B------:R-:W-:Y:S01]  /*84b0*/  LEA.HI R2, R0, R17, RZ, 0x2 ;  /* 0x0000001100027211 */ /* 0x000fe200078f10ff */
[----:B------:R-:W-:Y:S01]  /*84c0*/  IMAD R5, R18, -0x80, R5 ;  /* 0xffffff8012057824 */ /* 0x000fe200078e0205 */
[----:B------:R-:W-:Y:S02]  /*84d0*/  LEA.HI R0, R3, R251, RZ, 0x2 ;  /* 0x000000fb03007211 */ /* 0x000fe400078f10ff */
[----:B------:R-:W-:Y:S02]  /*84e0*/  LOP3.LUT R2, R2, 0xffffffc, RZ, 0xc0, !PT ;  /* 0x0ffffffc02027812 */ /* 0x000fe400078ec0ff */
[----:B------:R-:W-:-:S03]  /*84f0*/  SHF.R.S32.HI R0, RZ, 0x2, R0 ;  /* 0x00000002ff007819 */ /* 0x000fc60000011400 */
[----:B------:R-:W-:-:S04]  /*8500*/  IMAD.IADD R2, R17, 0x1, -R2 ;  /* 0x0000000111027824 */ /* 0x000fc800078e0a02 */
[----:B------:R-:W-:-:S05]  /*8510*/  IMAD R0, R2, 0x10, R0 ;  /* 0x0000001002007824 */ /* 0x000fca00078e0200 */
[CC--:B------:R-:W-:Y:S02]  /*8520*/  ISETP.GE.AND P6, PT, R0.reuse, R5.reuse, PT ;  /* 0x000000050000720c */ /* 0x0c0fe40003fc6270 */
        /* <DEDUP_REMOVED lines=30> */
.L_x_33:
[----:B----4-:R-:W-:Y:S05]  /*8710*/  BSYNC B0 ;  /* 0x0000000000007941 */ /* 0x010fea0003800000 */
.L_x_32:
[----:B--2---:R-:W-:Y:S01]  /*8720*/  IMAD.SHL.U32 R2, R27, 0x8, RZ ;  /* 0x000000081b027824 */ /* 0x004fe200078e00ff */
[----:B------:R-:W-:Y:S01]  /*8730*/  SHF.R.S32.HI R0, RZ, 0x1f, R19 ;  /* 0x0000001fff007819 */ /* 0x000fe20000011413 */
[----:B------:R-:W-:Y:S01]  /*8740*/  ULDC.64 UR4, c[0x0][0x1e8] ;  /* 0x00007a0000047ab9 */ /* 0x000fe20000000a00 */
[----:B------:R-:W-:Y:S01]  /*8750*/  SHF.R.S32.HI R6, RZ, 0x1f, R20 ;  /* 0x0000001fff067819 */ /* 0x000fe20000011414 */
[----:B------:R-:W-:Y:S01]  /*8760*/  USHF.L.U32 UR7, UR4, 0x6, URZ ;  /* 0x0000000604077899 */ /* 0x000fe2000800063f */
[----:B------:R-:W-:Y:S01]  /*8770*/  SHF.R.S32.HI R3, RZ, 0x1f, R2 ;  /* 0x0000001fff037819 */ /* 0x000fe20000011402 */
[----:B------:R-:W-:Y:S01]  /*8780*/  IMAD R0, R0, c[0x0][0x1e0], RZ ;  /* 0x0000780000007a24 */ /* 0x000fe200078e02ff */
[----:B------:R-:W-:Y:S01]  /*8790*/  SHF.R.S32.HI R23, RZ, 0x1f, R22 ;  /* 0x0000001fff177819 */ /* 0x000fe20000011416 */
[----:B------:R-:W-:Y:S01]  /*87a0*/  IMAD R6, R6, c[0x0][0x1f0], RZ ;  /* 0x00007c0006067a24 */ /* 0x000fe200078e02ff */
[----:B------:R-:W-:Y:S01]  /*87b0*/  UMOV UR6, 0x6 ;  /* 0x0000000600067882 */ /* 0x000fe20000000000 */
[C---:B------:R-:W-:Y:S01]  /*87c0*/  IMAD R0, R19.reuse, c[0x0][0x1e4], R0 ;  /* 0x0000790013007a24 */ /* 0x040fe200078e0200 */
[----:B------:R-:W-:Y:S01]  /*87d0*/  USHF.L.U64.HI UR5, UR4, UR6, UR5 ;  /* 0x0000000604057299 */ /* 0x000fe20008010205 */
[----:B------:R-:W-:-:S04]  /*87e0*/  IMAD.WIDE.U32 R2, R19, c[0x0][0x1e0], R2 ;  /* 0x0000780013027a25 */ /* 0x000fc800078e0002 */
[----:B------:R-:W-:Y:S02]  /*87f0*/  IMAD.IADD R3, R3, 0x1, R0 ;  /* 0x0000000103037824 */ /* 0x000fe400078e0200 */
[C---:B------:R-:W-:Y:S02]  /*8800*/  IMAD R6, R20.reuse, c[0x0][0x1f4], R6 ;  /* 0x00007d0014067a24 */ /* 0x040fe400078e0206 */
[----:B------:R-:W-:-:S04]  /*8810*/  IMAD.WIDE.U32 R2, R20, c[0x0][0x1f0], R2 ;  /* 0x00007c0014027a25 */ /* 0x000fc800078e0002 */
[----:B------:R-:W-:Y:S01]  /*8820*/  IMAD.WIDE R4, R18, 0x80, R22 ;  /* 0x0000008012047825 */ /* 0x000fe200078e0216 */
[----:B------:R-:W-:-:S03]  /*8830*/  IADD3 R3, R3, R6, RZ ;  /* 0x0000000603037210 */ /* 0x000fc60007ffe0ff */
[----:B------:R-:W-:Y:S02]  /*8840*/  IMAD R0, R5, c[0x0][0x1e8], RZ ;  /* 0x00007a0005007a24 */ /* 0x000fe400078e02ff */
[----:B------:R-:W-:-:S04]  /*8850*/  IMAD.WIDE.U32 R2, R4, c[0x0][0x1e8], R2 ;  /* 0x00007a0004027a25 */ /* 0x000fc800078e0002 */
[----:B------:R-:W-:Y:S01]  /*8860*/  IMAD R0, R4, c[0x0][0x1ec], R0 ;  /* 0x00007b0004007a24 */ /* 0x000fe200078e0200 */
[----:B------:R-:W-:-:S03]  /*8870*/  LEA R6, P0, R2, c[0x0][0x1d0], 0x1 ;  /* 0x0000740002067a11 */ /* 0x000fc600078008ff */
[----:B------:R-:W-:-:S05]  /*8880*/  IMAD.IADD R0, R3, 0x1, R0 ;  /* 0x0000000103007824 */ /* 0x000fca00078e0200 */
[----:B------:R-:W-:Y:S02]  /*8890*/  LEA.HI.X R7, R2, c[0x0][0x1d4], R0, 0x1, P0 ;  /* 0x0000750002077a11 */ /* 0x000fe400000f0c00 */
[----:B------:R-:W-:-:S03]  /*88a0*/  IADD3 R4, P0, R6, UR7, RZ ;  /* 0x0000000706047c10 */ /* 0x000fc6000ff1e0ff */
[----:B---3--:R-:W-:Y:S01]  /*88b0*/  STG.E.128 [R6.64], R36 ;  /* 0x0000002406007986 */ /* 0x008fe2000c101d0a */
[----:B------:R-:W-:Y:S02]  /*88c0*/  IADD3.X R5, R7, UR5, RZ, P0, !PT ;  /* 0x0000000507057c10 */ /* 0x000fe400087fe4ff */
[----:B------:R-:W-:-:S03]  /*88d0*/  IADD3 R2, P0, R4, UR7, RZ ;  /* 0x0000000704027c10 */ /* 0x000fc6000ff1e0ff */
[----:B------:R-:W-:Y:S01]  /*88e0*/  STG.E.128 [R4.64], R32 ;  /* 0x0000002004007986 */ /* 0x000fe2000c101d0a */
[----:B------:R-:W-:Y:S02]  /*88f0*/  IADD3.X R3, R5, UR5, RZ, P0, !PT ;  /* 0x0000000505037c10 */ /* 0x000fe400087fe4ff */
[----:B------:R-:W-:-:S03]  /*8900*/  IADD3 R8, P0, R2, UR7, RZ ;  /* 0x0000000702087c10 */ /* 0x000fc6000ff1e0ff */
[----:B-1----:R-:W-:Y:S01]  /*8910*/  STG.E.128 [R2.64], R28 ;  /* 0x0000001c02007986 */ /* 0x002fe2000c101d0a */
[----:B------:R-:W-:-:S05]  /*8920*/  IADD3.X R9, R3, UR5, RZ, P0, !PT ;  /* 0x0000000503097c10 */ /* 0x000fca00087fe4ff */
[----:B------:R-:W-:Y:S01]  /*8930*/  STG.E.128 [R8.64], R216 ;  /* 0x000000d808007986 */ /* 0x000fe2000c101d0a */
[----:B------:R-:W-:Y:S05]  /*8940*/  EXIT ;  /* 0x000000000000794d */ /* 0x000fea0003800000 */
.L_x_34:
        /* <DEDUP_REMOVED lines=11> */
.L_x_1125:


//--------------------- .text._ZN5flash16flash_fwd_kernelI23Flash_fwd_kernel_traitsILi32ELi128ELi128ELi4ELb0ELb0EN7cutlass10bfloat16_tE19Flash_kernel_traitsILi32ELi128ELi128ELi4ES3_EELb0ELb0ELb0ELb0ELb0ELb0ELb0ELb0EEEvNS_16Flash_fwd_paramsE --------------------------
	.section	.text._ZN5flash16flash_fwd_kernelI23Flash_fwd_kernel_traitsILi32ELi128ELi128ELi4ELb0ELb0EN7cutlass10bfloat16_tE19Flash_kernel_traitsILi32ELi128ELi128ELi4ES3_EELb0ELb0ELb0ELb0ELb0ELb0ELb0ELb0EEEvNS_16Flash_fwd_paramsE,"ax",@progbits
	.sectioninfo	@"SHI_REGISTERS=255"
	.align	128
        .global         _ZN5flash16flash_fwd_kernelI23Flash_fwd_kernel_traitsILi32ELi128ELi128ELi4ELb0ELb0EN7cutlass10bfloat16_tE19Flash_kernel_traitsILi32ELi128ELi128ELi4ES3_EELb0ELb0ELb0ELb0ELb0ELb0ELb0ELb0EEEvNS_16Flash_fwd_paramsE
        .type           _ZN5flash16flash_fwd_kernelI23Flash_fwd_kernel_traitsILi32ELi128ELi128ELi4ELb0ELb0EN7cutlass10bfloat16_tE19Flash_kernel_traitsILi32ELi128ELi128ELi4ES3_EELb0ELb0ELb0ELb0ELb0ELb0ELb0ELb0EEEvNS_16Flash_fwd_paramsE,@function
        .size           _ZN5flash16flash_fwd_kernelI23Flash_fwd_kernel_traitsILi32ELi128ELi128ELi4ELb0ELb0EN7cutlass10bfloat16_tE19Flash_kernel_traitsILi32ELi128ELi128ELi4ES3_EELb0ELb0ELb0ELb0ELb0ELb0ELb0ELb0EEEvNS_16Flash_fwd_paramsE,(.L_x_1126 - _ZN5flash16flash_fwd_kernelI23Flash_fwd_kernel_traitsILi32ELi128ELi128ELi4ELb0ELb0EN7cutlass10bfloat16_tE19Flash_kernel_traitsILi32ELi128ELi128ELi4ES3_EELb0ELb0ELb0ELb0ELb0ELb0ELb0ELb0EEEvNS_16Flash_fwd_paramsE)
        .other          _ZN5flash16flash_fwd_kernelI23Flash_fwd_kernel_traitsILi32ELi128ELi128ELi4ELb0ELb0EN7cutlass10bfloat16_tE19Flash_kernel_traitsILi32ELi128ELi128ELi4ES3_EELb0ELb0ELb0ELb0ELb0ELb0ELb0ELb0EEEvNS_16Flash_fwd_paramsE,@"STO_CUDA_ENTRY STV_DEFAULT"
_ZN5flash16flash_fwd_kernelI23Flash_fwd_kernel_traitsILi32ELi128ELi128ELi4ELb0ELb0EN7cutlass10bfloat16_tE19Flash_kernel_traitsILi32ELi128ELi128ELi4ES3_EELb0ELb0ELb0ELb0ELb0ELb0ELb0ELb0EEEvNS_16Flash_fwd_paramsE:
.text._ZN5flash16flash_fwd_kernelI23Flash_fwd_kernel_traitsILi32ELi128ELi128ELi4ELb0ELb0EN7cutlass10bfloat16_tE19Flash_kernel_traitsILi32ELi128ELi128ELi4ES3_EELb0ELb0ELb0ELb0ELb0ELb0ELb0ELb0EEEvNS_16Flash_fwd_paramsE:
        /* <DEDUP_REMOVED lines=35> */
.L_x_35:
[----:B---34-:R-:W-:Y:S02]  /*0230*/  MOV R0, c[0x0][0x218] ;  /* 0x0000860000007a02 */ /* 0x018fe40000000f00 */
.L_x_36:
        /* <DEDUP_REMOVED lines=44> */
.L_x_38:
        /* <DEDUP_REMOVED lines=42> */
.L_x_39:
[----:B------:R-:W-:Y:S01]  /*07a0*/  SHF.R.S32.HI R20, RZ, 0x1f, R172 ;  /* 0x0000001fff147819 */ /* 0x000fe200000114ac */
[----:B------:R-:W-:Y:S01]  /*07b0*/  IMAD.IADD R13, R14, 0x1, -R25 ;  /* 0x000000010e0d7824 */ /* 0x000fe200078e0a19 */
[----:B------:R-:W-:Y:S01]  /*07c0*/  BSSY B0, `(.L_x_40) ;  /* 0x0000033000007945 */ /* 0x000fe20003800000 */
[----:B------:R-:W-:Y:S01]  /*07d0*/  IMAD R5, R5, c[0x0][0x1a8], RZ ;  /* 0x00006a0005057a24 */ /* 0x000fe200078e02ff */
[CC--:B------:R-:W-:Y:S02]  /*07e0*/  LEA.HI R4, R20.reuse, R172.reuse, RZ, 0x2 ;  /* 0x000000ac14047211 */ /* 0x0c0fe400078f10ff */
[----:B------:R-:W-:Y:S01]  /*07f0*/  LEA.HI R26, R20, R172, RZ, 0x3 ;  /* 0x000000ac141a7211 */ /* 0x000fe200078f18ff */
[----:B------:R1:W-:Y:S01]  /*0800*/  STL [R1+0x10], R13 ;  /* 0x0000100d01007387 */ /* 0x0003e20000100800 */
[----:B------:R-:W-:-:S02]  /*0810*/  LOP3.LUT R3, R4, 0xfffffffc, RZ, 0xc0, !PT ;  /* 0xfffffffc04037812 */ /* 0x000fc400078ec0ff */
[----:B------:R-:W-:Y:S02]  /*0820*/  SHF.R.S32.HI R22, RZ, 0x3, R26 ;  /* 0x00000003ff167819 */ /* 0x000fe4000001141a */
[----:B------:R-:W-:Y:S01]  /*0830*/  SHF.R.S32.HI R2, RZ, 0x2, R4 ;  /* 0x00000002ff027819 */ /* 0x000fe20000011404 */
[----:B------:R-:W-:Y:S01]  /*0840*/  IMAD.IADD R3, R172, 0x1, -R3 ;  /* 0x00000001ac037824 */ /* 0x000fe200078e0a03 */
[----:B------:R-:W-:Y:S01]  /*0850*/  LEA.HI R23, R20, R172, RZ, 0x5 ;  /* 0x000000ac14177211 */ /* 0x000fe200078f28ff */
[----:B------:R-:W-:Y:S01]  /*0860*/  IMAD.SHL.U32 R0, R22, 0x40, RZ ;  /* 0x0000004016007824 */ /* 0x000fe200078e00ff */
[----:B------:R-:W-:Y:S01]  /*0870*/  LEA.HI R4, R4, R2, RZ, 0x1 ;  /* 0x0000000204047211 */ /* 0x000fe200078f08ff */
[----:B------:R-:W-:Y:S01]  /*0880*/  IMAD.SHL.U32 R246, R3, 0x8, RZ ;  /* 0x0000000803f67824 */ /* 0x000fe200078e00ff */
[----:B------:R-:W-:Y:S02]  /*0890*/  SHF.R.S32.HI R21, RZ, 0x5, R23 ;  /* 0x00000005ff157819 */ /* 0x000fe40000011417 */
[----:B------:R-:W-:-:S02]  /*08a0*/  LOP3.LUT R0, R0, 0xc0, RZ, 0xc0, !PT ;  /* 0x000000c000007812 */ /* 0x000fc400078ec0ff */
[----:B------:R-:W-:Y:S02]  /*08b0*/  IADD3 R6, P0, R246, R9, RZ ;  /* 0x00000009f6067210 */ /* 0x000fe40007f1e0ff */
[----:B------:R-:W-:Y:S02]  /*08c0*/  LOP3.LUT R3, R0, 0x18, R246, 0xf8, !PT ;  /* 0x0000001800037812 */ /* 0x000fe400078ef8f6 */
[----:B------:R-:W-:Y:S02]  /*08d0*/  SHF.R.U32.HI R0, RZ, 0x3, R0 ;  /* 0x00000003ff007819 */ /* 0x000fe40000011600 */
[----:B------:R-:W-:Y:S02]  /*08e0*/  SHF.R.S32.HI R247, RZ, 0x1f, R246 ;  /* 0x0000001ffff77819 */ /* 0x000fe400000114f6 */
[----:B------:R-:W-:Y:S02]  /*08f0*/  LOP3.LUT R0, R3, R0, RZ, 0x3c, !PT ;  /* 0x0000000003007212 */ /* 0x000fe400078e3cff */
[----:B------:R-:W-:Y:S01]  /*0900*/  SHF.R.S32.HI R3, RZ, 0x1f, R2 ;  /* 0x0000001fff037819 */ /* 0x000fe20000011402 */
[----:B------:R-:W-:Y:S01]  /*0910*/  IMAD.X R7, R247, 0x1, R10, P0 ;  /* 0x00000001f7077824 */ /* 0x000fe200000e060a */
[----:B------:R-:W-:-:S02]  /*0920*/  LOP3.LUT R4, R4, 0x7fffffe, RZ, 0xc0, !PT ;  /* 0x07fffffe04047812 */ /* 0x000fc400078ec0ff */
[----:B------:R-:W-:Y:S01]  /*0930*/  ISETP.GE.AND P0, PT, R2, R13, PT ;  /* 0x0000000d0200720c */ /* 0x000fe20003f06270 */
[----:B------:R-:W-:-:S04]  /*0940*/  IMAD.WIDE R30, R27, 0x80, R2 ;  /* 0x000000801b1e7825 */ /* 0x000fc800078e0202 */
[----:B------:R-:W-:Y:S01]  /*0950*/  IMAD.IADD R4, R2, 0x1, -R4 ;  /* 0x0000000102047824 */ /* 0x000fe200078e0a04 */
[----:B------:R1:W-:Y:S01]  /*0960*/  STL.64 [R1+0x8], R30 ;  /* 0x0000081e01007387 */ /* 0x0003e20000100a00 */
[----:B------:R-:W-:-:S04]  /*0970*/  IMAD.WIDE.U32 R6, R15, c[0x0][0x1a8], R6 ;  /* 0x00006a000f067a25 */ /* 0x000fc800078e0006 */
[----:B------:R-:W-:-:S04]  /*0980*/  IMAD R4, R21, 0x8, R4 ;  /* 0x0000000815047824 */ /* 0x000fc800078e0204 */
[----:B------:R-:W-:Y:S02]  /*0990*/  IMAD.U32 R0, R4, 0x20, R0 ;  /* 0x0000002004007824 */ /* 0x000fe400078e0000 */
[----:B------:R-:W-:Y:S01]  /*09a0*/  IMAD R4, R15, c[0x0][0x1ac], R5 ;  /* 0x00006b000f047a24 */ /* 0x000fe200078e0205 */
[----:B------:R-:W-:Y:S01]  /*09b0*/  SHF.R.S32.HI R15, RZ, 0x1f, R12 ;  /* 0x0000001fff0f7819 */ /* 0x000fe2000001140c */
[----:B------:R-:W-:Y:S02]  /*09c0*/  IMAD.SHL.U32 R217, R0, 0x2, RZ ;  /* 0x0000000200d97824 */ /* 0x000fe400078e00ff */
[----:B------:R-:W-:Y:S01]  /*09d0*/  IMAD.IADD R5, R7, 0x1, R4 ;  /* 0x0000000107057824 */ /* 0x000fe200078e0204 */
[----:B------:R-:W-:Y:S05]  /*09e0*/  @P0 BRA `(.L_x_41) ;  /* 0x0000010000000947 */ /* 0x000fea0003800000 */
[----:B------:R-:W-:-:S13]  /*09f0*/  ISETP.GE.AND P0, PT, R246, c[0x0][0x220], PT ;  /* 0x00008800f6007a0c */ /* 0x000fda0003f06270 */
[----:B------:R2:W-:Y:S04]  /*0a00*/  @P0 STS [R217], RZ ;  /* 0x000000ffd9000388 */ /* 0x0005e80000000800 */
[----:B------:R2:W-:Y:S04]  /*0a10*/  @P0 STS [R217+0x4], RZ ;  /* 0x000004ffd9000388 */ /* 0x0005e80000000800 */
[----:B------:R2:W-:Y:S01]  /*0a20*/  @P0 STS.64 [R217+0x8], RZ ;  /* 0x000008ffd9000388 */ /* 0x0005e20000000a00 */
        /* <DEDUP_REMOVED lines=8> */
[----:B------:R-:W-:Y:S01]  /*0ab0*/  @!PT LDS RZ, [RZ] ;  /* 0x00000000fffff984 */ /* 0x000fe20000000800 */
[----:B------:R-:W-:Y:S01]  /*0ac0*/  @!PT LDS RZ, [RZ] ;  /* 0x00000000fffff984 */ /* 0x000fe20000000800 */
[----:B------:R-:W-:Y:S01]  /*0ad0*/  @!PT LDS RZ, [RZ] ;  /* 0x00000000fffff984 */ /* 0x000fe20000000800 */
[----:B------:R3:W-:Y:S02]  /*0ae0*/  LDGSTS.E.BYPASS.LTC128B.128 [R217], [R10.64] ;  /* 0x000000000ad97fae */ /* 0x0007e4000b901d46 */
.L_x_41:
[----:B------:R-:W-:Y:S05]  /*0af0*/  BSYNC B0 ;  /* 0x0000000000007941 */ /* 0x000fea0003800000 */
.L_x_40:
[----:B------:R-:W-:Y:S01]  /*0b00*/  IADD3 R29, R2, 0x20, RZ ;  /* 0x00000020021d7810 */ /* 0x000fe20007ffe0ff */
[----:B------:R-:W-:Y:S03]  /*0b10*/  BSSY B0, `(.L_x_42) ;  /* 0x0000015000007945 */ /* 0x000fe60003800000 */
[----:B------:R-:W-:Y:S01]  /*0b20*/  ISETP.GE.AND P0, PT, R29, R13, PT ;  /* 0x0000000d1d00720c */ /* 0x000fe20003f06270 */
[----:B------:R4:W-:-:S12]  /*0b30*/  STL [R1+0x18], R29 ;  /* 0x0000181d01007387 */ /* 0x0009d80000100800 */
[----:B------:R-:W-:Y:S05]  /*0b40*/  @P0 BRA `(.L_x_43) ;  /* 0x0000011000000947 */ /* 0x000fea0003800000 */
[----:B------:R-:W-:-:S13]  /*0b50*/  ISETP.GE.AND P0, PT, R246, c[0x0][0x220], PT ;  /* 0x00008800f6007a0c */ /* 0x000fda0003f06270 */
[----:B------:R1:W-:Y:S01]  /*0b60*/  @P0 STS.128 [R217+0x800], RZ ;  /* 0x000800ffd9000388 */ /* 0x0003e20000000c00 */
[----:B------:R-:W-:Y:S05]  /*0b70*/  @P0 BRA `(.L_x_43) ;  /* 0x000000e000000947 */ /* 0x000fea0003800000 */
[----:B------:R-:W-:Y:S02]  /*0b80*/  IADD3 R0, P0, R30, 0x20, RZ ;  /* 0x000000201e007810 */ /* 0x000fe40007f1e0ff */
[----:B------:R-:W-:-:S03]  /*0b90*/  MOV R9, R5 ;  /* 0x0000000500097202 */ /* 0x000fc60000000f00 */
[----:B------:R-:W-:-:S04]  /*0ba0*/  IMAD.X R8, RZ, RZ, R31, P0 ;  /* 0x000000ffff087224 */ /* 0x000fc800000e061f */
[----:B---3--:R-:W-:Y:S02]  /*0bb0*/  IMAD R10, R8, c[0x0][0x190], RZ ;  /* 0x00006400080a7a24 */ /* 0x008fe400078e02ff */
[----:B------:R-:W-:-:S04]  /*0bc0*/  IMAD.MOV.U32 R8, RZ, RZ, R6 ;  /* 0x000000ffff087224 */ /* 0x000fc800078e0006 */
        /* <DEDUP_REMOVED lines=8> */
[----:B------:R3:W-:Y:S02]  /*0c50*/  LDGSTS.E.BYPASS.LTC128B.128 [R217+0x800], [R10.64] ;  /* 0x008000000ad97fae */ /* 0x0007e4000b901d46 */
.L_x_43:
[----:B------:R-:W-:Y:S05]  /*0c60*/  BSYNC B0 ;  /* 0x0000000000007941 */ /* 0x000fea0003800000 */
.L_x_42:
        /* <DEDUP_REMOVED lines=22> */
.L_x_45:
[----:B------:R-:W-:Y:S05]  /*0dd0*/  BSYNC B0 ;  /* 0x0000000000007941 */ /* 0x000fea0003800000 */
.L_x_44:
[----:B------:R-:W-:Y:S01]  /*0de0*/  IADD3 R27, R2, 0x60, RZ ;  /* 0x00000060021b7810 */ /* 0x000fe20007ffe0ff */
[----:B------:R-:W-:Y:S01]  /*0df0*/  IMAD.MOV.U32 R206, RZ, RZ, c[0x0][0x198] ;  /* 0x00006600ffce7624 */ /* 0x000fe200078e00ff */
[----:B------:R-:W-:Y:S01]  /*0e00*/  BSSY B0, `(.L_x_46) ;  /* 0x0000017000007945 */ /* 0x000fe20003800000 */
[----:B------:R-:W-:Y:S01]  /*0e10*/  IMAD.MOV.U32 R205, RZ, RZ, 0x7 ;  /* 0x00000007ffcd7424 */ /* 0x000fe200078e00ff */
[----:B------:R-:W-:Y:S01]  /*0e20*/  ISETP.GE.AND P0, PT, R27, R13, PT ;  /* 0x0000000d1b00720c */ /* 0x000fe20003f06270 */
[----:B------:R1:W-:Y:S01]  /*0e30*/  STL [R1+0x1c], R27 ;  /* 0x00001c1b01007387 */ /* 0x0003e20000100800 */
[C---:B------:R-:W-:Y:S02]  /*0e40*/  IMAD.SHL.U32 R219, R206.reuse, 0x80, RZ ;  /* 0x00000080cedb7824 */ /* 0x040fe400078e00ff */
[----:B------:R-:W-:-:S09]  /*0e50*/  SHF.L.U64.HI R205, R206, R205, c[0x0][0x19c] ;  /* 0x00006700cecd7619 */ /* 0x000fd200000102cd */
[----:B------:R-:W-:Y:S05]  /*0e60*/  @P0 BRA `(.L_x_47) ;  /* 0x0000010000000947 */ /* 0x000fea0003800000 */
[----:B------:R-:W-:-:S13]  /*0e70*/  ISETP.GE.AND P0, PT, R246, c[0x0][0x220], PT ;  /* 0x00008800f6007a0c */ /* 0x000fda0003f06270 */
[----:B------:R1:W-:Y:S01]  /*0e80*/  @P0 STS.128 [R217+0x1800], RZ ;  /* 0x001800ffd9000388 */ /* 0x0003e20000000c00 */
[----:B------:R-:W-:Y:S05]  /*0e90*/  @P0 BRA `(.L_x_47) ;  /* 0x000000d000000947 */ /* 0x000fea0003800000 */
[----:B------:R-:W-:-:S04]  /*0ea0*/  IADD3 R0, P0, R30, 0x60, RZ ;  /* 0x000000601e007810 */ /* 0x000fc80007f1e0ff */
[----:B------:R-:W-:-:S05]  /*0eb0*/  IADD3.X R4, RZ, R31, RZ, P0, !PT ;  /* 0x0000001fff047210 */ /* 0x000fca00007fe4ff */
[----:B------:R-:W-:Y:S01]  /*0ec0*/  IMAD R8, R4, c[0x0][0x190], RZ ;  /* 0x0000640004087a24 */ /* 0x000fe200078e02ff */
[----:B------:R-:W-:-:S05]  /*0ed0*/  MOV R4, R6 ;  /* 0x0000000600047202 */ /* 0x000fca0000000f00 */
        /* <DEDUP_REMOVED lines=9> */
.L_x_47:
[----:B------:R-:W-:Y:S05]  /*0f70*/  BSYNC B0 ;  /* 0x0000000000007941 */ /* 0x000fea0003800000 */
.L_x_46:
[C---:B------:R-:W-:Y:S01]  /*0f80*/  IMAD R8, R3.reuse, c[0x0][0x198], RZ ;  /* 0x0000660003087a24 */ /* 0x040fe200078e02ff */
[----:B------:R-:W-:Y:S01]  /*0f90*/  LEA.HI R20, R20, R172, RZ, 0x4 ;  /* 0x000000ac14147211 */ /* 0x000fe200078f20ff */
[----:B------:R-:W-:Y:S01]  /*0fa0*/  IMAD R0, R3, c[0x0][0x1a0], RZ ;  /* 0x0000680003007a24 */ /* 0x000fe200078e02ff */
[----:B------:R-:W-:Y:S01]  /*0fb0*/  LEA.HI.SX32 R25, R218, 0xffffffff, 0x19 ;  /* 0xffffffffda197811 */ /* 0x000fe200078fcaff */
[--C-:B------:R-:W-:Y:S01]  /*0fc0*/  IMAD.WIDE.U32 R6, R2, c[0x0][0x198], R246.reuse ;  /* 0x0000660002067a25 */ /* 0x100fe200078e00f6 */
[----:B------:R-:W-:Y:S01]  /*0fd0*/  LOP3.LUT R9, R20, 0xfffffff0, RZ, 0xc0, !PT ;  /* 0xfffffff014097812 */ /* 0x000fe200078ec0ff */
[----:B------:R-:W-:Y:S02]  /*0fe0*/  BSSY B0, `(.L_x_48) ;  /* 0x0000032000007945 */ /* 0x000fe40003800000 */
[----:B-1----:R-:W-:Y:S01]  /*0ff0*/  IMAD.WIDE.U32 R4, R2, c[0x0][0x1a0], R246 ;  /* 0x0000680002047a25 */ /* 0x002fe200078e00f6 */
[----:B------:R-:W-:-:S03]  /*1000*/  IADD3 R6, P1, R18, R6, RZ ;  /* 0x0000000612067210 */ /* 0x000fc60007f3e0ff */
[----:B------:R-:W-:Y:S01]  /*1010*/  IMAD R8, R2, c[0x0][0x19c], R8 ;  /* 0x0000670002087a24 */ /* 0x000fe200078e0208 */
[----:B------:R-:W-:Y:S01]  /*1020*/  IADD3 R4, P0, R16, R4, RZ ;  /* 0x0000000410047210 */ /* 0x000fe20007f1e0ff */
[----:B------:R-:W-:Y:S02]  /*1030*/  IMAD R0, R2, c[0x0][0x1a4], R0 ;  /* 0x0000690002007a24 */ /* 0x000fe400078e0200 */
[----:B---3--:R-:W-:Y:S01]  /*1040*/  IMAD R10, R15, c[0x0][0x1b0], RZ ;  /* 0x00006c000f0a7a24 */ /* 0x008fe200078e02ff */
[----:B------:R-:W-:Y:S01]  /*1050*/  IADD3.X R7, R19, R7, R8, P1, !PT ;  /* 0x0000000713077210 */ /* 0x000fe20000ffe408 */
[----:B------:R-:W-:Y:S01]  /*1060*/  IMAD.IADD R13, R172, 0x1, -R9 ;  /* 0x00000001ac0d7824 */ /* 0x000fe200078e0a09 */
[----:B------:R-:W-:Y:S01]  /*1070*/  IADD3.X R5, R17, R5, R0, P0, !PT ;  /* 0x0000000511057210 */ /* 0x000fe200007fe400 */
[C---:B------:R-:W-:Y:S02]  /*1080*/  IMAD R10, R12.reuse, c[0x0][0x1b4], R10 ;  /* 0x00006d000c0a7a24 */ /* 0x040fe400078e020a */
[----:B------:R-:W-:Y:S01]  /*1090*/  IMAD.WIDE.U32 R30, R12, c[0x0][0x1b0], R6 ;  /* 0x00006c000c1e7a25 */ /* 0x000fe200078e0006 */
[----:B------:R-:W-:-:S03]  /*10a0*/  LEA.HI R14, R13, R13, RZ, 0x1 ;  /* 0x0000000d0d0e7211 */ /* 0x000fc600078f08ff */
[----:B------:R-:W-:Y:S01]  /*10b0*/  IMAD.WIDE.U32 R250, R12, c[0x0][0x1b8], R4 ;  /* 0x00006e000cfa7a25 */ /* 0x000fe200078e0004 */
[----:B------:R-:W-:Y:S01]  /*10c0*/  LOP3.LUT R4, R23, 0xffffffe0, RZ, 0xc0, !PT ;  /* 0xffffffe017047812 */ /* 0x000fe200078ec0ff */
[----:B------:R1:W-:Y:S01]  /*10d0*/  STL.64 [R1], R30 ;  /* 0x0000001e01007387 */ /* 0x0003e20000100a00 */
[----:B------:R-:W-:Y:S01]  /*10e0*/  IADD3 R249, R31, R10, RZ ;  /* 0x0000000a1ff97210 */ /* 0x000fe20007ffe0ff */
[----:B------:R-:W-:Y:S01]  /*10f0*/  IMAD R5, R25, -0x80, R24 ;  /* 0xffffff8019057824 */ /* 0x000fe200078e0218 */
[----:B------:R-:W-:Y:S01]  /*1100*/  SHF.R.S32.HI R0, RZ, 0x1, R14 ;  /* 0x00000001ff007819 */ /* 0x000fe2000001140e */
[----:B------:R-:W-:Y:S01]  /*1110*/  IMAD.IADD R10, R172, 0x1, -R4 ;  /* 0x00000001ac0a7824 */ /* 0x000fe200078e0a04 */
[----:B------:R-:W-:Y:S01]  /*1120*/  SHF.R.S32.HI R8, RZ, 0x1f, R14 ;  /* 0x0000001fff087819 */ /* 0x000fe2000001140e */
[----:B------:R-:W-:Y:S01]  /*1130*/  IMAD R9, R15, c[0x0][0x1b8], RZ ;  /* 0x00006e000f097a24 */ /* 0x000fe200078e02ff */
[----:B------:R-:W-:Y:S02]  /*1140*/  ISETP.GE.AND P0, PT, R2, R5, PT ;  /* 0x000000050200720c */ /* 0x000fe40003f06270 */
[----:B------:R1:W-:Y:S01]  /*1150*/  STL [R1+0x20], R10 ;  /* 0x0000200a01007387 */ /* 0x0003e20000100800 */
[----:B------:R-:W-:Y:S01]  /*1160*/  LEA.HI R8, R8, R0, RZ, 0x2 ;  /* 0x0000000008087211 */ /* 0x000fe200078f10ff */
[----:B------:R-:W-:Y:S01]  /*1170*/  IMAD R9, R12, c[0x0][0x1bc], R9 ;  /* 0x00006f000c097a24 */ /* 0x000fe200078e0209 */
[----:B------:R-:W-:-:S02]  /*1180*/  SHF.R.S32.HI R12, RZ, 0x1f, R25 ;  /* 0x0000001fff0c7819 */ /* 0x000fc40000011419 */
[----:B------:R-:W-:Y:S02]  /*1190*/  LOP3.LUT R8, R8, 0xfffffffc, RZ, 0xc0, !PT ;  /* 0xfffffffc08087812 */ /* 0x000fe400078ec0ff */
[----:B------:R-:W-:Y:S02]  /*11a0*/  MOV R248, R30 ;  /* 0x0000001e00f87202 */ /* 0x000fe40000000f00 */
[----:B------:R-:W-:Y:S01]  /*11b0*/  IADD3 R245, R251, R9, RZ ;  /* 0x00000009fbf57210 */ /* 0x000fe20007ffe0ff */
[----:B------:R-:W-:Y:S02]  /*11c0*/  IMAD.IADD R15, R0, 0x1, -R8 ;  /* 0x00000001000f7824 */ /* 0x000fe400078e0a08 */
[----:B------:R-:W-:Y:S02]  /*11d0*/  IMAD R0, R205, R25, RZ ;  /* 0x00000019cd007224 */ /* 0x000fe400078e02ff */
[----:B------:R-:W-:Y:S01]  /*11e0*/  IMAD.MOV.U32 R8, RZ, RZ, 0x10 ;  /* 0x00000010ff087424 */ /* 0x000fe200078e00ff */
[----:B------:R-:W-:Y:S01]  /*11f0*/  LOP3.LUT P1, RZ, R15, 0x2, RZ, 0xc0, !PT ;  /* 0x000000020fff7812 */ /* 0x000fe2000782c0ff */
[----:B------:R-:W-:-:S02]  /*1200*/  IMAD R0, R12, R219, R0 ;  /* 0x000000db0c007224 */ /* 0x000fc400078e0200 */
[----:B------:R-:W-:Y:S01]  /*1210*/  IMAD.WIDE.U32 R6, R25, R219, R248 ;  /* 0x000000db19067225 */ /* 0x000fe200078e00f8 */
[----:B------:R-:W-:-:S04]  /*1220*/  SEL R4, R8, 0xfffffff0, !P1 ;  /* 0xfffffff008047807 */ /* 0x000fc80004800000 */
[----:B------:R-:W-:Y:S01]  /*1230*/  IADD3 R9, R7, R0, RZ ;  /* 0x0000000007097210 */ /* 0x000fe20007ffe0ff */
[----:B------:R-:W-:Y:S05]  /*1240*/  @P0 BRA `(.L_x_49) ;  /* 0x000000b000000947 */ /* 0x000fea0003800000 */
[----:B------:R-:W-:-:S13]  /*1250*/  ISETP.GE.AND P0, PT, R246, c[0x0][0x220], PT ;  /* 0x00008800f6007a0c */ /* 0x000fda0003f06270 */
[----:B------:R3:W-:Y:S04]  /*1260*/  @P0 STS [R217+0x2000], RZ ;  /* 0x002000ffd9000388 */ /* 0x0007e80000000800 */
[----:B------:R3:W-:Y:S04]  /*1270*/  @P0 STS [R217+0x2004], RZ ;  /* 0x002004ffd9000388 */ /* 0x0007e80000000800 */
[----:B------:R3:W-:Y:S01]  /*1280*/  @P0 STS.64 [R217+0x2008], RZ ;  /* 0x002008ffd9000388 */ /* 0x0007e20000000a00 */
[----:B------:R-:W-:Y:S05]  /*1290*/  @P0 BRA `(.L_x_49) ;  /* 0x0000006000000947 */ /* 0x000fea0003800000 */
[----:B-1----:R-:W-:-:S04]  /*12a0*/  LEA R10, P0, R6, c[0x0][0x168], 0x1 ;  /* 0x00005a00060a7a11 */ /* 0x002fc800078008ff */
[----:B------:R-:W-:-:S05]  /*12b0*/  LEA.HI.X R11, R6, c[0x0][0x16c], R9, 0x1, P0 ;  /* 0x00005b00060b7a11 */ /* 0x000fca00000f0c09 */
[----:B------:R-:W-:Y:S01]  /*12c0*/  @!PT LDS RZ, [RZ] ;  /* 0x00000000fffff984 */ /* 0x000fe20000000800 */
[----:B------:R-:W-:Y:S01]  /*12d0*/  @!PT LDS RZ, [RZ] ;  /* 0x00000000fffff984 */ /* 0x000fe20000000800 */
[----:B------:R-:W-:Y:S01]  /*12e0*/  @!PT LDS RZ, [RZ] ;  /* 0x00000000fffff984 */ /* 0x000fe20000000800 */
[----:B------:R1:W-:Y:S04]  /*12f0*/  LDGSTS.E.BYPASS.LTC128B.128 [R217+0x2000], [R10.64] ;  /* 0x020000000ad97fae */ /* 0x0003e8000b901d46 */
.L_x_49:
[----:B------:R-:W-:Y:S05]  /*1300*/  BSYNC B0 ;  /* 0x0000000000007941 */ /* 0x000fea0003800000 */
.L_x_48:
[----:B------:R-:W-:Y:S01]  /*1310*/  ISETP.GE.AND P0, PT, R29, R5, PT ;  /* 0x000000051d00720c */ /* 0x000fe20003f06270 */
[----:B------:R-:W-:Y:S01]  /*1320*/  IMAD.MOV.U32 R0, RZ, RZ, 0x5 ;  /* 0x00000005ff007424 */ /* 0x000fe200078e00ff */
[----:B------:R-:W-:Y:S01]  /*1330*/  BSSY B0, `(.L_x_50) ;  /* 0x000000f000007945 */ /* 0x000fe20003800000 */
[----:B------:R-:W-:-:S03]  /*1340*/  IMAD.SHL.U32 R221, R206, 0x20, RZ ;  /* 0x00000020cedd7824 */ /* 0x000fc600078e00ff */
[----:B------:R-:W-:-:S07]  /*1350*/  SHF.L.U64.HI R220, R206, R0, c[0x0][0x19c] ;  /* 0x00006700cedc7619 */ /* 0x000fce0000010200 */
[----:B------:R-:W-:Y:S05]  /*1360*/  @P0 BRA `(.L_x_51) ;  /* 0x000000b000000947 */ /* 0x000fea0003800000 */
[----:B------:R-:W-:-:S13]  /*1370*/  ISETP.GE.AND P0, PT, R246, c[0x0][0x220], PT ;  /* 0x00008800f6007a0c */ /* 0x000fda0003f06270 */
[----:B------:R1:W-:Y:S01]  /*1380*/  @P0 STS.128 [R217+0x2800], RZ ;  /* 0x002800ffd9000388 */ /* 0x0003e20000000c00 */
[----:B------:R-:W-:Y:S05]  /*1390*/  @P0 BRA `(.L_x_51) ;  /* 0x0000008000000947 */ /* 0x000fea0003800000 */
[----:B------:R-:W-:-:S05]  /*13a0*/  IADD3 R0, P0, R221, R6, RZ ;  /* 0x00000006dd007210 */ /* 0x000fca0007f1e0ff */
[----:B-1----:R-:W-:Y:S01]  /*13b0*/  IMAD.X R11, R220, 0x1, R9, P0 ;  /* 0x00000001dc0b7824 */ /* 0x002fe200000e0609 */
[----:B------:R-:W-:-:S04]  /*13c0*/  LEA R10, P0, R0, c[0x0][0x168], 0x1 ;  /* 0x00005a00000a7a11 */ /* 0x000fc800078008ff */
[----:B------:R-:W-:-:S05]  /*13d0*/  LEA.HI.X R11, R0, c[0x0][0x16c], R11, 0x1, P0 ;  /* 0x00005b00000b7a11 */ /* 0x000fca00000f0c0b */
[----:B------:R-:W-:Y:S01]  /*13e0*/  @!PT LDS RZ, [RZ] ;  /* 0x00000000fffff984 */ /* 0x000fe20000000800 */
[----:B------:R-:W-:Y:S01]  /*13f0*/  @!PT LDS RZ, [RZ] ;  /* 0x00000000fffff984 */ /* 0x000fe20000000800 */
[----:B------:R-:W-:Y:S01]  /*1400*/  @!PT LDS RZ, [RZ] ;  /* 0x00000000fffff984 */ /* 0x000fe20000000800 */
[----:B------:R1:W-:Y:S04]  /*1410*/  LDGSTS.E.BYPASS.LTC128B.128 [R217+0x2800], [R10.64] ;  /* 0x028000000ad97fae */ /* 0x0003e8000b901d46 */
.L_x_51:
[----:B------:R-:W-:Y:S05]  /*1420*/  BSYNC B0 ;  /* 0x0000000000007941 */ /* 0x000fea0003800000 */
.L_x_50:
[----:B------:R-:W-:Y:S01]  /*1430*/  ISETP.GE.AND P0, PT, R28, R5, PT ;  /* 0x000000051c00720c */ /* 0x000fe20003f06270 */
[----:B------:R-:W-:-:S12]  /*1440*/  BSSY B0, `(.L_x_52) ;  /* 0x000000e000007945 */ /* 0x000fd80003800000 */
[----:B------:R-:W-:Y:S05]  /*1450*/  @P0 BRA `(.L_x_53) ;  /* 0x000000c000000947 */ /* 0x000fea0003800000 */
[----:B------:R-:W-:-:S13]  /*1460*/  ISETP.GE.AND P0, PT, R246, c[0x0][0x220], PT ;  /* 0x00008800f6007a0c */ /* 0x000fda0003f06270 */
[----:B------:R1:W-:Y:S01]  /*1470*/  @P0 STS.128 [R217+0x3000], RZ ;  /* 0x003000ffd9000388 */ /* 0x0003e20000000c00 */
[----:B------:R-:W-:Y:S05]  /*1480*/  @P0 BRA `(.L_x_53) ;  /* 0x0000009000000947 */ /* 0x000fea0003800000 */
[----:B-1----:R-:W-:Y:S01]  /*1490*/  IMAD.MOV.U32 R11, RZ, RZ, c[0x0][0x19c] ;  /* 0x00006700ff0b7624 */ /* 0x002fe200078e00ff */
[----:B------:R-:W-:-:S04]  /*14a0*/  LEA R0, P0, R206, R6, 0x6 ;  /* 0x00000006ce007211 */ /* 0x000fc800078030ff */
[----:B------:R-:W-:Y:S02]  /*14b0*/  LEA.HI.X R11, R206, R9, R11, 0x6, P0 ;  /* 0x00000009ce0b7211 */ /* 0x000fe400000f340b */
[----:B------:R-:W-:-:S04]  /*14c0*/  LEA R10, P0, R0, c[0x0][0x168], 0x1 ;  /* 0x00005a00000a7a11 */ /* 0x000fc800078008ff */
[----:B------:R-:W-:-:S05]  /*14d0*/  LEA.HI.X R11, R0, c[0x0][0x16c], R11, 0x1, P0 ;  /* 0x00005b00000b7a11 */ /* 0x000fca00000f0c0b */
[----:B------:R-:W-:Y:S01]  /*14e0*/  @!PT LDS RZ, [RZ] ;  /* 0x00000000fffff984 */ /* 0x000fe20000000800 */
[----:B------:R-:W-:Y:S01]  /*14f0*/  @!PT LDS RZ, [RZ] ;  /* 0x00000000fffff984 */ /* 0x000fe20000000800 */
[----:B------:R-:W-:Y:S01]  /*1500*/  @!PT LDS RZ, [RZ] ;  /* 0x00000000fffff984 */ /* 0x000fe20000000800 */
[----:B------:R1:W-:Y:S04]  /*1510*/  LDGSTS.E.BYPASS.LTC128B.128 [R217+0x3000], [R10.64] ;  /* 0x030000000ad97fae */ /* 0x0003e8000b901d46 */
.L_x_53:
[----:B------:R-:W-:Y:S05]  /*1520*/  BSYNC B0 ;  /* 0x0000000000007941 */ /* 0x000fea0003800000 */
.L_x_52:
[----:B------:R-:W-:Y:S01]  /*1530*/  ISETP.GE.AND P0, PT, R27, R5, PT ;  /* 0x000000051b00720c */ /* 0x000fe20003f06270 */
[----:B------:R-:W-:-:S12]  /*1540*/  BSSY B0, `(.L_x_54) ;  /* 0x0000010000007945 */ /* 0x000fd80003800000 */
[----:B------:R-:W-:Y:S05]  /*1550*/  @P0 BRA `(.L_x_55) ;  /* 0x000000e000000947 */ /* 0x000fea0003800000 */
[----:B------:R-:W-:-:S13]  /*1560*/  ISETP.GE.AND P0, PT, R246, c[0x0][0x220], PT ;  /* 0x00008800f6007a0c */ /* 0x000fda0003f06270 */
[----:B------:R1:W-:Y:S01]  /*1570*/  @P0 STS.128 [R217+0x3800], RZ ;  /* 0x003800ffd9000388 */ /* 0x0003e20000000c00 */
[----:B------:R-:W-:Y:S05]  /*1580*/  @P0 BRA `(.L_x_55) ;  /* 0x000000b000000947 */ /* 0x000fea0003800000 */
[----:B------:R-:W-:Y:S01]  /*1590*/  IMAD.MOV.U32 R8, RZ, RZ, R6 ;  /* 0x000000ffff087224 */ /* 0x000fe200078e0006 */
[----:B------:R-:W-:Y:S02]  /*15a0*/  ULDC UR4, c[0x0][0x19c] ;  /* 0x0000670000047ab9 */ /* 0x000fe40000000800 */
[----:B------:R-:W-:Y:S01]  /*15b0*/  UIMAD UR4, UR4, 0x60, URZ ;  /* 0x00000060040478a4 */ /* 0x000fe2000f8e023f */
[----:B------:R-:W-:-:S05]  /*15c0*/  IMAD.WIDE.U32 R8, R206, 0x60, R8 ;  /* 0x00000060ce087825 */ /* 0x000fca00078e0008 */
[----:B------:R-:W-:Y:S02]  /*15d0*/  IADD3 R0, R9, UR4, RZ ;  /* 0x0000000409007c10 */ /* 0x000fe4000fffe0ff */
[----:B------:R-:W-:-:S04]  /*15e0*/  LEA R6, P0, R8, c[0x0][0x168], 0x1 ;  /* 0x00005a0008067a11 */ /* 0x000fc800078008ff */
[----:B------:R-:W-:-:S05]  /*15f0*/  LEA.HI.X R7, R8, c[0x0][0x16c], R0, 0x1, P0 ;  /* 0x00005b0008077a11 */ /* 0x000fca00000f0c00 */
[----:B------:R-:W-:Y:S01]  /*1600*/  @!PT LDS RZ, [RZ] ;  /* 0x00000000fffff984 */ /* 0x000fe20000000800 */
[----:B------:R-:W-:Y:S01]  /*1610*/  @!PT LDS RZ, [RZ] ;  /* 0x00000000fffff984 */ /* 0x000fe20000000800 */
[----:B------:R-:W-:Y:S01]  /*1620*/  @!PT LDS RZ, [RZ] ;  /* 0x00000000fffff984 */ /* 0x000fe20000000800 */
[----:B------:R1:W-:Y:S04]  /*1630*/  LDGSTS.E.BYPASS.LTC128B.128 [R217+0x3800], [R6.64] ;  /* 0x0380000006d97fae */ /* 0x0003e8000b901d46 */
.L_x_55:
[----:B------:R-:W-:Y:S05]  /*1640*/  BSYNC B0 ;  /* 0x0000000000007941 */ /* 0x000fea0003800000 */
.L_x_54:
[----:B------:R-:W0:Y:S01]  /*1650*/  LDGDEPBAR ;  /* 0x00000000000079af */ /* 0x000e220000000000 */
[----:B------:R-:W-:Y:S01]  /*1660*/  ISETP.GE.AND P1, PT, R2, R5, PT ;  /* 0x000000050200720c */ /* 0x000fe20003f26270 */
[----:B------:R-:W-:Y:S01]  /*1670*/  IMAD R0, R12, c[0x0][0x1a0], RZ ;  /* 0x000068000c007a24 */ /* 0x000fe200078e02ff */
[----:B------:R-:W-:Y:S01]  /*1680*/  BSSY B0, `(.L_x_56) ;  /* 0x0000017000007945 */ /* 0x000fe20003800000 */
[----:B-1----:R-:W-:-:S04]  /*1690*/  IMAD.WIDE.U32 R6, R25, c[0x0][0x1a0], RZ ;  /* 0x0000680019067a25 */ /* 0x002fc800078e00ff */
[----:B------:R-:W-:Y:S01]  /*16a0*/  IMAD R0, R25, c[0x0][0x1a4], R0 ;  /* 0x0000690019007a24 */ /* 0x000fe200078e0200 */
[----:B------:R-:W-:-:S04]  /*16b0*/  LEA R2, P0, R6, R250, 0x7 ;  /* 0x000000fa06027211 */ /* 0x000fc800078038ff */
[----:B------:R-:W-:-:S04]  /*16c0*/  IADD3 R0, R7, R0, RZ ;  /* 0x0000000007007210 */ /* 0x000fc80007ffe0ff */
[----:B------:R-:W-:Y:S01]  /*16d0*/  LEA.HI.X R3, R6, R245, R0, 0x7, P0 ;  /* 0x000000f506037211 */ /* 0x000fe200000f3c00 */
[----:B------:R-:W-:-:S04]  /*16e0*/  DEPBAR.LE SB0, 0x0 ;  /* 0x000080000000791a */ /* 0x000fc80000000000 */
[----:B------:R-:W-:Y:S06]  /*16f0*/  BAR.SYNC.DEFER_BLOCKING 0x0 ;  /* 0x0000000000007b1d */ /* 0x000fec0000010000 */
[----:B------:R1:W-:Y:S04]  /*1700*/  @P1 STS [R217+0x4000], RZ ;  /* 0x004000ffd9001388 */ /* 0x0003e80000000800 */
[----:B------:R1:W-:Y:S04]  /*1710*/  @P1 STS [R217+0x4004], RZ ;  /* 0x004004ffd9001388 */ /* 0x0003e80000000800 */
[----:B------:R1:W-:Y:S01]  /*1720*/  @P1 STS.64 [R217+0x4008], RZ ;  /* 0x004008ffd9001388 */ /* 0x0003e20000000a00 */
[----:B------:R-:W-:Y:S05]  /*1730*/  @P1 BRA `(.L_x_57) ;  /* 0x000000b000001947 */ /* 0x000fea0003800000 */
[----:B------:R-:W-:-:S13]  /*1740*/  ISETP.GE.AND P0, PT, R246, c[0x0][0x220], PT ;  /* 0x00008800f6007a0c */ /* 0x000fda0003f06270 */
[----:B------:R1:W-:Y:S04]  /*1750*/  @P0 STS [R217+0x4000], RZ ;  /* 0x004000ffd9000388 */ /* 0x0003e80000000800 */
[----:B------:R1:W-:Y:S04]  /*1760*/  @P0 STS [R217+0x4004], RZ ;  /* 0x004004ffd9000388 */ /* 0x0003e80000000800 */
[----:B------:R1:W-:Y:S01]  /*1770*/  @P0 STS.64 [R217+0x4008], RZ ;  /* 0x004008ffd9000388 */ /* 0x0003e20000000a00 */
[----:B------:R-:W-:Y:S05]  /*1780*/  @P0 BRA `(.L_x_57) ;  /* 0x0000006000000947 */ /* 0x000fea0003800000 */
[----:B------:R-:W-:-:S04]  /*1790*/  LEA R6, P0, R2, c[0x0][0x170], 0x1 ;  /* 0x00005c0002067a11 */ /* 0x000fc800078008ff */
[----:B------:R-:W-:-:S05]  /*17a0*/  LEA.HI.X R7, R2, c[0x0][0x174], R3, 0x1, P0 ;  /* 0x00005d0002077a11 */ /* 0x000fca00000f0c03 */
[----:B------:R-:W-:Y:S01]  /*17b0*/  @!PT LDS RZ, [RZ] ;  /* 0x00000000fffff984 */ /* 0x000fe20000000800 */
[----:B------:R-:W-:Y:S01]  /*17c0*/  @!PT LDS RZ, [RZ] ;  /* 0x00000000fffff984 */ /* 0x000fe20000000800 */
[----:B------:R-:W-:Y:S01]  /*17d0*/  @!PT LDS RZ, [RZ] ;  /* 0x00000000fffff984 */ /* 0x000fe20000000800 */
[----:B------:R1:W-:Y:S04]  /*17e0*/  LDGSTS.E.BYPASS.LTC128B.128 [R217+0x4000], [R6.64] ;  /* 0x0400000006d97fae */ /* 0x0003e8000b901d46 */
.L_x_57:
[----:B------:R-:W-:Y:S05]  /*17f0*/  BSYNC B0 ;  /* 0x0000000000007941 */ /* 0x000fea0003800000 */
.L_x_56:
[----:B------:R-:W-:Y:S01]  /*1800*/  ISETP.GE.AND P0, PT, R29, R5, PT ;  /* 0x000000051d00720c */ /* 0x000fe20003f06270 */
[----:B------:R-:W-:-:S12]  /*1810*/  BSSY B0, `(.L_x_58) ;  /* 0x0000010000007945 */ /* 0x000fd80003800000 */
[----:B------:R1:W-:Y:S01]  /*1820*/  @P0 STS.128 [R217+0x4800], RZ ;  /* 0x004800ffd9000388 */ /* 0x0003e20000000c00 */
[----:B------:R-:W-:Y:S05]  /*1830*/  @P0 BRA `(.L_x_59) ;  /* 0x000000d000000947 */ /* 0x000fea0003800000 */
[----:B------:R-:W-:-:S13]  /*1840*/  ISETP.GE.AND P0, PT, R246, c[0x0][0x220], PT ;  /* 0x00008800f6007a0c */ /* 0x000fda0003f06270 */
[----:B------:R1:W-:Y:S01]  /*1850*/  @P0 STS.128 [R217+0x4800], RZ ;  /* 0x004800ffd9000388 */ /* 0x0003e20000000c00 */
[----:B------:R-:W-:Y:S05]  /*1860*/  @P0 BRA `(.L_x_59) ;  /* 0x000000a000000947 */ /* 0x000fea0003800000 */
[----:B-1----:R-:W-:Y:S02]  /*1870*/  IMAD.MOV.U32 R7, RZ, RZ, c[0x0][0x1a0] ;  /* 0x00006800ff077624 */ /* 0x002fe400078e00ff */
[----:B------:R-:W-:-:S03]  /*1880*/  IMAD.MOV.U32 R6, RZ, RZ, c[0x0][0x1a4] ;  /* 0x00006900ff067624 */ /* 0x000fc600078e00ff */
        /* <DEDUP_REMOVED lines=8> */
.L_x_59:
[----:B------:R-:W-:Y:S05]  /*1910*/  BSYNC B0 ;  /* 0x0000000000007941 */ /* 0x000fea0003800000 */
.L_x_58:
        /* <DEDUP_REMOVED lines=17> */
.L_x_61:
[----:B------:R-:W-:Y:S05]  /*1a30*/  BSYNC B0 ;  /* 0x0000000000007941 */ /* 0x000fea0003800000 */
.L_x_60:
[----:B------:R-:W-:Y:S01]  /*1a40*/  ISETP.GE.AND P0, PT, R27, R5, PT ;  /* 0x000000051b00720c */ /* 0x000fe20003f06270 */
[----:B------:R-:W-:-:S12]  /*1a50*/  BSSY B0, `(.L_x_62) ;  /* 0x0000011000007945 */ /* 0x000fd80003800000 */
[----:B------:R1:W-:Y:S01]  /*1a60*/  @P0 STS.128 [R217+0x5800], RZ ;  /* 0x005800ffd9000388 */ /* 0x0003e20000000c00 */
[----:B------:R-:W-:Y:S05]  /*1a70*/  @P0 BRA `(.L_x_63) ;  /* 0x000000e000000947 */ /* 0x000fea0003800000 */
[----:B------:R-:W-:-:S13]  /*1a80*/  ISETP.GE.AND P0, PT, R246, c[0x0][0x220], PT ;  /* 0x00008800f6007a0c */ /* 0x000fda0003f06270 */
[----:B------:R1:W-:Y:S01]  /*1a90*/  @P0 STS.128 [R217+0x5800], RZ ;  /* 0x005800ffd9000388 */ /* 0x0003e20000000c00 */
[----:B------:R-:W-:Y:S05]  /*1aa0*/  @P0 BRA `(.L_x_63) ;  /* 0x000000b000000947 */ /* 0x000fea0003800000 */
[----:B-1----:R-:W-:Y:S01]  /*1ab0*/  IMAD.MOV.U32 R6, RZ, RZ, c[0x0][0x1a0] ;  /* 0x00006800ff067624 */ /* 0x002fe200078e00ff */
        /* <DEDUP_REMOVED lines=10> */
.L_x_63:
[----:B------:R-:W-:Y:S05]  /*1b60*/  BSYNC B0 ;  /* 0x0000000000007941 */ /* 0x000fea0003800000 */
.L_x_62:
[----:B-1----:R-:W-:Y:S01]  /*1b70*/  LOP3.LUT R2, R26, 0xfffffff8, RZ, 0xc0, !PT ;  /* 0xfffffff81a027812 */ /* 0x002fe200078ec0ff */
[----:B------:R-:W-:Y:S01]  /*1b80*/  IMAD.SHL.U32 R5, R15, 0x40, RZ ;  /* 0x000000400f057824 */ /* 0x000fe200078e00ff */
[----:B------:R-:W-:Y:S01]  /*1b90*/  SHF.R.S32.HI R8, RZ, 0x4, R20 ;  /* 0x00000004ff087819 */ /* 0x000fe20000011414 */
[----:B------:R-:W0:Y:S01]  /*1ba0*/  LDGDEPBAR ;  /* 0x00000000000079af */ /* 0x000e220000000000 */
[----:B------:R-:W-:Y:S01]  /*1bb0*/  LOP3.LUT R3, R14, 0x7fffffe, RZ, 0xc0, !PT ;  /* 0x07fffffe0e037812 */ /* 0x000fe200078ec0ff */
[----:B------:R-:W-:Y:S01]  /*1bc0*/  IMAD.IADD R2, R172, 0x1, -R2 ;  /* 0x00000001ac027824 */ /* 0x000fe200078e0a02 */
[----:B------:R-:W-:Y:S02]  /*1bd0*/  LEA.HI R6, R20, R8, RZ, 0x1 ;  /* 0x0000000814067211 */ /* 0x000fe400078f08ff */
[----:B------:R-:W-:Y:S01]  /*1be0*/  SHF.R.S32.HI R7, RZ, 0x1f, R13 ;  /* 0x0000001fff077819 */ /* 0x000fe2000001140d */
[----:B------:R-:W-:Y:S01]  /*1bf0*/  IMAD.IADD R27, R13, 0x1, -R3 ;  /* 0x000000010d1b7824 */ /* 0x000fe200078e0a03 */
[----:B------:R-:W-:-:S02]  /*1c00*/  LEA.HI R0, R2, R2, RZ, 0x1 ;  /* 0x0000000202007211 */ /* 0x000fc400078f08ff */
[----:B------:R-:W-:Y:S02]  /*1c10*/  LOP3.LUT R6, R6, 0xfffffffe, RZ, 0xc0, !PT ;  /* 0xfffffffe06067812 */ /* 0x000fe400078ec0ff */
[----:B------:R-:W-:Y:S02]  /*1c20*/  LOP3.LUT R3, R0, 0x3fffffe, RZ, 0xc0, !PT ;  /* 0x03fffffe00037812 */ /* 0x000fe400078ec0ff */
[----:B------:R-:W-:Y:S01]  /*1c30*/  SHF.R.S32.HI R20, RZ, 0x1, R0 ;  /* 0x00000001ff147819 */ /* 0x000fe20000011400 */
[----:B------:R-:W-:Y:S01]  /*1c40*/  IMAD.IADD R8, R8, 0x1, -R6 ;  /* 0x0000000108087824 */ /* 0x000fe200078e0a06 */
[----:B------:R-:W-:Y:S01]  /*1c50*/  LEA.HI R7, R7, R13, RZ, 0x3 ;  /* 0x0000000d07077211 */ /* 0x000fe200078f18ff */
[----:B------:R-:W-:Y:S01]  /*1c60*/  IMAD.IADD R9, R2, 0x1, -R3 ;  /* 0x0000000102097824 */ /* 0x000fe200078e0a03 */
[----:B------:R-:W-:Y:S01]  /*1c70*/  LOP3.LUT R2, R5, 0xc0, RZ, 0xc0, !PT ;  /* 0x000000c005027812 */ /* 0x000fe200078ec0ff */
[C---:B------:R-:W-:Y:S01]  /*1c80*/  IMAD.SHL.U32 R0, R20.reuse, 0x40, RZ ;  /* 0x0000004014007824 */ /* 0x040fe200078e00ff */
[----:B------:R-:W-:Y:S01]  /*1c90*/  LOP3.LUT P0, RZ, R20, 0x2, RZ, 0xc0, !PT ;  /* 0x0000000214ff7812 */ /* 0x000fe2000780c0ff */
[----:B------:R-:W-:-:S02]  /*1ca0*/  IMAD.SHL.U32 R3, R7, 0x20, RZ ;  /* 0x0000002007037824 */ /* 0x000fc400078e00ff */
[----:B------:R-:W-:Y:S01]  /*1cb0*/  IMAD.SHL.U32 R5, R8, 0x8, RZ ;  /* 0x0000000808057824 */ /* 0x000fe200078e00ff */
[----:B------:R-:W-:Y:S01]  /*1cc0*/  LOP3.LUT R0, R0, 0xc0, RZ, 0xc0, !PT ;  /* 0x000000c000007812 */ /* 0x000fe200078ec0ff */
[----:B------:R-:W-:Y:S01]  /*1cd0*/  IMAD.SHL.U32 R7, R22, 0x8, RZ ;  /* 0x0000000816077824 */ /* 0x000fe200078e00ff */
[----:B------:R-:W-:Y:S02]  /*1ce0*/  LOP3.LUT R26, R3, 0xffffff00, RZ, 0xc0, !PT ;  /* 0xffffff00031a7812 */ /* 0x000fe400078ec0ff */
[----:B------:R-:W-:Y:S02]  /*1cf0*/  LOP3.LUT R6, R2, 0x8, R5, 0xf8, !PT ;  /* 0x0000000802067812 */ /* 0x000fe400078ef805 */
[----:B------:R-:W-:Y:S01]  /*1d00*/  LOP3.LUT R5, R0, 0x8, R7, 0xf8, !PT ;  /* 0x0000000800057812 */ /* 0x000fe200078ef807 */
[----:B------:R-:W-:Y:S01]  /*1d10*/  IMAD R7, R8, 0x8, R9 ;  /* 0x0000000808077824 */ /* 0x000fe200078e0209 */
[----:B------:R-:W-:Y:S01]  /*1d20*/  SHF.R.U32.HI R3, RZ, 0x3, R2 ;  /* 0x00000003ff037819 */ /* 0x000fe20000011602 */
[----:B------:R-:W-:Y:S01]  /*1d30*/  IMAD R2, R21, 0x200, R26 ;  /* 0x0000020015027824 */ /* 0x000fe200078e021a */
[----:B------:R-:W-:-:S02]  /*1d40*/  SHF.R.U32.HI R0, RZ, 0x3, R0 ;  /* 0x00000003ff007819 */ /* 0x000fc40000011600 */
[----:B------:R-:W-:Y:S01]  /*1d50*/  LOP3.LUT R6, R6, R3, RZ, 0x3c, !PT ;  /* 0x0000000306067212 */ /* 0x000fe200078e3cff */
[----:B------:R-:W-:Y:S01]  /*1d60*/  IMAD R2, R27, 0x20, R2 ;  /* 0x000000201b027824 */ /* 0x000fe200078e0202 */
[----:B------:R-:W-:-:S03]  /*1d70*/  LOP3.LUT R0, R5, R0, RZ, 0x3c, !PT ;  /* 0x0000000005007212 */ /* 0x000fc600078e3cff */
[----:B------:R-:W-:Y:S02]  /*1d80*/  IMAD.IADD R2, R6, 0x1, R2 ;  /* 0x0000000106027824 */ /* 0x000fe400078e0202 */
[----:B------:R-:W-:Y:S02]  /*1d90*/  IMAD.U32 R0, R7, 0x20, R0 ;  /* 0x0000002007007824 */ /* 0x000fe400078e0000 */
[----:B------:R-:W-:Y:S02]  /*1da0*/  IMAD.SHL.U32 R207, R2, 0x2, RZ ;  /* 0x0000000202cf7824 */ /* 0x000fe400078e00ff */
[----:B------:R-:W-:Y:S02]  /*1db0*/  IMAD.SHL.U32 R204, R0, 0x2, RZ ;  /* 0x0000000200cc7824 */ /* 0x000fe400078e00ff */
[----:B------:R-:W-:Y:S01]  /*1dc0*/  IMAD R208, R4, 0x2, R207 ;  /* 0x0000000204d07824 */ /* 0x000fe200078e02cf */
[----:B------:R-:W-:Y:S01]  /*1dd0*/  LDSM.16.M88.4 R12, [R207] ;  /* 0x00000000cf0c783b */ /* 0x000fe20000000200 */
[----:B------:R-:W-:Y:S01]  /*1de0*/  IMAD R7, R27, 0x20, R26 ;  /* 0x000000201b077824 */ /* 0x000fe200078e021a */
[----:B------:R-:W-:-:S02]  /*1df0*/  IADD3 R0, R204, 0x2000, RZ ;  /* 0x00002000cc007810 */ /* 0x000fc40007ffe0ff */
[----:B------:R-:W1:Y:S01]  /*1e00*/  LDSM.16.M88.4 R16, [R204+0x2000] ;  /* 0x00200000cc10783b */ /* 0x000e620000000200 */
[----:B------:R-:W-:Y:S02]  /*1e10*/  IADD3 R209, R204, 0x2020, RZ ;  /* 0x00002020ccd17810 */ /* 0x000fe40007ffe0ff */
[----:B------:R-:W-:Y:S01]  /*1e20*/  @P0 IADD3 R209, R0, -0x20, RZ ;  /* 0xffffffe000d10810 */ /* 0x000fe20007ffe0ff */
[----:B------:R-:W5:Y:S01]  /*1e30*/  LDSM.16.M88.4 R8, [R207+0x1000] ;  /* 0x00100000cf08783b */ /* 0x000f620000000200 */
[----:B------:R-:W-:Y:S02]  /*1e40*/  IMAD.SHL.U32 R0, R172, 0x2, RZ ;  /* 0x00000002ac007824 */ /* 0x000fe400078e00ff */
[C---:B------:R-:W-:Y:S01]  /*1e50*/  IADD3 R216, R209.reuse, 0x400, RZ ;  /* 0x00000400d1d87810 */ /* 0x040fe20007ffe0ff */
[----:B------:R-:W2:Y:S01]  /*1e60*/  LDSM.16.M88.4 R36, [R204+0x2400] ;  /* 0x00240000cc24783b */ /* 0x000ea20000000200 */
[C---:B------:R-:W-:Y:S02]  /*1e70*/  IADD3 R215, R209.reuse, 0x800, RZ ;  /* 0x00000800d1d77810 */ /* 0x040fe40007ffe0ff */
[----:B------:R-:W-:Y:S01]  /*1e80*/  LOP3.LUT R0, R0, 0x6, RZ, 0xc0, !PT ;  /* 0x0000000600007812 */ /* 0x000fe200078ec0ff */
[----:B------:R-:W3:Y:S01]  /*1e90*/  LDSM.16.M88.4 R32, [R204+0x2800] ;  /* 0x00280000cc20783b */ /* 0x000ee20000000200 */
[----:B------:R-:W-:-:S02]  /*1ea0*/  IADD3 R214, R209, 0xc00, RZ ;  /* 0x00000c00d1d67810 */ /* 0x000fc40007ffe0ff */
[----:B------:R-:W-:Y:S01]  /*1eb0*/  IADD3 R213, R209, 0x1000, RZ ;  /* 0x00001000d1d57810 */ /* 0x000fe20007ffe0ff */
[----:B----4-:R-:W4:Y:S01]  /*1ec0*/  LDSM.16.M88.4 R28, [R204+0x2c00] ;  /* 0x002c0000cc1c783b */ /* 0x010f220000000200 */
[----:B------:R-:W-:Y:S01]  /*1ed0*/  IMAD R0, R25, 0x80, R0 ;  /* 0x0000008019007824 */ /* 0x000fe200078e0200 */
[C---:B------:R-:W-:Y:S02]  /*1ee0*/  IADD3 R212, R209.reuse, 0x1400, RZ ;  /* 0x00001400d1d47810 */ /* 0x040fe40007ffe0ff */
[----:B------:R-:W2:Y:S01]  /*1ef0*/  LDSM.16.M88.4 R40, [R204+0x3000] ;  /* 0x00300000cc28783b */ /* 0x000ea20000000200 */
[----:B------:R-:W-:Y:S02]  /*1f00*/  IADD3 R211, R209, 0x1800, RZ ;  /* 0x00001800d1d37810 */ /* 0x000fe40007ffe0ff */
[C---:B------:R-:W-:Y:S01]  /*1f10*/  IADD3 R2, R0.reuse, 0x1, RZ ;  /* 0x0000000100027810 */ /* 0x040fe20007ffe0ff */
[----:B------:R-:W2:Y:S01]  /*1f20*/  LDSM.16.M88.4 R48, [R204+0x3400] ;  /* 0x00340000cc30783b */ /* 0x000ea20000000200 */
[----:B------:R-:W-:-:S02]  /*1f30*/  ISETP.GE.AND P5, PT, R0, R24, PT ;  /* 0x000000180000720c */ /* 0x000fc40003fa6270 */
[-C--:B------:R-:W-:Y:S01]  /*1f40*/  ISETP.GE.AND P4, PT, R2, R24.reuse, PT ;  /* 0x000000180200720c */ /* 0x080fe20003f86270 */
[----:B------:R-:W2:Y:S01]  /*1f50*/  LDSM.16.M88.4 R56, [R204+0x3800] ;  /* 0x00380000cc38783b */ /* 0x000ea20000000200 */
[C---:B------:R-:W-:Y:S02]  /*1f60*/  IADD3 R2, R0.reuse, 0x8, RZ ;  /* 0x0000000800027810 */ /* 0x040fe40007ffe0ff */
[----:B------:R-:W-:Y:S01]  /*1f70*/  IADD3 R5, R0, 0x9, RZ ;  /* 0x0000000900057810 */ /* 0x000fe20007ffe0ff */
[----:B------:R-:W2:Y:S01]  /*1f80*/  LDSM.16.M88.4 R52, [R204+0x3c00] ;  /* 0x003c0000cc34783b */ /* 0x000ea20000000200 */
[-C--:B------:R-:W-:Y:S02]  /*1f90*/  ISETP.GE.AND P6, PT, R2, R24.reuse, PT ;  /* 0x000000180200720c */ /* 0x080fe40003fc6270 */
[----:B------:R-:W-:Y:S01]  /*1fa0*/  IADD3 R2, R0, 0x11, RZ ;  /* 0x0000001100027810 */ /* 0x000fe20007ffe0ff */
[----:B------:R-:W-:Y:S01]  /*1fb0*/  LDSM.16.M88.4 R20, [R208] ;  /* 0x00000000d014783b */ /* 0x000fe20000000200 */
[----:B------:R-:W-:-:S02]  /*1fc0*/  ISETP.GE.AND P2, PT, R5, R24, PT ;  /* 0x000000180500720c */ /* 0x000fc40003f46270 */
[-C--:B------:R-:W-:Y:S01]  /*1fd0*/  ISETP.GE.AND P1, PT, R2, R24.reuse, PT ;  /* 0x000000180200720c */ /* 0x080fe20003f26270 */
[-C--:B-1----:R-:W-:Y:S01]  /*1fe0*/  HMMA.16816.F32.BF16 R88, R12, R16.reuse, RZ ;  /* 0x000000100c58723c */ /* 0x082fe200000418ff */
[----:B------:R-:W1:Y:S01]  /*1ff0*/  LDSM.16.M88.4 R44, [R209] ;  /* 0x00000000d12c783b */ /* 0x000e620000000200 */
[C---:B------:R-:W-:Y:S02]  /*2000*/  IADD3 R2, R0.reuse, 0x19, RZ ;  /* 0x0000001900027810 */ /* 0x040fe40007ffe0ff */
[----:B------:R-:W-:Y:S01]  /*2010*/  IADD3 R3, R0, 0x10, RZ ;  /* 0x0000001000037810 */ /* 0x000fe20007ffe0ff */
[----:B------:R-:W-:Y:S01]  /*2020*/  LDSM.16.M88.4 R84, [R209+0x1400] ;  /* 0x00140000d154783b */ /* 0x000fe20000000200 */
[----:B------:R-:W-:Y:S02]  /*2030*/  IADD3 R210, R209, 0x1c00, RZ ;  /* 0x00001c00d1d27810 */ /* 0x000fe40007ffe0ff */
[----:B-----5:R-:W-:Y:S01]  /*2040*/  HMMA.16816.F32.BF16 R92, R8, R16, RZ ;  /* 0x00000010085c723c */ /* 0x020fe200000418ff */
[----:B------:R-:W-:Y:S01]  /*2050*/  LDSM.16.M88.4 R60, [R209+0x400] ;  /* 0x00040000d13c783b */ /* 0x000fe20000000200 */
[----:B------:R-:W-:-:S02]  /*2060*/  ISETP.GE.AND P0, PT, R3, R24, PT ;  /* 0x000000180300720c */ /* 0x000fc40003f06270 */
[----:B------:R-:W-:Y:S01]  /*2070*/  IADD3 R3, R0, 0x18, RZ ;  /* 0x0000001800037810 */ /* 0x000fe20007ffe0ff */
[----:B------:R-:W-:Y:S03]  /*2080*/  LDSM.16.M88.4 R68, [R209+0xc00] ;  /* 0x000c0000d144783b */ /* 0x000fe60000000200 */
[----:B------:R-:W-:Y:S01]  /*2090*/  HMMA.16816.F32.BF16 R120, R8, R18, RZ ;  /* 0x000000120878723c */ /* 0x000fe200000418ff */
[----:B------:R-:W-:Y:S01]  /*20a0*/  LDSM.16.M88.4 R76, [R209+0x1000] ;  /* 0x00100000d14c783b */ /* 0x000fe20000000200 */
[----:B------:R-:W-:-:S03]  /*20b0*/  ISETP.GE.AND P3, PT, R3, R24, PT ;  /* 0x000000180300720c */ /* 0x000fc60003f66270 */
[----:B------:R-:W-:Y:S03]  /*20c0*/  LDSM.16.M88.4 R64, [R209+0x800] ;  /* 0x00080000d140783b */ /* 0x000fe60000000200 */
[----:B------:R-:W-:Y:S01]  /*20d0*/  HMMA.16816.F32.BF16 R124, R12, R18, RZ ;  /* 0x000000120c7c723c */ /* 0x000fe200000418ff */
[----:B------:R-:W5:Y:S07]  /*20e0*/  LDSM.16.M88.4 R16, [R208+0x1000] ;  /* 0x00100000d010783b */ /* 0x000f6e0000000200 */
[C---:B--2---:R-:W-:Y:S08]  /*20f0*/  HMMA.16816.F32.BF16 R96, R8.reuse, R36, RZ ;  /* 0x000000240860723c */ /* 0x044ff000000418ff */
[C---:B---3--:R-:W-:Y:S08]  /*2100*/  HMMA.16816.F32.BF16 R100, R8.reuse, R32, RZ ;  /* 0x000000200864723c */ /* 0x048ff000000418ff */
[C---:B----4-:R-:W-:Y:S08]  /*2110*/  HMMA.16816.F32.BF16 R112, R8.reuse, R28, RZ ;  /* 0x0000001c0870723c */ /* 0x050ff000000418ff */
        /* <DEDUP_REMOVED lines=19> */
[-C--:B-1----:R-:W-:Y:S08]  /*2250*/  HMMA.16816.F32.BF16 R52, R20, R44.reuse, R88 ;  /* 0x0000002c1434723c */ /* 0x082ff00000041858 */
[----:B-----5:R-:W-:Y:S08]  /*2260*/  HMMA.16816.F32.BF16 R36, R16, R44, R92 ;  /* 0x0000002c1024723c */ /* 0x020ff0000004185c */
[C---:B------:R-:W-:Y:S08]  /*2270*/  HMMA.16816.F32.BF16 R152, R12.reuse, R30, RZ ;  /* 0x0000001e0c98723c */ /* 0x040ff000000418ff */
[C---:B------:R-:W-:Y:S08]  /*2280*/  HMMA.16816.F32.BF16 R28, R12.reuse, R40, RZ ;  /* 0x000000280c1c723c */ /* 0x040ff000000418ff */
[C---:B------:R-:W-:Y:S01]  /*2290*/  HMMA.16816.F32.BF16 R164, R12.reuse, R42, RZ ;  /* 0x0000002a0ca4723c */ /* 0x040fe200000418ff */
[----:B------:R-:W1:Y:S07]  /*22a0*/  LDSM.16.M88.4 R40, [R209+0x1800] ;  /* 0x00180000d128783b */ /* 0x000e6e0000000200 */
[C---:B------:R-:W-:Y:S08]  /*22b0*/  HMMA.16816.F32.BF16 R176, R12.reuse, R50, RZ ;  /* 0x000000320cb0723c */ /* 0x040ff000000418ff */
[C---:B------:R-:W-:Y:S08]  /*22c0*/  HMMA.16816.F32.BF16 R116, R12.reuse, R56, RZ ;  /* 0x000000380c74723c */ /* 0x040ff000000418ff */
[----:B------:R-:W-:Y:S08]  /*22d0*/  HMMA.16816.F32.BF16 R188, R12, R58, RZ ;  /* 0x0000003a0cbc723c */ /* 0x000ff000000418ff */
[----:B------:R-:W-:Y:S08]  /*22e0*/  HMMA.16816.F32.BF16 R148, R20, R84, R8 ;  /* 0x000000541494723c */ /* 0x000ff00000041808 */
[-C--:B------:R-:W-:Y:S07]  /*22f0*/  HMMA.16816.F32.BF16 R12, R16, R46.reuse, R120 ;  /* 0x0000002e100c723c */ /* 0x080fee0000041878 */
[----:B------:R-:W-:Y:S01]  /*2300*/  FSEL R120, R55, -INF , !P4 ;  /* 0xff80000037787808 */ /* 0x000fe20006000000 */
[C---:B------:R-:W-:Y:S07]  /*2310*/  HMMA.16816.F32.BF16 R8, R20.reuse, R46, R124 ;  /* 0x0000002e1408723c */ /* 0x040fee000004187c */
[----:B------:R-:W-:Y:S01]  /*2320*/  FSEL R124, R54, -INF , !P5 ;  /* 0xff800000367c7808 */ /* 0x000fe20006800000 */
[----:B------:R-:W-:Y:S01]  /*2330*/  HMMA.16816.F32.BF16 R80, R20, R60, R80 ;  /* 0x0000003c1450723c */ /* 0x000fe20000041850 */
[----:B------:R-:W-:-:S07]  /*2340*/  FSEL R127, R37, -INF , !P4 ;  /* 0xff800000257f7808 */ /* 0x000fce0006000000 */
[----:B------:R-:W-:Y:S01]  /*2350*/  HMMA.16816.F32.BF16 R48, R16, R60, R96 ;  /* 0x0000003c1030723c */ /* 0x000fe20000041860 */
[----:B------:R-:W-:-:S07]  /*2360*/  FSEL R172, R14, -INF , !P6 ;  /* 0xff8000000eac7808 */ /* 0x000fce0007000000 */
[----:B------:R-:W-:Y:S01]  /*2370*/  HMMA.16816.F32.BF16 R92, R20, R68, R32 ;  /* 0x00000044145c723c */ /* 0x000fe20000041820 */
[----:B------:R-:W-:Y:S02]  /*2380*/  FSEL R123, R10, -INF , !P6 ;  /* 0xff8000000a7b7808 */ /* 0x000fe40007000000 */
[----:B------:R-:W-:-:S05]  /*2390*/  FSEL R122, R11, -INF , !P2 ;  /* 0xff8000000b7a7808 */ /* 0x000fca0005000000 */
[----:B------:R-:W-:Y:S01]  /*23a0*/  HMMA.16816.F32.BF16 R104, R16, R84, R104 ;  /* 0x000000541068723c */ /* 0x000fe20000041868 */
[----:B------:R-:W-:-:S06]  /*23b0*/  FSEL R121, R82, -INF , !P0 ;  /* 0xff80000052797808 */ /* 0x000fcc0004000000 */
[----:B------:R-:W-:Y:S01]  /*23c0*/  FSEL R85, R52, -INF , !P5 ;  /* 0xff80000034557808 */ /* 0x000fe20006800000 */
[----:B------:R-:W-:Y:S01]  /*23d0*/  HMMA.16816.F32.BF16 R32, R16, R62, R132 ;  /* 0x0000003e1020723c */ /* 0x000fe20000041884 */
[----:B------:R-:W-:Y:S02]  /*23e0*/  FSEL R84, R53, -INF , !P4 ;  /* 0xff80000035547808 */ /* 0x000fe40006000000 */
[----:B------:R-:W-:-:S04]  /*23f0*/  FSEL R173, R50, -INF , !P0 ;  /* 0xff80000032ad7808 */ /* 0x000fc80004000000 */
[----:B------:R-:W-:Y:S01]  /*2400*/  FSEL R134, R38, -INF , !P5 ;  /* 0xff80000026867808 */ /* 0x000fe20006800000 */
[C---:B------:R-:W-:Y:S01]  /*2410*/  HMMA.16816.F32.BF16 R96, R20.reuse, R76, R28 ;  /* 0x0000004c1460723c */ /* 0x040fe2000004181c */
        /* <DEDUP_REMOVED lines=12> */
[----:B------:R-:W-:-:S02]  /*24e0*/  FSEL R128, R49, -INF , !P1 ;  /* 0xff80000031807808 */ /* 0x000fc40004800000 */
[----:B------:R-:W-:Y:S01]  /*24f0*/  FSEL R77, R8, -INF , !P6 ;  /* 0xff800000084d7808 */ /* 0x000fe20007000000 */
[-C--:B------:R-:W-:Y:S01]  /*2500*/  HMMA.16816.F32.BF16 R72, R20, R64.reuse, R72 ;  /* 0x000000401448723c */ /* 0x080fe20000041848 */
[-C--:B------:R-:W-:Y:S02]  /*2510*/  ISETP.GE.AND P6, PT, R2, R24.reuse, PT ;  /* 0x000000180200720c */ /* 0x080fe40003fc6270 */
[----:B------:R-:W-:Y:S02]  /*2520*/  IADD3 R2, R0, 0x28, RZ ;  /* 0x0000002800027810 */ /* 0x000fe40007ffe0ff */
[----:B------:R-:W-:Y:S02]  /*2530*/  FSEL R76, R9, -INF , !P2 ;  /* 0xff800000094c7808 */ /* 0x000fe40005000000 */
[----:B------:R-:W-:Y:S01]  /*2540*/  ISETP.GE.AND P2, PT, R2, R24, PT ;  /* 0x000000180200720c */ /* 0x000fe20003f46270 */
[----:B------:R-:W-:Y:S01]  /*2550*/  HMMA.16816.F32.BF16 R56, R16, R64, R100 ;  /* 0x000000401038723c */ /* 0x000fe20000041864 */
[----:B------:R-:W-:Y:S01]  /*2560*/  IADD3 R2, R0, 0x29, RZ ;  /* 0x0000002900027810 */ /* 0x000fe20007ffe0ff */
[----:B------:R-:W2:Y:S01]  /*2570*/  LDSM.16.M88.4 R8, [R209+0x1c00] ;  /* 0x001c0000d108783b */ /* 0x000ea20000000200 */
[----:B------:R-:W-:Y:S01]  /*2580*/  FSEL R126, R32, -INF , !P3 ;  /* 0xff800000207e7808 */ /* 0x000fe20005800000 */
[----:B------:R-:W-:-:S04]  /*2590*/  DEPBAR.LE SB0, 0x0 ;  /* 0x000080000000791a */ /* 0x000fc80000000000 */
[C---:B------:R-:W-:Y:S01]  /*25a0*/  HMMA.16816.F32.BF16 R112, R16.reuse, R68, R112 ;  /* 0x000000441070723c */ /* 0x040fe20000041870 */
[----:B------:R-:W-:Y:S02]  /*25b0*/  FSEL R103, R83, -INF , !P1 ;  /* 0xff80000053677808 */ /* 0x000fe40004800000 */
[----:B------:R-:W-:Y:S02]  /*25c0*/  FSEL R102, R30, -INF , !P3 ;  /* 0xff8000001e667808 */ /* 0x000fe40005800000 */
[----:B------:R-:W-:Y:S02]  /*25d0*/  FSEL R65, R28, -INF , !P3 ;  /* 0xff8000001c417808 */ /* 0x000fe40005800000 */
[----:B------:R-:W-:Y:S01]  /*25e0*/  FSEL R69, R80, -INF , !P0 ;  /* 0xff80000050457808 */ /* 0x000fe20004000000 */
[----:B-1----:R-:W-:Y:S01]  /*25f0*/  HMMA.16816.F32.BF16 R88, R16, R40, R136 ;  /* 0x000000281058723c */ /* 0x002fe20000041888 */
[----:B------:R-:W-:Y:S02]  /*2600*/  ISETP.GE.AND P0, PT, R2, R24, PT ;  /* 0x000000180200720c */ /* 0x000fe40003f06270 */
[----:B------:R-:W-:-:S02]  /*2610*/  IADD3 R2, R0, 0x30, RZ ;  /* 0x0000003000027810 */ /* 0x000fc40007ffe0ff */
[----:B------:R-:W-:Y:S02]  /*2620*/  FSEL R68, R81, -INF , !P1 ;  /* 0xff80000051447808 */ /* 0x000fe40004800000 */
[----:B------:R-:W-:Y:S01]  /*2630*/  FSEL R139, R51, -INF , !P1 ;  /* 0xff800000338b7808 */ /* 0x000fe20004800000 */
[-C--:B------:R-:W-:Y:S01]  /*2640*/  HMMA.16816.F32.BF16 R44, R16, R66.reuse, R144 ;  /* 0x00000042102c723c */ /* 0x080fe20000041890 */
[-C--:B------:R-:W-:Y:S02]  /*2650*/  ISETP.GE.AND P1, PT, R2, R24.reuse, PT ;  /* 0x000000180200720c */ /* 0x080fe40003f26270 */
[----:B------:R-:W-:Y:S02]  /*2660*/  IADD3 R2, R0, 0x31, RZ ;  /* 0x0000003100027810 */ /* 0x000fe40007ffe0ff */
        /* <DEDUP_REMOVED lines=25> */
[----:B------:R-:W-:-:S02]  /*2800*/  IADD3 R2, R0, 0x41, RZ ;  /* 0x0000004100027810 */ /* 0x000fc40007ffe0ff */
[----:B------:R-:W-:Y:S01]  /*2810*/  FSEL R153, R46, -INF , !P2 ;  /* 0xff8000002e997808 */ /* 0x000fe20005000000 */
[----:B--2---:R-:W-:Y:S01]  /*2820*/  HMMA.16816.F32.BF16 R48, R20, R8, R160 ;  /* 0x000000081430723c */ /* 0x004fe200000418a0 */
[----:B------:R-:W-:Y:S02]  /*2830*/  FSEL R145, R44, -INF , !P2 ;  /* 0xff8000002c917808 */ /* 0x000fe40005000000 */
[----:B------:R-:W-:Y:S02]  /*2840*/  FSEL R82, R14, -INF , !P2 ;  /* 0xff8000000e527808 */ /* 0x000fe40005000000 */
[----:B------:R-:W-:Y:S02]  /*2850*/  FSEL R61, R12, -INF , !P2 ;  /* 0xff8000000c3d7808 */ /* 0x000fe40005000000 */
[----:B------:R-:W-:Y:S02]  /*2860*/  ISETP.GE.AND P2, PT, R2, R24, PT ;  /* 0x000000180200720c */ /* 0x000fe40003f46270 */
        /* <DEDUP_REMOVED lines=13> */
[----:B------:R-:W-:Y:S02]  /*2940*/  ISETP.GE.AND P1, PT, R2, R24, PT ;  /* 0x000000180200720c */ /* 0x000fe40003f26270 */
[----:B------:R-:W-:-:S02]  /*2950*/  IADD3 R2, R0, 0x50, RZ ;  /* 0x0000005000027810 */ /* 0x000fc40007ffe0ff */
[----:B------:R-:W-:Y:S02]  /*2960*/  FSEL R115, R115, -INF , !P3 ;  /* 0xff80000073737808 */ /* 0x000fe40005800000 */
        /* <DEDUP_REMOVED lines=57> */
[----:B------:R-:W-:Y:S02]  /*2d00*/  FSEL R70, R151, -INF , !P5 ;  /* 0xff80000097467808 */ /* 0x000fe40006800000 */
[----:B------:R-:W-:-:S02]  /*2d10*/  FSEL R52, R149, -INF , !P5 ;  /* 0xff80000095347808 */ /* 0x000fc40006800000 */
[----:B------:R-:W-:Y:S02]  /*2d20*/  FSEL R164, R91, -INF , !P0 ;  /* 0xff8000005ba47808 */ /* 0x000fe40004000000 */
[----:B------:R-:W-:Y:S02]  /*2d30*/  FSEL R89, R119, -INF , !P0 ;  /* 0xff80000077597808 */ /* 0x000fe40004000000 */
[----:B------:R-:W-:Y:S02]  /*2d40*/  FSEL R25, R117, -INF , !P0 ;  /* 0xff80000075197808 */ /* 0x000fe40004000000 */
[----:B------:R-:W-:Y:S02]  /*2d50*/  ISETP.GE.AND P5, PT, R2, R24, PT ;  /* 0x000000180200720c */ /* 0x000fe40003fa6270 */
[----:B------:R-:W-:Y:S02]  /*2d60*/  ISETP.GE.AND P0, PT, R24, 0x81, PT ;  /* 0x000000811800780c */ /* 0x000fe40003f06270 */
[----:B------:R-:W-:-:S02]  /*2d70*/  IADD3 R2, R0, 0x69, RZ ;  /* 0x0000006900027810 */ /* 0x000fc40007ffe0ff */
        /* <DEDUP_REMOVED lines=10> */
[----:B------:R-:W-:Y:S02]  /*2e20*/  ISETP.GE.AND P2, PT, R2, R24, PT ;  /* 0x000000180200720c */ /* 0x000fe40003f46270 */
[----:B------:R-:W-:-:S02]  /*2e30*/  FSEL R179, R50, -INF , !P1 ;  /* 0xff80000032b37808 */ /* 0x000fc40004800000 */
[----:B------:R-:W-:Y:S02]  /*2e40*/  FSEL R174, R46, -INF , !P1 ;  /* 0xff8000002eae7808 */ /* 0x000fe40004800000 */
[----:B------:R-:W-:Y:S02]  /*2e50*/  FSEL R169, R44, -INF , !P1 ;  /* 0xff8000002ca97808 */ /* 0x000fe40004800000 */
[----:B------:R-:W-:Y:S02]  /*2e60*/  FSEL R32, R48, -INF , !P1 ;  /* 0xff80000030207808 */ /* 0x000fe40004800000 */
[----:B------:R-:W-:Y:S01]  /*2e70*/  ISETP.GE.AND P1, PT, R0, R24, PT ;  /* 0x000000180000720c */ /* 0x000fe20003f26270 */
[----:B------:R-:W-:Y:S01]  /*2e80*/  IMAD.IADD R0, R6, 0x1, R7 ;  /* 0x0000000106007824 */ /* 0x000fe200078e0207 */
        /* <DEDUP_REMOVED lines=26> */
[----:B------:R-:W-:Y:S01]  /*3030*/  ISETP.GE.AND P1, PT, R246, c[0x0][0x220], PT ;  /* 0x00008800f6007a0c */ /* 0x000fe20003f26270 */
[----:B------:R-:W-:Y:S01]  /*3040*/  BSSY B0, `(.L_x_65) ;  /* 0x0000030000007945 */ /* 0x000fe20003800000 */
[----:B------:R-:W-:-:S04]  /*3050*/  LEA.HI.SX32 R6, R218, 0xfffffffe, 0x19 ;  /* 0xfffffffeda067811 */ /* 0x000fc800078fcaff */
[----:B------:R-:W-:Y:S01]  /*3060*/  SHF.R.S32.HI R3, RZ, 0x1f, R6 ;  /* 0x0000001fff037819 */ /* 0x000fe20000011406 */
[----:B------:R-:W-:Y:S02]  /*3070*/  IMAD R2, R205, R6, RZ ;  /* 0x00000006cd027224 */ /* 0x000fe400078e02ff */
[----:B------:R-:W-:-:S04]  /*3080*/  IMAD.WIDE.U32 R6, R6, R219, R248 ;  /* 0x000000db06067225 */ /* 0x000fc800078e00f8 */
[----:B------:R-:W-:Y:S01]  /*3090*/  IMAD R2, R3, R219, R2 ;  /* 0x000000db03027224 */ /* 0x000fe200078e0202 */
[-C--:B------:R-:W-:Y:S01]  /*30a0*/  @!P1 IADD3 R9, P2, R221, R6.reuse, RZ ;  /* 0x00000006dd099210 */ /* 0x080fe20007f5e0ff */
[----:B------:R-:W-:Y:S01]  /*30b0*/  @!P1 IMAD.MOV.U32 R14, RZ, RZ, c[0x0][0x19c] ;  /* 0x00006700ff0e9624 */ /* 0x000fe200078e00ff */
[----:B------:R-:W-:Y:S01]  /*30c0*/  @!P1 LEA R5, P3, R206, R6, 0x6 ;  /* 0x00000006ce059211 */ /* 0x000fe200078630ff */
[----:B------:R-:W-:Y:S01]  /*30d0*/  IMAD.IADD R3, R7, 0x1, R2 ;  /* 0x0000000107037824 */ /* 0x000fe200078e0202 */
[----:B------:R-:W-:Y:S01]  /*30e0*/  @!P1 LEA R12, P5, R6, c[0x0][0x168], 0x1 ;  /* 0x00005a00060c9a11 */ /* 0x000fe200078a08ff */
[----:B------:R1:W-:Y:S01]  /*30f0*/  @P1 STS [R217+0x2000], RZ ;  /* 0x002000ffd9001388 */ /* 0x0003e20000000800 */
[----:B------:R-:W-:Y:S01]  /*3100*/  @!P1 LEA R10, P4, R9, c[0x0][0x168], 0x1 ;  /* 0x00005a00090a9a11 */ /* 0x000fe200078808ff */
[----:B------:R-:W-:Y:S01]  /*3110*/  @!P1 IMAD.X R11, R220, 0x1, R3, P2 ;  /* 0x00000001dc0b9824 */ /* 0x000fe200010e0603 */
[----:B------:R-:W-:Y:S01]  /*3120*/  @!P1 LEA R8, P2, R5, c[0x0][0x168], 0x1 ;  /* 0x00005a0005089a11 */ /* 0x000fe200078408ff */
[----:B------:R1:W-:Y:S01]  /*3130*/  @P1 STS [R217+0x2004], RZ ;  /* 0x002004ffd9001388 */ /* 0x0003e20000000800 */
[----:B------:R-:W-:-:S02]  /*3140*/  @!P1 LEA.HI.X R14, R206, R3, R14, 0x6, P3 ;  /* 0x00000003ce0e9211 */ /* 0x000fc400018f340e */
[----:B------:R-:W-:Y:S01]  /*3150*/  @!P1 LEA.HI.X R13, R6, c[0x0][0x16c], R3, 0x1, P5 ;  /* 0x00005b00060d9a11 */ /* 0x000fe200028f0c03 */
[----:B------:R1:W-:Y:S01]  /*3160*/  @P1 STS.64 [R217+0x2008], RZ ;  /* 0x002008ffd9001388 */ /* 0x0003e20000000a00 */
[----:B------:R-:W-:Y:S02]  /*3170*/  @!P1 LEA.HI.X R11, R9, c[0x0][0x16c], R11, 0x1, P4 ;  /* 0x00005b00090b9a11 */ /* 0x000fe400020f0c0b */
[----:B------:R-:W-:Y:S01]  /*3180*/  @!P1 LEA.HI.X R9, R5, c[0x0][0x16c], R14, 0x1, P2 ;  /* 0x00005b0005099a11 */ /* 0x000fe200010f0c0e */
[----:B------:R-:W-:Y:S01]  /*3190*/  @!PT LDS RZ, [RZ] ;  /* 0x00000000fffff984 */ /* 0x000fe20000000800 */
[----:B------:R-:W-:Y:S01]  /*31a0*/  @!PT LDS RZ, [RZ] ;  /* 0x00000000fffff984 */ /* 0x000fe20000000800 */
[----:B------:R-:W-:Y:S01]  /*31b0*/  @!PT LDS RZ, [RZ] ;  /* 0x00000000fffff984 */ /* 0x000fe20000000800 */
[----:B------:R1:W-:Y:S04]  /*31c0*/  @!P1 LDGSTS.E.BYPASS.LTC128B.128 [R217+0x2000], [R12.64] ;  /* 0x020000000cd99fae */ /* 0x0003e8000b901d46 */
[----:B------:R1:W-:Y:S04]  /*31d0*/  @P1 STS.128 [R217+0x2800], RZ ;  /* 0x002800ffd9001388 */ /* 0x0003e80000000c00 */
        /* <DEDUP_REMOVED lines=9> */
[----:B------:R1:W-:Y:S01]  /*3270*/  @P1 STS.128 [R217+0x3800], RZ ;  /* 0x003800ffd9001388 */ /* 0x0003e20000000c00 */
[----:B------:R-:W-:Y:S05]  /*3280*/  @P1 BRA `(.L_x_66) ;  /* 0x000000b000001947 */ /* 0x000fea0003800000 */
[----:B------:R-:W-:Y:S01]  /*3290*/  IMAD.MOV.U32 R2, RZ, RZ, R6 ;  /* 0x000000ffff027224 */ /* 0x000fe200078e0006 */
[----:B------:R-:W-:-:S02]  /*32a0*/  ULDC UR4, c[0x0][0x19c] ;  /* 0x0000670000047ab9 */ /* 0x000fc40000000800 */
        /* <DEDUP_REMOVED lines=9> */
.L_x_66:
[----:B------:R-:W-:Y:S05]  /*3340*/  BSYNC B0 ;  /* 0x0000000000007941 */ /* 0x000fea0003800000 */
.L_x_65:
[----:B------:R-:W0:Y:S02]  /*3350*/  LDGDEPBAR ;  /* 0x00000000000079af */ /* 0x000e240000000000 */
.L_x_64:
        /* <DEDUP_REMOVED lines=62> */
[----:B------:R-:W-:Y:S01]  /*3740*/  SHF.L.U32 R205, R0, 0x1, RZ ;  /* 0x0000000100cd7819 */ /* 0x000fe200000006ff */
[----:B--2---:R-:W2:Y:S03]  /*3750*/  SHFL.BFLY PT, R2, R138, 0x2, 0x1f ;  /* 0x0c401f008a027f89 */ /* 0x004ea600000e0000 */
[----:B------:R-:W-:Y:S01]  /*3760*/  LEA R206, R4, R205, 0x1 ;  /* 0x000000cd04ce7211 */ /* 0x000fe200078e08ff */
[----:B------:R-:W3:Y:S04]  /*3770*/  SHFL.BFLY PT, R6, R137, 0x2, 0x1f ;  /* 0x0c401f0089067f89 */ /* 0x000ee800000e0000 */
[----:B------:R-:W-:Y:S01]  /*3780*/  LDSM.16.MT88.4 R28, [R205+0x4400] ;  /* 0x00440000cd1c783b */ /* 0x000fe20000004200 */
[----:B--2---:R-:W-:-:S02]  /*3790*/  FMNMX.FTZ R138, R138, R2, !PT ;  /* 0x000000028a8a7209 */ /* 0x004fc40007810000 */
[----:B---3--:R-:W-:-:S03]  /*37a0*/  FMNMX.FTZ R137, R137, R6, !PT ;  /* 0x0000000689897209 */ /* 0x008fc60007810000 */
[----:B------:R-:W2:Y:S01]  /*37b0*/  SHFL.BFLY PT, R2, R138, 0x1, 0x1f ;  /* 0x0c201f008a027f89 */ /* 0x000ea200000e0000 */
[----:B------:R-:W-:-:S03]  /*37c0*/  FMNMX.FTZ R6, R134, R133, !PT ;  /* 0x0000008586067209 */ /* 0x000fc60007810000 */
[----:B-1----:R-:W1:Y:S01]  /*37d0*/  SHFL.BFLY PT, R8, R137, 0x1, 0x1f ;  /* 0x0c201f0089087f89 */ /* 0x002e6200000e0000 */
[----:B--2---:R-:W-:-:S04]  /*37e0*/  FMNMX.FTZ R138, R138, R2, !PT ;  /* 0x000000028a8a7209 */ /* 0x004fc80007810000 */
[C---:B------:R-:W-:Y:S01]  /*37f0*/  FSETP.NEU.FTZ.AND P1, PT, R138.reuse, -INF , PT ;  /* 0xff8000008a00780b */ /* 0x040fe20003f3d000 */
[----:B------:R-:W-:Y:S01]  /*3800*/  FMUL.FTZ R2, R138, c[0x0][0x23c] ;  /* 0x00008f008a027a20 */ /* 0x000fe20000410000 */
[----:B-1----:R-:W-:-:S04]  /*3810*/  FMNMX.FTZ R137, R137, R8, !PT ;  /* 0x0000000889897209 */ /* 0x002fc80007810000 */
[----:B------:R-:W-:Y:S02]  /*3820*/  FSEL R2, R2, RZ, P1 ;  /* 0x000000ff02027208 */ /* 0x000fe40000800000 */
[----:B------:R-:W-:-:S03]  /*3830*/  FSETP.NEU.FTZ.AND P1, PT, R137, -INF , PT ;  /* 0xff8000008900780b */ /* 0x000fc60003f3d000 */
[--C-:B------:R-:W-:Y:S02]  /*3840*/  FFMA.FTZ R3, R85, c[0x0][0x23c], -R2.reuse ;  /* 0x00008f0055037a23 */ /* 0x100fe40000010802 */
[--C-:B------:R-:W-:Y:S02]  /*3850*/  FFMA.FTZ R5, R16, c[0x0][0x23c], -R2.reuse ;  /* 0x00008f0010057a23 */ /* 0x100fe40000010802 */
[----:B------:R1:W-:Y:S01]  /*3860*/  MUFU.EX2 R203, R3 ;  /* 0x0000000300cb7308 */ /* 0x0003e20000000800 */
[----:B------:R-:W-:Y:S07]  /*3870*/  LDSM.16.MT88.4 R16, [R206+0x4000] ;  /* 0x00400000ce10783b */ /* 0x000fee0000004200 */
[----:B------:R2:W-:Y:S01]  /*3880*/  MUFU.EX2 R150, R5 ;  /* 0x0000000500967308 */ /* 0x0005e20000000800 */
[----:B-1----:R-:W-:-:S07]  /*3890*/  FFMA.FTZ R3, R84, c[0x0][0x23c], -R2 ;  /* 0x00008f0054037a23 */ /* 0x002fce0000010802 */
        /* <DEDUP_REMOVED lines=76> */
[----:B------:R-:W-:-:S04]  /*3d60*/  FMNMX.FTZ R136, R144, R5, !PT ;  /* 0x0000000590887209 */ /* 0x000fc80007810000 */
        /* <DEDUP_REMOVED lines=30> */
[----:B------:R-:W-:Y:S01]  /*3f50*/  FMNMX.FTZ R136, R116, R136, !PT ;  /* 0x0000008874887209 */ /* 0x000fe20007810000 */
[----:B--2---:R-:W-:Y:S01]  /*3f60*/  FADD.FTZ R4, R187, R181 ;  /* 0x000000b5bb047221 */ /* 0x004fe20000010000 */
[----:B------:R-:W-:Y:S01]  /*3f70*/  FMNMX.FTZ R2, R110, R2, !PT ;  /* 0x000000026e027209 */ /* 0x000fe20007810000 */
[----:B------:R1:W2:Y:S01]  /*3f80*/  MUFU.EX2 R180, R3 ;  /* 0x0000000300b47308 */ /* 0x0002a20000000800 */
        /* <DEDUP_REMOVED lines=9> */
[----:B------:R-:W-:Y:S01]  /*4020*/  FMNMX.FTZ R136, R166, R136, !PT ;  /* 0x00000088a6887209 */ /* 0x000fe20007810000 */
[----:B--2---:R-:W-:Y:S01]  /*4030*/  FADD.FTZ R4, R180, R4 ;  /* 0x00000004b4047221 */ /* 0x004fe20000010000 */
[----:B------:R-:W-:Y:S01]  /*4040*/  FMNMX.FTZ R2, R158, R2, !PT ;  /* 0x000000029e027209 */ /* 0x000fe20007810000 */
[----:B------:R1:W2:Y:S01]  /*4050*/  MUFU.EX2 R183, R3 ;  /* 0x0000000300b77308 */ /* 0x0002a20000000800 */
[----:B------:R-:W-:Y:S02]  /*4060*/  FMNMX.FTZ R136, R167, R136, !PT ;  /* 0x00000088a7887209 */ /* 0x000fe40007810000 */
[----:B------:R-:W-:-:S03]  /*4070*/  FMNMX.FTZ R2, R107, R2, !PT ;  /* 0x000000026b027209 */ /* 0x000fc60007810000 */
[----:B------:R-:W3:Y:S01]  /*4080*/  SHFL.BFLY PT, R7, R136, 0x2, 0x1f ;  /* 0x0c401f0088077f89 */ /* 0x000ee200000e0000 */
[----:B------:R-:W-:-:S04]  /*4090*/  FMNMX.FTZ R2, R91, R2, !PT ;  /* 0x000000025b027209 */ /* 0x000fc80007810000 */
[----:B------:R-:W-:Y:S01]  /*40a0*/  FMNMX.FTZ R2, R165, R2, !PT ;  /* 0x00000002a5027209 */ /* 0x000fe20007810000 */
[----:B-1----:R-:W-:Y:S01]  /*40b0*/  FFMA.FTZ R3, R121, c[0x0][0x23c], -R6 ;  /* 0x00008f0079037a23 */ /* 0x002fe20000010806 */
[----:B--2---:R-:W-:-:S03]  /*40c0*/  F2FP.BF16.PACK_AB R15, R183, R180 ;  /* 0x000000b4b70f723e */ /* 0x004fc600000010ff */
[----:B------:R1:W-:Y:S01]  /*40d0*/  MUFU.EX2 R186, R3 ;  /* 0x0000000300ba7308 */ /* 0x0003e20000000800 */
[----:B---3--:R-:W-:-:S05]  /*40e0*/  FMNMX.FTZ R136, R136, R7, !PT ;  /* 0x0000000788887209 */ /* 0x008fca0007810000 */
        /* <DEDUP_REMOVED lines=33> */
[----:B------:R-:W-:Y:S02]  /*4300*/  FFMA.FTZ R7, R131, c[0x0][0x23c], -R5 ;  /* 0x00008f0083077a23 */ /* 0x000fe40000010805 */
[----:B--2---:R-:W-:-:S04]  /*4310*/  FFMA.FTZ R3, R75, c[0x0][0x23c], -R6 ;  /* 0x00008f004b037a23 */ /* 0x004fc80000010806 */
[----:B------:R2:W-:Y:S02]  /*4320*/  MUFU.EX2 R191, R3 ;  /* 0x0000000300bf7308 */ /* 0x0005e40000000800 */
[----:B--2---:R-:W-:-:S06]  /*4330*/  FFMA.FTZ R3, R74, c[0x0][0x23c], -R6 ;  /* 0x00008f004a037a23 */ /* 0x004fcc0000010806 */
        /* <DEDUP_REMOVED lines=15> */
[----:B-1----:R-:W-:Y:S01]  /*4430*/  FMNMX.FTZ R3, R2, R8, !PT ;  /* 0x0000000802037209 */ /* 0x002fe20007810000 */
[----:B------:R-:W-:-:S05]  /*4440*/  FFMA.FTZ R2, R127, c[0x0][0x23c], -R5 ;  /* 0x00008f007f027a23 */ /* 0x000fca0000010805 */
[----:B------:R1:W-:Y:S01]  /*4450*/  MUFU.EX2 R127, R7 ;  /* 0x00000007007f7308 */ /* 0x0003e20000000800 */
[----:B------:R-:W-:-:S07]  /*4460*/  FSETP.NEU.FTZ.AND P1, PT, R3, -INF , PT ;  /* 0xff8000000300780b */ /* 0x000fce0003f3d000 */
[----:B------:R2:W3:Y:S01]  /*4470*/  MUFU.EX2 R123, R2 ;  /* 0x00000002007b7308 */ /* 0x0004e20000000800 */
[----:B-1----:R-:W-:-:S07]  /*4480*/  FFMA.FTZ R7, R129, c[0x0][0x23c], -R5 ;  /* 0x00008f0081077a23 */ /* 0x002fce0000010805 */
[----:B------:R1:W4:Y:S01]  /*4490*/  MUFU.EX2 R131, R7 ;  /* 0x0000000700837308 */ /* 0x0003220000000800 */
[----:B--2---:R-:W-:Y:S01]  /*44a0*/  FMUL.FTZ R2, R3, c[0x0][0x23c] ;  /* 0x00008f0003027a20 */ /* 0x004fe20000410000 */
[----:B---3--:R-:W-:-:S04]  /*44b0*/  F2FP.BF16.PACK_AB R8, R123, R132 ;  /* 0x000000847b08723e */ /* 0x008fc800000010ff */
[----:B------:R-:W-:-:S05]  /*44c0*/  FSEL R2, R2, RZ, P1 ;  /* 0x000000ff02027208 */ /* 0x000fca0000800000 */
[--C-:B------:R-:W-:Y:S02]  /*44d0*/  FFMA.FTZ R0, R133, c[0x0][0x23c], -R2.reuse ;  /* 0x00008f0085007a23 */ /* 0x100fe40000010802 */
[----:B-1----:R-:W-:Y:S01]  /*44e0*/  FFMA.FTZ R7, R134, c[0x0][0x23c], -R2 ;  /* 0x00008f0086077a23 */ /* 0x002fe20000010802 */
[----:B----4-:R-:W-:-:S03]  /*44f0*/  F2FP.BF16.PACK_AB R10, R131, R127 ;  /* 0x0000007f830a723e */ /* 0x010fc600000010ff */
[----:B------:R-:W-:Y:S08]  /*4500*/  MUFU.EX2 R101, R7 ;  /* 0x0000000700657308 */ /* 0x000ff00000000800 */
[----:B------:R1:W2:Y:S02]  /*4510*/  MUFU.EX2 R7, R0 ;  /* 0x0000000000077308 */ /* 0x0002a40000000800 */
[----:B-1----:R-:W-:Y:S01]  /*4520*/  FFMA.FTZ R0, R172, c[0x0][0x23c], -R2 ;  /* 0x00008f00ac007a23 */ /* 0x002fe20000010802 */
[----:B------:R-:W-:-:S02]  /*4530*/  MOV R172, R9 ;  /* 0x0000000900ac7202 */ /* 0x000fc40000000f00 */
[----:B--2---:R-:W-:-:S03]  /*4540*/  F2FP.BF16.PACK_AB R9, R7, R101 ;  /* 0x000000650709723e */ /* 0x004fc600000010ff */
[----:B------:R1:W-:Y:S02]  /*4550*/  MUFU.EX2 R100, R0 ;  /* 0x0000000000647308 */ /* 0x0003e40000000800 */
[----:B-1----:R-:W-:-:S06]  /*4560*/  FFMA.FTZ R0, R135, c[0x0][0x23c], -R2 ;  /* 0x00008f0087007a23 */ /* 0x002fcc0000010802 */
        /* <DEDUP_REMOVED lines=19> */
[----:B--2---:R-:W-:Y:S01]  /*46a0*/  F2FP.BF16.PACK_AB R10, R134, R133 ;  /* 0x00000085860a723e */ /* 0x004fe200000010ff */
[----:B-1----:R-:W-:Y:S01]  /*46b0*/  FFMA.FTZ R0, R139, c[0x0][0x23c], -R2 ;  /* 0x00008f008b007a23 */ /* 0x002fe20000010802 */
[----:B------:R-:W-:Y:S02]  /*46c0*/  MOV R139, R12 ;  /* 0x0000000c008b7202 */ /* 0x000fe40000000f00 */
[----:B------:R-:W-:-:S03]  /*46d0*/  F2FP.BF16.PACK_AB R12, R202, R203 ;  /* 0x000000cbca0c723e */ /* 0x000fc600000010ff */
[----:B------:R1:W2:Y:S04]  /*46e0*/  MUFU.EX2 R126, R0 ;  /* 0x00000000007e7308 */ /* 0x0002a80000000800 */
[C---:B------:R-:W-:Y:S08]  /*46f0*/  HMMA.16816.F32.BF16 R56, R12.reuse, R16, RZ ;  /* 0x000000100c38723c */ /* 0x040ff000000418ff */
[----:B------:R-:W-:Y:S01]  /*4700*/  HMMA.16816.F32.BF16 R52, R12, R18, RZ ;  /* 0x000000120c34723c */ /* 0x000fe200000418ff */
[----:B------:R-:W3:Y:S01]  /*4710*/  LDSM.16.MT88.4 R16, [R206+0x4800] ;  /* 0x00480000ce10783b */ /* 0x000ee20000004200 */
[----:B-1----:R-:W-:Y:S01]  /*4720*/  FFMA.FTZ R0, R146, c[0x0][0x23c], -R2 ;  /* 0x00008f0092007a23 */ /* 0x002fe20000010802 */
[----:B--2---:R-:W-:-:S03]  /*4730*/  F2FP.BF16.PACK_AB R9, R126, R122 ;  /* 0x0000007a7e09723e */ /* 0x004fc600000010ff */
[----:B------:R1:W-:Y:S02]  /*4740*/  MUFU.EX2 R124, R0 ;  /* 0x00000000007c7308 */ /* 0x0003e40000000800 */
[C---:B------:R-:W-:Y:S08]  /*4750*/  HMMA.16816.F32.BF16 R48, R12.reuse, R20, RZ ;  /* 0x000000140c30723c */ /* 0x040ff000000418ff */
[----:B------:R-:W-:Y:S01]  /*4760*/  HMMA.16816.F32.BF16 R64, R12, R22, RZ ;  /* 0x000000160c40723c */ /* 0x000fe200000418ff */
[----:B------:R-:W2:Y:S01]  /*4770*/  LDSM.16.MT88.4 R12, [R205+0x4800] ;  /* 0x00480000cd0c783b */ /* 0x000ea20000004200 */
[----:B-1----:R-:W-:-:S04]  /*4780*/  FFMA.FTZ R0, R141, c[0x0][0x23c], -R2 ;  /* 0x00008f008d007a23 */ /* 0x002fc80000010802 */
[----:B------:R1:W4:Y:S02]  /*4790*/  MUFU.EX2 R125, R0 ;  /* 0x00000000007d7308 */ /* 0x0003240000000800 */
[----:B-1----:R-:W-:Y:S01]  /*47a0*/  FFMA.FTZ R0, R79, c[0x0][0x23c], -R6 ;  /* 0x00008f004f007a23 */ /* 0x002fe20000010806 */
[----:B----4-:R-:W-:-:S05]  /*47b0*/  F2FP.BF16.PACK_AB R11, R125, R124 ;  /* 0x0000007c7d0b723e */ /* 0x010fca00000010ff */
[----:B------:R1:W-:Y:S02]  /*47c0*/  MUFU.EX2 R135, R0 ;  /* 0x0000000000877308 */ /* 0x0003e40000000800 */
[C---:B------:R-:W-:Y:S08]  /*47d0*/  HMMA.16816.F32.BF16 R60, R8.reuse, R24, R36 ;  /* 0x00000018083c723c */ /* 0x040ff00000041824 */
[----:B------:R-:W-:Y:S01]  /*47e0*/  HMMA.16816.F32.BF16 R20, R8, R30, R40 ;  /* 0x0000001e0814723c */ /* 0x000fe20000041828 */
[----:B-1----:R-:W-:-:S04]  /*47f0*/  FFMA.FTZ R0, R140, c[0x0][0x23c], -R5 ;  /* 0x00008f008c007a23 */ /* 0x002fc80000010805 */
[----:B------:R1:W-:Y:S03]  /*4800*/  MUFU.EX2 R120, R0 ;  /* 0x0000000000787308 */ /* 0x0003e60000000800 */
[----:B------:R-:W-:Y:S01]  /*4810*/  HMMA.16816.F32.BF16 R32, R8, R26, R32 ;  /* 0x0000001a0820723c */ /* 0x000fe20000041820 */
[----:B-1----:R-:W-:-:S07]  /*4820*/  FFMA.FTZ R0, R142, c[0x0][0x23c], -R5 ;  /* 0x00008f008e007a23 */ /* 0x002fce0000010805 */
[----:B------:R-:W-:Y:S01]  /*4830*/  HMMA.16816.F32.BF16 R140, R8, R28, R44 ;  /* 0x0000001c088c723c */ /* 0x000fe2000004182c */
[----:B------:R1:W4:Y:S06]  /*4840*/  MUFU.EX2 R121, R0 ;  /* 0x0000000000797308 */ /* 0x00032c0000000800 */
[----:B------:R-:W-:Y:S02]  /*4850*/  F2FP.BF16.PACK_AB R8, R225, R224 ;  /* 0x000000e0e108723e */ /* 0x000fe400000010ff */
[----:B------:R-:W-:Y:S02]  /*4860*/  F2FP.BF16.PACK_AB R9, R182, R186 ;  /* 0x000000bab609723e */ /* 0x000fe400000010ff */
[----:B------:R-:W-:-:S02]  /*4870*/  F2FP.BF16.PACK_AB R10, R226, R227 ;  /* 0x000000e3e20a723e */ /* 0x000fc400000010ff */
[----:B------:R-:W-:Y:S01]  /*4880*/  F2FP.BF16.PACK_AB R11, R194, R185 ;  /* 0x000000b9c20b723e */ /* 0x000fe200000010ff */
[----:B-1----:R-:W-:-:S06]  /*4890*/  FFMA.FTZ R0, R145, c[0x0][0x23c], -R5 ;  /* 0x00008f0091007a23 */ /* 0x002fcc0000010805 */
[C---:B------:R-:W-:Y:S01]  /*48a0*/  HMMA.16816.F32.BF16 R56, R8.reuse, R24, R56 ;  /* 0x000000180838723c */ /* 0x040fe20000041838 */
[----:B------:R1:W-:Y:S07]  /*48b0*/  MUFU.EX2 R103, R0 ;  /* 0x0000000000677308 */ /* 0x0003ee0000000800 */
[C---:B------:R-:W-:Y:S01]  /*48c0*/  HMMA.16816.F32.BF16 R36, R8.reuse, R26, R52 ;  /* 0x0000001a0824723c */ /* 0x040fe20000041834 */
[----:B------:R-:W5:Y:S07]  /*48d0*/  LDSM.16.MT88.4 R24, [R206+0x4c00] ;  /* 0x004c0000ce18783b */ /* 0x000f6e0000004200 */
[----:B------:R-:W-:Y:S01]  /*48e0*/  HMMA.16816.F32.BF16 R44, R8, R28, R48 ;  /* 0x0000001c082c723c */ /* 0x000fe20000041830 */
[----:B-1----:R-:W-:-:S04]  /*48f0*/  FFMA.FTZ R0, R144, c[0x0][0x23c], -R5 ;  /* 0x00008f0090007a23 */ /* 0x002fc80000010805 */
[----:B------:R1:W1:Y:S03]  /*4900*/  MUFU.EX2 R102, R0 ;  /* 0x0000000000667308 */ /* 0x0002660000000800 */
[----:B------:R-:W-:Y:S07]  /*4910*/  HMMA.16816.F32.BF16 R40, R8, R30, R64 ;  /* 0x0000001e0828723c */ /* 0x000fee0000041840 */
[----:B----4-:R-:W-:Y:S01]  /*4920*/  F2FP.BF16.PACK_AB R8, R121, R120 ;  /* 0x000000787908723e */ /* 0x010fe200000010ff */
[----:B-1----:R-:W-:Y:S01]  /*4930*/  FFMA.FTZ R0, R147, c[0x0][0x23c], -R2 ;  /* 0x00008f0093007a23 */ /* 0x002fe20000010802 */
[----:B------:R-:W-:-:S03]  /*4940*/  F2FP.BF16.PACK_AB R10, R102, R103 ;  /* 0x00000067660a723e */ /* 0x000fc600000010ff */
[----:B------:R1:W-:Y:S02]  /*4950*/  MUFU.EX2 R83, R0 ;  /* 0x0000000000537308 */ /* 0x0003e40000000800 */
[----:B-1----:R-:W-:-:S06]  /*4960*/  FFMA.FTZ R0, R156, c[0x0][0x23c], -R2 ;  /* 0x00008f009c007a23 */ /* 0x002fcc0000010802 */
[----:B------:R1:W4:Y:S02]  /*4970*/  MUFU.EX2 R85, R0 ;  /* 0x0000000000557308 */ /* 0x0003240000000800 */
[----:B-1----:R-:W-:Y:S01]  /*4980*/  FFMA.FTZ R0, R153, c[0x0][0x23c], -R2 ;  /* 0x00008f0099007a23 */ /* 0x002fe20000010802 */
[----:B----4-:R-:W-:-:S05]  /*4990*/  F2FP.BF16.PACK_AB R9, R85, R83 ;  /* 0x000000535509723e */ /* 0x010fca00000010ff */
[----:B------:R1:W-:Y:S02]  /*49a0*/  MUFU.EX2 R84, R0 ;  /* 0x0000000000547308 */ /* 0x0003e40000000800 */
[----:B-1----:R-:W-:-:S06]  /*49b0*/  FFMA.FTZ R0, R152, c[0x0][0x23c], -R2 ;  /* 0x00008f0098007a23 */ /* 0x002fcc0000010802 */
[----:B------:R1:W4:Y:S02]  /*49c0*/  MUFU.EX2 R82, R0 ;  /* 0x0000000000527308 */ /* 0x0003240000000800 */
[----:B-1----:R-:W-:Y:S01]  /*49d0*/  FFMA.FTZ R0, R86, c[0x0][0x23c], -R6 ;  /* 0x00008f0056007a23 */ /* 0x002fe20000010806 */
[----:B----4-:R-:W-:-:S05]  /*49e0*/  F2FP.BF16.PACK_AB R11, R82, R84 ;  /* 0x00000054520b723e */ /* 0x010fca00000010ff */
[----:B------:R1:W-:Y:S02]  /*49f0*/  MUFU.EX2 R86, R0 ;  /* 0x0000000000567308 */ /* 0x0003e40000000800 */
[C---:B---3--:R-:W-:Y:S08]  /*4a00*/  HMMA.16816.F32.BF16 R60, R8.reuse, R16, R60 ;  /* 0x00000010083c723c */ /* 0x048ff0000004183c */
[----:B--2---:R-:W-:Y:S01]  /*4a10*/  HMMA.16816.F32.BF16 R140, R8, R12, R140 ;  /* 0x0000000c088c723c */ /* 0x004fe2000004188c */
[----:B-1----:R-:W-:Y:S01]  /*4a20*/  FFMA.FTZ R0, R112, c[0x0][0x23c], -R5 ;  /* 0x00008f0070007a23 */ /* 0x002fe20000010805 */
[----:B------:R-:W-:-:S03]  /*4a30*/  MOV R112, R151 ;  /* 0x0000009700707202 */ /* 0x000fc60000000f00 */
[----:B------:R1:W-:Y:S03]  /*4a40*/  MUFU.EX2 R81, R0 ;  /* 0x0000000000517308 */ /* 0x0003e60000000800 */
[----:B------:R-:W-:Y:S01]  /*4a50*/  HMMA.16816.F32.BF16 R28, R8, R18, R32 ;  /* 0x00000012081c723c */ /* 0x000fe20000041820 */
[----:B-1----:R-:W-:Y:S01]  /*4a60*/  FFMA.FTZ R0, R94, c[0x0][0x23c], -R5 ;  /* 0x00008f005e007a23 */ /* 0x002fe20000010805 */
[----:B------:R-:W-:-:S03]  /*4a70*/  MOV R94, R150 ;  /* 0x00000096005e7202 */ /* 0x000fc60000000f00 */
[----:B------:R1:W2:Y:S02]  /*4a80*/  MUFU.EX2 R80, R0 ;  /* 0x0000000000507308 */ /* 0x0002a40000000800 */
[----:B-1----:R-:W-:Y:S01]  /*4a90*/  FFMA.FTZ R0, R93, c[0x0][0x23c], -R5 ;  /* 0x00008f005d007a23 */ /* 0x002fe20000010805 */
[----:B------:R-:W-:-:S05]  /*4aa0*/  MOV R93, R149 ;  /* 0x00000095005d7202 */ /* 0x000fca0000000f00 */
[----:B------:R1:W-:Y:S02]  /*4ab0*/  MUFU.EX2 R79, R0 ;  /* 0x00000000004f7308 */ /* 0x0003e40000000800 */
[----:B-1----:R-:W-:Y:S01]  /*4ac0*/  FFMA.FTZ R0, R92, c[0x0][0x23c], -R5 ;  /* 0x00008f005c007a23 */ /* 0x002fe20000010805 */
[----:B------:R-:W-:Y:S02]  /*4ad0*/  MOV R92, R148 ;  /* 0x00000094005c7202 */ /* 0x000fe40000000f00 */
[----:B------:R-:W-:Y:S03]  /*4ae0*/  HMMA.16816.F32.BF16 R148, R8, R14, R20 ;  /* 0x0000000e0894723c */ /* 0x000fe60000041814 */
[----:B------:R1:W3:Y:S01]  /*4af0*/  MUFU.EX2 R78, R0 ;  /* 0x00000000004e7308 */ /* 0x0002e20000000800 */
[----:B------:R-:W4:Y:S03]  /*4b00*/  LDSM.16.MT88.4 R20, [R205+0x4c00] ;  /* 0x004c0000cd14783b */ /* 0x000f260000004200 */
[----:B------:R-:W-:-:S02]  /*4b10*/  F2FP.BF16.PACK_AB R8, R240, R228 ;  /* 0x000000e4f008723e */ /* 0x000fc400000010ff */
[----:B------:R-:W-:Y:S02]  /*4b20*/  F2FP.BF16.PACK_AB R9, R193, R184 ;  /* 0x000000b8c109723e */ /* 0x000fe400000010ff */
[----:B------:R-:W-:Y:S02]  /*4b30*/  F2FP.BF16.PACK_AB R10, R238, R239 ;  /* 0x000000efee0a723e */ /* 0x000fe400000010ff */
[----:B------:R-:W-:Y:S01]  /*4b40*/  F2FP.BF16.PACK_AB R11, R189, R190 ;  /* 0x000000bebd0b723e */ /* 0x000fe200000010ff */
[----:B-1----:R-:W-:-:S06]  /*4b50*/  FFMA.FTZ R0, R114, c[0x0][0x23c], -R2 ;  /* 0x00008f0072007a23 */ /* 0x002fcc0000010802 */
[C---:B------:R-:W-:Y:S01]  /*4b60*/  HMMA.16816.F32.BF16 R44, R8.reuse, R12, R44 ;  /* 0x0000000c082c723c */ /* 0x040fe2000004182c */
[----:B------:R1:W-:Y:S07]  /*4b70*/  MUFU.EX2 R75, R0 ;  /* 0x00000000004b7308 */ /* 0x0003ee0000000800 */
[C---:B------:R-:W-:Y:S01]  /*4b80*/  HMMA.16816.F32.BF16 R40, R8.reuse, R14, R40 ;  /* 0x0000000e0828723c */ /* 0x040fe20000041828 */
[----:B------:R-:W4:Y:S07]  /*4b90*/  LDSM.16.MT88.4 R12, [R205+0x5000] ;  /* 0x00500000cd0c783b */ /* 0x000f2e0000004200 */
[----:B------:R-:W-:Y:S01]  /*4ba0*/  HMMA.16816.F32.BF16 R32, R8, R16, R56 ;  /* 0x000000100820723c */ /* 0x000fe20000041838 */
[----:B-1----:R-:W-:-:S04]  /*4bb0*/  FFMA.FTZ R0, R115, c[0x0][0x23c], -R2 ;  /* 0x00008f0073007a23 */ /* 0x002fc80000010802 */
[----:B------:R1:W1:Y:S03]  /*4bc0*/  MUFU.EX2 R76, R0 ;  /* 0x00000000004c7308 */ /* 0x0002660000000800 */
[----:B------:R-:W-:Y:S01]  /*4bd0*/  HMMA.16816.F32.BF16 R36, R8, R18, R36 ;  /* 0x000000120824723c */ /* 0x000fe20000041824 */
[----:B------:R-:W4:Y:S06]  /*4be0*/  LDSM.16.MT88.4 R16, [R206+0x5000] ;  /* 0x00500000ce10783b */ /* 0x000f2c0000004200 */
[----:B--2---:R-:W-:-:S02]  /*4bf0*/  F2FP.BF16.PACK_AB R8, R80, R81 ;  /* 0x000000515008723e */ /* 0x004fc400000010ff */
[----:B---3--:R-:W-:Y:S01]  /*4c00*/  F2FP.BF16.PACK_AB R10, R78, R79 ;  /* 0x0000004f4e0a723e */ /* 0x008fe200000010ff */
[----:B-1----:R-:W-:Y:S01]  /*4c10*/  FFMA.FTZ R0, R113, c[0x0][0x23c], -R2 ;  /* 0x00008f0071007a23 */ /* 0x002fe20000010802 */
[----:B------:R-:W-:-:S03]  /*4c20*/  F2FP.BF16.PACK_AB R9, R76, R75 ;  /* 0x0000004b4c09723e */ /* 0x000fc600000010ff */
[----:B------:R1:W-:Y:S02]  /*4c30*/  MUFU.EX2 R74, R0 ;  /* 0x00000000004a7308 */ /* 0x0003e40000000800 */
[----:B-1----:R-:W-:-:S06]  /*4c40*/  FFMA.FTZ R0, R154, c[0x0][0x23c], -R2 ;  /* 0x00008f009a007a23 */ /* 0x002fcc0000010802 */
[----:B------:R1:W2:Y:S02]  /*4c50*/  MUFU.EX2 R73, R0 ;  /* 0x0000000000497308 */ /* 0x0002a40000000800 */
[----:B-1----:R-:W-:Y:S01]  /*4c60*/  FFMA.FTZ R0, R87, c[0x0][0x23c], -R6 ;  /* 0x00008f0057007a23 */ /* 0x002fe20000010806 */
[----:B--2---:R-:W-:-:S05]  /*4c70*/  F2FP.BF16.PACK_AB R11, R73, R74 ;  /* 0x0000004a490b723e */ /* 0x004fca00000010ff */
[----:B------:R1:W-:Y:S02]  /*4c80*/  MUFU.EX2 R77, R0 ;  /* 0x00000000004d7308 */ /* 0x0003e40000000800 */
[C---:B-----5:R-:W-:Y:S08]  /*4c90*/  HMMA.16816.F32.BF16 R160, R8.reuse, R24, R60 ;  /* 0x0000001808a0723c */ /* 0x060ff0000004183c */
[----:B----4-:R-:W-:Y:S01]  /*4ca0*/  HMMA.16816.F32.BF16 R140, R8, R20, R140 ;  /* 0x00000014088c723c */ /* 0x010fe2000004188c */
[----:B-1----:R-:W-:-:S04]  /*4cb0*/  FFMA.FTZ R0, R98, c[0x0][0x23c], -R5 ;  /* 0x00008f0062007a23 */ /* 0x002fc80000010805 */
[----:B------:R1:W-:Y:S03]  /*4cc0*/  MUFU.EX2 R72, R0 ;  /* 0x0000000000487308 */ /* 0x0003e60000000800 */
[C---:B------:R-:W-:Y:S08]  /*4cd0*/  HMMA.16816.F32.BF16 R148, R8.reuse, R22, R148 ;  /* 0x000000160894723c */ /* 0x040ff00000041894 */
[----:B------:R-:W-:Y:S01]  /*4ce0*/  HMMA.16816.F32.BF16 R28, R8, R26, R28 ;  /* 0x0000001a081c723c */ /* 0x000fe2000004181c */
[----:B-1----:R-:W-:-:S06]  /*4cf0*/  FFMA.FTZ R0, R109, c[0x0][0x23c], -R5 ;  /* 0x00008f006d007a23 */ /* 0x002fcc0000010805 */
[----:B------:R-:W-:Y:S02]  /*4d00*/  F2FP.BF16.PACK_AB R8, R236, R237 ;  /* 0x000000edec08723e */ /* 0x000fe400000010ff */
[----:B------:R-:W-:Y:S01]  /*4d10*/  F2FP.BF16.PACK_AB R9, R192, R188 ;  /* 0x000000bcc009723e */ /* 0x000fe200000010ff */
[----:B------:R1:W2:Y:S01]  /*4d20*/  MUFU.EX2 R71, R0 ;  /* 0x0000000000477308 */ /* 0x0002a20000000800 */
        /* <DEDUP_REMOVED lines=9> */
[----:B------:R-:W4:Y:S01]  /*4dc0*/  LDSM.16.MT88.4 R24, [R206+0x5400] ;  /* 0x00540000ce18783b */ /* 0x000f220000004200 */
[----:B---3--:R-:W-:-:S04]  /*4dd0*/  FFMA.FTZ R0, R95, c[0x0][0x23c], -R5 ;  /* 0x00008f005f007a23 */ /* 0x008fc80000010805 */
[----:B------:R3:W5:Y:S01]  /*4de0*/  MUFU.EX2 R69, R0 ;  /* 0x0000000000457308 */ /* 0x0007620000000800 */
[----:B--2---:R-:W-:Y:S01]  /*4df0*/  F2FP.BF16.PACK_AB R8, R71, R72 ;  /* 0x000000484708723e */ /* 0x004fe200000010ff */
[----:B---3--:R-:W-:Y:S01]  /*4e00*/  FFMA.FTZ R0, R110, c[0x0][0x23c], -R2 ;  /* 0x00008f006e007a23 */ /* 0x008fe20000010802 */
[----:B-----5:R-:W-:-:S05]  /*4e10*/  F2FP.BF16.PACK_AB R10, R69, R70 ;  /* 0x00000046450a723e */ /* 0x020fca00000010ff */
[----:B------:R2:W-:Y:S02]  /*4e20*/  MUFU.EX2 R66, R0 ;  /* 0x0000000000427308 */ /* 0x0005e40000000800 */
[--C-:B--2---:R-:W-:Y:S02]  /*4e30*/  FFMA.FTZ R0, R155, c[0x0][0x23c], -R2.reuse ;  /* 0x00008f009b007a23 */ /* 0x104fe40000010802 */
[----:B------:R-:W-:Y:S04]  /*4e40*/  LDSM.16.MT88.4 R152, [R205+0x5c00] ;  /* 0x005c0000cd98783b */ /* 0x000fe80000004200 */
        /* <DEDUP_REMOVED lines=29> */
[----:B-----5:R-:W-:-:S04]  /*5020*/  FFMA.FTZ R0, R88, c[0x0][0x23c], -R5 ;  /* 0x00008f0058007a23 */ /* 0x020fc80000010805 */
[----:B------:R5:W4:Y:S01]  /*5030*/  MUFU.EX2 R60, R0 ;  /* 0x00000000003c7308 */ /* 0x000b220000000800 */
[----:B---3--:R-:W-:Y:S01]  /*5040*/  F2FP.BF16.PACK_AB R8, R62, R63 ;  /* 0x0000003f3e08723e */ /* 0x008fe200000010ff */
[----:B-----5:R-:W-:Y:S01]  /*5050*/  FFMA.FTZ R0, R157, c[0x0][0x23c], -R2 ;  /* 0x00008f009d007a23 */ /* 0x020fe20000010802 */
[----:B----4-:R-:W-:-:S05]  /*5060*/  F2FP.BF16.PACK_AB R10, R60, R61 ;  /* 0x0000003d3c0a723e */ /* 0x010fca00000010ff */
        /* <DEDUP_REMOVED lines=26> */
[----:B------:R1:W-:Y:S07]  /*5210*/  MUFU.EX2 R52, R0 ;  /* 0x0000000000347308 */ /* 0x0003ee0000000800 */
[C---:B------:R-:W-:Y:S08]  /*5220*/  HMMA.16816.F32.BF16 R24, R8.reuse, R26, R28 ;  /* 0x0000001a0818723c */ /* 0x040ff0000004181c */
[----:B------:R-:W-:Y:S01]  /*5230*/  HMMA.16816.F32.BF16 R144, R8, R20, R144 ;  /* 0x000000140890723c */ /* 0x000fe20000041890 */
[----:B------:R-:W4:Y:S01]  /*5240*/  LDSM.16.MT88.4 R20, [R206+0x5c00] ;  /* 0x005c0000ce14783b */ /* 0x000f220000004200 */
[----:B-1----:R-:W-:-:S04]  /*5250*/  FFMA.FTZ R0, R106, c[0x0][0x23c], -R5 ;  /* 0x00008f006a007a23 */ /* 0x002fc80000010805 */
[----:B------:R1:W5:Y:S01]  /*5260*/  MUFU.EX2 R51, R0 ;  /* 0x0000000000337308 */ /* 0x0003620000000800 */
[----:B---3--:R-:W-:Y:S01]  /*5270*/  F2FP.BF16.PACK_AB R8, R53, R54 ;  /* 0x000000363508723e */ /* 0x008fe200000010ff */
[----:B-1----:R-:W-:Y:S01]  /*5280*/  FFMA.FTZ R0, R165, c[0x0][0x23c], -R2 ;  /* 0x00008f00a5007a23 */ /* 0x002fe20000010802 */
[----:B-----5:R-:W-:-:S05]  /*5290*/  F2FP.BF16.PACK_AB R10, R51, R52 ;  /* 0x00000034330a723e */ /* 0x020fca00000010ff */
        /* <DEDUP_REMOVED lines=11> */
[C---:B--2---:R-:W-:Y:S08]  /*5350*/  HMMA.16816.F32.BF16 R140, R8.reuse, R12, R140 ;  /* 0x0000000c088c723c */ /* 0x044ff0000004188c */
        /* <DEDUP_REMOVED lines=10> */
[----:B---3--:R-:W-:Y:S02]  /*5400*/  F2FP.BF16.PACK_AB R11, R46, R56 ;  /* 0x000000382e0b723e */ /* 0x008fe400000010ff */
[----:B------:R-:W-:-:S05]  /*5410*/  F2FP.BF16.PACK_AB R168, R173, R139 ;  /* 0x0000008bada8723e */ /* 0x000fca00000010ff */
[----:B------:R-:W-:Y:S01]  /*5420*/  HMMA.16816.F32.BF16 R40, R8, R16, R40 ;  /* 0x000000100828723c */ /* 0x000fe20000041828 */
[----:B-1----:R-:W-:Y:S01]  /*5430*/  FFMA.FTZ R0, R166, c[0x0][0x23c], -R5 ;  /* 0x00008f00a6007a23 */ /* 0x002fe20000010805 */
[----:B--2---:R-:W-:-:S06]  /*5440*/  F2FP.BF16.PACK_AB R164, R44, R45 ;  /* 0x0000002d2ca4723e */ /* 0x004fcc00000010ff */
[C---:B------:R-:W-:Y:S01]  /*5450*/  HMMA.16816.F32.BF16 R144, R8.reuse, R12, R144 ;  /* 0x0000000c0890723c */ /* 0x040fe20000041890 */
[----:B------:R1:W-:Y:S07]  /*5460*/  MUFU.EX2 R31, R0 ;  /* 0x00000000001f7308 */ /* 0x0003ee0000000800 */
[C---:B------:R-:W-:Y:S08]  /*5470*/  HMMA.16816.F32.BF16 R12, R8.reuse, R14, R36 ;  /* 0x0000000e080c723c */ /* 0x040ff00000041824 */
[----:B------:R-:W-:Y:S01]  /*5480*/  HMMA.16816.F32.BF16 R24, R8, R18, R24 ;  /* 0x000000120818723c */ /* 0x000fe20000041818 */
[----:B-1----:R-:W-:-:S02]  /*5490*/  FFMA.FTZ R0, R167, c[0x0][0x23c], -R5 ;  /* 0x00008f00a7007a23 */ /* 0x002fc40000010805 */
[----:B------:R-:W-:Y:S02]  /*54a0*/  FADD.FTZ R5, R203, R202 ;  /* 0x000000cacb057221 */ /* 0x000fe40000010000 */
[----:B------:R1:W2:Y:S02]  /*54b0*/  MUFU.EX2 R222, R0 ;  /* 0x0000000000de7308 */ /* 0x0002a40000000800 */
[----:B------:R-:W-:Y:S02]  /*54c0*/  FADD.FTZ R5, R219, R5 ;  /* 0x00000005db057221 */ /* 0x000fe40000010000 */
[----:B-1----:R-:W-:Y:S01]  /*54d0*/  FFMA.FTZ R0, R174, c[0x0][0x23c], -R2 ;  /* 0x00008f00ae007a23 */ /* 0x002fe20000010802 */
[----:B--2---:R-:W-:-:S03]  /*54e0*/  F2FP.BF16.PACK_AB R166, R222, R31 ;  /* 0x0000001fdea6723e */ /* 0x004fc600000010ff */
[----:B------:R1:W-:Y:S02]  /*54f0*/  MUFU.EX2 R29, R0 ;  /* 0x00000000001d7308 */ /* 0x0003e40000000800 */
[----:B-1----:R-:W-:-:S06]  /*5500*/  FFMA.FTZ R0, R171, c[0x0][0x23c], -R2 ;  /* 0x00008f00ab007a23 */ /* 0x002fcc0000010802 */
[----:B------:R1:W2:Y:S02]  /*5510*/  MUFU.EX2 R30, R0 ;  /* 0x00000000001e7308 */ /* 0x0002a40000000800 */
[--C-:B-1----:R-:W-:Y:S01]  /*5520*/  FFMA.FTZ R0, R170, c[0x0][0x23c], -R2.reuse ;  /* 0x00008f00aa007a23 */ /* 0x102fe20000010802 */
[----:B--2---:R-:W-:Y:S01]  /*5530*/  F2FP.BF16.PACK_AB R165, R30, R29 ;  /* 0x0000001d1ea5723e */ /* 0x004fe200000010ff */
[----:B------:R-:W-:Y:S01]  /*5540*/  FFMA.FTZ R2, R176, c[0x0][0x23c], -R2 ;  /* 0x00008f00b0027a23 */ /* 0x000fe20000010802 */
[----:B------:R-:W-:-:S03]  /*5550*/  F2FP.BF16.PACK_AB R170, R242, R172 ;  /* 0x000000acf2aa723e */ /* 0x000fc600000010ff */
[----:B------:R1:W-:Y:S08]  /*5560*/  MUFU.EX2 R28, R0 ;  /* 0x00000000001c7308 */ /* 0x0003f00000000800 */
[----:B------:R2:W3:Y:S01]  /*5570*/  MUFU.EX2 R221, R2 ;  /* 0x0000000200dd7308 */ /* 0x0004e20000000800 */
[----:B-1----:R-:W-:-:S07]  /*5580*/  FFMA.FTZ R0, R179, c[0x0][0x23c], -R6 ;  /* 0x00008f00b3007a23 */ /* 0x002fce0000010806 */
[----:B------:R1:W-:Y:S01]  /*5590*/  MUFU.EX2 R16, R0 ;  /* 0x0000000000107308 */ /* 0x0003e20000000800 */
[----:B--2---:R-:W-:Y:S01]  /*55a0*/  FFMA.FTZ R2, R177, c[0x0][0x23c], -R6 ;  /* 0x00008f00b1027a23 */ /* 0x004fe20000010806 */
[----:B---3--:R-:W-:-:S06]  /*55b0*/  F2FP.BF16.PACK_AB R167, R221, R28 ;  /* 0x0000001cdda7723e */ /* 0x008fcc00000010ff */
[----:B------:R2:W-:Y:S01]  /*55c0*/  MUFU.EX2 R9, R2 ;  /* 0x0000000200097308 */ /* 0x0005e20000000800 */
[----:B------:R-:W-:Y:S01]  /*55d0*/  HMMA.16816.F32.BF16 R140, R164, R152, R140 ;  /* 0x00000098a48c723c */ /* 0x000fe2000004188c */
[--C-:B-1----:R-:W-:Y:S02]  /*55e0*/  FFMA.FTZ R0, R178, c[0x0][0x23c], -R6.reuse ;  /* 0x00008f00b2007a23 */ /* 0x102fe40000010806 */
[----:B------:R-:W-:-:S04]  /*55f0*/  FFMA.FTZ R6, R175, c[0x0][0x23c], -R6 ;  /* 0x00008f00af067a23 */ /* 0x000fc80000010806 */
[----:B------:R1:W3:Y:S01]  /*5600*/  MUFU.EX2 R10, R0 ;  /* 0x00000000000a7308 */ /* 0x0002e20000000800 */
[----:B------:R-:W-:Y:S01]  /*5610*/  HMMA.16816.F32.BF16 R148, R164, R154, R148 ;  /* 0x0000009aa494723c */ /* 0x000fe20000041894 */
[----:B--2---:R-:W-:-:S06]  /*5620*/  FADD.FTZ R2, R132, R123 ;  /* 0x0000007b84027221 */ /* 0x004fcc0000010000 */
[----:B------:R2:W5:Y:S01]  /*5630*/  MUFU.EX2 R220, R6 ;  /* 0x0000000600dc7308 */ /* 0x0005620000000800 */
[----:B----4-:R-:W-:Y:S01]  /*5640*/  HMMA.16816.F32.BF16 R160, R164, R20, R160 ;  /* 0x00000014a4a0723c */ /* 0x010fe200000418a0 */
[----:B-1----:R-:W-:Y:S01]  /*5650*/  FADD.FTZ R0, R101, R7 ;  /* 0x0000000765007221 */ /* 0x002fe20000010000 */
[----:B---3--:R-:W-:Y:S01]  /*5660*/  F2FP.BF16.PACK_AB R169, R10, R16 ;  /* 0x000000100aa9723e */ /* 0x008fe200000010ff */
[----:B------:R-:W-:-:S05]  /*5670*/  FADD.FTZ R7, R127, R2 ;  /* 0x000000027f077221 */ /* 0x000fca0000010000 */
[----:B------:R-:W-:Y:S01]  /*5680*/  HMMA.16816.F32.BF16 R164, R164, R22, R32 ;  /* 0x00000016a4a4723c */ /* 0x000fe20000041820 */
[----:B------:R-:W-:Y:S02]  /*5690*/  FADD.FTZ R2, R223, R5 ;  /* 0x00000005df027221 */ /* 0x000fe40000010000 */
[----:B------:R-:W-:Y:S02]  /*56a0*/  FADD.FTZ R7, R131, R7 ;  /* 0x0000000783077221 */ /* 0x000fe40000010000 */
[----:B--2---:R-:W-:Y:S01]  /*56b0*/  FADD.FTZ R6, R100, R0 ;  /* 0x0000000064067221 */ /* 0x004fe20000010000 */
[----:B-----5:R-:W-:Y:S01]  /*56c0*/  F2FP.BF16.PACK_AB R171, R220, R9 ;  /* 0x00000009dcab723e */ /* 0x020fe200000010ff */
        /* <DEDUP_REMOVED lines=19> */
[----:B------:R-:W-:Y:S01]  /*5800*/  HMMA.16816.F32.BF16 R168, R168, R22, R24 ;  /* 0x00000016a8a8723c */ /* 0x000fe20000041818 */
        /* <DEDUP_REMOVED lines=97> */
[----:B------:R-:W-:Y:S01]  /*5e20*/  FADD.FTZ R221, R221, R0 ;  /* 0x00000000dddd7221 */ /* 0x000fe20000010000 */
[----:B------:R-:W-:Y:S05]  /*5e30*/  @!P0 BRA `(.L_x_67) ;  /* 0x00003ab000008947 */ /* 0x000fea0003800000 */
[----:B------:R-:W-:Y:S01]  /*5e40*/  ISETP.GE.AND P0, PT, R246, c[0x0][0x220], PT ;  /* 0x00008800f6007a0c */ /* 0x000fe20003f06270 */
[----:B------:R-:W-:Y:S01]  /*5e50*/  IMAD.MOV.U32 R244, RZ, RZ, c[0x0][0x1a4] ;  /* 0x00006900fff47624 */ /* 0x000fe200078e00ff */
[----:B------:R-:W-:Y:S01]  /*5e60*/  ULDC.64 UR4, c[0x0][0x1a0] ;  /* 0x0000680000047ab9 */ /* 0x000fe20000000a00 */
[----:B------:R-:W-:Y:S01]  /*5e70*/  LEA.HI.SX32 R218, R218, 0xfffffffe, 0x19 ;  /* 0xfffffffedada7811 */ /* 0x000fe200078fcaff */
[----:B------:R-:W-:Y:S01]  /*5e80*/  IMAD.MOV.U32 R133, RZ, RZ, R137 ;  /* 0x000000ffff857224 */ /* 0x000fe200078e0089 */
[----:B------:R-:W-:Y:S01]  /*5e90*/  MOV R132, R138 ;  /* 0x0000008a00847202 */ /* 0x000fe20000000f00 */
[----:B------:R-:W-:Y:S01]  /*5ea0*/  IMAD.MOV.U32 R135, RZ, RZ, R3 ;  /* 0x000000ffff877224 */ /* 0x000fe200078e0003 */
[----:B------:R-:W-:Y:S01]  /*5eb0*/  MOV R134, R136 ;  /* 0x0000008800867202 */ /* 0x000fe20000000f00 */
[----:B------:R-:W-:-:S02]  /*5ec0*/  USHF.L.U64.HI UR5, UR4, 0x5, UR5 ;  /* 0x0000000504057899 */ /* 0x000fc40008010205 */
[----:B------:R-:W-:-:S03]  /*5ed0*/  USHF.L.U32 UR4, UR4, 0x5, URZ ;  /* 0x0000000504047899 */ /* 0x000fc6000800063f */
[----:B------:R-:W-:Y:S01]  /*5ee0*/  @!P0 IMAD R244, R244, 0x60, RZ ;  /* 0x00000060f4f48824 */ /* 0x000fe200078e02ff */
[----:B------:R-:W-:Y:S05]  /*5ef0*/  BRA `(.L_x_68) ;  /* 0x0000039000007947 */ /* 0x000fea0003800000 */
.L_x_70:
[----:B------:R-:W2:Y:S01]  /*5f00*/  LDL.64 R224, [R1] ;  /* 0x0000000001e07983 */ /* 0x000ea20000100a00 */
[----:B------:R-:W-:Y:S01]  /*5f10*/  IADD3 R0, R218, -0x1, RZ ;  /* 0xffffffffda007810 */ /* 0x000fe20007ffe0ff */
[----:B------:R-:W-:Y:S02]  /*5f20*/  IMAD.MOV.U32 R223, RZ, RZ, c[0x0][0x198] ;  /* 0x00006600ffdf7624 */ /* 0x000fe400078e00ff */
[----:B------:R1:W-:Y:S01]  /*5f30*/  @P0 STS [R217+0x2000], RZ ;  /* 0x002000ffd9000388 */ /* 0x0003e20000000800 */
[----:B------:R-:W-:Y:S01]  /*5f40*/  SHF.R.S32.HI R3, RZ, 0x1f, R0 ;  /* 0x0000001fff037819 */ /* 0x000fe20000011400 */
[C---:B------:R-:W-:Y:S02]  /*5f50*/  IMAD.WIDE.U32 R136, R0.reuse, c[0x0][0x198], RZ ;  /* 0x0000660000887a25 */ /* 0x040fe400078e00ff */
[----:B------:R1:W-:Y:S02]  /*5f60*/  @P0 STS [R217+0x2004], RZ ;  /* 0x002004ffd9000388 */ /* 0x0003e40000000800 */
[----:B------:R-:W-:Y:S02]  /*5f70*/  IMAD R3, R3, c[0x0][0x198], RZ ;  /* 0x0000660003037a24 */ /* 0x000fe400078e02ff */
[----:B------:R1:W-:Y:S01]  /*5f80*/  @P0 STS.64 [R217+0x2008], RZ ;  /* 0x002008ffd9000388 */ /* 0x0003e20000000a00 */
[----:B------:R-:W-:Y:S02]  /*5f90*/  IMAD.SHL.U32 R223, R223, 0x20, RZ ;  /* 0x00000020dfdf7824 */ /* 0x000fe400078e00ff */
[----:B------:R-:W-:Y:S02]  /*5fa0*/  IMAD R3, R0, c[0x0][0x19c], R3 ;  /* 0x0000670000037a24 */ /* 0x000fe400078e0203 */
[----:B------:R-:W-:Y:S02]  /*5fb0*/  @!P0 IMAD.MOV.U32 R0, RZ, RZ, c[0x0][0x198] ;  /* 0x00006600ff008624 */ /* 0x000fe400078e00ff */
[----:B------:R-:W-:Y:S02]  /*5fc0*/  IMAD.IADD R3, R137, 0x1, R3 ;  /* 0x0000000189037824 */ /* 0x000fe400078e0203 */
[----:B------:R-:W-:Y:S02]  /*5fd0*/  @!P0 IMAD.MOV.U32 R138, RZ, RZ, c[0x0][0x19c] ;  /* 0x00006700ff8a8624 */ /* 0x000fe400078e00ff */
[----:B------:R-:W-:Y:S01]  /*5fe0*/  @!P0 IMAD.MOV.U32 R139, RZ, RZ, c[0x0][0x198] ;  /* 0x00006600ff8b8624 */ /* 0x000fe200078e00ff */
[C---:B--2---:R-:W-:Y:S01]  /*5ff0*/  LEA R2, P3, R136.reuse, R224, 0x7 ;  /* 0x000000e088027211 */ /* 0x044fe200078638ff */
[----:B------:R-:W-:Y:S03]  /*6000*/  IMAD.MOV.U32 R224, RZ, RZ, 0x5 ;  /* 0x00000005ffe07424 */ /* 0x000fe600078e00ff */
[----:B------:R-:W-:Y:S02]  /*6010*/  LEA.HI.X R3, R136, R249, R3, 0x7, P3 ;  /* 0x000000f988037211 */ /* 0x000fe400018f3c03 */
[----:B------:R-:W-:Y:S01]  /*6020*/  @!P0 IADD3 R136, P4, R223, R2, RZ ;  /* 0x00000002df888210 */ /* 0x000fe20007f9e0ff */
[----:B------:R-:W-:Y:S01]  /*6030*/  IMAD.MOV.U32 R223, RZ, RZ, c[0x0][0x198] ;  /* 0x00006600ffdf7624 */ /* 0x000fe200078e00ff */
[----:B------:R-:W-:Y:S02]  /*6040*/  @!P0 LEA R174, P5, R2, c[0x0][0x168], 0x1 ;  /* 0x00005a0002ae8a11 */ /* 0x000fe400078a08ff */
[----:B------:R-:W-:Y:S02]  /*6050*/  @!P0 LEA R172, P3, R136, c[0x0][0x168], 0x1 ;  /* 0x00005a0088ac8a11 */ /* 0x000fe400078608ff */
[----:B------:R-:W-:Y:S02]  /*6060*/  SHF.L.U64.HI R223, R223, R224, c[0x0][0x19c] ;  /* 0x00006700dfdf7619 */ /* 0x000fe400000102e0 */
[--C-:B------:R-:W-:Y:S02]  /*6070*/  @!P0 LEA.HI.X R175, R2, c[0x0][0x16c], R3.reuse, 0x1, P5 ;  /* 0x00005b0002af8a11 */ /* 0x100fe400028f0c03 */
[C---:B------:R-:W-:Y:S01]  /*6080*/  @!P0 LEA R137, P2, R0.reuse, R2, 0x6 ;  /* 0x0000000200898211 */ /* 0x040fe200078430ff */
[--C-:B------:R-:W-:Y:S02]  /*6090*/  @!P0 IMAD.X R173, R223, 0x1, R3.reuse, P4 ;  /* 0x00000001dfad8824 */ /* 0x100fe400020e0603 */
[----:B------:R-:W-:Y:S01]  /*60a0*/  @!PT LDS RZ, [RZ] ;  /* 0x00000000fffff984 */ /* 0x000fe20000000800 */
[----:B------:R-:W-:Y:S01]  /*60b0*/  @!PT LDS RZ, [RZ] ;  /* 0x00000000fffff984 */ /* 0x000fe20000000800 */
[----:B------:R-:W-:Y:S01]  /*60c0*/  @!PT LDS RZ, [RZ] ;  /* 0x00000000fffff984 */ /* 0x000fe20000000800 */
[----:B------:R1:W-:Y:S01]  /*60d0*/  @!P0 LDGSTS.E.BYPASS.LTC128B.128 [R217+0x2000], [R174.64] ;  /* 0x02000000aed98fae */ /* 0x0003e2000b901d46 */
[----:B------:R-:W-:Y:S01]  /*60e0*/  @!P0 LEA.HI.X R176, R0, R3, R138, 0x6, P2 ;  /* 0x0000000300b08211 */ /* 0x000fe200010f348a */
[----:B------:R-:W-:Y:S01]  /*60f0*/  @!P0 IMAD.WIDE.U32 R2, R139, 0x60, R2 ;  /* 0x000000608b028825 */ /* 0x000fe200078e0002 */
[----:B------:R-:W-:Y:S01]  /*6100*/  @!P0 LEA.HI.X R173, R136, c[0x0][0x16c], R173, 0x1, P3 ;  /* 0x00005b0088ad8a11 */ /* 0x000fe200018f0cad */
[----:B------:R1:W-:Y:S01]  /*6110*/  @P0 STS.128 [R217+0x2800], RZ ;  /* 0x002800ffd9000388 */ /* 0x0003e20000000c00 */
[C---:B------:R-:W-:Y:S01]  /*6120*/  @!P0 LEA R138, P2, R137.reuse, c[0x0][0x168], 0x1 ;  /* 0x00005a00898a8a11 */ /* 0x040fe200078408ff */
[----:B------:R-:W-:Y:S02]  /*6130*/  @!P0 IMAD.MOV.U32 R0, RZ, RZ, c[0x0][0x19c] ;  /* 0x00006700ff008624 */ /* 0x000fe400078e00ff */
[----:B------:R-:W-:Y:S01]  /*6140*/  @!PT LDS RZ, [RZ] ;  /* 0x00000000fffff984 */ /* 0x000fe20000000800 */
[----:B------:R-:W-:Y:S01]  /*6150*/  @!PT LDS RZ, [RZ] ;  /* 0x00000000fffff984 */ /* 0x000fe20000000800 */
[----:B------:R-:W-:Y:S01]  /*6160*/  @!PT LDS RZ, [RZ] ;  /* 0x00000000fffff984 */ /* 0x000fe20000000800 */
[----:B------:R1:W-:Y:S01]  /*6170*/  @!P0 LDGSTS.E.BYPASS.LTC128B.128 [R217+0x2800], [R172.64] ;  /* 0x02800000acd98fae */ /* 0x0003e2000b901d46 */
[----:B------:R-:W-:Y:S01]  /*6180*/  @!P0 LEA.HI.X R139, R137, c[0x0][0x16c], R176, 0x1, P2 ;  /* 0x00005b00898b8a11 */ /* 0x000fe200010f0cb0 */
[----:B------:R-:W-:Y:S01]  /*6190*/  @!P0 IMAD R0, R0, 0x60, RZ ;  /* 0x0000006000008824 */ /* 0x000fe200078e02ff */
[----:B------:R-:W-:Y:S01]  /*61a0*/  @!P0 LEA R136, P2, R2, c[0x0][0x168], 0x1 ;  /* 0x00005a0002888a11 */ /* 0x000fe200078408ff */
[----:B------:R1:W-:Y:S02]  /*61b0*/  @P0 STS.128 [R217+0x3000], RZ ;  /* 0x003000ffd9000388 */ /* 0x0003e40000000c00 */
[----:B------:R-:W-:Y:S02]  /*61c0*/  @!P0 IMAD.IADD R0, R0, 0x1, R3 ;  /* 0x0000000100008824 */ /* 0x000fe400078e0203 */
[----:B------:R-:W-:Y:S01]  /*61d0*/  @!PT LDS RZ, [RZ] ;  /* 0x00000000fffff984 */ /* 0x000fe20000000800 */
[----:B------:R-:W-:Y:S01]  /*61e0*/  @!PT LDS RZ, [RZ] ;  /* 0x00000000fffff984 */ /* 0x000fe20000000800 */
[----:B------:R-:W-:Y:S01]  /*61f0*/  @!PT LDS RZ, [RZ] ;  /* 0x00000000fffff984 */ /* 0x000fe20000000800 */
[----:B------:R1:W-:Y:S03]  /*6200*/  @!P0 LDGSTS.E.BYPASS.LTC128B.128 [R217+0x3000], [R138.64] ;  /* 0x030000008ad98fae */ /* 0x0003e6000b901d46 */
[----:B------:R-:W-:Y:S01]  /*6210*/  @!P0 LEA.HI.X R137, R2, c[0x0][0x16c], R0, 0x1, P2 ;  /* 0x00005b0002898a11 */ /* 0x000fe200010f0c00 */
[----:B------:R1:W-:Y:S04]  /*6220*/  @P0 STS.128 [R217+0x3800], RZ ;  /* 0x003800ffd9000388 */ /* 0x0003e80000000c00 */
[----:B------:R-:W-:Y:S01]  /*6230*/  @!PT LDS RZ, [RZ] ;  /* 0x00000000fffff984 */ /* 0x000fe20000000800 */
[----:B------:R-:W-:Y:S01]  /*6240*/  @!PT LDS RZ, [RZ] ;  /* 0x00000000fffff984 */ /* 0x000fe20000000800 */
[----:B------:R-:W-:Y:S01]  /*6250*/  @!PT LDS RZ, [RZ] ;  /* 0x00000000fffff984 */ /* 0x000fe20000000800 */
[----:B------:R1:W-:Y:S04]  /*6260*/  @!P0 LDGSTS.E.BYPASS.LTC128B.128 [R217+0x3800], [R136.64] ;  /* 0x0380000088d98fae */ /* 0x0003e8000b901d46 */
[----:B------:R-:W0:Y:S01]  /*6270*/  LDGDEPBAR ;  /* 0x00000000000079af */ /* 0x000e220000000000 */
[----:B------:R-:W-:-:S05]  /*6280*/  BRA `(.L_x_69) ;  /* 0x0000088000007947 */ /* 0x000fca0003800000 */
.L_x_68:
[----:B------:R-:W-:Y:S04]  /*6290*/  DEPBAR.LE SB0, 0x0 ;  /* 0x000080000000791a */ /* 0x000fe80000000000 */
[----:B------:R-:W-:Y:S01]  /*62a0*/  BAR.SYNC.DEFER_BLOCKING 0x0 ;  /* 0x0000000000007b1d */ /* 0x000fe20000010000 */
[----:B------:R-:W-:Y:S01]  /*62b0*/  SHF.R.S32.HI R0, RZ, 0x1f, R218 ;  /* 0x0000001fff007819 */ /* 0x000fe200000114da */
[----:B------:R-:W-:Y:S04]  /*62c0*/  IMAD.WIDE.U32 R4, R218, c[0x0][0x1a0], RZ ;  /* 0x00006800da047a25 */ /* 0x000fe800078e00ff */
[----:B------:R-:W-:Y:S01]  /*62d0*/  IMAD R0, R0, c[0x0][0x1a0], RZ ;  /* 0x0000680000007a24 */ /* 0x000fe200078e02ff */
[----:B------:R-:W-:Y:S01]  /*62e0*/  LEA R2, P2, R4, R250, 0x7 ;  /* 0x000000fa04027211 */ /* 0x000fe200078438ff */
[----:B------:R-:W-:Y:S02]  /*62f0*/  IMAD.MOV.U32 R12, RZ, RZ, c[0x0][0x1a0] ;  /* 0x00006800ff0c7624 */ /* 0x000fe400078e00ff */
[----:B------:R-:W-:Y:S01]  /*6300*/  IMAD R0, R218, c[0x0][0x1a4], R0 ;  /* 0x00006900da007a24 */ /* 0x000fe200078e0200 */
[C---:B------:R-:W-:Y:S01]  /*6310*/  @!P0 LEA R10, P4, R2.reuse, c[0x0][0x170], 0x1 ;  /* 0x00005c00020a8a11 */ /* 0x040fe200078808ff */
[----:B------:R-:W-:Y:S02]  /*6320*/  IMAD.MOV.U32 R13, RZ, RZ, c[0x0][0x1a4] ;  /* 0x00006900ff0d7624 */ /* 0x000fe400078e00ff */
[----:B------:R-:W-:Y:S01]  /*6330*/  IMAD.IADD R0, R5, 0x1, R0 ;  /* 0x0000000105007824 */ /* 0x000fe200078e0200 */
[----:B------:R-:W-:Y:S04]  /*6340*/  @!P0 IADD3 R5, P1, R2, UR4, RZ ;  /* 0x0000000402058c10 */ /* 0x000fe8000ff3e0ff */
[----:B------:R-:W-:Y:S02]  /*6350*/  LEA.HI.X R3, R4, R245, R0, 0x7, P2 ;  /* 0x000000f504037211 */ /* 0x000fe400010f3c00 */
[----:B------:R-:W-:Y:S02]  /*6360*/  @!P0 LEA R8, P3, R5, c[0x0][0x170], 0x1 ;  /* 0x00005c0005088a11 */ /* 0x000fe400078608ff */
[----:B------:R-:W-:Y:S01]  /*6370*/  @!P0 LEA.HI.X R11, R2, c[0x0][0x174], R3, 0x1, P4 ;  /* 0x00005d00020b8a11 */ /* 0x000fe200020f0c03 */
[----:B------:R-:W-:Y:S01]  /*6380*/  @P0 STS [R217+0x4000], RZ ;  /* 0x004000ffd9000388 */ /* 0x000fe20000000800 */
[----:B------:R-:W-:Y:S02]  /*6390*/  @!P0 IADD3.X R4, R3, UR5, RZ, P1, !PT ;  /* 0x0000000503048c10 */ /* 0x000fe40008ffe4ff */
[----:B------:R-:W-:Y:S02]  /*63a0*/  @!P0 LEA R0, P2, R12, R2, 0x6 ;  /* 0x000000020c008211 */ /* 0x000fe400078430ff */
[----:B------:R-:W-:Y:S01]  /*63b0*/  @!P0 LEA.HI.X R9, R5, c[0x0][0x174], R4, 0x1, P3 ;  /* 0x00005d0005098a11 */ /* 0x000fe200018f0c04 */
[----:B------:R-:W-:Y:S01]  /*63c0*/  @P0 STS [R217+0x4004], RZ ;  /* 0x004004ffd9000388 */ /* 0x000fe20000000800 */
[----:B------:R-:W-:Y:S02]  /*63d0*/  @!P0 LEA R6, P1, R0, c[0x0][0x170], 0x1 ;  /* 0x00005c0000068a11 */ /* 0x000fe400078208ff */
[C---:B------:R-:W-:Y:S01]  /*63e0*/  @!P0 LEA.HI.X R7, R12.reuse, R3, R13, 0x6, P2 ;  /* 0x000000030c078211 */ /* 0x040fe200010f340d */
[----:B------:R-:W-:Y:S02]  /*63f0*/  @!P0 IMAD.WIDE.U32 R2, R12, 0x60, R2 ;  /* 0x000000600c028825 */ /* 0x000fe400078e0002 */
[----:B------:R-:W-:Y:S01]  /*6400*/  @P0 STS.64 [R217+0x4008], RZ ;  /* 0x004008ffd9000388 */ /* 0x000fe20000000a00 */
[----:B------:R-:W-:Y:S01]  /*6410*/  @!P0 LEA.HI.X R7, R0, c[0x0][0x174], R7, 0x1, P1 ;  /* 0x00005d0000078a11 */ /* 0x000fe200008f0c07 */
[----:B------:R-:W-:Y:S01]  /*6420*/  @!P0 IMAD.IADD R0, R244, 0x1, R3 ;  /* 0x00000001f4008824 */ /* 0x000fe200078e0203 */
[C---:B------:R-:W-:Y:S03]  /*6430*/  @!P0 LEA R4, P1, R2.reuse, c[0x0][0x170], 0x1 ;  /* 0x00005c0002048a11 */ /* 0x040fe600078208ff */
[----:B------:R-:W-:Y:S01]  /*6440*/  @!PT LDS RZ, [RZ] ;  /* 0x00000000fffff984 */ /* 0x000fe20000000800 */
[----:B------:R-:W-:Y:S01]  /*6450*/  @!PT LDS RZ, [RZ] ;  /* 0x00000000fffff984 */ /* 0x000fe20000000800 */
[----:B------:R-:W-:Y:S01]  /*6460*/  @!PT LDS RZ, [RZ] ;  /* 0x00000000fffff984 */ /* 0x000fe20000000800 */
[----:B------:R1:W-:Y:S01]  /*6470*/  @!P0 LDGSTS.E.BYPASS.LTC128B.128 [R217+0x4000], [R10.64] ;  /* 0x040000000ad98fae */ /* 0x0003e2000b901d46 */
[----:B------:R-:W-:Y:S02]  /*6480*/  @!P0 LEA.HI.X R5, R2, c[0x0][0x174], R0, 0x1, P1 ;  /* 0x00005d0002058a11 */ /* 0x000fe400008f0c00 */
[----:B------:R-:W-:Y:S03]  /*6490*/  ISETP.GT.AND P1, PT, R218, RZ, PT ;  /* 0x000000ffda00720c */ /* 0x000fe60003f24270 */
[----:B------:R-:W-:Y:S06]  /*64a0*/  @P0 STS.128 [R217+0x4800], RZ ;  /* 0x004800ffd9000388 */ /* 0x000fec0000000c00 */
[----:B------:R-:W-:Y:S01]  /*64b0*/  @!PT LDS RZ, [RZ] ;  /* 0x00000000fffff984 */ /* 0x000fe20000000800 */
[----:B------:R-:W-:Y:S01]  /*64c0*/  @!PT LDS RZ, [RZ] ;  /* 0x00000000fffff984 */ /* 0x000fe20000000800 */
[----:B------:R-:W-:Y:S01]  /*64d0*/  @!PT LDS RZ, [RZ] ;  /* 0x00000000fffff984 */ /* 0x000fe20000000800 */
[----:B------:R1:W-:Y:S06]  /*64e0*/  @!P0 LDGSTS.E.BYPASS.LTC128B.128 [R217+0x4800], [R8.64] ;  /* 0x0480000008d98fae */ /* 0x0003ec000b901d46 */
        /* <DEDUP_REMOVED lines=10> */
[----:B------:R-:W-:Y:S06]  /*6590*/  LDSM.16.M88.4 R128, [R207] ;  /* 0x00000000cf80783b */ /* 0x000fec0000000200 */
[----:B------:R-:W2:Y:S06]  /*65a0*/  LDSM.16.M88.4 R16, [R204+0x2000] ;  /* 0x00200000cc10783b */ /* 0x000eac0000000200 */
[----:B------:R-:W1:Y:S06]  /*65b0*/  LDSM.16.M88.4 R124, [R207+0x1000] ;  /* 0x00100000cf7c783b */ /* 0x000e6c0000000200 */
[----:B------:R-:W3:Y:S06]  /*65c0*/  LDSM.16.M88.4 R32, [R204+0x2400] ;  /* 0x00240000cc20783b */ /* 0x000eec0000000200 */
[----:B------:R-:W0:Y:S06]  /*65d0*/  LDGDEPBAR ;  /* 0x00000000000079af */ /* 0x000e2c0000000000 */
[----:B------:R-:W4:Y:S06]  /*65e0*/  LDSM.16.M88.4 R48, [R204+0x2800] ;  /* 0x00280000cc30783b */ /* 0x000f2c0000000200 */
[----:B------:R-:W5:Y:S06]  /*65f0*/  LDSM.16.M88.4 R64, [R204+0x2c00] ;  /* 0x002c0000cc40783b */ /* 0x000f6c0000000200 */
[----:B------:R-:W4:Y:S01]  /*6600*/  LDSM.16.M88.4 R80, [R204+0x3000] ;  /* 0x00300000cc50783b */ /* 0x000f220000000200 */
[-C--:B--2---:R-:W-:Y:S05]  /*6610*/  HMMA.16816.F32.BF16 R4, R128, R16.reuse, RZ ;  /* 0x000000108004723c */ /* 0x084fea00000418ff */
[----:B------:R-:W2:Y:S03]  /*6620*/  LDSM.16.M88.4 R96, [R204+0x3400] ;  /* 0x00340000cc60783b */ /* 0x000ea60000000200 */
[C---:B-1----:R-:W-:Y:S03]  /*6630*/  HMMA.16816.F32.BF16 R8, R124.reuse, R16, RZ ;  /* 0x000000107c08723c */ /* 0x042fe600000418ff */
[----:B------:R-:W1:Y:S06]  /*6640*/  LDSM.16.M88.4 R112, [R204+0x3800] ;  /* 0x00380000cc70783b */ /* 0x000e6c0000000200 */
[----:B------:R-:W1:Y:S01]  /*6650*/  LDSM.16.M88.4 R136, [R204+0x3c00] ;  /* 0x003c0000cc88783b */ /* 0x000e620000000200 */
[-C--:B------:R-:W-:Y:S05]  /*6660*/  HMMA.16816.F32.BF16 R12, R124, R18.reuse, RZ ;  /* 0x000000127c0c723c */ /* 0x080fea00000418ff */
[----:B------:R-:W-:Y:S03]  /*6670*/  LDSM.16.M88.4 R172, [R208] ;  /* 0x00000000d0ac783b */ /* 0x000fe60000000200 */
[C---:B------:R-:W-:Y:S03]  /*6680*/  HMMA.16816.F32.BF16 R16, R128.reuse, R18, RZ ;  /* 0x000000128010723c */ /* 0x040fe600000418ff */
[----:B------:R-:W1:Y:S05]  /*6690*/  LDSM.16.M88.4 R176, [R209] ;  /* 0x00000000d1b0783b */ /* 0x000e6a0000000200 */
[-C--:B---3--:R-:W-:Y:S01]  /*66a0*/  HMMA.16816.F32.BF16 R20, R128, R32.reuse, RZ ;  /* 0x000000208014723c */ /* 0x088fe200000418ff */
[----:B------:R-:W3:Y:S06]  /*66b0*/  LDSM.16.M88.4 R180, [R208+0x1000] ;  /* 0x00100000d0b4783b */ /* 0x000eec0000000200 */
[----:B------:R-:W1:Y:S01]  /*66c0*/  LDSM.16.M88.4 R184, [R216] ;  /* 0x00000000d8b8783b */ /* 0x000e620000000200 */
[C---:B------:R-:W-:Y:S05]  /*66d0*/  HMMA.16816.F32.BF16 R24, R124.reuse, R32, RZ ;  /* 0x000000207c18723c */ /* 0x040fea00000418ff */
[----:B------:R-:W1:Y:S03]  /*66e0*/  LDSM.16.M88.4 R188, [R215] ;  /* 0x00000000d7bc783b */ /* 0x000e660000000200 */
[-C--:B------:R-:W-:Y:S03]  /*66f0*/  HMMA.16816.F32.BF16 R28, R124, R34.reuse, RZ ;  /* 0x000000227c1c723c */ /* 0x080fe600000418ff */
[----:B------:R-:W1:Y:S05]  /*6700*/  LDSM.16.M88.4 R192, [R214] ;  /* 0x00000000d6c0783b */ /* 0x000e6a0000000200 */
[C---:B------:R-:W-:Y:S01]  /*6710*/  HMMA.16816.F32.BF16 R32, R128.reuse, R34, RZ ;  /* 0x000000228020723c */ /* 0x040fe200000418ff */
[----:B------:R-:W1:Y:S06]  /*6720*/  LDSM.16.M88.4 R196, [R213] ;  /* 0x00000000d5c4783b */ /* 0x000e6c0000000200 */
[----:B------:R-:W-:Y:S01]  /*6730*/  LDSM.16.M88.4 R200, [R211] ;  /* 0x00000000d3c8783b */ /* 0x000fe20000000200 */
[-C--:B----4-:R-:W-:Y:S08]  /*6740*/  HMMA.16816.F32.BF16 R36, R128, R48.reuse, RZ ;  /* 0x000000308024723c */ /* 0x090ff000000418ff */
[C---:B------:R-:W-:Y:S08]  /*6750*/  HMMA.16816.F32.BF16 R40, R124.reuse, R48, RZ ;  /* 0x000000307c28723c */ /* 0x040ff000000418ff */
[-C--:B------:R-:W-:Y:S08]  /*6760*/  HMMA.16816.F32.BF16 R44, R124, R50.reuse, RZ ;  /* 0x000000327c2c723c */ /* 0x080ff000000418ff */
[C---:B------:R-:W-:Y:S08]  /*6770*/  HMMA.16816.F32.BF16 R48, R128.reuse, R50, RZ ;  /* 0x000000328030723c */ /* 0x040ff000000418ff */
[-C--:B-----5:R-:W-:Y:S08]  /*6780*/  HMMA.16816.F32.BF16 R52, R128, R64.reuse, RZ ;  /* 0x000000408034723c */ /* 0x0a0ff000000418ff */
[C---:B------:R-:W-:Y:S08]  /*6790*/  HMMA.16816.F32.BF16 R56, R124.reuse, R64, RZ ;  /* 0x000000407c38723c */ /* 0x040ff000000418ff */
[-C--:B------:R-:W-:Y:S08]  /*67a0*/  HMMA.16816.F32.BF16 R60, R124, R66.reuse, RZ ;  /* 0x000000427c3c723c */ /* 0x080ff000000418ff */
[C---:B------:R-:W-:Y:S08]  /*67b0*/  HMMA.16816.F32.BF16 R64, R128.reuse, R66, RZ ;  /* 0x000000428040723c */ /* 0x040ff000000418ff */
[-C--:B------:R-:W-:Y:S08]  /*67c0*/  HMMA.16816.F32.BF16 R68, R128, R80.reuse, RZ ;  /* 0x000000508044723c */ /* 0x080ff000000418ff */
[C---:B------:R-:W-:Y:S08]  /*67d0*/  HMMA.16816.F32.BF16 R72, R124.reuse, R80, RZ ;  /* 0x000000507c48723c */ /* 0x040ff000000418ff */
[-C--:B------:R-:W-:Y:S08]  /*67e0*/  HMMA.16816.F32.BF16 R76, R124, R82.reuse, RZ ;  /* 0x000000527c4c723c */ /* 0x080ff000000418ff */
[C---:B------:R-:W-:Y:S08]  /*67f0*/  HMMA.16816.F32.BF16 R80, R128.reuse, R82, RZ ;  /* 0x000000528050723c */ /* 0x040ff000000418ff */
[-C--:B--2---:R-:W-:Y:S08]  /*6800*/  HMMA.16816.F32.BF16 R84, R128, R96.reuse, RZ ;  /* 0x000000608054723c */ /* 0x084ff000000418ff */
[C---:B------:R-:W-:Y:S08]  /*6810*/  HMMA.16816.F32.BF16 R88, R124.reuse, R96, RZ ;  /* 0x000000607c58723c */ /* 0x040ff000000418ff */
[-C--:B------:R-:W-:Y:S08]  /*6820*/  HMMA.16816.F32.BF16 R92, R124, R98.reuse, RZ ;  /* 0x000000627c5c723c */ /* 0x080ff000000418ff */
[C---:B------:R-:W-:Y:S08]  /*6830*/  HMMA.16816.F32.BF16 R96, R128.reuse, R98, RZ ;  /* 0x000000628060723c */ /* 0x040ff000000418ff */
[-C--:B-1----:R-:W-:Y:S08]  /*6840*/  HMMA.16816.F32.BF16 R100, R128, R112.reuse, RZ ;  /* 0x000000708064723c */ /* 0x082ff000000418ff */
[C---:B------:R-:W-:Y:S08]  /*6850*/  HMMA.16816.F32.BF16 R104, R124.reuse, R112, RZ ;  /* 0x000000707c68723c */ /* 0x040ff000000418ff */
[-C--:B------:R-:W-:Y:S08]  /*6860*/  HMMA.16816.F32.BF16 R108, R124, R114.reuse, RZ ;  /* 0x000000727c6c723c */ /* 0x080ff000000418ff */
[C---:B------:R-:W-:Y:S08]  /*6870*/  HMMA.16816.F32.BF16 R112, R128.reuse, R114, RZ ;  /* 0x000000728070723c */ /* 0x040ff000000418ff */
[-C--:B------:R-:W-:Y:S08]  /*6880*/  HMMA.16816.F32.BF16 R116, R128, R136.reuse, RZ ;  /* 0x000000888074723c */ /* 0x080ff000000418ff */
[C---:B------:R-:W-:Y:S08]  /*6890*/  HMMA.16816.F32.BF16 R120, R124.reuse, R136, RZ ;  /* 0x000000887c78723c */ /* 0x040ff000000418ff */
[-C--:B------:R-:W-:Y:S08]  /*68a0*/  HMMA.16816.F32.BF16 R124, R124, R138.reuse, RZ ;  /* 0x0000008a7c7c723c */ /* 0x080ff000000418ff */
[----:B------:R-:W-:Y:S01]  /*68b0*/  HMMA.16816.F32.BF16 R128, R128, R138, RZ ;  /* 0x0000008a8080723c */ /* 0x000fe200000418ff */
[----:B------:R-:W1:Y:S07]  /*68c0*/  LDSM.16.M88.4 R136, [R212] ;  /* 0x00000000d488783b */ /* 0x000e6e0000000200 */
[-C--:B------:R-:W-:Y:S08]  /*68d0*/  HMMA.16816.F32.BF16 R4, R172, R176.reuse, R4 ;  /* 0x000000b0ac04723c */ /* 0x080ff00000041804 */
[C---:B---3--:R-:W-:Y:S08]  /*68e0*/  HMMA.16816.F32.BF16 R8, R180.reuse, R176, R8 ;  /* 0x000000b0b408723c */ /* 0x048ff00000041808 */
[-C--:B------:R-:W-:Y:S08]  /*68f0*/  HMMA.16816.F32.BF16 R12, R180, R178.reuse, R12 ;  /* 0x000000b2b40c723c */ /* 0x080ff0000004180c */
[C---:B------:R-:W-:Y:S01]  /*6900*/  HMMA.16816.F32.BF16 R16, R172.reuse, R178, R16 ;  /* 0x000000b2ac10723c */ /* 0x040fe20000041810 */
[----:B------:R-:W2:Y:S01]  /*6910*/  LDSM.16.M88.4 R176, [R210] ;  /* 0x00000000d2b0783b */ /* 0x000ea20000000200 */
[----:B------:R-:W-:Y:S05]  /*6920*/  DEPBAR.LE SB0, 0x0 ;  /* 0x000080000000791a */ /* 0x000fea0000000000 */
[----:B------:R-:W-:Y:S01]  /*6930*/  BAR.SYNC.DEFER_BLOCKING 0x0 ;  /* 0x0000000000007b1d */ /* 0x000fe20000010000 */
        /* <DEDUP_REMOVED lines=29> */
.L_x_69:
[----:B------:R-:W-:Y:S02]  /*6b10*/  FMNMX.FTZ R0, R4, R132, !PT ;  /* 0x0000008404007209 */ /* 0x000fe40007810000 */
[----:B------:R-:W-:Y:S02]  /*6b20*/  IADD3 R218, R218, -0x1, RZ ;  /* 0xffffffffdada7810 */ /* 0x000fe40007ffe0ff */
[----:B------:R-:W-:Y:S02]  /*6b30*/  FMNMX.FTZ R2, R5, R0, !PT ;  /* 0x0000000005027209 */ /* 0x000fe40007810000 */
[----:B------:R-:W-:Y:S02]  /*6b40*/  FMNMX.FTZ R0, R6, R133, !PT ;  /* 0x0000008506007209 */ /* 0x000fe40007810000 */
[----:B------:R-:W-:Y:S02]  /*6b50*/  FMNMX.FTZ R3, R16, R2, !PT ;  /* 0x0000000210037209 */ /* 0x000fe40007810000 */
[----:B------:R-:W-:Y:S02]  /*6b60*/  FMNMX.FTZ R2, R7, R0, !PT ;  /* 0x0000000007027209 */ /* 0x000fe40007810000 */
        /* <DEDUP_REMOVED lines=140> */
[----:B------:R-:W-:Y:S04]  /*7430*/  FMUL.FTZ R0, R0, c[0x0][0x23c] ;  /* 0x00008f0000007a20 */ /* 0x000fe80000410000 */
[----:B------:R2:W3:Y:S01]  /*7440*/  MUFU.EX2 R139, R0 ;  /* 0x00000000008b7308 */ /* 0x0004e20000000800 */
[----:B-1----:R-:W-:Y:S05]  /*7450*/  FMNMX.FTZ R3, R2, R3, !PT ;  /* 0x0000000302037209 */ /* 0x002fea0007810000 */
[----:B------:R-:W-:Y:S02]  /*7460*/  FMUL.FTZ R172, R3, c[0x0][0x23c] ;  /* 0x00008f0003ac7a20 */ /* 0x000fe40000410000 */
[C---:B--2---:R-:W-:Y:S02]  /*7470*/  FADD.FTZ R0, -R137.reuse, R133 ;  /* 0x0000008589007221 */ /* 0x044fe40000010100 */
[----:B------:R-:W-:Y:S02]  /*7480*/  FMUL.FTZ R133, R137, c[0x0][0x23c] ;  /* 0x00008f0089857a20 */ /* 0x000fe40000410000 */
[----:B------:R-:W-:Y:S04]  /*7490*/  FMUL.FTZ R0, R0, c[0x0][0x23c] ;  /* 0x00008f0000007a20 */ /* 0x000fe80000410000 */
[----:B------:R1:W2:Y:S02]  /*74a0*/  MUFU.EX2 R132, R0 ;  /* 0x0000000000847308 */ /* 0x0002a40000000800 */
[C---:B-1----:R-:W-:Y:S02]  /*74b0*/  FADD.FTZ R0, -R136.reuse, R134 ;  /* 0x0000008688007221 */ /* 0x042fe40000010100 */
[----:B------:R-:W-:Y:S02]  /*74c0*/  FMUL.FTZ R134, R136, c[0x0][0x23c] ;  /* 0x00008f0088867a20 */ /* 0x000fe40000410000 */
[----:B------:R-:W-:Y:S04]  /*74d0*/  FMUL.FTZ R0, R0, c[0x0][0x23c] ;  /* 0x00008f0000007a20 */ /* 0x000fe80000410000 */
[----:B------:R1:W-:Y:S02]  /*74e0*/  MUFU.EX2 R2, R0 ;  /* 0x0000000000027308 */ /* 0x0003e40000000800 */
[----:B-1----:R-:W-:Y:S02]  /*74f0*/  FADD.FTZ R0, -R3, R135 ;  /* 0x0000008703007221 */ /* 0x002fe40000010100 */
[----:B------:R-:W-:Y:S02]  /*7500*/  FMUL.FTZ R135, R138, c[0x0][0x23c] ;  /* 0x00008f008a877a20 */ /* 0x000fe40000410000 */
[----:B------:R-:W-:Y:S03]  /*7510*/  FMUL.FTZ R0, R0, c[0x0][0x23c] ;  /* 0x00008f0000007a20 */ /* 0x000fe60000410000 */
[----:B------:R-:W-:Y:S02]  /*7520*/  FSEL R135, R135, RZ, P2 ;  /* 0x000000ff87877208 */ /* 0x000fe40001000000 */
[----:B------:R-:W-:Y:S01]  /*7530*/  FSETP.NEU.FTZ.AND P2, PT, R137, -INF , PT ;  /* 0xff8000008900780b */ /* 0x000fe20003f5d000 */
[----:B------:R-:W-:Y:S02]  /*7540*/  MUFU.EX2 R0, R0 ;  /* 0x0000000000007308 */ /* 0x000fe40000000800 */
[--C-:B------:R-:W-:Y:S01]  /*7550*/  FFMA.FTZ R20, R20, c[0x0][0x23c], -R135.reuse ;  /* 0x00008f0014147a23 */ /* 0x100fe20000010887 */
[----:B------:R-:W-:Y:S01]  /*7560*/  FSEL R133, R133, RZ, P2 ;  /* 0x000000ff85857208 */ /* 0x000fe20001000000 */
[--C-:B------:R-:W-:Y:S01]  /*7570*/  FFMA.FTZ R21, R21, c[0x0][0x23c], -R135.reuse ;  /* 0x00008f0015157a23 */ /* 0x100fe20000010887 */
[----:B------:R-:W-:Y:S01]  /*7580*/  FSETP.NEU.FTZ.AND P2, PT, R136, -INF , PT ;  /* 0xff8000008800780b */ /* 0x000fe20003f5d000 */
[----:B------:R-:W-:Y:S02]  /*7590*/  FFMA.FTZ R48, R48, c[0x0][0x23c], -R135 ;  /* 0x00008f0030307a23 */ /* 0x000fe40000010887 */
[--C-:B------:R-:W-:Y:S01]  /*75a0*/  FFMA.FTZ R22, R22, c[0x0][0x23c], -R133.reuse ;  /* 0x00008f0016167a23 */ /* 0x100fe20000010885 */
[----:B------:R-:W-:Y:S01]  /*75b0*/  FSEL R134, R134, RZ, P2 ;  /* 0x000000ff86867208 */ /* 0x000fe20001000000 */
[----:B------:R-:W-:Y:S01]  /*75c0*/  MUFU.EX2 R190, R20 ;  /* 0x0000001400be7308 */ /* 0x000fe20000000800 */
[----:B------:R-:W-:Y:S01]  /*75d0*/  FFMA.FTZ R23, R23, c[0x0][0x23c], -R133 ;  /* 0x00008f0017177a23 */ /* 0x000fe20000010885 */
[----:B------:R-:W-:Y:S01]  /*75e0*/  FSETP.NEU.FTZ.AND P2, PT, R3, -INF , PT ;  /* 0xff8000000300780b */ /* 0x000fe20003f5d000 */
[----:B------:R-:W-:Y:S02]  /*75f0*/  FFMA.FTZ R49, R49, c[0x0][0x23c], -R135 ;  /* 0x00008f0031317a23 */ /* 0x000fe40000010887 */
[--C-:B------:R-:W-:Y:S01]  /*7600*/  FFMA.FTZ R40, R40, c[0x0][0x23c], -R134.reuse ;  /* 0x00008f0028287a23 */ /* 0x100fe20000010886 */
[----:B------:R-:W-:Y:S01]  /*7610*/  FSEL R172, R172, RZ, P2 ;  /* 0x000000ffacac7208 */ /* 0x000fe20001000000 */
[--C-:B------:R-:W-:Y:S02]  /*7620*/  FFMA.FTZ R41, R41, c[0x0][0x23c], -R134.reuse ;  /* 0x00008f0029297a23 */ /* 0x100fe40000010886 */
[----:B------:R-:W-:Y:S01]  /*7630*/  FFMA.FTZ R44, R44, c[0x0][0x23c], -R134 ;  /* 0x00008f002c2c7a23 */ /* 0x000fe20000010886 */
[----:B------:R-:W-:Y:S01]  /*7640*/  MUFU.EX2 R193, R21 ;  /* 0x0000001500c17308 */ /* 0x000fe20000000800 */
[--C-:B------:R-:W-:Y:S02]  /*7650*/  FFMA.FTZ R42, R42, c[0x0][0x23c], -R172.reuse ;  /* 0x00008f002a2a7a23 */ /* 0x100fe400000108ac */
[----:B------:R-:W-:Y:S02]  /*7660*/  FFMA.FTZ R43, R43, c[0x0][0x23c], -R172 ;  /* 0x00008f002b2b7a23 */ /* 0x000fe400000108ac */
[----:B------:R-:W-:Y:S02]  /*7670*/  FFMA.FTZ R45, R45, c[0x0][0x23c], -R134 ;  /* 0x00008f002d2d7a23 */ /* 0x000fe40000010886 */
[--C-:B------:R-:W-:Y:S02]  /*7680*/  FFMA.FTZ R46, R46, c[0x0][0x23c], -R172.reuse ;  /* 0x00008f002e2e7a23 */ /* 0x100fe400000108ac */
[--C-:B------:R-:W-:Y:S01]  /*7690*/  FFMA.FTZ R47, R47, c[0x0][0x23c], -R172.reuse ;  /* 0x00008f002f2f7a23 */ /* 0x100fe200000108ac */
[----:B------:R-:W-:Y:S01]  /*76a0*/  MUFU.EX2 R185, R22 ;  /* 0x0000001600b97308 */ /* 0x000fe20000000800 */
[--C-:B------:R-:W-:Y:S02]  /*76b0*/  FFMA.FTZ R50, R50, c[0x0][0x23c], -R133.reuse ;  /* 0x00008f0032327a23 */ /* 0x100fe40000010885 */
[----:B------:R-:W-:Y:S02]  /*76c0*/  FFMA.FTZ R51, R51, c[0x0][0x23c], -R133 ;  /* 0x00008f0033337a23 */ /* 0x000fe40000010885 */
[--C-:B------:R-:W-:Y:S02]  /*76d0*/  FFMA.FTZ R52, R52, c[0x0][0x23c], -R135.reuse ;  /* 0x00008f0034347a23 */ /* 0x100fe40000010887 */
[----:B------:R-:W-:Y:S02]  /*76e0*/  FFMA.FTZ R53, R53, c[0x0][0x23c], -R135 ;  /* 0x00008f0035357a23 */ /* 0x000fe40000010887 */
[--C-:B------:R-:W-:Y:S01]  /*76f0*/  FFMA.FTZ R54, R54, c[0x0][0x23c], -R133.reuse ;  /* 0x00008f0036367a23 */ /* 0x100fe20000010885 */
[----:B------:R1:W-:Y:S01]  /*7700*/  MUFU.EX2 R189, R23 ;  /* 0x0000001700bd7308 */ /* 0x0003e20000000800 */
[----:B------:R-:W-:Y:S02]  /*7710*/  FFMA.FTZ R55, R55, c[0x0][0x23c], -R133 ;  /* 0x00008f0037377a23 */ /* 0x000fe40000010885 */
[--C-:B------:R-:W-:Y:S02]  /*7720*/  FFMA.FTZ R16, R16, c[0x0][0x23c], -R135.reuse ;  /* 0x00008f0010107a23 */ /* 0x100fe40000010887 */
[----:B------:R-:W-:Y:S02]  /*7730*/  FFMA.FTZ R17, R17, c[0x0][0x23c], -R135 ;  /* 0x00008f0011117a23 */ /* 0x000fe40000010887 */
[--C-:B------:R-:W-:Y:S02]  /*7740*/  FFMA.FTZ R18, R18, c[0x0][0x23c], -R133.reuse ;  /* 0x00008f0012127a23 */ /* 0x100fe40000010885 */
[----:B------:R-:W-:Y:S01]  /*7750*/  FFMA.FTZ R19, R19, c[0x0][0x23c], -R133 ;  /* 0x00008f0013137a23 */ /* 0x000fe20000010885 */
[----:B------:R3:W-:Y:S01]  /*7760*/  MUFU.EX2 R202, R16 ;  /* 0x0000001000ca7308 */ /* 0x0007e20000000800 */
[--C-:B------:R-:W-:Y:S02]  /*7770*/  FFMA.FTZ R15, R15, c[0x0][0x23c], -R172.reuse ;  /* 0x00008f000f0f7a23 */ /* 0x100fe400000108ac */
[----:B------:R-:W-:Y:S02]  /*7780*/  FFMA.FTZ R26, R26, c[0x0][0x23c], -R172 ;  /* 0x00008f001a1a7a23 */ /* 0x000fe400000108ac */
[--C-:B------:R-:W-:Y:S02]  /*7790*/  FFMA.FTZ R100, R100, c[0x0][0x23c], -R135.reuse ;  /* 0x00008f0064647a23 */ /* 0x100fe40000010887 */
[----:B------:R-:W-:Y:S02]  /*77a0*/  FFMA.FTZ R101, R101, c[0x0][0x23c], -R135 ;  /* 0x00008f0065657a23 */ /* 0x000fe40000010887 */
[--C-:B------:R-:W-:Y:S01]  /*77b0*/  FFMA.FTZ R102, R102, c[0x0][0x23c], -R133.reuse ;  /* 0x00008f0066667a23 */ /* 0x100fe20000010885 */
[----:B------:R4:W-:Y:S01]  /*77c0*/  MUFU.EX2 R235, R17 ;  /* 0x0000001100eb7308 */ /* 0x0009e20000000800 */
[----:B------:R-:W-:Y:S02]  /*77d0*/  FFMA.FTZ R103, R103, c[0x0][0x23c], -R133 ;  /* 0x00008f0067677a23 */ /* 0x000fe40000010885 */
[--C-:B------:R-:W-:Y:S01]  /*77e0*/  FFMA.FTZ R112, R112, c[0x0][0x23c], -R135.reuse ;  /* 0x00008f0070707a23 */ /* 0x100fe20000010887 */
[----:B-1----:R-:W1:Y:S01]  /*77f0*/  LDSM.16.MT88.4 R20, [R205+0x4000] ;  /* 0x00400000cd14783b */ /* 0x002e620000004200 */
[----:B------:R-:W-:Y:S02]  /*7800*/  FFMA.FTZ R113, R113, c[0x0][0x23c], -R135 ;  /* 0x00008f0071717a23 */ /* 0x000fe40000010887 */
[--C-:B------:R-:W-:Y:S02]  /*7810*/  FFMA.FTZ R114, R114, c[0x0][0x23c], -R133.reuse ;  /* 0x00008f0072727a23 */ /* 0x100fe40000010885 */
[----:B------:R-:W-:Y:S01]  /*7820*/  FFMA.FTZ R115, R115, c[0x0][0x23c], -R133 ;  /* 0x00008f0073737a23 */ /* 0x000fe20000010885 */
[----:B------:R2:W-:Y:S01]  /*7830*/  MUFU.EX2 R197, R18 ;  /* 0x0000001200c57308 */ /* 0x0005e20000000800 */
[--C-:B------:R-:W-:Y:S02]  /*7840*/  FFMA.FTZ R4, R4, c[0x0][0x23c], -R135.reuse ;  /* 0x00008f0004047a23 */ /* 0x100fe40000010887 */
[----:B------:R-:W-:Y:S02]  /*7850*/  FFMA.FTZ R5, R5, c[0x0][0x23c], -R135 ;  /* 0x00008f0005057a23 */ /* 0x000fe40000010887 */
[----:B---3--:R-:W-:Y:S02]  /*7860*/  FMUL.FTZ R16, R139, R152 ;  /* 0x000000988b107220 */ /* 0x008fe40000410000 */
[--C-:B------:R-:W-:Y:S02]  /*7870*/  FFMA.FTZ R6, R6, c[0x0][0x23c], -R133.reuse ;  /* 0x00008f0006067a23 */ /* 0x100fe40000010885 */
[----:B------:R-:W-:Y:S01]  /*7880*/  FFMA.FTZ R7, R7, c[0x0][0x23c], -R133 ;  /* 0x00008f0007077a23 */ /* 0x000fe20000010885 */
[----:B------:R3:W-:Y:S01]  /*7890*/  MUFU.EX2 R176, R4 ;  /* 0x0000000400b07308 */ /* 0x0007e20000000800 */
[--C-:B------:R-:W-:Y:S02]  /*78a0*/  FFMA.FTZ R36, R36, c[0x0][0x23c], -R135.reuse ;  /* 0x00008f0024247a23 */ /* 0x100fe40000010887 */
[----:B------:R-:W-:Y:S02]  /*78b0*/  FFMA.FTZ R37, R37, c[0x0][0x23c], -R135 ;  /* 0x00008f0025257a23 */ /* 0x000fe40000010887 */
[----:B----4-:R-:W-:Y:S02]  /*78c0*/  FMUL.FTZ R17, R139, R153 ;  /* 0x000000998b117220 */ /* 0x010fe40000410000 */
[--C-:B------:R-:W-:Y:S02]  /*78d0*/  FFMA.FTZ R38, R38, c[0x0][0x23c], -R133.reuse ;  /* 0x00008f0026267a23 */ /* 0x100fe40000010885 */
[----:B------:R-:W-:Y:S01]  /*78e0*/  FFMA.FTZ R39, R39, c[0x0][0x23c], -R133 ;  /* 0x00008f0027277a23 */ /* 0x000fe20000010885 */
[----:B------:R4:W5:Y:S01]  /*78f0*/  MUFU.EX2 R225, R5 ;  /* 0x0000000500e17308 */ /* 0x0009620000000800 */
[--C-:B------:R-:W-:Y:S02]  /*7900*/  FFMA.FTZ R8, R8, c[0x0][0x23c], -R134.reuse ;  /* 0x00008f0008087a23 */ /* 0x100fe40000010886 */
[----:B------:R-:W-:Y:S02]  /*7910*/  FFMA.FTZ R9, R9, c[0x0][0x23c], -R134 ;  /* 0x00008f0009097a23 */ /* 0x000fe40000010886 */
[----:B--2---:R-:W-:Y:S02]  /*7920*/  FMUL.FTZ R18, R132, R154 ;  /* 0x0000009a84127220 */ /* 0x004fe40000410000 */
[--C-:B------:R-:W-:Y:S02]  /*7930*/  FFMA.FTZ R10, R10, c[0x0][0x23c], -R172.reuse ;  /* 0x00008f000a0a7a23 */ /* 0x100fe400000108ac */
[----:B------:R-:W-:Y:S01]  /*7940*/  FFMA.FTZ R11, R11, c[0x0][0x23c], -R172 ;  /* 0x00008f000b0b7a23 */ /* 0x000fe200000108ac */
[----:B------:R2:W-:Y:S01]  /*7950*/  MUFU.EX2 R175, R6 ;  /* 0x0000000600af7308 */ /* 0x0005e20000000800 */
[--C-:B------:R-:W-:Y:S02]  /*7960*/  FFMA.FTZ R12, R12, c[0x0][0x23c], -R134.reuse ;  /* 0x00008f000c0c7a23 */ /* 0x100fe40000010886 */
[----:B------:R-:W-:Y:S02]  /*7970*/  FFMA.FTZ R13, R13, c[0x0][0x23c], -R134 ;  /* 0x00008f000d0d7a23 */ /* 0x000fe40000010886 */
[----:B---3--:R-:W-:Y:S02]  /*7980*/  FMUL.FTZ R4, R139, R144 ;  /* 0x000000908b047220 */ /* 0x008fe40000410000 */
[----:B------:R-:W-:Y:S02]  /*7990*/  FFMA.FTZ R14, R14, c[0x0][0x23c], -R172 ;  /* 0x00008f000e0e7a23 */ /* 0x000fe400000108ac */
[--C-:B------:R-:W-:Y:S01]  /*79a0*/  FFMA.FTZ R32, R32, c[0x0][0x23c], -R135.reuse ;  /* 0x00008f0020207a23 */ /* 0x100fe20000010887 */
[----:B------:R3:W1:Y:S01]  /*79b0*/  MUFU.EX2 R201, R7 ;  /* 0x0000000700c97308 */ /* 0x0006620000000800 */
[----:B------:R-:W-:Y:S02]  /*79c0*/  FFMA.FTZ R33, R33, c[0x0][0x23c], -R135 ;  /* 0x00008f0021217a23 */ /* 0x000fe40000010887 */
[--C-:B------:R-:W-:Y:S02]  /*79d0*/  FFMA.FTZ R34, R34, c[0x0][0x23c], -R133.reuse ;  /* 0x00008f0022227a23 */ /* 0x100fe40000010885 */
[----:B----4-:R-:W-:Y:S02]  /*79e0*/  FMUL.FTZ R5, R139, R145 ;  /* 0x000000918b057220 */ /* 0x010fe40000410000 */
[----:B------:R-:W-:Y:S02]  /*79f0*/  FFMA.FTZ R35, R35, c[0x0][0x23c], -R133 ;  /* 0x00008f0023237a23 */ /* 0x000fe40000010885 */
[--C-:B------:R-:W-:Y:S01]  /*7a00*/  FFMA.FTZ R24, R24, c[0x0][0x23c], -R134.reuse ;  /* 0x00008f0018187a23 */ /* 0x100fe20000010886 */
[----:B------:R4:W1:Y:S01]  /*7a10*/  MUFU.EX2 R228, R19 ;  /* 0x0000001300e47308 */ /* 0x0008620000000800 */
[----:B------:R-:W-:Y:S02]  /*7a20*/  FFMA.FTZ R25, R25, c[0x0][0x23c], -R134 ;  /* 0x00008f0019197a23 */ /* 0x000fe40000010886 */
        /* <DEDUP_REMOVED lines=14> */
[----:B------:R-:W-:Y:S01]  /*7b10*/  LDSM.16.MT88.4 R152, [R205+0x5c00] ;  /* 0x005c0000cd98783b */ /* 0x000fe20000004200 */
[--C-:B------:R-:W-:Y:S02]  /*7b20*/  FFMA.FTZ R56, R56, c[0x0][0x23c], -R134.reuse ;  /* 0x00008f0038387a23 */ /* 0x100fe40000010886 */
[----:B------:R2:W-:Y:S01]  /*7b30*/  MUFU.EX2 R200, R38 ;  /* 0x0000002600c87308 */ /* 0x0005e20000000800 */
[----:B------:R-:W-:Y:S02]  /*7b40*/  FFMA.FTZ R57, R57, c[0x0][0x23c], -R134 ;  /* 0x00008f0039397a23 */ /* 0x000fe40000010886 */
[--C-:B------:R-:W-:Y:S01]  /*7b50*/  FFMA.FTZ R58, R58, c[0x0][0x23c], -R172.reuse ;  /* 0x00008f003a3a7a23 */ /* 0x100fe200000108ac */
[----:B-----5:R-:W-:Y:S01]  /*7b60*/  F2FP.BF16.PACK_AB R36, R225, R176 ;  /* 0x000000b0e124723e */ /* 0x020fe200000010ff */
[----:B------:R-:W-:Y:S02]  /*7b70*/  FFMA.FTZ R59, R59, c[0x0][0x23c], -R172 ;  /* 0x00008f003b3b7a23 */ /* 0x000fe400000108ac */
[--C-:B------:R-:W-:Y:S02]  /*7b80*/  FFMA.FTZ R60, R60, c[0x0][0x23c], -R134.reuse ;  /* 0x00008f003c3c7a23 */ /* 0x100fe40000010886 */
[----:B------:R-:W-:Y:S01]  /*7b90*/  FFMA.FTZ R61, R61, c[0x0][0x23c], -R134 ;  /* 0x00008f003d3d7a23 */ /* 0x000fe20000010886 */
[----:B------:R3:W-:Y:S01]  /*7ba0*/  MUFU.EX2 R232, R39 ;  /* 0x0000002700e87308 */ /* 0x0007e20000000800 */
[--C-:B------:R-:W-:Y:S02]  /*7bb0*/  FFMA.FTZ R62, R62, c[0x0][0x23c], -R172.reuse ;  /* 0x00008f003e3e7a23 */ /* 0x100fe400000108ac */
[----:B------:R-:W-:Y:S01]  /*7bc0*/  FFMA.FTZ R63, R63, c[0x0][0x23c], -R172 ;  /* 0x00008f003f3f7a23 */ /* 0x000fe200000108ac */
[----:B-1----:R-:W-:Y:S01]  /*7bd0*/  F2FP.BF16.PACK_AB R37, R201, R175 ;  /* 0x000000afc925723e */ /* 0x002fe200000010ff */
[--C-:B------:R-:W-:Y:S02]  /*7be0*/  FFMA.FTZ R68, R68, c[0x0][0x23c], -R135.reuse ;  /* 0x00008f0044447a23 */ /* 0x100fe40000010887 */
[----:B------:R-:W-:Y:S02]  /*7bf0*/  FFMA.FTZ R69, R69, c[0x0][0x23c], -R135 ;  /* 0x00008f0045457a23 */ /* 0x000fe40000010887 */
[--C-:B------:R-:W-:Y:S01]  /*7c00*/  FFMA.FTZ R70, R70, c[0x0][0x23c], -R133.reuse ;  /* 0x00008f0046467a23 */ /* 0x100fe20000010885 */
[----:B------:R-:W-:Y:S01]  /*7c10*/  MUFU.EX2 R183, R40 ;  /* 0x0000002800b77308 */ /* 0x000fe20000000800 */
[----:B------:R-:W-:Y:S02]  /*7c20*/  FFMA.FTZ R71, R71, c[0x0][0x23c], -R133 ;  /* 0x00008f0047477a23 */ /* 0x000fe40000010885 */
[--C-:B------:R-:W-:Y:S01]  /*7c30*/  FFMA.FTZ R80, R80, c[0x0][0x23c], -R135.reuse ;  /* 0x00008f0050507a23 */ /* 0x100fe20000010887 */
[----:B--2---:R-:W-:Y:S01]  /*7c40*/  F2FP.BF16.PACK_AB R38, R235, R202 ;  /* 0x000000caeb26723e */ /* 0x004fe200000010ff */
[----:B------:R-:W-:Y:S02]  /*7c50*/  FFMA.FTZ R81, R81, c[0x0][0x23c], -R135 ;  /* 0x00008f0051517a23 */ /* 0x000fe40000010887 */
[--C-:B------:R-:W-:Y:S02]  /*7c60*/  FFMA.FTZ R82, R82, c[0x0][0x23c], -R133.reuse ;  /* 0x00008f0052527a23 */ /* 0x100fe40000010885 */
[----:B------:R-:W-:Y:S01]  /*7c70*/  FFMA.FTZ R83, R83, c[0x0][0x23c], -R133 ;  /* 0x00008f0053537a23 */ /* 0x000fe20000010885 */
[----:B------:R-:W-:Y:S01]  /*7c80*/  MUFU.EX2 R195, R41 ;  /* 0x0000002900c37308 */ /* 0x000fe20000000800 */
[--C-:B------:R-:W-:Y:S02]  /*7c90*/  FFMA.FTZ R72, R72, c[0x0][0x23c], -R134.reuse ;  /* 0x00008f0048487a23 */ /* 0x100fe40000010886 */
[----:B------:R-:W-:Y:S01]  /*7ca0*/  FFMA.FTZ R73, R73, c[0x0][0x23c], -R134 ;  /* 0x00008f0049497a23 */ /* 0x000fe20000010886 */
[----:B---3--:R-:W-:Y:S01]  /*7cb0*/  F2FP.BF16.PACK_AB R39, R228, R197 ;  /* 0x000000c5e427723e */ /* 0x008fe200000010ff */
[--C-:B------:R-:W-:Y:S02]  /*7cc0*/  FFMA.FTZ R74, R74, c[0x0][0x23c], -R172.reuse ;  /* 0x00008f004a4a7a23 */ /* 0x100fe400000108ac */
[----:B------:R-:W-:Y:S02]  /*7cd0*/  FFMA.FTZ R75, R75, c[0x0][0x23c], -R172 ;  /* 0x00008f004b4b7a23 */ /* 0x000fe400000108ac */
[--C-:B------:R-:W-:Y:S01]  /*7ce0*/  FFMA.FTZ R76, R76, c[0x0][0x23c], -R134.reuse ;  /* 0x00008f004c4c7a23 */ /* 0x100fe20000010886 */
[----:B------:R-:W-:Y:S01]  /*7cf0*/  MUFU.EX2 R186, R42 ;  /* 0x0000002a00ba7308 */ /* 0x000fe20000000800 */
[-C--:B------:R-:W-:Y:S05]  /*7d00*/  HMMA.16816.F32.BF16 R4, R36, R20.reuse, R4 ;  /* 0x000000142404723c */ /* 0x080fea0000041804 */
[----:B------:R-:W-:Y:S02]  /*7d10*/  FFMA.FTZ R77, R77, c[0x0][0x23c], -R134 ;  /* 0x00008f004d4d7a23 */ /* 0x000fe40000010886 */
[--C-:B------:R-:W-:Y:S02]  /*7d20*/  FFMA.FTZ R78, R78, c[0x0][0x23c], -R172.reuse ;  /* 0x00008f004e4e7a23 */ /* 0x100fe400000108ac */
[----:B------:R1:W-:Y:S03]  /*7d30*/  MUFU.EX2 R191, R43 ;  /* 0x0000002b00bf7308 */ /* 0x0003e60000000800 */
        /* <DEDUP_REMOVED lines=10> */
[----:B------:R3:W4:Y:S01]  /*7de0*/  MUFU.EX2 R181, R9 ;  /* 0x0000000900b57308 */ /* 0x0007220000000800 */
[--C-:B------:R-:W-:Y:S02]  /*7df0*/  FFMA.FTZ R88, R88, c[0x0][0x23c], -R134.reuse ;  /* 0x00008f0058587a23 */ /* 0x100fe40000010886 */
[----:B------:R-:W-:Y:S01]  /*7e00*/  FFMA.FTZ R89, R89, c[0x0][0x23c], -R134 ;  /* 0x00008f0059597a23 */ /* 0x000fe20000010886 */
[----:B-1----:R-:W1:Y:S01]  /*7e10*/  LDSM.16.MT88.4 R40, [R206+0x4000] ;  /* 0x00400000ce28783b */ /* 0x002e620000004200 */
[--C-:B------:R-:W-:Y:S02]  /*7e20*/  FFMA.FTZ R90, R90, c[0x0][0x23c], -R172.reuse ;  /* 0x00008f005a5a7a23 */ /* 0x100fe400000108ac */
[----:B------:R-:W-:Y:S02]  /*7e30*/  FFMA.FTZ R91, R91, c[0x0][0x23c], -R172 ;  /* 0x00008f005b5b7a23 */ /* 0x000fe400000108ac */
[--C-:B------:R-:W-:Y:S01]  /*7e40*/  FFMA.FTZ R92, R92, c[0x0][0x23c], -R134.reuse ;  /* 0x00008f005c5c7a23 */ /* 0x100fe20000010886 */
[----:B------:R5:W-:Y:S01]  /*7e50*/  MUFU.EX2 R173, R10 ;  /* 0x0000000a00ad7308 */ /* 0x000be20000000800 */
[----:B------:R-:W-:Y:S02]  /*7e60*/  FFMA.FTZ R93, R93, c[0x0][0x23c], -R134 ;  /* 0x00008f005d5d7a23 */ /* 0x000fe40000010886 */
[--C-:B------:R-:W-:Y:S02]  /*7e70*/  FFMA.FTZ R94, R94, c[0x0][0x23c], -R172.reuse ;  /* 0x00008f005e5e7a23 */ /* 0x100fe400000108ac */
[----:B--2---:R-:W-:Y:S02]  /*7e80*/  FMUL.FTZ R8, R2, R140 ;  /* 0x0000008c02087220 */ /* 0x004fe40000410000 */
        /* <DEDUP_REMOVED lines=9> */
[----:B------:R-:W-:Y:S02]  /*7f20*/  FFMA.FTZ R109, R109, c[0x0][0x23c], -R134 ;  /* 0x00008f006d6d7a23 */ /* 0x000fe40000010886 */
[--C-:B------:R-:W-:Y:S02]  /*7f30*/  FFMA.FTZ R110, R110, c[0x0][0x23c], -R172.reuse ;  /* 0x00008f006e6e7a23 */ /* 0x100fe400000108ac */
[----:B-----5:R-:W-:Y:S02]  /*7f40*/  FMUL.FTZ R10, R0, R142 ;  /* 0x0000008e000a7220 */ /* 0x020fe40000410000 */
[----:B------:R-:W-:Y:S02]  /*7f50*/  FFMA.FTZ R111, R111, c[0x0][0x23c], -R172 ;  /* 0x00008f006f6f7a23 */ /* 0x000fe400000108ac */
[--C-:B------:R-:W-:Y:S01]  /*7f60*/  FFMA.FTZ R116, R116, c[0x0][0x23c], -R135.reuse ;  /* 0x00008f0074747a23 */ /* 0x100fe20000010887 */
[----:B------:R5:W1:Y:S01]  /*7f70*/  MUFU.EX2 R188, R13 ;  /* 0x0000000d00bc7308 */ /* 0x000a620000000800 */
[--C-:B------:R-:W-:Y:S02]  /*7f80*/  FFMA.FTZ R117, R117, c[0x0][0x23c], -R135.reuse ;  /* 0x00008f0075757a23 */ /* 0x100fe40000010887 */
[--C-:B------:R-:W-:Y:S02]  /*7f90*/  FFMA.FTZ R128, R128, c[0x0][0x23c], -R135.reuse ;  /* 0x00008f0080807a23 */ /* 0x100fe40000010887 */
[----:B--2---:R-:W-:Y:S02]  /*7fa0*/  FMUL.FTZ R11, R0, R143 ;  /* 0x0000008f000b7220 */ /* 0x004fe40000410000 */
[----:B------:R-:W-:Y:S02]  /*7fb0*/  FFMA.FTZ R135, R129, c[0x0][0x23c], -R135 ;  /* 0x00008f0081877a23 */ /* 0x000fe40000010887 */
[--C-:B------:R-:W-:Y:S01]  /*7fc0*/  FFMA.FTZ R118, R118, c[0x0][0x23c], -R133.reuse ;  /* 0x00008f0076767a23 */ /* 0x100fe20000010885 */
[----:B------:R2:W-:Y:S01]  /*7fd0*/  MUFU.EX2 R180, R14 ;  /* 0x0000000e00b47308 */ /* 0x0005e20000000800 */
[--C-:B------:R-:W-:Y:S02]  /*7fe0*/  FFMA.FTZ R119, R119, c[0x0][0x23c], -R133.reuse ;  /* 0x00008f0077777a23 */ /* 0x100fe40000010885 */
[--C-:B------:R-:W-:Y:S02]  /*7ff0*/  FFMA.FTZ R130, R130, c[0x0][0x23c], -R133.reuse ;  /* 0x00008f0082827a23 */ /* 0x100fe40000010885 */
[----:B---3--:R-:W-:Y:S02]  /*8000*/  FMUL.FTZ R12, R2, R148 ;  /* 0x00000094020c7220 */ /* 0x008fe40000410000 */
[----:B------:R-:W-:Y:S02]  /*8010*/  FFMA.FTZ R133, R131, c[0x0][0x23c], -R133 ;  /* 0x00008f0083857a23 */ /* 0x000fe40000010885 */
[--C-:B------:R-:W-:Y:S01]  /*8020*/  FFMA.FTZ R120, R120, c[0x0][0x23c], -R134.reuse ;  /* 0x00008f0078787a23 */ /* 0x100fe20000010886 */
[----:B------:R3:W1:Y:S01]  /*8030*/  MUFU.EX2 R182, R15 ;  /* 0x0000000f00b67308 */ /* 0x0006620000000800 */
[--C-:B------:R-:W-:Y:S02]  /*8040*/  FFMA.FTZ R121, R121, c[0x0][0x23c], -R134.reuse ;  /* 0x00008f0079797a23 */ /* 0x100fe40000010886 */
[--C-:B------:R-:W-:Y:S02]  /*8050*/  FFMA.FTZ R124, R124, c[0x0][0x23c], -R134.reuse ;  /* 0x00008f007c7c7a23 */ /* 0x100fe40000010886 */
[----:B-----5:R-:W-:Y:S02]  /*8060*/  FMUL.FTZ R13, R2, R149 ;  /* 0x00000095020d7220 */ /* 0x020fe40000410000 */
        /* <DEDUP_REMOVED lines=12> */
[----:B-1----:R-:W-:Y:S09]  /*8130*/  F2FP.BF16.PACK_AB R33, R179, R173 ;  /* 0x000000adb321723e */ /* 0x002ff200000010ff */
[----:B------:R1:W-:Y:S01]  /*8140*/  MUFU.EX2 R178, R24 ;  /* 0x0000001800b27308 */ /* 0x0003e20000000800 */
[----:B--2---:R-:W-:Y:S09]  /*8150*/  F2FP.BF16.PACK_AB R34, R188, R184 ;  /* 0x000000b8bc22723e */ /* 0x004ff200000010ff */
[----:B------:R2:W4:Y:S01]  /*8160*/  MUFU.EX2 R192, R25 ;  /* 0x0000001900c07308 */ /* 0x0005220000000800 */
[----:B---3--:R-:W-:Y:S09]  /*8170*/  F2FP.BF16.PACK_AB R35, R182, R180 ;  /* 0x000000b4b623723e */ /* 0x008ff200000010ff */
[----:B------:R3:W-:Y:S01]  /*8180*/  MUFU.EX2 R177, R26 ;  /* 0x0000001a00b17308 */ /* 0x0007e20000000800 */
[C---:B------:R-:W-:Y:S04]  /*8190*/  HMMA.16816.F32.BF16 R8, R32.reuse, R20, R8 ;  /* 0x000000142008723c */ /* 0x040fe80000041808 */
[C---:B-1----:R-:W-:Y:S03]  /*81a0*/  FMUL.FTZ R24, R2.reuse, R160 ;  /* 0x000000a002187220 */ /* 0x042fe60000410000 */
        /* <DEDUP_REMOVED lines=9> */
[C---:B---3--:R-:W-:Y:S01]  /*8240*/  FMUL.FTZ R26, R0.reuse, R162 ;  /* 0x000000a2001a7220 */ /* 0x048fe20000410000 */
[----:B------:R-:W-:Y:S03]  /*8250*/  MUFU.EX2 R226, R45 ;  /* 0x0000002d00e27308 */ /* 0x000fe60000000800 */
[-C--:B------:R-:W-:Y:S03]  /*8260*/  HMMA.16816.F32.BF16 R20, R36, R40.reuse, R20 ;  /* 0x000000282414723c */ /* 0x080fe60000041814 */
[----:B-1----:R-:W-:Y:S04]  /*8270*/  FMUL.FTZ R27, R0, R163 ;  /* 0x000000a3001b7220 */ /* 0x002fe80000410000 */
        /* <DEDUP_REMOVED lines=24> */
[----:B------:R-:W-:Y:S02]  /*8400*/  FMUL.FTZ R33, R139, R169 ;  /* 0x000000a98b217220 */ /* 0x000fe40000410000 */
[C---:B------:R-:W-:Y:S02]  /*8410*/  FMUL.FTZ R34, R132.reuse, R170 ;  /* 0x000000aa84227220 */ /* 0x040fe40000410000 */
[----:B------:R-:W-:Y:S01]  /*8420*/  FMUL.FTZ R35, R132, R171 ;  /* 0x000000ab84237220 */ /* 0x000fe20000410000 */
[----:B------:R-:W-:Y:S06]  /*8430*/  MUFU.EX2 R229, R52 ;  /* 0x0000003400e57308 */ /* 0x000fec0000000800 */
        /* <DEDUP_REMOVED lines=44> */
[----:B------:R-:W-:Y:S04]  /*8700*/  LDSM.16.MT88.4 R52, [R206+0x5000] ;  /* 0x00500000ce34783b */ /* 0x000fe80000004200 */
[----:B------:R-:W-:Y:S03]  /*8710*/  MUFU.EX2 R62, R62 ;  /* 0x0000003e003e7308 */ /* 0x000fe60000000800 */
[-C--:B------:R-:W-:Y:S07]  /*8720*/  HMMA.16816.F32.BF16 R20, R36, R44.reuse, R20 ;  /* 0x0000002c2414723c */ /* 0x080fee0000041814 */
[----:B------:R-:W5:Y:S01]  /*8730*/  MUFU.EX2 R63, R63 ;  /* 0x0000003f003f7308 */ /* 0x000f620000000800 */
        /* <DEDUP_REMOVED lines=14> */
[----:B-----5:R-:W-:Y:S05]  /*8820*/  F2FP.BF16.PACK_AB R43, R63, R62 ;  /* 0x0000003e3f2b723e */ /* 0x020fea00000010ff */
[----:B------:R-:W1:Y:S01]  /*8830*/  MUFU.EX2 R71, R71 ;  /* 0x0000004700477308 */ /* 0x000e620000000800 */
[-C--:B--2---:R-:W-:Y:S08]  /*8840*/  HMMA.16816.F32.BF16 R4, R36, R48.reuse, R4 ;  /* 0x000000302404723c */ /* 0x084ff00000041804 */
[C---:B------:R-:W-:Y:S01]  /*8850*/  HMMA.16816.F32.BF16 R8, R40.reuse, R48, R8 ;  /* 0x000000302808723c */ /* 0x040fe20000041808 */
[----:B------:R-:W-:Y:S07]  /*8860*/  MUFU.EX2 R80, R80 ;  /* 0x0000005000507308 */ /* 0x000fee0000000800 */
[-C--:B------:R-:W-:Y:S03]  /*8870*/  HMMA.16816.F32.BF16 R12, R40, R50.reuse, R12 ;  /* 0x00000032280c723c */ /* 0x080fe6000004180c */
[----:B------:R-:W2:Y:S05]  /*8880*/  MUFU.EX2 R81, R81 ;  /* 0x0000005100517308 */ /* 0x000eaa0000000800 */
[C---:B------:R-:W-:Y:S01]  /*8890*/  HMMA.16816.F32.BF16 R16, R36.reuse, R50, R16 ;  /* 0x000000322410723c */ /* 0x040fe20000041810 */
[----:B------:R-:W3:Y:S04]  /*88a0*/  LDSM.16.MT88.4 R48, [R205+0x5000] ;  /* 0x00500000cd30783b */ /* 0x000ee80000004200 */
[----:B------:R-:W-:Y:S03]  /*88b0*/  MUFU.EX2 R82, R82 ;  /* 0x0000005200527308 */ /* 0x000fe60000000800 */
[-C--:B----4-:R-:W-:Y:S07]  /*88c0*/  HMMA.16816.F32.BF16 R20, R36, R44.reuse, R20 ;  /* 0x0000002c2414723c */ /* 0x090fee0000041814 */
[----:B------:R-:W4:Y:S01]  /*88d0*/  MUFU.EX2 R83, R83 ;  /* 0x0000005300537308 */ /* 0x000f220000000800 */
[C---:B------:R-:W-:Y:S08]  /*88e0*/  HMMA.16816.F32.BF16 R24, R40.reuse, R44, R24 ;  /* 0x0000002c2818723c */ /* 0x040ff00000041818 */
[-C--:B------:R-:W-:Y:S01]  /*88f0*/  HMMA.16816.F32.BF16 R28, R40, R46.reuse, R28 ;  /* 0x0000002e281c723c */ /* 0x080fe2000004181c */
[----:B------:R-:W-:Y:S07]  /*8900*/  MUFU.EX2 R72, R72 ;  /* 0x0000004800487308 */ /* 0x000fee0000000800 */
[----:B------:R-:W-:Y:S01]  /*8910*/  HMMA.16816.F32.BF16 R32, R36, R46, R32 ;  /* 0x0000002e2420723c */ /* 0x000fe20000041820 */
[----:B------:R-:W5:Y:S02]  /*8920*/  LDSM.16.MT88.4 R44, [R205+0x5400] ;  /* 0x00540000cd2c783b */ /* 0x000f640000004200 */
[----:B------:R-:W3:Y:S04]  /*8930*/  MUFU.EX2 R73, R73 ;  /* 0x0000004900497308 */ /* 0x000ee80000000800 */
[----:B------:R-:W-:Y:S02]  /*8940*/  F2FP.BF16.PACK_AB R36, R69, R68 ;  /* 0x000000444524723e */ /* 0x000fe400000010ff */
[----:B-1----:R-:W-:Y:S03]  /*8950*/  F2FP.BF16.PACK_AB R37, R71, R70 ;  /* 0x000000464725723e */ /* 0x002fe600000010ff */
[----:B--2---:R-:W-:Y:S01]  /*8960*/  F2FP.BF16.PACK_AB R38, R81, R80 ;  /* 0x000000505126723e */ /* 0x004fe200000010ff */
[----:B------:R-:W-:Y:S01]  /*8970*/  MUFU.EX2 R74, R74 ;  /* 0x0000004a004a7308 */ /* 0x000fe20000000800 */
[----:B----4-:R-:W-:Y:S07]  /*8980*/  F2FP.BF16.PACK_AB R39, R83, R82 ;  /* 0x000000525327723e */ /* 0x010fee00000010ff */
[-C--:B---3--:R-:W-:Y:S02]  /*8990*/  HMMA.16816.F32.BF16 R4, R36, R48.reuse, R4 ;  /* 0x000000302404723c */ /* 0x088fe40000041804 */
        /* <DEDUP_REMOVED lines=23> */
[----:B------:R-:W-:Y:S01]  /*8b10*/  FFMA.FTZ R53, R132, R220, R175 ;  /* 0x000000dc84357223 */ /* 0x000fe200000100af */
[----:B------:R-:W-:Y:S01]  /*8b20*/  MOV R132, R138 ;  /* 0x0000008a00847202 */ /* 0x000fe20000000f00 */
[----:B------:R-:W-:Y:S02]  /*8b30*/  FFMA.FTZ R52, R139, R219, R176 ;  /* 0x000000db8b347223 */ /* 0x000fe400000100b0 */
[----:B------:R-:W-:Y:S01]  /*8b40*/  HMMA.16816.F32.BF16 R32, R36, R54, R32 ;  /* 0x000000362420723c */ /* 0x000fe20000041820 */
[----:B------:R-:W3:Y:S03]  /*8b50*/  MUFU.EX2 R99, R99 ;  /* 0x0000006300637308 */ /* 0x000ee60000000800 */
[----:B------:R-:W-:Y:S02]  /*8b60*/  FADD.FTZ R53, R201, R53 ;  /* 0x00000035c9357221 */ /* 0x000fe40000010000 */
[----:B------:R-:W-:Y:S01]  /*8b70*/  FADD.FTZ R52, R225, R52 ;  /* 0x00000034e1347221 */ /* 0x000fe20000010000 */
[----:B--2---:R-:W-:Y:S01]  /*8b80*/  F2FP.BF16.PACK_AB R36, R85, R84 ;  /* 0x000000545524723e */ /* 0x004fe200000010ff */
[----:B------:R-:W-:Y:S01]  /*8b90*/  FADD.FTZ R53, R197, R53 ;  /* 0x00000035c5357221 */ /* 0x000fe20000010000 */
[----:B-1----:R-:W-:Y:S02]  /*8ba0*/  F2FP.BF16.PACK_AB R37, R87, R86 ;  /* 0x000000565725723e */ /* 0x002fe400000010ff */
[----:B------:R-:W-:Y:S01]  /*8bb0*/  MUFU.EX2 R88, R88 ;  /* 0x0000005800587308 */ /* 0x000fe20000000800 */
[----:B----4-:R-:W-:Y:S01]  /*8bc0*/  F2FP.BF16.PACK_AB R38, R97, R96 ;  /* 0x000000606126723e */ /* 0x010fe200000010ff */
[----:B------:R-:W-:Y:S02]  /*8bd0*/  FADD.FTZ R54, R181, R2 ;  /* 0x00000002b5367221 */ /* 0x000fe40000010000 */
[----:B------:R-:W-:Y:S02]  /*8be0*/  FADD.FTZ R2, R202, R52 ;  /* 0x00000034ca027221 */ /* 0x000fe40000010000 */
[----:B------:R-:W-:Y:S02]  /*8bf0*/  FADD.FTZ R52, R184, R54 ;  /* 0x00000036b8347221 */ /* 0x000fe40000010000 */
[----:B------:R-:W-:Y:S02]  /*8c00*/  FADD.FTZ R2, R235, R2 ;  /* 0x00000002eb027221 */ /* 0x000fe40000010000 */
[----:B------:R-:W1:Y:S01]  /*8c10*/  MUFU.EX2 R89, R89 ;  /* 0x0000005900597308 */ /* 0x000e620000000800 */
[----:B------:R-:W-:Y:S02]  /*8c20*/  FADD.FTZ R52, R188, R52 ;  /* 0x00000034bc347221 */ /* 0x000fe40000010000 */
[----:B------:R-:W-:Y:S01]  /*8c30*/  FADD.FTZ R2, R190, R2 ;  /* 0x00000002be027221 */ /* 0x000fe20000010000 */
[----:B---3--:R-:W-:Y:S01]  /*8c40*/  F2FP.BF16.PACK_AB R39, R99, R98 ;  /* 0x000000626327723e */ /* 0x008fe200000010ff */
[----:B------:R-:W-:Y:S04]  /*8c50*/  FADD.FTZ R52, R178, R52 ;  /* 0x00000034b2347221 */ /* 0x000fe80000010000 */
[----:B------:R-:W-:Y:S01]  /*8c60*/  FADD.FTZ R52, R192, R52 ;  /* 0x00000034c0347221 */ /* 0x000fe20000010000 */
[----:B------:R-:W-:Y:S01]  /*8c70*/  MUFU.EX2 R90, R90 ;  /* 0x0000005a005a7308 */ /* 0x000fe20000000800 */
[-C--:B-----5:R-:W-:Y:S09]  /*8c80*/  HMMA.16816.F32.BF16 R4, R36, R44.reuse, R4 ;  /* 0x0000002c2404723c */ /* 0x0a0ff20000041804 */
        /* <DEDUP_REMOVED lines=22> */
[----:B------:R-:W-:Y:S01]  /*8df0*/  FADD.FTZ R49, R228, R53 ;  /* 0x00000035e4317221 */ /* 0x000fe20000010000 */
[-C--:B------:R-:W-:Y:S03]  /*8e00*/  HMMA.16816.F32.BF16 R28, R40, R50.reuse, R28 ;  /* 0x00000032281c723c */ /* 0x080fe6000004181c */
[----:B------:R-:W-:Y:S02]  /*8e10*/  FADD.FTZ R48, R182, R0 ;  /* 0x00000000b6307221 */ /* 0x000fe40000010000 */
[----:B------:R-:W-:Y:S02]  /*8e20*/  FADD.FTZ R0, R185, R49 ;  /* 0x00000031b9007221 */ /* 0x000fe40000010000 */
[----:B------:R-:W-:Y:S01]  /*8e30*/  FADD.FTZ R40, R177, R48 ;  /* 0x00000030b1287221 */ /* 0x000fe20000010000 */
[----:B------:R-:W5:Y:S01]  /*8e40*/  MUFU.EX2 R115, R115 ;  /* 0x0000007300737308 */ /* 0x000f620000000800 */
[----:B------:R-:W-:Y:S01]  /*8e50*/  HMMA.16816.F32.BF16 R32, R36, R50, R32 ;  /* 0x000000322420723c */ /* 0x000fe20000041820 */
[----:B------:R-:W3:Y:S03]  /*8e60*/  LDSM.16.MT88.4 R48, [R206+0x5800] ;  /* 0x00580000ce30783b */ /* 0x000ee60000004200 */
[----:B------:R-:W-:Y:S02]  /*8e70*/  FADD.FTZ R53, R193, R2 ;  /* 0x00000002c1357221 */ /* 0x000fe40000010000 */
[----:B------:R-:W-:Y:S01]  /*8e80*/  FADD.FTZ R2, R187, R40 ;  /* 0x00000028bb027221 */ /* 0x000fe20000010000 */
        /* <DEDUP_REMOVED lines=17> */
[----:B------:R-:W-:Y:S06]  /*8fa0*/  FADD.FTZ R2, R232, R2 ;  /* 0x00000002e8027221 */ /* 0x000fec0000010000 */
        /* <DEDUP_REMOVED lines=146> */
[----:B------:R-:W-:Y:S01]  /*98d0*/  FADD.FTZ R221, R172, R0 ;  /* 0x00000000acdd7221 */ /* 0x000fe20000010000 */
[----:B------:R-:W-:-:S05]  /*98e0*/  @P1 BRA `(.L_x_68) ;  /* 0xffffc9a000001947 */ /* 0x000fca000383ffff */
.L_x_67:
        /* <DEDUP_REMOVED lines=21> */
[----:B------:R-:W-:Y:S02]  /*9a40*/  @P1 MOV R12, c[0x0][0x210] ;  /* 0x00008400000c1a02 */ /* 0x000fe40000000f00 */
[----:B------:R-:W-:Y:S01]  /*9a50*/  SHF.R.S32.HI R22, RZ, 0x1f, R10 ;  /* 0x0000001fff167819 */ /* 0x000fe2000001140a */
[----:B------:R-:W4:Y:S02]  /*9a60*/  SHFL.BFLY PT, R9, R5, 0x1, 0x1f ;  /* 0x0c201f0005097f89 */ /* 0x000f2400000e0000 */
[----:B------:R-:W-:Y:S02]  /*9a70*/  @P1 IMAD R12, R12, c[0x0][0x214], RZ ;  /* 0x000085000c0c1a24 */ /* 0x000fe400078e02ff */
[----:B-1----:R-:W-:Y:S01]  /*9a80*/  FADD.FTZ R23, R2, R8 ;  /* 0x0000000802177221 */ /* 0x002fe20000010000 */
[----:B------:R-:W-:Y:S02]  /*9a90*/  MOV R2, 0x3f800000 ;  /* 0x3f80000000027802 */ /* 0x000fe40000000f00 */
[-C--:B------:R-:W-:Y:S01]  /*9aa0*/  LEA.HI R8, R22, R10.reuse, RZ, 0x2 ;  /* 0x0000000a16087211 */ /* 0x080fe200078f10ff */
[----:B---3--:R-:W-:Y:S01]  /*9ab0*/  FADD.FTZ R24, R4, R6 ;  /* 0x0000000604187221 */ /* 0x008fe20000010000 */
[----:B------:R-:W-:Y:S01]  /*9ac0*/  FSETP.NE.FTZ.AND P6, PT, R23, RZ, PT ;  /* 0x000000ff1700720b */ /* 0x000fe20003fd5000 */
[----:B------:R-:W-:Y:S01]  /*9ad0*/  IMAD.MOV.U32 R4, RZ, RZ, 0x3f800000 ;  /* 0x3f800000ff047424 */ /* 0x000fe200078e00ff */
[----:B------:R-:W-:Y:S01]  /*9ae0*/  SHF.R.S32.HI R26, RZ, 0x2, R8 ;  /* 0x00000002ff1a7819 */ /* 0x000fe20000011408 */
[----:B----4-:R-:W-:Y:S01]  /*9af0*/  FADD.FTZ R25, R0, R7 ;  /* 0x0000000700197221 */ /* 0x010fe20000010000 */
[----:B------:R-:W-:Y:S01]  /*9b00*/  FSETP.NE.FTZ.AND P4, PT, R24, RZ, PT ;  /* 0x000000ff1800720b */ /* 0x000fe20003f95000 */
[----:B------:R-:W-:Y:S01]  /*9b10*/  IMAD.MOV.U32 R0, RZ, RZ, 0x3f800000 ;  /* 0x3f800000ff007424 */ /* 0x000fe200078e00ff */
[----:B------:R-:W-:Y:S01]  /*9b20*/  LEA.HI R22, R22, R10, RZ, 0x5 ;  /* 0x0000000a16167211 */ /* 0x000fe200078f28ff */
[----:B------:R-:W-:Y:S01]  /*9b30*/  FADD.FTZ R27, R5, R9 ;  /* 0x00000009051b7221 */ /* 0x000fe20000010000 */
[----:B------:R-:W-:Y:S01]  /*9b40*/  FSETP.NE.FTZ.AND P5, PT, R25, RZ, PT ;  /* 0x000000ff1900720b */ /* 0x000fe20003fb5000 */
[----:B------:R-:W-:Y:S01]  /*9b50*/  @P0 IMAD.WIDE.U32 R6, R252, c[0x0][0x1e8], RZ ;  /* 0x00007a00fc060a25 */ /* 0x000fe200078e00ff */
[----:B------:R-:W-:-:S02]  /*9b60*/  LOP3.LUT R5, R8, 0xfffffffc, RZ, 0xc0, !PT ;  /* 0xfffffffc08057812 */ /* 0x000fc400078ec0ff */
[----:B------:R-:W-:Y:S01]  /*9b70*/  FSETP.NE.FTZ.AND P3, PT, R27, RZ, PT ;  /* 0x000000ff1b00720b */ /* 0x000fe20003f75000 */
[----:B------:R-:W1:Y:S01]  /*9b80*/  @P6 MUFU.RCP R2, R23 ;  /* 0x0000001700026308 */ /* 0x000e620000001000 */
[----:B------:R-:W-:Y:S01]  /*9b90*/  @P0 MOV R44, R6 ;  /* 0x00000006002c0202 */ /* 0x000fe20000000f00 */
[----:B------:R-:W-:Y:S01]  /*9ba0*/  @P0 IMAD R45, R252, c[0x0][0x1ec], R7 ;  /* 0x00007b00fc2d0a24 */ /* 0x000fe200078e0207 */
[----:B------:R-:W-:Y:S01]  /*9bb0*/  IADD3 R6, -R5, R10, RZ ;  /* 0x0000000a05067210 */ /* 0x000fe20007ffe1ff */
[----:B------:R-:W-:Y:S01]  /*9bc0*/  IMAD.MOV.U32 R5, RZ, RZ, 0x3f800000 ;  /* 0x3f800000ff057424 */ /* 0x000fe200078e00ff */
        /* <DEDUP_REMOVED lines=47> */
[----:B------:R-:W-:Y:S01]  /*9ec0*/  FMUL.FTZ R151, R5, R151 ;  /* 0x0000009705977220 */ /* 0x000fe20000410000 */
[----:B------:R-:W-:Y:S01]  /*9ed0*/  F2FP.BF16.PACK_AB R7, R7, R170 ;  /* 0x000000aa0707723e */ /* 0x000fe200000010ff */
[----:B------:R-:W-:Y:S01]  /*9ee0*/  FMUL.FTZ R15, R5, R150 ;  /* 0x00000096050f7220 */ /* 0x000fe20000410000 */
[----:B------:R-:W-:Y:S01]  /*9ef0*/  F2FP.BF16.PACK_AB R142, R143, R142 ;  /* 0x0000008e8f8e723e */ /* 0x000fe200000010ff */
[----:B------:R-:W-:-:S02]  /*9f00*/  FMUL.FTZ R163, R5, R163 ;  /* 0x000000a305a37220 */ /* 0x000fc40000410000 */
[----:B------:R-:W-:Y:S01]  /*9f10*/  FMUL.FTZ R9, R5, R162 ;  /* 0x000000a205097220 */ /* 0x000fe20000410000 */
[----:B------:R-:W-:Y:S01]  /*9f20*/  F2FP.BF16.PACK_AB R15, R151, R15 ;  /* 0x0000000f970f723e */ /* 0x000fe200000010ff */
[C---:B------:R-:W-:Y:S02]  /*9f30*/  FMUL.FTZ R167, R5.reuse, R167 ;  /* 0x000000a705a77220 */ /* 0x040fe40000410000 */
[----:B------:R-:W-:Y:S01]  /*9f40*/  FMUL.FTZ R166, R5, R166 ;  /* 0x000000a605a67220 */ /* 0x000fe20000410000 */
[----:B------:R-:W-:Y:S01]  /*9f50*/  F2FP.BF16.PACK_AB R9, R163, R9 ;  /* 0x00000009a309723e */ /* 0x000fe200000010ff */
[----:B------:R-:W-:Y:S01]  /*9f60*/  IMAD.IADD R4, R2, 0x1, -R4 ;  /* 0x0000000102047824 */ /* 0x000fe200078e0a04 */
[----:B------:R-:W-:Y:S01]  /*9f70*/  LEA R2, R22, R6, 0x8 ;  /* 0x0000000616027211 */ /* 0x000fe200078e40ff */
[C---:B------:R-:W-:Y:S01]  /*9f80*/  IMAD.SHL.U32 R5, R0.reuse, 0x40, RZ ;  /* 0x0000004000057824 */ /* 0x040fe200078e00ff */
[----:B------:R-:W-:Y:S02]  /*9f90*/  LOP3.LUT R6, R0, 0x1, RZ, 0xc0, !PT ;  /* 0x0000000100067812 */ /* 0x000fe400078ec0ff */
[----:B------:R-:W-:-:S02]  /*9fa0*/  LEA R4, R4, R2, 0x4 ;  /* 0x0000000204047211 */ /* 0x000fc400078e20ff */
[----:B------:R-:W-:Y:S02]  /*9fb0*/  LOP3.LUT R2, R5, 0xc0, RZ, 0xc0, !PT ;  /* 0x000000c005027812 */ /* 0x000fe400078ec0ff */
[----:B------:R-:W-:Y:S02]  /*9fc0*/  ISETP.NE.U32.AND P2, PT, R6, 0x1, PT ;  /* 0x000000010600780c */ /* 0x000fe40003f45070 */
[----:B------:R-:W-:Y:S02]  /*9fd0*/  LEA.HI R2, R2, R2, RZ, 0x1d ;  /* 0x0000000202027211 */ /* 0x000fe400078fe8ff */
[----:B------:R-:W-:Y:S02]  /*9fe0*/  SEL R13, R13, 0x10, !P2 ;  /* 0x000000100d0d7807 */ /* 0x000fe40005000000 */
[----:B------:R-:W-:Y:S02]  /*9ff0*/  LOP3.LUT P2, RZ, R0, 0x2, RZ, 0xc0, !PT ;  /* 0x0000000200ff7812 */ /* 0x000fe4000784c0ff */
[----:B------:R-:W-:-:S02]  /*a000*/  LEA R0, R4, R2, 0x1 ;  /* 0x0000000204007211 */ /* 0x000fc400078e08ff */
[----:B------:R-:W-:Y:S02]  /*a010*/  F2FP.BF16.PACK_AB R6, R165, R164 ;  /* 0x000000a4a506723e */ /* 0x000fe400000010ff */
[----:B------:R-:W-:Y:S01]  /*a020*/  F2FP.BF16.PACK_AB R5, R167, R166 ;  /* 0x000000a6a705723e */ /* 0x000fe200000010ff */
[----:B------:R-:W-:-:S05]  /*a030*/  IMAD.SHL.U32 R0, R0, 0x2, RZ ;  /* 0x0000000200007824 */ /* 0x000fca00078e00ff */
        /* <DEDUP_REMOVED lines=54> */
[----:B------:R3:W3:Y:S01]  /*a3a0*/  LDS.128 R40, [R217+0x1800] ;  /* 0x00180000d9287984 */ /* 0x0006e20000000c00 */
[----:B------:R-:W-:Y:S01]  /*a3b0*/  @!P2 MOV R4, R2 ;  /* 0x000000020004a202 */ /* 0x000fe20000000f00 */
[----:B-1----:R-:W-:Y:S01]  /*a3c0*/  IMAD R2, R9, R6, RZ ;  /* 0x0000000609027224 */ /* 0x002fe200078e02ff */
[----:B--2---:R-:W-:Y:S01]  /*a3d0*/  LOP3.LUT P2, RZ, R48, 0x3, RZ, 0xc0, !PT ;  /* 0x0000000330ff7812 */ /* 0x004fe2000784c0ff */
[----:B------:R-:W-:Y:S02]  /*a3e0*/  IMAD R0, R19, R12, R0 ;  /* 0x0000000c13007224 */ /* 0x000fe400078e0200 */
        /* <DEDUP_REMOVED lines=53> */
.L_x_72:
[----:B------:R-:W-:Y:S05]  /*a740*/  BSYNC B0 ;  /* 0x0000000000007941 */ /* 0x000fea0003800000 */
.L_x_71:
[----:B------:R2:W5:Y:S01]  /*a750*/  LDL.64 R10, [R1+0x8] ;  /* 0x00000800010a7983 */ /* 0x0005620000100a00 */
[C---:B-1----:R-:W-:Y:S01]  /*a760*/  IADD3 R2, P0, R246.reuse, R44, RZ ;  /* 0x0000002cf6027210 */ /* 0x042fe20007f1e0ff */
[----:B------:R-:W-:Y:S01]  /*a770*/  BSSY B0, `(.L_x_73) ;  /* 0x0000012000007945 */ /* 0x000fe20003800000 */
[----:B------:R-:W-:-:S02]  /*a780*/  ISETP.GE.AND P1, PT, R246, c[0x0][0x220], PT ;  /* 0x00008800f6007a0c */ /* 0x000fc40003f26270 */
[----:B------:R-:W-:Y:S01]  /*a790*/  SHF.R.S32.HI R0, RZ, 0x1f, R19 ;  /* 0x0000001fff007819 */ /* 0x000fe20000011413 */
[----:B------:R-:W-:Y:S01]  /*a7a0*/  IMAD.X R3, R247, 0x1, R45, P0 ;  /* 0x00000001f7037824 */ /* 0x000fe200000e062d */
[----:B-----5:R-:W-:-:S03]  /*a7b0*/  ISETP.GE.OR P0, PT, R26, R47, P1 ;  /* 0x0000002f1a00720c */ /* 0x020fc60000f06670 */
[----:B------:R-:W-:Y:S02]  /*a7c0*/  IMAD R0, R0, c[0x0][0x1f0], RZ ;  /* 0x00007c0000007a24 */ /* 0x000fe400078e02ff */
[----:B------:R-:W-:-:S04]  /*a7d0*/  IMAD.WIDE.U32 R8, R19, c[0x0][0x1f0], R2 ;  /* 0x00007c0013087a25 */ /* 0x000fc800078e0002 */
[----:B------:R-:W-:-:S05]  /*a7e0*/  IMAD R0, R19, c[0x0][0x1f4], R0 ;  /* 0x00007d0013007a24 */ /* 0x000fca00078e0200 */
        /* <DEDUP_REMOVED lines=9> */
[----:B------:R1:W-:Y:S02]  /*a880*/  STG.E.128 [R4.64], R28 ;  /* 0x0000001c04007986 */ /* 0x0003e4000c101d06 */
.L_x_74:
[----:B------:R-:W-:Y:S05]  /*a890*/  BSYNC B0 ;  /* 0x0000000000007941 */ /* 0x000fea0003800000 */
.L_x_73:
[----:B------:R-:W4:Y:S01]  /*a8a0*/  LDL.LU R0, [R1+0x18] ;  /* 0x0000180001007983 */ /* 0x000f220000300800 */
[----:B------:R-:W-:Y:S01]  /*a8b0*/  BSSY B0, `(.L_x_75) ;  /* 0x000000e000007945 */ /* 0x000fe20003800000 */
[----:B----4-:R-:W-:-:S13]  /*a8c0*/  ISETP.GE.OR P0, PT, R0, R47, P1 ;  /* 0x0000002f0000720c */ /* 0x010fda0000f06670 */
        /* <DEDUP_REMOVED lines=12> */
.L_x_76:
[----:B------:R-:W-:Y:S05]  /*a990*/  BSYNC B0 ;  /* 0x0000000000007941 */ /* 0x000fea0003800000 */
.L_x_75:
        /* <DEDUP_REMOVED lines=15> */
.L_x_78:
[----:B------:R-:W-:Y:S05]  /*aa90*/  BSYNC B0 ;  /* 0x0000000000007941 */ /* 0x000fea0003800000 */
.L_x_77:
[----:B------:R-:W4:Y:S02]  /*aaa0*/  LDL.LU R0, [R1+0x1c] ;  /* 0x00001c0001007983 */ /* 0x000f240000300800 */
[----:B----4-:R-:W-:-:S13]  /*aab0*/  ISETP.GE.OR P1, PT, R0, R47, P1 ;  /* 0x0000002f0000720c */ /* 0x010fda0000f26670 */
        /* <DEDUP_REMOVED lines=13> */
.L_x_37:
[----:B-1----:R-:W1:Y:S01]  /*ab90*/  LDC.U8 R4, c[0x0][0x329] ;  /* 0x0000ca40ff047b82 */ /* 0x002e620000000000 */
[----:B------:R-:W-:Y:S01]  /*aba0*/  ISETP.NE.AND P4, PT, R252, -0x1, PT ;  /* 0xfffffffffc00780c */ /* 0x000fe20003f85270 */
[----:B------:R-:W-:Y:S01]  /*abb0*/  BSSY B0, `(.L_x_79) ;  /* 0x000003f000007945 */ /* 0x000fe20003800000 */
[----:B------:R-:W-:Y:S02]  /*abc0*/  SHF.R.S32.HI R8, RZ, 0x1f, R172 ;  /* 0x0000001fff087819 */ /* 0x000fe400000114ac */
[----:B------:R-:W-:Y:S02]  /*abd0*/  IADD3 R14, -R25, R14, RZ ;  /* 0x0000000e190e7210 */ /* 0x000fe40007ffe1ff */
[----:B------:R-:W-:Y:S01]  /*abe0*/  LEA.HI R8, R8, R172, RZ, 0x2 ;  /* 0x000000ac08087211 */ /* 0x000fe200078f10ff */
[----:B------:R-:W2:Y:S01]  /*abf0*/  LDC.U8 R0, c[0x0][0x328] ;  /* 0x0000ca00ff007b82 */ /* 0x000ea20000000000 */
[----:B------:R-:W-:-:S02]  /*ac00*/  SHF.R.S32.HI R9, RZ, 0x1f, R15 ;  /* 0x0000001fff097819 */ /* 0x000fc4000001140f */
[----:B------:R-:W-:-:S03]  /*ac10*/  LOP3.LUT R7, R8, 0xfffffffc, RZ, 0xc0, !PT ;  /* 0xfffffffc08077812 */ /* 0x000fc600078ec0ff */
[----:B------:R-:W-:-:S04]  /*ac20*/  @P4 IMAD.WIDE.U32 R2, R252, c[0x0][0x1e8], RZ ;  /* 0x00007a00fc024a25 */ /* 0x000fc800078e00ff */
[----:B------:R-:W-:Y:S02]  /*ac30*/  @P4 IMAD.MOV.U32 R10, RZ, RZ, R2 ;  /* 0x000000ffff0a4224 */ /* 0x000fe400078e0002 */
[----:B------:R-:W-:Y:S02]  /*ac40*/  IMAD.IADD R19, R172, 0x1, -R7 ;  /* 0x00000001ac137824 */ /* 0x000fe400078e0a07 */
[----:B------:R-:W-:Y:S01]  /*ac50*/  IMAD R9, R9, c[0x0][0x1f0], RZ ;  /* 0x00007c0009097a24 */ /* 0x000fe200078e02ff */
[----:B-1----:R-:W-:-:S03]  /*ac60*/  ISETP.NE.AND P0, PT, R4, RZ, PT ;  /* 0x000000ff0400720c */ /* 0x002fc60003f05270 */
[----:B------:R-:W-:Y:S01]  /*ac70*/  IMAD R9, R15, c[0x0][0x1f4], R9 ;  /* 0x00007d000f097a24 */ /* 0x000fe200078e0209 */
[----:B--2---:R-:W-:Y:S02]  /*ac80*/  ISETP.NE.AND P3, PT, R0, RZ, PT ;  /* 0x000000ff0000720c */ /* 0x004fe40003f65270 */
[----:B------:R-:W-:Y:S02]  /*ac90*/  @!P4 SHF.R.S32.HI R0, RZ, 0x1f, R13 ;  /* 0x0000001fff00c819 */ /* 0x000fe4000001140d */
[----:B------:R-:W-:Y:S01]  /*aca0*/  ISETP.NE.OR P2, PT, R4, RZ, !P3 ;  /* 0x000000ff0400720c */ /* 0x000fe20005f45670 */
[----:B------:R-:W-:-:S04]  /*acb0*/  @P4 IMAD R4, R252, c[0x0][0x1ec], R3 ;  /* 0x00007b00fc044a24 */ /* 0x000fc800078e0203 */
[----:B------:R-:W-:Y:S01]  /*acc0*/  @P0 MOV R17, c[0x0][0x210] ;  /* 0x0000840000110a02 */ /* 0x000fe20000000f00 */
[----:B------:R-:W-:Y:S01]  /*acd0*/  @!P4 IMAD R0, R0, c[0x0][0x1e0], RZ ;  /* 0x000078000000ca24 */ /* 0x000fe200078e02ff */
[----:B------:R-:W-:Y:S01]  /*ace0*/  ISETP.NE.OR P1, PT, R252, -0x1, P2 ;  /* 0xfffffffffc00780c */ /* 0x000fe20001725670 */
[----:B------:R-:W-:Y:S02]  /*acf0*/  @P0 IMAD.MOV.U32 R5, RZ, RZ, c[0x0][0x210] ;  /* 0x00008400ff050624 */ /* 0x000fe400078e00ff */
[----:B------:R-:W-:Y:S02]  /*ad00*/  @!P0 IMAD.MOV.U32 R6, RZ, RZ, c[0x0][0x214] ;  /* 0x00008500ff068624 */ /* 0x000fe400078e00ff */
[----:B------:R-:W-:-:S04]  /*ad10*/  @!P4 IMAD.WIDE.U32 R2, R13, c[0x0][0x1e0], RZ ;  /* 0x000078000d02ca25 */ /* 0x000fc800078e00ff */
[----:B------:R-:W-:Y:S01]  /*ad20*/  @!P4 IMAD R0, R13, c[0x0][0x1e4], R0 ;  /* 0x000079000d00ca24 */ /* 0x000fe200078e0200 */
[----:B------:R-:W-:Y:S01]  /*ad30*/  @!P4 MOV R10, R2 ;  /* 0x00000002000ac202 */ /* 0x000fe20000000f00 */
[----:B------:R-:W-:Y:S01]  /*ad40*/  @P0 IMAD R5, R5, c[0x0][0x214], RZ ;  /* 0x0000850005050a24 */ /* 0x000fe200078e02ff */
[----:B------:R-:W-:Y:S01]  /*ad50*/  @!P0 SEL R5, R6, c[0x0][0x234], !P3 ;  /* 0x00008d0006058a07 */ /* 0x000fe20005800000 */
[----:B------:R-:W-:Y:S01]  /*ad60*/  @!P4 IMAD.IADD R4, R3, 0x1, R0 ;  /* 0x000000010304c824 */ /* 0x000fe200078e0200 */
[----:B------:R-:W-:Y:S01]  /*ad70*/  CS2R R6, SRZ ;  /* 0x0000000000067805 */ /* 0x000fe2000001ff00 */
[----:B------:R-:W-:Y:S02]  /*ad80*/  IMAD.SHL.U32 R0, R19, 0x8, RZ ;  /* 0x0000000813007824 */ /* 0x000fe400078e00ff */
[----:B------:R-:W-:Y:S02]  /*ad90*/  @P0 IMAD.MOV.U32 R2, RZ, RZ, 0x1 ;  /* 0x00000001ff020424 */ /* 0x000fe400078e00ff */
[----:B------:R-:W-:Y:S01]  /*ada0*/  @!P0 IMAD R2, R5, c[0x0][0x1c0], RZ ;  /* 0x0000700005028a24 */ /* 0x000fe200078e02ff */
[C---:B------:R-:W-:Y:S01]  /*adb0*/  IADD3 R10, P3, R0.reuse, R10, RZ ;  /* 0x0000000a000a7210 */ /* 0x040fe20007f7e0ff */
[C---:B------:R-:W-:Y:S01]  /*adc0*/  @!P1 IMAD R252, R13.reuse, c[0x0][0x214], RZ ;  /* 0x000085000dfc9a24 */ /* 0x040fe200078e02ff */
[C---:B------:R-:W-:Y:S01]  /*add0*/  ISETP.GE.AND P1, PT, R0.reuse, c[0x0][0x220], PT ;  /* 0x0000880000007a0c */ /* 0x040fe20003f26270 */
[----:B------:R-:W-:Y:S01]  /*ade0*/  IMAD R2, R13, R2, RZ ;  /* 0x000000020d027224 */ /* 0x000fe200078e02ff */
[----:B------:R-:W-:Y:S01]  /*adf0*/  LEA.HI.X.SX32 R11, R0, R4, 0x1, P3 ;  /* 0x00000004000b7211 */ /* 0x000fe200018f0eff */
[----:B------:R-:W-:Y:S01]  /*ae00*/  @!P0 IMAD.MOV.U32 R17, RZ, RZ, 0x1 ;  /* 0x00000001ff118424 */ /* 0x000fe200078e00ff */
[----:B------:R-:W-:Y:S01]  /*ae10*/  SHF.R.S32.HI R4, RZ, 0x2, R8 ;  /* 0x00000002ff047819 */ /* 0x000fe20000011408 */
[----:B------:R-:W-:Y:S01]  /*ae20*/  @!P2 IMAD.MOV.U32 R6, RZ, RZ, R252 ;  /* 0x000000ffff06a224 */ /* 0x000fe200078e00fc */
[----:B------:R-:W-:Y:S01]  /*ae30*/  SEL R0, R2, RZ, P2 ;  /* 0x000000ff02007207 */ /* 0x000fe20001000000 */
[----:B------:R-:W-:Y:S01]  /*ae40*/  IMAD R2, R25, R17, RZ ;  /* 0x0000001119027224 */ /* 0x000fe200078e02ff */
[----:B------:R-:W-:Y:S01]  /*ae50*/  ISETP.GE.OR P3, PT, R4, R14, P1 ;  /* 0x0000000e0400720c */ /* 0x000fe20000f66670 */
[----:B------:R-:W-:Y:S01]  /*ae60*/  IMAD.WIDE.U32 R10, R15, c[0x0][0x1f0], R10 ;  /* 0x00007c000f0a7a25 */ /* 0x000fe200078e000a */
[----:B------:R-:W-:-:S02]  /*ae70*/  @!P2 SHF.R.S32.HI R7, RZ, 0x1f, R252 ;  /* 0x0000001fff07a819 */ /* 0x000fc400000114fc */
[----:B------:R-:W-:Y:S01]  /*ae80*/  SHF.R.S32.HI R8, RZ, 0x1f, R2 ;  /* 0x0000001fff087819 */ /* 0x000fe20000011402 */
[----:B------:R-:W-:Y:S01]  /*ae90*/  IMAD R0, R15, R5, R0 ;  /* 0x000000050f007224 */ /* 0x000fe200078e0200 */
[----:B------:R-:W-:Y:S02]  /*aea0*/  SHF.R.S32.HI R5, RZ, 0x1f, R4 ;  /* 0x0000001fff057819 */ /* 0x000fe40000011404 */
[----:B------:R-:W-:Y:S02]  /*aeb0*/  ISETP.GE.AND P6, PT, R4, R14, PT ;  /* 0x0000000e0400720c */ /* 0x000fe40003fc6270 */
[----:B------:R-:W-:Y:S01]  /*aec0*/  IADD3 R20, P2, P0, R2, R6, R0 ;  /* 0x0000000602147210 */ /* 0x000fe2000785e000 */
[----:B------:R-:W-:Y:S01]  /*aed0*/  IMAD.WIDE R2, R27, 0x80, R4 ;  /* 0x000000801b027825 */ /* 0x000fe200078e0204 */
[----:B------:R-:W-:-:S04]  /*aee0*/  SHF.R.S32.HI R0, RZ, 0x1f, R0 ;  /* 0x0000001fff007819 */ /* 0x000fc80000011400 */
[----:B------:R-:W-:Y:S01]  /*aef0*/  IADD3.X R18, R8, R7, R0, P2, P0 ;  /* 0x0000000708127210 */ /* 0x000fe200017e0400 */
[----:B------:R-:W-:Y:S01]  /*af00*/  IMAD.IADD R7, R9, 0x1, R11 ;  /* 0x0000000109077824 */ /* 0x000fe200078e020b */
        /* <DEDUP_REMOVED lines=9> */
.L_x_80:
[----:B------:R-:W-:Y:S05]  /*afa0*/  BSYNC B0 ;  /* 0x0000000000007941 */ /* 0x000fea0003800000 */
.L_x_79:
[----:B------:R-:W-:Y:S01]  /*afb0*/  IADD3 R16, R4, 0x20, RZ ;  /* 0x0000002004107810 */ /* 0x000fe20007ffe0ff */
[----:B------:R-:W-:Y:S03]  /*afc0*/  BSSY B0, `(.L_x_81) ;  /* 0x000000f000007945 */ /* 0x000fe60003800000 */
[CC--:B------:R-:W-:Y:S02]  /*afd0*/  ISETP.GE.OR P0, PT, R16.reuse, R14.reuse, P1 ;  /* 0x0000000e1000720c */ /* 0x0c0fe40000f06670 */
[----:B------:R-:W-:-:S11]  /*afe0*/  ISETP.GE.AND P5, PT, R16, R14, PT ;  /* 0x0000000e1000720c */ /* 0x000fd60003fa6270 */
        /* <DEDUP_REMOVED lines=12> */
.L_x_82:
[----:B------:R-:W-:Y:S05]  /*b0b0*/  BSYNC B0 ;  /* 0x0000000000007941 */ /* 0x000fea0003800000 */
.L_x_81:
        /* <DEDUP_REMOVED lines=16> */
.L_x_84:
[----:B------:R-:W-:Y:S05]  /*b1c0*/  BSYNC B0 ;  /* 0x0000000000007941 */ /* 0x000fea0003800000 */
.L_x_83:
[----:B-1----:R-:W-:Y:S01]  /*b1d0*/  IADD3 R12, R4, 0x60, RZ ;  /* 0x00000060040c7810 */ /* 0x002fe20007ffe0ff */
[----:B------:R-:W-:Y:S03]  /*b1e0*/  BSSY B0, `(.L_x_85) ;  /* 0x000000e000007945 */ /* 0x000fe60003800000 */
[CC--:B------:R-:W-:Y:S02]  /*b1f0*/  ISETP.GE.OR P1, PT, R12.reuse, R14.reuse, P1 ;  /* 0x0000000e0c00720c */ /* 0x0c0fe40000f26670 */
[----:B------:R-:W-:-:S11]  /*b200*/  ISETP.GE.AND P0, PT, R12, R14, PT ;  /* 0x0000000e0c00720c */ /* 0x000fd60003f06270 */
        /* <DEDUP_REMOVED lines=11> */
.L_x_86:
[----:B------:R-:W-:Y:S05]  /*b2c0*/  BSYNC B0 ;  /* 0x0000000000007941 */ /* 0x000fea0003800000 */
.L_x_85:
[C---:B------:R-:W-:Y:S02]  /*b2d0*/  ISETP.NE.OR P6, PT, R19.reuse, RZ, P6 ;  /* 0x000000ff1300720c */ /* 0x040fe400037c5670 */
[C---:B------:R-:W-:Y:S02]  /*b2e0*/  ISETP.NE.OR P5, PT, R19.reuse, RZ, P5 ;  /* 0x000000ff1300720c */ /* 0x040fe40002fa5670 */
[C---:B------:R-:W-:Y:S02]  /*b2f0*/  ISETP.NE.OR P4, PT, R19.reuse, RZ, P4 ;  /* 0x000000ff1300720c */ /* 0x040fe40002785670 */
[----:B------:R-:W-:-:S07]  /*b300*/  ISETP.NE.OR P0, PT, R19, RZ, P0 ;  /* 0x000000ff1300720c */ /* 0x000fce0000705670 */
        /* <DEDUP_REMOVED lines=30> */
.L_x_87:
        /* <DEDUP_REMOVED lines=9> */
.L_x_1126:


//--------------------- .text._ZN5flash16flash_fwd_kernelI23Flash_fwd_kernel_traitsILi32ELi128ELi128ELi4ELb0ELb0EN7cutlass10bfloat16_tE19Flash_kernel_traitsILi32ELi128ELi128ELi4ES3_EELb0ELb0ELb0ELb1ELb0ELb0ELb0ELb0EEEvNS_16Flash_fwd_paramsE --------------------------
	.section	.text._ZN5flash16flash_fwd_kernelI23Flash_fwd_kernel_traitsILi32ELi128ELi128ELi4ELb0ELb0EN7cutlass10bfloat16_tE19Flash_kernel_traitsILi32ELi128ELi128ELi4ES3_EELb0ELb0ELb0ELb1ELb0ELb0ELb0ELb0EEEvNS_16Flash_fwd_paramsE,"ax",@progbits
	.sectioninfo	@"SHI_REGISTERS=255"
	.align	128
        .global         _ZN5flash16flash_fwd_kernelI23Flash_fwd_kernel_traitsILi32ELi128ELi128ELi4ELb0ELb0EN7cutlass10bfloat16_tE19Flash_kernel_traitsILi32ELi128ELi128ELi4ES3_EELb0ELb0ELb0ELb1ELb0ELb0ELb0ELb0EEEvNS_16Flash_fwd_paramsE
        .type           _ZN5flash16flash_fwd_kernelI23Flash_fwd_kernel_traitsILi32ELi128ELi128ELi4ELb0ELb0EN7cutlass10bfloat16_tE19Flash_kernel_traitsILi32ELi128ELi128ELi4ES3_EELb0ELb0ELb0ELb1ELb0ELb0ELb0ELb0EEEvNS_16Flash_fwd_paramsE,@function
        .size           _ZN5flash16flash_fwd_kernelI23Flash_fwd_kernel_traitsILi32ELi128ELi128ELi4ELb0ELb0EN7cutlass10bfloat16_tE19Flash_kernel_traitsILi32ELi128ELi128ELi4ES3_EELb0ELb0ELb0ELb1ELb0ELb0ELb0ELb0EEEvNS_16Flash_fwd_paramsE,(.L_x_1127 - _ZN5flash16flash_fwd_kernelI23Flash_fwd_kernel_traitsILi32ELi128ELi128ELi4ELb0ELb0EN7cutlass10bfloat16_tE19Flash_kernel_traitsILi32ELi128ELi128ELi4ES3_EELb0ELb0ELb0ELb1ELb0ELb0ELb0ELb0EEEvNS_16Flash_fwd_paramsE)
        .other          _ZN5flash16flash_fwd_kernelI23Flash_fwd_kernel_traitsILi32ELi128ELi128ELi4ELb0ELb0EN7cutlass10bfloat16_tE19Flash_kernel_traitsILi32ELi128ELi128ELi4ES3_EELb0ELb0ELb0ELb1ELb0ELb0ELb0ELb0EEEvNS_16Flash_fwd_paramsE,@"STO_CUDA_ENTRY STV_DEFAULT"
_ZN5flash16flash_fwd_kernelI23Flash_fwd_kernel_traitsILi32ELi128ELi128ELi4ELb0ELb0EN7cutlass10bfloat16_tE19Flash_kernel_traitsILi32ELi128ELi128ELi4ES3_EELb0ELb0ELb0ELb1ELb0ELb0ELb0ELb0EEEvNS_16Flash_fwd_paramsE:
.text._ZN5flash16flash_fwd_kernelI23Flash_fwd_kernel_traitsILi32ELi128ELi128ELi4ELb0ELb0EN7cutlass10bfloat16_tE19Flash_kernel_traitsILi32ELi128ELi128ELi4ES3_EELb0ELb0ELb0ELb1ELb0ELb0ELb0ELb0EEEvNS_16Flash_fwd_paramsE:
        /* <DEDUP_REMOVED lines=35> */
.L_x_88:
[----:B---34-:R-:W-:Y:S02]  /*0230*/  MOV R0, c[0x0][0x218] ;  /* 0x0000860000007a02 */ /* 0x018fe40000000f00 */
.L_x_89:
        /* <DEDUP_REMOVED lines=12> */
[----:B------:R-:W-:-:S13]  /*0300*/  ISETP.GE.AND P0, PT, R50, 0x1, PT ;  /* 0x000000013200780c */ /* 0x000fda0003f06270 */
[----:B------:R-:W-:Y:S05]  /*0310*/  @!P0 BRA `(.L_x_90) ;  /* 0x0000f13000008947 */ /* 0x000fea0003800000 */
[----:B------:R-:W-:Y:S02]  /*0320*/  ISETP.NE.AND P1, PT, R252, -0x1, PT ;  /* 0xfffffffffc00780c */ /* 0x000fe40003f25270 */
[----:B------:R-:W-:Y:S02]  /*0330*/  ISETP.NE.AND P0, PT, R8, -0x1, PT ;  /* 0xffffffff0800780c */ /* 0x000fe40003f05270 */
[----:B------:R-:W-:-:S09]  /*0340*/  SHF.R.S32.HI R17, RZ, 0x1f, R16 ;  /* 0x0000001fff117819 */ /* 0x000fd20000011410 */
        /* <DEDUP_REMOVED lines=25> */
.L_x_91:
        /* <DEDUP_REMOVED lines=10> */
[----:B------:R-:W-:Y:S02]  /*0580*/  IMAD.MOV.U32 R2, RZ, RZ, R4 ;  /* 0x000000ffff027224 */ /* 0x000fe400078e0004 */
[----:B------:R-:W-:Y:S02]  /*0590*/  @P0 IMAD.IADD R4, R7, 0x1, R8 ;  /* 0x0000000107040824 */ /* 0x000fe400078e0208 */
[----:B------:R-:W-:-:S05]  /*05a0*/  IMAD.HI.U32 R0, R0, R2, RZ ;  /* 0x0000000200007227 */ /* 0x000fca00078e00ff */
[----:B------:R-:W-:-:S05]  /*05b0*/  IADD3 R3, -R0, RZ, RZ ;  /* 0x000000ff00037210 */ /* 0x000fca0007ffe1ff */
[----:B------:R-:W-:-:S05]  /*05c0*/  IMAD R2, R5, R3, R2 ;  /* 0x0000000305027224 */ /* 0x000fca00078e0202 */
[----:B------:R-:W-:-:S13]  /*05d0*/  ISETP.GT.U32.AND P2, PT, R5, R2, PT ;  /* 0x000000020500720c */ /* 0x000fda0003f44070 */
[----:B------:R-:W-:Y:S01]  /*05e0*/  @!P2 IMAD.IADD R2, R2, 0x1, -R5 ;  /* 0x000000010202a824 */ /* 0x000fe200078e0a05 */
[----:B------:R-:W-:Y:S02]  /*05f0*/  @!P2 IADD3 R0, R0, 0x1, RZ ;  /* 0x000000010000a810 */ /* 0x000fe40007ffe0ff */
[----:B------:R-:W-:Y:S02]  /*0600*/  ISETP.NE.AND P2, PT, RZ, c[0x0][0x1c8], PT ;  /* 0x00007200ff007a0c */ /* 0x000fe40003f45270 */
[----:B------:R-:W-:Y:S02]  /*0610*/  ISETP.GE.U32.AND P3, PT, R2, R5, PT ;  /* 0x000000050200720c */ /* 0x000fe40003f66070 */
        /* <DEDUP_REMOVED lines=21> */
.L_x_92:
[----:B------:R-:W-:Y:S01]  /*0770*/  SHF.R.S32.HI R21, RZ, 0x1f, R227 ;  /* 0x0000001fff157819 */ /* 0x000fe200000114e3 */
[----:B------:R-:W-:Y:S01]  /*0780*/  IMAD.IADD R29, R172, 0x1, -R226 ;  /* 0x00000001ac1d7824 */ /* 0x000fe200078e0ae2 */
[----:B------:R-:W-:Y:S01]  /*0790*/  BSSY B0, `(.L_x_93) ;  /* 0x0000033000007945 */ /* 0x000fe20003800000 */
[----:B------:R-:W-:Y:S02]  /*07a0*/  SHF.R.S32.HI R15, RZ, 0x1f, R12 ;  /* 0x0000001fff0f7819 */ /* 0x000fe4000001140c */
[CC--:B------:R-:W-:Y:S01]  /*07b0*/  LEA.HI R4, R21.reuse, R227.reuse, RZ, 0x2 ;  /* 0x000000e315047211 */ /* 0x0c0fe200078f10ff */
[----:B------:R1:W-:Y:S01]  /*07c0*/  STL [R1+0x18], R29 ;  /* 0x0000181d01007387 */ /* 0x0003e20000100800 */
[----:B------:R-:W-:Y:S02]  /*07d0*/  LEA.HI R24, R21, R227, RZ, 0x3 ;  /* 0x000000e315187211 */ /* 0x000fe400078f18ff */
        /* <DEDUP_REMOVED lines=10> */
[----:B------:R-:W-:Y:S02]  /*0880*/  LOP3.LUT R4, R4, 0x7fffffe, RZ, 0xc0, !PT ;  /* 0x07fffffe04047812 */ /* 0x000fe400078ec0ff */
[----:B------:R-:W-:Y:S02]  /*0890*/  LOP3.LUT R3, R0, 0x18, R248, 0xf8, !PT ;  /* 0x0000001800037812 */ /* 0x000fe400078ef8f8 */
[----:B------:R-:W-:Y:S01]  /*08a0*/  SHF.R.U32.HI R0, RZ, 0x3, R0 ;  /* 0x00000003ff007819 */ /* 0x000fe20000011600 */
[----:B------:R-:W-:Y:S01]  /*08b0*/  IMAD.IADD R4, R2, 0x1, -R4 ;  /* 0x0000000102047824 */ /* 0x000fe200078e0a04 */
[----:B------:R-:W-:Y:S02]  /*08c0*/  IADD3 R6, P0, R248, R9, RZ ;  /* 0x00000009f8067210 */ /* 0x000fe40007f1e0ff */
[----:B------:R-:W-:Y:S01]  /*08d0*/  LOP3.LUT R3, R3, R0, RZ, 0x3c, !PT ;  /* 0x0000000003037212 */ /* 0x000fe200078e3cff */
[----:B------:R-:W-:Y:S01]  /*08e0*/  IMAD R4, R51, 0x8, R4 ;  /* 0x0000000833047824 */ /* 0x000fe200078e0204 */
[----:B------:R-:W-:Y:S01]  /*08f0*/  SHF.R.S32.HI R249, RZ, 0x1f, R248 ;  /* 0x0000001ffff97819 */ /* 0x000fe200000114f8 */
[----:B------:R-:W-:-:S02]  /*0900*/  IMAD R0, R17, c[0x0][0x1a8], RZ ;  /* 0x00006a0011007a24 */ /* 0x000fc400078e02ff */
[----:B------:R-:W-:Y:S01]  /*0910*/  IMAD.U32 R4, R4, 0x20, R3 ;  /* 0x0000002004047824 */ /* 0x000fe200078e0003 */
[----:B------:R-:W-:Y:S01]  /*0920*/  SHF.R.S32.HI R3, RZ, 0x1f, R2 ;  /* 0x0000001fff037819 */ /* 0x000fe20000011402 */
[----:B------:R-:W-:Y:S01]  /*0930*/  IMAD.X R7, R249, 0x1, R10, P0 ;  /* 0x00000001f9077824 */ /* 0x000fe200000e060a */
[----:B------:R-:W-:Y:S01]  /*0940*/  ISETP.GE.AND P0, PT, R2, R29, PT ;  /* 0x0000001d0200720c */ /* 0x000fe20003f06270 */
[----:B------:R-:W-:Y:S02]  /*0950*/  IMAD R0, R16, c[0x0][0x1ac], R0 ;  /* 0x00006b0010007a24 */ /* 0x000fe400078e0200 */
[----:B------:R-:W-:-:S04]  /*0960*/  IMAD.WIDE R30, R13, 0x80, R2 ;  /* 0x000000800d1e7825 */ /* 0x000fc800078e0202 */
[----:B------:R-:W-:Y:S01]  /*0970*/  IMAD.WIDE.U32 R6, R16, c[0x0][0x1a8], R6 ;  /* 0x00006a0010067a25 */ /* 0x000fe200078e0006 */
[----:B------:R1:W-:Y:S03]  /*0980*/  STL.64 [R1+0x10], R30 ;  /* 0x0000101e01007387 */ /* 0x0003e60000100a00 */
        /* <DEDUP_REMOVED lines=19> */
.L_x_94:
[----:B------:R-:W-:Y:S05]  /*0ac0*/  BSYNC B0 ;  /* 0x0000000000007941 */ /* 0x000fea0003800000 */
.L_x_93:
        /* <DEDUP_REMOVED lines=8> */
[----:B---3--:R-:W-:Y:S01]  /*0b50*/  IADD3 R10, P0, R30, 0x20, RZ ;  /* 0x000000201e0a7810 */ /* 0x008fe20007f1e0ff */
        /* <DEDUP_REMOVED lines=13> */
.L_x_96:
[----:B------:R-:W-:Y:S05]  /*0c30*/  BSYNC B0 ;  /* 0x0000000000007941 */ /* 0x000fea0003800000 */
.L_x_95:
        /* <DEDUP_REMOVED lines=22> */
.L_x_98:
[----:B------:R-:W-:Y:S05]  /*0da0*/  BSYNC B0 ;  /* 0x0000000000007941 */ /* 0x000fea0003800000 */
.L_x_97:
[----:B------:R-:W-:Y:S01]  /*0db0*/  IADD3 R26, R2, 0x60, RZ ;  /* 0x00000060021a7810 */ /* 0x000fe20007ffe0ff */
[----:B------:R-:W-:Y:S01]  /*0dc0*/  IMAD.MOV.U32 R245, RZ, RZ, c[0x0][0x198] ;  /* 0x00006600fff57624 */ /* 0x000fe200078e00ff */
[----:B------:R-:W-:Y:S01]  /*0dd0*/  IADD3 R0, R50, 0x7f, RZ ;  /* 0x0000007f32007810 */ /* 0x000fe20007ffe0ff */
[----:B------:R-:W-:Y:S01]  /*0de0*/  IMAD.MOV.U32 R9, RZ, RZ, 0x7 ;  /* 0x00000007ff097424 */ /* 0x000fe200078e00ff */
[----:B------:R-:W-:Y:S01]  /*0df0*/  ISETP.GE.AND P0, PT, R26, R29, PT ;  /* 0x0000001d1a00720c */ /* 0x000fe20003f06270 */
[----:B------:R1:W-:Y:S01]  /*0e00*/  STL [R1+0x24], R26 ;  /* 0x0000241a01007387 */ /* 0x0003e20000100800 */
[----:B------:R-:W-:Y:S01]  /*0e10*/  SHF.R.S32.HI R8, RZ, 0x1f, R0 ;  /* 0x0000001fff087819 */ /* 0x000fe20000011400 */
[----:B------:R-:W-:Y:S01]  /*0e20*/  BSSY B0, `(.L_x_99) ;  /* 0x0000015000007945 */ /* 0x000fe20003800000 */
[C---:B------:R-:W-:Y:S01]  /*0e30*/  SHF.L.U64.HI R244, R245.reuse, R9, c[0x0][0x19c] ;  /* 0x00006700f5f47619 */ /* 0x040fe20000010209 */
[----:B------:R-:W-:Y:S01]  /*0e40*/  IMAD.SHL.U32 R246, R245, 0x80, RZ ;  /* 0x00000080f5f67824 */ /* 0x000fe200078e00ff */
[----:B------:R-:W-:-:S07]  /*0e50*/  LEA.HI R225, R8, R0, RZ, 0x7 ;  /* 0x0000000008e17211 */ /* 0x000fce00078f38ff */
[----:B------:R-:W-:Y:S05]  /*0e60*/  @P0 BRA `(.L_x_100) ;  /* 0x0000010000000947 */ /* 0x000fea0003800000 */
[----:B------:R-:W-:-:S13]  /*0e70*/  ISETP.GE.AND P0, PT, R248, c[0x0][0x220], PT ;  /* 0x00008800f8007a0c */ /* 0x000fda0003f06270 */
[----:B------:R1:W-:Y:S01]  /*0e80*/  @P0 STS.128 [R221+0x1800], RZ ;  /* 0x001800ffdd000388 */ /* 0x0003e20000000c00 */
[----:B------:R-:W-:Y:S05]  /*0e90*/  @P0 BRA `(.L_x_100) ;  /* 0x000000d000000947 */ /* 0x000fea0003800000 */
[----:B------:R-:W-:Y:S02]  /*0ea0*/  IADD3 R8, P0, R30, 0x60, RZ ;  /* 0x000000601e087810 */ /* 0x000fe40007f1e0ff */
[----:B------:R-:W-:Y:S02]  /*0eb0*/  MOV R4, R6 ;  /* 0x0000000600047202 */ /* 0x000fe40000000f00 */
[----:B------:R-:W-:-:S03]  /*0ec0*/  IADD3.X R0, RZ, R31, RZ, P0, !PT ;  /* 0x0000001fff007210 */ /* 0x000fc600007fe4ff */
[----:B------:R-:W-:-:S04]  /*0ed0*/  IMAD.WIDE.U32 R6, R8, c[0x0][0x190], R4 ;  /* 0x0000640008067a25 */ /* 0x000fc800078e0004 */
[----:B------:R-:W-:Y:S01]  /*0ee0*/  IMAD R0, R0, c[0x0][0x190], RZ ;  /* 0x0000640000007a24 */ /* 0x000fe200078e02ff */
[----:B------:R-:W-:-:S03]  /*0ef0*/  LEA R4, P0, R6, c[0x0][0x160], 0x1 ;  /* 0x0000580006047a11 */ /* 0x000fc600078008ff */
[----:B------:R-:W-:-:S05]  /*0f00*/  IMAD R0, R8, c[0x0][0x194], R0 ;  /* 0x0000650008007a24 */ /* 0x000fca00078e0200 */
[----:B------:R-:W-:-:S04]  /*0f10*/  IADD3 R0, R7, R0, RZ ;  /* 0x0000000007007210 */ /* 0x000fc80007ffe0ff */
[----:B------:R-:W-:-:S05]  /*0f20*/  LEA.HI.X R5, R6, c[0x0][0x164], R0, 0x1, P0 ;  /* 0x0000590006057a11 */ /* 0x000fca00000f0c00 */
[----:B------:R-:W-:Y:S01]  /*0f30*/  @!PT LDS RZ, [RZ] ;  /* 0x00000000fffff984 */ /* 0x000fe20000000800 */
[----:B------:R-:W-:Y:S01]  /*0f40*/  @!PT LDS RZ, [RZ] ;  /* 0x00000000fffff984 */ /* 0x000fe20000000800 */
[----:B------:R-:W-:Y:S01]  /*0f50*/  @!PT LDS RZ, [RZ] ;  /* 0x00000000fffff984 */ /* 0x000fe20000000800 */
[----:B------:R1:W-:Y:S02]  /*0f60*/  LDGSTS.E.BYPASS.LTC128B.128 [R221+0x1800], [R4.64] ;  /* 0x0180000004dd7fae */ /* 0x0003e4000b901d46 */
.L_x_100:
[----:B------:R-:W-:Y:S05]  /*0f70*/  BSYNC B0 ;  /* 0x0000000000007941 */ /* 0x000fea0003800000 */
.L_x_99:
[----:B------:R-:W-:Y:S01]  /*0f80*/  LEA.HI R21, R21, R227, RZ, 0x4 ;  /* 0x000000e315157211 */ /* 0x000fe200078f20ff */
[----:B------:R-:W-:Y:S01]  /*0f90*/  IMAD R8, R3, c[0x0][0x198], RZ ;  /* 0x0000660003087a24 */ /* 0x000fe200078e02ff */
[----:B------:R-:W-:Y:S01]  /*0fa0*/  LEA.HI.SX32 R48, R225, 0xffffffff, 0x19 ;  /* 0xffffffffe1307811 */ /* 0x000fe200078fcaff */
[C-C-:B------:R-:W-:Y:S01]  /*0fb0*/  IMAD.WIDE.U32 R6, R2.reuse, c[0x0][0x198], R248.reuse ;  /* 0x0000660002067a25 */ /* 0x140fe200078e00f8 */
[----:B------:R-:W-:Y:S01]  /*0fc0*/  LOP3.LUT R9, R21, 0xfffffff0, RZ, 0xc0, !PT ;  /* 0xfffffff015097812 */ /* 0x000fe200078ec0ff */
[----:B------:R-:W-:Y:S02]  /*0fd0*/  BSSY B0, `(.L_x_101) ;  /* 0x0000033000007945 */ /* 0x000fe40003800000 */
[----:B------:R-:W-:Y:S01]  /*0fe0*/  IMAD R0, R3, c[0x0][0x1a0], RZ ;  /* 0x0000680003007a24 */ /* 0x000fe200078e02ff */
[----:B------:R-:W-:Y:S01]  /*0ff0*/  IADD3 R6, P1, R19, R6, RZ ;  /* 0x0000000613067210 */ /* 0x000fe20007f3e0ff */
[----:B-1----:R-:W-:-:S04]  /*1000*/  IMAD.WIDE.U32 R4, R2, c[0x0][0x1a0], R248 ;  /* 0x0000680002047a25 */ /* 0x002fc800078e00f8 */
[----:B------:R-:W-:Y:S01]  /*1010*/  IMAD R8, R2, c[0x0][0x19c], R8 ;  /* 0x0000670002087a24 */ /* 0x000fe200078e0208 */
[----:B------:R-:W-:Y:S01]  /*1020*/  IADD3 R4, P0, R14, R4, RZ ;  /* 0x000000040e047210 */ /* 0x000fe20007f1e0ff */
[----:B------:R-:W-:Y:S02]  /*1030*/  IMAD R0, R2, c[0x0][0x1a4], R0 ;  /* 0x0000690002007a24 */ /* 0x000fe400078e0200 */
[----:B------:R-:W-:Y:S01]  /*1040*/  IMAD.IADD R13, R227, 0x1, -R9 ;  /* 0x00000001e30d7824 */ /* 0x000fe200078e0a09 */
[----:B------:R-:W-:Y:S01]  /*1050*/  IADD3.X R7, R20, R7, R8, P1, !PT ;  /* 0x0000000714077210 */ /* 0x000fe20000ffe408 */
[C---:B---3--:R-:W-:Y:S01]  /*1060*/  IMAD R10, R15.reuse, c[0x0][0x1b0], RZ ;  /* 0x00006c000f0a7a24 */ /* 0x048fe200078e02ff */
[----:B------:R-:W-:Y:S01]  /*1070*/  IADD3.X R5, R18, R5, R0, P0, !PT ;  /* 0x0000000512057210 */ /* 0x000fe200007fe400 */
[----:B------:R-:W-:Y:S01]  /*1080*/  IMAD R9, R15, c[0x0][0x1b8], RZ ;  /* 0x00006e000f097a24 */ /* 0x000fe200078e02ff */
[----:B------:R-:W-:Y:S01]  /*1090*/  LEA.HI R14, R13, R13, RZ, 0x1 ;  /* 0x0000000d0d0e7211 */ /* 0x000fe200078f08ff */
[----:B------:R-:W-:-:S03]  /*10a0*/  IMAD.WIDE.U32 R32, R12, c[0x0][0x1b0], R6 ;  /* 0x00006c000c207a25 */ /* 0x000fc600078e0006 */
[----:B------:R-:W-:Y:S01]  /*10b0*/  SHF.R.S32.HI R0, RZ, 0x1, R14 ;  /* 0x00000001ff007819 */ /* 0x000fe2000001140e */
[----:B------:R-:W-:Y:S01]  /*10c0*/  IMAD.WIDE.U32 R30, R12, c[0x0][0x1b8], R4 ;  /* 0x00006e000c1e7a25 */ /* 0x000fe200078e0004 */
[----:B------:R-:W-:Y:S01]  /*10d0*/  SHF.R.S32.HI R8, RZ, 0x1f, R14 ;  /* 0x0000001fff087819 */ /* 0x000fe2000001140e */
[----:B------:R1:W-:Y:S01]  /*10e0*/  STL.64 [R1+0x8], R32 ;  /* 0x0000082001007387 */ /* 0x0003e20000100a00 */
[----:B------:R-:W-:Y:S01]  /*10f0*/  MOV R250, R32 ;  /* 0x0000002000fa7202 */ /* 0x000fe20000000f00 */
[----:B------:R-:W-:Y:S01]  /*1100*/  IMAD R5, R48, -0x80, R50 ;  /* 0xffffff8030057824 */ /* 0x000fe200078e0232 */
[----:B------:R-:W-:Y:S01]  /*1110*/  LEA.HI R8, R8, R0, RZ, 0x2 ;  /* 0x0000000008087211 */ /* 0x000fe200078f10ff */
[----:B------:R1:W-:Y:S01]  /*1120*/  STL.64 [R1], R30 ;  /* 0x0000001e01007387 */ /* 0x0003e20000100a00 */
[----:B------:R-:W-:Y:S01]  /*1130*/  IMAD R10, R12, c[0x0][0x1b4], R10 ;  /* 0x00006d000c0a7a24 */ /* 0x000fe200078e020a */
[----:B------:R-:W-:Y:S01]  /*1140*/  LOP3.LUT R4, R22, 0xffffffe0, RZ, 0xc0, !PT ;  /* 0xffffffe016047812 */ /* 0x000fe200078ec0ff */
[----:B------:R-:W-:Y:S01]  /*1150*/  IMAD R9, R12, c[0x0][0x1bc], R9 ;  /* 0x00006f000c097a24 */ /* 0x000fe200078e0209 */
[----:B------:R-:W-:-:S02]  /*1160*/  LOP3.LUT R8, R8, 0xfffffffc, RZ, 0xc0, !PT ;  /* 0xfffffffc08087812 */ /* 0x000fc400078ec0ff */
[----:B------:R-:W-:Y:S01]  /*1170*/  ISETP.GE.AND P0, PT, R2, R5, PT ;  /* 0x000000050200720c */ /* 0x000fe20003f06270 */
[----:B------:R-:W-:Y:S01]  /*1180*/  IMAD.IADD R76, R227, 0x1, -R4 ;  /* 0x00000001e34c7824 */ /* 0x000fe200078e0a04 */
[----:B------:R-:W-:Y:S01]  /*1190*/  SHF.R.S32.HI R12, RZ, 0x1f, R48 ;  /* 0x0000001fff0c7819 */ /* 0x000fe20000011430 */
[----:B------:R-:W-:Y:S01]  /*11a0*/  IMAD.IADD R15, R0, 0x1, -R8 ;  /* 0x00000001000f7824 */ /* 0x000fe200078e0a08 */
[----:B------:R-:W-:Y:S01]  /*11b0*/  IADD3 R251, R33, R10, RZ ;  /* 0x0000000a21fb7210 */ /* 0x000fe20007ffe0ff */
[----:B------:R-:W-:Y:S01]  /*11c0*/  IMAD R0, R244, R48, RZ ;  /* 0x00000030f4007224 */ /* 0x000fe200078e02ff */
[----:B------:R-:W-:Y:S01]  /*11d0*/  IADD3 R247, R31, R9, RZ ;  /* 0x000000091ff77210 */ /* 0x000fe20007ffe0ff */
[----:B------:R-:W-:Y:S01]  /*11e0*/  IMAD.MOV.U32 R8, RZ, RZ, 0x10 ;  /* 0x00000010ff087424 */ /* 0x000fe200078e00ff */
[----:B------:R-:W-:Y:S01]  /*11f0*/  LOP3.LUT P1, RZ, R15, 0x2, RZ, 0xc0, !PT ;  /* 0x000000020fff7812 */ /* 0x000fe2000782c0ff */
[-C--:B------:R-:W-:Y:S02]  /*1200*/  IMAD R0, R12, R246.reuse, R0 ;  /* 0x000000f60c007224 */ /* 0x080fe400078e0200 */
        /* <DEDUP_REMOVED lines=15> */
.L_x_102:
[----:B------:R-:W-:Y:S05]  /*1300*/  BSYNC B0 ;  /* 0x0000000000007941 */ /* 0x000fea0003800000 */
.L_x_101:
[----:B------:R-:W-:Y:S01]  /*1310*/  ISETP.GE.AND P0, PT, R28, R5, PT ;  /* 0x000000051c00720c */ /* 0x000fe20003f06270 */
[----:B------:R-:W-:Y:S01]  /*1320*/  IMAD.MOV.U32 R0, RZ, RZ, 0x5 ;  /* 0x00000005ff007424 */ /* 0x000fe200078e00ff */
[----:B------:R-:W-:Y:S01]  /*1330*/  BSSY B0, `(.L_x_103) ;  /* 0x000000f000007945 */ /* 0x000fe20003800000 */
[----:B-1----:R-:W-:-:S03]  /*1340*/  IMAD.SHL.U32 R11, R245, 0x20, RZ ;  /* 0x00000020f50b7824 */ /* 0x002fc600078e00ff */
[----:B------:R-:W-:-:S07]  /*1350*/  SHF.L.U64.HI R10, R245, R0, c[0x0][0x19c] ;  /* 0x00006700f50a7619 */ /* 0x000fce0000010200 */
[----:B------:R-:W-:Y:S05]  /*1360*/  @P0 BRA `(.L_x_104) ;  /* 0x000000b000000947 */ /* 0x000fea0003800000 */
[----:B------:R-:W-:-:S13]  /*1370*/  ISETP.GE.AND P0, PT, R248, c[0x0][0x220], PT ;  /* 0x00008800f8007a0c */ /* 0x000fda0003f06270 */
[----:B------:R1:W-:Y:S01]  /*1380*/  @P0 STS.128 [R221+0x2800], RZ ;  /* 0x002800ffdd000388 */ /* 0x0003e20000000c00 */
[----:B------:R-:W-:Y:S05]  /*1390*/  @P0 BRA `(.L_x_104) ;  /* 0x0000008000000947 */ /* 0x000fea0003800000 */
[----:B------:R-:W-:-:S05]  /*13a0*/  IADD3 R0, P0, R11, R6, RZ ;  /* 0x000000060b007210 */ /* 0x000fca0007f1e0ff */
[----:B------:R-:W-:Y:S01]  /*13b0*/  IMAD.X R11, R10, 0x1, R9, P0 ;  /* 0x000000010a0b7824 */ /* 0x000fe200000e0609 */
[----:B------:R-:W-:-:S04]  /*13c0*/  LEA R10, P0, R0, c[0x0][0x168], 0x1 ;  /* 0x00005a00000a7a11 */ /* 0x000fc800078008ff */
[----:B------:R-:W-:-:S05]  /*13d0*/  LEA.HI.X R11, R0, c[0x0][0x16c], R11, 0x1, P0 ;  /* 0x00005b00000b7a11 */ /* 0x000fca00000f0c0b */
[----:B------:R-:W-:Y:S01]  /*13e0*/  @!PT LDS RZ, [RZ] ;  /* 0x00000000fffff984 */ /* 0x000fe20000000800 */
[----:B------:R-:W-:Y:S01]  /*13f0*/  @!PT LDS RZ, [RZ] ;  /* 0x00000000fffff984 */ /* 0x000fe20000000800 */
[----:B------:R-:W-:Y:S01]  /*1400*/  @!PT LDS RZ, [RZ] ;  /* 0x00000000fffff984 */ /* 0x000fe20000000800 */
[----:B------:R1:W-:Y:S04]  /*1410*/  LDGSTS.E.BYPASS.LTC128B.128 [R221+0x2800], [R10.64] ;  /* 0x028000000add7fae */ /* 0x0003e8000b901d46 */
.L_x_104:
[----:B------:R-:W-:Y:S05]  /*1420*/  BSYNC B0 ;  /* 0x0000000000007941 */ /* 0x000fea0003800000 */
.L_x_103:
        /* <DEDUP_REMOVED lines=15> */
.L_x_106:
[----:B------:R-:W-:Y:S05]  /*1520*/  BSYNC B0 ;  /* 0x0000000000007941 */ /* 0x000fea0003800000 */
.L_x_105:
        /* <DEDUP_REMOVED lines=17> */
.L_x_108:
[----:B------:R-:W-:Y:S05]  /*1640*/  BSYNC B0 ;  /* 0x0000000000007941 */ /* 0x000fea0003800000 */
.L_x_107:
[----:B------:R-:W-:Y:S01]  /*1650*/  ISETP.NE.U32.AND P2, PT, RZ, c[0x0][0x318], PT ;  /* 0x0000c600ff007a0c */ /* 0x000fe20003f45070 */
[----:B------:R-:W0:Y:S03]  /*1660*/  LDGDEPBAR ;  /* 0x00000000000079af */ /* 0x000e260000000000 */
[----:B------:R-:W-:-:S13]  /*1670*/  ISETP.NE.AND.EX P2, PT, RZ, c[0x0][0x31c], PT, P2 ;  /* 0x0000c700ff007a0c */ /* 0x000fda0003f45320 */
[----:B------:R-:W-:Y:S01]  /*1680*/  @P2 SHF.R.S32.HI R0, RZ, 0x1f, R25 ;  /* 0x0000001fff002819 */ /* 0x000fe20000011419 */
[----:B-1----:R-:W-:-:S04]  /*1690*/  @P2 IMAD.WIDE.U32 R6, R25, c[0x0][0x320], R16 ;  /* 0x0000c80019062a25 */ /* 0x002fc800078e0010 */
[----:B------:R-:W-:Y:S01]  /*16a0*/  @P2 IMAD R0, R0, c[0x0][0x320], RZ ;  /* 0x0000c80000002a24 */ /* 0x000fe200078e02ff */
[----:B------:R-:W-:Y:S01]  /*16b0*/  @P2 LEA R8, P0, R6, c[0x0][0x318], 0x2 ;  /* 0x0000c60006082a11 */ /* 0x000fe200078010ff */
[----:B------:R-:W-:-:S04]  /*16c0*/  DEPBAR.LE SB0, 0x0 ;  /* 0x000080000000791a */ /* 0x000fc80000000000 */
[----:B------:R-:W-:-:S04]  /*16d0*/  @P2 IMAD R0, R25, c[0x0][0x324], R0 ;  /* 0x0000c90019002a24 */ /* 0x000fc800078e0200 */
[----:B------:R-:W-:-:S05]  /*16e0*/  @P2 IMAD.IADD R0, R7, 0x1, R0 ;  /* 0x0000000107002824 */ /* 0x000fca00078e0200 */
[----:B------:R-:W-:-:S05]  /*16f0*/  @P2 LEA.HI.X R9, R6, c[0x0][0x31c], R0, 0x2, P0 ;  /* 0x0000c70006092a11 */ /* 0x000fca00000f1400 */
[----:B------:R1:W5:Y:S04]  /*1700*/  @P2 LDG.E R8, [R8.64] ;  /* 0x0000000608082981 */ /* 0x000368000c1e1900 */
[----:B------:R-:W-:Y:S01]  /*1710*/  BAR.SYNC.DEFER_BLOCKING 0x0 ;  /* 0x0000000000007b1d */ /* 0x000fe20000010000 */
[----:B------:R-:W-:Y:S01]  /*1720*/  ISETP.GE.AND P1, PT, R2, R5, PT ;  /* 0x000000050200720c */ /* 0x000fe20003f26270 */
[----:B------:R-:W-:Y:S01]  /*1730*/  IMAD R0, R12, c[0x0][0x1a0], RZ ;  /* 0x000068000c007a24 */ /* 0x000fe200078e02ff */
[----:B------:R-:W-:Y:S01]  /*1740*/  MOV R132, RZ ;  /* 0x000000ff00847202 */ /* 0x000fe20000000f00 */
[C---:B------:R-:W-:Y:S02]  /*1750*/  IMAD.WIDE.U32 R6, R48.reuse, c[0x0][0x1a0], RZ ;  /* 0x0000680030067a25 */ /* 0x040fe400078e00ff */
[----:B------:R-:W-:Y:S02]  /*1760*/  BSSY B0, `(.L_x_109) ;  /* 0x0000016000007945 */ /* 0x000fe40003800000 */
[----:B------:R-:W-:Y:S01]  /*1770*/  IMAD R0, R48, c[0x0][0x1a4], R0 ;  /* 0x0000690030007a24 */ /* 0x000fe200078e0200 */
[----:B------:R-:W-:-:S03]  /*1780*/  LEA R2, P0, R6, R30, 0x7 ;  /* 0x0000001e06027211 */ /* 0x000fc600078038ff */
[----:B------:R-:W-:-:S05]  /*1790*/  IMAD.IADD R0, R7, 0x1, R0 ;  /* 0x0000000107007824 */ /* 0x000fca00078e0200 */
[----:B------:R-:W-:Y:S01]  /*17a0*/  LEA.HI.X R3, R6, R247, R0, 0x7, P0 ;  /* 0x000000f706037211 */ /* 0x000fe200000f3c00 */
[----:B-1----:R-:W5:Y:S01]  /*17b0*/  @P2 MUFU.RCP R9, c[0x0][0x238] ;  /* 0x00008e0000092b08 */ /* 0x002f620000001000 */
[----:B------:R1:W-:Y:S04]  /*17c0*/  @P1 STS [R221+0x4000], RZ ;  /* 0x004000ffdd001388 */ /* 0x0003e80000000800 */
[----:B------:R1:W-:Y:S04]  /*17d0*/  @P1 STS [R221+0x4004], RZ ;  /* 0x004004ffdd001388 */ /* 0x0003e80000000800 */
[----:B------:R1:W-:Y:S01]  /*17e0*/  @P1 STS.64 [R221+0x4008], RZ ;  /* 0x004008ffdd001388 */ /* 0x0003e20000000a00 */
[----:B-----5:R-:W-:Y:S01]  /*17f0*/  @P2 FMUL.FTZ R132, R8, R9 ;  /* 0x0000000908842220 */ /* 0x020fe20000410000 */
[----:B------:R-:W-:Y:S05]  /*1800*/  @P1 BRA `(.L_x_110) ;  /* 0x000000b000001947 */ /* 0x000fea0003800000 */
[----:B-1----:R-:W-:-:S13]  /*1810*/  ISETP.GE.AND P0, PT, R248, c[0x0][0x220], PT ;  /* 0x00008800f8007a0c */ /* 0x002fda0003f06270 */
        /* <DEDUP_REMOVED lines=10> */
.L_x_110:
[----:B-1----:R-:W-:Y:S05]  /*18c0*/  BSYNC B0 ;  /* 0x0000000000007941 */ /* 0x002fea0003800000 */
.L_x_109:
[----:B------:R-:W-:Y:S01]  /*18d0*/  ISETP.GE.AND P0, PT, R28, R5, PT ;  /* 0x000000051c00720c */ /* 0x000fe20003f06270 */
[----:B------:R-:W-:-:S12]  /*18e0*/  BSSY B0, `(.L_x_111) ;  /* 0x0000010000007945 */ /* 0x000fd80003800000 */
[----:B------:R1:W-:Y:S01]  /*18f0*/  @P0 STS.128 [R221+0x4800], RZ ;  /* 0x004800ffdd000388 */ /* 0x0003e20000000c00 */
[----:B------:R-:W-:Y:S05]  /*1900*/  @P0 BRA `(.L_x_112) ;  /* 0x000000d000000947 */ /* 0x000fea0003800000 */
[----:B------:R-:W-:-:S13]  /*1910*/  ISETP.GE.AND P0, PT, R248, c[0x0][0x220], PT ;  /* 0x00008800f8007a0c */ /* 0x000fda0003f06270 */
[----:B------:R1:W-:Y:S01]  /*1920*/  @P0 STS.128 [R221+0x4800], RZ ;  /* 0x004800ffdd000388 */ /* 0x0003e20000000c00 */
[----:B------:R-:W-:Y:S05]  /*1930*/  @P0 BRA `(.L_x_112) ;  /* 0x000000a000000947 */ /* 0x000fea0003800000 */
[----:B------:R-:W-:Y:S02]  /*1940*/  IMAD.MOV.U32 R7, RZ, RZ, c[0x0][0x1a0] ;  /* 0x00006800ff077624 */ /* 0x000fe400078e00ff */
        /* <DEDUP_REMOVED lines=9> */
.L_x_112:
[----:B------:R-:W-:Y:S05]  /*19e0*/  BSYNC B0 ;  /* 0x0000000000007941 */ /* 0x000fea0003800000 */
.L_x_111:
        /* <DEDUP_REMOVED lines=17> */
.L_x_114:
[----:B------:R-:W-:Y:S05]  /*1b00*/  BSYNC B0 ;  /* 0x0000000000007941 */ /* 0x000fea0003800000 */
.L_x_113:
        /* <DEDUP_REMOVED lines=18> */
.L_x_116:
[----:B------:R-:W-:Y:S05]  /*1c30*/  BSYNC B0 ;  /* 0x0000000000007941 */ /* 0x000fea0003800000 */
.L_x_115:
[----:B-1----:R-:W-:Y:S01]  /*1c40*/  LOP3.LUT R2, R24, 0xfffffff8, RZ, 0xc0, !PT ;  /* 0xfffffff818027812 */ /* 0x002fe200078ec0ff */
[----:B------:R-:W-:Y:S01]  /*1c50*/  IMAD.SHL.U32 R5, R15, 0x40, RZ ;  /* 0x000000400f057824 */ /* 0x000fe200078e00ff */
[----:B------:R-:W-:Y:S01]  /*1c60*/  SHF.R.S32.HI R8, RZ, 0x4, R21 ;  /* 0x00000004ff087819 */ /* 0x000fe20000011415 */
[----:B------:R-:W-:Y:S01]  /*1c70*/  STL [R1+0x38], R244 ;  /* 0x000038f401007387 */ /* 0x000fe20000100800 */
[----:B------:R-:W-:Y:S01]  /*1c80*/  LOP3.LUT R3, R14, 0x7fffffe, RZ, 0xc0, !PT ;  /* 0x07fffffe0e037812 */ /* 0x000fe200078ec0ff */
[----:B------:R-:W-:Y:S01]  /*1c90*/  IMAD.IADD R2, R227, 0x1, -R2 ;  /* 0x00000001e3027824 */ /* 0x000fe200078e0a02 */
[----:B------:R-:W-:Y:S01]  /*1ca0*/  LEA.HI R6, R21, R8, RZ, 0x1 ;  /* 0x0000000815067211 */ /* 0x000fe200078f08ff */
[----:B------:R-:W-:Y:S01]  /*1cb0*/  STL [R1+0x34], R225 ;  /* 0x000034e101007387 */ /* 0x000fe20000100800 */
[----:B------:R-:W-:Y:S01]  /*1cc0*/  SHF.R.S32.HI R7, RZ, 0x1f, R13 ;  /* 0x0000001fff077819 */ /* 0x000fe2000001140d */
[----:B------:R-:W-:Y:S01]  /*1cd0*/  IMAD.IADD R201, R13, 0x1, -R3 ;  /* 0x000000010dc97824 */ /* 0x000fe200078e0a03 */
[----:B------:R-:W-:Y:S01]  /*1ce0*/  LEA.HI R0, R2, R2, RZ, 0x1 ;  /* 0x0000000202007211 */ /* 0x000fe200078f08ff */
[----:B------:R-:W-:Y:S01]  /*1cf0*/  STL [R1+0x30], R221 ;  /* 0x000030dd01007387 */ /* 0x000fe20000100800 */
[----:B------:R-:W-:-:S02]  /*1d00*/  LOP3.LUT R6, R6, 0xfffffffe, RZ, 0xc0, !PT ;  /* 0xfffffffe06067812 */ /* 0x000fc400078ec0ff */
[----:B------:R-:W-:Y:S01]  /*1d10*/  LEA.HI R7, R7, R13, RZ, 0x3 ;  /* 0x0000000d07077211 */ /* 0x000fe200078f18ff */
[----:B------:R-:W0:Y:S01]  /*1d20*/  LDGDEPBAR ;  /* 0x00000000000079af */ /* 0x000e220000000000 */
[----:B------:R-:W-:Y:S01]  /*1d30*/  LOP3.LUT R3, R0, 0x3fffffe, RZ, 0xc0, !PT ;  /* 0x03fffffe00037812 */ /* 0x000fe200078ec0ff */
[----:B------:R-:W-:Y:S01]  /*1d40*/  IMAD.IADD R8, R8, 0x1, -R6 ;  /* 0x0000000108087824 */ /* 0x000fe200078e0a06 */
[----:B------:R-:W-:Y:S02]  /*1d50*/  SHF.R.S32.HI R49, RZ, 0x1, R0 ;  /* 0x00000001ff317819 */ /* 0x000fe40000011400 */
[----:B------:R-:W-:Y:S01]  /*1d60*/  IADD3 R9, R2, -R3, RZ ;  /* 0x8000000302097210 */ /* 0x000fe20007ffe0ff */
[----:B------:R-:W-:Y:S01]  /*1d70*/  IMAD.SHL.U32 R3, R7, 0x20, RZ ;  /* 0x0000002007037824 */ /* 0x000fe200078e00ff */
[----:B------:R-:W-:Y:S01]  /*1d80*/  LOP3.LUT R2, R5, 0xc0, RZ, 0xc0, !PT ;  /* 0x000000c005027812 */ /* 0x000fe200078ec0ff */
[C---:B------:R-:W-:Y:S01]  /*1d90*/  IMAD.SHL.U32 R0, R49.reuse, 0x40, RZ ;  /* 0x0000004031007824 */ /* 0x040fe200078e00ff */
[----:B------:R-:W-:Y:S01]  /*1da0*/  LOP3.LUT P0, RZ, R49, 0x2, RZ, 0xc0, !PT ;  /* 0x0000000231ff7812 */ /* 0x000fe2000780c0ff */
[----:B------:R-:W-:Y:S01]  /*1db0*/  IMAD.SHL.U32 R5, R8, 0x8, RZ ;  /* 0x0000000808057824 */ /* 0x000fe200078e00ff */
[----:B------:R-:W-:Y:S01]  /*1dc0*/  LOP3.LUT R200, R3, 0xffffff00, RZ, 0xc0, !PT ;  /* 0xffffff0003c87812 */ /* 0x000fe200078ec0ff */
[----:B------:R-:W-:Y:S01]  /*1dd0*/  IMAD.SHL.U32 R7, R23, 0x8, RZ ;  /* 0x0000000817077824 */ /* 0x000fe200078e00ff */
[----:B------:R-:W-:-:S02]  /*1de0*/  LOP3.LUT R0, R0, 0xc0, RZ, 0xc0, !PT ;  /* 0x000000c000007812 */ /* 0x000fc400078ec0ff */
[----:B------:R-:W-:Y:S02]  /*1df0*/  LOP3.LUT R6, R2, 0x8, R5, 0xf8, !PT ;  /* 0x0000000802067812 */ /* 0x000fe400078ef805 */
[----:B------:R-:W-:Y:S02]  /*1e00*/  SHF.R.U32.HI R3, RZ, 0x3, R2 ;  /* 0x00000003ff037819 */ /* 0x000fe40000011602 */
[----:B------:R-:W-:Y:S02]  /*1e10*/  LEA R2, R51, R200, 0x9 ;  /* 0x000000c833027211 */ /* 0x000fe400078e48ff */
[----:B------:R-:W-:Y:S01]  /*1e20*/  LOP3.LUT R5, R0, 0x8, R7, 0xf8, !PT ;  /* 0x0000000800057812 */ /* 0x000fe200078ef807 */
[----:B------:R-:W-:Y:S01]  /*1e30*/  IMAD R7, R8, 0x8, R9 ;  /* 0x0000000808077824 */ /* 0x000fe200078e0209 */
[----:B------:R-:W-:Y:S01]  /*1e40*/  SHF.R.U32.HI R0, RZ, 0x3, R0 ;  /* 0x00000003ff007819 */ /* 0x000fe20000011600 */
[----:B------:R-:W-:Y:S01]  /*1e50*/  IMAD R2, R201, 0x20, R2 ;  /* 0x00000020c9027824 */ /* 0x000fe200078e0202 */
[----:B------:R-:W-:-:S02]  /*1e60*/  LOP3.LUT R202, R6, R3, RZ, 0x3c, !PT ;  /* 0x0000000306ca7212 */ /* 0x000fc400078e3cff */
[----:B------:R-:W-:-:S03]  /*1e70*/  LOP3.LUT R0, R5, R0, RZ, 0x3c, !PT ;  /* 0x0000000005007212 */ /* 0x000fc600078e3cff */
[----:B------:R-:W-:Y:S02]  /*1e80*/  IMAD.IADD R2, R202, 0x1, R2 ;  /* 0x00000001ca027824 */ /* 0x000fe400078e0202 */
[----:B------:R-:W-:-:S03]  /*1e90*/  IMAD.U32 R0, R7, 0x20, R0 ;  /* 0x0000002007007824 */ /* 0x000fc600078e0000 */
[----:B------:R-:W-:Y:S01]  /*1ea0*/  SHF.L.U32 R211, R2, 0x1, RZ ;  /* 0x0000000102d37819 */ /* 0x000fe200000006ff */
[----:B------:R-:W-:-:S04]  /*1eb0*/  IMAD.SHL.U32 R208, R0, 0x2, RZ ;  /* 0x0000000200d07824 */ /* 0x000fc800078e00ff */
[----:B------:R-:W-:Y:S01]  /*1ec0*/  LDSM.16.M88.4 R12, [R211] ;  /* 0x00000000d30c783b */ /* 0x000fe20000000200 */
[----:B------:R-:W-:Y:S01]  /*1ed0*/  IADD3 R0, R208, 0x2000, RZ ;  /* 0x00002000d0007810 */ /* 0x000fe20007ffe0ff */
[----:B------:R-:W-:Y:S01]  /*1ee0*/  IMAD R212, R4, 0x2, R211 ;  /* 0x0000000204d47824 */ /* 0x000fe200078e02d3 */
[----:B------:R-:W-:Y:S01]  /*1ef0*/  IADD3 R213, R208, 0x2020, RZ ;  /* 0x00002020d0d57810 */ /* 0x000fe20007ffe0ff */
[----:B----4-:R-:W1:Y:S01]  /*1f00*/  LDSM.16.M88.4 R28, [R208+0x2000] ;  /* 0x00200000d01c783b */ /* 0x010e620000000200 */
[----:B------:R-:W-:Y:S02]  /*1f10*/  @P0 IADD3 R213, R0, -0x20, RZ ;  /* 0xffffffe000d50810 */ /* 0x000fe40007ffe0ff */
[----:B------:R-:W-:Y:S01]  /*1f20*/  SHF.R.S32.HI R0, RZ, 0x1f, R76 ;  /* 0x0000001fff007819 */ /* 0x000fe2000001144c */
[----:B------:R-:W4:Y:S03]  /*1f30*/  LDSM.16.M88.4 R8, [R211+0x1000] ;  /* 0x00100000d308783b */ /* 0x000f260000000200 */
[----:B------:R-:W-:Y:S01]  /*1f40*/  LEA.HI R0, R0, R76, RZ, 0x2 ;  /* 0x0000004c00007211 */ /* 0x000fe200078f10ff */
[----:B------:R-:W2:Y:S03]  /*1f50*/  LDSM.16.M88.4 R40, [R208+0x3800] ;  /* 0x00380000d028783b */ /* 0x000ea60000000200 */
[----:B------:R-:W-:Y:S01]  /*1f60*/  SHF.R.S32.HI R2, RZ, 0x2, R0 ;  /* 0x00000002ff027819 */ /* 0x000fe20000011400 */
[----:B------:R-:W-:Y:S04]  /*1f70*/  LDSM.16.M88.4 R44, [R208+0x3c00] ;  /* 0x003c0000d02c783b */ /* 0x000fe80000000200 */
[----:B------:R-:W-:Y:S01]  /*1f80*/  LDSM.16.M88.4 R36, [R208+0x3400] ;  /* 0x00340000d024783b */ /* 0x000fe20000000200 */
[----:B------:R-:W-:-:S03]  /*1f90*/  IMAD R0, R51, 0x10, R2 ;  /* 0x0000001033007824 */ /* 0x000fc600078e0202 */
[----:B------:R-:W3:Y:S01]  /*1fa0*/  LDSM.16.M88.4 R24, [R208+0x2400] ;  /* 0x00240000d018783b */ /* 0x000ee20000000200 */
[----:B------:R-:W-:-:S03]  /*1fb0*/  IMAD.IADD R226, R226, 0x1, R0 ;  /* 0x00000001e2e27824 */ /* 0x000fc600078e0200 */
[----:B------:R-:W2:Y:S02]  /*1fc0*/  LDSM.16.M88.4 R20, [R208+0x2800] ;  /* 0x00280000d014783b */ /* 0x000ea40000000200 */
[----:B------:R-:W-:Y:S02]  /*1fd0*/  IADD3 R0, R50, R226, -R172 ;  /* 0x000000e232007210 */ /* 0x000fe40007ffe8ac */
[----:B------:R-:W2:Y:S04]  /*1fe0*/  LDSM.16.M88.4 R16, [R208+0x2c00] ;  /* 0x002c0000d010783b */ /* 0x000ea80000000200 */
[----:B------:R-:W2:Y:S04]  /*1ff0*/  LDSM.16.M88.4 R32, [R208+0x3000] ;  /* 0x00300000d020783b */ /* 0x000ea80000000200 */
[----:B------:R-:W-:Y:S01]  /*2000*/  LDSM.16.M88.4 R60, [R213+0x1000] ;  /* 0x00100000d53c783b */ /* 0x000fe20000000200 */
[-C--:B-1----:R-:W-:Y:S03]  /*2010*/  HMMA.16816.F32.BF16 R72, R12, R28.reuse, RZ ;  /* 0x0000001c0c48723c */ /* 0x082fe600000418ff */
[----:B------:R-:W-:Y:S04]  /*2020*/  LDSM.16.M88.4 R196, [R213+0x1c00] ;  /* 0x001c0000d5c4783b */ /* 0x000fe80000000200 */
[----:B------:R-:W-:Y:S01]  /*2030*/  LDSM.16.M88.4 R188, [R213+0x1800] ;  /* 0x00180000d5bc783b */ /* 0x000fe20000000200 */
[C---:B----4-:R-:W-:Y:S03]  /*2040*/  HMMA.16816.F32.BF16 R108, R8.reuse, R28, RZ ;  /* 0x0000001c086c723c */ /* 0x050fe600000418ff */
[----:B------:R-:W-:Y:S04]  /*2050*/  LDSM.16.M88.4 R56, [R213+0x800] ;  /* 0x00080000d538783b */ /* 0x000fe80000000200 */
[----:B------:R-:W-:Y:S01]  /*2060*/  STL [R1+0x28], R2 ;  /* 0x0000280201007387 */ /* 0x000fe20000100800 */
[-C--:B------:R-:W-:Y:S03]  /*2070*/  HMMA.16816.F32.BF16 R128, R8, R30.reuse, RZ ;  /* 0x0000001e0880723c */ /* 0x080fe600000418ff */
[----:B------:R-:W-:Y:S05]  /*2080*/  LDSM.16.M88.4 R176, [R213+0x1400] ;  /* 0x00140000d5b0783b */ /* 0x000fea0000000200 */
[----:B------:R-:W-:Y:S08]  /*2090*/  HMMA.16816.F32.BF16 R104, R12, R30, RZ ;  /* 0x0000001e0c68723c */ /* 0x000ff000000418ff */
[C---:B--2---:R-:W-:Y:S08]  /*20a0*/  HMMA.16816.F32.BF16 R28, R8.reuse, R40, RZ ;  /* 0x00000028081c723c */ /* 0x044ff000000418ff */
[C---:B---3--:R-:W-:Y:S08]  /*20b0*/  HMMA.16816.F32.BF16 R112, R8.reuse, R24, RZ ;  /* 0x000000180870723c */ /* 0x048ff000000418ff */
[C---:B------:R-:W-:Y:S08]  /*20c0*/  HMMA.16816.F32.BF16 R116, R8.reuse, R20, RZ ;  /* 0x000000140874723c */ /* 0x040ff000000418ff */
[----:B------:R-:W-:Y:S01]  /*20d0*/  IMAD.MOV.U32 R186, RZ, RZ, R30 ;  /* 0x000000ffffba7224 */ /* 0x000fe200078e001e */
[----:B------:R-:W-:Y:S01]  /*20e0*/  HMMA.16816.F32.BF16 R120, R8, R16, RZ ;  /* 0x000000100878723c */ /* 0x000fe200000418ff */
[----:B------:R-:W-:-:S02]  /*20f0*/  IMAD.MOV.U32 R185, RZ, RZ, R31 ;  /* 0x000000ffffb97224 */ /* 0x000fc400078e001f */
[----:B------:R-:W-:Y:S02]  /*2100*/  IMAD.MOV.U32 R184, RZ, RZ, R28 ;  /* 0x000000ffffb87224 */ /* 0x000fe400078e001c */
[----:B------:R-:W-:-:S03]  /*2110*/  IMAD.MOV.U32 R183, RZ, RZ, R29 ;  /* 0x000000ffffb77224 */ /* 0x000fc600078e001d */
[C---:B------:R-:W-:Y:S08]  /*2120*/  HMMA.16816.F32.BF16 R28, R8.reuse, R44, RZ ;  /* 0x0000002c081c723c */ /* 0x040ff000000418ff */
[C---:B------:R-:W-:Y:S08]  /*2130*/  HMMA.16816.F32.BF16 R124, R8.reuse, R32, RZ ;  /* 0x00000020087c723c */ /* 0x040ff000000418ff */
[C---:B------:R-:W-:Y:S08]  /*2140*/  HMMA.16816.F32.BF16 R52, R8.reuse, R36, RZ ;  /* 0x000000240834723c */ /* 0x040ff000000418ff */
[----:B------:R-:W-:Y:S01]  /*2150*/  MOV R180, R31 ;  /* 0x0000001f00b47202 */ /* 0x000fe20000000f00 */
[----:B------:R-:W-:Y:S01]  /*2160*/  IMAD.MOV.U32 R171, RZ, RZ, R29 ;  /* 0x000000ffffab7224 */ /* 0x000fe200078e001d */
[----:B------:R-:W-:Y:S01]  /*2170*/  HMMA.16816.F32.BF16 R136, R8, R26, RZ ;  /* 0x0000001a0888723c */ /* 0x000fe200000418ff */
[----:B------:R-:W-:-:S02]  /*2180*/  IMAD.MOV.U32 R170, RZ, RZ, R28 ;  /* 0x000000ffffaa7224 */ /* 0x000fc400078e001c */
[----:B------:R-:W-:-:S05]  /*2190*/  IMAD.MOV.U32 R173, RZ, RZ, R30 ;  /* 0x000000ffffad7224 */ /* 0x000fca00078e001e */
[C---:B------:R-:W-:Y:S06]  /*21a0*/  HMMA.16816.F32.BF16 R28, R8.reuse, R38, RZ ;  /* 0x00000026081c723c */ /* 0x040fec00000418ff */
[----:B------:R-:W-:Y:S01]  /*21b0*/  IMAD.MOV.U32 R169, RZ, RZ, R53 ;  /* 0x000000ffffa97224 */ /* 0x000fe200078e0035 */
[----:B------:R-:W-:Y:S01]  /*21c0*/  MOV R133, R55 ;  /* 0x0000003700857202 */ /* 0x000fe20000000f00 */
[----:B------:R-:W-:Y:S01]  /*21d0*/  HMMA.16816.F32.BF16 R144, R8, R22, RZ ;  /* 0x000000160890723c */ /* 0x000fe200000418ff */
[----:B------:R-:W-:Y:S02]  /*21e0*/  IMAD.MOV.U32 R168, RZ, RZ, R54 ;  /* 0x000000ffffa87224 */ /* 0x000fe400078e0036 */
[----:B------:R-:W-:-:S05]  /*21f0*/  IMAD.MOV.U32 R134, RZ, RZ, R52 ;  /* 0x000000ffff867224 */ /* 0x000fca00078e0034 */
[C---:B------:R-:W-:Y:S08]  /*2200*/  HMMA.16816.F32.BF16 R148, R8.reuse, R18, RZ ;  /* 0x000000120894723c */ /* 0x040ff000000418ff */
[----:B------:R-:W-:Y:S01]  /*2210*/  IMAD.MOV.U32 R223, RZ, RZ, R30 ;  /* 0x000000ffffdf7224 */ /* 0x000fe200078e001e */
[----:B------:R-:W-:Y:S01]  /*2220*/  MOV R222, R28 ;  /* 0x0000001c00de7202 */ /* 0x000fe20000000f00 */
[----:B------:R-:W-:Y:S01]  /*2230*/  IMAD.MOV.U32 R175, RZ, RZ, R29 ;  /* 0x000000ffffaf7224 */ /* 0x000fe200078e001d */
[----:B------:R-:W-:Y:S01]  /*2240*/  HMMA.16816.F32.BF16 R152, R8, R34, RZ ;  /* 0x000000220898723c */ /* 0x000fe200000418ff */
[----:B------:R-:W-:-:S07]  /*2250*/  IMAD.MOV.U32 R245, RZ, RZ, R31 ;  /* 0x000000fffff57224 */ /* 0x000fce00078e001f */
[C---:B------:R-:W-:Y:S08]  /*2260*/  HMMA.16816.F32.BF16 R28, R8.reuse, R42, RZ ;  /* 0x0000002a081c723c */ /* 0x040ff000000418ff */
[----:B------:R-:W-:Y:S08]  /*2270*/  HMMA.16816.F32.BF16 R8, R8, R46, RZ ;  /* 0x0000002e0808723c */ /* 0x000ff000000418ff */
[C---:B------:R-:W-:Y:S08]  /*2280*/  HMMA.16816.F32.BF16 R64, R12.reuse, R20, RZ ;  /* 0x000000140c40723c */ /* 0x040ff000000418ff */
[----:B------:R-:W-:Y:S01]  /*2290*/  HMMA.16816.F32.BF16 R80, R12, R22, RZ ;  /* 0x000000160c50723c */ /* 0x000fe200000418ff */
[----:B------:R-:W-:Y:S01]  /*22a0*/  IMAD.MOV.U32 R182, RZ, RZ, R29 ;  /* 0x000000ffffb67224 */ /* 0x000fe200078e001d */
[----:B------:R-:W-:Y:S01]  /*22b0*/  MOV R174, R30 ;  /* 0x0000001e00ae7202 */ /* 0x000fe20000000f00 */
[----:B------:R-:W-:-:S02]  /*22c0*/  IMAD.MOV.U32 R181, RZ, RZ, R31 ;  /* 0x000000ffffb57224 */ /* 0x000fc400078e001f */
[----:B------:R-:W-:-:S03]  /*22d0*/  IMAD.MOV.U32 R135, RZ, RZ, R28 ;  /* 0x000000ffff877224 */ /* 0x000fc600078e001c */
[----:B------:R-:W-:Y:S01]  /*22e0*/  IMAD.MOV.U32 R220, RZ, RZ, R9 ;  /* 0x000000ffffdc7224 */ /* 0x000fe200078e0009 */
[----:B------:R-:W-:Y:S01]  /*22f0*/  MOV R210, R8 ;  /* 0x0000000800d27202 */ /* 0x000fe20000000f00 */
[----:B------:R-:W-:Y:S01]  /*2300*/  IMAD.MOV.U32 R215, RZ, RZ, R10 ;  /* 0x000000ffffd77224 */ /* 0x000fe200078e000a */
[C---:B------:R-:W-:Y:S01]  /*2310*/  HMMA.16816.F32.BF16 R20, R12.reuse, R40, RZ ;  /* 0x000000280c14723c */ /* 0x040fe200000418ff */
[----:B------:R-:W-:Y:S02]  /*2320*/  IMAD.MOV.U32 R214, RZ, RZ, R11 ;  /* 0x000000ffffd67224 */ /* 0x000fe400078e000b */
[----:B------:R-:W1:Y:S05]  /*2330*/  LDSM.16.M88.4 R8, [R212] ;  /* 0x00000000d408783b */ /* 0x000e6a0000000200 */
[C---:B------:R-:W-:Y:S01]  /*2340*/  HMMA.16816.F32.BF16 R88, R12.reuse, R42, RZ ;  /* 0x0000002a0c58723c */ /* 0x040fe200000418ff */
[----:B------:R-:W2:Y:S07]  /*2350*/  LDSM.16.M88.4 R40, [R213+0xc00] ;  /* 0x000c0000d528783b */ /* 0x000eae0000000200 */
[C---:B------:R-:W-:Y:S08]  /*2360*/  HMMA.16816.F32.BF16 R28, R12.reuse, R32, RZ ;  /* 0x000000200c1c723c */ /* 0x040ff000000418ff */
[C---:B------:R-:W-:Y:S08]  /*2370*/  HMMA.16816.F32.BF16 R52, R12.reuse, R16, RZ ;  /* 0x000000100c34723c */ /* 0x040ff000000418ff */
[C---:B------:R-:W-:Y:S08]  /*2380*/  HMMA.16816.F32.BF16 R100, R12.reuse, R18, RZ ;  /* 0x000000120c64723c */ /* 0x040ff000000418ff */
[C---:B------:R-:W-:Y:S08]  /*2390*/  HMMA.16816.F32.BF16 R68, R12.reuse, R24, RZ ;  /* 0x000000180c44723c */ /* 0x040ff000000418ff */
[C---:B------:R-:W-:Y:S08]  /*23a0*/  HMMA.16816.F32.BF16 R84, R12.reuse, R26, RZ ;  /* 0x0000001a0c54723c */ /* 0x040ff000000418ff */
[C---:B------:R-:W-:Y:S08]  /*23b0*/  HMMA.16816.F32.BF16 R16, R12.reuse, R44, RZ ;  /* 0x0000002c0c10723c */ /* 0x040ff000000418ff */
[C---:B------:R-:W-:Y:S01]  /*23c0*/  HMMA.16816.F32.BF16 R96, R12.reuse, R34, RZ ;  /* 0x000000220c60723c */ /* 0x040fe200000418ff */
[----:B------:R-:W3:Y:S07]  /*23d0*/  LDSM.16.M88.4 R32, [R213] ;  /* 0x00000000d520783b */ /* 0x000eee0000000200 */
[C---:B------:R-:W-:Y:S08]  /*23e0*/  HMMA.16816.F32.BF16 R24, R12.reuse, R36, RZ ;  /* 0x000000240c18723c */ /* 0x040ff000000418ff */
[C---:B------:R-:W-:Y:S01]  /*23f0*/  HMMA.16816.F32.BF16 R92, R12.reuse, R38, RZ ;  /* 0x000000260c5c723c */ /* 0x040fe200000418ff */
[----:B------:R-:W4:Y:S07]  /*2400*/  LDSM.16.M88.4 R36, [R213+0x400] ;  /* 0x00040000d524783b */ /* 0x000f2e0000000200 */
[----:B------:R-:W-:Y:S07]  /*2410*/  HMMA.16816.F32.BF16 R44, R12, R46, RZ ;  /* 0x0000002e0c2c723c */ /* 0x000fee00000418ff */
[----:B------:R-:W-:Y:S01]  /*2420*/  IMAD.SHL.U32 R12, R227, 0x2, RZ ;  /* 0x00000002e30c7824 */ /* 0x000fe200078e00ff */
[----:B-1----:R-:W-:Y:S04]  /*2430*/  HMMA.16816.F32.BF16 R232, R8, R60, R28 ;  /* 0x0000003c08e8723c */ /* 0x002fe8000004181c */
[----:B------:R-:W-:-:S04]  /*2440*/  LOP3.LUT R12, R12, 0x6, RZ, 0xc0, !PT ;  /* 0x000000060c0c7812 */ /* 0x000fc800078ec0ff */
[----:B------:R-:W-:Y:S01]  /*2450*/  LEA R12, R48, R12, 0x7 ;  /* 0x0000000c300c7211 */ /* 0x000fe200078e38ff */
[C---:B--2---:R-:W-:Y:S03]  /*2460*/  HMMA.16816.F32.BF16 R164, R8.reuse, R40, R52 ;  /* 0x0000002808a4723c */ /* 0x044fe60000041834 */
[----:B------:R-:W-:Y:S01]  /*2470*/  IADD3 R48, R12, 0x1, RZ ;  /* 0x000000010c307810 */ /* 0x000fe20007ffe0ff */
[----:B------:R-:W-:Y:S01]  /*2480*/  IMAD.IADD R2, R0, 0x1, -R12 ;  /* 0x0000000100027824 */ /* 0x000fe200078e0a0c */
[C---:B------:R-:W-:Y:S02]  /*2490*/  IADD3 R28, R12.reuse, 0x8, RZ ;  /* 0x000000080c1c7810 */ /* 0x040fe40007ffe0ff */
[----:B------:R-:W-:Y:S01]  /*24a0*/  IADD3 R49, R12, 0x9, RZ ;  /* 0x000000090c317810 */ /* 0x000fe20007ffe0ff */
[----:B------:R-:W-:Y:S01]  /*24b0*/  IMAD.IADD R5, R0, 0x1, -R48 ;  /* 0x0000000100057824 */ /* 0x000fe200078e0a30 */
[----:B------:R-:W-:Y:S01]  /*24c0*/  IABS R2, R2 ;  /* 0x0000000200027213 */ /* 0x000fe20000000000 */
[----:B------:R-:W-:Y:S01]  /*24d0*/  HMMA.16816.F32.BF16 R16, R8, R196, R16 ;  /* 0x000000c40810723c */ /* 0x000fe20000041810 */
[----:B------:R-:W-:-:S02]  /*24e0*/  IADD3 R52, R12, 0x10, RZ ;  /* 0x000000100c347810 */ /* 0x000fc40007ffe0ff */
[----:B------:R-:W-:Y:S01]  /*24f0*/  IADD3 R53, R12, 0x11, RZ ;  /* 0x000000110c357810 */ /* 0x000fe20007ffe0ff */
[----:B------:R-:W-:Y:S01]  /*2500*/  IMAD.MOV.U32 R3, RZ, RZ, R2 ;  /* 0x000000ffff037224 */ /* 0x000fe200078e0002 */
[----:B------:R-:W-:Y:S01]  /*2510*/  IABS R2, R5 ;  /* 0x0000000500027213 */ /* 0x000fe20000000000 */
[----:B------:R-:W-:Y:S01]  /*2520*/  IMAD.IADD R5, R0, 0x1, -R28 ;  /* 0x0000000100057824 */ /* 0x000fe200078e0a1c */
[----:B------:R-:W-:Y:S01]  /*2530*/  IADD3 R55, R12, 0x18, RZ ;  /* 0x000000180c377810 */ /* 0x000fe20007ffe0ff */
[----:B------:R1:W-:Y:S01]  /*2540*/  I2F R54, R3 ;  /* 0x0000000300367306 */ /* 0x0003e20000201400 */
[----:B------:R-:W-:Y:S01]  /*2550*/  HMMA.16816.F32.BF16 R20, R8, R188, R20 ;  /* 0x000000bc0814723c */ /* 0x000fe20000041814 */
[-C--:B------:R-:W-:Y:S02]  /*2560*/  ISETP.GE.AND P2, PT, R28, R50.reuse, PT ;  /* 0x000000321c00720c */ /* 0x080fe40003f46270 */
[-C--:B------:R-:W-:Y:S02]  /*2570*/  ISETP.GE.AND P4, PT, R12, R50.reuse, PT ;  /* 0x000000320c00720c */ /* 0x080fe40003f86270 */
[----:B------:R-:W-:-:S02]  /*2580*/  ISETP.GE.AND P3, PT, R48, R50, PT ;  /* 0x000000323000720c */ /* 0x000fc40003f66270 */
[-C--:B------:R-:W-:Y:S01]  /*2590*/  ISETP.GE.AND P1, PT, R49, R50.reuse, PT ;  /* 0x000000323100720c */ /* 0x080fe20003f26270 */
[C---:B------:R-:W-:Y:S01]  /*25a0*/  HMMA.16816.F32.BF16 R160, R8.reuse, R56, R64 ;  /* 0x0000003808a0723c */ /* 0x040fe20000041840 */
[-C--:B------:R-:W-:Y:S02]  /*25b0*/  ISETP.GE.AND P0, PT, R52, R50.reuse, PT ;  /* 0x000000323400720c */ /* 0x080fe40003f06270 */
[-C--:B------:R-:W-:Y:S02]  /*25c0*/  ISETP.GE.AND P6, PT, R53, R50.reuse, PT ;  /* 0x000000323500720c */ /* 0x080fe40003fc6270 */
[----:B------:R-:W-:Y:S02]  /*25d0*/  ISETP.GE.AND P5, PT, R55, R50, PT ;  /* 0x000000323700720c */ /* 0x000fe40003fa6270 */
[----:B-1----:R-:W-:Y:S01]  /*25e0*/  MOV R3, R2 ;  /* 0x0000000200037202 */ /* 0x002fe20000000f00 */
[----:B------:R-:W-:Y:S01]  /*25f0*/  IMAD.MOV.U32 R244, RZ, RZ, R18 ;  /* 0x000000fffff47224 */ /* 0x000fe200078e0012 */
[----:B------:R-:W-:Y:S01]  /*2600*/  IABS R2, R5 ;  /* 0x0000000500027213 */ /* 0x000fe20000000000 */
[C---:B------:R-:W-:Y:S01]  /*2610*/  HMMA.16816.F32.BF16 R240, R8.reuse, R176, R24 ;  /* 0x000000b008f0723c */ /* 0x040fe20000041818 */
[----:B------:R-:W-:Y:S01]  /*2620*/  IADD3 R5, R0, -R49, RZ ;  /* 0x8000003100057210 */ /* 0x000fe20007ffe0ff */
[----:B------:R1:W-:Y:S01]  /*2630*/  I2F R31, R3 ;  /* 0x00000003001f7306 */ /* 0x0003e20000201400 */
[C---:B------:R-:W-:Y:S01]  /*2640*/  IADD3 R64, R12.reuse, 0x19, RZ ;  /* 0x000000190c407810 */ /* 0x040fe20007ffe0ff */
[----:B------:R-:W2:Y:S01]  /*2650*/  LDSM.16.M88.4 R24, [R212+0x1000] ;  /* 0x00100000d418783b */ /* 0x000ea20000000200 */
[----:B------:R-:W-:Y:S01]  /*2660*/  MOV R246, R19 ;  /* 0x0000001300f67202 */ /* 0x000fe20000000f00 */
[----:B------:R-:W-:Y:S01]  /*2670*/  IMAD.MOV.U32 R7, RZ, RZ, R20 ;  /* 0x000000ffff077224 */ /* 0x000fe200078e0014 */
[C---:B------:R-:W-:Y:S01]  /*2680*/  IADD3 R65, R12.reuse, 0x20, RZ ;  /* 0x000000200c417810 */ /* 0x040fe20007ffe0ff */
[----:B---3--:R-:W-:Y:S01]  /*2690*/  HMMA.16816.F32.BF16 R140, R8, R32, R72 ;  /* 0x00000020088c723c */ /* 0x008fe20000041848 */
[C---:B------:R-:W-:Y:S01]  /*26a0*/  IADD3 R66, R12.reuse, 0x21, RZ ;  /* 0x000000210c427810 */ /* 0x040fe20007ffe0ff */
[----:B------:R-:W-:Y:S01]  /*26b0*/  IMAD.MOV.U32 R6, RZ, RZ, R23 ;  /* 0x000000ffff067224 */ /* 0x000fe200078e0017 */
[----:B------:R-:W-:Y:S01]  /*26c0*/  IADD3 R67, R12, 0x28, RZ ;  /* 0x000000280c437810 */ /* 0x000fe20007ffe0ff */
[----:B------:R-:W-:Y:S01]  /*26d0*/  IMAD.MOV.U32 R224, RZ, RZ, R22 ;  /* 0x000000ffffe07224 */ /* 0x000fe200078e0016 */
[----:B------:R-:W-:-:S04]  /*26e0*/  DEPBAR.LE SB0, 0x0 ;  /* 0x000080000000791a */ /* 0x000fc80000000000 */
[----:B------:R-:W-:Y:S01]  /*26f0*/  IMAD.MOV.U32 R74, RZ, RZ, R17 ;  /* 0x000000ffff4a7224 */ /* 0x000fe200078e0011 */
[C---:B----4-:R-:W-:Y:S01]  /*2700*/  HMMA.16816.F32.BF16 R156, R8.reuse, R36, R68 ;  /* 0x00000024089c723c */ /* 0x050fe20000041844 */
[----:B-1----:R-:W-:Y:S01]  /*2710*/  IMAD.MOV.U32 R3, RZ, RZ, R2 ;  /* 0x000000ffff037224 */ /* 0x002fe200078e0002 */
[----:B------:R-:W-:Y:S01]  /*2720*/  IABS R2, R5 ;  /* 0x0000000500027213 */ /* 0x000fe20000000000 */
[----:B------:R-:W-:Y:S01]  /*2730*/  IMAD.IADD R5, R0, 0x1, -R52 ;  /* 0x0000000100057824 */ /* 0x000fe200078e0a34 */
[C---:B------:R-:W-:Y:S01]  /*2740*/  IADD3 R72, R12.reuse, 0x39, RZ ;  /* 0x000000390c487810 */ /* 0x040fe20007ffe0ff */
[----:B------:R1:W-:Y:S01]  /*2750*/  I2F R30, R3 ;  /* 0x00000003001e7306 */ /* 0x0003e20000201400 */
[----:B------:R-:W-:Y:S01]  /*2760*/  IMAD.MOV.U32 R187, RZ, RZ, R21 ;  /* 0x000000ffffbb7224 */ /* 0x000fe200078e0015 */
[C---:B------:R-:W-:Y:S01]  /*2770*/  IADD3 R68, R12.reuse, 0x29, RZ ;  /* 0x000000290c447810 */ /* 0x040fe20007ffe0ff */
[----:B------:R-:W-:Y:S01]  /*2780*/  HMMA.16816.F32.BF16 R20, R8, R190, R88 ;  /* 0x000000be0814723c */ /* 0x000fe20000041858 */
[----:B------:R-:W-:Y:S01]  /*2790*/  IMAD.MOV.U32 R73, RZ, RZ, R16 ;  /* 0x000000ffff497224 */ /* 0x000fe200078e0010 */
[----:B------:R-:W-:-:S02]  /*27a0*/  IADD3 R69, R12, 0x30, RZ ;  /* 0x000000300c457810 */ /* 0x000fc40007ffe0ff */
[C---:B------:R-:W-:Y:S02]  /*27b0*/  IADD3 R70, R12.reuse, 0x31, RZ ;  /* 0x000000310c467810 */ /* 0x040fe40007ffe0ff */
[----:B------:R-:W-:Y:S01]  /*27c0*/  IADD3 R71, R12, 0x38, RZ ;  /* 0x000000380c477810 */ /* 0x000fe20007ffe0ff */
[----:B------:R-:W-:Y:S01]  /*27d0*/  IMAD.MOV.U32 R90, RZ, RZ, R210 ;  /* 0x000000ffff5a7224 */ /* 0x000fe200078e00d2 */
[----:B------:R-:W-:Y:S01]  /*27e0*/  HMMA.16816.F32.BF16 R228, R8, R62, R96 ;  /* 0x0000003e08e4723c */ /* 0x000fe20000041860 */
[----:B------:R-:W-:Y:S01]  /*27f0*/  MOV R91, R74 ;  /* 0x0000004a005b7202 */ /* 0x000fe20000000f00 */
[----:B-1----:R-:W-:Y:S01]  /*2800*/  IMAD.MOV.U32 R3, RZ, RZ, R2 ;  /* 0x000000ffff037224 */ /* 0x002fe200078e0002 */
[----:B------:R-:W-:Y:S01]  /*2810*/  IABS R2, R5 ;  /* 0x0000000500027213 */ /* 0x000fe20000000000 */
[----:B------:R-:W-:-:S04]  /*2820*/  IMAD.IADD R5, R0, 0x1, -R53 ;  /* 0x0000000100057824 */ /* 0x000fc800078e0a35 */
[----:B------:R-:W-:Y:S01]  /*2830*/  HMMA.16816.F32.BF16 R104, R8, R34, R104 ;  /* 0x000000220868723c */ /* 0x000fe20000041868 */
[----:B------:R1:W-:Y:S01]  /*2840*/  I2F R29, R3 ;  /* 0x00000003001d7306 */ /* 0x0003e20000201400 */
[----:B------:R-:W-:Y:S01]  /*2850*/  IADD3 R98, R12, 0x69, RZ ;  /* 0x000000690c627810 */ /* 0x000fe20007ffe0ff */
[----:B------:R-:W-:Y:S01]  /*2860*/  IMAD.MOV.U32 R99, RZ, RZ, R223 ;  /* 0x000000ffff637224 */ /* 0x000fe200078e00df */
[----:B------:R-:W-:-:S04]  /*2870*/  MOV R97, R224 ;  /* 0x000000e000617202 */ /* 0x000fc80000000f00 */
[----:B------:R-:W-:Y:S01]  /*2880*/  MOV R88, R21 ;  /* 0x0000001500587202 */ /* 0x000fe20000000f00 */
[----:B------:R-:W-:Y:S01]  /*2890*/  IMAD.MOV.U32 R75, RZ, RZ, R23 ;  /* 0x000000ffff4b7224 */ /* 0x000fe200078e0017 */
[C---:B------:R-:W-:Y:S01]  /*28a0*/  HMMA.16816.F32.BF16 R84, R8.reuse, R38, R84 ;  /* 0x000000260854723c */ /* 0x040fe20000041854 */
[----:B------:R-:W-:Y:S02]  /*28b0*/  IMAD.MOV.U32 R96, RZ, RZ, R22 ;  /* 0x000000ffff607224 */ /* 0x000fe400078e0016 */
[----:B------:R-:W-:Y:S02]  /*28c0*/  IMAD.MOV.U32 R89, RZ, RZ, R20 ;  /* 0x000000ffff597224 */ /* 0x000fe400078e0014 */
[----:B-1----:R-:W-:Y:S01]  /*28d0*/  IMAD.MOV.U32 R3, RZ, RZ, R2 ;  /* 0x000000ffff037224 */ /* 0x002fe200078e0002 */
[----:B------:R-:W-:Y:S02]  /*28e0*/  IABS R2, R5 ;  /* 0x0000000500027213 */ /* 0x000fe40000000000 */
[C---:B------:R-:W-:Y:S01]  /*28f0*/  HMMA.16816.F32.BF16 R20, R8.reuse, R198, R44 ;  /* 0x000000c60814723c */ /* 0x040fe2000004182c */
[C---:B------:R-:W-:Y:S01]  /*2900*/  IADD3 R5, R0.reuse, -R55, RZ ;  /* 0x8000003700057210 */ /* 0x040fe20007ffe0ff */
[----:B------:R1:W3:Y:S06]  /*2910*/  I2F R19, R3 ;  /* 0x0000000300137306 */ /* 0x0002ec0000201400 */
[C---:B------:R-:W-:Y:S08]  /*2920*/  HMMA.16816.F32.BF16 R80, R8.reuse, R58, R80 ;  /* 0x0000003a0850723c */ /* 0x040ff00000041850 */
[----:B------:R-:W-:Y:S01]  /*2930*/  HMMA.16816.F32.BF16 R192, R8, R42, R100 ;  /* 0x0000002a08c0723c */ /* 0x000fe20000041864 */
[----:B-1----:R-:W-:Y:S01]  /*2940*/  IMAD.MOV.U32 R3, RZ, RZ, R2 ;  /* 0x000000ffff037224 */ /* 0x002fe200078e0002 */
[----:B------:R-:W-:Y:S01]  /*2950*/  IABS R2, R5 ;  /* 0x0000000500027213 */ /* 0x000fe20000000000 */
[----:B------:R-:W-:-:S02]  /*2960*/  IMAD.IADD R5, R0, 0x1, -R64 ;  /* 0x0000000100057824 */ /* 0x000fc400078e0a40 */
[----:B------:R1:W-:Y:S02]  /*2970*/  I2F R18, R3 ;  /* 0x0000000300127306 */ /* 0x0003e40000201400 */
[----:B------:R-:W-:Y:S01]  /*2980*/  MOV R102, R6 ;  /* 0x0000000600667202 */ /* 0x000fe20000000f00 */
[----:B------:R-:W-:Y:S01]  /*2990*/  HMMA.16816.F32.BF16 R236, R8, R178, R92 ;  /* 0x000000b208ec723c */ /* 0x000fe2000004185c */
[----:B------:R-:W-:Y:S02]  /*29a0*/  IMAD.MOV.U32 R103, RZ, RZ, R7 ;  /* 0x000000ffff677224 */ /* 0x000fe400078e0007 */
[----:B------:R-:W-:Y:S02]  /*29b0*/  IMAD.MOV.U32 R225, RZ, RZ, R21 ;  /* 0x000000ffffe17224 */ /* 0x000fe400078e0015 */
[----:B------:R-:W-:Y:S02]  /*29c0*/  IMAD.MOV.U32 R221, RZ, RZ, R22 ;  /* 0x000000ffffdd7224 */ /* 0x000fe400078e0016 */
[----:B------:R-:W-:Y:S01]  /*29d0*/  MOV R9, R20 ;  /* 0x0000001400097202 */ /* 0x000fe20000000f00 */
[----:B--2---:R-:W-:Y:S01]  /*29e0*/  HMMA.16816.F32.BF16 R116, R24, R56, R116 ;  /* 0x000000381874723c */ /* 0x004fe20000041874 */
[----:B------:R-:W-:Y:S01]  /*29f0*/  IMAD.MOV.U32 R227, RZ, RZ, R23 ;  /* 0x000000ffffe37224 */ /* 0x000fe200078e0017 */
[----:B------:R-:W-:Y:S01]  /*2a00*/  IADD3 R94, R12, 0x68, RZ ;  /* 0x000000680c5e7810 */ /* 0x000fe20007ffe0ff */
[----:B------:R-:W-:Y:S01]  /*2a10*/  IMAD.MOV.U32 R93, RZ, RZ, R215 ;  /* 0x000000ffff5d7224 */ /* 0x000fe200078e00d7 */
[----:B------:R-:W-:Y:S01]  /*2a20*/  MOV R92, R220 ;  /* 0x000000dc005c7202 */ /* 0x000fe20000000f00 */
[----:B------:R-:W-:-:S02]  /*2a30*/  IMAD.MOV.U32 R95, RZ, RZ, R214 ;  /* 0x000000ffff5f7224 */ /* 0x000fc400078e00d6 */
[----:B-1----:R-:W-:Y:S01]  /*2a40*/  IMAD.MOV.U32 R3, RZ, RZ, R2 ;  /* 0x000000ffff037224 */ /* 0x002fe200078e0002 */
[----:B------:R-:W-:Y:S01]  /*2a50*/  IABS R2, R5 ;  /* 0x0000000500027213 */ /* 0x000fe20000000000 */
[----:B------:R-:W-:Y:S01]  /*2a60*/  IMAD.IADD R5, R0, 0x1, -R65 ;  /* 0x0000000100057824 */ /* 0x000fe200078e0a41 */
[C---:B------:R-:W-:Y:S01]  /*2a70*/  IADD3 R56, R12.reuse, 0x40, RZ ;  /* 0x000000400c387810 */ /* 0x040fe20007ffe0ff */
[----:B------:R1:W-:Y:S01]  /*2a80*/  I2F R17, R3 ;  /* 0x0000000300117306 */ /* 0x0003e20000201400 */
[C---:B------:R-:W-:Y:S01]  /*2a90*/  HMMA.16816.F32.BF16 R120, R24.reuse, R40, R120 ;  /* 0x000000281878723c */ /* 0x040fe20000041878 */
[C---:B------:R-:W-:Y:S01]  /*2aa0*/  IADD3 R57, R12.reuse, 0x48, RZ ;  /* 0x000000480c397810 */ /* 0x040fe20007ffe0ff */
[----:B------:R-:W-:Y:S01]  /*2ab0*/  IMAD.MOV.U32 R100, RZ, RZ, R102 ;  /* 0x000000ffff647224 */ /* 0x000fe200078e0066 */
[C---:B------:R-:W-:Y:S01]  /*2ac0*/  IADD3 R102, R12.reuse, 0x70, RZ ;  /* 0x000000700c667810 */ /* 0x040fe20007ffe0ff */
[----:B------:R-:W-:Y:S02]  /*2ad0*/  IMAD.MOV.U32 R101, RZ, RZ, R103 ;  /* 0x000000ffff657224 */ /* 0x000fe400078e0067 */
[----:B------:R-:W-:Y:S01]  /*2ae0*/  IMAD.MOV.U32 R103, RZ, RZ, R222 ;  /* 0x000000ffff677224 */ /* 0x000fe200078e00de */
[----:B------:R-:W-:Y:S01]  /*2af0*/  IADD3 R41, R12, 0x41, RZ ;  /* 0x000000410c297810 */ /* 0x000fe20007ffe0ff */
[----:B------:R-:W-:Y:S01]  /*2b00*/  HMMA.16816.F32.BF16 R20, R24, R32, R108 ;  /* 0x000000201814723c */ /* 0x000fe2000004186c */
[----:B------:R-:W-:-:S02]  /*2b10*/  IMAD.MOV.U32 R11, RZ, RZ, R73 ;  /* 0x000000ffff0b7224 */ /* 0x000fc400078e0049 */
[----:B---3--:R-:W-:Y:S01]  /*2b20*/  FFMA.FTZ R40, R19, -R132, R156 ;  /* 0x8000008413287223 */ /* 0x008fe2000001009c */
[----:B-1----:R-:W-:-:S04]  /*2b30*/  MOV R3, R2 ;  /* 0x0000000200037202 */ /* 0x002fc80000000f00 */
[C---:B------:R-:W-:Y:S01]  /*2b40*/  HMMA.16816.F32.BF16 R216, R24.reuse, R60, R124 ;  /* 0x0000003c18d8723c */ /* 0x040fe2000004187c */
[----:B------:R-:W-:Y:S01]  /*2b50*/  IABS R2, R5 ;  /* 0x0000000500027213 */ /* 0x000fe20000000000 */
[----:B------:R-:W-:Y:S01]  /*2b60*/  IMAD.IADD R5, R0, 0x1, -R66 ;  /* 0x0000000100057824 */ /* 0x000fe200078e0a42 */
[----:B------:R1:W-:Y:S01]  /*2b70*/  I2F R16, R3 ;  /* 0x0000000300107306 */ /* 0x0003e20000201400 */
[----:B------:R-:W-:Y:S01]  /*2b80*/  IMAD.MOV.U32 R109, RZ, RZ, R75 ;  /* 0x000000ffff6d7224 */ /* 0x000fe200078e004b */
[C---:B------:R-:W-:Y:S01]  /*2b90*/  IADD3 R75, R12.reuse, 0x60, RZ ;  /* 0x000000600c4b7810 */ /* 0x040fe20007ffe0ff */
[----:B------:R-:W-:Y:S01]  /*2ba0*/  IMAD.MOV.U32 R110, RZ, RZ, R88 ;  /* 0x000000ffff6e7224 */ /* 0x000fe200078e0058 */
[C---:B------:R-:W-:Y:S01]  /*2bb0*/  IADD3 R60, R12.reuse, 0x49, RZ ;  /* 0x000000490c3c7810 */ /* 0x040fe20007ffe0ff */
[C---:B------:R-:W-:Y:S01]  /*2bc0*/  HMMA.16816.F32.BF16 R44, R24.reuse, R34, R128 ;  /* 0x00000022182c723c */ /* 0x040fe20000041880 */
[C---:B------:R-:W-:Y:S01]  /*2bd0*/  IADD3 R61, R12.reuse, 0x50, RZ ;  /* 0x000000500c3d7810 */ /* 0x040fe20007ffe0ff */
[----:B------:R-:W-:Y:S01]  /*2be0*/  IMAD.MOV.U32 R108, RZ, RZ, R9 ;  /* 0x000000ffff6c7224 */ /* 0x000fe200078e0009 */
[----:B------:R-:W-:Y:S01]  /*2bf0*/  IADD3 R88, R12, 0x61, RZ ;  /* 0x000000610c587810 */ /* 0x000fe20007ffe0ff */
[----:B------:R-:W-:Y:S01]  /*2c00*/  FFMA.FTZ R33, R54, -R132, R140 ;  /* 0x8000008436217223 */ /* 0x000fe2000001008c */
[----:B------:R-:W-:Y:S01]  /*2c10*/  IADD3 R9, R0, 0x8, RZ ;  /* 0x0000000800097810 */ /* 0x000fe20007ffe0ff */
[----:B------:R-:W-:Y:S01]  /*2c20*/  IMAD.MOV.U32 R125, RZ, RZ, R96 ;  /* 0x000000ffff7d7224 */ /* 0x000fe200078e0060 */
[C---:B------:R-:W-:Y:S01]  /*2c30*/  IADD3 R96, R12.reuse, 0x79, RZ ;  /* 0x000000790c607810 */ /* 0x040fe20007ffe0ff */
[----:B------:R-:W-:Y:S01]  /*2c40*/  HMMA.16816.F32.BF16 R144, R24, R58, R144 ;  /* 0x0000003a1890723c */ /* 0x000fe20000041890 */
[----:B------:R-:W-:Y:S01]  /*2c50*/  IMAD.MOV.U32 R128, RZ, RZ, R100 ;  /* 0x000000ffff807224 */ /* 0x000fe200078e0064 */
[----:B------:R-:W-:Y:S01]  /*2c60*/  IADD3 R100, R12, 0x78, RZ ;  /* 0x000000780c647810 */ /* 0x000fe20007ffe0ff */
[----:B-1----:R-:W-:Y:S01]  /*2c70*/  IMAD.MOV.U32 R3, RZ, RZ, R2 ;  /* 0x000000ffff037224 */ /* 0x002fe200078e0002 */
[----:B------:R-:W-:Y:S01]  /*2c80*/  IABS R2, R5 ;  /* 0x0000000500027213 */ /* 0x000fe20000000000 */
[----:B------:R-:W-:-:S02]  /*2c90*/  IMAD.IADD R5, R0, 0x1, -R67 ;  /* 0x0000000100057824 */ /* 0x000fc400078e0a43 */
[----:B------:R1:W2:Y:S01]  /*2ca0*/  I2F R15, R3 ;  /* 0x00000003000f7306 */ /* 0x0002a20000201400 */
[C---:B------:R-:W-:Y:S01]  /*2cb0*/  IADD3 R58, R12.reuse, 0x51, RZ ;  /* 0x000000510c3a7810 */ /* 0x040fe20007ffe0ff */
[----:B------:R-:W-:Y:S01]  /*2cc0*/  HMMA.16816.F32.BF16 R204, R24, R62, R152 ;  /* 0x0000003e18cc723c */ /* 0x000fe20000041898 */
[----:B------:R-:W-:Y:S01]  /*2cd0*/  IADD3 R59, R12, 0x58, RZ ;  /* 0x000000580c3b7810 */ /* 0x000fe20007ffe0ff */
[----:B------:R-:W-:-:S05]  /*2ce0*/  IMAD.MOV.U32 R140, RZ, RZ, R183 ;  /* 0x000000ffff8c7224 */ /* 0x000fca00078e00b7 */
[----:B------:R-:W-:Y:S01]  /*2cf0*/  IADD3 R63, R12, 0x59, RZ ;  /* 0x000000590c3f7810 */ /* 0x000fe20007ffe0ff */
[C---:B------:R-:W-:Y:S01]  /*2d00*/  HMMA.16816.F32.BF16 R76, R24.reuse, R38, R136 ;  /* 0x00000026184c723c */ /* 0x040fe20000041888 */
[----:B------:R-:W-:Y:S02]  /*2d10*/  IMAD.MOV.U32 R154, RZ, RZ, R185 ;  /* 0x000000ffff9a7224 */ /* 0x000fe400078e00b9 */
[----:B------:R-:W-:Y:S02]  /*2d20*/  IMAD.MOV.U32 R153, RZ, RZ, R186 ;  /* 0x000000ffff997224 */ /* 0x000fe400078e00ba */
[----:B------:R-:W-:Y:S02]  /*2d30*/  IMAD.MOV.U32 R155, RZ, RZ, R181 ;  /* 0x000000ffff9b7224 */ /* 0x000fe400078e00b5 */
[----:B-1----:R-:W-:Y:S01]  /*2d40*/  IMAD.MOV.U32 R3, RZ, RZ, R2 ;  /* 0x000000ffff037224 */ /* 0x002fe200078e0002 */
[----:B------:R-:W-:Y:S01]  /*2d50*/  IABS R2, R5 ;  /* 0x0000000500027213 */ /* 0x000fe20000000000 */
[----:B------:R-:W-:Y:S01]  /*2d60*/  IMAD.IADD R5, R0, 0x1, -R70 ;  /* 0x0000000100057824 */ /* 0x000fe200078e0a46 */
[----:B------:R-:W-:Y:S01]  /*2d70*/  HMMA.16816.F32.BF16 R136, R24, R42, R148 ;  /* 0x0000002a1888723c */ /* 0x000fe20000041894 */
[----:B------:R1:W3:Y:S01]  /*2d80*/  I2F R14, R3 ;  /* 0x00000003000e7306 */ /* 0x0002e20000201400 */
[----:B------:R-:W-:-:S02]  /*2d90*/  FFMA.FTZ R38, R30, -R132, R104 ;  /* 0x800000841e267223 */ /* 0x000fc40000010068 */
[-C--:B--2---:R-:W-:Y:S02]  /*2da0*/  FFMA.FTZ R54, R15, -R132.reuse, R160 ;  /* 0x800000840f367223 */ /* 0x084fe400000100a0 */
[-C--:B------:R-:W-:Y:S01]  /*2db0*/  FFMA.FTZ R39, R29, -R132.reuse, R105 ;  /* 0x800000841d277223 */ /* 0x080fe20000010069 */
[----:B------:R-:W-:Y:S01]  /*2dc0*/  MOV R151, R101 ;  /* 0x0000006500977202 */ /* 0x000fe20000000f00 */
[----:B------:R-:W-:Y:S01]  /*2dd0*/  HMMA.16816.F32.BF16 R112, R24, R36, R112 ;  /* 0x000000241870723c */ /* 0x000fe20000041870 */
[----:B------:R2:W4:Y:S01]  /*2de0*/  I2F R13, R2 ;  /* 0x00000002000d7306 */ /* 0x0005220000201400 */
[----:B------:R-:W-:Y:S01]  /*2df0*/  IADD3 R101, R12, 0x71, RZ ;  /* 0x000000710c657810 */ /* 0x000fe20007ffe0ff */
[----:B------:R-:W-:Y:S01]  /*2e00*/  FFMA.FTZ R42, R18, -R132, R157 ;  /* 0x80000084122a7223 */ /* 0x000fe2000001009d */
[----:B------:R-:W-:Y:S01]  /*2e10*/  MOV R148, R184 ;  /* 0x000000b800947202 */ /* 0x000fe20000000f00 */
[-C--:B------:R-:W-:Y:S01]  /*2e20*/  FFMA.FTZ R43, R17, -R132.reuse, R84 ;  /* 0x80000084112b7223 */ /* 0x080fe20000010054 */
[----:B------:R-:W-:Y:S01]  /*2e30*/  FSEL R104, R38, -INF , !P2 ;  /* 0xff80000026687808 */ /* 0x000fe20005000000 */
[----:B------:R-:W-:-:S02]  /*2e40*/  FFMA.FTZ R37, R31, -R132, R141 ;  /* 0x800000841f257223 */ /* 0x000fc4000001008d */
[----:B-1----:R-:W-:Y:S02]  /*2e50*/  IMAD.IADD R3, R0, 0x1, -R68 ;  /* 0x0000000100037824 */ /* 0x002fe400078e0a44 */
[-C--:B---3--:R-:W-:Y:S01]  /*2e60*/  FFMA.FTZ R62, R14, -R132.reuse, R161 ;  /* 0x800000840e3e7223 */ /* 0x088fe200000100a1 */
[----:B------:R-:W-:Y:S01]  /*2e70*/  FSEL R105, R37, -INF , !P3 ;  /* 0xff80000025697808 */ /* 0x000fe20005800000 */
[----:B------:R-:W-:Y:S01]  /*2e80*/  IMAD.MOV.U32 R149, RZ, RZ, R187 ;  /* 0x000000ffff957224 */ /* 0x000fe200078e00bb */
[----:B------:R-:W-:Y:S01]  /*2e90*/  IABS R3, R3 ;  /* 0x0000000300037213 */ /* 0x000fe20000000000 */
[----:B------:R-:W-:Y:S02]  /*2ea0*/  IMAD.MOV.U32 R160, RZ, RZ, R135 ;  /* 0x000000ffffa07224 */ /* 0x000fe400078e0087 */
[----:B--2---:R-:W-:Y:S01]  /*2eb0*/  IMAD.IADD R2, R0, 0x1, -R69 ;  /* 0x0000000100027824 */ /* 0x004fe200078e0a45 */
[----:B------:R1:W2:Y:S01]  /*2ec0*/  I2F R10, R3 ;  /* 0x00000003000a7306 */ /* 0x0002a20000201400 */
[----:B----4-:R-:W-:-:S02]  /*2ed0*/  FFMA.FTZ R73, R13, -R132, R80 ;  /* 0x800000840d497223 */ /* 0x010fc40000010050 */
[----:B------:R-:W-:Y:S01]  /*2ee0*/  IMAD.MOV.U32 R150, RZ, RZ, R97 ;  /* 0x000000ffff967224 */ /* 0x000fe200078e0061 */
[----:B------:R-:W-:Y:S01]  /*2ef0*/  IABS R2, R2 ;  /* 0x0000000200027213 */ /* 0x000fe20000000000 */
[----:B------:R-:W-:Y:S01]  /*2f00*/  IMAD.MOV.U32 R84, RZ, RZ, R182 ;  /* 0x000000ffff547224 */ /* 0x000fe200078e00b6 */
[----:B------:R-:W-:-:S03]  /*2f10*/  FSEL R97, R39, -INF , !P1 ;  /* 0xff80000027617808 */ /* 0x000fc60004800000 */
[----:B-1----:R-:W-:Y:S01]  /*2f20*/  IMAD.MOV.U32 R3, RZ, RZ, R2 ;  /* 0x000000ffff037224 */ /* 0x002fe200078e0002 */
[----:B------:R-:W-:Y:S01]  /*2f30*/  IABS R2, R5 ;  /* 0x0000000500027213 */ /* 0x000fe20000000000 */
[----:B------:R-:W-:Y:S02]  /*2f40*/  IMAD.IADD R5, R0, 0x1, -R71 ;  /* 0x0000000100057824 */ /* 0x000fe400078e0a47 */
[----:B------:R1:W3:Y:S01]  /*2f50*/  I2F R6, R3 ;  /* 0x0000000300067306 */ /* 0x0002e20000201400 */
[----:B--2---:R-:W-:Y:S01]  /*2f60*/  FFMA.FTZ R74, R10, -R132, R81 ;  /* 0x800000840a4a7223 */ /* 0x004fe20000010051 */
[----:B------:R-:W-:Y:S02]  /*2f70*/  IADD3 R10, R0, 0x40, RZ ;  /* 0x00000040000a7810 */ /* 0x000fe40007ffe0ff */
[----:B-1----:R-:W-:Y:S01]  /*2f80*/  MOV R3, R2 ;  /* 0x0000000200037202 */ /* 0x002fe20000000f00 */
[----:B---3--:R-:W-:Y:S01]  /*2f90*/  FFMA.FTZ R80, R6, -R132, R164 ;  /* 0x8000008406507223 */ /* 0x008fe200000100a4 */
[----:B------:R-:W-:Y:S01]  /*2fa0*/  IABS R2, R5 ;  /* 0x0000000500027213 */ /* 0x000fe20000000000 */
[C---:B------:R-:W-:Y:S01]  /*2fb0*/  IMAD.IADD R5, R0.reuse, 0x1, -R72 ;  /* 0x0000000100057824 */ /* 0x040fe200078e0a48 */
[----:B------:R1:W2:Y:S01]  /*2fc0*/  I2F R8, R3 ;  /* 0x0000000300087306 */ /* 0x0002a20000201400 */
[----:B------:R-:W-:Y:S01]  /*2fd0*/  IMAD.MOV.U32 R164, RZ, RZ, R11 ;  /* 0x000000ffffa47224 */ /* 0x000fe200078e000b */
[C---:B------:R-:W-:Y:S01]  /*2fe0*/  IADD3 R11, R0.reuse, 0x48, RZ ;  /* 0x00000048000b7810 */ /* 0x040fe20007ffe0ff */
[----:B-1----:R-:W-:Y:S01]  /*2ff0*/  IMAD.MOV.U32 R3, RZ, RZ, R2 ;  /* 0x000000ffff037224 */ /* 0x002fe200078e0002 */
[----:B------:R-:W-:Y:S01]  /*3000*/  IABS R2, R5 ;  /* 0x0000000500027213 */ /* 0x000fe20000000000 */
[----:B------:R-:W-:-:S03]  /*3010*/  IMAD.IADD R5, R0, 0x1, -R56 ;  /* 0x0000000100057824 */ /* 0x000fc600078e0a38 */
[----:B------:R1:W3:Y:S02]  /*3020*/  I2F R7, R3 ;  /* 0x0000000300077306 */ /* 0x0002e40000201400 */
[----:B-1----:R-:W-:Y:S01]  /*3030*/  IMAD.MOV.U32 R3, RZ, RZ, R2 ;  /* 0x000000ffff037224 */ /* 0x002fe200078e0002 */
[----:B------:R-:W-:Y:S02]  /*3040*/  IABS R2, R5 ;  /* 0x0000000500027213 */ /* 0x000fe40000000000 */
[----:B------:R-:W-:-:S03]  /*3050*/  IADD3 R5, R0, -R41, RZ ;  /* 0x8000002900057210 */ /* 0x000fc60007ffe0ff */
[----:B------:R1:W-:Y:S02]  /*3060*/  I2F R111, R3 ;  /* 0x00000003006f7306 */ /* 0x0003e40000201400 */
[----:B-1----:R-:W-:Y:S01]  /*3070*/  IMAD.MOV.U32 R3, RZ, RZ, R2 ;  /* 0x000000ffff037224 */ /* 0x002fe200078e0002 */
[----:B------:R-:W-:Y:S01]  /*3080*/  IABS R2, R5 ;  /* 0x0000000500027213 */ /* 0x000fe20000000000 */
[----:B------:R-:W-:-:S04]  /*3090*/  IMAD.IADD R5, R0, 0x1, -R57 ;  /* 0x0000000100057824 */ /* 0x000fc800078e0a39 */
[----:B------:R1:W-:Y:S02]  /*30a0*/  I2F R124, R3 ;  /* 0x00000003007c7306 */ /* 0x0003e40000201400 */
[----:B-1----:R-:W-:Y:S01]  /*30b0*/  IMAD.MOV.U32 R3, RZ, RZ, R2 ;  /* 0x000000ffff037224 */ /* 0x002fe200078e0002 */
[----:B------:R-:W-:Y:S01]  /*30c0*/  IABS R2, R5 ;  /* 0x0000000500027213 */ /* 0x000fe20000000000 */
[----:B------:R-:W-:-:S04]  /*30d0*/  IMAD.IADD R5, R0, 0x1, -R60 ;  /* 0x0000000100057824 */ /* 0x000fc800078e0a3c */
[----:B------:R1:W-:Y:S02]  /*30e0*/  I2F R127, R3 ;  /* 0x00000003007f7306 */ /* 0x0003e40000201400 */
[----:B-1----:R-:W-:Y:S02]  /*30f0*/  MOV R3, R2 ;  /* 0x0000000200037202 */ /* 0x002fe40000000f00 */
[----:B------:R-:W-:Y:S01]  /*3100*/  IABS R2, R5 ;  /* 0x0000000500027213 */ /* 0x000fe20000000000 */
[----:B------:R-:W-:-:S03]  /*3110*/  IMAD.IADD R5, R0, 0x1, -R61 ;  /* 0x0000000100057824 */ /* 0x000fc600078e0a3d */
[----:B------:R1:W-:Y:S02]  /*3120*/  I2F R129, R3 ;  /* 0x0000000300817306 */ /* 0x0003e40000201400 */
[----:B-1----:R-:W-:Y:S01]  /*3130*/  IMAD.MOV.U32 R3, RZ, RZ, R2 ;  /* 0x000000ffff037224 */ /* 0x002fe200078e0002 */
[----:B------:R-:W-:Y:S01]  /*3140*/  IABS R2, R5 ;  /* 0x0000000500027213 */ /* 0x000fe20000000000 */
[----:B------:R-:W-:-:S04]  /*3150*/  IMAD.IADD R5, R0, 0x1, -R58 ;  /* 0x0000000100057824 */ /* 0x000fc800078e0a3a */
[----:B------:R1:W-:Y:S02]  /*3160*/  I2F R203, R3 ;  /* 0x0000000300cb7306 */ /* 0x0003e40000201400 */
[----:B-1----:R-:W-:Y:S01]  /*3170*/  IMAD.MOV.U32 R3, RZ, RZ, R2 ;  /* 0x000000ffff037224 */ /* 0x002fe200078e0002 */
[----:B------:R-:W-:Y:S02]  /*3180*/  IABS R2, R5 ;  /* 0x0000000500027213 */ /* 0x000fe40000000000 */
[----:B------:R-:W-:-:S03]  /*3190*/  IADD3 R5, R0, -R59, RZ ;  /* 0x8000003b00057210 */ /* 0x000fc60007ffe0ff */
[----:B------:R1:W-:Y:S01]  /*31a0*/  I2F R209, R3 ;  /* 0x0000000300d17306 */ /* 0x0003e20000201400 */
[----:B------:R-:W-:-:S07]  /*31b0*/  IABS R5, R5 ;  /* 0x0000000500057213 */ /* 0x000fce0000000000 */
[----:B------:R4:W-:Y:S01]  /*31c0*/  I2F R152, R2 ;  /* 0x0000000200987306 */ /* 0x0009e20000201400 */
[----:B-1----:R-:W-:-:S07]  /*31d0*/  SHF.R.S32.HI R3, RZ, 0x1f, R51 ;  /* 0x0000001fff037819 */ /* 0x002fce0000011433 */
[----:B------:R1:W-:Y:S01]  /*31e0*/  I2F R215, R5 ;  /* 0x0000000500d77306 */ /* 0x0003e20000201400 */
[----:B------:R-:W-:-:S04]  /*31f0*/  LEA.HI R3, R3, R51, RZ, 0x2 ;  /* 0x0000003303037211 */ /* 0x000fc800078f10ff */
[----:B----4-:R-:W-:Y:S01]  /*3200*/  LOP3.LUT R2, R3, 0xfffffffc, RZ, 0xc0, !PT ;  /* 0xfffffffc03027812 */ /* 0x010fe200078ec0ff */
[----:B------:R-:W-:-:S04]  /*3210*/  IMAD.IADD R3, R0, 0x1, -R63 ;  /* 0x0000000100037824 */ /* 0x000fc800078e0a3f */
[----:B------:R-:W-:Y:S02]  /*3220*/  IMAD.IADD R2, R51, 0x1, -R2 ;  /* 0x0000000133027824 */ /* 0x000fe400078e0a02 */
[-C--:B------:R-:W-:Y:S02]  /*3230*/  FFMA.FTZ R51, R16, -R132.reuse, R85 ;  /* 0x8000008410337223 */ /* 0x080fe40000010055 */
[----:B-1----:R-:W-:Y:S01]  /*3240*/  IMAD.IADD R5, R0, 0x1, -R75 ;  /* 0x0000000100057824 */ /* 0x002fe200078e0a4b */
[----:B------:R1:W-:Y:S01]  /*3250*/  STL [R1+0x2c], R2 ;  /* 0x00002c0201007387 */ /* 0x0003e20000100800 */
[-C--:B--2---:R-:W-:Y:S02]  /*3260*/  FFMA.FTZ R85, R8, -R132.reuse, R165 ;  /* 0x8000008408557223 */ /* 0x084fe400000100a5 */
[----:B------:R-:W-:Y:S02]  /*3270*/  IMAD.MOV.U32 R165, RZ, RZ, R91 ;  /* 0x000000ffffa57224 */ /* 0x000fe400078e005b */
[----:B---3--:R-:W-:Y:S01]  /*3280*/  FFMA.FTZ R91, R7, -R132, R192 ;  /* 0x80000084075b7223 */ /* 0x008fe200000100c0 */
[----:B------:R-:W-:-:S02]  /*3290*/  MOV R192, R108 ;  /* 0x0000006c00c07202 */ /* 0x000fc40000000f00 */
[----:B------:R-:W-:Y:S02]  /*32a0*/  FSEL R108, R33, -INF , !P4 ;  /* 0xff800000216c7808 */ /* 0x000fe40006000000 */
[----:B-1----:R-:W-:-:S05]  /*32b0*/  IABS R2, R3 ;  /* 0x0000000300027213 */ /* 0x002fca0000000000 */
[----:B------:R-:W-:Y:S01]  /*32c0*/  IMAD.MOV.U32 R3, RZ, RZ, R2 ;  /* 0x000000ffff037224 */ /* 0x000fe200078e0002 */
[----:B------:R-:W-:Y:S02]  /*32d0*/  IABS R2, R5 ;  /* 0x0000000500027213 */ /* 0x000fe40000000000 */
[C---:B------:R-:W-:Y:S01]  /*32e0*/  IADD3 R5, R0.reuse, -R88, RZ ;  /* 0x8000005800057210 */ /* 0x040fe20007ffe0ff */
        /* <DEDUP_REMOVED lines=14> */
[----:B------:R-:W-:Y:S02]  /*33d0*/  IABS R2, R5 ;  /* 0x0000000500027213 */ /* 0x000fe40000000000 */
[----:B------:R-:W-:-:S03]  /*33e0*/  IADD3 R5, -R12, R9, RZ ;  /* 0x000000090c057210 */ /* 0x000fc60007ffe1ff */
        /* <DEDUP_REMOVED lines=8> */
[----:B------:R1:W2:Y:S02]  /*3470*/  I2F R6, R3 ;  /* 0x0000000300067306 */ /* 0x0002a40000201400 */
[----:B-1----:R-:W-:Y:S01]  /*3480*/  IMAD.MOV.U32 R3, RZ, RZ, R2 ;  /* 0x000000ffff037224 */ /* 0x002fe200078e0002 */
[----:B------:R-:W-:Y:S01]  /*3490*/  IABS R2, R5 ;  /* 0x0000000500027213 */ /* 0x000fe20000000000 */
[----:B--2---:R-:W-:Y:S01]  /*34a0*/  FFMA.FTZ R30, R6, -R132, R142 ;  /* 0x80000084061e7223 */ /* 0x004fe2000001008e */
[----:B------:R-:W-:-:S03]  /*34b0*/  IADD3 R5, -R48, R9, RZ ;  /* 0x0000000930057210 */ /* 0x000fc60007ffe1ff */
[----:B------:R1:W2:Y:S01]  /*34c0*/  I2F R8, R3 ;  /* 0x0000000300087306 */ /* 0x0002a20000201400 */
[----:B------:R-:W-:Y:S01]  /*34d0*/  FSEL R141, R30, -INF , !P4 ;  /* 0xff8000001e8d7808 */ /* 0x000fe20006000000 */
[----:B-1----:R-:W-:Y:S01]  /*34e0*/  IMAD.MOV.U32 R3, RZ, RZ, R2 ;  /* 0x000000ffff037224 */ /* 0x002fe200078e0002 */
[----:B------:R-:W-:Y:S01]  /*34f0*/  IABS R2, R5 ;  /* 0x0000000500027213 */ /* 0x000fe20000000000 */
[----:B------:R-:W-:-:S04]  /*3500*/  IMAD.IADD R5, R10, 0x1, -R48 ;  /* 0x000000010a057824 */ /* 0x000fc800078e0a30 */
[----:B------:R1:W3:Y:S01]  /*3510*/  I2F R14, R3 ;  /* 0x00000003000e7306 */ /* 0x0002e20000201400 */
[----:B--2---:R-:W-:-:S05]  /*3520*/  FFMA.FTZ R15, R8, -R132, R20 ;  /* 0x80000084080f7223 */ /* 0x004fca0000010014 */
[----:B------:R-:W-:Y:S01]  /*3530*/  FSEL R185, R15, -INF , !P4 ;  /* 0xff8000000fb97808 */ /* 0x000fe20006000000 */
[----:B-1----:R-:W-:Y:S01]  /*3540*/  IMAD.MOV.U32 R3, RZ, RZ, R2 ;  /* 0x000000ffff037224 */ /* 0x002fe200078e0002 */
[----:B------:R-:W-:Y:S01]  /*3550*/  IABS R2, R5 ;  /* 0x0000000500027213 */ /* 0x000fe20000000000 */
[----:B---3--:R-:W-:Y:S01]  /*3560*/  FFMA.FTZ R14, R14, -R132, R22 ;  /* 0x800000840e0e7223 */ /* 0x008fe20000010016 */
[----:B------:R-:W-:Y:S01]  /*3570*/  IADD3 R5, -R48, R11, RZ ;  /* 0x0000000b30057210 */ /* 0x000fe20007ffe1ff */
[----:B------:R1:W2:Y:S03]  /*3580*/  I2F R7, R3 ;  /* 0x0000000300077306 */ /* 0x0002a60000201400 */
[----:B------:R-:W-:Y:S01]  /*3590*/  FSEL R187, R14, -INF , !P4 ;  /* 0xff8000000ebb7808 */ /* 0x000fe20006000000 */
[----:B------:R-:W-:Y:S01]  /*35a0*/  BAR.SYNC.DEFER_BLOCKING 0x0 ;  /* 0x0000000000007b1d */ /* 0x000fe20000010000 */
[----:B------:R-:W-:Y:S01]  /*35b0*/  ISETP.GE.AND P4, PT, R64, R50, PT ;  /* 0x000000324000720c */ /* 0x000fe20003f86270 */
[----:B-1----:R-:W-:Y:S01]  /*35c0*/  IMAD.MOV.U32 R3, RZ, RZ, R2 ;  /* 0x000000ffff037224 */ /* 0x002fe200078e0002 */
[----:B------:R-:W-:Y:S01]  /*35d0*/  IABS R2, R5 ;  /* 0x0000000500027213 */ /* 0x000fe20000000000 */
[----:B------:R-:W-:-:S02]  /*35e0*/  IMAD.IADD R5, R9, 0x1, -R28 ;  /* 0x0000000109057824 */ /* 0x000fc400078e0a1c */
        /* <DEDUP_REMOVED lines=9> */
[----:B-1----:R-:W-:Y:S01]  /*3680*/  IMAD.MOV.U32 R3, RZ, RZ, R2 ;  /* 0x000000ffff037224 */ /* 0x002fe200078e0002 */
[----:B------:R-:W-:Y:S01]  /*3690*/  IABS R2, R5 ;  /* 0x0000000500027213 */ /* 0x000fe20000000000 */
[----:B------:R-:W-:-:S02]  /*36a0*/  IMAD.IADD R5, R11, 0x1, -R28 ;  /* 0x000000010b057824 */ /* 0x000fc400078e0a1c */
[----:B------:R1:W3:Y:S01]  /*36b0*/  I2F R8, R3 ;  /* 0x0000000300087306 */ /* 0x0002e20000201400 */
[----:B--2---:R-:W-:-:S05]  /*36c0*/  FFMA.FTZ R16, R6, -R132, R23 ;  /* 0x8000008406107223 */ /* 0x004fca0000010017 */
[----:B------:R-:W-:Y:S02]  /*36d0*/  FSEL R184, R16, -INF , !P3 ;  /* 0xff80000010b87808 */ /* 0x000fe40005800000 */
[----:B------:R-:W-:Y:S01]  /*36e0*/  ISETP.GE.AND P3, PT, R65, R50, PT ;  /* 0x000000324100720c */ /* 0x000fe20003f66270 */
[----:B-1----:R-:W-:Y:S01]  /*36f0*/  IMAD.MOV.U32 R3, RZ, RZ, R2 ;  /* 0x000000ffff037224 */ /* 0x002fe200078e0002 */
[----:B------:R-:W-:Y:S01]  /*3700*/  IABS R2, R5 ;  /* 0x0000000500027213 */ /* 0x000fe20000000000 */
[----:B---3--:R-:W-:Y:S01]  /*3710*/  FFMA.FTZ R32, R8, -R132, R106 ;  /* 0x8000008408207223 */ /* 0x008fe2000001006a */
[----:B------:R-:W-:Y:S01]  /*3720*/  IADD3 R5, R0, -R101, RZ ;  /* 0x8000006500057210 */ /* 0x000fe20007ffe0ff */
[----:B------:R1:W2:Y:S03]  /*3730*/  I2F R7, R3 ;  /* 0x0000000300077306 */ /* 0x0002a60000201400 */
[----:B------:R-:W-:Y:S01]  /*3740*/  FSEL R135, R32, -INF , !P2 ;  /* 0xff80000020877808 */ /* 0x000fe20005000000 */
[----:B-1----:R-:W-:Y:S01]  /*3750*/  IMAD.MOV.U32 R3, RZ, RZ, R2 ;  /* 0x000000ffff037224 */ /* 0x002fe200078e0002 */
[----:B------:R-:W-:Y:S01]  /*3760*/  IABS R2, R5 ;  /* 0x0000000500027213 */ /* 0x000fe20000000000 */
[----:B------:R-:W-:-:S02]  /*3770*/  IMAD.IADD R5, R0, 0x1, -R100 ;  /* 0x0000000100057824 */ /* 0x000fc400078e0a64 */
[----:B------:R1:W3:Y:S01]  /*3780*/  I2F R6, R3 ;  /* 0x0000000300067306 */ /* 0x0002e20000201400 */
[----:B------:R-:W-:Y:S02]  /*3790*/  IMAD.IADD R0, R0, 0x1, -R96 ;  /* 0x0000000100007824 */ /* 0x000fe400078e0a60 */
[----:B--2---:R-:W-:Y:S02]  /*37a0*/  FFMA.FTZ R23, R7, -R132, R44 ;  /* 0x8000008407177223 */ /* 0x004fe4000001002c */
[----:B------:R-:W-:Y:S01]  /*37b0*/  IMAD.MOV.U32 R44, RZ, RZ, R148 ;  /* 0x000000ffff2c7224 */ /* 0x000fe200078e0094 */
[----:B------:R-:W-:Y:S02]  /*37c0*/  IABS R0, R0 ;  /* 0x0000000000007213 */ /* 0x000fe40000000000 */
[----:B------:R-:W-:Y:S02]  /*37d0*/  MOV R148, R151 ;  /* 0x0000009700947202 */ /* 0x000fe40000000f00 */
[----:B------:R-:W-:-:S03]  /*37e0*/  FSEL R183, R23, -INF , !P2 ;  /* 0xff80000017b77808 */ /* 0x000fc60005000000 */
[----:B------:R-:W-:Y:S02]  /*37f0*/  IMAD.MOV.U32 R48, RZ, RZ, R148 ;  /* 0x000000ffff307224 */ /* 0x000fe400078e0094 */
[----:B-1----:R-:W-:Y:S01]  /*3800*/  IMAD.MOV.U32 R3, RZ, RZ, R2 ;  /* 0x000000ffff037224 */ /* 0x002fe200078e0002 */
[----:B------:R-:W-:Y:S01]  /*3810*/  IABS R2, R5 ;  /* 0x0000000500027213 */ /* 0x000fe20000000000 */
[----:B---3--:R-:W-:Y:S01]  /*3820*/  FFMA.FTZ R21, R6, -R132, R46 ;  /* 0x8000008406157223 */ /* 0x008fe2000001002e */
[----:B------:R-:W-:Y:S01]  /*3830*/  IADD3 R5, -R49, R9, RZ ;  /* 0x0000000931057210 */ /* 0x000fe20007ffe1ff */
[----:B------:R1:W-:Y:S01]  /*3840*/  I2F R157, R3 ;  /* 0x00000003009d7306 */ /* 0x0003e20000201400 */
[----:B------:R-:W-:Y:S02]  /*3850*/  IMAD.MOV.U32 R46, RZ, RZ, R153 ;  /* 0x000000ffff2e7224 */ /* 0x000fe400078e0099 */
[----:B------:R-:W-:Y:S01]  /*3860*/  FSEL R186, R21, -INF , !P2 ;  /* 0xff80000015ba7808 */ /* 0x000fe20005000000 */
[----:B------:R-:W-:Y:S01]  /*3870*/  IMAD.MOV.U32 R153, RZ, RZ, R109 ;  /* 0x000000ffff997224 */ /* 0x000fe200078e006d */
[----:B------:R-:W-:Y:S01]  /*3880*/  ISETP.GE.AND P2, PT, R66, R50, PT ;  /* 0x000000324200720c */ /* 0x000fe20003f46270 */
[----:B------:R-:W-:-:S02]  /*3890*/  IMAD.MOV.U32 R109, RZ, RZ, R92 ;  /* 0x000000ffff6d7224 */ /* 0x000fc400078e005c */
[----:B------:R-:W-:Y:S01]  /*38a0*/  IMAD.MOV.U32 R92, RZ, RZ, R93 ;  /* 0x000000ffff5c7224 */ /* 0x000fe200078e005d */
[----:B------:R-:W-:Y:S01]  /*38b0*/  FSEL R93, R40, -INF , !P0 ;  /* 0xff800000285d7808 */ /* 0x000fe20004000000 */
[----:B-1----:R-:W-:Y:S01]  /*38c0*/  IMAD.MOV.U32 R3, RZ, RZ, R2 ;  /* 0x000000ffff037224 */ /* 0x002fe200078e0002 */
[----:B------:R-:W-:-:S03]  /*38d0*/  IABS R2, R5 ;  /* 0x0000000500027213 */ /* 0x000fc60000000000 */
[----:B------:R1:W-:Y:S08]  /*38e0*/  I2F R156, R3 ;  /* 0x00000003009c7306 */ /* 0x0003f00000201400 */
[----:B------:R-:W2:Y:S01]  /*38f0*/  I2F R6, R2 ;  /* 0x0000000200067306 */ /* 0x000ea20000201400 */
[----:B-1----:R-:W-:-:S05]  /*3900*/  IMAD.IADD R3, R10, 0x1, -R49 ;  /* 0x000000010a037824 */ /* 0x002fca00078e0a31 */
[----:B------:R-:W-:Y:S01]  /*3910*/  IABS R3, R3 ;  /* 0x0000000300037213 */ /* 0x000fe20000000000 */
[----:B--2---:R-:W-:-:S03]  /*3920*/  FFMA.FTZ R22, R6, -R132, R107 ;  /* 0x8000008406167223 */ /* 0x004fc6000001006b */
[----:B------:R-:W-:Y:S01]  /*3930*/  MOV R2, R3 ;  /* 0x0000000300027202 */ /* 0x000fe20000000f00 */
[----:B------:R-:W-:-:S03]  /*3940*/  IMAD.IADD R3, R11, 0x1, -R49 ;  /* 0x000000010b037824 */ /* 0x000fc600078e0a31 */
[----:B------:R1:W2:Y:S01]  /*3950*/  I2F R5, R2 ;  /* 0x0000000200057306 */ /* 0x0002a20000201400 */
[----:B------:R-:W-:Y:S01]  /*3960*/  FSEL R126, R22, -INF , !P1 ;  /* 0xff800000167e7808 */ /* 0x000fe20004800000 */
[----:B-1----:R-:W-:Y:S01]  /*3970*/  IMAD.MOV.U32 R2, RZ, RZ, R0 ;  /* 0x000000ffff027224 */ /* 0x002fe200078e0000 */
[----:B------:R-:W-:Y:S01]  /*3980*/  IABS R0, R3 ;  /* 0x0000000300007213 */ /* 0x000fe20000000000 */
[----:B------:R-:W-:-:S04]  /*3990*/  IMAD.IADD R3, R9, 0x1, -R52 ;  /* 0x0000000109037824 */ /* 0x000fc800078e0a34 */
[----:B------:R1:W-:Y:S01]  /*39a0*/  I2F R131, R2 ;  /* 0x0000000200837306 */ /* 0x0003e20000201400 */
[----:B--2---:R-:W-:Y:S01]  /*39b0*/  FFMA.FTZ R19, R5, -R132, R45 ;  /* 0x8000008405137223 */ /* 0x004fe2000001002d */
[----:B------:R-:W-:Y:S01]  /*39c0*/  MOV R45, R140 ;  /* 0x0000008c002d7202 */ /* 0x000fe20000000f00 */
[----:B------:R-:W-:Y:S02]  /*39d0*/  IMAD.MOV.U32 R140, RZ, RZ, R125 ;  /* 0x000000ffff8c7224 */ /* 0x000fe400078e007d */
[----:B------:R-:W-:Y:S01]  /*39e0*/  IMAD.MOV.U32 R125, RZ, RZ, R90 ;  /* 0x000000ffff7d7224 */ /* 0x000fe200078e005a */
[----:B------:R-:W-:Y:S02]  /*39f0*/  FSEL R90, R42, -INF , !P6 ;  /* 0xff8000002a5a7808 */ /* 0x000fe40007000000 */
[----:B-1----:R-:W-:Y:S02]  /*3a00*/  MOV R2, R0 ;  /* 0x0000000000027202 */ /* 0x002fe40000000f00 */
[----:B------:R-:W-:Y:S01]  /*3a10*/  IABS R0, R3 ;  /* 0x0000000300007213 */ /* 0x000fe20000000000 */
[----:B------:R-:W-:Y:S01]  /*3a20*/  IMAD.IADD R3, R10, 0x1, -R52 ;  /* 0x000000010a037824 */ /* 0x000fe200078e0a34 */
[----:B------:R1:W2:Y:S03]  /*3a30*/  I2F R6, R2 ;  /* 0x0000000200067306 */ /* 0x0002a60000201400 */
[----:B-1----:R-:W-:Y:S01]  /*3a40*/  IMAD.MOV.U32 R2, RZ, RZ, R0 ;  /* 0x000000ffff027224 */ /* 0x002fe200078e0000 */
[----:B------:R-:W-:Y:S01]  /*3a50*/  IABS R0, R3 ;  /* 0x0000000300007213 */ /* 0x000fe20000000000 */
[----:B------:R-:W-:Y:S01]  /*3a60*/  IMAD.IADD R3, R11, 0x1, -R52 ;  /* 0x000000010b037824 */ /* 0x000fe200078e0a34 */
[----:B------:R-:W-:-:S02]  /*3a70*/  MOV R52, R174 ;  /* 0x000000ae00347202 */ /* 0x000fc40000000f00 */
[----:B------:R1:W3:Y:S01]  /*3a80*/  I2F R5, R2 ;  /* 0x0000000200057306 */ /* 0x0002e20000201400 */
[----:B--2---:R-:W-:Y:S01]  /*3a90*/  FFMA.FTZ R18, R6, -R132, R47 ;  /* 0x8000008406127223 */ /* 0x004fe2000001002f */
[----:B------:R-:W-:Y:S01]  /*3aa0*/  FSEL R174, R19, -INF , !P1 ;  /* 0xff80000013ae7808 */ /* 0x000fe20004800000 */
[----:B------:R-:W-:Y:S02]  /*3ab0*/  IMAD.MOV.U32 R47, RZ, RZ, R154 ;  /* 0x000000ffff2f7224 */ /* 0x000fe400078e009a */
[----:B------:R-:W-:Y:S01]  /*3ac0*/  IMAD.MOV.U32 R154, RZ, RZ, R110 ;  /* 0x000000ffff9a7224 */ /* 0x000fe200078e006e */
[----:B------:R-:W-:Y:S02]  /*3ad0*/  FSEL R181, R18, -INF , !P1 ;  /* 0xff80000012b57808 */ /* 0x000fe40004800000 */
[----:B------:R-:W-:-:S04]  /*3ae0*/  ISETP.GE.AND P1, PT, R67, R50, PT ;  /* 0x000000324300720c */ /* 0x000fc80003f26270 */
[----:B------:R-:W-:Y:S01]  /*3af0*/  FSEL R81, R73, -INF , !P1 ;  /* 0xff80000049517808 */ /* 0x000fe20004800000 */
[----:B-1----:R-:W-:Y:S01]  /*3b00*/  IMAD.MOV.U32 R2, RZ, RZ, R0 ;  /* 0x000000ffff027224 */ /* 0x002fe200078e0000 */
[----:B------:R-:W-:Y:S01]  /*3b10*/  IABS R0, R3 ;  /* 0x0000000300007213 */ /* 0x000fe20000000000 */
[----:B------:R-:W-:Y:S02]  /*3b20*/  IMAD.IADD R3, R9, 0x1, -R53 ;  /* 0x0000000109037824 */ /* 0x000fe400078e0a35 */
[----:B------:R1:W2:Y:S01]  /*3b30*/  I2F R7, R2 ;  /* 0x0000000200077306 */ /* 0x0002a20000201400 */
[----:B---3--:R-:W-:Y:S02]  /*3b40*/  FFMA.FTZ R29, R5, -R132, R158 ;  /* 0x80000084051d7223 */ /* 0x008fe4000001009e */
[----:B------:R-:W-:Y:S01]  /*3b50*/  IMAD.MOV.U32 R158, RZ, RZ, R153 ;  /* 0x000000ffff9e7224 */ /* 0x000fe200078e0099 */
[----:B-1----:R-:W-:Y:S01]  /*3b60*/  MOV R2, R0 ;  /* 0x0000000000027202 */ /* 0x002fe20000000f00 */
[----:B--2---:R-:W-:Y:S01]  /*3b70*/  FFMA.FTZ R28, R7, -R132, R112 ;  /* 0x80000084071c7223 */ /* 0x004fe20000010070 */
[----:B------:R-:W-:Y:S01]  /*3b80*/  IABS R0, R3 ;  /* 0x0000000300007213 */ /* 0x000fe20000000000 */
[--C-:B------:R-:W-:Y:S01]  /*3b90*/  IMAD.IADD R3, R10, 0x1, -R53.reuse ;  /* 0x000000010a037824 */ /* 0x100fe200078e0a35 */
[----:B------:R1:W2:Y:S03]  /*3ba0*/  I2F R6, R2 ;  /* 0x0000000200067306 */ /* 0x0002a60000201400 */
[----:B-1----:R-:W-:Y:S01]  /*3bb0*/  IMAD.MOV.U32 R2, RZ, RZ, R0 ;  /* 0x000000ffff027224 */ /* 0x002fe200078e0000 */
[----:B------:R-:W-:Y:S01]  /*3bc0*/  IABS R0, R3 ;  /* 0x0000000300007213 */ /* 0x000fe20000000000 */
[----:B------:R-:W-:-:S03]  /*3bd0*/  IMAD.IADD R3, R11, 0x1, -R53 ;  /* 0x000000010b037824 */ /* 0x000fc600078e0a35 */
[----:B------:R1:W3:Y:S01]  /*3be0*/  I2F R8, R2 ;  /* 0x0000000200087306 */ /* 0x0002e20000201400 */
[----:B--2---:R-:W-:Y:S02]  /*3bf0*/  FFMA.FTZ R17, R6, -R132, R114 ;  /* 0x8000008406117223 */ /* 0x004fe40000010072 */
[----:B------:R-:W-:Y:S02]  /*3c00*/  IMAD.MOV.U32 R114, RZ, RZ, R140 ;  /* 0x000000ffff727224 */ /* 0x000fe400078e008c */
[----:B------:R-:W-:Y:S01]  /*3c10*/  IMAD.MOV.U32 R53, RZ, RZ, R99 ;  /* 0x000000ffff357224 */ /* 0x000fe200078e0063 */
[----:B-1----:R-:W-:Y:S01]  /*3c20*/  MOV R2, R0 ;  /* 0x0000000000027202 */ /* 0x002fe20000000f00 */
[----:B---3--:R-:W-:Y:S01]  /*3c30*/  FFMA.FTZ R35, R8, -R132, R159 ;  /* 0x8000008408237223 */ /* 0x008fe2000001009f */
[----:B------:R-:W-:Y:S01]  /*3c40*/  IABS R0, R3 ;  /* 0x0000000300007213 */ /* 0x000fe20000000000 */
[--C-:B------:R-:W-:Y:S01]  /*3c50*/  IMAD.IADD R3, R9, 0x1, -R55.reuse ;  /* 0x0000000109037824 */ /* 0x100fe200078e0a37 */
[----:B------:R1:W2:Y:S02]  /*3c60*/  I2F R5, R2 ;  /* 0x0000000200057306 */ /* 0x0002a40000201400 */
[----:B------:R-:W-:Y:S01]  /*3c70*/  FSEL R112, R35, -INF , !P6 ;  /* 0xff80000023707808 */ /* 0x000fe20007000000 */
[----:B-1----:R-:W-:Y:S01]  /*3c80*/  IMAD.MOV.U32 R2, RZ, RZ, R0 ;  /* 0x000000ffff027224 */ /* 0x002fe200078e0000 */
[----:B------:R-:W-:Y:S01]  /*3c90*/  IABS R0, R3 ;  /* 0x0000000300007213 */ /* 0x000fe20000000000 */
[----:B------:R-:W-:-:S03]  /*3ca0*/  IMAD.IADD R3, R10, 0x1, -R55 ;  /* 0x000000010a037824 */ /* 0x000fc600078e0a37 */
[----:B------:R1:W3:Y:S01]  /*3cb0*/  I2F R7, R2 ;  /* 0x0000000200077306 */ /* 0x0002e20000201400 */
[----:B--2---:R-:W-:Y:S01]  /*3cc0*/  FFMA.FTZ R34, R5, -R132, R113 ;  /* 0x8000008405227223 */ /* 0x004fe20000010071 */
[----:B------:R-:W-:Y:S01]  /*3cd0*/  MOV R113, R128 ;  /* 0x0000008000717202 */ /* 0x000fe20000000f00 */
[----:B------:R-:W-:-:S03]  /*3ce0*/  IMAD.MOV.U32 R128, RZ, RZ, R134 ;  /* 0x000000ffff807224 */ /* 0x000fc600078e0086 */
[----:B------:R-:W-:Y:S02]  /*3cf0*/  FSEL R151, R34, -INF , !P6 ;  /* 0xff80000022977808 */ /* 0x000fe40007000000 */
[----:B-1----:R-:W-:Y:S01]  /*3d00*/  MOV R2, R0 ;  /* 0x0000000000027202 */ /* 0x002fe20000000f00 */
[----:B---3--:R-:W-:Y:S01]  /*3d10*/  FFMA.FTZ R30, R7, -R132, R115 ;  /* 0x80000084071e7223 */ /* 0x008fe20000010073 */
[----:B------:R-:W-:Y:S01]  /*3d20*/  IABS R0, R3 ;  /* 0x0000000300007213 */ /* 0x000fe20000000000 */
[----:B------:R-:W-:Y:S01]  /*3d30*/  IMAD.IADD R3, R11, 0x1, -R55 ;  /* 0x000000010b037824 */ /* 0x000fe200078e0a37 */
[----:B------:R1:W2:Y:S01]  /*3d40*/  I2F R6, R2 ;  /* 0x0000000200067306 */ /* 0x0002a20000201400 */
[----:B------:R-:W-:Y:S01]  /*3d50*/  FSEL R115, R29, -INF , !P0 ;  /* 0xff8000001d737808 */ /* 0x000fe20004000000 */
[----:B------:R-:W-:Y:S02]  /*3d60*/  IMAD.MOV.U32 R55, RZ, RZ, R175 ;  /* 0x000000ffff377224 */ /* 0x000fe400078e00af */
[----:B-1----:R-:W-:Y:S01]  /*3d70*/  IMAD.MOV.U32 R2, RZ, RZ, R0 ;  /* 0x000000ffff027224 */ /* 0x002fe200078e0000 */
[----:B------:R-:W-:Y:S01]  /*3d80*/  IABS R0, R3 ;  /* 0x0000000300007213 */ /* 0x000fe20000000000 */
[----:B------:R-:W-:-:S02]  /*3d90*/  IMAD.IADD R3, R9, 0x1, -R64 ;  /* 0x0000000109037824 */ /* 0x000fc400078e0a40 */
[----:B------:R1:W3:Y:S01]  /*3da0*/  I2F R12, R2 ;  /* 0x00000002000c7306 */ /* 0x0002e20000201400 */
[----:B--2---:R-:W-:Y:S01]  /*3db0*/  FFMA.FTZ R36, R6, -R132, R86 ;  /* 0x8000008406247223 */ /* 0x004fe20000010056 */
[----:B------:R-:W-:Y:S01]  /*3dc0*/  FSEL R86, R51, -INF , !P4 ;  /* 0xff80000033567808 */ /* 0x000fe20006000000 */
[----:B------:R-:W-:-:S03]  /*3dd0*/  IMAD.MOV.U32 R51, RZ, RZ, R150 ;  /* 0x000000ffff337224 */ /* 0x000fc600078e0096 */
[----:B------:R-:W-:Y:S02]  /*3de0*/  FSEL R110, R36, -INF , !P5 ;  /* 0xff800000246e7808 */ /* 0x000fe40006800000 */
[----:B-1----:R-:W-:Y:S01]  /*3df0*/  MOV R2, R0 ;  /* 0x0000000000027202 */ /* 0x002fe20000000f00 */
[----:B---3--:R-:W-:Y:S01]  /*3e00*/  FFMA.FTZ R31, R12, -R132, R76 ;  /* 0x800000840c1f7223 */ /* 0x008fe2000001004c */
[----:B------:R-:W-:Y:S01]  /*3e10*/  IABS R0, R3 ;  /* 0x0000000300007213 */ /* 0x000fe20000000000 */
[----:B------:R-:W-:Y:S01]  /*3e20*/  IMAD.IADD R3, R10, 0x1, -R64 ;  /* 0x000000010a037824 */ /* 0x000fe200078e0a40 */
[----:B------:R1:W2:Y:S02]  /*3e30*/  I2F R8, R2 ;  /* 0x0000000200087306 */ /* 0x0002a40000201400 */
[----:B------:R-:W-:Y:S01]  /*3e40*/  FSEL R142, R31, -INF , !P5 ;  /* 0xff8000001f8e7808 */ /* 0x000fe20006800000 */
[----:B-1----:R-:W-:Y:S01]  /*3e50*/  IMAD.MOV.U32 R2, RZ, RZ, R0 ;  /* 0x000000ffff027224 */ /* 0x002fe200078e0000 */
[----:B------:R-:W-:Y:S01]  /*3e60*/  IABS R0, R3 ;  /* 0x0000000300007213 */ /* 0x000fe20000000000 */
[----:B------:R-:W-:-:S03]  /*3e70*/  IMAD.IADD R3, R11, 0x1, -R64 ;  /* 0x000000010b037824 */ /* 0x000fc600078e0a40 */
[----:B------:R1:W3:Y:S01]  /*3e80*/  I2F R13, R2 ;  /* 0x00000002000d7306 */ /* 0x0002e20000201400 */
[----:B--2---:R-:W-:Y:S01]  /*3e90*/  FFMA.FTZ R20, R8, -R132, R78 ;  /* 0x8000008408147223 */ /* 0x004fe2000001004e */
[----:B-1----:R-:W-:Y:S01]  /*3ea0*/  MOV R2, R0 ;  /* 0x0000000000027202 */ /* 0x002fe20000000f00 */
[----:B---3--:R-:W-:Y:S01]  /*3eb0*/  FFMA.FTZ R33, R13, -R132, R87 ;  /* 0x800000840d217223 */ /* 0x008fe20000010057 */
[----:B------:R-:W-:Y:S01]  /*3ec0*/  IABS R0, R3 ;  /* 0x0000000300007213 */ /* 0x000fe20000000000 */
[----:B------:R-:W-:-:S03]  /*3ed0*/  IMAD.IADD R3, R9, 0x1, -R65 ;  /* 0x0000000109037824 */ /* 0x000fc600078e0a41 */
[----:B------:R1:W2:Y:S02]  /*3ee0*/  I2F R5, R2 ;  /* 0x0000000200057306 */ /* 0x0002a40000201400 */
[----:B-1----:R-:W-:Y:S01]  /*3ef0*/  IMAD.MOV.U32 R2, RZ, RZ, R0 ;  /* 0x000000ffff027224 */ /* 0x002fe200078e0000 */
[----:B------:R-:W-:Y:S01]  /*3f00*/  IABS R0, R3 ;  /* 0x0000000300007213 */ /* 0x000fe20000000000 */
[----:B------:R-:W-:-:S04]  /*3f10*/  IMAD.IADD R3, R10, 0x1, -R65 ;  /* 0x000000010a037824 */ /* 0x000fc800078e0a41 */
[----:B------:R1:W3:Y:S01]  /*3f20*/  I2F R7, R2 ;  /* 0x0000000200077306 */ /* 0x0002e20000201400 */
[----:B--2---:R-:W-:Y:S02]  /*3f30*/  FFMA.FTZ R21, R5, -R132, R77 ;  /* 0x8000008405157223 */ /* 0x004fe4000001004d */
[----:B------:R-:W-:Y:S01]  /*3f40*/  IMAD.MOV.U32 R77, RZ, RZ, R84 ;  /* 0x000000ffff4d7224 */ /* 0x000fe200078e0054 */
[----:B------:R-:W-:Y:S02]  /*3f50*/  MOV R84, R89 ;  /* 0x0000005900547202 */ /* 0x000fe40000000f00 */
[----:B------:R-:W-:Y:S02]  /*3f60*/  FSEL R140, R21, -INF , !P4 ;  /* 0xff800000158c7808 */ /* 0x000fe40006000000 */
[----:B------:R-:W-:Y:S01]  /*3f70*/  MOV R89, R180 ;  /* 0x000000b400597202 */ /* 0x000fe20000000f00 */
[----:B------:R-:W-:Y:S01]  /*3f80*/  IMAD.MOV.U32 R49, RZ, RZ, R84 ;  /* 0x000000ffff317224 */ /* 0x000fe200078e0054 */
[----:B------:R-:W-:-:S02]  /*3f90*/  FSEL R180, R17, -INF , !P0 ;  /* 0xff80000011b47808 */ /* 0x000fc40004000000 */
[----:B------:R-:W-:Y:S02]  /*3fa0*/  FSEL R84, R54, -INF , !P3 ;  /* 0xff80000036547808 */ /* 0x000fe40005800000 */
[----:B-1----:R-:W-:Y:S01]  /*3fb0*/  MOV R2, R0 ;  /* 0x0000000000027202 */ /* 0x002fe20000000f00 */
[----:B---3--:R-:W-:Y:S01]  /*3fc0*/  FFMA.FTZ R7, R7, -R132, R79 ;  /* 0x8000008407077223 */ /* 0x008fe2000001004f */
[----:B------:R-:W-:Y:S01]  /*3fd0*/  IABS R0, R3 ;  /* 0x0000000300007213 */ /* 0x000fe20000000000 */
[----:B------:R-:W-:Y:S01]  /*3fe0*/  IMAD.IADD R3, R11, 0x1, -R65 ;  /* 0x000000010b037824 */ /* 0x000fe200078e0a41 */
[----:B------:R1:W2:Y:S01]  /*3ff0*/  I2F R6, R2 ;  /* 0x0000000200067306 */ /* 0x0002a20000201400 */
[----:B------:R-:W-:Y:S01]  /*4000*/  MOV R65, R154 ;  /* 0x0000009a00417202 */ /* 0x000fe20000000f00 */
[----:B------:R-:W-:Y:S02]  /*4010*/  IMAD.MOV.U32 R79, RZ, RZ, R103 ;  /* 0x000000ffff4f7224 */ /* 0x000fe400078e0067 */
[----:B-1----:R-:W-:Y:S01]  /*4020*/  IMAD.MOV.U32 R2, RZ, RZ, R0 ;  /* 0x000000ffff027224 */ /* 0x002fe200078e0000 */
[----:B------:R-:W-:Y:S01]  /*4030*/  IABS R0, R3 ;  /* 0x0000000300007213 */ /* 0x000fe20000000000 */
[----:B------:R-:W-:-:S02]  /*4040*/  IMAD.IADD R3, R9, 0x1, -R66 ;  /* 0x0000000109037824 */ /* 0x000fc400078e0a42 */
[----:B------:R1:W3:Y:S01]  /*4050*/  I2F R14, R2 ;  /* 0x00000002000e7306 */ /* 0x0002e20000201400 */
[----:B--2---:R-:W-:Y:S01]  /*4060*/  FFMA.FTZ R23, R6, -R132, R162 ;  /* 0x8000008406177223 */ /* 0x004fe200000100a2 */
[----:B------:R-:W-:-:S04]  /*4070*/  FSEL R162, R7, -INF , !P4 ;  /* 0xff80000007a27808 */ /* 0x000fc80006000000 */
[----:B------:R-:W-:Y:S02]  /*4080*/  FSEL R107, R23, -INF , !P3 ;  /* 0xff800000176b7808 */ /* 0x000fe40005800000 */
[----:B-1----:R-:W-:Y:S01]  /*4090*/  MOV R2, R0 ;  /* 0x0000000000027202 */ /* 0x002fe20000000f00 */
[----:B---3--:R-:W-:Y:S01]  /*40a0*/  FFMA.FTZ R17, R14, -R132, R116 ;  /* 0x800000840e117223 */ /* 0x008fe20000010074 */
[----:B------:R-:W-:Y:S01]  /*40b0*/  IABS R0, R3 ;  /* 0x0000000300007213 */ /* 0x000fe20000000000 */
[----:B------:R-:W-:Y:S01]  /*40c0*/  IMAD.IADD R3, R10, 0x1, -R66 ;  /* 0x000000010a037824 */ /* 0x000fe200078e0a42 */
[----:B------:R1:W2:Y:S01]  /*40d0*/  I2F R12, R2 ;  /* 0x00000002000c7306 */ /* 0x0002a20000201400 */
[----:B------:R-:W-:Y:S01]  /*40e0*/  IMAD.MOV.U32 R116, RZ, RZ, R125 ;  /* 0x000000ffff747224 */ /* 0x000fe200078e007d */
[----:B------:R-:W-:Y:S02]  /*40f0*/  FSEL R150, R17, -INF , !P3 ;  /* 0xff80000011967808 */ /* 0x000fe40005800000 */
[----:B------:R-:W-:Y:S01]  /*4100*/  MOV R125, R169 ;  /* 0x000000a9007d7202 */ /* 0x000fe20000000f00 */
[----:B-1----:R-:W-:Y:S01]  /*4110*/  IMAD.MOV.U32 R2, RZ, RZ, R0 ;  /* 0x000000ffff027224 */ /* 0x002fe200078e0000 */
[----:B------:R-:W-:Y:S01]  /*4120*/  IABS R0, R3 ;  /* 0x0000000300007213 */ /* 0x000fe20000000000 */
[----:B------:R-:W-:-:S02]  /*4130*/  IMAD.IADD R3, R11, 0x1, -R66 ;  /* 0x000000010b037824 */ /* 0x000fc400078e0a42 */
[----:B------:R1:W3:Y:S01]  /*4140*/  I2F R16, R2 ;  /* 0x0000000200107306 */ /* 0x0002e20000201400 */
[----:B--2---:R-:W-:Y:S02]  /*4150*/  FFMA.FTZ R8, R12, -R132, R118 ;  /* 0x800000840c087223 */ /* 0x004fe40000010076 */
[----:B------:R-:W-:Y:S01]  /*4160*/  IMAD.MOV.U32 R118, RZ, RZ, R170 ;  /* 0x000000ffff767224 */ /* 0x000fe200078e00aa */
[----:B------:R-:W-:Y:S02]  /*4170*/  FSEL R170, R30, -INF , !P6 ;  /* 0xff8000001eaa7808 */ /* 0x000fe40007000000 */
[-C--:B------:R-:W-:Y:S02]  /*4180*/  ISETP.GE.AND P6, PT, R69, R50.reuse, PT ;  /* 0x000000324500720c */ /* 0x080fe40003fc6270 */
[----:B------:R-:W-:Y:S02]  /*4190*/  FSEL R175, R8, -INF , !P3 ;  /* 0xff80000008af7808 */ /* 0x000fe40005800000 */
[----:B------:R-:W-:-:S02]  /*41a0*/  ISETP.GE.AND P3, PT, R72, R50, PT ;  /* 0x000000324800720c */ /* 0x000fc40003f66270 */
[----:B------:R-:W-:Y:S02]  /*41b0*/  FSEL R76, R80, -INF , !P6 ;  /* 0xff800000504c7808 */ /* 0x000fe40007000000 */
        /* <DEDUP_REMOVED lines=10> */
[----:B--2---:R-:W-:Y:S02]  /*4260*/  FFMA.FTZ R12, R15, -R132, R117 ;  /* 0x800000840f0c7223 */ /* 0x004fe40000010075 */
[----:B------:R-:W-:Y:S01]  /*4270*/  IMAD.MOV.U32 R117, RZ, RZ, R173 ;  /* 0x000000ffff757224 */ /* 0x000fe200078e00ad */
[----:B------:R-:W-:Y:S02]  /*4280*/  FSEL R173, R20, -INF , !P5 ;  /* 0xff80000014ad7808 */ /* 0x000fe40006800000 */
[----:B------:R-:W-:Y:S02]  /*4290*/  FSEL R143, R12, -INF , !P2 ;  /* 0xff8000000c8f7808 */ /* 0x000fe40005000000 */
[----:B-1----:R-:W-:Y:S01]  /*42a0*/  MOV R2, R0 ;  /* 0x0000000000027202 */ /* 0x002fe20000000f00 */
[----:B---3--:R-:W-:Y:S01]  /*42b0*/  FFMA.FTZ R6, R13, -R132, R119 ;  /* 0x800000840d067223 */ /* 0x008fe20000010077 */
[----:B------:R-:W-:Y:S01]  /*42c0*/  IABS R0, R3 ;  /* 0x0000000300007213 */ /* 0x000fe20000000000 */
[----:B------:R-:W-:Y:S01]  /*42d0*/  IMAD.IADD R3, R11, 0x1, -R67 ;  /* 0x000000010b037824 */ /* 0x000fe200078e0a43 */
[----:B------:R1:W2:Y:S01]  /*42e0*/  I2F R5, R2 ;  /* 0x0000000200057306 */ /* 0x0002a20000201400 */
[----:B------:R-:W-:Y:S01]  /*42f0*/  IMAD.MOV.U32 R67, RZ, RZ, R160 ;  /* 0x000000ffff437224 */ /* 0x000fe200078e00a0 */
[----:B------:R-:W-:Y:S01]  /*4300*/  FSEL R169, R6, -INF , !P2 ;  /* 0xff80000006a97808 */ /* 0x000fe20005000000 */
[----:B------:R-:W-:Y:S01]  /*4310*/  IMAD.MOV.U32 R160, RZ, RZ, R171 ;  /* 0x000000ffffa07224 */ /* 0x000fe200078e00ab */
[----:B------:R-:W-:-:S02]  /*4320*/  FSEL R171, R28, -INF , !P0 ;  /* 0xff8000001cab7808 */ /* 0x000fc40004000000 */
[----:B------:R-:W-:Y:S02]  /*4330*/  ISETP.GE.AND P0, PT, R68, R50, PT ;  /* 0x000000324400720c */ /* 0x000fe40003f06270 */
[----:B------:R-:W-:Y:S02]  /*4340*/  MOV R119, R160 ;  /* 0x000000a000777202 */ /* 0x000fe40000000f00 */
[----:B------:R-:W-:Y:S01]  /*4350*/  FSEL R78, R74, -INF , !P0 ;  /* 0xff8000004a4e7808 */ /* 0x000fe20004000000 */
[----:B-1----:R-:W-:Y:S01]  /*4360*/  IMAD.MOV.U32 R2, RZ, RZ, R0 ;  /* 0x000000ffff027224 */ /* 0x002fe200078e0000 */
[----:B------:R-:W-:Y:S01]  /*4370*/  IABS R0, R3 ;  /* 0x0000000300007213 */ /* 0x000fe20000000000 */
[----:B------:R-:W-:Y:S02]  /*4380*/  IMAD.IADD R3, R9, 0x1, -R68 ;  /* 0x0000000109037824 */ /* 0x000fe400078e0a44 */
[----:B------:R1:W3:Y:S01]  /*4390*/  I2F R19, R2 ;  /* 0x0000000200137306 */ /* 0x0002e20000201400 */
[----:B--2---:R-:W-:-:S05]  /*43a0*/  FFMA.FTZ R14, R5, -R132, R82 ;  /* 0x80000084050e7223 */ /* 0x004fca0000010052 */
[----:B------:R-:W-:Y:S02]  /*43b0*/  FSEL R103, R14, -INF , !P1 ;  /* 0xff8000000e677808 */ /* 0x000fe40004800000 */
[----:B-1----:R-:W-:Y:S01]  /*43c0*/  MOV R2, R0 ;  /* 0x0000000000027202 */ /* 0x002fe20000000f00 */
[----:B---3--:R-:W-:Y:S01]  /*43d0*/  FFMA.FTZ R7, R19, -R132, R144 ;  /* 0x8000008413077223 */ /* 0x008fe20000010090 */
[----:B------:R-:W-:Y:S01]  /*43e0*/  IABS R0, R3 ;  /* 0x0000000300007213 */ /* 0x000fe20000000000 */
[----:B------:R-:W-:Y:S01]  /*43f0*/  IMAD.IADD R3, R10, 0x1, -R68 ;  /* 0x000000010a037824 */ /* 0x000fe200078e0a44 */
[----:B------:R1:W2:Y:S01]  /*4400*/  I2F R18, R2 ;  /* 0x0000000200127306 */ /* 0x0002a20000201400 */
[----:B------:R-:W-:Y:S02]  /*4410*/  IMAD.MOV.U32 R144, RZ, RZ, R92 ;  /* 0x000000ffff907224 */ /* 0x000fe400078e005c */
[----:B------:R-:W-:Y:S02]  /*4420*/  IMAD.MOV.U32 R92, RZ, RZ, R168 ;  /* 0x000000ffff5c7224 */ /* 0x000fe400078e00a8 */
[----:B-1----:R-:W-:Y:S01]  /*4430*/  IMAD.MOV.U32 R2, RZ, RZ, R0 ;  /* 0x000000ffff027224 */ /* 0x002fe200078e0000 */
[----:B------:R-:W-:Y:S01]  /*4440*/  IABS R0, R3 ;  /* 0x0000000300007213 */ /* 0x000fe20000000000 */
[----:B------:R-:W-:-:S02]  /*4450*/  IMAD.IADD R3, R11, 0x1, -R68 ;  /* 0x000000010b037824 */ /* 0x000fc400078e0a44 */
[----:B------:R1:W3:Y:S01]  /*4460*/  I2F R22, R2 ;  /* 0x0000000200167306 */ /* 0x0002e20000201400 */
[----:B------:R-:W-:Y:S01]  /*4470*/  IMAD.MOV.U32 R68, RZ, RZ, R109 ;  /* 0x000000ffff447224 */ /* 0x000fe200078e006d */
[----:B------:R-:W-:Y:S01]  /*4480*/  FSEL R109, R33, -INF , !P4 ;  /* 0xff800000216d7808 */ /* 0x000fe20006000000 */
[----:B--2---:R-:W-:Y:S01]  /*4490*/  FFMA.FTZ R5, R18, -R132, R146 ;  /* 0x8000008412057223 */ /* 0x004fe20000010092 */
[----:B------:R-:W-:Y:S02]  /*44a0*/  ISETP.GE.AND P4, PT, R71, R50, PT ;  /* 0x000000324700720c */ /* 0x000fe40003f86270 */
[----:B------:R-:W-:Y:S02]  /*44b0*/  MOV R146, R95 ;  /* 0x0000005f00927202 */ /* 0x000fe40000000f00 */
[----:B------:R-:W-:Y:S02]  /*44c0*/  FSEL R168, R5, -INF , !P1 ;  /* 0xff80000005a87808 */ /* 0x000fe40004800000 */
[----:B------:R-:W-:-:S02]  /*44d0*/  FSEL R73, R91, -INF , !P4 ;  /* 0xff8000005b497808 */ /* 0x000fc40006000000 */
[----:B-1----:R-:W-:Y:S01]  /*44e0*/  MOV R2, R0 ;  /* 0x0000000000027202 */ /* 0x002fe20000000f00 */
[----:B---3--:R-:W-:Y:S01]  /*44f0*/  FFMA.FTZ R13, R22, -R132, R83 ;  /* 0x80000084160d7223 */ /* 0x008fe20000010053 */
[----:B------:R-:W-:Y:S01]  /*4500*/  IABS R0, R3 ;  /* 0x0000000300007213 */ /* 0x000fe20000000000 */
[----:B------:R-:W-:Y:S01]  /*4510*/  IMAD.IADD R3, R9, 0x1, -R69 ;  /* 0x0000000109037824 */ /* 0x000fe200078e0a45 */
[----:B------:R1:W2:Y:S01]  /*4520*/  I2F R28, R2 ;  /* 0x00000002001c7306 */ /* 0x0002a20000201400 */
[----:B------:R-:W-:Y:S02]  /*4530*/  FSEL R83, R62, -INF , !P2 ;  /* 0xff8000003e537808 */ /* 0x000fe40005000000 */
[----:B------:R-:W-:Y:S02]  /*4540*/  ISETP.GE.AND P2, PT, R56, R50, PT ;  /* 0x000000323800720c */ /* 0x000fe40003f46270 */
[----:B------:R-:W-:Y:S01]  /*4550*/  FSEL R99, R13, -INF , !P0 ;  /* 0xff8000000d637808 */ /* 0x000fe20004000000 */
[----:B-1----:R-:W-:Y:S01]  /*4560*/  IMAD.MOV.U32 R2, RZ, RZ, R0 ;  /* 0x000000ffff027224 */ /* 0x002fe200078e0000 */
[----:B------:R-:W-:Y:S01]  /*4570*/  IABS R0, R3 ;  /* 0x0000000300007213 */ /* 0x000fe20000000000 */
[----:B--2---:R-:W-:Y:S01]  /*4580*/  FFMA.FTZ R8, R28, -R132, R145 ;  /* 0x800000841c087223 */ /* 0x004fe20000010091 */
[----:B------:R-:W-:Y:S01]  /*4590*/  IADD3 R3, -R69, R10, RZ ;  /* 0x0000000a45037210 */ /* 0x000fe20007ffe1ff */
[----:B------:R1:W2:Y:S01]  /*45a0*/  I2F R29, R2 ;  /* 0x00000002001d7306 */ /* 0x0002a20000201400 */
[----:B------:R-:W-:-:S02]  /*45b0*/  FSEL R145, R7, -INF , !P1 ;  /* 0xff80000007917808 */ /* 0x000fc40004800000 */
[----:B------:R-:W-:Y:S02]  /*45c0*/  ISETP.GE.AND P1, PT, R41, R50, PT ;  /* 0x000000322900720c */ /* 0x000fe40003f26270 */
[----:B------:R-:W-:Y:S01]  /*45d0*/  FSEL R134, R8, -INF , !P0 ;  /* 0xff80000008867808 */ /* 0x000fe20004000000 */
[----:B-1----:R-:W-:Y:S01]  /*45e0*/  IMAD.MOV.U32 R2, RZ, RZ, R0 ;  /* 0x000000ffff027224 */ /* 0x002fe200078e0000 */
[----:B------:R-:W-:Y:S01]  /*45f0*/  IABS R0, R3 ;  /* 0x0000000300007213 */ /* 0x000fe20000000000 */
[----:B------:R-:W-:Y:S02]  /*4600*/  IMAD.IADD R3, R11, 0x1, -R69 ;  /* 0x000000010b037824 */ /* 0x000fe400078e0a45 */
[----:B------:R1:W3:Y:S01]  /*4610*/  I2F R32, R2 ;  /* 0x0000000200207306 */ /* 0x0002e20000201400 */
[----:B------:R-:W-:Y:S01]  /*4620*/  IMAD.MOV.U32 R69, RZ, RZ, R89 ;  /* 0x000000ffff457224 */ /* 0x000fe200078e0059 */
[----:B------:R-:W-:Y:S01]  /*4630*/  FSEL R89, R43, -INF , !P5 ;  /* 0xff8000002b597808 */ /* 0x000fe20006800000 */
[----:B--2---:R-:W-:Y:S01]  /*4640*/  FFMA.FTZ R6, R29, -R132, R147 ;  /* 0x800000841d067223 */ /* 0x004fe20000010093 */
[----:B------:R-:W-:Y:S01]  /*4650*/  ISETP.GE.AND P5, PT, R70, R50, PT ;  /* 0x000000324600720c */ /* 0x000fe20003fa6270 */
[----:B------:R-:W-:-:S03]  /*4660*/  IMAD.MOV.U32 R43, RZ, RZ, R149 ;  /* 0x000000ffff2b7224 */ /* 0x000fc600078e0095 */
[----:B------:R-:W-:Y:S02]  /*4670*/  FSEL R149, R6, -INF , !P0 ;  /* 0xff80000006957808 */ /* 0x000fe40004000000 */
[----:B------:R-:W-:Y:S02]  /*4680*/  FSEL R74, R85, -INF , !P5 ;  /* 0xff800000554a7808 */ /* 0x000fe40006800000 */
[----:B------:R-:W-:Y:S02]  /*4690*/  ISETP.GE.AND P0, PT, R57, R50, PT ;  /* 0x000000323900720c */ /* 0x000fe40003f06270 */
        /* <DEDUP_REMOVED lines=8> */
[----:B------:R-:W-:Y:S01]  /*4720*/  MOV R51, R164 ;  /* 0x000000a400337202 */ /* 0x000fe20000000f00 */
[----:B-1----:R-:W-:Y:S01]  /*4730*/  IMAD.MOV.U32 R2, RZ, RZ, R0 ;  /* 0x000000ffff027224 */ /* 0x002fe200078e0000 */
[----:B------:R-:W-:Y:S01]  /*4740*/  IABS R0, R3 ;  /* 0x0000000300007213 */ /* 0x000fe20000000000 */
[----:B--2---:R-:W-:Y:S01]  /*4750*/  FFMA.FTZ R7, R34, -R132, R120 ;  /* 0x8000008422077223 */ /* 0x004fe20000010078 */
[----:B------:R-:W-:Y:S01]  /*4760*/  IADD3 R3, -R70, R10, RZ ;  /* 0x0000000a46037210 */ /* 0x000fe20007ffe1ff */
[----:B------:R1:W2:Y:S01]  /*4770*/  I2F R30, R2 ;  /* 0x00000002001e7306 */ /* 0x0002a20000201400 */
[----:B------:R-:W-:-:S02]  /*4780*/  IMAD.MOV.U32 R120, RZ, RZ, R128 ;  /* 0x000000ffff787224 */ /* 0x000fc400078e0080 */
[----:B------:R-:W-:Y:S01]  /*4790*/  IMAD.MOV.U32 R164, RZ, RZ, R221 ;  /* 0x000000ffffa47224 */ /* 0x000fe200078e00dd */
[----:B------:R-:W-:Y:S01]  /*47a0*/  FSEL R148, R7, -INF , !P6 ;  /* 0xff80000007947808 */ /* 0x000fe20007000000 */
[----:B-1----:R-:W-:Y:S01]  /*47b0*/  IMAD.MOV.U32 R2, RZ, RZ, R0 ;  /* 0x000000ffff027224 */ /* 0x002fe200078e0000 */
[----:B------:R-:W-:Y:S01]  /*47c0*/  IABS R0, R3 ;  /* 0x0000000300007213 */ /* 0x000fe20000000000 */
[----:B------:R-:W-:Y:S02]  /*47d0*/  IMAD.IADD R3, R11, 0x1, -R70 ;  /* 0x000000010b037824 */ /* 0x000fe400078e0a46 */
[----:B------:R1:W3:Y:S01]  /*47e0*/  I2F R35, R2 ;  /* 0x0000000200237306 */ /* 0x0002e20000201400 */
[----:B--2---:R-:W-:Y:S02]  /*47f0*/  FFMA.FTZ R5, R30, -R132, R122 ;  /* 0x800000841e057223 */ /* 0x004fe4000001007a */
[----:B------:R-:W-:-:S03]  /*4800*/  IMAD.MOV.U32 R122, RZ, RZ, R92 ;  /* 0x000000ffff7a7224 */ /* 0x000fc600078e005c */
[----:B------:R-:W-:Y:S02]  /*4810*/  FSEL R163, R5, -INF , !P6 ;  /* 0xff80000005a37808 */ /* 0x000fe40007000000 */
[----:B------:R-:W-:Y:S01]  /*4820*/  ISETP.GE.AND P6, PT, R60, R50, PT ;  /* 0x000000323c00720c */ /* 0x000fe20003fc6270 */
[----:B-1----:R-:W-:Y:S01]  /*4830*/  IMAD.MOV.U32 R2, RZ, RZ, R0 ;  /* 0x000000ffff027224 */ /* 0x002fe200078e0000 */
[----:B------:R-:W-:Y:S01]  /*4840*/  IABS R0, R3 ;  /* 0x0000000300007213 */ /* 0x000fe20000000000 */
[----:B------:R-:W-:Y:S02]  /*4850*/  IMAD.IADD R3, R9, 0x1, -R71 ;  /* 0x0000000109037824 */ /* 0x000fe400078e0a47 */
[----:B------:R1:W2:Y:S01]  /*4860*/  I2F R15, R2 ;  /* 0x00000002000f7306 */ /* 0x0002a20000201400 */
[----:B---3--:R-:W-:Y:S01]  /*4870*/  FFMA.FTZ R8, R35, -R132, R167 ;  /* 0x8000008423087223 */ /* 0x008fe200000100a7 */
[----:B------:R-:W-:-:S04]  /*4880*/  MOV R167, R69 ;  /* 0x0000004500a77202 */ /* 0x000fc80000000f00 */
[----:B------:R-:W-:Y:S01]  /*4890*/  FSEL R92, R8, -INF , !P5 ;  /* 0xff800000085c7808 */ /* 0x000fe20006800000 */
[----:B------:R-:W-:Y:S01]  /*48a0*/  FFMA.FTZ R8, R111, -R132, R193 ;  /* 0x800000846f087223 */ /* 0x000fe200000100c1 */
[----:B-1----:R-:W-:Y:S01]  /*48b0*/  MOV R2, R0 ;  /* 0x0000000000027202 */ /* 0x002fe20000000f00 */
[----:B--2---:R-:W-:Y:S01]  /*48c0*/  FFMA.FTZ R6, R15, -R132, R121 ;  /* 0x800000840f067223 */ /* 0x004fe20000010079 */
[----:B------:R-:W-:Y:S01]  /*48d0*/  IABS R0, R3 ;  /* 0x0000000300007213 */ /* 0x000fe20000000000 */
[--C-:B------:R-:W-:Y:S01]  /*48e0*/  IMAD.IADD R3, R10, 0x1, -R71.reuse ;  /* 0x000000010a037824 */ /* 0x100fe200078e0a47 */
[----:B------:R1:W2:Y:S01]  /*48f0*/  I2F R20, R2 ;  /* 0x0000000200147306 */ /* 0x0002a20000201400 */
[----:B------:R-:W-:Y:S02]  /*4900*/  MOV R121, R125 ;  /* 0x0000007d00797202 */ /* 0x000fe40000000f00 */
[----:B------:R-:W-:Y:S01]  /*4910*/  FSEL R147, R6, -INF , !P5 ;  /* 0xff80000006937808 */ /* 0x000fe20006800000 */
[----:B-1----:R-:W-:Y:S01]  /*4920*/  IMAD.MOV.U32 R2, RZ, RZ, R0 ;  /* 0x000000ffff027224 */ /* 0x002fe200078e0000 */
[----:B------:R-:W-:Y:S01]  /*4930*/  IABS R0, R3 ;  /* 0x0000000300007213 */ /* 0x000fe20000000000 */
[----:B------:R-:W-:-:S02]  /*4940*/  IMAD.IADD R3, R11, 0x1, -R71 ;  /* 0x000000010b037824 */ /* 0x000fc400078e0a47 */
[----:B------:R1:W3:Y:S01]  /*4950*/  I2F R31, R2 ;  /* 0x00000002001f7306 */ /* 0x0002e20000201400 */
[----:B--2---:R-:W-:Y:S02]  /*4960*/  FFMA.FTZ R5, R20, -R132, R123 ;  /* 0x8000008414057223 */ /* 0x004fe4000001007b */
[----:B------:R-:W-:-:S03]  /*4970*/  IMAD.MOV.U32 R123, RZ, RZ, R133 ;  /* 0x000000ffff7b7224 */ /* 0x000fc600078e0085 */
[----:B------:R-:W-:Y:S02]  /*4980*/  FSEL R161, R5, -INF , !P5 ;  /* 0xff80000005a17808 */ /* 0x000fe40006800000 */
[----:B------:R-:W-:Y:S02]  /*4990*/  ISETP.GE.AND P5, PT, R61, R50, PT ;  /* 0x000000323d00720c */ /* 0x000fe40003fa6270 */
        /* <DEDUP_REMOVED lines=10> */
[----:B--2---:R-:W-:-:S05]  /*4a40*/  FFMA.FTZ R6, R21, -R132, R136 ;  /* 0x8000008415067223 */ /* 0x004fca0000010088 */
[----:B------:R-:W-:Y:S02]  /*4a50*/  FSEL R136, R6, -INF , !P4 ;  /* 0xff80000006887808 */ /* 0x000fe40006000000 */
[----:B-1----:R-:W-:Y:S01]  /*4a60*/  MOV R2, R0 ;  /* 0x0000000000027202 */ /* 0x002fe20000000f00 */
[-C--:B---3--:R-:W-:Y:S01]  /*4a70*/  FFMA.FTZ R5, R19, -R132.reuse, R138 ;  /* 0x8000008413057223 */ /* 0x088fe2000001008a */
[----:B------:R-:W-:Y:S01]  /*4a80*/  IABS R0, R3 ;  /* 0x0000000300007213 */ /* 0x000fe20000000000 */
[----:B------:R-:W-:Y:S01]  /*4a90*/  IMAD.IADD R3, R11, 0x1, -R72 ;  /* 0x000000010b037824 */ /* 0x000fe200078e0a48 */
[----:B------:R1:W2:Y:S01]  /*4aa0*/  I2F R33, R2 ;  /* 0x0000000200217306 */ /* 0x0002a20000201400 */
[----:B------:R-:W-:Y:S01]  /*4ab0*/  FSEL R72, R8, -INF , !P3 ;  /* 0xff80000008487808 */ /* 0x000fe20005800000 */
[----:B------:R-:W-:Y:S01]  /*4ac0*/  FFMA.FTZ R8, R124, -R132, R232 ;  /* 0x800000847c087223 */ /* 0x000fe200000100e8 */
[----:B------:R-:W-:Y:S01]  /*4ad0*/  FSEL R160, R5, -INF , !P4 ;  /* 0xff80000005a07808 */ /* 0x000fe20006000000 */
[----:B------:R-:W-:Y:S01]  /*4ae0*/  IMAD.MOV.U32 R138, RZ, RZ, R55 ;  /* 0x000000ffff8a7224 */ /* 0x000fe200078e0037 */
[----:B------:R-:W-:-:S02]  /*4af0*/  ISETP.GE.AND P4, PT, R58, R50, PT ;  /* 0x000000323a00720c */ /* 0x000fc40003f86270 */
[----:B------:R-:W-:Y:S01]  /*4b00*/  FSEL R71, R8, -INF , !P2 ;  /* 0xff80000008477808 */ /* 0x000fe20005000000 */
[----:B------:R-:W-:Y:S02]  /*4b10*/  IMAD.MOV.U32 R194, RZ, RZ, R53 ;  /* 0x000000ffffc27224 */ /* 0x000fe400078e0035 */
[-C--:B------:R-:W-:Y:S02]  /*4b20*/  FFMA.FTZ R12, R129, -R132.reuse, R228 ;  /* 0x80000084810c7223 */ /* 0x080fe400000100e4 */
[----:B------:R-:W-:Y:S02]  /*4b30*/  IMAD.MOV.U32 R193, RZ, RZ, R79 ;  /* 0x000000ffffc17224 */ /* 0x000fe400078e004f */
[----:B------:R-:W-:Y:S02]  /*4b40*/  FFMA.FTZ R8, R127, -R132, R233 ;  /* 0x800000847f087223 */ /* 0x000fe400000100e9 */
[----:B-1----:R-:W-:Y:S01]  /*4b50*/  IMAD.MOV.U32 R2, RZ, RZ, R0 ;  /* 0x000000ffff027224 */ /* 0x002fe200078e0000 */
[----:B------:R-:W-:Y:S01]  /*4b60*/  IABS R0, R3 ;  /* 0x0000000300007213 */ /* 0x000fe20000000000 */
[----:B------:R-:W-:-:S02]  /*4b70*/  IMAD.IADD R3, R9, 0x1, -R56 ;  /* 0x0000000109037824 */ /* 0x000fc400078e0a38 */
[----:B--2---:R-:W-:Y:S01]  /*4b80*/  FFMA.FTZ R7, R33, -R132, R195 ;  /* 0x8000008421077223 */ /* 0x004fe200000100c3 */
[----:B------:R1:W2:Y:S01]  /*4b90*/  I2F R18, R2 ;  /* 0x0000000200127306 */ /* 0x0002a20000201400 */
[----:B------:R-:W-:Y:S01]  /*4ba0*/  FSEL R69, R12, -INF , !P0 ;  /* 0xff8000000c457808 */ /* 0x000fe20004000000 */
[----:B------:R-:W-:Y:S01]  /*4bb0*/  IMAD.MOV.U32 R232, RZ, RZ, R193 ;  /* 0x000000ffffe87224 */ /* 0x000fe200078e00c1 */
[----:B------:R-:W-:Y:S02]  /*4bc0*/  MOV R233, R138 ;  /* 0x0000008a00e97202 */ /* 0x000fe40000000f00 */
[----:B------:R-:W-:Y:S02]  /*4bd0*/  FSEL R87, R7, -INF , !P3 ;  /* 0xff80000007577808 */ /* 0x000fe40005800000 */
[----:B------:R-:W-:Y:S02]  /*4be0*/  MOV R111, R67 ;  /* 0x00000043006f7202 */ /* 0x000fe40000000f00 */
[----:B------:R-:W-:-:S02]  /*4bf0*/  FSEL R70, R8, -INF , !P1 ;  /* 0xff80000008467808 */ /* 0x000fc40004800000 */
[----:B-1----:R-:W-:Y:S01]  /*4c00*/  MOV R2, R0 ;  /* 0x0000000000027202 */ /* 0x002fe20000000f00 */
[----:B--2---:R-:W-:Y:S01]  /*4c10*/  FFMA.FTZ R6, R18, -R132, R137 ;  /* 0x8000008412067223 */ /* 0x004fe20000010089 */
        /* <DEDUP_REMOVED lines=8> */
[----:B--2---:R-:W-:Y:S02]  /*4ca0*/  FFMA.FTZ R5, R17, -R132, R139 ;  /* 0x8000008411057223 */ /* 0x004fe4000001008b */
[----:B------:R-:W-:-:S03]  /*4cb0*/  IMAD.MOV.U32 R56, RZ, RZ, R118 ;  /* 0x000000ffff387224 */ /* 0x000fc600078e0076 */
[----:B------:R-:W-:Y:S02]  /*4cc0*/  FSEL R154, R5, -INF , !P3 ;  /* 0xff800000059a7808 */ /* 0x000fe40005800000 */
[----:B-1----:R-:W-:Y:S01]  /*4cd0*/  MOV R2, R0 ;  /* 0x0000000000027202 */ /* 0x002fe20000000f00 */
[----:B---3--:R-:W-:Y:S01]  /*4ce0*/  FFMA.FTZ R7, R23, -R132, R234 ;  /* 0x8000008417077223 */ /* 0x008fe200000100ea */
[----:B------:R-:W-:Y:S01]  /*4cf0*/  IABS R0, R3 ;  /* 0x0000000300007213 */ /* 0x000fe20000000000 */
[----:B------:R-:W-:Y:S01]  /*4d00*/  IMAD.MOV.U32 R118, RZ, RZ, R225 ;  /* 0x000000ffff767224 */ /* 0x000fe200078e00e1 */
[----:B------:R1:W2:Y:S01]  /*4d10*/  I2F R22, R2 ;  /* 0x0000000200167306 */ /* 0x0002a20000201400 */
[--C-:B------:R-:W-:Y:S01]  /*4d20*/  IMAD.IADD R3, R9, 0x1, -R41.reuse ;  /* 0x0000000109037824 */ /* 0x100fe200078e0a29 */
[----:B------:R-:W-:Y:S02]  /*4d30*/  FSEL R85, R7, -INF , !P2 ;  /* 0xff80000007557808 */ /* 0x000fe40005000000 */
[----:B------:R-:W-:Y:S01]  /*4d40*/  ISETP.GE.AND P3, PT, R59, R50, PT ;  /* 0x000000323b00720c */ /* 0x000fe20003f66270 */
[----:B-1----:R-:W-:Y:S01]  /*4d50*/  IMAD.MOV.U32 R2, RZ, RZ, R0 ;  /* 0x000000ffff027224 */ /* 0x002fe200078e0000 */
[----:B------:R-:W-:Y:S01]  /*4d60*/  IABS R0, R3 ;  /* 0x0000000300007213 */ /* 0x000fe20000000000 */
[----:B------:R-:W-:-:S02]  /*4d70*/  IMAD.IADD R3, R10, 0x1, -R41 ;  /* 0x000000010a037824 */ /* 0x000fc400078e0a29 */
[----:B------:R-:W1:Y:S01]  /*4d80*/  I2F R16, R2 ;  /* 0x0000000200107306 */ /* 0x000e620000201400 */
[----:B--2---:R-:W-:-:S05]  /*4d90*/  FFMA.FTZ R6, R22, -R132, R216 ;  /* 0x8000008416067223 */ /* 0x004fca00000100d8 */
[----:B------:R-:W-:Y:S01]  /*4da0*/  FSEL R133, R6, -INF , !P2 ;  /* 0xff80000006857808 */ /* 0x000fe20005000000 */
[----:B-1----:R-:W-:Y:S01]  /*4db0*/  FFMA.FTZ R5, R16, -R132, R218 ;  /* 0x8000008410057223 */ /* 0x002fe200000100da */
[----:B------:R-:W-:Y:S01]  /*4dc0*/  MOV R2, R0 ;  /* 0x0000000000027202 */ /* 0x000fe20000000f00 */
[----:B------:R-:W-:Y:S01]  /*4dd0*/  HMMA.16816.F32.BF16 R16, R24, R176, R120 ;  /* 0x000000b01810723c */ /* 0x000fe20000041878 */
[----:B------:R-:W-:Y:S01]  /*4de0*/  IABS R0, R3 ;  /* 0x0000000300007213 */ /* 0x000fe20000000000 */
[----:B------:R-:W-:Y:S01]  /*4df0*/  IMAD.IADD R3, R11, 0x1, -R41 ;  /* 0x000000010b037824 */ /* 0x000fe200078e0a29 */
[----:B------:R1:W2:Y:S01]  /*4e00*/  I2F R39, R2 ;  /* 0x0000000200277306 */ /* 0x0002a20000201400 */
[----:B------:R-:W-:Y:S02]  /*4e10*/  FSEL R159, R5, -INF , !P2 ;  /* 0xff800000059f7808 */ /* 0x000fe40005000000 */
[----:B------:R-:W-:Y:S01]  /*4e20*/  ISETP.GE.AND P2, PT, R63, R50, PT ;  /* 0x000000323f00720c */ /* 0x000fe20003f46270 */
[----:B------:R-:W-:Y:S01]  /*4e30*/  IMAD.MOV.U32 R121, RZ, RZ, R117 ;  /* 0x000000ffff797224 */ /* 0x000fe200078e0075 */
[----:B------:R-:W-:Y:S01]  /*4e40*/  MOV R120, R144 ;  /* 0x0000009000787202 */ /* 0x000fe20000000f00 */
[----:B------:R-:W-:-:S02]  /*4e50*/  IMAD.MOV.U32 R117, RZ, RZ, R192 ;  /* 0x000000ffff757224 */ /* 0x000fc400078e00c0 */
[----:B------:R-:W-:Y:S02]  /*4e60*/  IMAD.MOV.U32 R192, RZ, RZ, R244 ;  /* 0x000000ffffc07224 */ /* 0x000fe400078e00f4 */
[----:B------:R3:W5:Y:S04]  /*4e70*/  LDL.LU R244, [R1+0x38] ;  /* 0x0000380001f47983 */ /* 0x0007680000300800 */
[----:B------:R3:W5:Y:S01]  /*4e80*/  LDL.LU R225, [R1+0x34] ;  /* 0x0000340001e17983 */ /* 0x0007620000300800 */
[----:B-1----:R-:W-:Y:S01]  /*4e90*/  IMAD.MOV.U32 R2, RZ, RZ, R0 ;  /* 0x000000ffff027224 */ /* 0x002fe200078e0000 */
[----:B------:R-:W-:Y:S02]  /*4ea0*/  IABS R0, R3 ;  /* 0x0000000300007213 */ /* 0x000fe40000000000 */
[----:B------:R3:W5:Y:S01]  /*4eb0*/  LDL.LU R221, [R1+0x30] ;  /* 0x0000300001dd7983 */ /* 0x0007620000300800 */
[----:B------:R-:W-:Y:S01]  /*4ec0*/  IMAD.IADD R3, R9, 0x1, -R57 ;  /* 0x0000000109037824 */ /* 0x000fe200078e0a39 */
[----:B------:R1:W4:Y:S01]  /*4ed0*/  I2F R36, R2 ;  /* 0x0000000200247306 */ /* 0x0003220000201400 */
[----:B--2---:R-:W-:-:S05]  /*4ee0*/  FFMA.FTZ R7, R39, -R132, R235 ;  /* 0x8000008427077223 */ /* 0x004fca00000100eb */
[----:B------:R-:W-:Y:S02]  /*4ef0*/  FSEL R82, R7, -INF , !P1 ;  /* 0xff80000007527808 */ /* 0x000fe40004800000 */
[----:B-1----:R-:W-:Y:S01]  /*4f00*/  MOV R2, R0 ;  /* 0x0000000000027202 */ /* 0x002fe20000000f00 */
[----:B----4-:R-:W-:Y:S01]  /*4f10*/  FFMA.FTZ R6, R36, -R132, R217 ;  /* 0x8000008424067223 */ /* 0x010fe200000100d9 */
[----:B------:R-:W-:Y:S01]  /*4f20*/  IABS R0, R3 ;  /* 0x0000000300007213 */ /* 0x000fe20000000000 */
[--C-:B------:R-:W-:Y:S01]  /*4f30*/  IMAD.IADD R3, R10, 0x1, -R57.reuse ;  /* 0x000000010a037824 */ /* 0x100fe200078e0a39 */
[----:B------:R1:W2:Y:S02]  /*4f40*/  I2F R32, R2 ;  /* 0x0000000200207306 */ /* 0x0002a40000201400 */
[----:B------:R-:W-:Y:S01]  /*4f50*/  FSEL R128, R6, -INF , !P1 ;  /* 0xff80000006807808 */ /* 0x000fe20004800000 */
[----:B-1----:R-:W-:Y:S01]  /*4f60*/  IMAD.MOV.U32 R2, RZ, RZ, R0 ;  /* 0x000000ffff027224 */ /* 0x002fe200078e0000 */
[----:B------:R-:W-:Y:S01]  /*4f70*/  IABS R0, R3 ;  /* 0x0000000300007213 */ /* 0x000fe20000000000 */
[----:B------:R-:W-:-:S03]  /*4f80*/  IMAD.IADD R3, R11, 0x1, -R57 ;  /* 0x000000010b037824 */ /* 0x000fc600078e0a39 */
[----:B------:R1:W4:Y:S01]  /*4f90*/  I2F R42, R2 ;  /* 0x00000002002a7306 */ /* 0x0003220000201400 */
[-C--:B--2---:R-:W-:Y:S02]  /*4fa0*/  FFMA.FTZ R5, R32, -R132.reuse, R219 ;  /* 0x8000008420057223 */ /* 0x084fe400000100db */
[----:B------:R-:W-:Y:S02]  /*4fb0*/  IMAD.MOV.U32 R234, RZ, RZ, R194 ;  /* 0x000000ffffea7224 */ /* 0x000fe400078e00c2 */
[----:B------:R-:W-:Y:S01]  /*4fc0*/  FFMA.FTZ R12, R209, -R132, R240 ;  /* 0x80000084d10c7223 */ /* 0x000fe200000100f0 */
[----:B------:R-:W-:Y:S01]  /*4fd0*/  FSEL R153, R5, -INF , !P1 ;  /* 0xff80000005997808 */ /* 0x000fe20004800000 */
[----:B------:R-:W-:Y:S01]  /*4fe0*/  IMAD.MOV.U32 R138, RZ, RZ, R52 ;  /* 0x000000ffff8a7224 */ /* 0x000fe200078e0034 */
[----:B------:R-:W-:Y:S01]  /*4ff0*/  MOV R123, R68 ;  /* 0x00000044007b7202 */ /* 0x000fe20000000f00 */
[----:B------:R-:W-:Y:S01]  /*5000*/  IMAD.MOV.U32 R195, RZ, RZ, R48 ;  /* 0x000000ffffc37224 */ /* 0x000fe200078e0030 */
[----:B------:R-:W-:Y:S01]  /*5010*/  HMMA.16816.F32.BF16 R44, R24, R188, R44 ;  /* 0x000000bc182c723c */ /* 0x000fe2000004182c */
[----:B------:R-:W-:-:S02]  /*5020*/  IMAD.MOV.U32 R193, RZ, RZ, R77 ;  /* 0x000000ffffc17224 */ /* 0x000fc400078e004d */
[----:B------:R-:W-:Y:S01]  /*5030*/  IMAD.MOV.U32 R57, RZ, RZ, R119 ;  /* 0x000000ffff397224 */ /* 0x000fe200078e0077 */
[----:B-1----:R-:W-:Y:S01]  /*5040*/  MOV R2, R0 ;  /* 0x0000000000027202 */ /* 0x002fe20000000f00 */
[----:B------:R-:W-:Y:S01]  /*5050*/  IMAD.IADD R5, R11, 0x1, -R94 ;  /* 0x000000010b057824 */ /* 0x000fe200078e0a5e */
[----:B------:R-:W-:Y:S01]  /*5060*/  IABS R0, R3 ;  /* 0x0000000300007213 */ /* 0x000fe20000000000 */
[----:B------:R-:W-:Y:S01]  /*5070*/  IMAD.IADD R3, R9, 0x1, -R60 ;  /* 0x0000000109037824 */ /* 0x000fe200078e0a3c */
[----:B------:R1:W2:Y:S01]  /*5080*/  I2F R37, R2 ;  /* 0x0000000200257306 */ /* 0x0002a20000201400 */
[----:B------:R-:W-:Y:S01]  /*5090*/  FSEL R67, R12, -INF , !P5 ;  /* 0xff8000000c437808 */ /* 0x000fe20006800000 */
[----:B----4-:R-:W-:Y:S01]  /*50a0*/  FFMA.FTZ R8, R42, -R132, R230 ;  /* 0x800000842a087223 */ /* 0x010fe200000100e6 */
[----:B------:R-:W-:Y:S01]  /*50b0*/  ISETP.GE.AND P1, PT, R75, R50, PT ;  /* 0x000000324b00720c */ /* 0x000fe20003f26270 */
[----:B------:R-:W-:Y:S02]  /*50c0*/  IMAD.MOV.U32 R194, RZ, RZ, R155 ;  /* 0x000000ffffc27224 */ /* 0x000fe400078e009b */
[----:B------:R-:W-:-:S02]  /*50d0*/  IMAD R22, R201, 0x20, R200 ;  /* 0x00000020c9167824 */ /* 0x000fc400078e02c8 */
[----:B------:R-:W-:Y:S02]  /*50e0*/  IMAD.MOV.U32 R119, RZ, RZ, R165 ;  /* 0x000000ffff777224 */ /* 0x000fe400078e00a5 */
[----:B-1----:R-:W-:Y:S01]  /*50f0*/  IMAD.MOV.U32 R2, RZ, RZ, R0 ;  /* 0x000000ffff027224 */ /* 0x002fe200078e0000 */
[----:B------:R-:W-:Y:S01]  /*5100*/  IABS R0, R3 ;  /* 0x0000000300007213 */ /* 0x000fe20000000000 */
[--C-:B------:R-:W-:Y:S02]  /*5110*/  IMAD.IADD R3, R10, 0x1, -R60.reuse ;  /* 0x000000010a037824 */ /* 0x100fe400078e0a3c */
[----:B------:R1:W4:Y:S02]  /*5120*/  I2F R34, R2 ;  /* 0x0000000200227306 */ /* 0x0003240000201400 */
[----:B-1----:R-:W-:Y:S02]  /*5130*/  MOV R2, R0 ;  /* 0x0000000000027202 */ /* 0x002fe40000000f00 */
[----:B------:R-:W-:Y:S01]  /*5140*/  IABS R0, R3 ;  /* 0x0000000300007213 */ /* 0x000fe20000000000 */
[----:B------:R-:W-:-:S03]  /*5150*/  IMAD.IADD R3, R11, 0x1, -R60 ;  /* 0x000000010b037824 */ /* 0x000fc600078e0a3c */
[----:B------:R1:W-:Y:S02]  /*5160*/  I2F R41, R2 ;  /* 0x0000000200297306 */ /* 0x0003e40000201400 */
[----:B-1----:R-:W-:Y:S01]  /*5170*/  IMAD.MOV.U32 R2, RZ, RZ, R0 ;  /* 0x000000ffff027224 */ /* 0x002fe200078e0000 */
[----:B------:R-:W-:Y:S01]  /*5180*/  IABS R0, R3 ;  /* 0x0000000300007213 */ /* 0x000fe20000000000 */
[----:B------:R-:W-:-:S04]  /*5190*/  IMAD.IADD R3, R9, 0x1, -R61 ;  /* 0x0000000109037824 */ /* 0x000fc800078e0a3d */
[----:B------:R1:W1:Y:S02]  /*51a0*/  I2F R35, R2 ;  /* 0x0000000200237306 */ /* 0x0002640000201400 */
[----:B-1----:R-:W-:Y:S02]  /*51b0*/  MOV R2, R0 ;  /* 0x0000000000027202 */ /* 0x002fe40000000f00 */
[----:B------:R-:W-:Y:S01]  /*51c0*/  IABS R0, R3 ;  /* 0x0000000300007213 */ /* 0x000fe20000000000 */
[----:B------:R-:W-:-:S03]  /*51d0*/  IMAD.IADD R3, R10, 0x1, -R61 ;  /* 0x000000010a037824 */ /* 0x000fc600078e0a3d */
[----:B------:R1:W1:Y:S02]  /*51e0*/  I2F R15, R2 ;  /* 0x00000002000f7306 */ /* 0x0002640000201400 */
        /* <DEDUP_REMOVED lines=65> */
[----:B------:R-:W-:-:S05]  /*5600*/  IABS R0, R3 ;  /* 0x0000000300007213 */ /* 0x000fca0000000000 */
[----:B------:R1:W1:Y:S01]  /*5610*/  I2F R64, R2 ;  /* 0x0000000200407306 */ /* 0x0002620000201400 */
[----:B------:R-:W-:-:S07]  /*5620*/  IMAD.IADD R3, R9, 0x1, -R94 ;  /* 0x0000000109037824 */ /* 0x000fce00078e0a5e */
[----:B------:R2:W2:Y:S01]  /*5630*/  I2F R63, R0 ;  /* 0x00000000003f7306 */ /* 0x0004a20000201400 */
[----:B-1----:R-:W-:Y:S02]  /*5640*/  IADD3 R2, -R94, R10, RZ ;  /* 0x0000000a5e027210 */ /* 0x002fe40007ffe1ff */
[----:B------:R-:W-:Y:S02]  /*5650*/  IABS R3, R3 ;  /* 0x0000000300037213 */ /* 0x000fe40000000000 */
[----:B--2---:R-:W-:-:S05]  /*5660*/  IABS R0, R2 ;  /* 0x0000000200007213 */ /* 0x004fca0000000000 */
[----:B------:R-:W-:Y:S01]  /*5670*/  IMAD.MOV.U32 R2, RZ, RZ, R0 ;  /* 0x000000ffff027224 */ /* 0x000fe200078e0000 */
[----:B------:R-:W-:Y:S01]  /*5680*/  IABS R0, R5 ;  /* 0x0000000500007213 */ /* 0x000fe20000000000 */
[----:B------:R-:W-:Y:S01]  /*5690*/  IMAD.IADD R5, R9, 0x1, -R98 ;  /* 0x0000000109057824 */ /* 0x000fe200078e0a62 */
[----:B------:R1:W-:Y:S01]  /*56a0*/  I2F R62, R3 ;  /* 0x00000003003e7306 */ /* 0x0003e20000201400 */
[----:B------:R-:W-:Y:S01]  /*56b0*/  MOV R59, R167 ;  /* 0x000000a7003b7202 */ /* 0x000fe20000000f00 */
[-C--:B------:R-:W-:Y:S02]  /*56c0*/  FFMA.FTZ R7, R37, -R132.reuse, R204 ;  /* 0x8000008425077223 */ /* 0x080fe400000100cc */
[----:B------:R-:W-:Y:S01]  /*56d0*/  IABS R5, R5 ;  /* 0x0000000500057213 */ /* 0x000fe20000000000 */
[----:B------:R-:W-:Y:S02]  /*56e0*/  IMAD.MOV.U32 R58, RZ, RZ, R121 ;  /* 0x000000ffff3a7224 */ /* 0x000fe400078e0079 */
[----:B------:R-:W-:Y:S01]  /*56f0*/  IMAD.MOV.U32 R167, RZ, RZ, R166 ;  /* 0x000000ffffa77224 */ /* 0x000fe200078e00a6 */
[----:B------:R2:W-:Y:S01]  /*5700*/  I2F R55, R2 ;  /* 0x0000000200377306 */ /* 0x0005e20000201400 */
[----:B------:R-:W-:Y:S01]  /*5710*/  IMAD.MOV.U32 R121, RZ, RZ, R120 ;  /* 0x000000ffff797224 */ /* 0x000fe200078e0078 */
[----:B------:R-:W-:Y:S01]  /*5720*/  MOV R166, R245 ;  /* 0x000000f500a67202 */ /* 0x000fe20000000f00 */
[----:B----4-:R-:W-:-:S02]  /*5730*/  FFMA.FTZ R6, R34, -R132, R206 ;  /* 0x8000008422067223 */ /* 0x010fc400000100ce */
[----:B-1----:R-:W-:-:S03]  /*5740*/  FFMA.FTZ R3, R35, -R132, R205 ;  /* 0x8000008423037223 */ /* 0x002fc600000100cd */
[----:B------:R1:W-:Y:S01]  /*5750*/  I2F R53, R0 ;  /* 0x0000000000357306 */ /* 0x0003e20000201400 */
[----:B------:R-:W-:Y:S01]  /*5760*/  IMAD.MOV.U32 R120, RZ, RZ, R116 ;  /* 0x000000ffff787224 */ /* 0x000fe200078e0074 */
[----:B------:R-:W-:Y:S02]  /*5770*/  FSEL R122, R7, -INF , !P0 ;  /* 0xff800000077a7808 */ /* 0x000fe40004000000 */
[----:B------:R-:W-:Y:S01]  /*5780*/  FSEL R116, R3, -INF , !P6 ;  /* 0xff80000003747808 */ /* 0x000fe20007000000 */
[----:B--2---:R-:W-:Y:S02]  /*5790*/  FFMA.FTZ R2, R15, -R132, R207 ;  /* 0x800000840f027223 */ /* 0x004fe400000100cf */
[----:B------:R-:W-:Y:S02]  /*57a0*/  IMAD.MOV.U32 R3, RZ, RZ, R5 ;  /* 0x000000ffff037224 */ /* 0x000fe400078e0005 */
[----:B------:R-:W-:Y:S01]  /*57b0*/  IMAD.IADD R5, R11, 0x1, -R98 ;  /* 0x000000010b057824 */ /* 0x000fe200078e0a62 */
[----:B------:R-:W-:-:S02]  /*57c0*/  FSEL R139, R2, -INF , !P6 ;  /* 0xff800000028b7808 */ /* 0x000fc40007000000 */
[----:B-1----:R-:W-:Y:S01]  /*57d0*/  IADD3 R0, -R98, R10, RZ ;  /* 0x0000000a62007210 */ /* 0x002fe20007ffe1ff */
[----:B------:R-:W-:Y:S01]  /*57e0*/  FFMA.FTZ R7, R203, -R132, R229 ;  /* 0x80000084cb077223 */ /* 0x000fe200000100e5 */
[----:B------:R-:W-:Y:S01]  /*57f0*/  FSEL R144, R6, -INF , !P0 ;  /* 0xff80000006907808 */ /* 0x000fe20004000000 */
[----:B------:R-:W-:Y:S01]  /*5800*/  IMAD.MOV.U32 R235, RZ, RZ, R166 ;  /* 0x000000ffffeb7224 */ /* 0x000fe200078e00a6 */
[----:B------:R-:W-:Y:S01]  /*5810*/  IABS R2, R0 ;  /* 0x0000000000027213 */ /* 0x000fe20000000000 */
[-C--:B------:R-:W-:Y:S01]  /*5820*/  FFMA.FTZ R6, R41, -R132.reuse, R231 ;  /* 0x8000008429067223 */ /* 0x080fe200000100e7 */
[----:B------:R1:W-:Y:S01]  /*5830*/  I2F R52, R3 ;  /* 0x0000000300347306 */ /* 0x0003e20000201400 */
[----:B------:R-:W-:Y:S01]  /*5840*/  IABS R0, R5 ;  /* 0x0000000500007213 */ /* 0x000fe20000000000 */
[-C--:B------:R-:W-:Y:S01]  /*5850*/  FFMA.FTZ R5, R13, -R132.reuse, R18 ;  /* 0x800000840d057223 */ /* 0x080fe20000010012 */
[----:B------:R-:W-:Y:S01]  /*5860*/  FSEL R68, R7, -INF , !P6 ;  /* 0xff80000007447808 */ /* 0x000fe20007000000 */
[----:B------:R-:W-:Y:S01]  /*5870*/  FFMA.FTZ R7, R14, -R132, R16 ;  /* 0x800000840e077223 */ /* 0x000fe20000010010 */
[----:B------:R-:W-:Y:S01]  /*5880*/  FSEL R79, R6, -INF , !P6 ;  /* 0xff800000064f7808 */ /* 0x000fe20007000000 */
[----:B------:R-:W-:Y:S01]  /*5890*/  HMMA.16816.F32.BF16 R12, R24, R178, R232 ;  /* 0x000000b2180c723c */ /* 0x000fe200000418e8 */
[----:B------:R-:W-:Y:S01]  /*58a0*/  IMAD.MOV.U32 R166, RZ, RZ, R51 ;  /* 0x000000ffffa67224 */ /* 0x000fe200078e0033 */
[----:B------:R-:W-:-:S05]  /*58b0*/  IADD3 R6, -R102, R9, RZ ;  /* 0x0000000966067210 */ /* 0x000fca0007ffe1ff */
[----:B------:R-:W-:Y:S01]  /*58c0*/  MOV R234, R138 ;  /* 0x0000008a00ea7202 */ /* 0x000fe20000000f00 */
[----:B-1----:R-:W-:Y:S02]  /*58d0*/  IMAD.MOV.U32 R3, RZ, RZ, R2 ;  /* 0x000000ffff037224 */ /* 0x002fe400078e0002 */
[----:B------:R-:W-:Y:S02]  /*58e0*/  IMAD.MOV.U32 R2, RZ, RZ, R0 ;  /* 0x000000ffff027224 */ /* 0x000fe400078e0000 */
[----:B------:R1:W2:Y:S01]  /*58f0*/  I2F R51, R3 ;  /* 0x0000000300337306 */ /* 0x0002a20000201400 */
[----:B------:R-:W-:Y:S02]  /*5900*/  IMAD.MOV.U32 R138, RZ, RZ, R123 ;  /* 0x000000ffff8a7224 */ /* 0x000fe400078e007b */
[----:B------:R-:W-:Y:S01]  /*5910*/  IMAD.MOV.U32 R123, RZ, RZ, R121 ;  /* 0x000000ffff7b7224 */ /* 0x000fe200078e0079 */
[----:B------:R-:W-:Y:S01]  /*5920*/  MOV R121, R167 ;  /* 0x000000a700797202 */ /* 0x000fe20000000f00 */
[----:B------:R-:W-:Y:S01]  /*5930*/  IMAD.MOV.U32 R167, RZ, RZ, R49 ;  /* 0x000000ffffa77224 */ /* 0x000fe200078e0031 */
[----:B------:R-:W-:-:S02]  /*5940*/  IABS R0, R6 ;  /* 0x0000000600007213 */ /* 0x000fc40000000000 */
[----:B------:R4:W-:Y:S01]  /*5950*/  I2F R49, R2 ;  /* 0x0000000200317306 */ /* 0x0009e20000201400 */
[----:B------:R-:W-:Y:S02]  /*5960*/  IMAD.MOV.U32 R232, RZ, RZ, R111 ;  /* 0x000000ffffe87224 */ /* 0x000fe400078e006f */
[----:B-1----:R-:W-:-:S05]  /*5970*/  IMAD.IADD R3, R10, 0x1, -R102 ;  /* 0x000000010a037824 */ /* 0x002fca00078e0a66 */
[----:B------:R1:W1:Y:S01]  /*5980*/  I2F R48, R0 ;  /* 0x0000000000307306 */ /* 0x0002620000201400 */
[----:B------:R-:W-:Y:S01]  /*5990*/  IMAD.MOV.U32 R111, RZ, RZ, R146 ;  /* 0x000000ffff6f7224 */ /* 0x000fe200078e0092 */
[----:B------:R-:W-:Y:S01]  /*59a0*/  IABS R3, R3 ;  /* 0x0000000300037213 */ /* 0x000fe20000000000 */
[----:B----4-:R-:W-:-:S05]  /*59b0*/  FFMA.FTZ R2, R20, -R132, R19 ;  /* 0x8000008414027223 */ /* 0x010fca0000010013 */
[----:B------:R-:W-:Y:S01]  /*59c0*/  FSEL R146, R2, -INF , !P4 ;  /* 0xff80000002927808 */ /* 0x000fe20006000000 */
[----:B------:R-:W-:Y:S01]  /*59d0*/  IMAD.MOV.U32 R2, RZ, RZ, R3 ;  /* 0x000000ffff027224 */ /* 0x000fe200078e0003 */
[----:B-1----:R-:W-:Y:S01]  /*59e0*/  IADD3 R0, -R102, R11, RZ ;  /* 0x0000000b66007210 */ /* 0x002fe20007ffe1ff */
[----:B------:R-:W-:-:S03]  /*59f0*/  IMAD.IADD R3, R9, 0x1, -R101 ;  /* 0x0000000109037824 */ /* 0x000fc600078e0a65 */
[----:B------:R-:W-:Y:S01]  /*5a00*/  IABS R0, R0 ;  /* 0x0000000000007213 */ /* 0x000fe20000000000 */
[----:B------:R1:W4:Y:S01]  /*5a10*/  I2F R39, R2 ;  /* 0x0000000200277306 */ /* 0x0003220000201400 */
[----:B------:R-:W-:Y:S01]  /*5a20*/  FSEL R80, R8, -INF , !P0 ;  /* 0xff80000008507808 */ /* 0x000fe20004000000 */
[-C--:B------:R-:W-:Y:S01]  /*5a30*/  FFMA.FTZ R8, R38, -R132.reuse, R242 ;  /* 0x8000008426087223 */ /* 0x080fe200000100f2 */
[----:B------:R-:W-:Y:S01]  /*5a40*/  FSEL R155, R5, -INF , !P5 ;  /* 0xff800000059b7808 */ /* 0x000fe20006800000 */
[-C--:B------:R-:W-:Y:S02]  /*5a50*/  FFMA.FTZ R5, R21, -R132.reuse, R17 ;  /* 0x8000008415057223 */ /* 0x080fe40000010011 */
[----:B------:R-:W-:Y:S01]  /*5a60*/  FFMA.FTZ R6, R40, -R132, R243 ;  /* 0x8000008428067223 */ /* 0x000fe200000100f3 */
[----:B-1----:R-:W-:Y:S02]  /*5a70*/  MOV R2, R0 ;  /* 0x0000000000027202 */ /* 0x002fe40000000f00 */
[----:B------:R-:W-:Y:S01]  /*5a80*/  IABS R0, R3 ;  /* 0x0000000300007213 */ /* 0x000fe20000000000 */
[----:B------:R-:W-:Y:S01]  /*5a90*/  IMAD.IADD R3, R9, 0x1, -R100 ;  /* 0x0000000109037824 */ /* 0x000fe200078e0a64 */
[----:B------:R1:W1:Y:S01]  /*5aa0*/  I2F R38, R2 ;  /* 0x0000000200267306 */ /* 0x0002620000201400 */
[----:B------:R-:W-:Y:S01]  /*5ab0*/  FSEL R127, R5, -INF , !P4 ;  /* 0xff800000057f7808 */ /* 0x000fe20006000000 */
[----:B------:R-:W-:Y:S01]  /*5ac0*/  IMAD.IADD R5, R9, 0x1, -R96 ;  /* 0x0000000109057824 */ /* 0x000fe200078e0a60 */
[----:B------:R-:W-:Y:S01]  /*5ad0*/  FSEL R75, R6, -INF , !P4 ;  /* 0xff800000064b7808 */ /* 0x000fe20006000000 */
[----:B------:R-:W-:-:S02]  /*5ae0*/  IMAD.IADD R6, R10, 0x1, -R100 ;  /* 0x000000010a067824 */ /* 0x000fc400078e0a64 */
[----:B-1----:R-:W-:Y:S01]  /*5af0*/  IMAD.MOV.U32 R2, RZ, RZ, R0 ;  /* 0x000000ffff027224 */ /* 0x002fe200078e0000 */
[----:B------:R-:W-:Y:S01]  /*5b00*/  IABS R0, R3 ;  /* 0x0000000300007213 */ /* 0x000fe20000000000 */
[----:B------:R-:W-:Y:S02]  /*5b10*/  IMAD.IADD R3, R10, 0x1, -R101 ;  /* 0x000000010a037824 */ /* 0x000fe400078e0a65 */
[----:B------:R1:W1:Y:S01]  /*5b20*/  I2F R37, R2 ;  /* 0x0000000200257306 */ /* 0x0002620000201400 */
[----:B------:R-:W-:Y:S02]  /*5b30*/  IMAD.MOV.U32 R233, RZ, RZ, R193 ;  /* 0x000000ffffe97224 */ /* 0x000fe400078e00c1 */
[----:B------:R-:W-:Y:S01]  /*5b40*/  IMAD.MOV.U32 R235, RZ, RZ, R194 ;  /* 0x000000ffffeb7224 */ /* 0x000fe200078e00c2 */
[----:B-1----:R-:W-:Y:S02]  /*5b50*/  MOV R2, R0 ;  /* 0x0000000000027202 */ /* 0x002fe40000000f00 */
[----:B------:R-:W-:-:S02]  /*5b60*/  IABS R0, R5 ;  /* 0x0000000500007213 */ /* 0x000fc40000000000 */
[----:B------:R1:W1:Y:S01]  /*5b70*/  I2F R36, R2 ;  /* 0x0000000200247306 */ /* 0x0002620000201400 */
[----:B------:R-:W-:Y:S02]  /*5b80*/  IABS R5, R3 ;  /* 0x0000000300057213 */ /* 0x000fe40000000000 */
[----:B------:R-:W-:-:S05]  /*5b90*/  IABS R3, R6 ;  /* 0x0000000600037213 */ /* 0x000fca0000000000 */
[----:B------:R2:W2:Y:S01]  /*5ba0*/  I2F R35, R0 ;  /* 0x0000000000237306 */ /* 0x0004a20000201400 */
[----:B-1----:R-:W-:Y:S02]  /*5bb0*/  IMAD.IADD R2, R10, 0x1, -R96 ;  /* 0x000000010a027824 */ /* 0x002fe400078e0a60 */
[----:B------:R-:W-:-:S03]  /*5bc0*/  IMAD.MOV.U32 R194, RZ, RZ, R43 ;  /* 0x000000ffffc27224 */ /* 0x000fc600078e002b */
[----:B--2---:R-:W-:Y:S02]  /*5bd0*/  IABS R0, R2 ;  /* 0x0000000200007213 */ /* 0x004fe40000000000 */
[----:B------:R-:W-:Y:S01]  /*5be0*/  MOV R2, R3 ;  /* 0x0000000300027202 */ /* 0x000fe20000000f00 */
[----:B------:R-:W-:Y:S01]  /*5bf0*/  IMAD.IADD R3, R11, 0x1, -R101 ;  /* 0x000000010b037824 */ /* 0x000fe200078e0a65 */
[----:B------:R-:W-:Y:S01]  /*5c00*/  HMMA.16816.F32.BF16 R40, R24, R190, R232 ;  /* 0x000000be1828723c */ /* 0x000fe200000418e8 */
[----:B------:R-:W-:Y:S01]  /*5c10*/  IMAD.MOV.U32 R193, RZ, RZ, R120 ;  /* 0x000000ffffc17224 */ /* 0x000fe200078e0078 */
[----:B------:R1:W-:Y:S01]  /*5c20*/  I2F R34, R2 ;  /* 0x0000000200227306 */ /* 0x0003e20000201400 */
[-C--:B------:R-:W-:Y:S01]  /*5c30*/  FFMA.FTZ R16, R60, -R132.reuse, R12 ;  /* 0x800000843c107223 */ /* 0x080fe2000001000c */
[----:B------:R-:W-:Y:S01]  /*5c40*/  FSEL R129, R7, -INF , !P5 ;  /* 0xff80000007817808 */ /* 0x000fe20006800000 */
[----:B------:R-:W-:Y:S01]  /*5c50*/  IMAD.IADD R6, R11, 0x1, -R100 ;  /* 0x000000010b067824 */ /* 0x000fe200078e0a64 */
[----:B------:R-:W-:Y:S01]  /*5c60*/  FSEL R77, R8, -INF , !P5 ;  /* 0xff800000084d7808 */ /* 0x000fe20006800000 */
[----:B------:R-:W-:Y:S01]  /*5c70*/  FFMA.FTZ R7, R152, -R132, R241 ;  /* 0x8000008498077223 */ /* 0x000fe200000100f1 */
[----:B------:R-:W-:Y:S01]  /*5c80*/  MOV R233, R138 ;  /* 0x0000008a00e97202 */ /* 0x000fe20000000f00 */
[----:B------:R-:W-:-:S02]  /*5c90*/  FFMA.FTZ R12, R54, -R132, R14 ;  /* 0x80000084360c7223 */ /* 0x000fc4000001000e */
[----:B------:R-:W-:Y:S02]  /*5ca0*/  IMAD.MOV.U32 R232, RZ, RZ, R193 ;  /* 0x000000ffffe87224 */ /* 0x000fe400078e00c1 */
[----:B------:R-:W-:Y:S02]  /*5cb0*/  IMAD.MOV.U32 R234, RZ, RZ, R123 ;  /* 0x000000ffffea7224 */ /* 0x000fe400078e007b */
[----:B------:R-:W-:Y:S01]  /*5cc0*/  IMAD.MOV.U32 R235, RZ, RZ, R121 ;  /* 0x000000ffffeb7224 */ /* 0x000fe200078e0079 */
[----:B-1----:R-:W-:Y:S01]  /*5cd0*/  IABS R2, R3 ;  /* 0x0000000300027213 */ /* 0x002fe20000000000 */
[-C--:B------:R-:W-:Y:S02]  /*5ce0*/  FFMA.FTZ R13, R31, -R132.reuse, R13 ;  /* 0x800000841f0d7223 */ /* 0x080fe4000001000d */
[-C--:B------:R-:W-:Y:S02]  /*5cf0*/  FFMA.FTZ R8, R30, -R132.reuse, R15 ;  /* 0x800000841e087223 */ /* 0x080fe4000001000f */
[----:B------:R-:W-:Y:S01]  /*5d00*/  FFMA.FTZ R14, R29, -R132, R111 ;  /* 0x800000841d0e7223 */ /* 0x000fe2000001006f */
[----:B------:R-:W-:Y:S01]  /*5d10*/  FSEL R111, R16, -INF , !P3 ;  /* 0xff800000106f7808 */ /* 0x000fe20005800000 */
[----:B------:R-:W-:Y:S01]  /*5d20*/  IMAD.MOV.U32 R3, RZ, RZ, R2 ;  /* 0x000000ffff037224 */ /* 0x000fe200078e0002 */
[----:B------:R-:W-:Y:S01]  /*5d30*/  MOV R120, R65 ;  /* 0x0000004100787202 */ /* 0x000fe20000000f00 */
[----:B------:R1:W2:Y:S01]  /*5d40*/  I2F R16, R5 ;  /* 0x0000000500107306 */ /* 0x0002a20000201400 */
[----:B------:R-:W-:-:S02]  /*5d50*/  IABS R2, R6 ;  /* 0x0000000600027213 */ /* 0x000fc40000000000 */
[----:B------:R-:W-:Y:S02]  /*5d60*/  FSEL R65, R7, -INF , !P4 ;  /* 0xff80000007417808 */ /* 0x000fe40006000000 */
[-C--:B------:R-:W-:Y:S02]  /*5d70*/  ISETP.GE.AND P6, PT, R94, R50.reuse, PT ;  /* 0x000000325e00720c */ /* 0x080fe40003fc6270 */
[----:B------:R-:W-:Y:S01]  /*5d80*/  ISETP.GE.AND P4, PT, R102, R50, PT ;  /* 0x000000326600720c */ /* 0x000fe20003f86270 */
[C---:B------:R-:W-:Y:S01]  /*5d90*/  HMMA.16816.F32.BF16 R56, R24.reuse, R196, R56 ;  /* 0x000000c41838723c */ /* 0x040fe20000041838 */
[----:B------:R-:W-:Y:S02]  /*5da0*/  FSEL R121, R12, -INF , !P3 ;  /* 0xff8000000c797808 */ /* 0x000fe40005800000 */
[----:B------:R-:W-:Y:S02]  /*5db0*/  FSEL R102, R13, -INF , !P2 ;  /* 0xff8000000d667808 */ /* 0x000fe40005000000 */
[----:B------:R-:W-:Y:S01]  /*5dc0*/  FSEL R123, R8, -INF , !P2 ;  /* 0xff800000087b7808 */ /* 0x000fe20005000000 */
[----:B-1----:R-:W-:Y:S01]  /*5dd0*/  IMAD.IADD R5, R11, 0x1, -R96 ;  /* 0x000000010b057824 */ /* 0x002fe200078e0a60 */
[----:B------:R-:W-:Y:S01]  /*5de0*/  FSEL R94, R14, -INF , !P1 ;  /* 0xff8000000e5e7808 */ /* 0x000fe20004800000 */
[----:B------:R1:W-:Y:S01]  /*5df0*/  I2F R8, R3 ;  /* 0x0000000300087306 */ /* 0x0003e20000201400 */
[----:B------:R-:W-:Y:S01]  /*5e00*/  HMMA.16816.F32.BF16 R12, R24, R198, R232 ;  /* 0x000000c6180c723c */ /* 0x000fe200000418e8 */
[----:B------:R-:W-:-:S02]  /*5e10*/  FFMA.FTZ R9, R28, -R132, R44 ;  /* 0x800000841c097223 */ /* 0x000fc4000001002c */
[-C--:B------:R-:W-:Y:S02]  /*5e20*/  FFMA.FTZ R7, R23, -R132.reuse, R46 ;  /* 0x8000008417077223 */ /* 0x080fe4000001002e */
[-C--:B------:R-:W-:Y:S01]  /*5e30*/  FFMA.FTZ R20, R214, -R132.reuse, R237 ;  /* 0x80000084d6147223 */ /* 0x080fe200000100ed */
[----:B------:R-:W-:Y:S01]  /*5e40*/  FSEL R124, R9, -INF , !P1 ;  /* 0xff800000097c7808 */ /* 0x000fe20004800000 */
[-C--:B------:R-:W-:Y:S01]  /*5e50*/  FFMA.FTZ R18, R61, -R132.reuse, R238 ;  /* 0x800000843d127223 */ /* 0x080fe200000100ee */
[----:B------:R-:W-:Y:S01]  /*5e60*/  FSEL R152, R7, -INF , !P1 ;  /* 0xff80000007987808 */ /* 0x000fe20004800000 */
[-C--:B------:R-:W-:Y:S02]  /*5e70*/  FFMA.FTZ R17, R33, -R132.reuse, R239 ;  /* 0x8000008421117223 */ /* 0x080fe400000100ef */
[----:B-1----:R-:W-:Y:S01]  /*5e80*/  IMAD.MOV.U32 R3, RZ, RZ, R2 ;  /* 0x000000ffff037224 */ /* 0x002fe200078e0002 */
[----:B------:R-:W-:Y:S01]  /*5e90*/  IABS R2, R5 ;  /* 0x0000000500027213 */ /* 0x000fe20000000000 */
[----:B------:R1:W1:Y:S01]  /*5ea0*/  I2F R9, R0 ;  /* 0x0000000000097306 */ /* 0x0002620000201400 */
[----:B------:R-:W-:Y:S01]  /*5eb0*/  FFMA.FTZ R24, R224, -R132, R194 ;  /* 0x80000084e0187223 */ /* 0x000fe200000100c2 */
[----:B------:R-:W-:Y:S01]  /*5ec0*/  ISETP.GE.AND P0, PT, R88, R50, PT ;  /* 0x000000325800720c */ /* 0x000fe20003f06270 */
[----:B------:R-:W-:-:S02]  /*5ed0*/  FFMA.FTZ R7, R66, -R132, R113 ;  /* 0x8000008442077223 */ /* 0x000fc40000010071 */
[-C--:B------:R-:W-:Y:S02]  /*5ee0*/  FFMA.FTZ R6, R64, -R132.reuse, R45 ;  /* 0x8000008440067223 */ /* 0x080fe4000001002d */
[-C--:B------:R-:W-:Y:S01]  /*5ef0*/  FFMA.FTZ R5, R63, -R132.reuse, R47 ;  /* 0x800000843f057223 */ /* 0x080fe2000001002f */
[----:B------:R-:W2:Y:S01]  /*5f00*/  I2F R3, R3 ;  /* 0x0000000300037306 */ /* 0x000ea20000201400 */
[----:B------:R-:W-:Y:S01]  /*5f10*/  FSEL R60, R18, -INF , !P3 ;  /* 0xff800000123c7808 */ /* 0x000fe20005800000 */
[----:B------:R-:W-:Y:S01]  /*5f20*/  FFMA.FTZ R18, R51, -R132, R41 ;  /* 0x8000008433127223 */ /* 0x000fe20000010029 */
[----:B------:R-:W-:Y:S02]  /*5f30*/  FSEL R46, R20, -INF , !P2 ;  /* 0xff800000142e7808 */ /* 0x000fe40005000000 */
[----:B------:R-:W-:-:S03]  /*5f40*/  FSEL R88, R17, -INF , !P2 ;  /* 0xff80000011587808 */ /* 0x000fc60005000000 */
[----:B------:R-:W2:Y:S01]  /*5f50*/  I2F R2, R2 ;  /* 0x0000000200027306 */ /* 0x000ea20000201400 */
[----:B-1----:R-:W-:Y:S01]  /*5f60*/  IADD3 R0, R202, R22, RZ ;  /* 0x00000016ca007210 */ /* 0x002fe20007ffe0ff */
[----:B------:R-:W-:Y:S01]  /*5f70*/  FFMA.FTZ R22, R48, -R132, R192 ;  /* 0x8000008430167223 */ /* 0x000fe200000100c0 */
[----:B------:R-:W-:Y:S02]  /*5f80*/  ISETP.GE.AND P2, PT, R100, R50, PT ;  /* 0x000000326400720c */ /* 0x000fe40003f46270 */
[----:B------:R-:W-:Y:S02]  /*5f90*/  FSEL R24, R24, -INF , !P0 ;  /* 0xff80000018187808 */ /* 0x000fe40004000000 */
[----:B------:R-:W-:Y:S02]  /*5fa0*/  FSEL R48, R7, -INF , !P0 ;  /* 0xff80000007307808 */ /* 0x000fe40004000000 */
[----:B------:R-:W-:Y:S02]  /*5fb0*/  FSEL R51, R6, -INF , !P0 ;  /* 0xff80000006337808 */ /* 0x000fe40004000000 */
[----:B------:R-:W-:-:S02]  /*5fc0*/  FSEL R100, R5, -INF , !P0 ;  /* 0xff80000005647808 */ /* 0x000fc40004000000 */
[----:B------:R-:W-:Y:S01]  /*5fd0*/  ISETP.GE.AND P0, PT, R50, 0x81, PT ;  /* 0x000000813200780c */ /* 0x000fe20003f06270 */
[----:B------:R-:W-:Y:S01]  /*5fe0*/  FFMA.FTZ R19, R215, -R132, R236 ;  /* 0x80000084d7137223 */ /* 0x000fe200000100ec */
[----:B------:R-:W-:Y:S01]  /*5ff0*/  MOV R165, R246 ;  /* 0x000000f600a57202 */ /* 0x000fe20000000f00 */
[----:B------:R-:W-:Y:S01]  /*6000*/  FFMA.FTZ R21, R210, -R132, R195 ;  /* 0x80000084d2157223 */ /* 0x000fe200000100c3 */
[----:B------:R-:W-:Y:S01]  /*6010*/  ISETP.GE.AND P5, PT, R98, R50, PT ;  /* 0x000000326200720c */ /* 0x000fe20003fa6270 */
[-C--:B------:R-:W-:Y:S01]  /*6020*/  FFMA.FTZ R33, R223, -R132.reuse, R167 ;  /* 0x80000084df217223 */ /* 0x080fe200000100a7 */
[----:B------:R-:W-:Y:S01]  /*6030*/  FSEL R54, R19, -INF , !P3 ;  /* 0xff80000013367808 */ /* 0x000fe20005800000 */
[-C--:B------:R-:W-:Y:S01]  /*6040*/  FFMA.FTZ R32, R222, -R132.reuse, R120 ;  /* 0x80000084de207223 */ /* 0x080fe20000010078 */
[----:B------:R-:W-:Y:S01]  /*6050*/  FSEL R44, R21, -INF , !P1 ;  /* 0xff800000152c7808 */ /* 0x000fe20004800000 */
[----:B------:R-:W-:Y:S01]  /*6060*/  FFMA.FTZ R31, R220, -R132, R166 ;  /* 0x80000084dc1f7223 */ /* 0x000fe200000100a6 */
[----:B------:R-:W-:Y:S01]  /*6070*/  ISETP.GE.AND P3, PT, R101, R50, PT ;  /* 0x000000326500720c */ /* 0x000fe20003f66270 */
[----:B------:R-:W-:Y:S01]  /*6080*/  FFMA.FTZ R30, R157, -R132, R119 ;  /* 0x800000849d1e7223 */ /* 0x000fe20000010077 */
[----:B------:R-:W-:Y:S01]  /*6090*/  ISETP.GE.AND P1, PT, R96, R50, PT ;  /* 0x000000326000720c */ /* 0x000fe20003f26270 */
[----:B------:R-:W-:-:S02]  /*60a0*/  FFMA.FTZ R29, R156, -R132, R117 ;  /* 0x800000849c1d7223 */ /* 0x000fc40000010075 */
[-C--:B------:R-:W-:Y:S02]  /*60b0*/  FFMA.FTZ R28, R131, -R132.reuse, R118 ;  /* 0x80000084831c7223 */ /* 0x080fe40000010076 */
[-C--:B------:R-:W-:Y:S02]  /*60c0*/  FFMA.FTZ R27, R62, -R132.reuse, R114 ;  /* 0x800000843e1b7223 */ /* 0x080fe40000010072 */
[-C--:B------:R-:W-:Y:S02]  /*60d0*/  FFMA.FTZ R26, R55, -R132.reuse, R40 ;  /* 0x80000084371a7223 */ /* 0x080fe40000010028 */
[-C--:B------:R-:W-:Y:S02]  /*60e0*/  FFMA.FTZ R25, R53, -R132.reuse, R42 ;  /* 0x8000008435197223 */ /* 0x080fe4000001002a */
[-C--:B------:R-:W-:Y:S02]  /*60f0*/  FFMA.FTZ R23, R52, -R132.reuse, R158 ;  /* 0x8000008434177223 */ /* 0x080fe4000001009e */
[----:B------:R-:W-:-:S02]  /*6100*/  FFMA.FTZ R11, R49, -R132, R43 ;  /* 0x80000084310b7223 */ /* 0x000fc4000001002b */
[-C--:B----4-:R-:W-:Y:S02]  /*6110*/  FFMA.FTZ R17, R39, -R132.reuse, R56 ;  /* 0x8000008427117223 */ /* 0x090fe40000010038 */
[-C--:B------:R-:W-:Y:S02]  /*6120*/  FFMA.FTZ R10, R38, -R132.reuse, R58 ;  /* 0x80000084260a7223 */ /* 0x080fe4000001003a */
[-C--:B------:R-:W-:Y:S02]  /*6130*/  FFMA.FTZ R21, R37, -R132.reuse, R165 ;  /* 0x8000008425157223 */ /* 0x080fe400000100a5 */
[-C--:B------:R-:W-:Y:S02]  /*6140*/  FFMA.FTZ R20, R36, -R132.reuse, R164 ;  /* 0x8000008424147223 */ /* 0x080fe400000100a4 */
[-C--:B------:R-:W-:Y:S02]  /*6150*/  FFMA.FTZ R19, R35, -R132.reuse, R227 ;  /* 0x8000008423137223 */ /* 0x080fe400000100e3 */
[----:B--2---:R-:W-:-:S02]  /*6160*/  FFMA.FTZ R16, R16, -R132, R57 ;  /* 0x8000008410107223 */ /* 0x004fc40000010039 */
[-C--:B------:R-:W-:Y:S02]  /*6170*/  FFMA.FTZ R12, R34, -R132.reuse, R12 ;  /* 0x80000084220c7223 */ /* 0x080fe4000001000c */
[-C--:B------:R-:W-:Y:S02]  /*6180*/  FFMA.FTZ R9, R9, -R132.reuse, R13 ;  /* 0x8000008409097223 */ /* 0x080fe4000001000d */
[-C--:B------:R-:W-:Y:S02]  /*6190*/  FFMA.FTZ R8, R8, -R132.reuse, R59 ;  /* 0x8000008408087223 */ /* 0x080fe4000001003b */
[-C--:B------:R-:W-:Y:S02]  /*61a0*/  FFMA.FTZ R3, R3, -R132.reuse, R14 ;  /* 0x8000008403037223 */ /* 0x080fe4000001000e */
[----:B------:R-:W-:Y:S02]  /*61b0*/  FFMA.FTZ R2, R2, -R132, R15 ;  /* 0x8000008402027223 */ /* 0x000fe4000001000f */
[----:B------:R-:W-:Y:S01]  /*61c0*/  IMAD.MOV.U32 R246, RZ, RZ, c[0x0][0x198] ;  /* 0x00006600fff67624 */ /* 0x000fe200078e00ff */
[C---:B------:R-:W-:Y:S01]  /*61d0*/  IADD3 R220, R213.reuse, 0x400, RZ ;  /* 0x00000400d5dc7810 */ /* 0x040fe20007ffe0ff */
[----:B------:R-:W-:Y:S01]  /*61e0*/  IMAD.MOV.U32 R245, RZ, RZ, c[0x0][0x198] ;  /* 0x00006600fff57624 */ /* 0x000fe200078e00ff */
[C---:B------:R-:W-:Y:S01]  /*61f0*/  IADD3 R219, R213.reuse, 0x800, RZ ;  /* 0x00000800d5db7810 */ /* 0x040fe20007ffe0ff */
[----:B------:R-:W-:Y:S01]  /*6200*/  IMAD.SHL.U32 R246, R246, 0x80, RZ ;  /* 0x00000080f6f67824 */ /* 0x000fe200078e00ff */
[----:B------:R-:W-:-:S02]  /*6210*/  IADD3 R218, R213, 0xc00, RZ ;  /* 0x00000c00d5da7810 */ /* 0x000fc40007ffe0ff */
[C---:B------:R-:W-:Y:S02]  /*6220*/  IADD3 R217, R213.reuse, 0x1000, RZ ;  /* 0x00001000d5d97810 */ /* 0x040fe40007ffe0ff */
[C---:B------:R-:W-:Y:S02]  /*6230*/  IADD3 R216, R213.reuse, 0x1400, RZ ;  /* 0x00001400d5d87810 */ /* 0x040fe40007ffe0ff */
[C---:B------:R-:W-:Y:S02]  /*6240*/  IADD3 R215, R213.reuse, 0x1800, RZ ;  /* 0x00001800d5d77810 */ /* 0x040fe40007ffe0ff */
[----:B------:R-:W-:Y:S02]  /*6250*/  IADD3 R214, R213, 0x1c00, RZ ;  /* 0x00001c00d5d67810 */ /* 0x000fe40007ffe0ff */
        /* <DEDUP_REMOVED lines=24> */
[----:B------:R-:W-:Y:S05]  /*63e0*/  @!P0 BRA `(.L_x_117) ;  /* 0x0000036000008947 */ /* 0x000fea0003800000 */
[----:B---3--:R-:W-:Y:S01]  /*63f0*/  ISETP.GE.AND P1, PT, R248, c[0x0][0x220], PT ;  /* 0x00008800f8007a0c */ /* 0x008fe20003f26270 */
[----:B------:R-:W-:Y:S01]  /*6400*/  IMAD.SHL.U32 R192, R245, 0x20, RZ ;  /* 0x00000020f5c07824 */ /* 0x000fe200078e00ff */
[----:B-----5:R-:W-:Y:S01]  /*6410*/  LEA.HI.SX32 R6, R225, 0xfffffffe, 0x19 ;  /* 0xfffffffee1067811 */ /* 0x020fe200078fcaff */
[----:B------:R-:W-:Y:S03]  /*6420*/  BSSY B0, `(.L_x_118) ;  /* 0x0000031000007945 */ /* 0x000fe60003800000 */
[----:B------:R-:W-:Y:S01]  /*6430*/  SHF.R.S32.HI R2, RZ, 0x1f, R6 ;  /* 0x0000001fff027819 */ /* 0x000fe20000011406 */
[----:B------:R-:W-:-:S02]  /*6440*/  IMAD R3, R244, R6, RZ ;  /* 0x00000006f4037224 */ /* 0x000fc400078e02ff */
[----:B------:R-:W-:-:S04]  /*6450*/  IMAD.WIDE.U32 R6, R6, R246, R250 ;  /* 0x000000f606067225 */ /* 0x000fc800078e00fa */
[----:B------:R-:W-:Y:S01]  /*6460*/  IMAD R3, R2, R246, R3 ;  /* 0x000000f602037224 */ /* 0x000fe200078e0203 */
[-C--:B------:R-:W-:Y:S01]  /*6470*/  @!P1 IADD3 R2, P2, R192, R6.reuse, RZ ;  /* 0x00000006c0029210 */ /* 0x080fe20007f5e0ff */
[----:B------:R-:W-:Y:S01]  /*6480*/  IMAD.MOV.U32 R192, RZ, RZ, 0x5 ;  /* 0x00000005ffc07424 */ /* 0x000fe200078e00ff */
[----:B------:R-:W-:Y:S01]  /*6490*/  @!P1 LEA R5, P3, R245, R6, 0x6 ;  /* 0x00000006f5059211 */ /* 0x000fe200078630ff */
[----:B------:R-:W-:Y:S01]  /*64a0*/  IMAD.IADD R3, R7, 0x1, R3 ;  /* 0x0000000107037824 */ /* 0x000fe200078e0203 */
[----:B------:R-:W-:Y:S01]  /*64b0*/  @!P1 LEA R12, P5, R6, c[0x0][0x168], 0x1 ;  /* 0x00005a00060c9a11 */ /* 0x000fe200078a08ff */
[----:B------:R-:W-:Y:S01]  /*64c0*/  @!P1 IMAD.MOV.U32 R14, RZ, RZ, c[0x0][0x19c] ;  /* 0x00006700ff0e9624 */ /* 0x000fe200078e00ff */
[C---:B------:R-:W-:Y:S01]  /*64d0*/  SHF.L.U64.HI R192, R245.reuse, R192, c[0x0][0x19c] ;  /* 0x00006700f5c07619 */ /* 0x040fe200000102c0 */
[----:B------:R1:W-:Y:S01]  /*64e0*/  @P1 STS [R221+0x2000], RZ ;  /* 0x002000ffdd001388 */ /* 0x0003e20000000800 */
[----:B------:R-:W-:Y:S02]  /*64f0*/  @!P1 LEA R10, P4, R2, c[0x0][0x168], 0x1 ;  /* 0x00005a00020a9a11 */ /* 0x000fe400078808ff */
[----:B------:R-:W-:Y:S01]  /*6500*/  @!P1 LEA.HI.X R14, R245, R3, R14, 0x6, P3 ;  /* 0x00000003f50e9211 */ /* 0x000fe200018f340e */
[--C-:B------:R-:W-:Y:S01]  /*6510*/  @!P1 IMAD.X R9, R192, 0x1, R3.reuse, P2 ;  /* 0x00000001c0099824 */ /* 0x100fe200010e0603 */
[----:B------:R-:W-:Y:S01]  /*6520*/  @!P1 LEA R8, P2, R5, c[0x0][0x168], 0x1 ;  /* 0x00005a0005089a11 */ /* 0x000fe200078408ff */
[----:B------:R1:W-:Y:S01]  /*6530*/  @P1 STS [R221+0x2004], RZ ;  /* 0x002004ffdd001388 */ /* 0x0003e20000000800 */
[----:B------:R-:W-:-:S02]  /*6540*/  @!P1 LEA.HI.X R13, R6, c[0x0][0x16c], R3, 0x1, P5 ;  /* 0x00005b00060d9a11 */ /* 0x000fc400028f0c03 */
[----:B------:R-:W-:Y:S01]  /*6550*/  @!P1 LEA.HI.X R11, R2, c[0x0][0x16c], R9, 0x1, P4 ;  /* 0x00005b00020b9a11 */ /* 0x000fe200020f0c09 */
[----:B------:R1:W-:Y:S01]  /*6560*/  @P1 STS.64 [R221+0x2008], RZ ;  /* 0x002008ffdd001388 */ /* 0x0003e20000000a00 */
[----:B------:R-:W-:-:S03]  /*6570*/  @!P1 LEA.HI.X R9, R5, c[0x0][0x16c], R14, 0x1, P2 ;  /* 0x00005b0005099a11 */ /* 0x000fc600010f0c0e */
        /* <DEDUP_REMOVED lines=27> */
.L_x_119:
[----:B------:R-:W-:Y:S05]  /*6730*/  BSYNC B0 ;  /* 0x0000000000007941 */ /* 0x000fea0003800000 */
.L_x_118:
[----:B------:R-:W0:Y:S02]  /*6740*/  LDGDEPBAR ;  /* 0x00000000000079af */ /* 0x000e240000000000 */
.L_x_117:
[----:B---3--:R-:W-:Y:S02]  /*6750*/  FMNMX.FTZ R138, R108, R105, !PT ;  /* 0x000000696c8a7209 */ /* 0x008fe40007810000 */
        /* <DEDUP_REMOVED lines=79> */
[----:B------:R1:W-:Y:S08]  /*6c50*/  MUFU.EX2 R223, R3 ;  /* 0x0000000300df7308 */ /* 0x0003f00000000800 */
        /* <DEDUP_REMOVED lines=12> */
[----:B------:R2:W3:Y:S01]  /*6d20*/  MUFU.EX2 R15, R5 ;  /* 0x00000005000f7308 */ /* 0x0004e20000000800 */
[----:B-1----:R-:W-:-:S07]  /*6d30*/  FFMA.FTZ R3, R93, c[0x0][0x23c], -R2 ;  /* 0x00008f005d037a23 */ /* 0x002fce0000010802 */
[----:B------:R1:W-:Y:S01]  /*6d40*/  MUFU.EX2 R227, R3 ;  /* 0x0000000300e37308 */ /* 0x0003e20000000800 */
[----:B--2---:R-:W-:-:S04]  /*6d50*/  FMNMX.FTZ R5, R186, R6, !PT ;  /* 0x00000006ba057209 */ /* 0x004fc80007810000 */
[----:B------:R-:W-:Y:S01]  /*6d60*/  FMNMX.FTZ R5, R181, R5, !PT ;  /* 0x00000005b5057209 */ /* 0x000fe20007810000 */
        /* <DEDUP_REMOVED lines=37> */
[----:B-----5:R1:W-:Y:S02]  /*6fc0*/  MUFU.EX2 R244, R3 ;  /* 0x0000000300f47308 */ /* 0x0203e40000000800 */
        /* <DEDUP_REMOVED lines=16> */
[----:B------:R-:W-:Y:S01]  /*70d0*/  FMUL.FTZ R7, R137, c[0x0][0x23c] ;  /* 0x00008f0089077a20 */ /* 0x000fe20000410000 */
[----:B------:R-:W-:Y:S01]  /*70e0*/  LDSM.16.MT88.4 R28, [R209+0x4400] ;  /* 0x00440000d11c783b */ /* 0x000fe20000004200 */
[----:B------:R-:W-:-:S03]  /*70f0*/  FMNMX.FTZ R6, R143, R6, !PT ;  /* 0x000000068f067209 */ /* 0x000fc60007810000 */
[----:B------:R-:W-:Y:S02]  /*7100*/  FSEL R7, R7, RZ, P1 ;  /* 0x000000ff07077208 */ /* 0x000fe40000800000 */
[----:B------:R-:W-:Y:S01]  /*7110*/  FMNMX.FTZ R6, R145, R6, !PT ;  /* 0x0000000691067209 */ /* 0x000fe20007810000 */
[----:B------:R2:W-:Y:S02]  /*7120*/  MUFU.EX2 R17, R2 ;  /* 0x0000000200117308 */ /* 0x0005e40000000800 */
[--C-:B------:R-:W-:Y:S01]  /*7130*/  FFMA.FTZ R4, R167, c[0x0][0x23c], -R7.reuse ;  /* 0x00008f00a7047a23 */ /* 0x100fe20000010807 */
[----:B-1----:R-:W-:Y:S01]  /*7140*/  FMNMX.FTZ R3, R180, R5, !PT ;  /* 0x00000005b4037209 */ /* 0x002fe20007810000 */
[----:B------:R-:W-:-:S04]  /*7150*/  FFMA.FTZ R5, R141, c[0x0][0x23c], -R7 ;  /* 0x00008f008d057a23 */ /* 0x000fc80000010807 */
[----:B------:R1:W-:Y:S01]  /*7160*/  MUFU.EX2 R179, R5 ;  /* 0x0000000500b37308 */ /* 0x0003e20000000800 */
[----:B--2---:R-:W-:Y:S02]  /*7170*/  FMNMX.FTZ R2, R170, R3, !PT ;  /* 0x00000003aa027209 */ /* 0x004fe40007810000 */
        /* <DEDUP_REMOVED lines=21> */
[----:B------:R1:W-:Y:S01]  /*72d0*/  MUFU.EX2 R177, R5 ;  /* 0x0000000500b17308 */ /* 0x0003e20000000800 */
        /* <DEDUP_REMOVED lines=20> */
[--C-:B-1----:R-:W-:Y:S01]  /*7420*/  FFMA.FTZ R5, R115, c[0x0][0x23c], -R7.reuse ;  /* 0x00008f0073057a23 */ /* 0x102fe20000010807 */
[----:B------:R-:W-:Y:S02]  /*7430*/  FMNMX.FTZ R3, R118, R3, !PT ;  /* 0x0000000376037209 */ /* 0x000fe40007810000 */
[----:B------:R-:W-:Y:S01]  /*7440*/  FMNMX.FTZ R2, R152, R2, !PT ;  /* 0x0000000298027209 */ /* 0x000fe20007810000 */
[----:B------:R1:W-:Y:S01]  /*7450*/  MUFU.EX2 R188, R5 ;  /* 0x0000000500bc7308 */ /* 0x0003e20000000800 */
[----:B------:R-:W-:Y:S01]  /*7460*/  FMNMX.FTZ R3, R119, R3, !PT ;  /* 0x0000000377037209 */ /* 0x000fe20007810000 */
        /* <DEDUP_REMOVED lines=14> */
[----:B------:R1:W-:Y:S01]  /*7550*/  MUFU.EX2 R195, R3 ;  /* 0x0000000300c37308 */ /* 0x0003e20000000800 */
[----:B------:R-:W4:Y:S01]  /*7560*/  SHFL.BFLY PT, R8, R2, 0x2, 0x1f ;  /* 0x0c401f0002087f89 */ /* 0x000f2200000e0000 */
[----:B-1----:R-:W-:Y:S01]  /*7570*/  FMNMX.FTZ R3, R113, R5, !PT ;  /* 0x0000000571037209 */ /* 0x002fe20007810000 */
[----:B------:R-:W-:-:S03]  /*7580*/  FFMA.FTZ R5, R99, c[0x0][0x23c], -R7 ;  /* 0x00008f0063057a23 */ /* 0x000fc60000010807 */
[----:B------:R-:W-:Y:S02]  /*7590*/  FMNMX.FTZ R3, R131, R3, !PT ;  /* 0x0000000383037209 */ /* 0x000fe40007810000 */
[----:B------:R1:W-:Y:S02]  /*75a0*/  MUFU.EX2 R194, R5 ;  /* 0x0000000500c27308 */ /* 0x0003e40000000800 */
[----:B------:R-:W-:Y:S02]  /*75b0*/  FMNMX.FTZ R3, R156, R3, !PT ;  /* 0x000000039c037209 */ /* 0x000fe40007810000 */
[----:B----4-:R-:W-:Y:S02]  /*75c0*/  FMNMX.FTZ R2, R2, R8, !PT ;  /* 0x0000000802027209 */ /* 0x010fe40007810000 */
[----:B------:R-:W-:-:S03]  /*75d0*/  FMNMX.FTZ R3, R157, R3, !PT ;  /* 0x000000039d037209 */ /* 0x000fc60007810000 */
[----:B------:R-:W4:Y:S01]  /*75e0*/  SHFL.BFLY PT, R8, R2, 0x1, 0x1f ;  /* 0x0c201f0002087f89 */ /* 0x000f2200000e0000 */
[----:B------:R-:W-:Y:S01]  /*75f0*/  FMNMX.FTZ R3, R158, R3, !PT ;  /* 0x000000039e037209 */ /* 0x000fe20007810000 */
[----:B-1----:R-:W-:-:S04]  /*7600*/  FFMA.FTZ R5, R95, c[0x0][0x23c], -R7 ;  /* 0x00008f005f057a23 */ /* 0x002fc80000010807 */
[----:B------:R-:W1:Y:S01]  /*7610*/  SHFL.BFLY PT, R6, R3, 0x2, 0x1f ;  /* 0x0c401f0003067f89 */ /* 0x000e6200000e0000 */
[----:B------:R2:W-:Y:S01]  /*7620*/  MUFU.EX2 R193, R5 ;  /* 0x0000000500c17308 */ /* 0x0005e20000000800 */
[----:B----4-:R-:W-:Y:S01]  /*7630*/  FMNMX.FTZ R2, R2, R8, !PT ;  /* 0x0000000802027209 */ /* 0x010fe20007810000 */
[----:B--2---:R-:W-:-:S03]  /*7640*/  FFMA.FTZ R5, R92, c[0x0][0x23c], -R7 ;  /* 0x00008f005c057a23 */ /* 0x004fc60000010807 */
[----:B------:R-:W-:-:S03]  /*7650*/  FSETP.NEU.FTZ.AND P1, PT, R2, -INF , PT ;  /* 0xff8000000200780b */ /* 0x000fc60003f3d000 */
[----:B------:R2:W-:Y:S01]  /*7660*/  MUFU.EX2 R197, R5 ;  /* 0x0000000500c57308 */ /* 0x0005e20000000800 */
[----:B-1----:R-:W-:Y:S01]  /*7670*/  FMNMX.FTZ R3, R3, R6, !PT ;  /* 0x0000000603037209 */ /* 0x002fe20007810000 */
[----:B------:R-:W-:-:S04]  /*7680*/  FMUL.FTZ R6, R2, c[0x0][0x23c] ;  /* 0x00008f0002067a20 */ /* 0x000fc80000410000 */
[----:B------:R-:W1:Y:S01]  /*7690*/  SHFL.BFLY PT, R9, R3, 0x1, 0x1f ;  /* 0x0c201f0003097f89 */ /* 0x000e6200000e0000 */
[----:B------:R-:W-:-:S05]  /*76a0*/  FSEL R6, R6, RZ, P1 ;  /* 0x000000ff06067208 */ /* 0x000fca0000800000 */
[--C-:B------:R-:W-:Y:S01]  /*76b0*/  FFMA.FTZ R8, R183, c[0x0][0x23c], -R6.reuse ;  /* 0x00008f00b7087a23 */ /* 0x100fe20000010806 */
[----:B---3--:R-:W-:Y:S02]  /*76c0*/  MOV R183, R15 ;  /* 0x0000000f00b77202 */ /* 0x008fe40000000f00 */
[----:B------:R-:W-:Y:S01]  /*76d0*/  F2FP.BF16.PACK_AB R15, R189, R177 ;  /* 0x000000b1bd0f723e */ /* 0x000fe200000010ff */
[----:B--2---:R-:W-:Y:S01]  /*76e0*/  FFMA.FTZ R5, R91, c[0x0][0x23c], -R7 ;  /* 0x00008f005b057a23 */ /* 0x004fe20000010807 */
[----:B------:R2:W-:Y:S08]  /*76f0*/  MUFU.EX2 R107, R8 ;  /* 0x00000008006b7308 */ /* 0x0005f00000000800 */
[----:B------:R3:W-:Y:S01]  /*7700*/  MUFU.EX2 R196, R5 ;  /* 0x0000000500c47308 */ /* 0x0007e20000000800 */
[----:B-1----:R-:W-:Y:S01]  /*7710*/  FMNMX.FTZ R3, R3, R9, !PT ;  /* 0x0000000903037209 */ /* 0x002fe20007810000 */
[----:B--2---:R-:W-:-:S03]  /*7720*/  FFMA.FTZ R8, R174, c[0x0][0x23c], -R6 ;  /* 0x00008f00ae087a23 */ /* 0x004fc60000010806 */
[----:B------:R-:W-:-:S03]  /*7730*/  FSETP.NEU.FTZ.AND P1, PT, R3, -INF , PT ;  /* 0xff8000000300780b */ /* 0x000fc60003f3d000 */
[----:B------:R-:W-:Y:S01]  /*7740*/  MUFU.EX2 R112, R8 ;  /* 0x0000000800707308 */ /* 0x000fe20000000800 */
[----:B---3--:R-:W-:-:S07]  /*7750*/  FFMA.FTZ R5, R87, c[0x0][0x23c], -R7 ;  /* 0x00008f0057057a23 */ /* 0x008fce0000010807 */
        /* <DEDUP_REMOVED lines=13> */
[----:B-1----:R-:W-:Y:S01]  /*7830*/  FFMA.FTZ R5, R185, c[0x0][0x23c], -R6 ;  /* 0x00008f00b9057a23 */ /* 0x002fe20000010806 */
[----:B------:R-:W-:-:S05]  /*7840*/  MOV R185, R17 ;  /* 0x0000001100b97202 */ /* 0x000fca0000000f00 */
[----:B------:R1:W-:Y:S02]  /*7850*/  MUFU.EX2 R97, R5 ;  /* 0x0000000500617308 */ /* 0x0003e40000000800 */
[----:B-1----:R-:W-:Y:S01]  /*7860*/  FFMA.FTZ R5, R182, c[0x0][0x23c], -R6 ;  /* 0x00008f00b6057a23 */ /* 0x002fe20000010806 */
[----:B------:R-:W-:Y:S02]  /*7870*/  MOV R182, R16 ;  /* 0x0000001000b67202 */ /* 0x000fe40000000f00 */
[----:B------:R-:W1:Y:S03]  /*7880*/  LDSM.16.MT88.4 R16, [R210+0x4000] ;  /* 0x00400000d210783b */ /* 0x000e660000004200 */
[----:B------:R2:W3:Y:S02]  /*7890*/  MUFU.EX2 R95, R5 ;  /* 0x00000005005f7308 */ /* 0x0004e40000000800 */
[----:B--2---:R-:W-:-:S05]  /*78a0*/  FMUL.FTZ R5, R3, c[0x0][0x23c] ;  /* 0x00008f0003057a20 */ /* 0x004fca0000410000 */
[----:B------:R-:W-:-:S05]  /*78b0*/  FSEL R5, R5, RZ, P1 ;  /* 0x000000ff05057208 */ /* 0x000fca0000800000 */
[--C-:B------:R-:W-:Y:S01]  /*78c0*/  FFMA.FTZ R0, R184, c[0x0][0x23c], -R5.reuse ;  /* 0x00008f00b8007a23 */ /* 0x100fe20000010805 */
[----:B------:R-:W-:Y:S01]  /*78d0*/  MOV R184, R13 ;  /* 0x0000000d00b87202 */ /* 0x000fe20000000f00 */
[----:B------:R-:W-:Y:S01]  /*78e0*/  FFMA.FTZ R8, R187, c[0x0][0x23c], -R5 ;  /* 0x00008f00bb087a23 */ /* 0x000fe20000010805 */
[----:B------:R-:W-:Y:S01]  /*78f0*/  MOV R187, R14 ;  /* 0x0000000e00bb7202 */ /* 0x000fe20000000f00 */
[----:B------:R2:W-:Y:S01]  /*7900*/  MUFU.EX2 R87, R0 ;  /* 0x0000000000577308 */ /* 0x0005e20000000800 */
[----:B------:R-:W-:Y:S02]  /*7910*/  F2FP.BF16.PACK_AB R14, R224, R222 ;  /* 0x000000dee00e723e */ /* 0x000fe400000010ff */
[----:B------:R-:W-:-:S05]  /*7920*/  F2FP.BF16.PACK_AB R13, R178, R179 ;  /* 0x000000b3b20d723e */ /* 0x000fca00000010ff */
[----:B------:R3:W4:Y:S01]  /*7930*/  MUFU.EX2 R91, R8 ;  /* 0x00000008005b7308 */ /* 0x0007220000000800 */
[----:B--2---:R-:W-:Y:S01]  /*7940*/  FFMA.FTZ R0, R186, c[0x0][0x23c], -R5 ;  /* 0x00008f00ba007a23 */ /* 0x004fe20000010805 */
[----:B------:R-:W-:-:S06]  /*7950*/  MOV R186, R11 ;  /* 0x0000000b00ba7202 */ /* 0x000fcc0000000f00 */
[----:B------:R2:W-:Y:S01]  /*7960*/  MUFU.EX2 R99, R0 ;  /* 0x0000000000637308 */ /* 0x0005e20000000800 */
[----:B---3--:R-:W-:Y:S02]  /*7970*/  F2FP.BF16.PACK_AB R8, R95, R97 ;  /* 0x000000615f08723e */ /* 0x008fe400000010ff */
[----:B----4-:R-:W-:Y:S01]  /*7980*/  F2FP.BF16.PACK_AB R9, R87, R91 ;  /* 0x0000005b5709723e */ /* 0x010fe200000010ff */
[----:B--2---:R-:W-:Y:S01]  /*7990*/  FFMA.FTZ R0, R181, c[0x0][0x23c], -R5 ;  /* 0x00008f00b5007a23 */ /* 0x004fe20000010805 */
[----:B------:R-:W-:Y:S02]  /*79a0*/  MOV R181, R10 ;  /* 0x0000000a00b57202 */ /* 0x000fe40000000f00 */
[----:B------:R-:W-:Y:S01]  /*79b0*/  F2FP.BF16.PACK_AB R10, R112, R107 ;  /* 0x0000006b700a723e */ /* 0x000fe200000010ff */
[----:B------:R2:W3:Y:S02]  /*79c0*/  MUFU.EX2 R103, R0 ;  /* 0x0000000000677308 */ /* 0x0004e40000000800 */
[----:B--2---:R-:W-:Y:S01]  /*79d0*/  FFMA.FTZ R0, R171, c[0x0][0x23c], -R6 ;  /* 0x00008f00ab007a23 */ /* 0x004fe20000010806 */
[----:B---3--:R-:W-:-:S05]  /*79e0*/  F2FP.BF16.PACK_AB R11, R103, R99 ;  /* 0x00000063670b723e */ /* 0x008fca00000010ff */
[----:B------:R2:W-:Y:S02]  /*79f0*/  MUFU.EX2 R130, R0 ;  /* 0x0000000000827308 */ /* 0x0005e40000000800 */
[C---:B------:R-:W-:Y:S08]  /*7a00*/  HMMA.16816.F32.BF16 R44, R8.reuse, R20, RZ ;  /* 0x00000014082c723c */ /* 0x040ff000000418ff */
[----:B-1----:R-:W-:Y:S01]  /*7a10*/  HMMA.16816.F32.BF16 R36, R8, R16, RZ ;  /* 0x000000100824723c */ /* 0x002fe200000418ff */
[----:B--2---:R-:W-:-:S04]  /*7a20*/  FFMA.FTZ R0, R151, c[0x0][0x23c], -R6 ;  /* 0x00008f0097007a23 */ /* 0x004fc80000010806 */
        /* <DEDUP_REMOVED lines=12> */
[----:B--2---:R-:W-:-:S03]  /*7af0*/  F2FP.BF16.PACK_AB R10, R176, R174 ;  /* 0x000000aeb00a723e */ /* 0x004fc600000010ff */
[C---:B------:R-:W-:Y:S08]  /*7b00*/  HMMA.16816.F32.BF16 R56, R12.reuse, R18, RZ ;  /* 0x000000120c38723c */ /* 0x040ff000000418ff */
[----:B------:R-:W-:Y:S01]  /*7b10*/  HMMA.16816.F32.BF16 R52, R12, R20, RZ ;  /* 0x000000140c34723c */ /* 0x000fe200000418ff */
[----:B-1----:R-:W-:Y:S01]  /*7b20*/  FFMA.FTZ R0, R170, c[0x0][0x23c], -R5 ;  /* 0x00008f00aa007a23 */ /* 0x002fe20000010805 */
[----:B------:R-:W-:-:S03]  /*7b30*/  F2FP.BF16.PACK_AB R170, R185, R182 ;  /* 0x000000b6b9aa723e */ /* 0x000fc600000010ff */
[----:B------:R1:W2:Y:S03]  /*7b40*/  MUFU.EX2 R126, R0 ;  /* 0x00000000007e7308 */ /* 0x0002a60000000800 */
[----:B------:R-:W-:Y:S01]  /*7b50*/  HMMA.16816.F32.BF16 R68, R12, R22, RZ ;  /* 0x000000160c44723c */ /* 0x000fe200000418ff */
[----:B-1----:R-:W-:Y:S01]  /*7b60*/  FFMA.FTZ R0, R173, c[0x0][0x23c], -R5 ;  /* 0x00008f00ad007a23 */ /* 0x002fe20000010805 */
[----:B--2---:R-:W-:-:S03]  /*7b70*/  F2FP.BF16.PACK_AB R9, R126, R109 ;  /* 0x0000006d7e09723e */ /* 0x004fc600000010ff */
[----:B------:R1:W-:Y:S02]  /*7b80*/  MUFU.EX2 R110, R0 ;  /* 0x00000000006e7308 */ /* 0x0003e40000000800 */
[----:B-1----:R-:W-:-:S06]  /*7b90*/  FFMA.FTZ R0, R162, c[0x0][0x23c], -R5 ;  /* 0x00008f00a2007a23 */ /* 0x002fcc0000010805 */
[----:B------:R1:W2:Y:S02]  /*7ba0*/  MUFU.EX2 R115, R0 ;  /* 0x0000000000737308 */ /* 0x0002a40000000800 */
[----:B-1----:R-:W-:Y:S01]  /*7bb0*/  FFMA.FTZ R0, R60, c[0x0][0x23c], -R7 ;  /* 0x00008f003c007a23 */ /* 0x002fe20000010807 */
[----:B--2---:R-:W-:Y:S01]  /*7bc0*/  F2FP.BF16.PACK_AB R11, R115, R110 ;  /* 0x0000006e730b723e */ /* 0x004fe200000010ff */
[----:B------:R-:W-:Y:S01]  /*7bd0*/  HMMA.16816.F32.BF16 R60, R12, R16, RZ ;  /* 0x000000100c3c723c */ /* 0x000fe200000418ff */
[----:B------:R-:W1:Y:S03]  /*7be0*/  LDSM.16.MT88.4 R16, [R210+0x4800] ;  /* 0x00480000d210783b */ /* 0x000e660000004200 */
[----:B------:R2:W-:Y:S01]  /*7bf0*/  MUFU.EX2 R173, R0 ;  /* 0x0000000000ad7308 */ /* 0x0005e20000000800 */
[----:B------:R-:W3:Y:S03]  /*7c00*/  LDSM.16.MT88.4 R12, [R209+0x4800] ;  /* 0x00480000d10c783b */ /* 0x000ee60000004200 */
[C---:B------:R-:W-:Y:S08]  /*7c10*/  HMMA.16816.F32.BF16 R64, R8.reuse, R24, R36 ;  /* 0x000000180840723c */ /* 0x040ff00000041824 */
[----:B------:R-:W-:Y:S01]  /*7c20*/  HMMA.16816.F32.BF16 R20, R8, R30, R40 ;  /* 0x0000001e0814723c */ /* 0x000fe20000041828 */
[----:B--2---:R-:W-:-:S04]  /*7c30*/  FFMA.FTZ R0, R150, c[0x0][0x23c], -R6 ;  /* 0x00008f0096007a23 */ /* 0x004fc80000010806 */
[----:B------:R2:W-:Y:S03]  /*7c40*/  MUFU.EX2 R106, R0 ;  /* 0x00000000006a7308 */ /* 0x0005e60000000800 */
[----:B------:R-:W-:Y:S01]  /*7c50*/  HMMA.16816.F32.BF16 R32, R8, R26, R32 ;  /* 0x0000001a0820723c */ /* 0x000fe20000041820 */
[----:B--2---:R-:W-:-:S07]  /*7c60*/  FFMA.FTZ R0, R143, c[0x0][0x23c], -R6 ;  /* 0x00008f008f007a23 */ /* 0x004fce0000010806 */
[----:B------:R-:W-:Y:S01]  /*7c70*/  HMMA.16816.F32.BF16 R140, R8, R28, R44 ;  /* 0x0000001c088c723c */ /* 0x000fe2000004182c */
[----:B------:R2:W4:Y:S06]  /*7c80*/  MUFU.EX2 R108, R0 ;  /* 0x00000000006c7308 */ /* 0x00052c0000000800 */
[----:B------:R-:W-:Y:S02]  /*7c90*/  F2FP.BF16.PACK_AB R8, R228, R227 ;  /* 0x000000e3e408723e */ /* 0x000fe400000010ff */
[----:B------:R-:W-:Y:S02]  /*7ca0*/  F2FP.BF16.PACK_AB R9, R190, R188 ;  /* 0x000000bcbe09723e */ /* 0x000fe400000010ff */
[----:B------:R-:W-:-:S02]  /*7cb0*/  F2FP.BF16.PACK_AB R10, R229, R230 ;  /* 0x000000e6e50a723e */ /* 0x000fc400000010ff */
[----:B------:R-:W-:Y:S01]  /*7cc0*/  F2FP.BF16.PACK_AB R11, R199, R192 ;  /* 0x000000c0c70b723e */ /* 0x000fe200000010ff */
[----:B--2---:R-:W-:-:S06]  /*7cd0*/  FFMA.FTZ R0, R145, c[0x0][0x23c], -R6 ;  /* 0x00008f0091007a23 */ /* 0x004fcc0000010806 */
[C---:B------:R-:W-:Y:S01]  /*7ce0*/  HMMA.16816.F32.BF16 R60, R8.reuse, R24, R60 ;  /* 0x00000018083c723c */ /* 0x040fe2000004183c */
[----:B------:R2:W-:Y:S07]  /*7cf0*/  MUFU.EX2 R105, R0 ;  /* 0x0000000000697308 */ /* 0x0005ee0000000800 */
[C---:B------:R-:W-:Y:S01]  /*7d00*/  HMMA.16816.F32.BF16 R36, R8.reuse, R26, R56 ;  /* 0x0000001a0824723c */ /* 0x040fe20000041838 */
[----:B------:R-:W1:Y:S07]  /*7d10*/  LDSM.16.MT88.4 R24, [R210+0x4c00] ;  /* 0x004c0000d218783b */ /* 0x000e6e0000004200 */
[----:B------:R-:W-:Y:S01]  /*7d20*/  HMMA.16816.F32.BF16 R44, R8, R28, R52 ;  /* 0x0000001c082c723c */ /* 0x000fe20000041834 */
[----:B--2---:R-:W-:Y:S01]  /*7d30*/  FFMA.FTZ R0, R134, c[0x0][0x23c], -R6 ;  /* 0x00008f0086007a23 */ /* 0x004fe20000010806 */
[----:B------:R-:W-:-:S03]  /*7d40*/  MOV R134, R244 ;  /* 0x000000f400867202 */ /* 0x000fc60000000f00 */
[----:B------:R2:W2:Y:S03]  /*7d50*/  MUFU.EX2 R104, R0 ;  /* 0x0000000000687308 */ /* 0x0004a60000000800 */
[----:B------:R-:W-:Y:S07]  /*7d60*/  HMMA.16816.F32.BF16 R40, R8, R30, R68 ;  /* 0x0000001e0828723c */ /* 0x000fee0000041844 */
[----:B----4-:R-:W-:Y:S01]  /*7d70*/  F2FP.BF16.PACK_AB R8, R108, R106 ;  /* 0x0000006a6c08723e */ /* 0x010fe200000010ff */
[----:B--2---:R-:W-:Y:S01]  /*7d80*/  FFMA.FTZ R0, R175, c[0x0][0x23c], -R5 ;  /* 0x00008f00af007a23 */ /* 0x004fe20000010805 */
[----:B------:R-:W-:-:S02]  /*7d90*/  F2FP.BF16.PACK_AB R10, R104, R105 ;  /* 0x00000069680a723e */ /* 0x000fc400000010ff */
[----:B------:R-:W-:Y:S01]  /*7da0*/  MOV R175, R243 ;  /* 0x000000f300af7202 */ /* 0x000fe20000000f00 */
[----:B------:R2:W-:Y:S02]  /*7db0*/  MUFU.EX2 R90, R0 ;  /* 0x00000000005a7308 */ /* 0x0005e40000000800 */
[----:B--2---:R-:W-:-:S06]  /*7dc0*/  FFMA.FTZ R0, R169, c[0x0][0x23c], -R5 ;  /* 0x00008f00a9007a23 */ /* 0x004fcc0000010805 */
[----:B------:R2:W4:Y:S02]  /*7dd0*/  MUFU.EX2 R93, R0 ;  /* 0x00000000005d7308 */ /* 0x0005240000000800 */
[----:B--2---:R-:W-:Y:S01]  /*7de0*/  FFMA.FTZ R0, R168, c[0x0][0x23c], -R5 ;  /* 0x00008f00a8007a23 */ /* 0x004fe20000010805 */
[----:B----4-:R-:W-:Y:S02]  /*7df0*/  F2FP.BF16.PACK_AB R9, R93, R90 ;  /* 0x0000005a5d09723e */ /* 0x010fe400000010ff */
[----:B------:R-:W-:-:S03]  /*7e00*/  F2FP.BF16.PACK_AB R168, R183, R187 ;  /* 0x000000bbb7a8723e */ /* 0x000fc600000010ff */
[----:B------:R2:W-:Y:S02]  /*7e10*/  MUFU.EX2 R92, R0 ;  /* 0x00000000005c7308 */ /* 0x0005e40000000800 */
[----:B--2---:R-:W-:-:S06]  /*7e20*/  FFMA.FTZ R0, R149, c[0x0][0x23c], -R5 ;  /* 0x00008f0095007a23 */ /* 0x004fcc0000010805 */
[----:B------:R2:W4:Y:S02]  /*7e30*/  MUFU.EX2 R89, R0 ;  /* 0x0000000000597308 */ /* 0x0005240000000800 */
[----:B--2---:R-:W-:Y:S01]  /*7e40*/  FFMA.FTZ R0, R88, c[0x0][0x23c], -R7 ;  /* 0x00008f0058007a23 */ /* 0x004fe20000010807 */
[----:B----4-:R-:W-:-:S05]  /*7e50*/  F2FP.BF16.PACK_AB R11, R89, R92 ;  /* 0x0000005c590b723e */ /* 0x010fca00000010ff */
[----:B------:R2:W-:Y:S02]  /*7e60*/  MUFU.EX2 R88, R0 ;  /* 0x0000000000587308 */ /* 0x0005e40000000800 */
[C---:B-1----:R-:W-:Y:S08]  /*7e70*/  HMMA.16816.F32.BF16 R64, R8.reuse, R16, R64 ;  /* 0x000000100840723c */ /* 0x042ff00000041840 */
[----:B---3--:R-:W-:Y:S01]  /*7e80*/  HMMA.16816.F32.BF16 R140, R8, R12, R140 ;  /* 0x0000000c088c723c */ /* 0x008fe2000004188c */
[----:B--2---:R-:W-:-:S04]  /*7e90*/  FFMA.FTZ R0, R148, c[0x0][0x23c], -R6 ;  /* 0x00008f0094007a23 */ /* 0x004fc80000010806 */
        /* <DEDUP_REMOVED lines=11> */
[----:B-1----:R-:W-:Y:S01]  /*7f50*/  FFMA.FTZ R0, R136, c[0x0][0x23c], -R6 ;  /* 0x00008f0088007a23 */ /* 0x002fe20000010806 */
[----:B------:R-:W-:-:S06]  /*7f60*/  MOV R136, R241 ;  /* 0x000000f100887202 */ /* 0x000fcc0000000f00 */
[C---:B------:R-:W-:Y:S01]  /*7f70*/  HMMA.16816.F32.BF16 R44, R8.reuse, R14, R40 ;  /* 0x0000000e082c723c */ /* 0x040fe20000041828 */
[----:B------:R-:W1:Y:S01]  /*7f80*/  LDSM.16.MT88.4 R12, [R209+0x5000] ;  /* 0x00500000d10c783b */ /* 0x000e620000004200 */
[----:B------:R4:W-:Y:S06]  /*7f90*/  MUFU.EX2 R84, R0 ;  /* 0x0000000000547308 */ /* 0x0009ec0000000800 */
[C---:B------:R-:W-:Y:S08]  /*7fa0*/  HMMA.16816.F32.BF16 R40, R8.reuse, R16, R60 ;  /* 0x000000100828723c */ /* 0x040ff0000004183c */
[----:B------:R-:W-:Y:S01]  /*7fb0*/  HMMA.16816.F32.BF16 R32, R8, R18, R36 ;  /* 0x000000120820723c */ /* 0x000fe20000041824 */
[----:B------:R-:W1:Y:S01]  /*7fc0*/  LDSM.16.MT88.4 R16, [R210+0x5000] ;  /* 0x00500000d210783b */ /* 0x000e620000004200 */
        /* <DEDUP_REMOVED lines=68> */
[----:B------:R-:W-:Y:S01]  /*8410*/  HMMA.16816.F32.BF16 R32, R8, R18, R32 ;  /* 0x000000120820723c */ /* 0x000fe20000041820 */
[----:B------:R-:W-:Y:S01]  /*8420*/  LDSM.16.MT88.4 R16, [R210+0x5800] ;  /* 0x00580000d210783b */ /* 0x000fe20000004200 */
[----:B-1----:R-:W-:-:S04]  /*8430*/  FFMA.FTZ R0, R102, c[0x0][0x23c], -R6 ;  /* 0x00008f0066007a23 */ /* 0x002fc80000010806 */
[----:B------:R1:W4:Y:S02]  /*8440*/  MUFU.EX2 R65, R0 ;  /* 0x0000000000417308 */ /* 0x0003240000000800 */
[----:B-1----:R-:W-:-:S06]  /*8450*/  FFMA.FTZ R0, R155, c[0x0][0x23c], -R5 ;  /* 0x00008f009b007a23 */ /* 0x002fcc0000010805 */
[----:B------:R1:W-:Y:S02]  /*8460*/  MUFU.EX2 R63, R0 ;  /* 0x00000000003f7308 */ /* 0x0003e40000000800 */
[----:B-1----:R-:W-:Y:S02]  /*8470*/  FFMA.FTZ R0, R146, c[0x0][0x23c], -R5 ;  /* 0x00008f0092007a23 */ /* 0x002fe40000010805 */
[----:B------:R-:W-:Y:S01]  /*8480*/  HMMA.16816.F32.BF16 R144, R8, R12, R52 ;  /* 0x0000000c0890723c */ /* 0x000fe20000041834 */
[----:B------:R-:W1:Y:S03]  /*8490*/  LDSM.16.MT88.4 R12, [R209+0x5800] ;  /* 0x00580000d10c783b */ /* 0x000e660000004200 */
[----:B------:R2:W2:Y:S03]  /*84a0*/  MUFU.EX2 R64, R0 ;  /* 0x0000000000407308 */ /* 0x0004a60000000800 */
[----:B---3--:R-:W-:-:S02]  /*84b0*/  F2FP.BF16.PACK_AB R8, R67, R68 ;  /* 0x000000444308723e */ /* 0x008fc400000010ff */
[----:B----4-:R-:W-:Y:S01]  /*84c0*/  F2FP.BF16.PACK_AB R10, R65, R66 ;  /* 0x00000042410a723e */ /* 0x010fe200000010ff */
[----:B--2---:R-:W-:Y:S01]  /*84d0*/  FFMA.FTZ R0, R121, c[0x0][0x23c], -R5 ;  /* 0x00008f0079007a23 */ /* 0x004fe20000010805 */
[----:B------:R-:W-:-:S03]  /*84e0*/  F2FP.BF16.PACK_AB R9, R64, R63 ;  /* 0x0000003f4009723e */ /* 0x000fc600000010ff */
        /* <DEDUP_REMOVED lines=22> */
[C---:B------:R-:W-:Y:S01]  /*8650*/  HMMA.16816.F32.BF16 R144, R8.reuse, R20, R144 ;  /* 0x000000140890723c */ /* 0x040fe20000041890 */
[----:B------:R-:W-:Y:S07]  /*8660*/  LDSM.16.MT88.4 R20, [R210+0x5c00] ;  /* 0x005c0000d214783b */ /* 0x000fee0000004200 */
[----:B------:R-:W-:Y:S01]  /*8670*/  HMMA.16816.F32.BF16 R32, R8, R26, R32 ;  /* 0x0000001a0820723c */ /* 0x000fe20000041820 */
[----:B--2---:R-:W-:-:S04]  /*8680*/  FFMA.FTZ R0, R98, c[0x0][0x23c], -R6 ;  /* 0x00008f0062007a23 */ /* 0x004fc80000010806 */
[----:B------:R2:W4:Y:S02]  /*8690*/  MUFU.EX2 R56, R0 ;  /* 0x0000000000387308 */ /* 0x0005240000000800 */
[----:B---3--:R-:W-:Y:S01]  /*86a0*/  F2FP.BF16.PACK_AB R8, R58, R59 ;  /* 0x0000003b3a08723e */ /* 0x008fe200000010ff */
[--C-:B--2---:R-:W-:Y:S01]  /*86b0*/  FFMA.FTZ R0, R152, c[0x0][0x23c], -R5.reuse ;  /* 0x00008f0098007a23 */ /* 0x104fe20000010805 */
[----:B----4-:R-:W-:Y:S01]  /*86c0*/  F2FP.BF16.PACK_AB R10, R56, R57 ;  /* 0x00000039380a723e */ /* 0x010fe200000010ff */
[----:B------:R-:W2:Y:S03]  /*86d0*/  LDSM.16.MT88.4 R152, [R209+0x5c00] ;  /* 0x005c0000d198783b */ /* 0x000ea60000004200 */
        /* <DEDUP_REMOVED lines=10> */
[----:B------:R3:W4:Y:S02]  /*8780*/  MUFU.EX2 R51, R0 ;  /* 0x0000000000337308 */ /* 0x0007240000000800 */
        /* <DEDUP_REMOVED lines=11> */
[----:B----4-:R-:W-:-:S07]  /*8840*/  F2FP.BF16.PACK_AB R11, R51, R61 ;  /* 0x0000003d330b723e */ /* 0x010fce00000010ff */
[----:B------:R-:W-:Y:S01]  /*8850*/  HMMA.16816.F32.BF16 R40, R8, R16, R40 ;  /* 0x000000100828723c */ /* 0x000fe20000041828 */
[----:B------:R3:W-:Y:S01]  /*8860*/  MUFU.EX2 R16, R4 ;  /* 0x0000000400107308 */ /* 0x0007e20000000800 */
[----:B-1----:R-:W-:-:S06]  /*8870*/  FFMA.FTZ R0, R119, c[0x0][0x23c], -R6 ;  /* 0x00008f0077007a23 */ /* 0x002fcc0000010806 */
[C---:B------:R-:W-:Y:S01]  /*8880*/  HMMA.16816.F32.BF16 R24, R8.reuse, R14, R36 ;  /* 0x0000000e0818723c */ /* 0x040fe20000041824 */
[----:B------:R1:W-:Y:S06]  /*8890*/  MUFU.EX2 R47, R0 ;  /* 0x00000000002f7308 */ /* 0x0003ec0000000800 */
[----:B------:R-:W-:Y:S01]  /*88a0*/  FADD.FTZ R14, R97, R95 ;  /* 0x0000005f610e7221 */ /* 0x000fe20000010000 */
[----:B------:R-:W-:Y:S01]  /*88b0*/  HMMA.16816.F32.BF16 R144, R8, R12, R144 ;  /* 0x0000000c0890723c */ /* 0x000fe20000041890 */
[----:B---3--:R-:W-:Y:S02]  /*88c0*/  FADD.FTZ R4, R179, R178 ;  /* 0x000000b2b3047221 */ /* 0x008fe40000010000 */
[----:B------:R-:W-:-:S04]  /*88d0*/  FADD.FTZ R15, R91, R87 ;  /* 0x000000575b0f7221 */ /* 0x000fc80000010000 */
[----:B------:R-:W-:Y:S01]  /*88e0*/  FADD.FTZ R12, R177, R4 ;  /* 0x00000004b10c7221 */ /* 0x000fe20000010000 */
[----:B------:R-:W-:Y:S01]  /*88f0*/  HMMA.16816.F32.BF16 R32, R8, R18, R32 ;  /* 0x000000120820723c */ /* 0x000fe20000041820 */
[----:B-1----:R-:W-:Y:S02]  /*8900*/  FFMA.FTZ R0, R120, c[0x0][0x23c], -R6 ;  /* 0x00008f0078007a23 */ /* 0x002fe40000010806 */
[----:B------:R-:W-:Y:S02]  /*8910*/  FADD.FTZ R6, R223, R207 ;  /* 0x000000cfdf067221 */ /* 0x000fe40000010000 */
[----:B------:R1:W-:Y:S02]  /*8920*/  MUFU.EX2 R243, R0 ;  /* 0x0000000000f37308 */ /* 0x0003e40000000800 */
[----:B------:R-:W-:Y:S02]  /*8930*/  FADD.FTZ R13, R222, R6 ;  /* 0x00000006de0d7221 */ /* 0x000fe40000010000 */
[----:B------:R-:W-:-:S02]  /*8940*/  FADD.FTZ R6, R107, R14 ;  /* 0x0000000e6b067221 */ /* 0x000fc40000010000 */
[----:B------:R-:W-:Y:S02]  /*8950*/  FADD.FTZ R4, R224, R13 ;  /* 0x0000000de0047221 */ /* 0x000fe40000010000 */
[----:B------:R-:W-:Y:S02]  /*8960*/  FADD.FTZ R6, R112, R6 ;  /* 0x0000000670067221 */ /* 0x000fe40000010000 */
[----:B------:R-:W-:Y:S02]  /*8970*/  FADD.FTZ R4, R227, R4 ;  /* 0x00000004e3047221 */ /* 0x000fe40000010000 */
[----:B-1----:R-:W-:-:S04]  /*8980*/  FFMA.FTZ R0, R131, c[0x0][0x23c], -R5 ;  /* 0x00008f0083007a23 */ /* 0x002fc80000010805 */
[----:B------:R1:W-:Y:S02]  /*8990*/  MUFU.EX2 R45, R0 ;  /* 0x00000000002d7308 */ /* 0x0003e40000000800 */
[----:B-1----:R-:W-:-:S06]  /*89a0*/  FFMA.FTZ R0, R156, c[0x0][0x23c], -R5 ;  /* 0x00008f009c007a23 */ /* 0x002fcc0000010805 */
[----:B------:R1:W3:Y:S02]  /*89b0*/  MUFU.EX2 R46, R0 ;  /* 0x00000000002e7308 */ /* 0x0002e40000000800 */
[----:B-1----:R-:W-:-:S06]  /*89c0*/  FFMA.FTZ R0, R157, c[0x0][0x23c], -R5 ;  /* 0x00008f009d007a23 */ /* 0x002fcc0000010805 */
[----:B------:R1:W-:Y:S02]  /*89d0*/  MUFU.EX2 R44, R0 ;  /* 0x00000000002c7308 */ /* 0x0003e40000000800 */
[----:B-1----:R-:W-:Y:S02]  /*89e0*/  FFMA.FTZ R0, R158, c[0x0][0x23c], -R5 ;  /* 0x00008f009e007a23 */ /* 0x002fe40000010805 */
[----:B------:R-:W-:Y:S01]  /*89f0*/  FFMA.FTZ R5, R165, c[0x0][0x23c], -R7 ;  /* 0x00008f00a5057a23 */ /* 0x000fe20000010807 */
[----:B---3--:R-:W-:-:S03]  /*8a00*/  F2FP.BF16.PACK_AB R165, R46, R45 ;  /* 0x0000002d2ea5723e */ /* 0x008fc600000010ff */
[----:B------:R1:W3:Y:S08]  /*8a10*/  MUFU.EX2 R244, R0 ;  /* 0x0000000000f47308 */ /* 0x0002f00000000800 */
[----:B------:R4:W-:Y:S01]  /*8a20*/  MUFU.EX2 R10, R5 ;  /* 0x00000005000a7308 */ /* 0x0009e20000000800 */
[--C-:B-1----:R-:W-:Y:S01]  /*8a30*/  FFMA.FTZ R0, R166, c[0x0][0x23c], -R7.reuse ;  /* 0x00008f00a6007a23 */ /* 0x102fe20000010807 */
[----:B------:R-:W-:Y:S01]  /*8a40*/  F2FP.BF16.PACK_AB R166, R243, R47 ;  /* 0x0000002ff3a6723e */ /* 0x000fe200000010ff */
[----:B------:R-:W-:Y:S01]  /*8a50*/  FFMA.FTZ R7, R164, c[0x0][0x23c], -R7 ;  /* 0x00008f00a4077a23 */ /* 0x000fe20000010807 */
[----:B------:R-:W-:-:S04]  /*8a60*/  F2FP.BF16.PACK_AB R164, R48, R49 ;  /* 0x0000003130a4723e */ /* 0x000fc800000010ff */
[----:B------:R1:W1:Y:S01]  /*8a70*/  MUFU.EX2 R11, R0 ;  /* 0x00000000000b7308 */ /* 0x0002620000000800 */
[----:B---3--:R-:W-:Y:S01]  /*8a80*/  F2FP.BF16.PACK_AB R167, R244, R44 ;  /* 0x0000002cf4a7723e */ /* 0x008fe200000010ff */
[----:B----4-:R-:W-:-:S04]  /*8a90*/  FADD.FTZ R5, R99, R15 ;  /* 0x0000000f63057221 */ /* 0x010fc80000010000 */
[----:B------:R-:W-:Y:S02]  /*8aa0*/  FADD.FTZ R5, R103, R5 ;  /* 0x0000000567057221 */ /* 0x000fe40000010000 */
[----:B------:R3:W4:Y:S01]  /*8ab0*/  MUFU.EX2 R241, R7 ;  /* 0x0000000700f17308 */ /* 0x0007220000000800 */
[----:B--2---:R-:W-:Y:S01]  /*8ac0*/  HMMA.16816.F32.BF16 R140, R164, R152, R140 ;  /* 0x00000098a48c723c */ /* 0x004fe2000004188c */
[----:B-1----:R-:W-:Y:S01]  /*8ad0*/  FADD.FTZ R0, R189, R12 ;  /* 0x0000000cbd007221 */ /* 0x002fe20000010000 */
[----:B------:R-:W-:-:S06]  /*8ae0*/  F2FP.BF16.PACK_AB R169, R11, R16 ;  /* 0x000000100ba9723e */ /* 0x000fcc00000010ff */
[----:B------:R-:W-:Y:S01]  /*8af0*/  HMMA.16816.F32.BF16 R148, R164, R154, R148 ;  /* 0x0000009aa494723c */ /* 0x000fe20000041894 */
[----:B---3--:R-:W-:Y:S01]  /*8b00*/  FADD.FTZ R7, R188, R0 ;  /* 0x00000000bc077221 */ /* 0x008fe20000010000 */
[----:B----4-:R-:W-:Y:S01]  /*8b10*/  F2FP.BF16.PACK_AB R171, R241, R10 ;  /* 0x0000000af1ab723e */ /* 0x010fe200000010ff */
[----:B------:R-:W-:-:S05]  /*8b20*/  FADD.FTZ R0, R130, R6 ;  /* 0x0000000682007221 */ /* 0x000fca0000010000 */
[----:B------:R-:W-:Y:S01]  /*8b30*/  HMMA.16816.F32.BF16 R160, R164, R20, R160 ;  /* 0x00000014a4a0723c */ /* 0x000fe200000418a0 */
[----:B------:R-:W-:Y:S02]  /*8b40*/  FADD.FTZ R6, R109, R5 ;  /* 0x000000056d067221 */ /* 0x000fe40000010000 */
[----:B------:R-:W-:Y:S02]  /*8b50*/  FADD.FTZ R5, R228, R4 ;  /* 0x00000004e4057221 */ /* 0x000fe40000010000 */
[----:B------:R-:W-:Y:S02]  /*8b60*/  FADD.FTZ R7, R190, R7 ;  /* 0x00000007be077221 */ /* 0x000fe40000010000 */
[----:B------:R-:W-:Y:S01]  /*8b70*/  FADD.FTZ R4, R135, R0 ;  /* 0x0000000087047221 */ /* 0x000fe20000010000 */
[----:B------:R-:W-:Y:S01]  /*8b80*/  HMMA.16816.F32.BF16 R144, R168, R152, R144 ;  /* 0x00000098a890723c */ /* 0x000fe20000041890 */
[----:B------:R-:W-:Y:S02]  /*8b90*/  FADD.FTZ R0, R126, R6 ;  /* 0x000000067e007221 */ /* 0x000fe40000010000 */
[----:B------:R-:W-:-:S02]  /*8ba0*/  FADD.FTZ R5, R230, R5 ;  /* 0x00000005e6057221 */ /* 0x000fc40000010000 */
[----:B------:R-:W-:Y:S02]  /*8bb0*/  FADD.FTZ R7, R192, R7 ;  /* 0x00000007c0077221 */ /* 0x000fe40000010000 */
        /* <DEDUP_REMOVED lines=105> */
[----:B------:R-:W-:Y:S01]  /*9250*/  FADD.FTZ R244, R244, R0 ;  /* 0x00000000f4f47221 */ /* 0x000fe20000010000 */
[----:B------:R-:W-:Y:S05]  /*9260*/  @!P0 BRA `(.L_x_120) ;  /* 0x00004f8000008947 */ /* 0x000fea0003800000 */
[----:B------:R-:W1:Y:S01]  /*9270*/  S2R R185, SR_TID.X ;  /* 0x0000000000b97919 */ /* 0x000e620000002100 */
        /* <DEDUP_REMOVED lines=11> */
[----:B-1----:R-:W-:-:S05]  /*9330*/  LOP3.LUT R185, R185, 0x3, RZ, 0xc0, !PT ;  /* 0x00000003b9b97812 */ /* 0x002fca00078ec0ff */
[----:B------:R-:W-:-:S05]  /*9340*/  IMAD R0, R185, -0x2, R226 ;  /* 0xfffffffeb9007824 */ /* 0x000fca00078e02e2 */
[----:B------:R-:W-:Y:S01]  /*9350*/  IADD3 R246, R50, R0, -R172 ;  /* 0x0000000032f67210 */ /* 0x000fe20007ffe8ac */
[----:B------:R-:W-:Y:S05]  /*9360*/  BRA `(.L_x_121) ;  /* 0x0000039000007947 */ /* 0x000fea0003800000 */
.L_x_123:
[----:B------:R-:W2:Y:S01]  /*9370*/  LDL.64 R138, [R1+0x8] ;  /* 0x00000800018a7983 */ /* 0x000ea20000100a00 */
        /* <DEDUP_REMOVED lines=10> */
[----:B------:R-:W-:Y:S02]  /*9420*/  IMAD.MOV.U32 R224, RZ, RZ, 0x5 ;  /* 0x00000005ffe07424 */ /* 0x000fe400078e00ff */
[----:B------:R-:W-:Y:S02]  /*9430*/  IMAD.IADD R3, R173, 0x1, R3 ;  /* 0x00000001ad037824 */ /* 0x000fe400078e0203 */
[----:B------:R-:W-:Y:S02]  /*9440*/  IMAD.MOV.U32 R223, RZ, RZ, c[0x0][0x198] ;  /* 0x00006600ffdf7624 */ /* 0x000fe400078e00ff */
[----:B------:R-:W-:Y:S02]  /*9450*/  @!P0 IMAD.MOV.U32 R0, RZ, RZ, c[0x0][0x198] ;  /* 0x00006600ff008624 */ /* 0x000fe400078e00ff */
[----:B------:R-:W-:Y:S01]  /*9460*/  @!P0 IMAD.MOV.U32 R173, RZ, RZ, c[0x0][0x198] ;  /* 0x00006600ffad8624 */ /* 0x000fe200078e00ff */
[----:B------:R-:W-:Y:S02]  /*9470*/  SHF.L.U64.HI R223, R223, R224, c[0x0][0x19c] ;  /* 0x00006700dfdf7619 */ /* 0x000fe400000102e0 */
[----:B--2---:R-:W-:Y:S01]  /*9480*/  LEA R2, P3, R172, R138, 0x7 ;  /* 0x0000008aac027211 */ /* 0x004fe200078638ff */
[----:B------:R-:W-:Y:S03]  /*9490*/  @!P0 IMAD.MOV.U32 R139, RZ, RZ, c[0x0][0x19c] ;  /* 0x00006700ff8b8624 */ /* 0x000fe600078e00ff */
[----:B------:R-:W-:Y:S02]  /*94a0*/  @!P0 LEA R176, P5, R2, c[0x0][0x168], 0x1 ;  /* 0x00005a0002b08a11 */ /* 0x000fe400078a08ff */
[----:B------:R-:W-:Y:S02]  /*94b0*/  LEA.HI.X R3, R172, R251, R3, 0x7, P3 ;  /* 0x000000fbac037211 */ /* 0x000fe400018f3c03 */
[-C--:B------:R-:W-:Y:S02]  /*94c0*/  @!P0 IADD3 R137, P4, R137, R2.reuse, RZ ;  /* 0x0000000289898210 */ /* 0x080fe40007f9e0ff */
[----:B------:R-:W-:Y:S02]  /*94d0*/  @!P0 LEA R138, P2, R0, R2, 0x6 ;  /* 0x00000002008a8211 */ /* 0x000fe400078430ff */
[----:B------:R-:W-:Y:S02]  /*94e0*/  @!P0 LEA.HI.X R177, R2, c[0x0][0x16c], R3, 0x1, P5 ;  /* 0x00005b0002b18a11 */ /* 0x000fe400028f0c03 */
[----:B------:R-:W-:Y:S01]  /*94f0*/  @!P0 LEA.HI.X R178, R0, R3, R139, 0x6, P2 ;  /* 0x0000000300b28211 */ /* 0x000fe200010f348b */
[--C-:B------:R-:W-:Y:S01]  /*9500*/  @!P0 IMAD.X R139, R223, 0x1, R3.reuse, P4 ;  /* 0x00000001df8b8824 */ /* 0x100fe200020e0603 */
[----:B------:R-:W-:Y:S01]  /*9510*/  @!P0 LEA R174, P3, R137, c[0x0][0x168], 0x1 ;  /* 0x00005a0089ae8a11 */ /* 0x000fe200078608ff */
[----:B------:R-:W-:Y:S01]  /*9520*/  @!PT LDS RZ, [RZ] ;  /* 0x00000000fffff984 */ /* 0x000fe20000000800 */
[----:B------:R-:W-:Y:S01]  /*9530*/  @!PT LDS RZ, [RZ] ;  /* 0x00000000fffff984 */ /* 0x000fe20000000800 */
[----:B------:R-:W-:Y:S01]  /*9540*/  @!PT LDS RZ, [RZ] ;  /* 0x00000000fffff984 */ /* 0x000fe20000000800 */
[----:B------:R1:W-:Y:S01]  /*9550*/  @!P0 LDGSTS.E.BYPASS.LTC128B.128 [R221+0x2000], [R176.64] ;  /* 0x02000000b0dd8fae */ /* 0x0003e2000b901d46 */
[C---:B------:R-:W-:Y:S01]  /*9560*/  @!P0 LEA R172, P2, R138.reuse, c[0x0][0x168], 0x1 ;  /* 0x00005a008aac8a11 */ /* 0x040fe200078408ff */
[----:B------:R-:W-:Y:S01]  /*9570*/  @!P0 IMAD.WIDE.U32 R2, R173, 0x60, R2 ;  /* 0x00000060ad028825 */ /* 0x000fe200078e0002 */
[----:B------:R-:W-:Y:S01]  /*9580*/  @!P0 LEA.HI.X R175, R137, c[0x0][0x16c], R139, 0x1, P3 ;  /* 0x00005b0089af8a11 */ /* 0x000fe200018f0c8b */
[----:B------:R1:W-:Y:S01]  /*9590*/  @P0 STS.128 [R221+0x2800], RZ ;  /* 0x002800ffdd000388 */ /* 0x0003e20000000c00 */
[----:B------:R-:W-:Y:S01]  /*95a0*/  @!P0 LEA.HI.X R173, R138, c[0x0][0x16c], R178, 0x1, P2 ;  /* 0x00005b008aad8a11 */ /* 0x000fe200010f0cb2 */
[----:B------:R-:W-:Y:S01]  /*95b0*/  @!P0 IMAD.MOV.U32 R0, RZ, RZ, c[0x0][0x19c] ;  /* 0x00006700ff008624 */ /* 0x000fe200078e00ff */
[----:B------:R-:W-:Y:S01]  /*95c0*/  @!P0 LEA R138, P2, R2, c[0x0][0x168], 0x1 ;  /* 0x00005a00028a8a11 */ /* 0x000fe200078408ff */
[----:B------:R-:W-:Y:S01]  /*95d0*/  @!PT LDS RZ, [RZ] ;  /* 0x00000000fffff984 */ /* 0x000fe20000000800 */
[----:B------:R-:W-:Y:S01]  /*95e0*/  @!PT LDS RZ, [RZ] ;  /* 0x00000000fffff984 */ /* 0x000fe20000000800 */
[----:B------:R-:W-:Y:S01]  /*95f0*/  @!PT LDS RZ, [RZ] ;  /* 0x00000000fffff984 */ /* 0x000fe20000000800 */
[----:B------:R1:W-:Y:S02]  /*9600*/  @!P0 LDGSTS.E.BYPASS.LTC128B.128 [R221+0x2800], [R174.64] ;  /* 0x02800000aedd8fae */ /* 0x0003e4000b901d46 */
[----:B------:R-:W-:Y:S02]  /*9610*/  @!P0 IMAD R0, R0, 0x60, RZ ;  /* 0x0000006000008824 */ /* 0x000fe400078e02ff */
        /* <DEDUP_REMOVED lines=14> */
.L_x_121:
[----:B------:R-:W2:Y:S01]  /*9700*/  LDL.64 R6, [R1] ;  /* 0x0000000001067983 */ /* 0x000ea20000100a00 */
[----:B------:R-:W-:Y:S04]  /*9710*/  DEPBAR.LE SB0, 0x0 ;  /* 0x000080000000791a */ /* 0x000fe80000000000 */
[----:B------:R-:W-:Y:S01]  /*9720*/  SHF.R.S32.HI R0, RZ, 0x1f, R222 ;  /* 0x0000001fff007819 */ /* 0x000fe200000114de */
[----:B------:R-:W-:Y:S01]  /*9730*/  BAR.SYNC.DEFER_BLOCKING 0x0 ;  /* 0x0000000000007b1d */ /* 0x000fe20000010000 */
[----:B------:R-:W-:Y:S04]  /*9740*/  IMAD.WIDE.U32 R4, R222, c[0x0][0x1a0], RZ ;  /* 0x00006800de047a25 */ /* 0x000fe800078e00ff */
[----:B------:R-:W-:Y:S02]  /*9750*/  IMAD R0, R0, c[0x0][0x1a0], RZ ;  /* 0x0000680000007a24 */ /* 0x000fe400078e02ff */
[----:B------:R-:W-:Y:S02]  /*9760*/  IMAD.MOV.U32 R12, RZ, RZ, c[0x0][0x1a0] ;  /* 0x00006800ff0c7624 */ /* 0x000fe400078e00ff */
[----:B------:R-:W-:Y:S02]  /*9770*/  IMAD R0, R222, c[0x0][0x1a4], R0 ;  /* 0x00006900de007a24 */ /* 0x000fe400078e0200 */
[----:B------:R-:W-:Y:S02]  /*9780*/  IMAD.MOV.U32 R13, RZ, RZ, c[0x0][0x1a4] ;  /* 0x00006900ff0d7624 */ /* 0x000fe400078e00ff */
[----:B------:R-:W-:Y:S01]  /*9790*/  IMAD.IADD R0, R5, 0x1, R0 ;  /* 0x0000000105007824 */ /* 0x000fe200078e0200 */
[----:B------:R-:W-:Y:S06]  /*97a0*/  @P0 STS [R221+0x4000], RZ ;  /* 0x004000ffdd000388 */ /* 0x000fec0000000800 */
[----:B------:R-:W-:Y:S06]  /*97b0*/  @P0 STS [R221+0x4004], RZ ;  /* 0x004004ffdd000388 */ /* 0x000fec0000000800 */
[----:B------:R-:W-:Y:S01]  /*97c0*/  @P0 STS.64 [R221+0x4008], RZ ;  /* 0x004008ffdd000388 */ /* 0x000fe20000000a00 */
[----:B--2---:R-:W-:Y:S04]  /*97d0*/  LEA R2, P2, R4, R6, 0x7 ;  /* 0x0000000604027211 */ /* 0x004fe800078438ff */
[----:B------:R-:W-:Y:S02]  /*97e0*/  @!P0 LEA R10, P4, R2, c[0x0][0x170], 0x1 ;  /* 0x00005c00020a8a11 */ /* 0x000fe400078808ff */
[----:B------:R-:W-:Y:S02]  /*97f0*/  LEA.HI.X R3, R4, R247, R0, 0x7, P2 ;  /* 0x000000f704037211 */ /* 0x000fe400010f3c00 */
[C---:B------:R-:W-:Y:S02]  /*9800*/  @!P0 IADD3 R5, P1, R2.reuse, UR4, RZ ;  /* 0x0000000402058c10 */ /* 0x040fe4000ff3e0ff */
[----:B------:R-:W-:Y:S02]  /*9810*/  @!P0 LEA.HI.X R11, R2, c[0x0][0x174], R3, 0x1, P4 ;  /* 0x00005d00020b8a11 */ /* 0x000fe400020f0c03 */
[----:B------:R-:W-:Y:S02]  /*9820*/  @!P0 LEA R8, P3, R5, c[0x0][0x170], 0x1 ;  /* 0x00005c0005088a11 */ /* 0x000fe400078608ff */
[----:B------:R-:W-:Y:S01]  /*9830*/  @!P0 IADD3.X R4, R3, UR5, RZ, P1, !PT ;  /* 0x0000000503048c10 */ /* 0x000fe20008ffe4ff */
[----:B------:R-:W-:Y:S01]  /*9840*/  @!PT LDS RZ, [RZ] ;  /* 0x00000000fffff984 */ /* 0x000fe20000000800 */
[----:B------:R-:W-:Y:S01]  /*9850*/  @!PT LDS RZ, [RZ] ;  /* 0x00000000fffff984 */ /* 0x000fe20000000800 */
[----:B------:R-:W-:Y:S01]  /*9860*/  @!PT LDS RZ, [RZ] ;  /* 0x00000000fffff984 */ /* 0x000fe20000000800 */
[----:B------:R1:W-:Y:S01]  /*9870*/  @!P0 LDGSTS.E.BYPASS.LTC128B.128 [R221+0x4000], [R10.64] ;  /* 0x040000000add8fae */ /* 0x0003e2000b901d46 */
[----:B------:R-:W-:Y:S02]  /*9880*/  @!P0 LEA R0, P2, R12, R2, 0x6 ;  /* 0x000000020c008211 */ /* 0x000fe400078430ff */
[----:B------:R-:W-:Y:S02]  /*9890*/  @!P0 LEA.HI.X R9, R5, c[0x0][0x174], R4, 0x1, P3 ;  /* 0x00005d0005098a11 */ /* 0x000fe400018f0c04 */
[----:B------:R-:W-:Y:S01]  /*98a0*/  @!P0 LEA R6, P1, R0, c[0x0][0x170], 0x1 ;  /* 0x00005c0000068a11 */ /* 0x000fe200078208ff */
[----:B------:R-:W-:Y:S01]  /*98b0*/  @P0 STS.128 [R221+0x4800], RZ ;  /* 0x004800ffdd000388 */ /* 0x000fe20000000c00 */
[C---:B------:R-:W-:Y:S01]  /*98c0*/  @!P0 LEA.HI.X R7, R12.reuse, R3, R13, 0x6, P2 ;  /* 0x000000030c078211 */ /* 0x040fe200010f340d */
[----:B------:R-:W-:Y:S03]  /*98d0*/  @!P0 IMAD.WIDE.U32 R2, R12, 0x60, R2 ;  /* 0x000000600c028825 */ /* 0x000fe600078e0002 */
[----:B------:R-:W-:Y:S01]  /*98e0*/  @!P0 LEA.HI.X R7, R0, c[0x0][0x174], R7, 0x1, P1 ;  /* 0x00005d0000078a11 */ /* 0x000fe200008f0c07 */
[----:B------:R-:W-:Y:S01]  /*98f0*/  @!PT LDS RZ, [RZ] ;  /* 0x00000000fffff984 */ /* 0x000fe20000000800 */
[----:B------:R-:W-:Y:S01]  /*9900*/  @!PT LDS RZ, [RZ] ;  /* 0x00000000fffff984 */ /* 0x000fe20000000800 */
[----:B------:R-:W-:Y:S01]  /*9910*/  @!PT LDS RZ, [RZ] ;  /* 0x00000000fffff984 */ /* 0x000fe20000000800 */
[----:B------:R1:W-:Y:S01]  /*9920*/  @!P0 LDGSTS.E.BYPASS.LTC128B.128 [R221+0x4800], [R8.64] ;  /* 0x0480000008dd8fae */ /* 0x0003e2000b901d46 */
[----:B------:R-:W-:Y:S01]  /*9930*/  @!P0 IMAD.IADD R0, R245, 0x1, R3 ;  /* 0x00000001f5008824 */ /* 0x000fe200078e0203 */
[C---:B------:R-:W-:Y:S04]  /*9940*/  @!P0 LEA R4, P1, R2.reuse, c[0x0][0x170], 0x1 ;  /* 0x00005c0002048a11 */ /* 0x040fe800078208ff */
[----:B------:R-:W-:Y:S01]  /*9950*/  @P0 STS.128 [R221+0x5000], RZ ;  /* 0x005000ffdd000388 */ /* 0x000fe20000000c00 */
[----:B------:R-:W-:Y:S02]  /*9960*/  @!P0 LEA.HI.X R5, R2, c[0x0][0x174], R0, 0x1, P1 ;  /* 0x00005d0002058a11 */ /* 0x000fe400008f0c00 */
[----:B------:R-:W-:Y:S03]  /*9970*/  ISETP.GT.AND P1, PT, R222, RZ, PT ;  /* 0x000000ffde00720c */ /* 0x000fe60003f24270 */
        /* <DEDUP_REMOVED lines=97> */
.L_x_122:
[----:B------:R-:W-:Y:S05]  /*9f90*/  IMAD R0, R222, -0x80, R246 ;  /* 0xffffff80de007824 */ /* 0x000fea00078e02f6 */
[C---:B------:R-:W-:Y:S02]  /*9fa0*/  IADD3 R182, R0.reuse, -0x11, RZ ;  /* 0xffffffef00b67810 */ /* 0x040fe40007ffe0ff */
[C---:B------:R-:W-:Y:S02]  /*9fb0*/  IADD3 R183, R0.reuse, -0x10, RZ ;  /* 0xfffffff000b77810 */ /* 0x040fe40007ffe0ff */
[C---:B------:R-:W-:Y:S02]  /*9fc0*/  IADD3 R2, R0.reuse, 0x47, RZ ;  /* 0x0000004700027810 */ /* 0x040fe40007ffe0ff */
[C---:B------:R-:W-:Y:S02]  /*9fd0*/  IADD3 R3, R0.reuse, 0x48, RZ ;  /* 0x0000004800037810 */ /* 0x040fe40007ffe0ff */
[C---:B------:R-:W-:Y:S02]  /*9fe0*/  IADD3 R137, R0.reuse, 0x40, RZ ;  /* 0x0000004000897810 */ /* 0x040fe40007ffe0ff */
[C---:B-1----:R-:W-:Y:S02]  /*9ff0*/  IADD3 R138, R0.reuse, -0x40, RZ ;  /* 0xffffffc0008a7810 */ /* 0x042fe40007ffe0ff */
[----:B------:R-:W-:Y:S02]  /*a000*/  IABS R177, R0 ;  /* 0x0000000000b17213 */ /* 0x000fe40000000000 */
[C---:B------:R-:W-:Y:S02]  /*a010*/  IADD3 R184, R0.reuse, -0x9, RZ ;  /* 0xfffffff700b87810 */ /* 0x040fe40007ffe0ff */
[C---:B------:R-:W-:Y:S02]  /*a020*/  IADD3 R180, R0.reuse, -0x70, RZ ;  /* 0xffffff9000b47810 */ /* 0x040fe40007ffe0ff */
[----:B------:R-:W-:Y:S01]  /*a030*/  I2F R177, R177 ;  /* 0x000000b100b17306 */ /* 0x000fe20000201400 */
[----:B------:R-:W-:Y:S02]  /*a040*/  IADD3 R181, R0, -0x69, RZ ;  /* 0xffffff9700b57810 */ /* 0x000fe40007ffe0ff */
[----:B------:R-:W-:Y:S02]  /*a050*/  ISETP.GE.AND P3, PT, R2, RZ, PT ;  /* 0x000000ff0200720c */ /* 0x000fe40003f66270 */
[----:B------:R-:W-:Y:S11]  /*a060*/  ISETP.GE.AND P2, PT, R3, RZ, PT ;  /* 0x000000ff0300720c */ /* 0x000ff60003f46270 */
[C---:B------:R-:W-:Y:S02]  /*a070*/  @!P3 IADD3 R2, -R0.reuse, -0x47, RZ ;  /* 0xffffffb90002b810 */ /* 0x040fe40007ffe1ff */
[C---:B------:R-:W-:Y:S02]  /*a080*/  @!P2 IADD3 R3, -R0.reuse, -0x48, RZ ;  /* 0xffffffb80003a810 */ /* 0x040fe40007ffe1ff */
[----:B------:R1:W-:Y:S01]  /*a090*/  I2F R178, R2 ;  /* 0x0000000200b27306 */ /* 0x0003e20000201400 */
[----:B------:R-:W-:Y:S09]  /*a0a0*/  ISETP.GE.AND P2, PT, R137, RZ, PT ;  /* 0x000000ff8900720c */ /* 0x000ff20003f46270 */
[----:B------:R2:W-:Y:S04]  /*a0b0*/  I2F R179, R3 ;  /* 0x0000000300b37306 */ /* 0x0005e80000201400 */
[C---:B------:R-:W-:Y:S06]  /*a0c0*/  @!P2 IADD3 R137, -R0.reuse, -0x40, RZ ;  /* 0xffffffc00089a810 */ /* 0x040fec0007ffe1ff */
[----:B------:R-:W3:Y:S01]  /*a0d0*/  I2F R139, R137 ;  /* 0x00000089008b7306 */ /* 0x000ee20000201400 */
[----:B-1----:R-:W-:Y:S04]  /*a0e0*/  IADD3 R2, R0, 0x38, RZ ;  /* 0x0000003800027810 */ /* 0x002fe80007ffe0ff */
[----:B------:R-:W-:Y:S02]  /*a0f0*/  ISETP.GE.AND P2, PT, R2, RZ, PT ;  /* 0x000000ff0200720c */ /* 0x000fe40003f46270 */
[C---:B--2---:R-:W-:Y:S04]  /*a100*/  IADD3 R3, R0.reuse, 0x3f, RZ ;  /* 0x0000003f00037810 */ /* 0x044fe80007ffe0ff */
[----:B------:R-:W-:Y:S07]  /*a110*/  ISETP.GE.AND P3, PT, R3, RZ, PT ;  /* 0x000000ff0300720c */ /* 0x000fee0003f66270 */
[C---:B------:R-:W-:Y:S01]  /*a120*/  @!P2 IADD3 R2, -R0.reuse, -0x38, RZ ;  /* 0xffffffc80002a810 */ /* 0x040fe20007ffe1ff */
[-C--:B---3--:R-:W-:Y:S03]  /*a130*/  FFMA.FTZ R8, R139, -R132.reuse, R8 ;  /* 0x800000848b087223 */ /* 0x088fe60000010008 */
[----:B------:R-:W1:Y:S01]  /*a140*/  I2F R175, R2 ;  /* 0x0000000200af7306 */ /* 0x000e620000201400 */
[-C--:B------:R-:W-:Y:S01]  /*a150*/  FFMA.FTZ R18, R177, -R132.reuse, R18 ;  /* 0x80000084b1127223 */ /* 0x080fe20000010012 */
[C---:B------:R-:W-:Y:S01]  /*a160*/  IADD3 R137, R0.reuse, 0x37, RZ ;  /* 0x0000003700897810 */ /* 0x040fe20007ffe0ff */
[-C--:B------:R-:W-:Y:S01]  /*a170*/  FFMA.FTZ R14, R139, -R132.reuse, R14 ;  /* 0x800000848b0e7223 */ /* 0x080fe2000001000e */
[C---:B------:R-:W-:Y:S01]  /*a180*/  IADD3 R139, R0.reuse, -0x60, RZ ;  /* 0xffffffa0008b7810 */ /* 0x040fe20007ffe0ff */
[CC--:B------:R-:W-:Y:S01]  /*a190*/  FFMA.FTZ R4, R177.reuse, -R132.reuse, R4 ;  /* 0x80000084b1047223 */ /* 0x0c0fe20000010004 */
[C---:B------:R-:W-:Y:S01]  /*a1a0*/  @!P3 IADD3 R3, -R0.reuse, -0x3f, RZ ;  /* 0xffffffc10003b810 */ /* 0x040fe20007ffe1ff */
[-C--:B------:R-:W-:Y:S01]  /*a1b0*/  FFMA.FTZ R78, R177, -R132.reuse, R78 ;  /* 0x80000084b14e7223 */ /* 0x080fe2000001004e */
[----:B------:R-:W-:Y:S01]  /*a1c0*/  ISETP.GE.AND P3, PT, R137, RZ, PT ;  /* 0x000000ff8900720c */ /* 0x000fe20003f66270 */
[-C--:B------:R-:W-:Y:S01]  /*a1d0*/  FFMA.FTZ R72, R177, -R132.reuse, R72 ;  /* 0x80000084b1487223 */ /* 0x080fe20000010048 */
[----:B------:R-:W2:Y:S01]  /*a1e0*/  I2F R176, R3 ;  /* 0x0000000300b07306 */ /* 0x000ea20000201400 */
[C---:B------:R-:W-:Y:S01]  /*a1f0*/  IADD3 R177, R0.reuse, -0x20, RZ ;  /* 0xffffffe000b17810 */ /* 0x040fe20007ffe0ff */
[-C--:B------:R-:W-:Y:S01]  /*a200*/  FFMA.FTZ R10, R179, -R132.reuse, R10 ;  /* 0x80000084b30a7223 */ /* 0x080fe2000001000a */
[----:B------:R-:W-:Y:S01]  /*a210*/  IADD3 R179, R0, -0x18, RZ ;  /* 0xffffffe800b37810 */ /* 0x000fe20007ffe0ff */
[-C--:B------:R-:W-:Y:S01]  /*a220*/  FFMA.FTZ R11, R178, -R132.reuse, R11 ;  /* 0x80000084b20b7223 */ /* 0x080fe2000001000b */
[C---:B------:R-:W-:Y:S06]  /*a230*/  IADD3 R178, R0.reuse, -0x19, RZ ;  /* 0xffffffe700b27810 */ /* 0x040fec0007ffe0ff */
[C---:B------:R-:W-:Y:S01]  /*a240*/  @!P3 IADD3 R137, -R0.reuse, -0x37, RZ ;  /* 0xffffffc90089b810 */ /* 0x040fe20007ffe1ff */
[CC--:B-1----:R-:W-:Y:S03]  /*a250*/  FFMA.FTZ R26, R175.reuse, -R132.reuse, R26 ;  /* 0x80000084af1a7223 */ /* 0x0c2fe6000001001a */
[----:B------:R-:W1:Y:S01]  /*a260*/  I2F R173, R137 ;  /* 0x0000008900ad7306 */ /* 0x000e620000201400 */
[C---:B------:R-:W-:Y:S01]  /*a270*/  IADD3 R2, R0.reuse, 0x2f, RZ ;  /* 0x0000002f00027810 */ /* 0x040fe20007ffe0ff */
[-C--:B------:R-:W-:Y:S01]  /*a280*/  FFMA.FTZ R12, R175, -R132.reuse, R12 ;  /* 0x80000084af0c7223 */ /* 0x080fe2000001000c */
[----:B------:R-:W-:Y:S02]  /*a290*/  IADD3 R175, R0, -0x78, RZ ;  /* 0xffffff8800af7810 */ /* 0x000fe40007ffe0ff */
[----:B------:R-:W-:Y:S02]  /*a2a0*/  ISETP.GE.AND P3, PT, R2, RZ, PT ;  /* 0x000000ff0200720c */ /* 0x000fe40003f66270 */
[----:B------:R-:W-:Y:S01]  /*a2b0*/  ISETP.GE.AND P4, PT, R175, RZ, PT ;  /* 0x000000ffaf00720c */ /* 0x000fe20003f86270 */
[-C--:B--2---:R-:W-:Y:S01]  /*a2c0*/  FFMA.FTZ R15, R176, -R132.reuse, R15 ;  /* 0x80000084b00f7223 */ /* 0x084fe2000001000f */
[----:B------:R-:W-:Y:S01]  /*a2d0*/  IADD3 R3, R0, 0x30, RZ ;  /* 0x0000003000037810 */ /* 0x000fe20007ffe0ff */
[-C--:B------:R-:W-:Y:S01]  /*a2e0*/  FFMA.FTZ R9, R176, -R132.reuse, R9 ;  /* 0x80000084b0097223 */ /* 0x080fe20000010009 */
[C---:B------:R-:W-:Y:S02]  /*a2f0*/  IADD3 R176, R0.reuse, -0x71, RZ ;  /* 0xffffff8f00b07810 */ /* 0x040fe40007ffe0ff */
[----:B------:R-:W-:Y:S05]  /*a300*/  ISETP.GE.AND P2, PT, R3, RZ, PT ;  /* 0x000000ff0300720c */ /* 0x000fea0003f46270 */
[C---:B------:R-:W-:Y:S02]  /*a310*/  @!P3 IADD3 R2, -R0.reuse, -0x2f, RZ ;  /* 0xffffffd10002b810 */ /* 0x040fe40007ffe1ff */
[----:B------:R-:W-:Y:S02]  /*a320*/  @!P4 IADD3 R175, -R0, 0x78, RZ ;  /* 0x0000007800afc810 */ /* 0x000fe40007ffe1ff */
[----:B------:R-:W2:Y:S01]  /*a330*/  I2F R172, R2 ;  /* 0x0000000200ac7306 */ /* 0x000ea20000201400 */
[----:B------:R-:W-:Y:S01]  /*a340*/  ISETP.GE.AND P4, PT, R182, RZ, PT ;  /* 0x000000ffb600720c */ /* 0x000fe20003f86270 */
[CC--:B-1----:R-:W-:Y:S01]  /*a350*/  FFMA.FTZ R13, R173.reuse, -R132.reuse, R13 ;  /* 0x80000084ad0d7223 */ /* 0x0c2fe2000001000d */
[C---:B------:R-:W-:Y:S01]  /*a360*/  IADD3 R137, R0.reuse, 0x28, RZ ;  /* 0x0000002800897810 */ /* 0x040fe20007ffe0ff */
[-C--:B------:R-:W-:Y:S01]  /*a370*/  FFMA.FTZ R27, R173, -R132.reuse, R27 ;  /* 0x80000084ad1b7223 */ /* 0x080fe2000001001b */
[C---:B------:R-:W-:Y:S02]  /*a380*/  @!P2 IADD3 R3, -R0.reuse, -0x30, RZ ;  /* 0xffffffd00003a810 */ /* 0x040fe40007ffe1ff */
[----:B------:R-:W-:Y:S02]  /*a390*/  ISETP.GE.AND P2, PT, R137, RZ, PT ;  /* 0x000000ff8900720c */ /* 0x000fe40003f46270 */
[C---:B------:R-:W-:Y:S01]  /*a3a0*/  IADD3 R173, R0.reuse, -0x28, RZ ;  /* 0xffffffd800ad7810 */ /* 0x040fe20007ffe0ff */
[----:B------:R1:W3:Y:S04]  /*a3b0*/  I2F R174, R3 ;  /* 0x0000000300ae7306 */ /* 0x0002e80000201400 */
[C---:B------:R-:W-:Y:S06]  /*a3c0*/  @!P4 IADD3 R182, -R0.reuse, 0x11, RZ ;  /* 0x0000001100b6c810 */ /* 0x040fec0007ffe1ff */
[----:B------:R-:W4:Y:S01]  /*a3d0*/  I2F R175, R175 ;  /* 0x000000af00af7306 */ /* 0x000f220000201400 */
[----:B------:R-:W-:Y:S01]  /*a3e0*/  @!P2 IADD3 R137, -R0, -0x28, RZ ;  /* 0xffffffd80089a810 */ /* 0x000fe20007ffe1ff */
[-C--:B--2---:R-:W-:Y:S01]  /*a3f0*/  FFMA.FTZ R31, R172, -R132.reuse, R31 ;  /* 0x80000084ac1f7223 */ /* 0x084fe2000001001f */
[----:B------:R-:W-:Y:S01]  /*a400*/  IADD3 R2, R0, 0x20, RZ ;  /* 0x0000002000027810 */ /* 0x000fe20007ffe0ff */
[-C--:B------:R-:W-:Y:S01]  /*a410*/  FFMA.FTZ R25, R172, -R132.reuse, R25 ;  /* 0x80000084ac197223 */ /* 0x080fe20000010019 */
[----:B------:R-:W-:Y:S02]  /*a420*/  IADD3 R172, R0, -0x29, RZ ;  /* 0xffffffd700ac7810 */ /* 0x000fe40007ffe0ff */
[----:B------:R-:W-:Y:S03]  /*a430*/  ISETP.GE.AND P2, PT, R2, RZ, PT ;  /* 0x000000ff0200720c */ /* 0x000fe60003f46270 */
[----:B------:R-:W2:Y:S01]  /*a440*/  I2F R205, R137 ;  /* 0x0000008900cd7306 */ /* 0x000ea20000201400 */
[----:B-1----:R-:W-:Y:S01]  /*a450*/  IADD3 R3, R0, 0x27, RZ ;  /* 0x0000002700037810 */ /* 0x002fe20007ffe0ff */
[CC--:B---3--:R-:W-:Y:S02]  /*a460*/  FFMA.FTZ R24, R174.reuse, -R132.reuse, R24 ;  /* 0x80000084ae187223 */ /* 0x0c8fe40000010018 */
[-C--:B------:R-:W-:Y:S01]  /*a470*/  FFMA.FTZ R30, R174, -R132.reuse, R30 ;  /* 0x80000084ae1e7223 */ /* 0x080fe2000001001e */
[----:B------:R-:W-:Y:S05]  /*a480*/  ISETP.GE.AND P3, PT, R3, RZ, PT ;  /* 0x000000ff0300720c */ /* 0x000fea0003f66270 */
[----:B------:R-:W1:Y:S01]  /*a490*/  I2F R182, R182 ;  /* 0x000000b600b67306 */ /* 0x000e620000201400 */
[C---:B------:R-:W-:Y:S02]  /*a4a0*/  IADD3 R174, R0.reuse, -0x21, RZ ;  /* 0xffffffdf00ae7810 */ /* 0x040fe40007ffe0ff */
[----:B------:R-:W-:Y:S01]  /*a4b0*/  @!P2 IADD3 R2, -R0, -0x20, RZ ;  /* 0xffffffe00002a810 */ /* 0x000fe20007ffe1ff */
[-C--:B----4-:R-:W-:Y:S01]  /*a4c0*/  FFMA.FTZ R128, R175, -R132.reuse, R128 ;  /* 0x80000084af807223 */ /* 0x090fe20000010080 */
[----:B------:R-:W-:Y:S05]  /*a4d0*/  ISETP.GE.AND P4, PT, R174, RZ, PT ;  /* 0x000000ffae00720c */ /* 0x000fea0003f86270 */
[----:B------:R-:W3:Y:S01]  /*a4e0*/  I2F R203, R2 ;  /* 0x0000000200cb7306 */ /* 0x000ee20000201400 */
[----:B------:R-:W-:Y:S02]  /*a4f0*/  @!P3 IADD3 R3, -R0, -0x27, RZ ;  /* 0xffffffd90003b810 */ /* 0x000fe40007ffe1ff */
[----:B------:R-:W-:Y:S01]  /*a500*/  ISETP.GE.AND P3, PT, R138, RZ, PT ;  /* 0x000000ff8a00720c */ /* 0x000fe20003f66270 */
[CC--:B--2---:R-:W-:Y:S01]  /*a510*/  FFMA.FTZ R42, R205.reuse, -R132.reuse, R42 ;  /* 0x80000084cd2a7223 */ /* 0x0c4fe2000001002a */
[C---:B------:R-:W-:Y:S01]  /*a520*/  IADD3 R137, R0.reuse, 0x1f, RZ ;  /* 0x0000001f00897810 */ /* 0x040fe20007ffe0ff */
[-C--:B------:R-:W-:Y:S02]  /*a530*/  FFMA.FTZ R28, R205, -R132.reuse, R28 ;  /* 0x80000084cd1c7223 */ /* 0x080fe4000001001c */
[----:B------:R-:W-:Y:S02]  /*a540*/  @!P4 IADD3 R174, -R0, 0x21, RZ ;  /* 0x0000002100aec810 */ /* 0x000fe40007ffe1ff */
[----:B------:R-:W2:Y:S01]  /*a550*/  I2F R204, R3 ;  /* 0x0000000300cc7306 */ /* 0x000ea20000201400 */
[----:B------:R-:W-:Y:S01]  /*a560*/  ISETP.GE.AND P2, PT, R137, RZ, PT ;  /* 0x000000ff8900720c */ /* 0x000fe20003f46270 */
[CC--:B-1----:R-:W-:Y:S02]  /*a570*/  FFMA.FTZ R21, R182.reuse, -R132.reuse, R21 ;  /* 0x80000084b6157223 */ /* 0x0c2fe40000010015 */
[-C--:B------:R-:W-:Y:S02]  /*a580*/  FFMA.FTZ R35, R182, -R132.reuse, R35 ;  /* 0x80000084b6237223 */ /* 0x080fe40000010023 */
[----:B------:R-:W-:Y:S01]  /*a590*/  @!P3 IADD3 R138, -R0, 0x40, RZ ;  /* 0x00000040008ab810 */ /* 0x000fe20007ffe1ff */
[CC--:B------:R-:W-:Y:S02]  /*a5a0*/  FFMA.FTZ R95, R182.reuse, -R132.reuse, R95 ;  /* 0x80000084b65f7223 */ /* 0x0c0fe4000001005f */
[-C--:B------:R-:W-:Y:S01]  /*a5b0*/  FFMA.FTZ R89, R182, -R132.reuse, R89 ;  /* 0x80000084b6597223 */ /* 0x080fe20000010059 */
[----:B------:R-:W1:Y:S01]  /*a5c0*/  I2F R202, R138 ;  /* 0x0000008a00ca7306 */ /* 0x000e620000201400 */
[CC--:B---3--:R-:W-:Y:S01]  /*a5d0*/  FFMA.FTZ R46, R203.reuse, -R132.reuse, R46 ;  /* 0x80000084cb2e7223 */ /* 0x0c8fe2000001002e */
[C---:B------:R-:W-:Y:S01]  /*a5e0*/  IADD3 R2, R0.reuse, 0x18, RZ ;  /* 0x0000001800027810 */ /* 0x040fe20007ffe0ff */
[-C--:B------:R-:W-:Y:S01]  /*a5f0*/  FFMA.FTZ R40, R203, -R132.reuse, R40 ;  /* 0x80000084cb287223 */ /* 0x080fe20000010028 */
[----:B------:R-:W-:Y:S02]  /*a600*/  @!P2 IADD3 R137, -R0, -0x1f, RZ ;  /* 0xffffffe10089a810 */ /* 0x000fe40007ffe1ff */
[----:B------:R-:W-:Y:S04]  /*a610*/  ISETP.GE.AND P2, PT, R2, RZ, PT ;  /* 0x000000ff0200720c */ /* 0x000fe80003f46270 */
[----:B------:R-:W3:Y:S01]  /*a620*/  I2F R201, R137 ;  /* 0x0000008900c97306 */ /* 0x000ee20000201400 */
[-C--:B--2---:R-:W-:Y:S01]  /*a630*/  FFMA.FTZ R43, R204, -R132.reuse, R43 ;  /* 0x80000084cc2b7223 */ /* 0x084fe2000001002b */
[----:B------:R-:W-:Y:S01]  /*a640*/  IADD3 R3, R0, -0x41, RZ ;  /* 0xffffffbf00037810 */ /* 0x000fe20007ffe0ff */
[-C--:B------:R-:W-:Y:S03]  /*a650*/  FFMA.FTZ R29, R204, -R132.reuse, R29 ;  /* 0x80000084cc1d7223 */ /* 0x080fe6000001001d */
[----:B------:R-:W-:Y:S03]  /*a660*/  ISETP.GE.AND P3, PT, R3, RZ, PT ;  /* 0x000000ff0300720c */ /* 0x000fe60003f66270 */
[----:B------:R-:W-:Y:S01]  /*a670*/  @!P2 IADD3 R2, -R0, -0x18, RZ ;  /* 0xffffffe80002a810 */ /* 0x000fe20007ffe1ff */
[CC--:B-1----:R-:W-:Y:S03]  /*a680*/  FFMA.FTZ R68, R202.reuse, -R132.reuse, R68 ;  /* 0x80000084ca447223 */ /* 0x0c2fe60000010044 */
[----:B------:R-:W1:Y:S01]  /*a690*/  I2F R199, R2 ;  /* 0x0000000200c77306 */ /* 0x000e620000201400 */
[-C--:B------:R-:W-:Y:S01]  /*a6a0*/  FFMA.FTZ R82, R202, -R132.reuse, R82 ;  /* 0x80000084ca527223 */ /* 0x080fe20000010052 */
[C---:B------:R-:W-:Y:S04]  /*a6b0*/  IADD3 R138, R0.reuse, -0x48, RZ ;  /* 0xffffffb8008a7810 */ /* 0x040fe80007ffe0ff */
[----:B------:R-:W-:Y:S02]  /*a6c0*/  @!P3 IADD3 R3, -R0, 0x41, RZ ;  /* 0x000000410003b810 */ /* 0x000fe40007ffe1ff */
[----:B------:R-:W-:Y:S01]  /*a6d0*/  ISETP.GE.AND P3, PT, R138, RZ, PT ;  /* 0x000000ff8a00720c */ /* 0x000fe20003f66270 */
[CC--:B---3--:R-:W-:Y:S01]  /*a6e0*/  FFMA.FTZ R47, R201.reuse, -R132.reuse, R47 ;  /* 0x80000084c92f7223 */ /* 0x0c8fe2000001002f */
[----:B------:R-:W2:Y:S01]  /*a6f0*/  I2F R200, R3 ;  /* 0x0000000300c87306 */ /* 0x000ea20000201400 */
[-C--:B------:R-:W-:Y:S01]  /*a700*/  FFMA.FTZ R41, R201, -R132.reuse, R41 ;  /* 0x80000084c9297223 */ /* 0x080fe20000010029 */
[C---:B------:R-:W-:Y:S04]  /*a710*/  IADD3 R137, R0.reuse, 0x17, RZ ;  /* 0x0000001700897810 */ /* 0x040fe80007ffe0ff */
[----:B------:R-:W-:Y:S05]  /*a720*/  ISETP.GE.AND P2, PT, R137, RZ, PT ;  /* 0x000000ff8900720c */ /* 0x000fea0003f46270 */
[C---:B------:R-:W-:Y:S01]  /*a730*/  @!P3 IADD3 R138, -R0.reuse, 0x48, RZ ;  /* 0x00000048008ab810 */ /* 0x040fe20007ffe1ff */
[CC--:B-1----:R-:W-:Y:S03]  /*a740*/  FFMA.FTZ R58, R199.reuse, -R132.reuse, R58 ;  /* 0x80000084c73a7223 */ /* 0x0c2fe6000001003a */
[----:B------:R-:W1:Y:S01]  /*a750*/  I2F R198, R138 ;  /* 0x0000008a00c67306 */ /* 0x000e620000201400 */
[-C--:B------:R-:W-:Y:S01]  /*a760*/  FFMA.FTZ R44, R199, -R132.reuse, R44 ;  /* 0x80000084c72c7223 */ /* 0x080fe2000001002c */
[C---:B------:R-:W-:Y:S02]  /*a770*/  IADD3 R2, R0.reuse, 0x10, RZ ;  /* 0x0000001000027810 */ /* 0x040fe40007ffe0ff */
[----:B------:R-:W-:Y:S02]  /*a780*/  @!P2 IADD3 R137, -R0, -0x17, RZ ;  /* 0xffffffe90089a810 */ /* 0x000fe40007ffe1ff */
[----:B------:R-:W-:Y:S01]  /*a790*/  ISETP.GE.AND P2, PT, R2, RZ, PT ;  /* 0x000000ff0200720c */ /* 0x000fe20003f46270 */
[CC--:B--2---:R-:W-:Y:S03]  /*a7a0*/  FFMA.FTZ R69, R200.reuse, -R132.reuse, R69 ;  /* 0x80000084c8457223 */ /* 0x0c4fe60000010045 */
[----:B------:R-:W2:Y:S01]  /*a7b0*/  I2F R197, R137 ;  /* 0x0000008900c57306 */ /* 0x000ea20000201400 */
[-C--:B------:R-:W-:Y:S01]  /*a7c0*/  FFMA.FTZ R83, R200, -R132.reuse, R83 ;  /* 0x80000084c8537223 */ /* 0x080fe20000010053 */
[C---:B------:R-:W-:Y:S04]  /*a7d0*/  IADD3 R3, R0.reuse, -0x49, RZ ;  /* 0xffffffb700037810 */ /* 0x040fe80007ffe0ff */
[----:B------:R-:W-:Y:S03]  /*a7e0*/  ISETP.GE.AND P3, PT, R3, RZ, PT ;  /* 0x000000ff0300720c */ /* 0x000fe60003f66270 */
[----:B------:R-:W-:Y:S01]  /*a7f0*/  @!P2 IADD3 R2, -R0, -0x10, RZ ;  /* 0xfffffff00002a810 */ /* 0x000fe20007ffe1ff */
[----:B------:R-:W3:Y:S01]  /*a800*/  I2F R200, R174 ;  /* 0x000000ae00c87306 */ /* 0x000ee20000201400 */
[-C--:B-1----:R-:W-:Y:S01]  /*a810*/  FFMA.FTZ R80, R198, -R132.reuse, R80 ;  /* 0x80000084c6507223 */ /* 0x082fe20000010050 */
[----:B------:R-:W-:Y:S01]  /*a820*/  IADD3 R138, R0, -0x50, RZ ;  /* 0xffffffb0008a7810 */ /* 0x000fe20007ffe0ff */
[-C--:B------:R-:W-:Y:S06]  /*a830*/  FFMA.FTZ R86, R198, -R132.reuse, R86 ;  /* 0x80000084c6567223 */ /* 0x080fec0000010056 */
[----:B------:R-:W-:Y:S01]  /*a840*/  @!P3 IADD3 R3, -R0, 0x49, RZ ;  /* 0x000000490003b810 */ /* 0x000fe20007ffe1ff */
[----:B------:R1:W4:Y:S01]  /*a850*/  I2F R195, R2 ;  /* 0x0000000200c37306 */ /* 0x0003220000201400 */
[----:B------:R-:W-:Y:S01]  /*a860*/  ISETP.GE.AND P3, PT, R138, RZ, PT ;  /* 0x000000ff8a00720c */ /* 0x000fe20003f66270 */
[CC--:B--2---:R-:W-:Y:S01]  /*a870*/  FFMA.FTZ R59, R197.reuse, -R132.reuse, R59 ;  /* 0x80000084c53b7223 */ /* 0x0c4fe2000001003b */
[----:B------:R-:W-:Y:S01]  /*a880*/  IADD3 R137, R0, 0xf, RZ ;  /* 0x0000000f00897810 */ /* 0x000fe20007ffe0ff */
[-C--:B------:R-:W-:Y:S03]  /*a890*/  FFMA.FTZ R45, R197, -R132.reuse, R45 ;  /* 0x80000084c52d7223 */ /* 0x080fe6000001002d */
[----:B------:R-:W-:Y:S03]  /*a8a0*/  ISETP.GE.AND P2, PT, R137, RZ, PT ;  /* 0x000000ff8900720c */ /* 0x000fe60003f46270 */
[----:B------:R-:W2:Y:S01]  /*a8b0*/  I2F R196, R3 ;  /* 0x0000000300c47306 */ /* 0x000ea20000201400 */
[-C--:B---3--:R-:W-:Y:S03]  /*a8c0*/  FFMA.FTZ R51, R200, -R132.reuse, R51 ;  /* 0x80000084c8337223 */ /* 0x088fe60000010033 */
[----:B------:R-:W-:Y:S01]  /*a8d0*/  @!P3 IADD3 R138, -R0, 0x50, RZ ;  /* 0x00000050008ab810 */ /* 0x000fe20007ffe1ff */
[CC--:B------:R-:W-:Y:S02]  /*a8e0*/  FFMA.FTZ R37, R200.reuse, -R132.reuse, R37 ;  /* 0x80000084c8257223 */ /* 0x0c0fe40000010025 */
[CC--:B------:R-:W-:Y:S03]  /*a8f0*/  FFMA.FTZ R111, R200.reuse, -R132.reuse, R111 ;  /* 0x80000084c86f7223 */ /* 0x0c0fe6000001006f */
[----:B------:R3:W5:Y:S01]  /*a900*/  I2F R194, R138 ;  /* 0x0000008a00c27306 */ /* 0x0007620000201400 */
[-C--:B------:R-:W-:Y:S01]  /*a910*/  FFMA.FTZ R105, R200, -R132.reuse, R105 ;  /* 0x80000084c8697223 */ /* 0x080fe20000010069 */
[C---:B------:R-:W-:Y:S02]  /*a920*/  @!P2 IADD3 R137, -R0.reuse, -0xf, RZ ;  /* 0xfffffff10089a810 */ /* 0x040fe40007ffe1ff */
[----:B-1----:R-:W-:Y:S01]  /*a930*/  IADD3 R2, R0, 0x8, RZ ;  /* 0x0000000800027810 */ /* 0x002fe20007ffe0ff */
[CC--:B----4-:R-:W-:Y:S02]  /*a940*/  FFMA.FTZ R62, R195.reuse, -R132.reuse, R62 ;  /* 0x80000084c33e7223 */ /* 0x0d0fe4000001003e */
[-C--:B------:R-:W-:Y:S01]  /*a950*/  FFMA.FTZ R56, R195, -R132.reuse, R56 ;  /* 0x80000084c3387223 */ /* 0x080fe20000010038 */
[----:B------:R-:W-:Y:S02]  /*a960*/  ISETP.GE.AND P2, PT, R2, RZ, PT ;  /* 0x000000ff0200720c */ /* 0x000fe40003f46270 */
[----:B------:R-:W1:Y:S01]  /*a970*/  I2F R193, R137 ;  /* 0x0000008900c17306 */ /* 0x000e620000201400 */
[-C--:B--2---:R-:W-:Y:S01]  /*a980*/  FFMA.FTZ R81, R196, -R132.reuse, R81 ;  /* 0x80000084c4517223 */ /* 0x084fe20000010051 */
[----:B------:R-:W-:Y:S01]  /*a990*/  IADD3 R3, R0, -0x51, RZ ;  /* 0xffffffaf00037810 */ /* 0x000fe20007ffe0ff */
[-C--:B------:R-:W-:Y:S03]  /*a9a0*/  FFMA.FTZ R87, R196, -R132.reuse, R87 ;  /* 0x80000084c4577223 */ /* 0x080fe60000010057 */
[----:B------:R-:W-:Y:S05]  /*a9b0*/  ISETP.GE.AND P3, PT, R3, RZ, PT ;  /* 0x000000ff0300720c */ /* 0x000fea0003f66270 */
[C---:B------:R-:W-:Y:S02]  /*a9c0*/  @!P2 IADD3 R2, -R0.reuse, -0x8, RZ ;  /* 0xfffffff80002a810 */ /* 0x040fe40007ffe1ff */
[----:B---3--:R-:W-:Y:S02]  /*a9d0*/  IADD3 R138, R0, -0x1, RZ ;  /* 0xffffffff008a7810 */ /* 0x008fe40007ffe0ff */
[----:B------:R-:W2:Y:S01]  /*a9e0*/  I2F R207, R2 ;  /* 0x0000000200cf7306 */ /* 0x000ea20000201400 */
[CC--:B-----5:R-:W-:Y:S02]  /*a9f0*/  FFMA.FTZ R84, R194.reuse, -R132.reuse, R84 ;  /* 0x80000084c2547223 */ /* 0x0e0fe40000010054 */
[-C--:B------:R-:W-:Y:S01]  /*aa00*/  FFMA.FTZ R98, R194, -R132.reuse, R98 ;  /* 0x80000084c2627223 */ /* 0x080fe20000010062 */
[C---:B------:R-:W-:Y:S01]  /*aa10*/  @!P3 IADD3 R3, -R0.reuse, 0x51, RZ ;  /* 0x000000510003b810 */ /* 0x040fe20007ffe1ff */
[CC--:B-1----:R-:W-:Y:S01]  /*aa20*/  FFMA.FTZ R63, R193.reuse, -R132.reuse, R63 ;  /* 0x80000084c13f7223 */ /* 0x0c2fe2000001003f */
[C---:B------:R-:W-:Y:S04]  /*aa30*/  IADD3 R137, R0.reuse, -0x58, RZ ;  /* 0xffffffa800897810 */ /* 0x040fe80007ffe0ff */
[----:B------:R-:W1:Y:S01]  /*aa40*/  I2F R191, R3 ;  /* 0x0000000300bf7306 */ /* 0x000e620000201400 */
[-C--:B------:R-:W-:Y:S01]  /*aa50*/  FFMA.FTZ R57, R193, -R132.reuse, R57 ;  /* 0x80000084c1397223 */ /* 0x080fe20000010039 */
[----:B------:R-:W-:Y:S01]  /*aa60*/  ISETP.GE.AND P3, PT, R137, RZ, PT ;  /* 0x000000ff8900720c */ /* 0x000fe20003f66270 */
[CC--:B--2---:R-:W-:Y:S01]  /*aa70*/  FFMA.FTZ R6, R207.reuse, -R132.reuse, R6 ;  /* 0x80000084cf067223 */ /* 0x0c4fe20000010006 */
[C---:B------:R-:W-:Y:S01]  /*aa80*/  IADD3 R2, R0.reuse, 0x7, RZ ;  /* 0x0000000700027810 */ /* 0x040fe20007ffe0ff */
[CC--:B------:R-:W-:Y:S10]  /*aa90*/  FFMA.FTZ R74, R207.reuse, -R132.reuse, R74 ;  /* 0x80000084cf4a7223 */ /* 0x0c0ff4000001004a */
[----:B------:R-:W-:Y:S01]  /*aaa0*/  @!P3 IADD3 R137, -R0, 0x58, RZ ;  /* 0x000000580089b810 */ /* 0x000fe20007ffe1ff */
[-C--:B------:R-:W-:Y:S01]  /*aab0*/  FFMA.FTZ R60, R207, -R132.reuse, R60 ;  /* 0x80000084cf3c7223 */ /* 0x080fe2000001003c */
[----:B------:R-:W-:Y:S02]  /*aac0*/  ISETP.GE.AND P2, PT, R2, RZ, PT ;  /* 0x000000ff0200720c */ /* 0x000fe40003f46270 */
[----:B------:R2:W3:Y:S01]  /*aad0*/  I2F R189, R137 ;  /* 0x0000008900bd7306 */ /* 0x0004e20000201400 */
[CC--:B-1----:R-:W-:Y:S01]  /*aae0*/  FFMA.FTZ R85, R191.reuse, -R132.reuse, R85 ;  /* 0x80000084bf557223 */ /* 0x0c2fe20000010055 */
[C---:B------:R-:W-:Y:S01]  /*aaf0*/  IADD3 R3, R0.reuse, -0x59, RZ ;  /* 0xffffffa700037810 */ /* 0x040fe20007ffe0ff */
[-C--:B------:R-:W-:Y:S03]  /*ab00*/  FFMA.FTZ R99, R191, -R132.reuse, R99 ;  /* 0x80000084bf637223 */ /* 0x080fe60000010063 */
[----:B------:R-:W-:Y:S05]  /*ab10*/  ISETP.GE.AND P3, PT, R3, RZ, PT ;  /* 0x000000ff0300720c */ /* 0x000fea0003f66270 */
[C---:B------:R-:W-:Y:S02]  /*ab20*/  @!P2 IADD3 R2, -R0.reuse, -0x7, RZ ;  /* 0xfffffff90002a810 */ /* 0x040fe40007ffe1ff */
[----:B------:R-:W-:Y:S02]  /*ab30*/  ISETP.GE.AND P2, PT, R139, RZ, PT ;  /* 0x000000ff8b00720c */ /* 0x000fe40003f46270 */
[----:B------:R-:W1:Y:S04]  /*ab40*/  I2F R206, R2 ;  /* 0x0000000200ce7306 */ /* 0x000e680000201400 */
[C---:B------:R-:W-:Y:S02]  /*ab50*/  @!P3 IADD3 R3, -R0.reuse, 0x59, RZ ;  /* 0x000000590003b810 */ /* 0x040fe40007ffe1ff */
[C---:B--2---:R-:W-:Y:S01]  /*ab60*/  IADD3 R137, R0.reuse, -0x8, RZ ;  /* 0xfffffff800897810 */ /* 0x044fe20007ffe0ff */
[CC--:B---3--:R-:W-:Y:S03]  /*ab70*/  FFMA.FTZ R96, R189.reuse, -R132.reuse, R96 ;  /* 0x80000084bd607223 */ /* 0x0c8fe60000010060 */
[----:B------:R-:W2:Y:S01]  /*ab80*/  I2F R188, R3 ;  /* 0x0000000300bc7306 */ /* 0x000ea20000201400 */
[----:B------:R-:W-:Y:S01]  /*ab90*/  @!P2 IADD3 R139, -R0, 0x60, RZ ;  /* 0x00000060008ba810 */ /* 0x000fe20007ffe1ff */
[-C--:B------:R-:W-:Y:S01]  /*aba0*/  FFMA.FTZ R102, R189, -R132.reuse, R102 ;  /* 0x80000084bd667223 */ /* 0x080fe20000010066 */
[----:B------:R-:W-:Y:S02]  /*abb0*/  ISETP.GE.AND P6, PT, R137, RZ, PT ;  /* 0x000000ff8900720c */ /* 0x000fe40003fc6270 */
[----:B------:R-:W-:Y:S05]  /*abc0*/  ISETP.GE.AND P3, PT, R138, RZ, PT ;  /* 0x000000ff8a00720c */ /* 0x000fea0003f66270 */
[----:B------:R-:W3:Y:S01]  /*abd0*/  I2F R187, R139 ;  /* 0x0000008b00bb7306 */ /* 0x000ee20000201400 */
[-C--:B-1----:R-:W-:Y:S01]  /*abe0*/  FFMA.FTZ R7, R206, -R132.reuse, R7 ;  /* 0x80000084ce077223 */ /* 0x082fe20000010007 */
[----:B------:R-:W-:Y:S01]  /*abf0*/  IADD3 R2, R0, -0x68, RZ ;  /* 0xffffff9800027810 */ /* 0x000fe20007ffe0ff */
[-C--:B------:R-:W-:Y:S03]  /*ac00*/  FFMA.FTZ R75, R206, -R132.reuse, R75 ;  /* 0x80000084ce4b7223 */ /* 0x080fe6000001004b */
[----:B------:R-:W-:Y:S01]  /*ac10*/  @!P6 IADD3 R137, -R0, 0x8, RZ ;  /* 0x000000080089e810 */ /* 0x000fe20007ffe1ff */
[-C--:B------:R-:W-:Y:S01]  /*ac20*/  FFMA.FTZ R61, R206, -R132.reuse, R61 ;  /* 0x80000084ce3d7223 */ /* 0x080fe2000001003d */
[----:B------:R-:W-:Y:S02]  /*ac30*/  ISETP.GE.AND P6, PT, R183, RZ, PT ;  /* 0x000000ffb700720c */ /* 0x000fe40003fc6270 */
[----:B------:R-:W1:Y:S01]  /*ac40*/  I2F R190, R137 ;  /* 0x0000008900be7306 */ /* 0x000e620000201400 */
[----:B------:R-:W-:Y:S02]  /*ac50*/  @!P3 IADD3 R138, -R0, 0x1, RZ ;  /* 0x00000001008ab810 */ /* 0x000fe40007ffe1ff */
[----:B------:R-:W-:Y:S01]  /*ac60*/  ISETP.GE.AND P3, PT, R184, RZ, PT ;  /* 0x000000ffb800720c */ /* 0x000fe20003f66270 */
[-C--:B--2---:R-:W-:Y:S01]  /*ac70*/  FFMA.FTZ R97, R188, -R132.reuse, R97 ;  /* 0x80000084bc617223 */ /* 0x084fe20000010061 */
[----:B------:R-:W-:Y:S01]  /*ac80*/  IADD3 R3, R0, -0x61, RZ ;  /* 0xffffff9f00037810 */ /* 0x000fe20007ffe0ff */
[-C--:B------:R-:W-:Y:S01]  /*ac90*/  FFMA.FTZ R103, R188, -R132.reuse, R103 ;  /* 0x80000084bc677223 */ /* 0x080fe20000010067 */
[----:B------:R-:W-:Y:S02]  /*aca0*/  ISETP.GE.AND P5, PT, R2, RZ, PT ;  /* 0x000000ff0200720c */ /* 0x000fe40003fa6270 */
[----:B------:R-:W-:Y:S01]  /*acb0*/  ISETP.GE.AND P2, PT, R3, RZ, PT ;  /* 0x000000ff0300720c */ /* 0x000fe20003f46270 */
[----:B------:R-:W2:Y:S01]  /*acc0*/  I2F R192, R138 ;  /* 0x0000008a00c07306 */ /* 0x000ea20000201400 */
[----:B------:R-:W-:Y:S02]  /*acd0*/  @!P6 IADD3 R183, -R0, 0x10, RZ ;  /* 0x0000001000b7e810 */ /* 0x000fe40007ffe1ff */
[----:B------:R-:W-:Y:S01]  /*ace0*/  ISETP.GE.AND P6, PT, R178, RZ, PT ;  /* 0x000000ffb200720c */ /* 0x000fe20003fc6270 */
[CC--:B---3--:R-:W-:Y:S01]  /*acf0*/  FFMA.FTZ R100, R187.reuse, -R132.reuse, R100 ;  /* 0x80000084bb647223 */ /* 0x0c8fe20000010064 */
[C---:B------:R-:W-:Y:S01]  /*ad00*/  IADD3 R139, R0.reuse, -0x30, RZ ;  /* 0xffffffd0008b7810 */ /* 0x040fe20007ffe0ff */
[-C--:B------:R-:W-:Y:S01]  /*ad10*/  FFMA.FTZ R114, R187, -R132.reuse, R114 ;  /* 0x80000084bb727223 */ /* 0x080fe20000010072 */
[----:B------:R-:W-:Y:S02]  /*ad20*/  @!P3 IADD3 R184, -R0, 0x9, RZ ;  /* 0x0000000900b8b810 */ /* 0x000fe40007ffe1ff */
[----:B------:R-:W-:Y:S01]  /*ad30*/  ISETP.GE.AND P3, PT, R176, RZ, PT ;  /* 0x000000ffb000720c */ /* 0x000fe20003f66270 */
[----:B------:R-:W3:Y:S01]  /*ad40*/  I2F R183, R183 ;  /* 0x000000b700b77306 */ /* 0x000ee20000201400 */
[----:B------:R-:W-:Y:S02]  /*ad50*/  @!P5 IADD3 R2, -R0, 0x68, RZ ;  /* 0x000000680002d810 */ /* 0x000fe40007ffe1ff */
[----:B------:R-:W-:Y:S01]  /*ad60*/  ISETP.GE.AND P5, PT, R180, RZ, PT ;  /* 0x000000ffb400720c */ /* 0x000fe20003fa6270 */
[-C--:B-1----:R-:W-:Y:S01]  /*ad70*/  FFMA.FTZ R16, R190, -R132.reuse, R16 ;  /* 0x80000084be107223 */ /* 0x082fe20000010010 */
[----:B------:R-:W-:Y:S01]  /*ad80*/  @!P2 IADD3 R3, -R0, 0x61, RZ ;  /* 0x000000610003a810 */ /* 0x000fe20007ffe1ff */
[CC--:B------:R-:W-:Y:S01]  /*ad90*/  FFMA.FTZ R22, R190.reuse, -R132.reuse, R22 ;  /* 0x80000084be167223 */ /* 0x0c0fe20000010016 */
[----:B------:R-:W-:Y:S01]  /*ada0*/  ISETP.GE.AND P2, PT, R181, RZ, PT ;  /* 0x000000ffb500720c */ /* 0x000fe20003f46270 */
[-C--:B------:R-:W-:Y:S01]  /*adb0*/  FFMA.FTZ R90, R190, -R132.reuse, R90 ;  /* 0x80000084be5a7223 */ /* 0x080fe2000001005a */
[----:B------:R-:W-:Y:S01]  /*adc0*/  IADD3 R137, R0, -0x39, RZ ;  /* 0xffffffc700897810 */ /* 0x000fe20007ffe0ff */
[----:B------:R-:W1:Y:S01]  /*add0*/  I2F R186, R3 ;  /* 0x0000000300ba7306 */ /* 0x000e620000201400 */
[-C--:B------:R-:W-:Y:S01]  /*ade0*/  FFMA.FTZ R76, R190, -R132.reuse, R76 ;  /* 0x80000084be4c7223 */ /* 0x080fe2000001004c */
[----:B------:R-:W-:Y:S01]  /*adf0*/  @!P3 IADD3 R176, -R0, 0x71, RZ ;  /* 0x0000007100b0b810 */ /* 0x000fe20007ffe1ff */
[-C--:B--2---:R-:W-:Y:S01]  /*ae00*/  FFMA.FTZ R19, R192, -R132.reuse, R19 ;  /* 0x80000084c0137223 */ /* 0x084fe20000010013 */
[----:B------:R-:W-:Y:S01]  /*ae10*/  IADD3 R138, R0, -0x38, RZ ;  /* 0xffffffc8008a7810 */ /* 0x000fe20007ffe0ff */
[-C--:B------:R-:W-:Y:S01]  /*ae20*/  FFMA.FTZ R5, R192, -R132.reuse, R5 ;  /* 0x80000084c0057223 */ /* 0x080fe20000010005 */
[----:B------:R-:W-:Y:S01]  /*ae30*/  @!P5 IADD3 R180, -R0, 0x70, RZ ;  /* 0x0000007000b4d810 */ /* 0x000fe20007ffe1ff */
[-C--:B------:R-:W-:Y:S01]  /*ae40*/  FFMA.FTZ R79, R192, -R132.reuse, R79 ;  /* 0x80000084c04f7223 */ /* 0x080fe2000001004f */
[----:B------:R-:W-:Y:S02]  /*ae50*/  ISETP.GE.AND P5, PT, R177, RZ, PT ;  /* 0x000000ffb100720c */ /* 0x000fe40003fa6270 */
[----:B------:R-:W2:Y:S01]  /*ae60*/  I2F R184, R184 ;  /* 0x000000b800b87306 */ /* 0x000ea20000201400 */
[----:B------:R-:W-:Y:S01]  /*ae70*/  ISETP.GE.AND P4, PT, R138, RZ, PT ;  /* 0x000000ff8a00720c */ /* 0x000fe20003f86270 */
[-C--:B------:R-:W-:Y:S01]  /*ae80*/  FFMA.FTZ R73, R192, -R132.reuse, R73 ;  /* 0x80000084c0497223 */ /* 0x080fe20000010049 */
[----:B------:R-:W-:Y:S01]  /*ae90*/  ISETP.GE.AND P3, PT, R173, RZ, PT ;  /* 0x000000ffad00720c */ /* 0x000fe20003f66270 */
[CC--:B---3--:R-:W-:Y:S01]  /*aea0*/  FFMA.FTZ R20, R183.reuse, -R132.reuse, R20 ;  /* 0x80000084b7147223 */ /* 0x0c8fe20000010014 */
[C---:B------:R-:W-:Y:S01]  /*aeb0*/  @!P2 IADD3 R181, -R0.reuse, 0x69, RZ ;  /* 0x0000006900b5a810 */ /* 0x040fe20007ffe1ff */
[-C--:B------:R-:W-:Y:S01]  /*aec0*/  FFMA.FTZ R34, R183, -R132.reuse, R34 ;  /* 0x80000084b7227223 */ /* 0x080fe20000010022 */
[----:B------:R-:W-:Y:S01]  /*aed0*/  ISETP.GE.AND P2, PT, R179, RZ, PT ;  /* 0x000000ffb300720c */ /* 0x000fe20003f46270 */
[CC--:B------:R-:W-:Y:S01]  /*aee0*/  FFMA.FTZ R94, R183.reuse, -R132.reuse, R94 ;  /* 0x80000084b75e7223 */ /* 0x0c0fe2000001005e */
[C---:B------:R-:W-:Y:S01]  /*aef0*/  @!P6 IADD3 R178, -R0.reuse, 0x19, RZ ;  /* 0x0000001900b2e810 */ /* 0x040fe20007ffe1ff */
[----:B------:R-:W3:Y:S01]  /*af00*/  I2F R185, R2 ;  /* 0x0000000200b97306 */ /* 0x000ee20000201400 */
[-C--:B------:R-:W-:Y:S01]  /*af10*/  FFMA.FTZ R88, R183, -R132.reuse, R88 ;  /* 0x80000084b7587223 */ /* 0x080fe20000010058 */
[C---:B------:R-:W-:Y:S02]  /*af20*/  @!P5 IADD3 R177, -R0.reuse, 0x20, RZ ;  /* 0x0000002000b1d810 */ /* 0x040fe40007ffe1ff */
[----:B------:R-:W-:Y:S01]  /*af30*/  @!P4 IADD3 R138, -R0, 0x38, RZ ;  /* 0x00000038008ac810 */ /* 0x000fe20007ffe1ff */
[-C--:B-1----:R-:W-:Y:S01]  /*af40*/  FFMA.FTZ R101, R186, -R132.reuse, R101 ;  /* 0x80000084ba657223 */ /* 0x082fe20000010065 */
        /* <DEDUP_REMOVED lines=8> */
[CC--:B------:R-:W-:Y:S01]  /*afd0*/  FFMA.FTZ R17, R184.reuse, -R132.reuse, R17 ;  /* 0x80000084b8117223 */ /* 0x0c0fe20000010011 */
[----:B------:R-:W-:Y:S01]  /*afe0*/  ISETP.GE.AND P6, PT, R139, RZ, PT ;  /* 0x000000ff8b00720c */ /* 0x000fe20003fc6270 */
[-C--:B------:R-:W-:Y:S01]  /*aff0*/  FFMA.FTZ R91, R184, -R132.reuse, R91 ;  /* 0x80000084b85b7223 */ /* 0x080fe2000001005b */
[----:B------:R-:W-:Y:S01]  /*b000*/  ISETP.GE.AND P5, PT, R3, RZ, PT ;  /* 0x000000ff0300720c */ /* 0x000fe20003fa6270 */
[----:B------:R-:W2:Y:S01]  /*b010*/  I2F R177, R138 ;  /* 0x0000008a00b17306 */ /* 0x000ea20000201400 */
[----:B------:R-:W-:Y:S01]  /*b020*/  @!P3 IADD3 R137, -R0, 0x39, RZ ;  /* 0x000000390089b810 */ /* 0x000fe20007ffe1ff */
[-C--:B------:R-:W-:Y:S02]  /*b030*/  FFMA.FTZ R77, R184, -R132.reuse, R77 ;  /* 0x80000084b84d7223 */ /* 0x080fe4000001004d */
[CC--:B---3--:R-:W-:Y:S01]  /*b040*/  FFMA.FTZ R112, R185.reuse, -R132.reuse, R112 ;  /* 0x80000084b9707223 */ /* 0x0c8fe20000010070 */
[C---:B------:R-:W-:Y:S01]  /*b050*/  IADD3 R2, R0.reuse, -0x79, RZ ;  /* 0xffffff8700027810 */ /* 0x040fe20007ffe0ff */
[-C--:B------:R-:W-:Y:S01]  /*b060*/  FFMA.FTZ R118, R185, -R132.reuse, R118 ;  /* 0x80000084b9767223 */ /* 0x080fe20000010076 */
[----:B------:R-:W-:Y:S02]  /*b070*/  @!P2 IADD3 R172, -R0, 0x29, RZ ;  /* 0x0000002900aca810 */ /* 0x000fe40007ffe1ff */
[----:B------:R-:W-:Y:S01]  /*b080*/  ISETP.GE.AND P2, PT, R2, RZ, PT ;  /* 0x000000ff0200720c */ /* 0x000fe20003f46270 */
[----:B------:R-:W3:Y:S01]  /*b090*/  I2F R175, R137 ;  /* 0x0000008900af7306 */ /* 0x000ee20000201400 */
[C---:B------:R-:W-:Y:S02]  /*b0a0*/  @!P6 IADD3 R139, -R0.reuse, 0x30, RZ ;  /* 0x00000030008be810 */ /* 0x040fe40007ffe1ff */
[C---:B------:R-:W-:Y:S01]  /*b0b0*/  @!P5 IADD3 R3, -R0.reuse, 0x31, RZ ;  /* 0x000000310003d810 */ /* 0x040fe20007ffe1ff */
[CC--:B-1----:R-:W-:Y:S02]  /*b0c0*/  FFMA.FTZ R36, R205.reuse, -R132.reuse, R36 ;  /* 0x80000084cd247223 */ /* 0x0c2fe40000010024 */
[CC--:B------:R-:W-:Y:S02]  /*b0d0*/  FFMA.FTZ R50, R205.reuse, -R132.reuse, R50 ;  /* 0x80000084cd327223 */ /* 0x0c0fe40000010032 */
[CC--:B------:R-:W-:Y:S02]  /*b0e0*/  FFMA.FTZ R110, R205.reuse, -R132.reuse, R110 ;  /* 0x80000084cd6e7223 */ /* 0x0c0fe4000001006e */
[----:B------:R-:W1:Y:S01]  /*b0f0*/  I2F R179, R179 ;  /* 0x000000b300b37306 */ /* 0x000e620000201400 */
[-C--:B------:R-:W-:Y:S01]  /*b100*/  FFMA.FTZ R104, R205, -R132.reuse, R104 ;  /* 0x80000084cd687223 */ /* 0x080fe20000010068 */
[----:B------:R-:W-:Y:S01]  /*b110*/  @!P2 IADD3 R2, -R0, 0x79, RZ ;  /* 0x000000790002a810 */ /* 0x000fe20007ffe1ff */
[CC--:B--2---:R-:W-:Y:S01]  /*b120*/  FFMA.FTZ R64, R177.reuse, -R132.reuse, R64 ;  /* 0x80000084b1407223 */ /* 0x0c4fe20000010040 */
[----:B------:R-:W-:Y:S01]  /*b130*/  FMNMX.FTZ R138, R4, R133, !PT ;  /* 0x00000085048a7209 */ /* 0x000fe20007810000 */
[CC--:B------:R-:W-:Y:S01]  /*b140*/  FFMA.FTZ R70, R177.reuse, -R132.reuse, R70 ;  /* 0x80000084b1467223 */ /* 0x0c0fe20000010046 */
[----:B------:R-:W-:Y:S01]  /*b150*/  FMNMX.FTZ R0, R10, R135, !PT ;  /* 0x000000870a007209 */ /* 0x000fe20007810000 */
[----:B------:R-:W-:Y:S01]  /*b160*/  FFMA.FTZ R124, R177, -R132, R124 ;  /* 0x80000084b17c7223 */ /* 0x000fe2000001007c */
[----:B------:R-:W-:Y:S02]  /*b170*/  FMNMX.FTZ R138, R5, R138, !PT ;  /* 0x0000008a058a7209 */ /* 0x000fe40007810000 */
[----:B------:R-:W2:Y:S01]  /*b180*/  I2F R178, R178 ;  /* 0x000000b200b27306 */ /* 0x000ea20000201400 */
[----:B------:R-:W-:Y:S02]  /*b190*/  FMNMX.FTZ R0, R11, R0, !PT ;  /* 0x000000000b007209 */ /* 0x000fe40007810000 */
[----:B------:R-:W-:Y:S01]  /*b1a0*/  FMNMX.FTZ R138, R16, R138, !PT ;  /* 0x0000008a108a7209 */ /* 0x000fe20007810000 */
[C---:B---3--:R-:W-:Y:S01]  /*b1b0*/  FFMA.FTZ R65, R175.reuse, -R132, R65 ;  /* 0x80000084af417223 */ /* 0x048fe20000010041 */
[----:B------:R-:W-:Y:S01]  /*b1c0*/  FMNMX.FTZ R137, R6, R134, !PT ;  /* 0x0000008606897209 */ /* 0x000fe20007810000 */
[----:B------:R-:W-:Y:S01]  /*b1d0*/  FFMA.FTZ R71, R175, -R132, R71 ;  /* 0x80000084af477223 */ /* 0x000fe20000010047 */
[----:B------:R-:W-:Y:S01]  /*b1e0*/  FMNMX.FTZ R138, R17, R138, !PT ;  /* 0x0000008a118a7209 */ /* 0x000fe20007810000 */
[----:B------:R-:W-:Y:S01]  /*b1f0*/  FFMA.FTZ R125, R175, -R132, R125 ;  /* 0x80000084af7d7223 */ /* 0x000fe2000001007d */
[----:B------:R-:W-:Y:S01]  /*b200*/  FMNMX.FTZ R137, R7, R137, !PT ;  /* 0x0000008907897209 */ /* 0x000fe20007810000 */
[----:B------:R-:W3:Y:S01]  /*b210*/  I2F R195, R173 ;  /* 0x000000ad00c37306 */ /* 0x000ee20000201400 */
[----:B------:R-:W-:Y:S02]  /*b220*/  FMNMX.FTZ R138, R20, R138, !PT ;  /* 0x0000008a148a7209 */ /* 0x000fe40007810000 */
[----:B------:R-:W-:Y:S01]  /*b230*/  FMNMX.FTZ R137, R18, R137, !PT ;  /* 0x0000008912897209 */ /* 0x000fe20007810000 */
[----:B-1----:R-:W-:Y:S01]  /*b240*/  FFMA.FTZ R32, R179, -R132, R32 ;  /* 0x80000084b3207223 */ /* 0x002fe20000010020 */
[----:B------:R-:W-:Y:S01]  /*b250*/  FMNMX.FTZ R138, R21, R138, !PT ;  /* 0x0000008a158a7209 */ /* 0x000fe20007810000 */
[-C--:B------:R-:W-:Y:S01]  /*b260*/  FFMA.FTZ R38, R179, -R132.reuse, R38 ;  /* 0x80000084b3267223 */ /* 0x080fe20000010026 */
[----:B------:R-:W-:Y:S01]  /*b270*/  FMNMX.FTZ R137, R19, R137, !PT ;  /* 0x0000008913897209 */ /* 0x000fe20007810000 */
[C---:B------:R-:W-:Y:S01]  /*b280*/  FFMA.FTZ R106, R179.reuse, -R132, R106 ;  /* 0x80000084b36a7223 */ /* 0x040fe2000001006a */
[----:B------:R-:W-:Y:S01]  /*b290*/  FMNMX.FTZ R138, R32, R138, !PT ;  /* 0x0000008a208a7209 */ /* 0x000fe20007810000 */
[----:B------:R-:W1:Y:S01]  /*b2a0*/  I2F R191, R172 ;  /* 0x000000ac00bf7306 */ /* 0x000e620000201400 */
[----:B------:R-:W-:Y:S01]  /*b2b0*/  FMNMX.FTZ R137, R22, R137, !PT ;  /* 0x0000008916897209 */ /* 0x000fe20007810000 */
[----:B------:R-:W-:Y:S01]  /*b2c0*/  FFMA.FTZ R92, R179, -R132, R92 ;  /* 0x80000084b35c7223 */ /* 0x000fe2000001005c */
[----:B------:R-:W-:Y:S01]  /*b2d0*/  FMNMX.FTZ R0, R14, R0, !PT ;  /* 0x000000000e007209 */ /* 0x000fe20007810000 */
[CC--:B--2---:R-:W-:Y:S01]  /*b2e0*/  FFMA.FTZ R33, R178.reuse, -R132.reuse, R33 ;  /* 0x80000084b2217223 */ /* 0x0c4fe20000010021 */
[----:B------:R-:W-:Y:S01]  /*b2f0*/  FMNMX.FTZ R137, R23, R137, !PT ;  /* 0x0000008917897209 */ /* 0x000fe20007810000 */
[C---:B------:R-:W-:Y:S01]  /*b300*/  FFMA.FTZ R39, R178.reuse, -R132, R39 ;  /* 0x80000084b2277223 */ /* 0x040fe20000010027 */
[----:B------:R-:W-:Y:S01]  /*b310*/  FMNMX.FTZ R0, R15, R0, !PT ;  /* 0x000000000f007209 */ /* 0x000fe20007810000 */
[----:B------:R-:W-:Y:S01]  /*b320*/  FFMA.FTZ R107, R178, -R132, R107 ;  /* 0x80000084b26b7223 */ /* 0x000fe2000001006b */
[----:B------:R-:W-:Y:S01]  /*b330*/  FMNMX.FTZ R138, R33, R138, !PT ;  /* 0x0000008a218a7209 */ /* 0x000fe20007810000 */
[----:B------:R-:W2:Y:S01]  /*b340*/  I2F R174, R139 ;  /* 0x0000008b00ae7306 */ /* 0x000ea20000201400 */
[----:B------:R-:W-:Y:S01]  /*b350*/  FMNMX.FTZ R0, R26, R0, !PT ;  /* 0x000000001a007209 */ /* 0x000fe20007810000 */
[----:B------:R-:W-:Y:S01]  /*b360*/  FFMA.FTZ R93, R178, -R132, R93 ;  /* 0x80000084b25d7223 */ /* 0x000fe2000001005d */
[----:B------:R-:W-:Y:S01]  /*b370*/  FMNMX.FTZ R138, R36, R138, !PT ;  /* 0x0000008a248a7209 */ /* 0x000fe20007810000 */
[CC--:B---3--:R-:W-:Y:S01]  /*b380*/  FFMA.FTZ R48, R195.reuse, -R132.reuse, R48 ;  /* 0x80000084c3307223 */ /* 0x0c8fe20000010030 */
[----:B------:R-:W-:Y:S01]  /*b390*/  FMNMX.FTZ R137, R34, R137, !PT ;  /* 0x0000008922897209 */ /* 0x000fe20007810000 */
[----:B------:R-:W-:Y:S01]  /*b3a0*/  FFMA.FTZ R54, R195, -R132, R54 ;  /* 0x80000084c3367223 */ /* 0x000fe20000010036 */
[----:B------:R-:W-:Y:S01]  /*b3b0*/  FMNMX.FTZ R138, R37, R138, !PT ;  /* 0x0000008a258a7209 */ /* 0x000fe20007810000 */
[----:B------:R-:W-:Y:S01]  /*b3c0*/  FFMA.FTZ R122, R195, -R132, R122 ;  /* 0x80000084c37a7223 */ /* 0x000fe2000001007a */
[----:B------:R-:W-:Y:S01]  /*b3d0*/  FMNMX.FTZ R137, R35, R137, !PT ;  /* 0x0000008923897209 */ /* 0x000fe20007810000 */
[----:B------:R-:W3:Y:S01]  /*b3e0*/  I2F R3, R3 ;  /* 0x0000000300037306 */ /* 0x000ee20000201400 */
[----:B------:R-:W-:Y:S01]  /*b3f0*/  FMNMX.FTZ R138, R48, R138, !PT ;  /* 0x0000008a308a7209 */ /* 0x000fe20007810000 */
[-C--:B------:R-:W-:Y:S01]  /*b400*/  FFMA.FTZ R108, R195, -R132.reuse, R108 ;  /* 0x80000084c36c7223 */ /* 0x080fe2000001006c */
[----:B------:R-:W-:Y:S01]  /*b410*/  FMNMX.FTZ R137, R38, R137, !PT ;  /* 0x0000008926897209 */ /* 0x000fe20007810000 */
[----:B-1----:R-:W-:Y:S01]  /*b420*/  FFMA.FTZ R49, R191, -R132, R49 ;  /* 0x80000084bf317223 */ /* 0x002fe20000010031 */
[----:B------:R-:W-:Y:S01]  /*b430*/  FMNMX.FTZ R0, R27, R0, !PT ;  /* 0x000000001b007209 */ /* 0x000fe20007810000 */
[-C--:B------:R-:W-:Y:S01]  /*b440*/  FFMA.FTZ R55, R191, -R132.reuse, R55 ;  /* 0x80000084bf377223 */ /* 0x080fe20000010037 */
[----:B------:R-:W-:Y:S01]  /*b450*/  FMNMX.FTZ R137, R39, R137, !PT ;  /* 0x0000008927897209 */ /* 0x000fe20007810000 */
[----:B------:R-:W-:Y:S01]  /*b460*/  FFMA.FTZ R123, R191, -R132, R123 ;  /* 0x80000084bf7b7223 */ /* 0x000fe2000001007b */
        /* <DEDUP_REMOVED lines=15> */
[-C--:B---3--:R-:W-:Y:S01]  /*b560*/  FFMA.FTZ R53, R3, -R132.reuse, R53 ;  /* 0x8000008403357223 */ /* 0x088fe20000010035 */
[----:B------:R-:W-:Y:S01]  /*b570*/  FMNMX.FTZ R137, R55, R137, !PT ;  /* 0x0000008937897209 */ /* 0x000fe20007810000 */
[----:B------:R-:W-:Y:S01]  /*b580*/  FFMA.FTZ R67, R3, -R132, R67 ;  /* 0x8000008403437223 */ /* 0x000fe20000010043 */
[----:B------:R-:W-:Y:S01]  /*b590*/  FMNMX.FTZ R0, R43, R0, !PT ;  /* 0x000000002b007209 */ /* 0x000fe20007810000 */
[----:B------:R-:W-:Y:S01]  /*b5a0*/  FFMA.FTZ R127, R3, -R132, R127 ;  /* 0x80000084037f7223 */ /* 0x000fe2000001007f */
[----:B------:R-:W-:Y:S01]  /*b5b0*/  FMNMX.FTZ R138, R53, R138, !PT ;  /* 0x0000008a358a7209 */ /* 0x000fe20007810000 */
[----:B------:R-:W3:Y:S01]  /*b5c0*/  I2F R180, R180 ;  /* 0x000000b400b47306 */ /* 0x000ee20000201400 */
[----:B------:R-:W-:Y:S01]  /*b5d0*/  FMNMX.FTZ R0, R46, R0, !PT ;  /* 0x000000002e007209 */ /* 0x000fe20007810000 */
[----:B------:R-:W-:Y:S01]  /*b5e0*/  FFMA.FTZ R121, R3, -R132, R121 ;  /* 0x8000008403797223 */ /* 0x000fe20000010079 */
[----:B------:R-:W-:Y:S01]  /*b5f0*/  FMNMX.FTZ R138, R64, R138, !PT ;  /* 0x0000008a408a7209 */ /* 0x000fe20007810000 */
[----:B-1----:R-:W-:Y:S01]  /*b600*/  FFMA.FTZ R129, R2, -R132, R129 ;  /* 0x8000008402817223 */ /* 0x002fe20000010081 */
[----:B------:R-:W-:Y:S02]  /*b610*/  FMNMX.FTZ R2, R8, R136, !PT ;  /* 0x0000008808027209 */ /* 0x000fe40007810000 */
[----:B------:R-:W-:Y:S02]  /*b620*/  FMNMX.FTZ R0, R47, R0, !PT ;  /* 0x000000002f007209 */ /* 0x000fe40007810000 */
[----:B------:R-:W-:Y:S01]  /*b630*/  FMNMX.FTZ R138, R65, R138, !PT ;  /* 0x0000008a418a7209 */ /* 0x000fe20007810000 */
[----:B------:R-:W1:Y:S01]  /*b640*/  I2F R176, R176 ;  /* 0x000000b000b07306 */ /* 0x000e620000201400 */
[----:B------:R-:W-:Y:S02]  /*b650*/  FMNMX.FTZ R137, R66, R137, !PT ;  /* 0x0000008942897209 */ /* 0x000fe40007810000 */
[----:B------:R-:W-:Y:S01]  /*b660*/  FMNMX.FTZ R138, R68, R138, !PT ;  /* 0x0000008a448a7209 */ /* 0x000fe20007810000 */
[-C--:B--2---:R-:W-:Y:S01]  /*b670*/  FFMA.FTZ R113, R181, -R132.reuse, R113 ;  /* 0x80000084b5717223 */ /* 0x084fe20000010071 */
[----:B------:R-:W-:Y:S01]  /*b680*/  FMNMX.FTZ R137, R67, R137, !PT ;  /* 0x0000008943897209 */ /* 0x000fe20007810000 */
[----:B------:R-:W-:Y:S01]  /*b690*/  FFMA.FTZ R119, R181, -R132, R119 ;  /* 0x80000084b5777223 */ /* 0x000fe20000010077 */
[----:B------:R-:W-:Y:S02]  /*b6a0*/  FMNMX.FTZ R138, R69, R138, !PT ;  /* 0x0000008a458a7209 */ /* 0x000fe40007810000 */
[----:B------:R-:W-:Y:S02]  /*b6b0*/  FMNMX.FTZ R137, R70, R137, !PT ;  /* 0x0000008946897209 */ /* 0x000fe40007810000 */
[----:B------:R-:W-:Y:S02]  /*b6c0*/  FMNMX.FTZ R138, R80, R138, !PT ;  /* 0x0000008a508a7209 */ /* 0x000fe40007810000 */
[----:B------:R-:W-:Y:S01]  /*b6d0*/  FMNMX.FTZ R2, R9, R2, !PT ;  /* 0x0000000209027209 */ /* 0x000fe20007810000 */
[C---:B---3--:R-:W-:Y:S01]  /*b6e0*/  FFMA.FTZ R116, R180.reuse, -R132, R116 ;  /* 0x80000084b4747223 */ /* 0x048fe20000010074 */
[----:B------:R-:W-:Y:S01]  /*b6f0*/  FMNMX.FTZ R138, R81, R138, !PT ;  /* 0x0000008a518a7209 */ /* 0x000fe20007810000 */
[----:B------:R-:W-:Y:S01]  /*b700*/  FFMA.FTZ R130, R180, -R132, R130 ;  /* 0x80000084b4827223 */ /* 0x000fe20000010082 */
[----:B------:R-:W-:Y:S02]  /*b710*/  FMNMX.FTZ R137, R71, R137, !PT ;  /* 0x0000008947897209 */ /* 0x000fe40007810000 */
[----:B------:R-:W-:Y:S02]  /*b720*/  FMNMX.FTZ R138, R84, R138, !PT ;  /* 0x0000008a548a7209 */ /* 0x000fe40007810000 */
[----:B------:R-:W-:Y:S02]  /*b730*/  FMNMX.FTZ R2, R12, R2, !PT ;  /* 0x000000020c027209 */ /* 0x000fe40007810000 */
[----:B------:R-:W-:Y:S01]  /*b740*/  FMNMX.FTZ R0, R58, R0, !PT ;  /* 0x000000003a007209 */ /* 0x000fe20007810000 */
[C---:B-1----:R-:W-:Y:S01]  /*b750*/  FFMA.FTZ R117, R176.reuse, -R132, R117 ;  /* 0x80000084b0757223 */ /* 0x042fe20000010075 */
[----:B------:R-:W-:Y:S01]  /*b760*/  FMNMX.FTZ R2, R13, R2, !PT ;  /* 0x000000020d027209 */ /* 0x000fe20007810000 */
[----:B------:R-:W-:Y:S01]  /*b770*/  FFMA.FTZ R131, R176, -R132, R131 ;  /* 0x80000084b0837223 */ /* 0x000fe20000010083 */
        /* <DEDUP_REMOVED lines=27> */
[----:B------:R-:W1:Y:S01]  /*b930*/  SHFL.BFLY PT, R173, R138, 0x2, 0x1f ;  /* 0x0c401f008aad7f89 */ /* 0x000e6200000e0000 */
        /* <DEDUP_REMOVED lines=12> */
[----:B-1----:R-:W-:Y:S02]  /*ba00*/  FMNMX.FTZ R138, R138, R173, !PT ;  /* 0x000000ad8a8a7209 */ /* 0x002fe40007810000 */
        /* <DEDUP_REMOVED lines=17> */
[----:B------:R-:W-:Y:S02]  /*bb20*/  FSETP.NEU.FTZ.AND P2, PT, R138, -INF , PT ;  /* 0xff8000008a00780b */ /* 0x000fe40003f5d000 */
        /* <DEDUP_REMOVED lines=15> */
[----:B------:R-:W-:Y:S03]  /*bc20*/  FMNMX.FTZ R172, R120, R172, !PT ;  /* 0x000000ac78ac7209 */ /* 0x000fe60007810000 */
[----:B------:R-:W2:Y:S01]  /*bc30*/  SHFL.BFLY PT, R139, R137, 0x2, 0x1f ;  /* 0x0c401f00898b7f89 */ /* 0x000ea200000e0000 */
[----:B------:R-:W-:Y:S04]  /*bc40*/  FMNMX.FTZ R172, R121, R172, !PT ;  /* 0x000000ac79ac7209 */ /* 0x000fe80007810000 */
[----:B------:R-:W-:Y:S02]  /*bc50*/  FMNMX.FTZ R172, R124, R172, !PT ;  /* 0x000000ac7cac7209 */ /* 0x000fe40007810000 */
[----:B-1----:R-:W-:Y:S01]  /*bc60*/  FMNMX.FTZ R2, R0, R2, !PT ;  /* 0x0000000200027209 */ /* 0x002fe20007810000 */
[----:B------:R-:W-:Y:S01]  /*bc70*/  FADD.FTZ R0, -R138, R133 ;  /* 0x000000858a007221 */ /* 0x000fe20000010100 */
[----:B------:R-:W-:Y:S03]  /*bc80*/  FMNMX.FTZ R172, R125, R172, !PT ;  /* 0x000000ac7dac7209 */ /* 0x000fe60007810000 */
[----:B------:R-:W-:Y:S01]  /*bc90*/  FMUL.FTZ R0, R0, c[0x0][0x23c] ;  /* 0x00008f0000007a20 */ /* 0x000fe20000410000 */
[----:B------:R-:W1:Y:S08]  /*bca0*/  SHFL.BFLY PT, R3, R2, 0x1, 0x1f ;  /* 0x0c201f0002037f89 */ /* 0x000e7000000e0000 */
[----:B------:R-:W3:Y:S01]  /*bcb0*/  SHFL.BFLY PT, R173, R172, 0x2, 0x1f ;  /* 0x0c401f00acad7f89 */ /* 0x000ee200000e0000 */
[----:B--2---:R-:W-:Y:S07]  /*bcc0*/  FMNMX.FTZ R137, R137, R139, !PT ;  /* 0x0000008b89897209 */ /* 0x004fee0007810000 */
[----:B------:R-:W2:Y:S01]  /*bcd0*/  SHFL.BFLY PT, R139, R137, 0x1, 0x1f ;  /* 0x0c201f00898b7f89 */ /* 0x000ea200000e0000 */
[----:B-1----:R-:W-:Y:S02]  /*bce0*/  FMNMX.FTZ R3, R2, R3, !PT ;  /* 0x0000000302037209 */ /* 0x002fe40007810000 */
[----:B---3--:R-:W-:Y:S05]  /*bcf0*/  FMNMX.FTZ R2, R172, R173, !PT ;  /* 0x000000adac027209 */ /* 0x008fea0007810000 */
[----:B------:R-:W1:Y:S01]  /*bd00*/  SHFL.BFLY PT, R172, R2, 0x1, 0x1f ;  /* 0x0c201f0002ac7f89 */ /* 0x000e6200000e0000 */
[----:B--2---:R-:W-:Y:S02]  /*bd10*/  FMNMX.FTZ R137, R137, R139, !PT ;  /* 0x0000008b89897209 */ /* 0x004fe40007810000 */
[----:B------:R2:W3:Y:S01]  /*bd20*/  MUFU.EX2 R139, R0 ;  /* 0x00000000008b7308 */ /* 0x0004e20000000800 */
[----:B-1----:R-:W-:Y:S02]  /*bd30*/  FMNMX.FTZ R2, R2, R172, !PT ;  /* 0x000000ac02027209 */ /* 0x002fe40007810000 */
[----:B--2---:R-:W-:Y:S04]  /*bd40*/  FADD.FTZ R0, -R137, R134 ;  /* 0x0000008689007221 */ /* 0x004fe80000010100 */
[----:B------:R-:W-:Y:S04]  /*bd50*/  FMUL.FTZ R0, R0, c[0x0][0x23c] ;  /* 0x00008f0000007a20 */ /* 0x000fe80000410000 */
[----:B------:R1:W-:Y:S02]  /*bd60*/  MUFU.EX2 R134, R0 ;  /* 0x0000000000867308 */ /* 0x0003e40000000800 */
[----:B-1----:R-:W-:Y:S02]  /*bd70*/  FADD.FTZ R0, -R3, R135 ;  /* 0x0000008703007221 */ /* 0x002fe40000010100 */
[----:B------:R-:W-:Y:S02]  /*bd80*/  FMUL.FTZ R135, R138, c[0x0][0x23c] ;  /* 0x00008f008a877a20 */ /* 0x000fe40000410000 */
[----:B------:R-:W-:Y:S03]  /*bd90*/  FMUL.FTZ R0, R0, c[0x0][0x23c] ;  /* 0x00008f0000007a20 */ /* 0x000fe60000410000 */
[----:B------:R-:W-:Y:S01]  /*bda0*/  FSEL R135, R135, RZ, P2 ;  /* 0x000000ff87877208 */ /* 0x000fe20001000000 */
[----:B------:R1:W-:Y:S01]  /*bdb0*/  MUFU.EX2 R133, R0 ;  /* 0x0000000000857308 */ /* 0x0003e20000000800 */
[----:B------:R-:W-:Y:S03]  /*bdc0*/  FSETP.NEU.FTZ.AND P2, PT, R137, -INF , PT ;  /* 0xff8000008900780b */ /* 0x000fe60003f5d000 */
[--C-:B------:R-:W-:Y:S02]  /*bdd0*/  FFMA.FTZ R20, R20, c[0x0][0x23c], -R135.reuse ;  /* 0x00008f0014147a23 */ /* 0x100fe40000010887 */
[--C-:B------:R-:W-:Y:S02]  /*bde0*/  FFMA.FTZ R21, R21, c[0x0][0x23c], -R135.reuse ;  /* 0x00008f0015157a23 */ /* 0x100fe40000010887 */
        /* <DEDUP_REMOVED lines=10> */
[----:B-1----:R-:W-:Y:S02]  /*be90*/  FADD.FTZ R0, -R2, R136 ;  /* 0x0000008802007221 */ /* 0x002fe40000010100 */
        /* <DEDUP_REMOVED lines=25> */
[----:B------:R-:W-:Y:S01]  /*c030*/  FFMA.FTZ R135, R129, c[0x0][0x23c], -R135 ;  /* 0x00008f0081877a23 */ /* 0x000fe20000010887 */
[----:B------:R4:W-:Y:S01]  /*c040*/  MUFU.EX2 R225, R68 ;  /* 0x0000004400e17308 */ /* 0x0009e20000000800 */
[----:B------:R-:W-:Y:S02]  /*c050*/  FMUL.FTZ R0, R0, c[0x0][0x23c] ;  /* 0x00008f0000007a20 */ /* 0x000fe40000410000 */
[----:B-1----:R-:W-:Y:S05]  /*c060*/  FMUL.FTZ R64, R137, c[0x0][0x23c] ;  /* 0x00008f0089407a20 */ /* 0x002fea0000410000 */
[----:B------:R-:W-:Y:S02]  /*c070*/  FSEL R64, R64, RZ, P2 ;  /* 0x000000ff40407208 */ /* 0x000fe40001000000 */
[----:B------:R3:W-:Y:S01]  /*c080*/  MUFU.EX2 R194, R4 ;  /* 0x0000000400c27308 */ /* 0x0007e20000000800 */
[----:B------:R-:W-:Y:S02]  /*c090*/  FSETP.NEU.FTZ.AND P2, PT, R3, -INF , PT ;  /* 0xff8000000300780b */ /* 0x000fe40003f5d000 */
[--C-:B------:R-:W-:Y:S02]  /*c0a0*/  FFMA.FTZ R22, R22, c[0x0][0x23c], -R64.reuse ;  /* 0x00008f0016167a23 */ /* 0x100fe40000010840 */
[--C-:B------:R-:W-:Y:S02]  /*c0b0*/  FFMA.FTZ R23, R23, c[0x0][0x23c], -R64.reuse ;  /* 0x00008f0017177a23 */ /* 0x100fe40000010840 */
[--C-:B------:R-:W-:Y:S03]  /*c0c0*/  FFMA.FTZ R50, R50, c[0x0][0x23c], -R64.reuse ;  /* 0x00008f0032327a23 */ /* 0x100fe60000010840 */
[----:B------:R-:W-:Y:S01]  /*c0d0*/  MUFU.EX2 R116, R22 ;  /* 0x0000001600747308 */ /* 0x000fe20000000800 */
[--C-:B------:R-:W-:Y:S02]  /*c0e0*/  FFMA.FTZ R51, R51, c[0x0][0x23c], -R64.reuse ;  /* 0x00008f0033337a23 */ /* 0x100fe40000010840 */
[--C-:B------:R-:W-:Y:S02]  /*c0f0*/  FFMA.FTZ R54, R54, c[0x0][0x23c], -R64.reuse ;  /* 0x00008f0036367a23 */ /* 0x100fe40000010840 */
[--C-:B------:R-:W-:Y:S02]  /*c100*/  FFMA.FTZ R55, R55, c[0x0][0x23c], -R64.reuse ;  /* 0x00008f0037377a23 */ /* 0x100fe40000010840 */
[--C-:B------:R-:W-:Y:S02]  /*c110*/  FFMA.FTZ R18, R18, c[0x0][0x23c], -R64.reuse ;  /* 0x00008f0012127a23 */ /* 0x100fe40000010840 */
[--C-:B------:R-:W-:Y:S01]  /*c120*/  FFMA.FTZ R19, R19, c[0x0][0x23c], -R64.reuse ;  /* 0x00008f0013137a23 */ /* 0x100fe20000010840 */
[----:B------:R1:W-:Y:S01]  /*c130*/  MUFU.EX2 R128, R23 ;  /* 0x0000001700807308 */ /* 0x0003e20000000800 */
[----:B--2---:R-:W-:Y:S02]  /*c140*/  FMUL.FTZ R65, R3, c[0x0][0x23c] ;  /* 0x00008f0003417a20 */ /* 0x004fe40000410000 */
[----:B----4-:R-:W-:Y:S02]  /*c150*/  FMUL.FTZ R68, R2, c[0x0][0x23c] ;  /* 0x00008f0002447a20 */ /* 0x010fe40000410000 */
[----:B---3--:R-:W-:Y:S01]  /*c160*/  FMUL.FTZ R4, R139, R144 ;  /* 0x000000908b047220 */ /* 0x008fe20000410000 */
[----:B------:R-:W-:Y:S01]  /*c170*/  FSEL R65, R65, RZ, P2 ;  /* 0x000000ff41417208 */ /* 0x000fe20001000000 */
[--C-:B------:R-:W-:Y:S01]  /*c180*/  FFMA.FTZ R102, R102, c[0x0][0x23c], -R64.reuse ;  /* 0x00008f0066667a23 */ /* 0x100fe20000010840 */
[----:B------:R-:W-:Y:S01]  /*c190*/  FSETP.NEU.FTZ.AND P2, PT, R2, -INF , PT ;  /* 0xff8000000200780b */ /* 0x000fe20003f5d000 */
[----:B------:R-:W-:Y:S01]  /*c1a0*/  FFMA.FTZ R103, R103, c[0x0][0x23c], -R64 ;  /* 0x00008f0067677a23 */ /* 0x000fe20000010840 */
[----:B------:R2:W3:Y:S01]  /*c1b0*/  MUFU.EX2 R195, R5 ;  /* 0x0000000500c37308 */ /* 0x0004e20000000800 */
[--C-:B------:R-:W-:Y:S01]  /*c1c0*/  FFMA.FTZ R42, R42, c[0x0][0x23c], -R65.reuse ;  /* 0x00008f002a2a7a23 */ /* 0x100fe20000010841 */
[----:B------:R-:W-:Y:S01]  /*c1d0*/  FSEL R68, R68, RZ, P2 ;  /* 0x000000ff44447208 */ /* 0x000fe20001000000 */
        /* <DEDUP_REMOVED lines=13> */
[----:B------:R-:W-:Y:S02]  /*c2b0*/  FFMA.FTZ R24, R24, c[0x0][0x23c], -R68 ;  /* 0x00008f0018187a23 */ /* 0x000fe40000010844 */
[----:B--2---:R-:W-:Y:S02]  /*c2c0*/  FMUL.FTZ R5, R139, R145 ;  /* 0x000000918b057220 */ /* 0x004fe40000410000 */
[--C-:B------:R-:W-:Y:S02]  /*c2d0*/  FFMA.FTZ R114, R114, c[0x0][0x23c], -R64.reuse ;  /* 0x00008f0072727a23 */ /* 0x100fe40000010840 */
[--C-:B------:R-:W-:Y:S01]  /*c2e0*/  FFMA.FTZ R115, R115, c[0x0][0x23c], -R64.reuse ;  /* 0x00008f0073737a23 */ /* 0x100fe20000010840 */
[----:B------:R3:W-:Y:S01]  /*c2f0*/  MUFU.EX2 R202, R36 ;  /* 0x0000002400ca7308 */ /* 0x0007e20000000800 */
[--C-:B------:R-:W-:Y:S02]  /*c300*/  FFMA.FTZ R6, R6, c[0x0][0x23c], -R64.reuse ;  /* 0x00008f0006067a23 */ /* 0x100fe40000010840 */
[--C-:B------:R-:W-:Y:S02]  /*c310*/  FFMA.FTZ R7, R7, c[0x0][0x23c], -R64.reuse ;  /* 0x00008f0007077a23 */ /* 0x100fe40000010840 */
[----:B----4-:R-:W-:Y:S02]  /*c320*/  FMUL.FTZ R16, R139, R152 ;  /* 0x000000988b107220 */ /* 0x010fe40000410000 */
[--C-:B------:R-:W-:Y:S02]  /*c330*/  FFMA.FTZ R38, R38, c[0x0][0x23c], -R64.reuse ;  /* 0x00008f0026267a23 */ /* 0x100fe40000010840 */
[----:B------:R-:W-:Y:S01]  /*c340*/  FFMA.FTZ R39, R39, c[0x0][0x23c], -R64 ;  /* 0x00008f0027277a23 */ /* 0x000fe20000010840 */
[----:B------:R-:W-:Y:S01]  /*c350*/  MUFU.EX2 R203, R37 ;  /* 0x0000002500cb7308 */ /* 0x000fe20000000800 */
[--C-:B------:R-:W-:Y:S02]  /*c360*/  FFMA.FTZ R10, R10, c[0x0][0x23c], -R65.reuse ;  /* 0x00008f000a0a7a23 */ /* 0x100fe40000010841 */
[--C-:B------:R-:W-:Y:S02]  /*c370*/  FFMA.FTZ R11, R11, c[0x0][0x23c], -R65.reuse ;  /* 0x00008f000b0b7a23 */ /* 0x100fe40000010841 */
[----:B-----5:R-:W-:Y:S02]  /*c380*/  FMUL.FTZ R17, R139, R153 ;  /* 0x000000998b117220 */ /* 0x020fe40000410000 */
[--C-:B------:R-:W-:Y:S02]  /*c390*/  FFMA.FTZ R14, R14, c[0x0][0x23c], -R65.reuse ;  /* 0x00008f000e0e7a23 */ /* 0x100fe40000010841 */
[--C-:B------:R-:W-:Y:S01]  /*c3a0*/  FFMA.FTZ R8, R8, c[0x0][0x23c], -R68.reuse ;  /* 0x00008f0008087a23 */ /* 0x100fe20000010844 */
[----:B------:R-:W-:Y:S01]  /*c3b0*/  MUFU.EX2 R230, R85 ;  /* 0x0000005500e67308 */ /* 0x000fe20000000800 */
[--C-:B------:R-:W-:Y:S02]  /*c3c0*/  FFMA.FTZ R9, R9, c[0x0][0x23c], -R68.reuse ;  /* 0x00008f0009097a23 */ /* 0x100fe40000010844 */
[----:B------:R-:W-:Y:S01]  /*c3d0*/  FFMA.FTZ R12, R12, c[0x0][0x23c], -R68 ;  /* 0x00008f000c0c7a23 */ /* 0x000fe20000010844 */
[----:B---3--:R-:W-:Y:S01]  /*c3e0*/  F2FP.BF16.PACK_AB R36, R195, R194 ;  /* 0x000000c2c324723e */ /* 0x008fe200000010ff */
[--C-:B------:R-:W-:Y:S02]  /*c3f0*/  FFMA.FTZ R34, R34, c[0x0][0x23c], -R64.reuse ;  /* 0x00008f0022227a23 */ /* 0x100fe40000010840 */
[----:B------:R-:W-:Y:S02]  /*c400*/  FFMA.FTZ R35, R35, c[0x0][0x23c], -R64 ;  /* 0x00008f0023237a23 */ /* 0x000fe40000010840 */
[--C-:B------:R-:W-:Y:S01]  /*c410*/  FFMA.FTZ R27, R27, c[0x0][0x23c], -R65.reuse ;  /* 0x00008f001b1b7a23 */ /* 0x100fe20000010841 */
[----:B------:R2:W-:Y:S01]  /*c420*/  MUFU.EX2 R85, R6 ;  /* 0x0000000600557308 */ /* 0x0005e20000000800 */
[--C-:B------:R-:W-:Y:S02]  /*c430*/  FFMA.FTZ R25, R25, c[0x0][0x23c], -R68.reuse ;  /* 0x00008f0019197a23 */ /* 0x100fe40000010844 */
[--C-:B------:R-:W-:Y:S02]  /*c440*/  FFMA.FTZ R30, R30, c[0x0][0x23c], -R65.reuse ;  /* 0x00008f001e1e7a23 */ /* 0x100fe40000010841 */
[--C-:B------:R-:W-:Y:S02]  /*c450*/  FFMA.FTZ R31, R31, c[0x0][0x23c], -R65.reuse ;  /* 0x00008f001f1f7a23 */ /* 0x100fe40000010841 */
[--C-:B------:R-:W-:Y:S02]  /*c460*/  FFMA.FTZ R28, R28, c[0x0][0x23c], -R68.reuse ;  /* 0x00008f001c1c7a23 */ /* 0x100fe40000010844 */
[----:B------:R-:W-:Y:S01]  /*c470*/  FFMA.FTZ R29, R29, c[0x0][0x23c], -R68 ;  /* 0x00008f001d1d7a23 */ /* 0x000fe20000010844 */
[----:B------:R-:W3:Y:S01]  /*c480*/  MUFU.EX2 R129, R7 ;  /* 0x0000000700817308 */ /* 0x000ee20000000800 */
[--C-:B------:R-:W-:Y:S02]  /*c490*/  FFMA.FTZ R67, R67, c[0x0][0x23c], -R64.reuse ;  /* 0x00008f0043437a23 */ /* 0x100fe40000010840 */
[----:B------:R-:W-:Y:S02]  /*c4a0*/  FFMA.FTZ R66, R66, c[0x0][0x23c], -R64 ;  /* 0x00008f0042427a23 */ /* 0x000fe40000010840 */
[--C-:B------:R-:W-:Y:S02]  /*c4b0*/  FFMA.FTZ R58, R58, c[0x0][0x23c], -R65.reuse ;  /* 0x00008f003a3a7a23 */ /* 0x100fe40000010841 */
[--C-:B------:R-:W-:Y:S02]  /*c4c0*/  FFMA.FTZ R59, R59, c[0x0][0x23c], -R65.reuse ;  /* 0x00008f003b3b7a23 */ /* 0x100fe40000010841 */
[--C-:B------:R-:W-:Y:S01]  /*c4d0*/  FFMA.FTZ R62, R62, c[0x0][0x23c], -R65.reuse ;  /* 0x00008f003e3e7a23 */ /* 0x100fe20000010841 */
[----:B------:R4:W-:Y:S01]  /*c4e0*/  MUFU.EX2 R172, R18 ;  /* 0x0000001200ac7308 */ /* 0x0009e20000000800 */
[--C-:B------:R-:W-:Y:S02]  /*c4f0*/  FFMA.FTZ R63, R63, c[0x0][0x23c], -R65.reuse ;  /* 0x00008f003f3f7a23 */ /* 0x100fe40000010841 */
[--C-:B------:R-:W-:Y:S02]  /*c500*/  FFMA.FTZ R57, R57, c[0x0][0x23c], -R68.reuse ;  /* 0x00008f0039397a23 */ /* 0x100fe40000010844 */
[----:B--2---:R-:W-:Y:S02]  /*c510*/  FMUL.FTZ R6, R134, R146 ;  /* 0x0000009286067220 */ /* 0x004fe40000410000 */
[--C-:B------:R-:W-:Y:S02]  /*c520*/  FFMA.FTZ R60, R60, c[0x0][0x23c], -R68.reuse ;  /* 0x00008f003c3c7a23 */ /* 0x100fe40000010844 */
[--C-:B------:R-:W-:Y:S01]  /*c530*/  FFMA.FTZ R61, R61, c[0x0][0x23c], -R68.reuse ;  /* 0x00008f003d3d7a23 */ /* 0x100fe20000010844 */
[----:B------:R2:W5:Y:S01]  /*c540*/  MUFU.EX2 R176, R19 ;  /* 0x0000001300b07308 */ /* 0x0005620000000800 */
[----:B------:R-:W-:Y:S02]  /*c550*/  FFMA.FTZ R56, R56, c[0x0][0x23c], -R68 ;  /* 0x00008f0038387a23 */ /* 0x000fe40000010844 */
[--C-:B------:R-:W-:Y:S01]  /*c560*/  FFMA.FTZ R70, R70, c[0x0][0x23c], -R64.reuse ;  /* 0x00008f0046467a23 */ /* 0x100fe20000010840 */
[----:B---3--:R-:W-:Y:S01]  /*c570*/  F2FP.BF16.PACK_AB R37, R129, R85 ;  /* 0x000000558125723e */ /* 0x008fe200000010ff */
[----:B------:R-:W-:Y:S02]  /*c580*/  FMUL.FTZ R7, R134, R147 ;  /* 0x0000009386077220 */ /* 0x000fe40000410000 */
[--C-:B------:R-:W-:Y:S02]  /*c590*/  FFMA.FTZ R71, R71, c[0x0][0x23c], -R64.reuse ;  /* 0x00008f0047477a23 */ /* 0x100fe40000010840 */
[--C-:B------:R-:W-:Y:S01]  /*c5a0*/  FFMA.FTZ R82, R82, c[0x0][0x23c], -R64.reuse ;  /* 0x00008f0052527a23 */ /* 0x100fe20000010840 */
        /* <DEDUP_REMOVED lines=8> */
[--C-:B------:R-:W-:Y:S02]  /*c630*/  FFMA.FTZ R72, R72, c[0x0][0x23c], -R68.reuse ;  /* 0x00008f0048487a23 */ /* 0x100fe40000010844 */
[----:B--2---:R-:W-:Y:S02]  /*c640*/  FMUL.FTZ R19, R134, R155 ;  /* 0x0000009b86137220 */ /* 0x004fe40000410000 */
[----:B------:R-:W-:Y:S01]  /*c650*/  LDSM.16.MT88.4 R152, [R209+0x5c00] ;  /* 0x005c0000d198783b */ /* 0x000fe20000004200 */
[--C-:B------:R-:W-:Y:S02]  /*c660*/  FFMA.FTZ R73, R73, c[0x0][0x23c], -R68.reuse ;  /* 0x00008f0049497a23 */ /* 0x100fe40000010844 */
        /* <DEDUP_REMOVED lines=8> */
[----:B------:R-:W-:Y:S02]  /*c6f0*/  FFMA.FTZ R99, R99, c[0x0][0x23c], -R64 ;  /* 0x00008f0063637a23 */ /* 0x000fe40000010840 */
[--C-:B------:R-:W-:Y:S01]  /*c700*/  FFMA.FTZ R90, R90, c[0x0][0x23c], -R65.reuse ;  /* 0x00008f005a5a7a23 */ /* 0x100fe20000010841 */
[----:B-----5:R-:W-:Y:S01]  /*c710*/  F2FP.BF16.PACK_AB R39, R176, R172 ;  /* 0x000000acb027723e */ /* 0x020fe200000010ff */
[--C-:B------:R-:W-:Y:S02]  /*c720*/  FFMA.FTZ R91, R91, c[0x0][0x23c], -R65.reuse ;  /* 0x00008f005b5b7a23 */ /* 0x100fe40000010841 */
[--C-:B------:R-:W-:Y:S02]  /*c730*/  FFMA.FTZ R94, R94, c[0x0][0x23c], -R65.reuse ;  /* 0x00008f005e5e7a23 */ /* 0x100fe40000010841 */
[--C-:B------:R-:W-:Y:S01]  /*c740*/  FFMA.FTZ R95, R95, c[0x0][0x23c], -R65.reuse ;  /* 0x00008f005f5f7a23 */ /* 0x100fe20000010841 */
[----:B------:R-:W-:Y:S01]  /*c750*/  MUFU.EX2 R136, R40 ;  /* 0x0000002800887308 */ /* 0x000fe20000000800 */
[-C--:B-1----:R-:W-:Y:S05]  /*c760*/  HMMA.16816.F32.BF16 R4, R36, R20.reuse, R4 ;  /* 0x000000142404723c */ /* 0x082fea0000041804 */
[--C-:B------:R-:W-:Y:S02]  /*c770*/  FFMA.FTZ R88, R88, c[0x0][0x23c], -R68.reuse ;  /* 0x00008f0058587a23 */ /* 0x100fe40000010844 */
[--C-:B------:R-:W-:Y:S02]  /*c780*/  FFMA.FTZ R89, R89, c[0x0][0x23c], -R68.reuse ;  /* 0x00008f0059597a23 */ /* 0x100fe40000010844 */
[----:B------:R1:W-:Y:S03]  /*c790*/  MUFU.EX2 R174, R41 ;  /* 0x0000002900ae7308 */ /* 0x0003e60000000800 */
        /* <DEDUP_REMOVED lines=11> */
[----:B------:R-:W-:Y:S02]  /*c850*/  FFMA.FTZ R109, R109, c[0x0][0x23c], -R68 ;  /* 0x00008f006d6d7a23 */ /* 0x000fe40000010844 */
[--C-:B------:R-:W-:Y:S01]  /*c860*/  FFMA.FTZ R118, R118, c[0x0][0x23c], -R64.reuse ;  /* 0x00008f0076767a23 */ /* 0x100fe20000010840 */
[----:B-1----:R-:W1:Y:S01]  /*c870*/  LDSM.16.MT88.4 R40, [R210+0x4000] ;  /* 0x00400000d228783b */ /* 0x002e620000004200 */
[--C-:B------:R-:W-:Y:S02]  /*c880*/  FFMA.FTZ R119, R119, c[0x0][0x23c], -R64.reuse ;  /* 0x00008f0077777a23 */ /* 0x100fe40000010840 */
[--C-:B------:R-:W-:Y:S02]  /*c890*/  FFMA.FTZ R130, R130, c[0x0][0x23c], -R64.reuse ;  /* 0x00008f0082827a23 */ /* 0x100fe40000010840 */
[----:B------:R-:W-:Y:S01]  /*c8a0*/  FFMA.FTZ R64, R131, c[0x0][0x23c], -R64 ;  /* 0x00008f0083407a23 */ /* 0x000fe20000010840 */
[----:B------:R-:W-:Y:S01]  /*c8b0*/  MUFU.EX2 R201, R33 ;  /* 0x0000002100c97308 */ /* 0x000fe20000000800 */
[--C-:B------:R-:W-:Y:S02]  /*c8c0*/  FFMA.FTZ R122, R122, c[0x0][0x23c], -R65.reuse ;  /* 0x00008f007a7a7a23 */ /* 0x100fe40000010841 */
[--C-:B------:R-:W-:Y:S02]  /*c8d0*/  FFMA.FTZ R123, R123, c[0x0][0x23c], -R65.reuse ;  /* 0x00008f007b7b7a23 */ /* 0x100fe40000010841 */
[--C-:B------:R-:W-:Y:S02]  /*c8e0*/  FFMA.FTZ R126, R126, c[0x0][0x23c], -R65.reuse ;  /* 0x00008f007e7e7a23 */ /* 0x100fe40000010841 */
[----:B------:R-:W-:Y:S02]  /*c8f0*/  FFMA.FTZ R65, R127, c[0x0][0x23c], -R65 ;  /* 0x00008f007f417a23 */ /* 0x000fe40000010841 */
[--C-:B------:R-:W-:Y:S01]  /*c900*/  FFMA.FTZ R120, R120, c[0x0][0x23c], -R68.reuse ;  /* 0x00008f0078787a23 */ /* 0x100fe20000010844 */
[----:B------:R-:W-:Y:S01]  /*c910*/  MUFU.EX2 R226, R69 ;  /* 0x0000004500e27308 */ /* 0x000fe20000000800 */
[--C-:B------:R-:W-:Y:S02]  /*c920*/  FFMA.FTZ R121, R121, c[0x0][0x23c], -R68.reuse ;  /* 0x00008f0079797a23 */ /* 0x100fe40000010844 */
[--C-:B------:R-:W-:Y:S02]  /*c930*/  FFMA.FTZ R124, R124, c[0x0][0x23c], -R68.reuse ;  /* 0x00008f007c7c7a23 */ /* 0x100fe40000010844 */
[----:B------:R-:W-:Y:S05]  /*c940*/  FFMA.FTZ R68, R125, c[0x0][0x23c], -R68 ;  /* 0x00008f007d447a23 */ /* 0x000fea0000010844 */
[----:B------:R-:W-:Y:S10]  /*c950*/  MUFU.EX2 R228, R81 ;  /* 0x0000005100e47308 */ /* 0x000ff40000000800 */
[----:B------:R-:W-:Y:S10]  /*c960*/  MUFU.EX2 R229, R84 ;  /* 0x0000005400e57308 */ /* 0x000ff40000000800 */
[----:B------:R-:W-:Y:S10]  /*c970*/  MUFU.EX2 R232, R97 ;  /* 0x0000006100e87308 */ /* 0x000ff40000000800 */
[----:B------:R-:W-:Y:S10]  /*c980*/  MUFU.EX2 R233, R100 ;  /* 0x0000006400e97308 */ /* 0x000ff40000000800 */
[----:B------:R-:W-:Y:S10]  /*c990*/  MUFU.EX2 R235, R112 ;  /* 0x0000007000eb7308 */ /* 0x000ff40000000800 */
[----:B------:R-:W-:Y:S10]  /*c9a0*/  MUFU.EX2 R236, R113 ;  /* 0x0000007100ec7308 */ /* 0x000ff40000000800 */
[----:B------:R-:W-:Y:S10]  /*c9b0*/  MUFU.EX2 R240, R135 ;  /* 0x0000008700f07308 */ /* 0x000ff40000000800 */
[----:B------:R2:W-:Y:S10]  /*c9c0*/  MUFU.EX2 R84, R10 ;  /* 0x0000000a00547308 */ /* 0x0005f40000000800 */
[----:B------:R3:W4:Y:S10]  /*c9d0*/  MUFU.EX2 R100, R11 ;  /* 0x0000000b00647308 */ /* 0x0007340000000800 */
[----:B------:R5:W-:Y:S01]  /*c9e0*/  MUFU.EX2 R113, R14 ;  /* 0x0000000e00717308 */ /* 0x000be20000000800 */
[C---:B--2---:R-:W-:Y:S09]  /*c9f0*/  FMUL.FTZ R10, R133.reuse, R142 ;  /* 0x0000008e850a7220 */ /* 0x044ff20000410000 */
[----:B------:R2:W-:Y:S01]  /*ca00*/  MUFU.EX2 R135, R15 ;  /* 0x0000000f00877308 */ /* 0x0005e20000000800 */
[C---:B---3--:R-:W-:Y:S01]  /*ca10*/  FMUL.FTZ R11, R133.reuse, R143 ;  /* 0x0000008f850b7220 */ /* 0x048fe20000410000 */
[----:B----4-:R-:W-:Y:S08]  /*ca20*/  F2FP.BF16.PACK_AB R33, R100, R84 ;  /* 0x000000546421723e */ /* 0x010ff000000010ff */
[----:B------:R3:W-:Y:S01]  /*ca30*/  MUFU.EX2 R69, R8 ;  /* 0x0000000800457308 */ /* 0x0007e20000000800 */
[C---:B-----5:R-:W-:Y:S09]  /*ca40*/  FMUL.FTZ R14, R133.reuse, R150 ;  /* 0x00000096850e7220 */ /* 0x060ff20000410000 */
[----:B------:R4:W5:Y:S01]  /*ca50*/  MUFU.EX2 R81, R9 ;  /* 0x0000000900517308 */ /* 0x0009620000000800 */
[----:B--2---:R-:W-:Y:S09]  /*ca60*/  FMUL.FTZ R15, R133, R151 ;  /* 0x00000097850f7220 */ /* 0x004ff20000410000 */
[----:B------:R2:W-:Y:S01]  /*ca70*/  MUFU.EX2 R97, R12 ;  /* 0x0000000c00617308 */ /* 0x0005e20000000800 */
[C---:B---3--:R-:W-:Y:S09]  /*ca80*/  FMUL.FTZ R8, R0.reuse, R140 ;  /* 0x0000008c00087220 */ /* 0x048ff20000410000 */
[----:B------:R3:W1:Y:S01]  /*ca90*/  MUFU.EX2 R112, R13 ;  /* 0x0000000d00707308 */ /* 0x0006620000000800 */
[C---:B----4-:R-:W-:Y:S01]  /*caa0*/  FMUL.FTZ R9, R0.reuse, R141 ;  /* 0x0000008d00097220 */ /* 0x050fe20000410000 */
[----:B-----5:R-:W-:Y:S08]  /*cab0*/  F2FP.BF16.PACK_AB R32, R81, R69 ;  /* 0x000000455120723e */ /* 0x020ff000000010ff */
[----:B------:R1:W-:Y:S01]  /*cac0*/  MUFU.EX2 R186, R34 ;  /* 0x0000002200ba7308 */ /* 0x0003e20000000800 */
[C---:B--2---:R-:W-:Y:S09]  /*cad0*/  FMUL.FTZ R12, R0.reuse, R148 ;  /* 0x00000094000c7220 */ /* 0x044ff20000410000 */
[----:B------:R2:W-:Y:S01]  /*cae0*/  MUFU.EX2 R189, R35 ;  /* 0x0000002300bd7308 */ /* 0x0005e20000000800 */
[----:B---3--:R-:W-:Y:S09]  /*caf0*/  FMUL.FTZ R13, R0, R149 ;  /* 0x00000095000d7220 */ /* 0x008ff20000410000 */
[----:B------:R-:W-:Y:S01]  /*cb00*/  MUFU.EX2 R227, R80 ;  /* 0x0000005000e37308 */ /* 0x000fe20000000800 */
[----:B-1----:R-:W-:Y:S09]  /*cb10*/  F2FP.BF16.PACK_AB R34, R112, R97 ;  /* 0x000000617022723e */ /* 0x002ff200000010ff */
[----:B------:R-:W-:Y:S01]  /*cb20*/  MUFU.EX2 R231, R96 ;  /* 0x0000006000e77308 */ /* 0x000fe20000000800 */
[----:B--2---:R-:W-:Y:S09]  /*cb30*/  F2FP.BF16.PACK_AB R35, R135, R113 ;  /* 0x000000718723723e */ /* 0x004ff200000010ff */
[----:B------:R-:W-:Y:S01]  /*cb40*/  MUFU.EX2 R234, R101 ;  /* 0x0000006500ea7308 */ /* 0x000fe20000000800 */
[C---:B------:R-:W-:Y:S07]  /*cb50*/  HMMA.16816.F32.BF16 R8, R32.reuse, R20, R8 ;  /* 0x000000142008723c */ /* 0x040fee0000041808 */
[C---:B------:R-:W-:Y:S01]  /*cb60*/  FMUL.FTZ R20, R139.reuse, R156 ;  /* 0x0000009c8b147220 */ /* 0x040fe20000410000 */
[-C--:B------:R-:W-:Y:S01]  /*cb70*/  HMMA.16816.F32.BF16 R12, R32, R22.reuse, R12 ;  /* 0x00000016200c723c */ /* 0x080fe2000004180c */
[----:B------:R-:W-:Y:S03]  /*cb80*/  MUFU.EX2 R238, R117 ;  /* 0x0000007500ee7308 */ /* 0x000fe60000000800 */
[----:B------:R-:W-:Y:S04]  /*cb90*/  FMUL.FTZ R21, R139, R157 ;  /* 0x0000009d8b157220 */ /* 0x000fe80000410000 */
[C---:B------:R-:W-:Y:S03]  /*cba0*/  HMMA.16816.F32.BF16 R16, R36.reuse, R22, R16 ;  /* 0x000000162410723c */ /* 0x040fe60000041810 */
[----:B------:R1:W-:Y:S04]  /*cbb0*/  MUFU.EX2 R96, R26 ;  /* 0x0000001a00607308 */ /* 0x0003e80000000800 */
[C---:B------:R-:W-:Y:S02]  /*cbc0*/  FMUL.FTZ R22, R134.reuse, R158 ;  /* 0x0000009e86167220 */ /* 0x040fe40000410000 */
[----:B------:R-:W-:Y:S04]  /*cbd0*/  FMUL.FTZ R23, R134, R159 ;  /* 0x0000009f86177220 */ /* 0x000fe80000410000 */
[----:B------:R2:W3:Y:S03]  /*cbe0*/  MUFU.EX2 R101, R27 ;  /* 0x0000001b00657308 */ /* 0x0004e60000000800 */
[-C--:B------:R-:W-:Y:S07]  /*cbf0*/  HMMA.16816.F32.BF16 R20, R36, R40.reuse, R20 ;  /* 0x000000282414723c */ /* 0x080fee0000041814 */
[----:B------:R4:W-:Y:S01]  /*cc00*/  MUFU.EX2 R80, R24 ;  /* 0x0000001800507308 */ /* 0x0009e20000000800 */
[C---:B-1----:R-:W-:Y:S09]  /*cc10*/  FMUL.FTZ R26, R133.reuse, R162 ;  /* 0x000000a2851a7220 */ /* 0x042ff20000410000 */
[----:B------:R1:W5:Y:S01]  /*cc20*/  MUFU.EX2 R117, R25 ;  /* 0x0000001900757308 */ /* 0x0003620000000800 */
[----:B--2---:R-:W-:Y:S09]  /*cc30*/  FMUL.FTZ R27, R133, R163 ;  /* 0x000000a3851b7220 */ /* 0x004ff20000410000 */
[----:B------:R-:W-:Y:S01]  /*cc40*/  MUFU.EX2 R182, R46 ;  /* 0x0000002e00b67308 */ /* 0x000fe20000000800 */
[C---:B----4-:R-:W-:Y:S09]  /*cc50*/  FMUL.FTZ R24, R0.reuse, R160 ;  /* 0x000000a000187220 */ /* 0x050ff20000410000 */
[----:B------:R-:W-:Y:S01]  /*cc60*/  MUFU.EX2 R190, R47 ;  /* 0x0000002f00be7308 */ /* 0x000fe20000000800 */
[C---:B-1----:R-:W-:Y:S09]  /*cc70*/  FMUL.FTZ R25, R0.reuse, R161 ;  /* 0x000000a100197220 */ /* 0x042ff20000410000 */
[----:B------:R-:W-:Y:S01]  /*cc80*/  MUFU.EX2 R179, R44 ;  /* 0x0000002c00b37308 */ /* 0x000fe20000000800 */
[C---:B------:R-:W-:Y:S07]  /*cc90*/  HMMA.16816.F32.BF16 R24, R32.reuse, R40, R24 ;  /* 0x000000282018723c */ /* 0x040fee0000041818 */
[----:B---3--:R-:W-:Y:S02]  /*cca0*/  F2FP.BF16.PACK_AB R41, R101, R96 ;  /* 0x000000606529723e */ /* 0x008fe400000010ff */
[----:B------:R1:W-:Y:S03]  /*ccb0*/  MUFU.EX2 R183, R45 ;  /* 0x0000002d00b77308 */ /* 0x0003e60000000800 */
[----:B-----5:R-:W-:Y:S07]  /*ccc0*/  F2FP.BF16.PACK_AB R40, R117, R80 ;  /* 0x000000507528723e */ /* 0x020fee00000010ff */
        /* <DEDUP_REMOVED lines=11> */
[----:B--2---:R-:W-:Y:S09]  /*cd80*/  FMUL.FTZ R29, R0, R165 ;  /* 0x000000a5001d7220 */ /* 0x004ff20000410000 */
[----:B------:R-:W-:Y:S01]  /*cd90*/  MUFU.EX2 R187, R50 ;  /* 0x0000003200bb7308 */ /* 0x000fe20000000800 */
[-C--:B------:R-:W-:Y:S07]  /*cda0*/  HMMA.16816.F32.BF16 R28, R32, R42.reuse, R28 ;  /* 0x0000002a201c723c */ /* 0x080fee000004181c */
[C---:B------:R-:W-:Y:S01]  /*cdb0*/  FMUL.FTZ R32, R139.reuse, R168 ;  /* 0x000000a88b207220 */ /* 0x040fe20000410000 */
[----:B------:R-:W-:Y:S01]  /*cdc0*/  F2FP.BF16.PACK_AB R168, R238, R237 ;  /* 0x000000edeea8723e */ /* 0x000fe200000010ff */
[----:B------:R2:W5:Y:S03]  /*cdd0*/  MUFU.EX2 R193, R51 ;  /* 0x0000003300c17308 */ /* 0x0005660000000800 */
[C---:B------:R-:W-:Y:S02]  /*cde0*/  FMUL.FTZ R33, R139.reuse, R169 ;  /* 0x000000a98b217220 */ /* 0x040fe40000410000 */
[----:B------:R-:W-:Y:S01]  /*cdf0*/  FMUL.FTZ R34, R134, R170 ;  /* 0x000000aa86227220 */ /* 0x000fe20000410000 */
[----:B------:R-:W-:Y:S01]  /*ce00*/  F2FP.BF16.PACK_AB R170, R240, R239 ;  /* 0x000000eff0aa723e */ /* 0x000fe200000010ff */
[----:B------:R-:W-:Y:S02]  /*ce10*/  FMUL.FTZ R35, R134, R171 ;  /* 0x000000ab86237220 */ /* 0x000fe40000410000 */
[----:B------:R-:W-:Y:S01]  /*ce20*/  FFMA.FTZ R139, R139, R242, R194 ;  /* 0x000000f28b8b7223 */ /* 0x000fe200000100c2 */
[----:B------:R-:W-:Y:S04]  /*ce30*/  MUFU.EX2 R206, R52 ;  /* 0x0000003400ce7308 */ /* 0x000fe80000000800 */
[----:B------:R-:W-:Y:S06]  /*ce40*/  HMMA.16816.F32.BF16 R32, R36, R42, R32 ;  /* 0x0000002a2420723c */ /* 0x000fec0000041820 */
[----:B------:R-:W-:Y:S01]  /*ce50*/  MUFU.EX2 R207, R53 ;  /* 0x0000003500cf7308 */ /* 0x000fe20000000800 */
[----:B------:R-:W-:Y:S02]  /*ce60*/  F2FP.BF16.PACK_AB R36, R199, R197 ;  /* 0x000000c5c724723e */ /* 0x000fe400000010ff */
[----:B------:R-:W-:Y:S01]  /*ce70*/  F2FP.BF16.PACK_AB R38, R201, R200 ;  /* 0x000000c8c926723e */ /* 0x000fe200000010ff */
[----:B--2---:R-:W2:Y:S02]  /*ce80*/  LDSM.16.MT88.4 R48, [R210+0x4400] ;  /* 0x00440000d230783b */ /* 0x004ea40000004200 */
[----:B------:R-:W-:Y:S02]  /*ce90*/  F2FP.BF16.PACK_AB R37, R128, R116 ;  /* 0x000000748025723e */ /* 0x000fe400000010ff */
[----:B------:R-:W-:Y:S02]  /*cea0*/  F2FP.BF16.PACK_AB R39, R189, R186 ;  /* 0x000000babd27723e */ /* 0x000fe400000010ff */
[----:B------:R-:W-:Y:S01]  /*ceb0*/  MUFU.EX2 R188, R54 ;  /* 0x0000003600bc7308 */ /* 0x000fe20000000800 */
[----:B----4-:R-:W-:Y:S02]  /*cec0*/  F2FP.BF16.PACK_AB R43, R184, R178 ;  /* 0x000000b2b82b723e */ /* 0x010fe400000010ff */
[----:B-1----:R-:W-:Y:S02]  /*ced0*/  F2FP.BF16.PACK_AB R42, R180, R175 ;  /* 0x000000afb42a723e */ /* 0x002fe400000010ff */
[-C--:B------:R-:W-:Y:S05]  /*cee0*/  HMMA.16816.F32.BF16 R4, R36, R44.reuse, R4 ;  /* 0x0000002c2404723c */ /* 0x080fea0000041804 */
[----:B------:R1:W-:Y:S03]  /*cef0*/  MUFU.EX2 R191, R55 ;  /* 0x0000003700bf7308 */ /* 0x0003e60000000800 */
[C---:B------:R-:W-:Y:S07]  /*cf00*/  HMMA.16816.F32.BF16 R8, R40.reuse, R44, R8 ;  /* 0x0000002c2808723c */ /* 0x040fee0000041808 */
[----:B------:R-:W-:Y:S01]  /*cf10*/  MUFU.EX2 R192, R66 ;  /* 0x0000004200c07308 */ /* 0x000fe20000000800 */
[-C--:B------:R-:W-:Y:S08]  /*cf20*/  HMMA.16816.F32.BF16 R12, R40, R46.reuse, R12 ;  /* 0x0000002e280c723c */ /* 0x080ff0000004180c */
[C---:B------:R-:W-:Y:S01]  /*cf30*/  HMMA.16816.F32.BF16 R16, R36.reuse, R46, R16 ;  /* 0x0000002e2410723c */ /* 0x040fe20000041810 */
[----:B------:R-:W-:Y:S01]  /*cf40*/  MUFU.EX2 R67, R67 ;  /* 0x0000004300437308 */ /* 0x000fe20000000800 */
[----:B------:R-:W-:Y:S06]  /*cf50*/  LDSM.16.MT88.4 R44, [R210+0x4800] ;  /* 0x00480000d22c783b */ /* 0x000fec0000004200 */
[-C--:B--2---:R-:W-:Y:S02]  /*cf60*/  HMMA.16816.F32.BF16 R20, R36, R48.reuse, R20 ;  /* 0x000000302414723c */ /* 0x084fe40000041814 */
[----:B-1----:R-:W1:Y:S01]  /*cf70*/  LDSM.16.MT88.4 R52, [R209+0x4800] ;  /* 0x00480000d134783b */ /* 0x002e620000004200 */
[----:B------:R-:W-:Y:S05]  /*cf80*/  MUFU.EX2 R66, R58 ;  /* 0x0000003a00427308 */ /* 0x000fea0000000800 */
[C---:B------:R-:W-:Y:S05]  /*cf90*/  HMMA.16816.F32.BF16 R24, R40.reuse, R48, R24 ;  /* 0x000000302818723c */ /* 0x040fea0000041818 */
[----:B------:R-:W2:Y:S03]  /*cfa0*/  MUFU.EX2 R59, R59 ;  /* 0x0000003b003b7308 */ /* 0x000ea60000000800 */
[-C--:B------:R-:W-:Y:S07]  /*cfb0*/  HMMA.16816.F32.BF16 R28, R40, R50.reuse, R28 ;  /* 0x00000032281c723c */ /* 0x080fee000004181c */
[----:B------:R-:W-:Y:S01]  /*cfc0*/  MUFU.EX2 R62, R62 ;  /* 0x0000003e003e7308 */ /* 0x000fe20000000800 */
[----:B------:R-:W-:Y:S01]  /*cfd0*/  HMMA.16816.F32.BF16 R32, R36, R50, R32 ;  /* 0x000000322420723c */ /* 0x000fe20000041820 */
[----:B------:R-:W4:Y:S03]  /*cfe0*/  LDSM.16.MT88.4 R48, [R209+0x4c00] ;  /* 0x004c0000d130783b */ /* 0x000f260000004200 */
[----:B------:R-:W-:Y:S02]  /*cff0*/  F2FP.BF16.PACK_AB R41, R177, R173 ;  /* 0x000000adb129723e */ /* 0x000fe400000010ff */
[----:B------:R-:W-:Y:S02]  /*d000*/  F2FP.BF16.PACK_AB R43, R190, R182 ;  /* 0x000000b6be2b723e */ /* 0x000fe400000010ff */
[----:B------:R-:W-:Y:S01]  /*d010*/  F2FP.BF16.PACK_AB R36, R203, R202 ;  /* 0x000000cacb24723e */ /* 0x000fe200000010ff */
[----:B------:R-:W2:Y:S03]  /*d020*/  MUFU.EX2 R63, R63 ;  /* 0x0000003f003f7308 */ /* 0x000ea60000000800 */
[----:B---3--:R-:W-:Y:S02]  /*d030*/  F2FP.BF16.PACK_AB R38, R205, R204 ;  /* 0x000000cccd26723e */ /* 0x008fe400000010ff */
[----:B------:R-:W-:Y:S02]  /*d040*/  F2FP.BF16.PACK_AB R37, R185, R181 ;  /* 0x000000b5b925723e */ /* 0x000fe400000010ff */
[----:B-----5:R-:W-:Y:S02]  /*d050*/  F2FP.BF16.PACK_AB R39, R193, R187 ;  /* 0x000000bbc127723e */ /* 0x020fe400000010ff */
[----:B------:R-:W-:Y:S01]  /*d060*/  F2FP.BF16.PACK_AB R40, R174, R136 ;  /* 0x00000088ae28723e */ /* 0x000fe200000010ff */
[----:B------:R3:W-:Y:S01]  /*d070*/  MUFU.EX2 R58, R56 ;  /* 0x00000038003a7308 */ /* 0x0007e20000000800 */
[----:B------:R-:W-:Y:S03]  /*d080*/  F2FP.BF16.PACK_AB R42, R183, R179 ;  /* 0x000000b3b72a723e */ /* 0x000fe600000010ff */
[-C--:B-1----:R-:W-:Y:S06]  /*d090*/  HMMA.16816.F32.BF16 R4, R36, R52.reuse, R4 ;  /* 0x000000342404723c */ /* 0x082fec0000041804 */
[----:B------:R-:W1:Y:S02]  /*d0a0*/  MUFU.EX2 R57, R57 ;  /* 0x0000003900397308 */ /* 0x000e640000000800 */
[C---:B------:R-:W-:Y:S08]  /*d0b0*/  HMMA.16816.F32.BF16 R8, R40.reuse, R52, R8 ;  /* 0x000000342808723c */ /* 0x040ff00000041808 */
[----:B------:R-:W-:Y:S01]  /*d0c0*/  MUFU.EX2 R60, R60 ;  /* 0x0000003c003c7308 */ /* 0x000fe20000000800 */
[-C--:B------:R-:W-:Y:S03]  /*d0d0*/  HMMA.16816.F32.BF16 R12, R40, R54.reuse, R12 ;  /* 0x00000036280c723c */ /* 0x080fe6000004180c */
[----:B---3--:R-:W-:Y:S04]  /*d0e0*/  FADD.FTZ R56, R195, R139 ;  /* 0x0000008bc3387221 */ /* 0x008fe80000010000 */
[----:B------:R-:W-:Y:S01]  /*d0f0*/  FADD.FTZ R56, R196, R56 ;  /* 0x00000038c4387221 */ /* 0x000fe20000010000 */
[C---:B------:R-:W-:Y:S01]  /*d100*/  HMMA.16816.F32.BF16 R16, R36.reuse, R54, R16 ;  /* 0x000000362410723c */ /* 0x040fe20000041810 */
[----:B------:R-:W3:Y:S01]  /*d110*/  MUFU.EX2 R61, R61 ;  /* 0x0000003d003d7308 */ /* 0x000ee20000000800 */
[----:B------:R-:W5:Y:S06]  /*d120*/  LDSM.16.MT88.4 R52, [R210+0x4c00] ;  /* 0x004c0000d234783b */ /* 0x000f6c0000004200 */
[-C--:B------:R-:W-:Y:S03]  /*d130*/  HMMA.16816.F32.BF16 R20, R36, R44.reuse, R20 ;  /* 0x0000002c2414723c */ /* 0x080fe60000041814 */
[----:B------:R-:W-:Y:S05]  /*d140*/  MUFU.EX2 R70, R70 ;  /* 0x0000004600467308 */ /* 0x000fea0000000800 */
[C---:B------:R-:W-:Y:S05]  /*d150*/  HMMA.16816.F32.BF16 R24, R40.reuse, R44, R24 ;  /* 0x0000002c2818723c */ /* 0x040fea0000041818 */
[----:B------:R-:W-:Y:S03]  /*d160*/  MUFU.EX2 R71, R71 ;  /* 0x0000004700477308 */ /* 0x000fe60000000800 */
[-C--:B------:R-:W-:Y:S07]  /*d170*/  HMMA.16816.F32.BF16 R28, R40, R46.reuse, R28 ;  /* 0x0000002e281c723c */ /* 0x080fee000004181c */
[----:B------:R-:W-:Y:S01]  /*d180*/  MUFU.EX2 R82, R82 ;  /* 0x0000005200527308 */ /* 0x000fe20000000800 */
[----:B------:R-:W-:Y:S01]  /*d190*/  HMMA.16816.F32.BF16 R32, R36, R46, R32 ;  /* 0x0000002e2420723c */ /* 0x000fe20000041820 */
[----:B------:R-:W5:Y:S03]  /*d1a0*/  LDSM.16.MT88.4 R44, [R209+0x5000] ;  /* 0x00500000d12c783b */ /* 0x000f660000004200 */
[----:B--2---:R-:W-:Y:S02]  /*d1b0*/  F2FP.BF16.PACK_AB R41, R59, R66 ;  /* 0x000000423b29723e */ /* 0x004fe400000010ff */
[----:B------:R-:W-:Y:S02]  /*d1c0*/  F2FP.BF16.PACK_AB R43, R63, R62 ;  /* 0x0000003e3f2b723e */ /* 0x000fe400000010ff */
[----:B------:R-:W-:Y:S01]  /*d1d0*/  F2FP.BF16.PACK_AB R36, R207, R206 ;  /* 0x000000cecf24723e */ /* 0x000fe200000010ff */
[----:B------:R-:W-:Y:S03]  /*d1e0*/  MUFU.EX2 R83, R83 ;  /* 0x0000005300537308 */ /* 0x000fe60000000800 */
[----:B------:R-:W-:Y:S02]  /*d1f0*/  F2FP.BF16.PACK_AB R38, R224, R223 ;  /* 0x000000dfe026723e */ /* 0x000fe400000010ff */
[----:B------:R-:W-:Y:S02]  /*d200*/  F2FP.BF16.PACK_AB R37, R191, R188 ;  /* 0x000000bcbf25723e */ /* 0x000fe400000010ff */
[----:B------:R-:W-:Y:S02]  /*d210*/  F2FP.BF16.PACK_AB R39, R67, R192 ;  /* 0x000000c04327723e */ /* 0x000fe400000010ff */
[----:B-1----:R-:W-:Y:S01]  /*d220*/  F2FP.BF16.PACK_AB R40, R57, R58 ;  /* 0x0000003a3928723e */ /* 0x002fe200000010ff */
[----:B------:R-:W-:Y:S01]  /*d230*/  MUFU.EX2 R74, R74 ;  /* 0x0000004a004a7308 */ /* 0x000fe20000000800 */
[----:B---3--:R-:W-:Y:S03]  /*d240*/  F2FP.BF16.PACK_AB R42, R61, R60 ;  /* 0x0000003c3d2a723e */ /* 0x008fe600000010ff */
[-C--:B----4-:R-:W-:Y:S06]  /*d250*/  HMMA.16816.F32.BF16 R4, R36, R48.reuse, R4 ;  /* 0x000000302404723c */ /* 0x090fec0000041804 */
[----:B------:R-:W1:Y:S02]  /*d260*/  MUFU.EX2 R75, R75 ;  /* 0x0000004b004b7308 */ /* 0x000e640000000800 */
[C---:B------:R-:W-:Y:S08]  /*d270*/  HMMA.16816.F32.BF16 R8, R40.reuse, R48, R8 ;  /* 0x000000302808723c */ /* 0x040ff00000041808 */
[----:B------:R-:W-:Y:S01]  /*d280*/  MUFU.EX2 R78, R78 ;  /* 0x0000004e004e7308 */ /* 0x000fe20000000800 */
[-C--:B------:R-:W-:Y:S08]  /*d290*/  HMMA.16816.F32.BF16 R12, R40, R50.reuse, R12 ;  /* 0x00000032280c723c */ /* 0x080ff0000004180c */
[C---:B------:R-:W-:Y:S01]  /*d2a0*/  HMMA.16816.F32.BF16 R16, R36.reuse, R50, R16 ;  /* 0x000000322410723c */ /* 0x040fe20000041810 */
[----:B------:R-:W2:Y:S01]  /*d2b0*/  MUFU.EX2 R79, R79 ;  /* 0x0000004f004f7308 */ /* 0x000ea20000000800 */
[----:B------:R-:W3:Y:S06]  /*d2c0*/  LDSM.16.MT88.4 R48, [R210+0x5000] ;  /* 0x00500000d230783b */ /* 0x000eec0000004200 */
[-C--:B-----5:R-:W-:Y:S03]  /*d2d0*/  HMMA.16816.F32.BF16 R20, R36, R52.reuse, R20 ;  /* 0x000000342414723c */ /* 0x0a0fe60000041814 */
[----:B------:R-:W-:Y:S05]  /*d2e0*/  MUFU.EX2 R72, R72 ;  /* 0x0000004800487308 */ /* 0x000fea0000000800 */
[C---:B------:R-:W-:Y:S05]  /*d2f0*/  HMMA.16816.F32.BF16 R24, R40.reuse, R52, R24 ;  /* 0x000000342818723c */ /* 0x040fea0000041818 */
[----:B------:R-:W4:Y:S03]  /*d300*/  MUFU.EX2 R73, R73 ;  /* 0x0000004900497308 */ /* 0x000f260000000800 */
[-C--:B------:R-:W-:Y:S07]  /*d310*/  HMMA.16816.F32.BF16 R28, R40, R54.reuse, R28 ;  /* 0x00000036281c723c */ /* 0x080fee000004181c */
[----:B------:R-:W-:Y:S01]  /*d320*/  MUFU.EX2 R76, R76 ;  /* 0x0000004c004c7308 */ /* 0x000fe20000000800 */
[----:B------:R-:W-:Y:S01]  /*d330*/  HMMA.16816.F32.BF16 R32, R36, R54, R32 ;  /* 0x000000362420723c */ /* 0x000fe20000041820 */
[----:B------:R-:W-:Y:S03]  /*d340*/  LDSM.16.MT88.4 R52, [R210+0x5400] ;  /* 0x00540000d234783b */ /* 0x000fe60000004200 */
[----:B-1----:R-:W-:Y:S02]  /*d350*/  F2FP.BF16.PACK_AB R41, R75, R74 ;  /* 0x0000004a4b29723e */ /* 0x002fe400000010ff */
[----:B--2---:R-:W-:Y:S02]  /*d360*/  F2FP.BF16.PACK_AB R43, R79, R78 ;  /* 0x0000004e4f2b723e */ /* 0x004fe400000010ff */
[----:B------:R-:W-:Y:S01]  /*d370*/  F2FP.BF16.PACK_AB R36, R226, R225 ;  /* 0x000000e1e224723e */ /* 0x000fe200000010ff */
[----:B------:R-:W1:Y:S03]  /*d380*/  MUFU.EX2 R77, R77 ;  /* 0x0000004d004d7308 */ /* 0x000e660000000800 */
[----:B------:R-:W-:Y:S02]  /*d390*/  F2FP.BF16.PACK_AB R38, R228, R227 ;  /* 0x000000e3e426723e */ /* 0x000fe400000010ff */
[----:B------:R-:W-:Y:S02]  /*d3a0*/  F2FP.BF16.PACK_AB R37, R71, R70 ;  /* 0x000000464725723e */ /* 0x000fe400000010ff */
[----:B------:R-:W-:Y:S02]  /*d3b0*/  F2FP.BF16.PACK_AB R39, R83, R82 ;  /* 0x000000525327723e */ /* 0x000fe400000010ff */
[----:B----4-:R-:W-:Y:S01]  /*d3c0*/  F2FP.BF16.PACK_AB R40, R73, R72 ;  /* 0x000000484928723e */ /* 0x010fe200000010ff */
[----:B------:R-:W-:Y:S04]  /*d3d0*/  MUFU.EX2 R86, R86 ;  /* 0x0000005600567308 */ /* 0x000fe80000000800 */
[-C--:B------:R-:W-:Y:S06]  /*d3e0*/  HMMA.16816.F32.BF16 R4, R36, R44.reuse, R4 ;  /* 0x0000002c2404723c */ /* 0x080fec0000041804 */
[----:B------:R-:W-:Y:S01]  /*d3f0*/  MUFU.EX2 R87, R87 ;  /* 0x0000005700577308 */ /* 0x000fe20000000800 */
[----:B-1----:R-:W-:Y:S09]  /*d400*/  F2FP.BF16.PACK_AB R42, R77, R76 ;  /* 0x0000004c4d2a723e */ /* 0x002ff200000010ff */
[----:B------:R-:W-:Y:S01]  /*d410*/  MUFU.EX2 R98, R98 ;  /* 0x0000006200627308 */ /* 0x000fe20000000800 */
[C---:B------:R-:W-:Y:S09]  /*d420*/  HMMA.16816.F32.BF16 R8, R40.reuse, R44, R8 ;  /* 0x0000002c2808723c */ /* 0x040ff20000041808 */
[----:B------:R-:W-:Y:S01]  /*d430*/  MUFU.EX2 R99, R99 ;  /* 0x0000006300637308 */ /* 0x000fe20000000800 */
[-C--:B------:R-:W-:Y:S08]  /*d440*/  HMMA.16816.F32.BF16 R12, R40, R46.reuse, R12 ;  /* 0x0000002e280c723c */ /* 0x080ff0000004180c */
[C---:B------:R-:W-:Y:S01]  /*d450*/  HMMA.16816.F32.BF16 R16, R36.reuse, R46, R16 ;  /* 0x0000002e2410723c */ /* 0x040fe20000041810 */
[----:B------:R-:W-:Y:S01]  /*d460*/  MUFU.EX2 R90, R90 ;  /* 0x0000005a005a7308 */ /* 0x000fe20000000800 */
[----:B------:R-:W1:Y:S06]  /*d470*/  LDSM.16.MT88.4 R44, [R209+0x5400] ;  /* 0x00540000d12c783b */ /* 0x000e6c0000004200 */
[-C--:B---3--:R-:W-:Y:S03]  /*d480*/  HMMA.16816.F32.BF16 R20, R36, R48.reuse, R20 ;  /* 0x000000302414723c */ /* 0x088fe60000041814 */
[----:B------:R-:W2:Y:S05]  /*d490*/  MUFU.EX2 R91, R91 ;  /* 0x0000005b005b7308 */ /* 0x000eaa0000000800 */
[C---:B------:R-:W-:Y:S05]  /*d4a0*/  HMMA.16816.F32.BF16 R24, R40.reuse, R48, R24 ;  /* 0x000000302818723c */ /* 0x040fea0000041818 */
[----:B------:R-:W-:Y:S02]  /*d4b0*/  MUFU.EX2 R94, R94 ;  /* 0x0000005e005e7308 */ /* 0x000fe40000000800 */
[----:B------:R-:W-:Y:S01]  /*d4c0*/  FFMA.FTZ R48, R134, R241, R85 ;  /* 0x000000f186307223 */ /* 0x000fe20000010055 */
[-C--:B------:R-:W-:Y:S04]  /*d4d0*/  HMMA.16816.F32.BF16 R28, R40, R50.reuse, R28 ;  /* 0x00000032281c723c */ /* 0x080fe8000004181c */
[----:B------:R-:W-:Y:S01]  /*d4e0*/  FADD.FTZ R48, R129, R48 ;  /* 0x0000003081307221 */ /* 0x000fe20000010000 */
[----:B------:R-:W-:Y:S02]  /*d4f0*/  MOV R134, R137 ;  /* 0x0000008900867202 */ /* 0x000fe40000000f00 */
[----:B------:R-:W3:Y:S01]  /*d500*/  MUFU.EX2 R95, R95 ;  /* 0x0000005f005f7308 */ /* 0x000ee20000000800 */
[----:B------:R-:W-:Y:S04]  /*d510*/  HMMA.16816.F32.BF16 R32, R36, R50, R32 ;  /* 0x000000322420723c */ /* 0x000fe80000041820 */
[----:B--2---:R-:W-:Y:S03]  /*d520*/  F2FP.BF16.PACK_AB R41, R91, R90 ;  /* 0x0000005a5b29723e */ /* 0x004fe600000010ff */
[----:B------:R-:W-:Y:S01]  /*d530*/  F2FP.BF16.PACK_AB R36, R230, R229 ;  /* 0x000000e5e624723e */ /* 0x000fe200000010ff */
[----:B------:R-:W-:Y:S01]  /*d540*/  FADD.FTZ R51, R172, R48 ;  /* 0x00000030ac337221 */ /* 0x000fe20000010000 */
[----:B------:R-:W-:Y:S03]  /*d550*/  MUFU.EX2 R88, R88 ;  /* 0x0000005800587308 */ /* 0x000fe60000000800 */
[----:B------:R-:W-:Y:S01]  /*d560*/  FADD.FTZ R51, R176, R51 ;  /* 0x00000033b0337221 */ /* 0x000fe20000010000 */
[----:B------:R-:W-:Y:S01]  /*d570*/  F2FP.BF16.PACK_AB R38, R232, R231 ;  /* 0x000000e7e826723e */ /* 0x000fe200000010ff */
[----:B------:R-:W-:Y:S01]  /*d580*/  FADD.FTZ R48, R198, R56 ;  /* 0x00000038c6307221 */ /* 0x000fe20000010000 */
[----:B------:R-:W-:Y:S01]  /*d590*/  F2FP.BF16.PACK_AB R37, R87, R86 ;  /* 0x000000565725723e */ /* 0x000fe200000010ff */
[----:B------:R-:W-:Y:S01]  /*d5a0*/  FFMA.FTZ R50, R0, R243, R69 ;  /* 0x000000f300327223 */ /* 0x000fe20000010045 */
[----:B------:R-:W-:Y:S01]  /*d5b0*/  F2FP.BF16.PACK_AB R39, R99, R98 ;  /* 0x000000626327723e */ /* 0x000fe200000010ff */
[----:B------:R-:W-:Y:S01]  /*d5c0*/  FADD.FTZ R48, R197, R48 ;  /* 0x00000030c5307221 */ /* 0x000fe20000010000 */
[----:B------:R-:W2:Y:S01]  /*d5d0*/  MUFU.EX2 R89, R89 ;  /* 0x0000005900597308 */ /* 0x000ea20000000800 */
[----:B------:R-:W-:Y:S02]  /*d5e0*/  FADD.FTZ R50, R81, R50 ;  /* 0x0000003251327221 */ /* 0x000fe40000010000 */
[----:B------:R-:W-:Y:S01]  /*d5f0*/  FADD.FTZ R0, R100, R133 ;  /* 0x0000008564007221 */ /* 0x000fe20000010000 */
[----:B---3--:R-:W-:Y:S01]  /*d600*/  F2FP.BF16.PACK_AB R43, R95, R94 ;  /* 0x0000005e5f2b723e */ /* 0x008fe200000010ff */
[-C--:B-1----:R-:W-:Y:S03]  /*d610*/  HMMA.16816.F32.BF16 R4, R36, R44.reuse, R4 ;  /* 0x0000002c2404723c */ /* 0x082fe60000041804 */
[----:B------:R-:W-:Y:S01]  /*d620*/  FADD.FTZ R49, R113, R0 ;  /* 0x0000000071317221 */ /* 0x000fe20000010000 */
[----:B------:R-:W-:Y:S01]  /*d630*/  MOV R133, R138 ;  /* 0x0000008a00857202 */ /* 0x000fe20000000f00 */
[----:B------:R-:W-:Y:S01]  /*d640*/  MUFU.EX2 R92, R92 ;  /* 0x0000005c005c7308 */ /* 0x000fe20000000800 */
[----:B------:R-:W-:Y:S02]  /*d650*/  FADD.FTZ R0, R97, R50 ;  /* 0x0000003261007221 */ /* 0x000fe40000010000 */
[----:B------:R-:W-:Y:S01]  /*d660*/  FADD.FTZ R49, R135, R49 ;  /* 0x0000003187317221 */ /* 0x000fe20000010000 */
[----:B------:R-:W-:Y:S03]  /*d670*/  MOV R135, R3 ;  /* 0x0000000300877202 */ /* 0x000fe60000000f00 */
[----:B------:R-:W-:Y:S02]  /*d680*/  FADD.FTZ R50, R112, R0 ;  /* 0x0000000070327221 */ /* 0x000fe40000010000 */
[----:B------:R-:W-:Y:S01]  /*d690*/  FADD.FTZ R0, R96, R49 ;  /* 0x0000003160007221 */ /* 0x000fe20000010000 */
        /* <DEDUP_REMOVED lines=15> */
[----:B------:R-:W-:Y:S01]  /*d790*/  FADD.FTZ R53, R80, R50 ;  /* 0x0000003250357221 */ /* 0x000fe20000010000 */
[-C--:B------:R-:W-:Y:S01]  /*d7a0*/  HMMA.16816.F32.BF16 R28, R40, R54.reuse, R28 ;  /* 0x00000036281c723c */ /* 0x080fe2000004181c */
[----:B------:R-:W-:Y:S03]  /*d7b0*/  MUFU.EX2 R110, R110 ;  /* 0x0000006e006e7308 */ /* 0x000fe60000000800 */
[----:B------:R-:W-:Y:S02]  /*d7c0*/  FADD.FTZ R52, R101, R0 ;  /* 0x0000000065347221 */ /* 0x000fe40000010000 */
[----:B------:R-:W-:Y:S02]  /*d7d0*/  FADD.FTZ R53, R117, R53 ;  /* 0x0000003575357221 */ /* 0x000fe40000010000 */
[----:B------:R-:W-:Y:S01]  /*d7e0*/  FADD.FTZ R40, R116, R51 ;  /* 0x0000003374287221 */ /* 0x000fe20000010000 */
[----:B------:R-:W-:Y:S02]  /*d7f0*/  HMMA.16816.F32.BF16 R32, R36, R54, R32 ;  /* 0x000000362420723c */ /* 0x000fe40000041820 */
[----:B------:R-:W5:Y:S02]  /*d800*/  MUFU.EX2 R111, R111 ;  /* 0x0000006f006f7308 */ /* 0x000f640000000800 */
[----:B------:R-:W-:Y:S02]  /*d810*/  FADD.FTZ R41, R199, R48 ;  /* 0x00000030c7297221 */ /* 0x000fe40000010000 */
[----:B------:R-:W-:Y:S01]  /*d820*/  FADD.FTZ R56, R128, R40 ;  /* 0x0000002880387221 */ /* 0x000fe20000010000 */
[----:B------:R-:W5:Y:S01]  /*d830*/  LDSM.16.MT88.4 R48, [R210+0x5800] ;  /* 0x00580000d230783b */ /* 0x000f620000004200 */
[----:B------:R-:W-:Y:S01]  /*d840*/  FADD.FTZ R54, R200, R41 ;  /* 0x00000029c8367221 */ /* 0x000fe20000010000 */
[----:B------:R-:W-:Y:S03]  /*d850*/  F2FP.BF16.PACK_AB R36, R234, R233 ;  /* 0x000000e9ea24723e */ /* 0x000fe600000010ff */
[----:B------:R-:W-:Y:S01]  /*d860*/  FADD.FTZ R0, R186, R56 ;  /* 0x00000038ba007221 */ /* 0x000fe20000010000 */
[----:B------:R-:W-:Y:S01]  /*d870*/  F2FP.BF16.PACK_AB R38, R236, R235 ;  /* 0x000000ebec26723e */ /* 0x000fe200000010ff */
[----:B------:R-:W-:Y:S01]  /*d880*/  FADD.FTZ R52, R178, R52 ;  /* 0x00000034b2347221 */ /* 0x000fe20000010000 */
[----:B--2---:R-:W-:Y:S01]  /*d890*/  F2FP.BF16.PACK_AB R37, R103, R102 ;  /* 0x000000666725723e */ /* 0x004fe200000010ff */
[----:B------:R-:W-:Y:S01]  /*d8a0*/  FADD.FTZ R55, R201, R54 ;  /* 0x00000036c9377221 */ /* 0x000fe20000010000 */
[----:B-1----:R-:W-:Y:S01]  /*d8b0*/  F2FP.BF16.PACK_AB R39, R115, R114 ;  /* 0x000000727327723e */ /* 0x002fe200000010ff */
[----:B------:R-:W-:Y:S01]  /*d8c0*/  FADD.FTZ R54, R189, R0 ;  /* 0x00000000bd367221 */ /* 0x000fe20000010000 */
[----:B----4-:R-:W-:Y:S01]  /*d8d0*/  F2FP.BF16.PACK_AB R41, R107, R106 ;  /* 0x0000006a6b29723e */ /* 0x010fe200000010ff */
[----:B------:R-:W-:Y:S01]  /*d8e0*/  FADD.FTZ R0, R184, R52 ;  /* 0x00000034b8007221 */ /* 0x000fe20000010000 */
[----:B------:R-:W-:Y:S01]  /*d8f0*/  MUFU.EX2 R104, R104 ;  /* 0x0000006800687308 */ /* 0x000fe20000000800 */
[----:B------:R-:W-:Y:S02]  /*d900*/  FADD.FTZ R53, R175, R53 ;  /* 0x00000035af357221 */ /* 0x000fe40000010000 */
[----:B------:R-:W-:Y:S01]  /*d910*/  FADD.FTZ R0, R173, R0 ;  /* 0x00000000ad007221 */ /* 0x000fe20000010000 */
[-C--:B---3--:R-:W-:Y:S03]  /*d920*/  HMMA.16816.F32.BF16 R4, R36, R44.reuse, R4 ;  /* 0x0000002c2404723c */ /* 0x088fe60000041804 */
[----:B------:R-:W-:Y:S01]  /*d930*/  FADD.FTZ R0, R177, R0 ;  /* 0x00000000b1007221 */ /* 0x000fe20000010000 */
[----:B-----5:R-:W-:Y:S02]  /*d940*/  F2FP.BF16.PACK_AB R43, R111, R110 ;  /* 0x0000006e6f2b723e */ /* 0x020fe400000010ff */
[----:B------:R-:W1:Y:S10]  /*d950*/  MUFU.EX2 R105, R105 ;  /* 0x0000006900697308 */ /* 0x000e740000000800 */
        /* <DEDUP_REMOVED lines=13> */
[----:B------:R-:W-:Y:S01]  /*da30*/  FADD.FTZ R52, R136, R44 ;  /* 0x0000002c88347221 */ /* 0x000fe20000010000 */
[----:B------:R-:W-:Y:S01]  /*da40*/  MOV R136, R2 ;  /* 0x0000000200887202 */ /* 0x000fe20000000f00 */
        /* <DEDUP_REMOVED lines=27> */
[----:B------:R-:W-:Y:S01]  /*dc00*/  FADD.FTZ R46, R58, R47 ;  /* 0x0000002f3a2e7221 */ /* 0x000fe20000010000 */
[-C--:B------:R-:W-:Y:S03]  /*dc10*/  HMMA.16816.F32.BF16 R144, R168, R152.reuse, R4 ;  /* 0x00000098a890723c */ /* 0x080fe60000041804 */
[----:B------:R-:W-:Y:S02]  /*dc20*/  MUFU.EX2 R56, R120 ;  /* 0x0000007800387308 */ /* 0x000fe40000000800 */
[----:B------:R-:W-:Y:S02]  /*dc30*/  FADD.FTZ R52, R207, R44 ;  /* 0x0000002ccf347221 */ /* 0x000fe40000010000 */
[----:B------:R-:W-:Y:S02]  /*dc40*/  FADD.FTZ R47, R191, R0 ;  /* 0x00000000bf2f7221 */ /* 0x000fe40000010000 */
[----:B------:R-:W-:Y:S03]  /*dc50*/  FADD.FTZ R0, R59, R45 ;  /* 0x0000002d3b007221 */ /* 0x000fe60000010000 */
        /* <DEDUP_REMOVED lines=28> */
[----:B---3--:R-:W-:Y:S01]  /*de20*/  F2FP.BF16.PACK_AB R166, R68, R53 ;  /* 0x0000003544a6723e */ /* 0x008fe200000010ff */
[----:B------:R-:W-:Y:S02]  /*de30*/  FADD.FTZ R0, R79, R0 ;  /* 0x000000004f007221 */ /* 0x000fe40000010000 */
        /* <DEDUP_REMOVED lines=51> */
[----:B------:R-:W-:Y:S01]  /*e170*/  IADD3 R0, R222, -0x1, RZ ;  /* 0xffffffffde007810 */ /* 0x000fe20007ffe0ff */
[----:B------:R-:W-:Y:S02]  /*e180*/  FADD.FTZ R4, R53, R4 ;  /* 0x0000000435047221 */ /* 0x000fe40000010000 */
[----:B------:R-:W-:Y:S01]  /*e190*/  FADD.FTZ R242, R240, R6 ;  /* 0x00000006f0f27221 */ /* 0x000fe20000010000 */
[----:B------:R-:W-:Y:S01]  /*e1a0*/  MOV R222, R0 ;  /* 0x0000000000de7202 */ /* 0x000fe20000000f00 */
[----:B------:R-:W-:Y:S02]  /*e1b0*/  FADD.FTZ R241, R64, R7 ;  /* 0x0000000740f17221 */ /* 0x000fe40000010000 */
[----:B------:R-:W-:Y:S02]  /*e1c0*/  FADD.FTZ R244, R65, R5 ;  /* 0x0000000541f47221 */ /* 0x000fe40000010000 */
[----:B------:R-:W-:Y:S01]  /*e1d0*/  FADD.FTZ R243, R68, R4 ;  /* 0x0000000444f37221 */ /* 0x000fe20000010000 */
[----:B------:R-:W-:-:S05]  /*e1e0*/  @P1 BRA `(.L_x_121) ;  /* 0xffffb51000001947 */ /* 0x000fca000383ffff */
.L_x_120:
[----:B------:R1:W5:Y:S01]  /*e1f0*/  LDL R46, [R1+0x18] ;  /* 0x00001800012e7983 */ /* 0x0003620000100800 */
[----:B------:R-:W-:Y:S01]  /*e200*/  ISETP.NE.AND P0, PT, R252, -0x1, PT ;  /* 0xfffffffffc00780c */ /* 0x000fe20003f05270 */
[----:B------:R-:W2:Y:S01]  /*e210*/  LDC.U8 R29, c[0x0][0x329] ;  /* 0x0000ca40ff1d7b82 */ /* 0x000ea20000000000 */
[----:B------:R-:W-:Y:S01]  /*e220*/  BSSY B0, `(.L_x_124) ;  /* 0x00000de000007945 */ /* 0x000fe20003800000 */
[----:B------:R-:W3:Y:S04]  /*e230*/  SHFL.BFLY PT, R0, R241, 0x2, 0x1f ;  /* 0x0c401f00f1007f89 */ /* 0x000ee800000e0000 */
[----:B------:R-:W4:Y:S04]  /*e240*/  SHFL.BFLY PT, R5, R244, 0x2, 0x1f ;  /* 0x0c401f00f4057f89 */ /* 0x000f2800000e0000 */
[----:B------:R-:W1:Y:S04]  /*e250*/  SHFL.BFLY PT, R4, R242, 0x2, 0x1f ;  /* 0x0c401f00f2047f89 */ /* 0x000e6800000e0000 */
[----:B------:R-:W2:Y:S04]  /*e260*/  SHFL.BFLY PT, R6, R243, 0x2, 0x1f ;  /* 0x0c401f00f3067f89 */ /* 0x000ea800000e0000 */
[----:B------:R-:W2:Y:S01]  /*e270*/  S2R R45, SR_TID.X ;  /* 0x00000000002d7919 */ /* 0x000ea20000002100 */
[----:B---3--:R-:W-:-:S02]  /*e280*/  FADD.FTZ R0, R0, R241 ;  /* 0x000000f100007221 */ /* 0x008fc40000010000 */
[----:B----4-:R-:W-:-:S03]  /*e290*/  FADD.FTZ R5, R5, R244 ;  /* 0x000000f405057221 */ /* 0x010fc60000010000 */
[----:B------:R-:W3:Y:S01]  /*e2a0*/  SHFL.BFLY PT, R9, R0, 0x1, 0x1f ;  /* 0x0c201f0000097f89 */ /* 0x000ee200000e0000 */
[----:B-1----:R-:W-:-:S03]  /*e2b0*/  FADD.FTZ R4, R4, R242 ;  /* 0x000000f204047221 */ /* 0x002fc60000010000 */
[----:B------:R-:W1:Y:S01]  /*e2c0*/  SHFL.BFLY PT, R7, R5, 0x1, 0x1f ;  /* 0x0c201f0005077f89 */ /* 0x000e6200000e0000 */
[----:B--2---:R-:W-:-:S03]  /*e2d0*/  FADD.FTZ R6, R6, R243 ;  /* 0x000000f306067221 */ /* 0x004fc60000010000 */
[----:B------:R-:W2:Y:S01]  /*e2e0*/  SHFL.BFLY PT, R10, R4, 0x1, 0x1f ;  /* 0x0c201f00040a7f89 */ /* 0x000ea200000e0000 */
[----:B------:R-:W-:-:S03]  /*e2f0*/  SHF.R.S32.HI R28, RZ, 0x1f, R45 ;  /* 0x0000001fff1c7819 */ /* 0x000fc6000001142d */
[----:B------:R-:W4:Y:S01]  /*e300*/  SHFL.BFLY PT, R8, R6, 0x1, 0x1f ;  /* 0x0c201f0006087f89 */ /* 0x000f2200000e0000 */
[CC--:B------:R-:W-:Y:S02]  /*e310*/  LEA.HI R22, R28.reuse, R45.reuse, RZ, 0x2 ;  /* 0x0000002d1c167211 */ /* 0x0c0fe400078f10ff */
[----:B------:R-:W-:Y:S01]  /*e320*/  LEA.HI R28, R28, R45, RZ, 0x5 ;  /* 0x0000002d1c1c7211 */ /* 0x000fe200078f28ff */
[----:B---3--:R-:W-:Y:S01]  /*e330*/  FADD.FTZ R24, R0, R9 ;  /* 0x0000000900187221 */ /* 0x008fe20000010000 */
[----:B------:R-:W-:Y:S02]  /*e340*/  MOV R0, 0x3f800000 ;  /* 0x3f80000000007802 */ /* 0x000fe40000000f00 */
[----:B------:R-:W-:Y:S01]  /*e350*/  SHF.R.S32.HI R9, RZ, 0x5, R28 ;  /* 0x00000005ff097819 */ /* 0x000fe2000001141c */
[----:B-1----:R-:W-:Y:S01]  /*e360*/  FADD.FTZ R25, R5, R7 ;  /* 0x0000000705197221 */ /* 0x002fe20000010000 */
[----:B------:R-:W-:Y:S01]  /*e370*/  FSETP.NE.FTZ.AND P5, PT, R24, RZ, PT ;  /* 0x000000ff1800720b */ /* 0x000fe20003fb5000 */
[----:B------:R-:W-:-:S02]  /*e380*/  IMAD.MOV.U32 R5, RZ, RZ, 0x3f800000 ;  /* 0x3f800000ff057424 */ /* 0x000fc400078e00ff */
[----:B--2---:R-:W-:Y:S01]  /*e390*/  FADD.FTZ R21, R4, R10 ;  /* 0x0000000a04157221 */ /* 0x004fe20000010000 */
[----:B------:R-:W-:Y:S02]  /*e3a0*/  MOV R4, 0x3f800000 ;  /* 0x3f80000000047802 */ /* 0x000fe40000000f00 */
[----:B------:R-:W-:Y:S01]  /*e3b0*/  FSETP.NE.FTZ.AND P3, PT, R25, RZ, PT ;  /* 0x000000ff1900720b */ /* 0x000fe20003f75000 */
[----:B----4-:R-:W-:Y:S01]  /*e3c0*/  FADD.FTZ R23, R6, R8 ;  /* 0x0000000806177221 */ /* 0x010fe20000010000 */
[----:B------:R-:W-:Y:S01]  /*e3d0*/  FSETP.NE.FTZ.AND P6, PT, R21, RZ, PT ;  /* 0x000000ff1500720b */ /* 0x000fe20003fd5000 */
[----:B------:R-:W-:Y:S01]  /*e3e0*/  @P0 IMAD.WIDE.U32 R6, R252, c[0x0][0x1e8], RZ ;  /* 0x00007a00fc060a25 */ /* 0x000fe200078e00ff */
[----:B------:R-:W-:Y:S02]  /*e3f0*/  LOP3.LUT R8, R22, 0xfffffffc, RZ, 0xc0, !PT ;  /* 0xfffffffc16087812 */ /* 0x000fe400078ec0ff */
[----:B------:R-:W-:Y:S01]  /*e400*/  FSETP.NE.FTZ.AND P4, PT, R23, RZ, PT ;  /* 0x000000ff1700720b */ /* 0x000fe20003f95000 */
[----:B------:R-:W1:Y:S01]  /*e410*/  @P5 MUFU.RCP R5, R24 ;  /* 0x0000001800055308 */ /* 0x000e620000001000 */
[----:B------:R-:W-:Y:S01]  /*e420*/  SHF.R.S32.HI R22, RZ, 0x2, R22 ;  /* 0x00000002ff167819 */ /* 0x000fe20000011416 */
[----:B------:R-:W-:Y:S01]  /*e430*/  @P0 IMAD R44, R252, c[0x0][0x1ec], R7 ;  /* 0x00007b00fc2c0a24 */ /* 0x000fe200078e0207 */
[----:B------:R-:W-:Y:S01]  /*e440*/  IADD3 R8, -R8, R45, RZ ;  /* 0x0000002d08087210 */ /* 0x000fe20007ffe1ff */
[----:B------:R-:W-:Y:S01]  /*e450*/  @P0 IMAD.MOV.U32 R27, RZ, RZ, R6 ;  /* 0x000000ffff1b0224 */ /* 0x000fe200078e0006 */
[----:B------:R-:W-:-:S03]  /*e460*/  MOV R6, 0x3f800000 ;  /* 0x3f80000000067802 */ /* 0x000fc60000000f00 */
[----:B------:R-:W2:Y:S01]  /*e470*/  @P6 MUFU.RCP R4, R21 ;  /* 0x0000001500046308 */ /* 0x000ea20000001000 */
[----:B------:R-:W-:Y:S02]  /*e480*/  IMAD R26, R9, 0x100, R8 ;  /* 0x00000100091a7824 */ /* 0x000fe400078e0208 */
[----:B-1----:R-:W-:-:S05]  /*e490*/  FMUL.FTZ R146, R5, R146 ;  /* 0x0000009205927220 */ /* 0x002fca0000410000 */
[----:B------:R-:W1:Y:S01]  /*e4a0*/  @P4 MUFU.RCP R0, R23 ;  /* 0x0000001700004308 */ /* 0x000e620000001000 */
[C---:B------:R-:W-:Y:S02]  /*e4b0*/  FMUL.FTZ R20, R5.reuse, R147 ;  /* 0x0000009305147220 */ /* 0x040fe40000410000 */
[C---:B------:R-:W-:Y:S02]  /*e4c0*/  FMUL.FTZ R154, R5.reuse, R154 ;  /* 0x0000009a059a7220 */ /* 0x040fe40000410000 */
[C---:B------:R-:W-:Y:S01]  /*e4d0*/  FMUL.FTZ R16, R5.reuse, R155 ;  /* 0x0000009b05107220 */ /* 0x040fe20000410000 */
[----:B------:R-:W-:Y:S01]  /*e4e0*/  F2FP.BF16.PACK_AB R20, R20, R146 ;  /* 0x000000921414723e */ /* 0x000fe200000010ff */
[C---:B------:R-:W-:Y:S01]  /*e4f0*/  FMUL.FTZ R158, R5.reuse, R158 ;  /* 0x0000009e059e7220 */ /* 0x040fe20000410000 */
[----:B------:R-:W3:Y:S01]  /*e500*/  @P3 MUFU.RCP R6, R25 ;  /* 0x0000001900063308 */ /* 0x000ee20000001000 */
[C---:B------:R-:W-:Y:S01]  /*e510*/  FMUL.FTZ R13, R5.reuse, R159 ;  /* 0x0000009f050d7220 */ /* 0x040fe20000410000 */
[----:B------:R-:W-:Y:S01]  /*e520*/  F2FP.BF16.PACK_AB R16, R16, R154 ;  /* 0x0000009a1010723e */ /* 0x000fe200000010ff */
[----:B------:R-:W-:-:S02]  /*e530*/  FMUL.FTZ R170, R5, R170 ;  /* 0x000000aa05aa7220 */ /* 0x000fc40000410000 */
[----:B------:R-:W-:Y:S01]  /*e540*/  FMUL.FTZ R7, R5, R171 ;  /* 0x000000ab05077220 */ /* 0x000fe20000410000 */
[----:B------:R-:W-:Y:S01]  /*e550*/  SHF.R.S32.HI R5, RZ, 0x1f, R22 ;  /* 0x0000001fff057819 */ /* 0x000fe20000011416 */
[C---:B--2---:R-:W-:Y:S01]  /*e560*/  FMUL.FTZ R144, R4.reuse, R144 ;  /* 0x0000009004907220 */ /* 0x044fe20000410000 */
[----:B------:R-:W-:Y:S01]  /*e570*/  F2FP.BF16.PACK_AB R13, R13, R158 ;  /* 0x0000009e0d0d723e */ /* 0x000fe200000010ff */
[C---:B------:R-:W-:Y:S01]  /*e580*/  FMUL.FTZ R18, R4.reuse, R145 ;  /* 0x0000009104127220 */ /* 0x040fe20000410000 */
[----:B------:R-:W-:Y:S01]  /*e590*/  LEA.HI R5, R5, R22, RZ, 0x3 ;  /* 0x0000001605057211 */ /* 0x000fe200078f18ff */
[C---:B------:R-:W-:Y:S01]  /*e5a0*/  FMUL.FTZ R152, R4.reuse, R152 ;  /* 0x0000009804987220 */ /* 0x040fe20000410000 */
[----:B------:R-:W-:Y:S01]  /*e5b0*/  F2FP.BF16.PACK_AB R7, R7, R170 ;  /* 0x000000aa0707723e */ /* 0x000fe200000010ff */
[C---:B------:R-:W-:Y:S01]  /*e5c0*/  FMUL.FTZ R17, R4.reuse, R153 ;  /* 0x0000009904117220 */ /* 0x040fe20000410000 */
[----:B------:R-:W-:Y:S01]  /*e5d0*/  LOP3.LUT R5, R5, 0xfffffff8, RZ, 0xc0, !PT ;  /* 0xfffffff805057812 */ /* 0x000fe200078ec0ff */
[----:B------:R-:W-:Y:S01]  /*e5e0*/  FMUL.FTZ R156, R4, R156 ;  /* 0x0000009c049c7220 */ /* 0x000fe20000410000 */
[----:B------:R-:W-:Y:S01]  /*e5f0*/  F2FP.BF16.PACK_AB R18, R18, R144 ;  /* 0x000000901212723e */ /* 0x000fe200000010ff */
[----:B------:R-:W-:Y:S01]  /*e600*/  FMUL.FTZ R14, R4, R157 ;  /* 0x0000009d040e7220 */ /* 0x000fe20000410000 */
[----:B------:R-:W-:Y:S01]  /*e610*/  F2FP.BF16.PACK_AB R17, R17, R152 ;  /* 0x000000981111723e */ /* 0x000fe200000010ff */
[----:B------:R-:W-:-:S02]  /*e620*/  IMAD.IADD R5, R22, 0x1, -R5 ;  /* 0x0000000116057824 */ /* 0x000fc400078e0a05 */
[----:B------:R-:W-:Y:S01]  /*e630*/  FMUL.FTZ R168, R4, R168 ;  /* 0x000000a804a87220 */ /* 0x000fe20000410000 */
[----:B------:R-:W-:Y:S01]  /*e640*/  F2FP.BF16.PACK_AB R14, R14, R156 ;  /* 0x0000009c0e0e723e */ /* 0x000fe200000010ff */
[----:B------:R-:W-:Y:S01]  /*e650*/  FMUL.FTZ R10, R4, R169 ;  /* 0x000000a9040a7220 */ /* 0x000fe20000410000 */
[----:B------:R-:W-:Y:S01]  /*e660*/  LEA.HI R4, R5, R5, RZ, 0x1 ;  /* 0x0000000505047211 */ /* 0x000fe200078f08ff */
[C---:B-1----:R-:W-:Y:S02]  /*e670*/  FMUL.FTZ R140, R0.reuse, R140 ;  /* 0x0000008c008c7220 */ /* 0x042fe40000410000 */
[----:B------:R-:W-:Y:S01]  /*e680*/  FMUL.FTZ R19, R0, R141 ;  /* 0x0000008d00137220 */ /* 0x000fe20000410000 */
[----:B------:R-:W-:Y:S01]  /*e690*/  F2FP.BF16.PACK_AB R10, R10, R168 ;  /* 0x000000a80a0a723e */ /* 0x000fe200000010ff */
        /* <DEDUP_REMOVED lines=9> */
[----:B---3--:R-:W-:Y:S01]  /*e730*/  FMUL.FTZ R143, R6, R143 ;  /* 0x0000008f068f7220 */ /* 0x008fe20000410000 */
[----:B------:R-:W-:Y:S01]  /*e740*/  LOP3.LUT R4, R4, 0x3fffffe, RZ, 0xc0, !PT ;  /* 0x03fffffe04047812 */ /* 0x000fe200078ec0ff */
[----:B------:R-:W-:Y:S01]  /*e750*/  FMUL.FTZ R142, R6, R142 ;  /* 0x0000008e068e7220 */ /* 0x000fe20000410000 */
[----:B------:R-:W-:Y:S01]  /*e760*/  LOP3.LUT P2, RZ, R0, 0x2, RZ, 0xc0, !PT ;  /* 0x0000000200ff7812 */ /* 0x000fe2000784c0ff */
[----:B------:R-:W-:Y:S01]  /*e770*/  FMUL.FTZ R151, R6, R151 ;  /* 0x0000009706977220 */ /* 0x000fe20000410000 */
[----:B------:R-:W-:Y:S01]  /*e780*/  F2FP.BF16.PACK_AB R12, R12, R160 ;  /* 0x000000a00c0c723e */ /* 0x000fe200000010ff */
[C---:B------:R-:W-:Y:S01]  /*e790*/  FMUL.FTZ R150, R6.reuse, R150 ;  /* 0x0000009606967220 */ /* 0x040fe20000410000 */
[----:B------:R-:W-:Y:S01]  /*e7a0*/  F2FP.BF16.PACK_AB R142, R143, R142 ;  /* 0x0000008e8f8e723e */ /* 0x000fe200000010ff */
[C---:B------:R-:W-:Y:S01]  /*e7b0*/  FMUL.FTZ R163, R6.reuse, R163 ;  /* 0x000000a306a37220 */ /* 0x040fe20000410000 */
[----:B------:R-:W-:Y:S01]  /*e7c0*/  F2FP.BF16.PACK_AB R9, R9, R164 ;  /* 0x000000a40909723e */ /* 0x000fe200000010ff */
[C---:B------:R-:W-:Y:S01]  /*e7d0*/  FMUL.FTZ R11, R6.reuse, R162 ;  /* 0x000000a2060b7220 */ /* 0x040fe20000410000 */
[----:B------:R-:W-:Y:S01]  /*e7e0*/  F2FP.BF16.PACK_AB R150, R151, R150 ;  /* 0x000000969796723e */ /* 0x000fe200000010ff */
[----:B------:R-:W-:-:S02]  /*e7f0*/  FMUL.FTZ R167, R6, R167 ;  /* 0x000000a706a77220 */ /* 0x000fc40000410000 */
[----:B------:R-:W-:Y:S01]  /*e800*/  FMUL.FTZ R8, R6, R166 ;  /* 0x000000a606087220 */ /* 0x000fe20000410000 */
[----:B------:R-:W-:Y:S01]  /*e810*/  SHF.L.U32 R6, R0, 0x6, RZ ;  /* 0x0000000600067819 */ /* 0x000fe200000006ff */
[----:B------:R-:W-:Y:S01]  /*e820*/  IMAD.IADD R4, R5, 0x1, -R4 ;  /* 0x0000000105047824 */ /* 0x000fe200078e0a04 */
[----:B------:R-:W-:Y:S02]  /*e830*/  F2FP.BF16.PACK_AB R11, R163, R11 ;  /* 0x0000000ba30b723e */ /* 0x000fe400000010ff */
[----:B------:R-:W-:Y:S02]  /*e840*/  LOP3.LUT R5, R6, 0xc0, RZ, 0xc0, !PT ;  /* 0x000000c006057812 */ /* 0x000fe400078ec0ff */
[----:B------:R-:W-:Y:S02]  /*e850*/  LEA R4, R4, R26, 0x4 ;  /* 0x0000001a04047211 */ /* 0x000fe400078e20ff */
[----:B------:R-:W-:Y:S01]  /*e860*/  LEA.HI R5, R5, R5, RZ, 0x1d ;  /* 0x0000000505057211 */ /* 0x000fe200078fe8ff */
[----:B------:R-:W1:Y:S01]  /*e870*/  LDC.U8 R26, c[0x0][0x328] ;  /* 0x0000ca00ff1a7b82 */ /* 0x000e620000000000 */
[----:B------:R-:W-:-:S02]  /*e880*/  LOP3.LUT R6, R0, 0x1, RZ, 0xc0, !PT ;  /* 0x0000000100067812 */ /* 0x000fc400078ec0ff */
[----:B------:R-:W-:Y:S01]  /*e890*/  F2FP.BF16.PACK_AB R8, R167, R8 ;  /* 0x00000008a708723e */ /* 0x000fe200000010ff */
[----:B------:R-:W-:Y:S01]  /*e8a0*/  IMAD.U32 R0, R4, 0x2, R5 ;  /* 0x0000000204007824 */ /* 0x000fe200078e0005 */
[----:B------:R-:W-:Y:S02]  /*e8b0*/  ISETP.NE.U32.AND P1, PT, R6, 0x1, PT ;  /* 0x000000010600780c */ /* 0x000fe40003f25070 */
[----:B------:R-:W-:Y:S01]  /*e8c0*/  MOV R6, 0xfffffff0 ;  /* 0xfffffff000067802 */ /* 0x000fe20000000f00 */
[----:B------:R-:W-:-:S03]  /*e8d0*/  IMAD.SHL.U32 R0, R0, 0x2, RZ ;  /* 0x0000000200007824 */ /* 0x000fc600078e00ff */
[----:B------:R-:W-:Y:S02]  /*e8e0*/  SEL R6, R6, 0x10, !P1 ;  /* 0x0000001006067807 */ /* 0x000fe40004800000 */
[C---:B------:R-:W-:Y:S01]  /*e8f0*/  IADD3 R4, R0.reuse, 0x20, RZ ;  /* 0x0000002000047810 */ /* 0x040fe20007ffe0ff */
[----:B------:R2:W-:Y:S01]  /*e900*/  STS [R0], R18 ;  /* 0x0000001200007388 */ /* 0x0005e20000000800 */
[C---:B------:R-:W-:Y:S02]  /*e910*/  IADD3 R5, R0.reuse, R6, RZ ;  /* 0x0000000600057210 */ /* 0x040fe40007ffe0ff */
[----:B------:R-:W-:Y:S01]  /*e920*/  @P2 IADD3 R4, R0, -0x20, RZ ;  /* 0xffffffe000042810 */ /* 0x000fe20007ffe0ff */
[----:B------:R-:W-:Y:S01]  /*e930*/  STS [R0+0x200], R20 ;  /* 0x0002001400007388 */ /* 0x000fe20000000800 */
[----:B------:R-:W-:-:S03]  /*e940*/  ISETP.NE.AND P1, PT, R29, RZ, PT ;  /* 0x000000ff1d00720c */ /* 0x000fc60003f25270 */
[----:B------:R3:W-:Y:S01]  /*e950*/  STS [R5], R17 ;  /* 0x0000001105007388 */ /* 0x0007e20000000800 */
[----:B-1----:R-:W-:-:S03]  /*e960*/  ISETP.NE.AND P2, PT, R26, RZ, PT ;  /* 0x000000ff1a00720c */ /* 0x002fc60003f45270 */
[----:B------:R1:W-:Y:S04]  /*e970*/  STS [R5+0x200], R16 ;  /* 0x0002001005007388 */ /* 0x0003e80000000800 */
[----:B------:R4:W-:Y:S04]  /*e980*/  STS [R0+0x1000], R19 ;  /* 0x0010001300007388 */ /* 0x0009e80000000800 */
[----:B------:R4:W-:Y:S04]  /*e990*/  STS [R0+0x1200], R142 ;  /* 0x0012008e00007388 */ /* 0x0009e80000000800 */
[----:B------:R4:W-:Y:S04]  /*e9a0*/  STS [R5+0x1000], R15 ;  /* 0x0010000f05007388 */ /* 0x0009e80000000800 */
[----:B--2---:R-:W2:Y:S04]  /*e9b0*/  S2R R18, SR_CTAID.Y ;  /* 0x0000000000127919 */ /* 0x004ea80000002600 */
[----:B------:R2:W-:Y:S01]  /*e9c0*/  STS [R5+0x1200], R150 ;  /* 0x0012009605007388 */ /* 0x0005e20000000800 */
[----:B---3--:R-:W-:-:S03]  /*e9d0*/  MOV R17, 0x7f800000 ;  /* 0x7f80000000117802 */ /* 0x008fc60000000f00 */
[----:B------:R3:W-:Y:S01]  /*e9e0*/  STS [R4], R14 ;  /* 0x0000000e04007388 */ /* 0x0007e20000000800 */
[----:B-1----:R-:W-:-:S03]  /*e9f0*/  MOV R16, 0x7f800000 ;  /* 0x7f80000000107802 */ /* 0x002fc60000000f00 */
[----:B------:R1:W-:Y:S04]  /*ea00*/  STS [R4+0x200], R13 ;  /* 0x0002000d04007388 */ /* 0x0003e80000000800 */
[----:B----4-:R-:W4:Y:S01]  /*ea10*/  S2R R19, SR_CTAID.Z ;  /* 0x0000000000137919 */ /* 0x010f220000002700 */
[----:B------:R-:W-:-:S03]  /*ea20*/  IMAD.IADD R0, R6, 0x1, R4 ;  /* 0x0000000106007824 */ /* 0x000fc600078e0204 */
[----:B------:R-:W4:Y:S04]  /*ea30*/  S2R R15, SR_CTAID.X ;  /* 0x00000000000f7919 */ /* 0x000f280000002500 */
[----:B------:R-:W-:Y:S04]  /*ea40*/  STS [R0], R10 ;  /* 0x0000000a00007388 */ /* 0x000fe80000000800 */
[----:B------:R4:W-:Y:S01]  /*ea50*/  STS [R0+0x200], R7 ;  /* 0x0002000700007388 */ /* 0x0009e20000000800 */
[----:B--2---:R-:W-:-:S03]  /*ea60*/  @P1 MOV R5, c[0x0][0x210] ;  /* 0x0000840000051a02 */ /* 0x004fc60000000f00 */
[----:B------:R2:W-:Y:S01]  /*ea70*/  STS [R4+0x1000], R12 ;  /* 0x0010000c04007388 */ /* 0x0005e20000000800 */
[----:B---3--:R-:W-:Y:S03]  /*ea80*/  @P5 MUFU.LG2 R14, R24 ;  /* 0x00000018000e5308 */ /* 0x008fe60000000c00 */
[----:B------:R3:W-:Y:S04]  /*ea90*/  STS [R4+0x1200], R11 ;  /* 0x0012000b04007388 */ /* 0x0007e80000000800 */
[----:B------:R-:W-:Y:S01]  /*eaa0*/  STS [R0+0x1000], R9 ;  /* 0x0010000900007388 */ /* 0x000fe20000000800 */
[----:B-1----:R-:W-:Y:S03]  /*eab0*/  @P4 MUFU.LG2 R13, R23 ;  /* 0x00000017000d4308 */ /* 0x002fe60000000c00 */
[----:B------:R1:W-:Y:S04]  /*eac0*/  STS [R0+0x1200], R8 ;  /* 0x0012000800007388 */ /* 0x0003e80000000800 */
[----:B------:R-:W-:Y:S01]  /*ead0*/  BAR.SYNC.DEFER_BLOCKING 0x0 ;  /* 0x0000000000007b1d */ /* 0x000fe20000010000 */
[----:B----4-:R-:W-:-:S02]  /*eae0*/  @P1 IMAD R7, R5, c[0x0][0x214], RZ ;  /* 0x0000850005071a24 */ /* 0x010fc400078e02ff */
[----:B------:R-:W-:-:S03]  /*eaf0*/  @!P1 IMAD.MOV.U32 R5, RZ, RZ, c[0x0][0x214] ;  /* 0x00008500ff059624 */ /* 0x000fc600078e00ff */
[----:B--2---:R-:W2:Y:S02]  /*eb00*/  @P6 MUFU.LG2 R12, R21 ;  /* 0x00000015000c6308 */ /* 0x004ea40000000c00 */
[----:B------:R-:W-:Y:S02]  /*eb10*/  @!P1 SEL R7, R5, c[0x0][0x234], !P2 ;  /* 0x00008d0005079a07 */ /* 0x000fe40005000000 */
[----:B---3--:R-:W-:Y:S02]  /*eb20*/  @!P0 SHF.R.S32.HI R4, RZ, 0x1f, R18 ;  /* 0x0000001fff048819 */ /* 0x008fe40000011412 */
[----:B------:R-:W-:Y:S02]  /*eb30*/  ISETP.NE.OR P2, PT, R29, RZ, !P2 ;  /* 0x000000ff1d00720c */ /* 0x000fe40005745670 */
[----:B------:R-:W3:Y:S01]  /*eb40*/  @P3 MUFU.LG2 R11, R25 ;  /* 0x00000019000b3308 */ /* 0x000ee20000000c00 */
[----:B------:R-:W-:Y:S01]  /*eb50*/  @!P0 IMAD R5, R4, c[0x0][0x1e0], RZ ;  /* 0x0000780004058a24 */ /* 0x000fe200078e02ff */
[----:B------:R-:W-:Y:S01]  /*eb60*/  LOP3.LUT R4, R28, 0xffffffe0, RZ, 0xc0, !PT ;  /* 0xffffffe01c047812 */ /* 0x000fe200078ec0ff */
[----:B-1----:R-:W-:Y:S01]  /*eb70*/  @!P0 IMAD.WIDE.U32 R8, R18, c[0x0][0x1e0], RZ ;  /* 0x0000780012088a25 */ /* 0x002fe200078e00ff */
[----:B------:R-:W-:Y:S01]  /*eb80*/  @P1 MOV R0, 0x1 ;  /* 0x0000000100001802 */ /* 0x000fe20000000f00 */
[----:B------:R1:W4:Y:S02]  /*eb90*/  LDS.128 R28, [R221] ;  /* 0x00000000dd1c7984 */ /* 0x0003240000000c00 */
[----:B------:R-:W-:-:S02]  /*eba0*/  @!P1 IMAD R0, R7, c[0x0][0x1c0], RZ ;  /* 0x0000700007009a24 */ /* 0x000fc400078e02ff */
[C---:B------:R-:W-:Y:S01]  /*ebb0*/  @!P0 IMAD R5, R18.reuse, c[0x0][0x1e4], R5 ;  /* 0x0000790012058a24 */ /* 0x040fe200078e0205 */
[----:B------:R1:W1:Y:S01]  /*ebc0*/  LDS.128 R32, [R221+0x800] ;  /* 0x00080000dd207984 */ /* 0x0002620000000c00 */
[----:B------:R-:W-:Y:S02]  /*ebd0*/  @!P2 IMAD R6, R18, c[0x0][0x214], RZ ;  /* 0x000085001206aa24 */ /* 0x000fe400078e02ff */
[----:B------:R-:W-:Y:S01]  /*ebe0*/  @!P0 IMAD.MOV.U32 R27, RZ, RZ, R8 ;  /* 0x000000ffff1b8224 */ /* 0x000fe200078e0008 */
[----:B------:R1:W1:Y:S01]  /*ebf0*/  LDS.128 R36, [R221+0x1000] ;  /* 0x00100000dd247984 */ /* 0x0002620000000c00 */
[----:B------:R-:W-:Y:S01]  /*ec00*/  IMAD.IADD R10, R45, 0x1, -R4 ;  /* 0x000000012d0a7824 */ /* 0x000fe200078e0a04 */
[----:B------:R-:W-:Y:S01]  /*ec10*/  @!P2 SEL R8, R6, R252, !P0 ;  /* 0x000000fc0608a207 */ /* 0x000fe20004000000 */
[----:B------:R-:W-:Y:S01]  /*ec20*/  IMAD R0, R18, R0, RZ ;  /* 0x0000000012007224 */ /* 0x000fe200078e02ff */
[----:B------:R1:W1:Y:S01]  /*ec30*/  LDS.128 R40, [R221+0x1800] ;  /* 0x00180000dd287984 */ /* 0x0002620000000c00 */
[----:B------:R-:W-:Y:S01]  /*ec40*/  @P1 MOV R6, c[0x0][0x210] ;  /* 0x0000840000061a02 */ /* 0x000fe20000000f00 */
[----:B------:R-:W-:Y:S01]  /*ec50*/  @!P1 IMAD.MOV.U32 R6, RZ, RZ, 0x1 ;  /* 0x00000001ff069424 */ /* 0x000fe200078e00ff */
[----:B------:R-:W-:Y:S01]  /*ec60*/  @!P0 IADD3 R44, R9, R5, RZ ;  /* 0x00000005092c8210 */ /* 0x000fe20007ffe0ff */
[----:B--2---:R-:W-:Y:S01]  /*ec70*/  @P6 FMUL.FTZ R9, R12, 0.69314718246459960938 ;  /* 0x3f3172180c096820 */ /* 0x004fe20000410000 */
[----:B------:R-:W-:Y:S01]  /*ec80*/  CS2R R4, SRZ ;  /* 0x0000000000047805 */ /* 0x000fe2000001ff00 */
[----:B------:R-:W-:-:S02]  /*ec90*/  SEL R0, R0, RZ, P2 ;  /* 0x000000ff00007207 */ /* 0x000fc40001000000 */
[----:B------:R-:W-:Y:S02]  /*eca0*/  @!P2 SHF.R.S32.HI R5, RZ, 0x1f, R8 ;  /* 0x0000001fff05a819 */ /* 0x000fe40000011408 */
[----:B------:R-:W-:Y:S01]  /*ecb0*/  LOP3.LUT P0, RZ, R10, 0x3, RZ, 0xc0, !PT ;  /* 0x000000030aff7812 */ /* 0x000fe2000780c0ff */
[----:B------:R-:W-:Y:S01]  /*ecc0*/  IMAD R0, R19, R7, R0 ;  /* 0x0000000713007224 */ /* 0x000fe200078e0200 */
[----:B------:R-:W-:Y:S01]  /*ecd0*/  @!P2 MOV R4, R8 ;  /* 0x000000080004a202 */ /* 0x000fe20000000f00 */
[----:B------:R-:W-:Y:S01]  /*ece0*/  IMAD R8, R15, R6, RZ ;  /* 0x000000060f087224 */ /* 0x000fe200078e02ff */
[----:B------:R-:W-:Y:S01]  /*ecf0*/  MOV R18, 0x7f800000 ;  /* 0x7f80000000127802 */ /* 0x000fe20000000f00 */
[----:B------:R-:W-:Y:S02]  /*ed00*/  @P6 FFMA.FTZ R18, R138, c[0x0][0x238], R9 ;  /* 0x00008e008a126a23 */ /* 0x000fe40000010009 */
[----:B------:R-:W-:Y:S01]  /*ed10*/  @P4 FMUL.FTZ R9, R13, 0.69314718246459960938 ;  /* 0x3f3172180d094820 */ /* 0x000fe20000410000 */
[----:B------:R-:W-:Y:S01]  /*ed20*/  SHF.L.U32 R12, R8, 0x7, RZ ;  /* 0x00000007080c7819 */ /* 0x000fe200000006ff */
[----:B------:R-:W-:-:S02]  /*ed30*/  @P5 FMUL.FTZ R10, R14, 0.69314718246459960938 ;  /* 0x3f3172180e0a5820 */ /* 0x000fc40000410000 */
[----:B---3--:R-:W-:Y:S01]  /*ed40*/  @P3 FMUL.FTZ R8, R11, 0.69314718246459960938 ;  /* 0x3f3172180b083820 */ /* 0x008fe20000410000 */
[----:B------:R-:W-:Y:S01]  /*ed50*/  IADD3 R7, P2, P1, R12, R4, R0 ;  /* 0x000000040c077210 */ /* 0x000fe2000795e000 */
[----:B------:R-:W-:Y:S01]  /*ed60*/  IMAD.MOV.U32 R15, RZ, RZ, 0x7f800000 ;  /* 0x7f800000ff0f7424 */ /* 0x000fe200078e00ff */
[----:B------:R-:W-:Y:S01]  /*ed70*/  SHF.R.S32.HI R4, RZ, 0x1f, R12 ;  /* 0x0000001fff047819 */ /* 0x000fe2000001140c */
[----:B------:R-:W-:Y:S01]  /*ed80*/  @P4 FFMA.FTZ R15, R2, c[0x0][0x238], R9 ;  /* 0x00008e00020f4a23 */ /* 0x000fe20000010009 */
[----:B------:R-:W-:Y:S01]  /*ed90*/  SHF.R.S32.HI R0, RZ, 0x1f, R0 ;  /* 0x0000001fff007819 */ /* 0x000fe20000011400 */
[----:B------:R-:W-:Y:S02]  /*eda0*/  @P5 FFMA.FTZ R17, R137, c[0x0][0x238], R10 ;  /* 0x00008e0089115a23 */ /* 0x000fe4000001000a */
[----:B------:R-:W-:Y:S01]  /*edb0*/  @P3 FFMA.FTZ R16, R3, c[0x0][0x238], R8 ;  /* 0x00008e0003103a23 */ /* 0x000fe20000010008 */
[----:B------:R-:W-:Y:S01]  /*edc0*/  IADD3.X R2, R4, R5, R0, P2, P1 ;  /* 0x0000000504027210 */ /* 0x000fe200017e2400 */
[----:B------:R-:W-:Y:S05]  /*edd0*/  @P0 BRA `(.L_x_125) ;  /* 0x0000022000000947 */ /* 0x000fea0003800000 */
[----:B----4-:R-:W2:Y:S04]  /*ede0*/  LDL.LU R48, [R1+0x28] ;  /* 0x0000280001307983 */ /* 0x010ea80000300800 */
[----:B------:R-:W2:Y:S02]  /*edf0*/  LDL.LU R47, [R1+0x2c] ;  /* 0x00002c00012f7983 */ /* 0x000ea40000300800 */
[----:B--2---:R-:W-:-:S05]  /*ee00*/  IMAD R0, R47, 0x10, R48 ;  /* 0x000000102f007824 */ /* 0x004fca00078e0230 */
[CC--:B-----5:R-:W-:Y:S02]  /*ee10*/  ISETP.GE.AND P6, PT, R0.reuse, R46.reuse, PT ;  /* 0x0000002e0000720c */ /* 0x0e0fe40003fc6270 */
[C---:B------:R-:W-:Y:S02]  /*ee20*/  IADD3 R4, R0.reuse, 0x8, RZ ;  /* 0x0000000800047810 */ /* 0x040fe40007ffe0ff */
[----:B------:R-:W-:Y:S02]  /*ee30*/  IADD3 R3, R0, 0x40, RZ ;  /* 0x0000004000037810 */ /* 0x000fe40007ffe0ff */
[-C--:B------:R-:W-:Y:S02]  /*ee40*/  ISETP.GE.AND P5, PT, R4, R46.reuse, PT ;  /* 0x0000002e0400720c */ /* 0x080fe40003fa6270 */
[----:B------:R-:W-:Y:S02]  /*ee50*/  IADD3 R5, R0, 0x48, RZ ;  /* 0x0000004800057810 */ /* 0x000fe40007ffe0ff */
[----:B------:R-:W-:-:S02]  /*ee60*/  ISETP.GE.AND P4, PT, R3, R46, PT ;  /* 0x0000002e0300720c */ /* 0x000fc40003f86270 */
[----:B------:R-:W-:Y:S01]  /*ee70*/  ISETP.GE.AND P3, PT, R5, R46, PT ;  /* 0x0000002e0500720c */ /* 0x000fe20003f66270 */
[----:B------:R-:W-:-:S05]  /*ee80*/  @!P6 IMAD R0, R0, R6, RZ ;  /* 0x000000060000e224 */ /* 0x000fca00078e02ff */
[----:B------:R-:W-:Y:S01]  /*ee90*/  @!P6 IADD3 R9, P0, R0, R7, RZ ;  /* 0x000000070009e210 */ /* 0x000fe20007f1e0ff */
[----:B------:R-:W-:-:S03]  /*eea0*/  @!P5 IMAD R4, R4, R6, RZ ;  /* 0x000000060404d224 */ /* 0x000fc600078e02ff */
[----:B------:R-:W-:Y:S01]  /*eeb0*/  @!P6 LEA.HI.X.SX32 R10, R0, R2, 0x1, P0 ;  /* 0x00000002000ae211 */ /* 0x000fe200000f0eff */
[-C--:B------:R-:W-:Y:S01]  /*eec0*/  @!P4 IMAD R11, R3, R6.reuse, RZ ;  /* 0x00000006030bc224 */ /* 0x080fe200078e02ff */
[CC--:B------:R-:W-:Y:S01]  /*eed0*/  @!P5 IADD3 R0, P2, R4.reuse, R7.reuse, RZ ;  /* 0x000000070400d210 */ /* 0x0c0fe20007f5e0ff */
[----:B------:R-:W-:Y:S01]  /*eee0*/  @!P3 IMAD R3, R5, R6, RZ ;  /* 0x000000060503b224 */ /* 0x000fe200078e02ff */
[C---:B------:R-:W-:Y:S02]  /*eef0*/  @!P6 LEA R8, P0, R9.reuse, c[0x0][0x200], 0x2 ;  /* 0x000080000908ea11 */ /* 0x040fe400078010ff */
[----:B------:R-:W-:Y:S02]  /*ef00*/  @!P5 LEA.HI.X.SX32 R4, R4, R2, 0x1, P2 ;  /* 0x000000020404d211 */ /* 0x000fe400010f0eff */
[----:B------:R-:W-:Y:S02]  /*ef10*/  @!P6 LEA.HI.X R9, R9, c[0x0][0x204], R10, 0x2, P0 ;  /* 0x000081000909ea11 */ /* 0x000fe400000f140a */
[----:B------:R-:W-:-:S02]  /*ef20*/  @!P4 IADD3 R5, P1, R11, R7, RZ ;  /* 0x000000070b05c210 */ /* 0x000fc40007f3e0ff */
[C---:B------:R-:W-:Y:S01]  /*ef30*/  @!P5 LEA R6, P2, R0.reuse, c[0x0][0x200], 0x2 ;  /* 0x000080000006da11 */ /* 0x040fe200078410ff */
[----:B------:R2:W-:Y:S01]  /*ef40*/  @!P6 STG.E [R8.64], R18 ;  /* 0x000000120800e986 */ /* 0x0005e2000c101906 */
[----:B------:R-:W-:Y:S02]  /*ef50*/  @!P3 IADD3 R10, P0, R3, R7, RZ ;  /* 0x00000007030ab210 */ /* 0x000fe40007f1e0ff */
[-C--:B------:R-:W-:Y:S02]  /*ef60*/  @!P4 LEA.HI.X.SX32 R11, R11, R2.reuse, 0x1, P1 ;  /* 0x000000020b0bc211 */ /* 0x080fe400008f0eff */
[----:B------:R-:W-:Y:S02]  /*ef70*/  @!P5 LEA.HI.X R7, R0, c[0x0][0x204], R4, 0x2, P2 ;  /* 0x000081000007da11 */ /* 0x000fe400010f1404 */
[----:B------:R-:W-:Y:S02]  /*ef80*/  @!P3 LEA.HI.X.SX32 R3, R3, R2, 0x1, P0 ;  /* 0x000000020303b211 */ /* 0x000fe400000f0eff */
[----:B------:R-:W-:Y:S01]  /*ef90*/  @!P4 LEA R4, P1, R5, c[0x0][0x200], 0x2 ;  /* 0x000080000504ca11 */ /* 0x000fe200078210ff */
[----:B------:R2:W-:Y:S01]  /*efa0*/  @!P5 STG.E [R6.64], R17 ;  /* 0x000000110600d986 */ /* 0x0005e2000c101906 */
[----:B------:R-:W-:-:S02]  /*efb0*/  @!P3 LEA R2, P0, R10, c[0x0][0x200], 0x2 ;  /* 0x000080000a02ba11 */ /* 0x000fc400078010ff */
[----:B------:R-:W-:Y:S02]  /*efc0*/  @!P4 LEA.HI.X R5, R5, c[0x0][0x204], R11, 0x2, P1 ;  /* 0x000081000505ca11 */ /* 0x000fe400008f140b */
[----:B------:R-:W-:-:S03]  /*efd0*/  @!P3 LEA.HI.X R3, R10, c[0x0][0x204], R3, 0x2, P0 ;  /* 0x000081000a03ba11 */ /* 0x000fc600000f1403 */
[----:B------:R2:W-:Y:S04]  /*efe0*/  @!P4 STG.E [R4.64], R15 ;  /* 0x0000000f0400c986 */ /* 0x0005e8000c101906 */
[----:B------:R2:W-:Y:S02]  /*eff0*/  @!P3 STG.E [R2.64], R16 ;  /* 0x000000100200b986 */ /* 0x0005e4000c101906 */
.L_x_125:
[----:B----4-:R-:W-:Y:S05]  /*f000*/  BSYNC B0 ;  /* 0x0000000000007941 */ /* 0x010fea0003800000 */
.L_x_124:
[----:B------:R3:W5:Y:S01]  /*f010*/  LDL.64 R10, [R1+0x10] ;  /* 0x00001000010a7983 */ /* 0x0007620000100a00 */
[C---:B--2---:R-:W-:Y:S01]  /*f020*/  IADD3 R2, P0, R248.reuse, R27, RZ ;  /* 0x0000001bf8027210 */ /* 0x044fe20007f1e0ff */
[----:B------:R-:W-:Y:S01]  /*f030*/  BSSY B0, `(.L_x_126) ;  /* 0x0000012000007945 */ /* 0x000fe20003800000 */
[----:B------:R-:W-:Y:S02]  /*f040*/  ISETP.GE.AND P1, PT, R248, c[0x0][0x220], PT ;  /* 0x00008800f8007a0c */ /* 0x000fe40003f26270 */
        /* <DEDUP_REMOVED lines=16> */
.L_x_127:
[----:B------:R-:W-:Y:S05]  /*f150*/  BSYNC B0 ;  /* 0x0000000000007941 */ /* 0x000fea0003800000 */
.L_x_126:
[----:B------:R-:W4:Y:S01]  /*f160*/  LDL.LU R0, [R1+0x20] ;  /* 0x0000200001007983 */ /* 0x000f220000300800 */
[----:B------:R-:W-:Y:S01]  /*f170*/  BSSY B0, `(.L_x_128) ;  /* 0x000000e000007945 */ /* 0x000fe20003800000 */
[----:B----4-:R-:W-:-:S13]  /*f180*/  ISETP.GE.OR P0, PT, R0, R46, P1 ;  /* 0x0000002e0000720c */ /* 0x010fda0000f06670 */
[----:B------:R-:W-:Y:S05]  /*f190*/  @P0 BRA `(.L_x_129) ;  /* 0x000000b000000947 */ /* 0x000fea0003800000 */
[----:B--2---:R-:W-:Y:S01]  /*f1a0*/  IADD3 R4, P0, R10, 0x20, RZ ;  /* 0x000000200a047810 */ /* 0x004fe20007f1e0ff */
        /* <DEDUP_REMOVED lines=9> */
[----:B-1----:R1:W-:Y:S02]  /*f240*/  STG.E.128 [R4.64], R32 ;  /* 0x0000002004007986 */ /* 0x0023e4000c101d06 */
.L_x_129:
[----:B------:R-:W-:Y:S05]  /*f250*/  BSYNC B0 ;  /* 0x0000000000007941 */ /* 0x000fea0003800000 */
.L_x_128:
[----:B------:R-:W4:Y:S01]  /*f260*/  LDL.LU R0, [R1+0x1c] ;  /* 0x00001c0001007983 */ /* 0x000f220000300800 */
[----:B------:R-:W-:Y:S01]  /*f270*/  BSSY B0, `(.L_x_130) ;  /* 0x000000e000007945 */ /* 0x000fe20003800000 */
[----:B----4-:R-:W-:-:S13]  /*f280*/  ISETP.GE.OR P0, PT, R0, R46, P1 ;  /* 0x0000002e0000720c */ /* 0x010fda0000f06670 */
[----:B------:R-:W-:Y:S05]  /*f290*/  @P0 BRA `(.L_x_131) ;  /* 0x000000b000000947 */ /* 0x000fea0003800000 */
[----:B-12---:R-:W-:Y:S01]  /*f2a0*/  IADD3 R4, P0, R10, 0x40, RZ ;  /* 0x000000400a047810 */ /* 0x006fe20007f1e0ff */
        /* <DEDUP_REMOVED lines=10> */
.L_x_131:
[----:B------:R-:W-:Y:S05]  /*f350*/  BSYNC B0 ;  /* 0x0000000000007941 */ /* 0x000fea0003800000 */
.L_x_130:
[----:B------:R-:W4:Y:S02]  /*f360*/  LDL.LU R0, [R1+0x24] ;  /* 0x0000240001007983 */ /* 0x000f240000300800 */
[----:B----4-:R-:W-:-:S13]  /*f370*/  ISETP.GE.OR P1, PT, R0, R46, P1 ;  /* 0x0000002e0000720c */ /* 0x010fda0000f26670 */
[----:B------:R-:W-:Y:S05]  /*f380*/  @P1 EXIT ;  /* 0x000000000000194d */ /* 0x000fea0003800000 */
[----:B------:R-:W-:Y:S01]  /*f390*/  IADD3 R6, P0, R10, 0x60, RZ ;  /* 0x000000600a067810 */ /* 0x000fe20007f1e0ff */
[----:B------:R-:W-:Y:S01]  /*f3a0*/  IMAD.MOV.U32 R2, RZ, RZ, R8 ;  /* 0x000000ffff027224 */ /* 0x000fe200078e0008 */
[----:B------:R-:W-:-:S03]  /*f3b0*/  MOV R3, R7 ;  /* 0x0000000700037202 */ /* 0x000fc60000000f00 */
[----:B------:R-:W-:Y:S02]  /*f3c0*/  IMAD.X R0, RZ, RZ, R11, P0 ;  /* 0x000000ffff007224 */ /* 0x000fe400000e060b */
[----:B-12---:R-:W-:-:S04]  /*f3d0*/  IMAD.WIDE.U32 R4, R6, c[0x0][0x1e8], R2 ;  /* 0x00007a0006047a25 */ /* 0x006fc800078e0002 */
[----:B------:R-:W-:Y:S01]  /*f3e0*/  IMAD R0, R0, c[0x0][0x1e8], RZ ;  /* 0x00007a0000007a24 */ /* 0x000fe200078e02ff */
[----:B------:R-:W-:-:S03]  /*f3f0*/  LEA R2, P0, R4, c[0x0][0x1d0], 0x1 ;  /* 0x0000740004027a11 */ /* 0x000fc600078008ff */
[----:B------:R-:W-:-:S05]  /*f400*/  IMAD R0, R6, c[0x0][0x1ec], R0 ;  /* 0x00007b0006007a24 */ /* 0x000fca00078e0200 */
[----:B------:R-:W-:-:S04]  /*f410*/  IADD3 R0, R5, R0, RZ ;  /* 0x0000000005007210 */ /* 0x000fc80007ffe0ff */
[----:B------:R-:W-:-:S05]  /*f420*/  LEA.HI.X R3, R4, c[0x0][0x1d4], R0, 0x1, P0 ;  /* 0x0000750004037a11 */ /* 0x000fca00000f0c00 */
[----:B------:R-:W-:Y:S01]  /*f430*/  STG.E.128 [R2.64], R40 ;  /* 0x0000002802007986 */ /* 0x000fe2000c101d06 */
[----:B------:R-:W-:Y:S05]  /*f440*/  EXIT ;  /* 0x000000000000794d */ /* 0x000fea0003800000 */
.L_x_90:
[----:B-1----:R-:W1:Y:S01]  /*f450*/  LDC.U8 R4, c[0x0][0x329] ;  /* 0x0000ca40ff047b82 */ /* 0x002e620000000000 */
[----:B------:R-:W-:Y:S01]  /*f460*/  ISETP.NE.AND P4, PT, R252, -0x1, PT ;  /* 0xfffffffffc00780c */ /* 0x000fe20003f85270 */
[----:B------:R-:W-:Y:S01]  /*f470*/  BSSY B0, `(.L_x_132) ;  /* 0x000003f000007945 */ /* 0x000fe20003800000 */
[----:B------:R-:W-:Y:S02]  /*f480*/  SHF.R.S32.HI R8, RZ, 0x1f, R227 ;  /* 0x0000001fff087819 */ /* 0x000fe400000114e3 */
[----:B------:R-:W-:Y:S02]  /*f490*/  IADD3 R14, -R226, R172, RZ ;  /* 0x000000ace20e7210 */ /* 0x000fe40007ffe1ff */
[----:B------:R-:W-:Y:S01]  /*f4a0*/  LEA.HI R8, R8, R227, RZ, 0x2 ;  /* 0x000000e308087211 */ /* 0x000fe200078f10ff */
[----:B------:R-:W2:Y:S03]  /*f4b0*/  LDC.U8 R0, c[0x0][0x328] ;  /* 0x0000ca00ff007b82 */ /* 0x000ea60000000000 */
[----:B------:R-:W-:-:S03]  /*f4c0*/  LOP3.LUT R7, R8, 0xfffffffc, RZ, 0xc0, !PT ;  /* 0xfffffffc08077812 */ /* 0x000fc600078ec0ff */
[----:B------:R-:W-:-:S04]  /*f4d0*/  @P4 IMAD.WIDE.U32 R2, R252, c[0x0][0x1e8], RZ ;  /* 0x00007a00fc024a25 */ /* 0x000fc800078e00ff */
[----:B------:R-:W-:Y:S02]  /*f4e0*/  @P4 IMAD.MOV.U32 R10, RZ, RZ, R2 ;  /* 0x000000ffff0a4224 */ /* 0x000fe400078e0002 */
[----:B------:R-:W-:Y:S01]  /*f4f0*/  IMAD.IADD R20, R227, 0x1, -R7 ;  /* 0x00000001e3147824 */ /* 0x000fe200078e0a07 */
[----:B-1----:R-:W-:Y:S02]  /*f500*/  ISETP.NE.AND P0, PT, R4, RZ, PT ;  /* 0x000000ff0400720c */ /* 0x002fe40003f05270 */
[----:B--2---:R-:W-:Y:S02]  /*f510*/  ISETP.NE.AND P3, PT, R0, RZ, PT ;  /* 0x000000ff0000720c */ /* 0x004fe40003f65270 */
[----:B------:R-:W-:Y:S02]  /*f520*/  @!P4 SHF.R.S32.HI R0, RZ, 0x1f, R25 ;  /* 0x0000001fff00c819 */ /* 0x000fe40000011419 */
[----:B------:R-:W-:Y:S01]  /*f530*/  ISETP.NE.OR P2, PT, R4, RZ, !P3 ;  /* 0x000000ff0400720c */ /* 0x000fe20005f45670 */
[----:B------:R-:W-:-:S06]  /*f540*/  @P4 IMAD R4, R252, c[0x0][0x1ec], R3 ;  /* 0x00007b00fc044a24 */ /* 0x000fcc00078e0203 */
        /* <DEDUP_REMOVED lines=11> */
[----:B------:R-:W-:Y:S01]  /*f600*/  SHF.R.S32.HI R3, RZ, 0x1f, R16 ;  /* 0x0000001fff037819 */ /* 0x000fe20000011410 */
[----:B------:R-:W-:Y:S01]  /*f610*/  IMAD.SHL.U32 R0, R20, 0x8, RZ ;  /* 0x0000000814007824 */ /* 0x000fe200078e00ff */
[----:B------:R-:W-:Y:S01]  /*f620*/  CS2R R6, SRZ ;  /* 0x0000000000067805 */ /* 0x000fe2000001ff00 */
[----:B------:R-:W-:Y:S02]  /*f630*/  @P0 IMAD.MOV.U32 R2, RZ, RZ, 0x1 ;  /* 0x00000001ff020424 */ /* 0x000fe400078e00ff */
[----:B------:R-:W-:Y:S01]  /*f640*/  @!P0 IMAD R2, R5, c[0x0][0x1c0], RZ ;  /* 0x0000700005028a24 */ /* 0x000fe200078e02ff */
[C---:B------:R-:W-:Y:S01]  /*f650*/  IADD3 R10, P3, R0.reuse, R10, RZ ;  /* 0x0000000a000a7210 */ /* 0x040fe20007f7e0ff */
[C---:B------:R-:W-:Y:S01]  /*f660*/  @!P1 IMAD R252, R25.reuse, c[0x0][0x214], RZ ;  /* 0x0000850019fc9a24 */ /* 0x040fe200078e02ff */
[C---:B------:R-:W-:Y:S01]  /*f670*/  ISETP.GE.AND P1, PT, R0.reuse, c[0x0][0x220], PT ;  /* 0x0000880000007a0c */ /* 0x040fe20003f26270 */
[----:B------:R-:W-:Y:S01]  /*f680*/  IMAD R2, R25, R2, RZ ;  /* 0x0000000219027224 */ /* 0x000fe200078e02ff */
[----:B------:R-:W-:Y:S01]  /*f690*/  LEA.HI.X.SX32 R11, R0, R4, 0x1, P3 ;  /* 0x00000004000b7211 */ /* 0x000fe200018f0eff */
[----:B------:R-:W-:Y:S01]  /*f6a0*/  IMAD R0, R3, c[0x0][0x1f0], RZ ;  /* 0x00007c0003007a24 */ /* 0x000fe200078e02ff */
[----:B------:R-:W-:Y:S01]  /*f6b0*/  SHF.R.S32.HI R4, RZ, 0x2, R8 ;  /* 0x00000002ff047819 */ /* 0x000fe20000011408 */
[----:B------:R-:W-:Y:S01]  /*f6c0*/  @!P0 IMAD.MOV.U32 R17, RZ, RZ, 0x1 ;  /* 0x00000001ff118424 */ /* 0x000fe200078e00ff */
[----:B------:R-:W-:Y:S01]  /*f6d0*/  SEL R3, R2, RZ, P2 ;  /* 0x000000ff02037207 */ /* 0x000fe20001000000 */
[----:B------:R-:W-:Y:S01]  /*f6e0*/  IMAD R9, R16, c[0x0][0x1f4], R0 ;  /* 0x00007d0010097a24 */ /* 0x000fe200078e0200 */
[-C--:B------:R-:W-:Y:S01]  /*f6f0*/  ISETP.GE.OR P3, PT, R4, R14.reuse, P1 ;  /* 0x0000000e0400720c */ /* 0x080fe20000f66670 */
[--C-:B------:R-:W-:Y:S01]  /*f700*/  @!P2 IMAD.MOV.U32 R6, RZ, RZ, R252.reuse ;  /* 0x000000ffff06a224 */ /* 0x100fe200078e00fc */
[----:B------:R-:W-:Y:S01]  /*f710*/  @!P2 SHF.R.S32.HI R7, RZ, 0x1f, R252 ;  /* 0x0000001fff07a819 */ /* 0x000fe200000114fc */
[----:B------:R-:W-:Y:S01]  /*f720*/  IMAD R2, R226, R17, RZ ;  /* 0x00000011e2027224 */ /* 0x000fe200078e02ff */
[----:B------:R-:W-:Y:S01]  /*f730*/  ISETP.GE.AND P6, PT, R4, R14, PT ;  /* 0x0000000e0400720c */ /* 0x000fe20003fc6270 */
[C---:B------:R-:W-:Y:S01]  /*f740*/  IMAD R0, R16.reuse, R5, R3 ;  /* 0x0000000510007224 */ /* 0x040fe200078e0203 */
[----:B------:R-:W-:Y:S01]  /*f750*/  SHF.R.S32.HI R5, RZ, 0x1f, R4 ;  /* 0x0000001fff057819 */ /* 0x000fe20000011404 */
[----:B------:R-:W-:Y:S01]  /*f760*/  IMAD.WIDE.U32 R10, R16, c[0x0][0x1f0], R10 ;  /* 0x00007c00100a7a25 */ /* 0x000fe200078e000a */
[----:B------:R-:W-:-:S02]  /*f770*/  SHF.R.S32.HI R8, RZ, 0x1f, R2 ;  /* 0x0000001fff087819 */ /* 0x000fc40000011402 */
        /* <DEDUP_REMOVED lines=14> */
.L_x_133:
[----:B------:R-:W-:Y:S05]  /*f860*/  BSYNC B0 ;  /* 0x0000000000007941 */ /* 0x000fea0003800000 */
.L_x_132:
        /* <DEDUP_REMOVED lines=16> */
.L_x_135:
[----:B------:R-:W-:Y:S05]  /*f970*/  BSYNC B0 ;  /* 0x0000000000007941 */ /* 0x000fea0003800000 */
.L_x_134:
        /* <DEDUP_REMOVED lines=16> */
.L_x_137:
[----:B------:R-:W-:Y:S05]  /*fa80*/  BSYNC B0 ;  /* 0x0000000000007941 */ /* 0x000fea0003800000 */
.L_x_136:
        /* <DEDUP_REMOVED lines=15> */
.L_x_139:
[----:B------:R-:W-:Y:S05]  /*fb80*/  BSYNC B0 ;  /* 0x0000000000007941 */ /* 0x000fea0003800000 */
.L_x_138:
        /* <DEDUP_REMOVED lines=34> */
.L_x_140:
        /* <DEDUP_REMOVED lines=13> */
.L_x_1127:


//--------------------- .text._ZN5flash16flash_fwd_kernelI23Flash_fwd_kernel_traitsILi32ELi128ELi128ELi4ELb0ELb0EN7cutlass10bfloat16_tE19Flash_kernel_traitsILi32ELi128ELi128ELi4ES3_EELb0ELb0ELb1ELb0ELb0ELb1ELb0ELb0EEEvNS_16Flash_fwd_paramsE --------------------------
	.section	.text._ZN5flash16flash_fwd_kernelI23Flash_fwd_kernel_traitsILi32ELi128ELi128ELi4ELb0ELb0EN7cutlass10bfloat16_tE19Flash_kernel_traitsILi32ELi128ELi128ELi4ES3_EELb0ELb0ELb1ELb0ELb0ELb1ELb0ELb0EEEvNS_16Flash_fwd_paramsE,"ax",@progbits
	.sectioninfo	@"SHI_REGISTERS=255"
	.align	128
        .global         _ZN5flash16flash_fwd_kernelI23Flash_fwd_kernel_traitsILi32ELi128ELi128ELi4ELb0ELb0EN7cutlass10bfloat16_tE19Flash_kernel_traitsILi32ELi128ELi128ELi4ES3_EELb0ELb0ELb1ELb0ELb0ELb1ELb0ELb0EEEvNS_16Flash_fwd_paramsE
        .type           _ZN5flash16flash_fwd_kernelI23Flash_fwd_kernel_traitsILi32ELi128ELi128ELi4ELb0ELb0EN7cutlass10bfloat16_tE19Flash_kernel_traitsILi32ELi128ELi128ELi4ES3_EELb0ELb0ELb1ELb0ELb0ELb1ELb0ELb0EEEvNS_16Flash_fwd_paramsE,@function
        .size           _ZN5flash16flash_fwd_kernelI23Flash_fwd_kernel_traitsILi32ELi128ELi128ELi4ELb0ELb0EN7cutlass10bfloat16_tE19Flash_kernel_traitsILi32ELi128ELi128ELi4ES3_EELb0ELb0ELb1ELb0ELb0ELb1ELb0ELb0EEEvNS_16Flash_fwd_paramsE,(.L_x_1128 - _ZN5flash16flash_fwd_kernelI23Flash_fwd_kernel_traitsILi32ELi128ELi128ELi4ELb0ELb0EN7cutlass10bfloat16_tE19Flash_kernel_traitsILi32ELi128ELi128ELi4ES3_EELb0ELb0ELb1ELb0ELb0ELb1ELb0ELb0EEEvNS_16Flash_fwd_paramsE)
        .other          _ZN5flash16flash_fwd_kernelI23Flash_fwd_kernel_traitsILi32ELi128ELi128ELi4ELb0ELb0EN7cutlass10bfloat16_tE19Flash_kernel_traitsILi32ELi128ELi128ELi4ES3_EELb0ELb0ELb1ELb0ELb0ELb1ELb0ELb0EEEvNS_16Flash_fwd_paramsE,@"STO_CUDA_ENTRY STV_DEFAULT"
_ZN5flash16flash_fwd_kernelI23Flash_fwd_kernel_traitsILi32ELi128ELi128ELi4ELb0ELb0EN7cutlass10bfloat16_tE19Flash_kernel_traitsILi32ELi128ELi128ELi4ES3_EELb0ELb0ELb1ELb0ELb0ELb1ELb0ELb0EEEvNS_16Flash_fwd_paramsE:
.text._ZN5flash16flash_fwd_kernelI23Flash_fwd_kernel_traitsILi32ELi128ELi128ELi4ELb0ELb0EN7cutlass10bfloat16_tE19Flash_kernel_traitsILi32ELi128ELi128ELi4ES3_EELb0ELb0ELb1ELb0ELb0ELb1ELb0ELb0EEEvNS_16Flash_fwd_paramsE:
        /* <DEDUP_REMOVED lines=16> */
[CC--:B------:R-:W-:Y:S01]  /*0100*/  IMAD.WIDE R6, R0.reuse, R2.reuse, c[0x0][0x248] ;  /* 0x0000920000067625 */ /* 0x0c0fe200078e0202 */
[----:B------:R1:W2:Y:S04]  /*0110*/  @P2 LDG.E R223, [R4.64] ;  /* 0x0000000804df2981 */ /* 0x0002a8000c1e1900 */
[----:B------:R1:W2:Y:S01]  /*0120*/  @P2 LDG.E R155, [R4.64+0x4] ;  /* 0x00000408049b2981 */ /* 0x0002a2000c1e1900 */
[----:B------:R-:W-:-:S06]  /*0130*/  @P0 IMAD.WIDE R10, R0, R2, c[0x0][0x250] ;  /* 0x00009400000a0625 */ /* 0x000fcc00078e0202 */
[----:B------:R3:W5:Y:S04]  /*0140*/  @!P1 LDG.E R8, [R6.64] ;  /* 0x0000000806089981 */ /* 0x000768000c1e1900 */
[----:B------:R-:W4:Y:S04]  /*0150*/  S2R R226, SR_CTAID.X ;  /* 0x0000000000e27919 */ /* 0x000f280000002500 */
[----:B------:R-:W2:Y:S01]  /*0160*/  S2R R26, SR_CTAID.Z ;  /* 0x00000000001a7919 */ /* 0x000ea20000002700 */
[----:B-1----:R-:W-:-:S06]  /*0170*/  IMAD.MOV.U32 R4, RZ, RZ, RZ ;  /* 0x000000ffff047224 */ /* 0x002fcc00078e00ff */
        /* <DEDUP_REMOVED lines=10> */
.L_x_141:
[----:B---34-:R-:W-:Y:S02]  /*0220*/  MOV R3, c[0x0][0x218] ;  /* 0x0000860000037a02 */ /* 0x018fe40000000f00 */
.L_x_142:
[----:B------:R-:W-:-:S04]  /*0230*/  ISETP.NE.U32.AND P2, PT, RZ, c[0x0][0x258], PT ;  /* 0x00009600ff007a0c */ /* 0x000fc80003f45070 */
[----:B------:R-:W-:-:S13]  /*0240*/  ISETP.NE.AND.EX P2, PT, RZ, c[0x0][0x25c], PT, P2 ;  /* 0x00009700ff007a0c */ /* 0x000fda0003f45320 */
[----:B-1----:R-:W-:-:S05]  /*0250*/  @P2 IMAD.WIDE R6, R0, R2, c[0x0][0x258] ;  /* 0x0000960000062625 */ /* 0x002fca00078e0202 */
        /* <DEDUP_REMOVED lines=9> */
[----:B------:R-:W-:Y:S01]  /*02f0*/  IADD3 R5, -R155, 0xff, R159 ;  /* 0x000000ff9b057810 */ /* 0x000fe20007ffe19f */
[----:B------:R-:W1:Y:S01]  /*0300*/  S2R R154, SR_TID.X ;  /* 0x00000000009a7919 */ /* 0x000e620000002100 */
[C---:B------:R-:W-:Y:S02]  /*0310*/  IADD3 R7, R225.reuse, R159, -R155 ;  /* 0x0000009fe1077210 */ /* 0x040fe40007ffe89b */
[----:B------:R-:W-:Y:S02]  /*0320*/  IADD3 R9, R225, 0x7f, RZ ;  /* 0x0000007fe1097810 */ /* 0x000fe40007ffe0ff */
[----:B------:R-:W-:Y:S02]  /*0330*/  IADD3 R5, R5, c[0x0][0x2e8], R225 ;  /* 0x0000ba0005057a10 */ /* 0x000fe40007ffe0e1 */
[----:B------:R-:W-:Y:S02]  /*0340*/  IADD3 R7, R7, -c[0x0][0x2e4], RZ ;  /* 0x8000b90007077a10 */ /* 0x000fe40007ffe0ff */
[----:B------:R-:W-:-:S02]  /*0350*/  SHF.R.S32.HI R2, RZ, 0x1f, R9 ;  /* 0x0000001fff027819 */ /* 0x000fc40000011409 */
[----:B------:R-:W-:Y:S02]  /*0360*/  SHF.R.S32.HI R3, RZ, 0x1f, R5 ;  /* 0x0000001fff037819 */ /* 0x000fe40000011405 */
[----:B------:R-:W-:Y:S02]  /*0370*/  SHF.R.S32.HI R6, RZ, 0x1f, R7 ;  /* 0x0000001fff067819 */ /* 0x000fe40000011407 */
[----:B------:R-:W-:Y:S02]  /*0380*/  LEA.HI R2, R2, R9, RZ, 0x7 ;  /* 0x0000000902027211 */ /* 0x000fe400078f38ff */
[----:B------:R-:W-:Y:S02]  /*0390*/  LEA.HI R3, R3, R5, RZ, 0x7 ;  /* 0x0000000503037211 */ /* 0x000fe400078f38ff */
[----:B------:R-:W-:Y:S02]  /*03a0*/  LEA.HI R6, R6, R7, RZ, 0x7 ;  /* 0x0000000706067211 */ /* 0x000fe400078f38ff */
[----:B------:R-:W-:-:S02]  /*03b0*/  SHF.R.S32.HI R2, RZ, 0x7, R2 ;  /* 0x00000007ff027819 */ /* 0x000fc40000011402 */
[----:B------:R-:W-:Y:S02]  /*03c0*/  SHF.R.S32.HI R3, RZ, 0x7, R3 ;  /* 0x00000007ff037819 */ /* 0x000fe40000011403 */
[----:B------:R-:W-:Y:S02]  /*03d0*/  SHF.R.S32.HI R6, RZ, 0x7, R6 ;  /* 0x00000007ff067819 */ /* 0x000fe40000011406 */
[----:B------:R-:W-:Y:S02]  /*03e0*/  IMNMX R184, R2, R3, PT ;  /* 0x0000000302b87217 */ /* 0x000fe40003800200 */
[----:B------:R-:W-:-:S04]  /*03f0*/  IMNMX R220, RZ, R6, !PT ;  /* 0x00000006ffdc7217 */ /* 0x000fc80007800200 */
[----:B------:R-:W-:-:S13]  /*0400*/  ISETP.GT.AND P0, PT, R184, R220, PT ;  /* 0x000000dcb800720c */ /* 0x000fda0003f04270 */
[----:B------:R-:W-:Y:S05]  /*0410*/  @P0 BRA `(.L_x_143) ;  /* 0x0000091000000947 */ /* 0x000fea0003800000 */
[----:B-1----:R-:W1:Y:S01]  /*0420*/  LDC.U8 R6, c[0x0][0x329] ;  /* 0x0000ca40ff067b82 */ /* 0x002e620000000000 */
[----:B------:R-:W-:Y:S01]  /*0430*/  ISETP.NE.AND P0, PT, R223, -0x1, PT ;  /* 0xffffffffdf00780c */ /* 0x000fe20003f05270 */
[----:B------:R-:W-:Y:S01]  /*0440*/  IMAD.IADD R155, R155, 0x1, -R159 ;  /* 0x000000019b9b7824 */ /* 0x000fe200078e0a9f */
[----:B------:R-:W-:Y:S01]  /*0450*/  SHF.R.S32.HI R2, RZ, 0x1f, R154 ;  /* 0x0000001fff027819 */ /* 0x000fe2000001149a */
[----:B------:R-:W-:Y:S03]  /*0460*/  BSSY B0, `(.L_x_144) ;  /* 0x000003a000007945 */ /* 0x000fe60003800000 */
[----:B------:R-:W-:Y:S01]  /*0470*/  LEA.HI R2, R2, R154, RZ, 0x2 ;  /* 0x0000009a02027211 */ /* 0x000fe200078f10ff */
[----:B------:R-:W2:Y:S03]  /*0480*/  LDC.U8 R3, c[0x0][0x328] ;  /* 0x0000ca00ff037b82 */ /* 0x000ea60000000000 */
[----:B------:R-:W-:-:S02]  /*0490*/  LOP3.LUT R7, R2, 0x1ffffffc, RZ, 0xc0, !PT ;  /* 0x1ffffffc02077812 */ /* 0x000fc400078ec0ff */
[----:B------:R-:W-:Y:S01]  /*04a0*/  SHF.R.S32.HI R2, RZ, 0x2, R2 ;  /* 0x00000002ff027819 */ /* 0x000fe20000011402 */
[----:B------:R-:W-:Y:S01]  /*04b0*/  @!P0 IMAD.WIDE.U32 R10, R0, c[0x0][0x1e0], RZ ;  /* 0x00007800000a8a25 */ /* 0x000fe200078e00ff */
[----:B------:R-:W-:-:S03]  /*04c0*/  @!P0 SHF.R.S32.HI R4, RZ, 0x1f, R0 ;  /* 0x0000001fff048819 */ /* 0x000fc60000011400 */
[----:B------:R-:W-:Y:S02]  /*04d0*/  IMAD.IADD R7, R154, 0x1, -R7 ;  /* 0x000000019a077824 */ /* 0x000fe400078e0a07 */
[----:B------:R-:W-:Y:S02]  /*04e0*/  @!P0 IMAD R4, R4, c[0x0][0x1e0], RZ ;  /* 0x0000780004048a24 */ /* 0x000fe400078e02ff */
[----:B------:R-:W-:Y:S01]  /*04f0*/  @P0 IMAD.WIDE.U32 R8, R223, c[0x0][0x1e8], RZ ;  /* 0x00007a00df080a25 */ /* 0x000fe200078e00ff */
[----:B------:R-:W-:Y:S02]  /*0500*/  @!P0 MOV R8, R10 ;  /* 0x0000000a00088202 */ /* 0x000fe40000000f00 */
[----:B-1----:R-:W-:Y:S01]  /*0510*/  ISETP.NE.AND P2, PT, R6, RZ, PT ;  /* 0x000000ff0600720c */ /* 0x002fe20003f45270 */
[----:B------:R-:W-:Y:S02]  /*0520*/  @!P0 IMAD R4, R0, c[0x0][0x1e4], R4 ;  /* 0x0000790000048a24 */ /* 0x000fe400078e0204 */
[----:B------:R-:W-:-:S02]  /*0530*/  IMAD.SHL.U32 R7, R7, 0x8, RZ ;  /* 0x0000000807077824 */ /* 0x000fc400078e00ff */
[----:B------:R-:W-:Y:S01]  /*0540*/  @P0 IMAD R5, R223, c[0x0][0x1ec], R9 ;  /* 0x00007b00df050a24 */ /* 0x000fe200078e0209 */
[----:B------:R-:W-:Y:S02]  /*0550*/  @!P0 IADD3 R5, R11, R4, RZ ;  /* 0x000000040b058210 */ /* 0x000fe40007ffe0ff */
[----:B--2---:R-:W-:-:S04]  /*0560*/  ISETP.NE.AND P1, PT, R3, RZ, PT ;  /* 0x000000ff0300720c */ /* 0x004fc80003f25270 */
[----:B------:R-:W-:Y:S01]  /*0570*/  ISETP.NE.OR P3, PT, R6, RZ, !P1 ;  /* 0x000000ff0600720c */ /* 0x000fe20004f65670 */
[----:B------:R-:W-:Y:S02]  /*0580*/  @P2 IMAD.MOV.U32 R3, RZ, RZ, c[0x0][0x210] ;  /* 0x00008400ff032624 */ /* 0x000fe400078e00ff */
[----:B------:R-:W-:Y:S02]  /*0590*/  @!P2 IMAD.MOV.U32 R6, RZ, RZ, c[0x0][0x214] ;  /* 0x00008500ff06a624 */ /* 0x000fe400078e00ff */
[----:B------:R-:W-:-:S03]  /*05a0*/  @P2 IMAD R3, R3, c[0x0][0x214], RZ ;  /* 0x0000850003032a24 */ /* 0x000fc600078e02ff */
[----:B------:R-:W-:Y:S01]  /*05b0*/  @!P2 SEL R3, R6, c[0x0][0x234], !P1 ;  /* 0x00008d000603aa07 */ /* 0x000fe20004800000 */
[----:B------:R-:W-:Y:S01]  /*05c0*/  @P2 IMAD.MOV.U32 R6, RZ, RZ, 0x1 ;  /* 0x00000001ff062424 */ /* 0x000fe200078e00ff */
[----:B------:R-:W-:-:S03]  /*05d0*/  IADD3 R4, P1, R7, R8, RZ ;  /* 0x0000000807047210 */ /* 0x000fc60007f3e0ff */
[----:B------:R-:W-:Y:S01]  /*05e0*/  @!P2 IMAD R6, R3, c[0x0][0x1c0], RZ ;  /* 0x000070000306aa24 */ /* 0x000fe200078e02ff */
[----:B------:R-:W-:Y:S01]  /*05f0*/  LEA.HI.X.SX32 R5, R7, R5, 0x1, P1 ;  /* 0x0000000507057211 */ /* 0x000fe200008f0eff */
[C---:B------:R-:W-:Y:S01]  /*0600*/  @!P3 IMAD R8, R0.reuse, c[0x0][0x214], RZ ;  /* 0x000085000008ba24 */ /* 0x040fe200078e02ff */
[----:B------:R-:W-:Y:S01]  /*0610*/  SHF.R.S32.HI R7, RZ, 0x1f, R26 ;  /* 0x0000001fff077819 */ /* 0x000fe2000001141a */
[----:B------:R-:W-:Y:S02]  /*0620*/  IMAD R0, R0, R6, RZ ;  /* 0x0000000600007224 */ /* 0x000fe400078e02ff */
[----:B------:R-:W-:Y:S01]  /*0630*/  @P2 IMAD.MOV.U32 R6, RZ, RZ, c[0x0][0x210] ;  /* 0x00008400ff062624 */ /* 0x000fe200078e00ff */
[----:B------:R-:W-:Y:S01]  /*0640*/  @!P2 MOV R6, 0x1 ;  /* 0x000000010006a802 */ /* 0x000fe20000000f00 */
[----:B------:R-:W-:Y:S01]  /*0650*/  IMAD R7, R7, c[0x0][0x1f0], RZ ;  /* 0x00007c0007077a24 */ /* 0x000fe200078e02ff */
[----:B------:R-:W-:Y:S01]  /*0660*/  @!P3 SEL R223, R8, R223, !P0 ;  /* 0x000000df08dfb207 */ /* 0x000fe20004000000 */
[----:B------:R-:W-:Y:S01]  /*0670*/  IMAD.WIDE.U32 R4, R26, c[0x0][0x1f0], R4 ;  /* 0x00007c001a047a25 */ /* 0x000fe200078e0004 */
[----:B------:R-:W-:Y:S01]  /*0680*/  SEL R0, R0, RZ, P3 ;  /* 0x000000ff00007207 */ /* 0x000fe20001800000 */
[----:B------:R-:W-:Y:S01]  /*0690*/  CS2R R8, SRZ ;  /* 0x0000000000087805 */ /* 0x000fe2000001ff00 */
[----:B------:R-:W-:Y:S01]  /*06a0*/  ISETP.GE.AND P2, PT, R2, R155, PT ;  /* 0x0000009b0200720c */ /* 0x000fe20003f46270 */
[----:B------:R-:W-:Y:S01]  /*06b0*/  IMAD R7, R26, c[0x0][0x1f4], R7 ;  /* 0x00007d001a077a24 */ /* 0x000fe200078e0207 */
[----:B------:R-:W-:Y:S01]  /*06c0*/  @!P3 SHF.R.S32.HI R9, RZ, 0x1f, R223 ;  /* 0x0000001fff09b819 */ /* 0x000fe200000114df */
[----:B------:R-:W-:-:S02]  /*06d0*/  IMAD R159, R159, R6, RZ ;  /* 0x000000069f9f7224 */ /* 0x000fc400078e02ff */
[----:B------:R-:W-:Y:S01]  /*06e0*/  IMAD R26, R26, R3, R0 ;  /* 0x000000031a1a7224 */ /* 0x000fe200078e0200 */
[--C-:B------:R-:W-:Y:S01]  /*06f0*/  SHF.R.S32.HI R3, RZ, 0x1f, R2.reuse ;  /* 0x0000001fff037819 */ /* 0x100fe20000011402 */
[----:B------:R-:W-:Y:S01]  /*0700*/  @!P3 IMAD.MOV.U32 R8, RZ, RZ, R223 ;  /* 0x000000ffff08b224 */ /* 0x000fe200078e00df */
[----:B------:R-:W-:Y:S02]  /*0710*/  SHF.R.S32.HI R0, RZ, 0x1f, R159 ;  /* 0x0000001fff007819 */ /* 0x000fe4000001149f */
[----:B------:R-:W-:Y:S01]  /*0720*/  IADD3 R13, R5, R7, RZ ;  /* 0x00000007050d7210 */ /* 0x000fe20007ffe0ff */
[----:B------:R-:W-:Y:S01]  /*0730*/  IMAD.WIDE R226, R226, 0x80, R2 ;  /* 0x00000080e2e27825 */ /* 0x000fe200078e0202 */
[--C-:B------:R-:W-:Y:S02]  /*0740*/  IADD3 R159, P1, P0, R159, R8, R26.reuse ;  /* 0x000000089f9f7210 */ /* 0x100fe4000783e01a */
[----:B------:R-:W-:-:S04]  /*0750*/  SHF.R.S32.HI R8, RZ, 0x1f, R26 ;  /* 0x0000001fff087819 */ /* 0x000fc8000001141a */
[----:B------:R-:W-:Y:S01]  /*0760*/  IADD3.X R8, R0, R9, R8, P1, P0 ;  /* 0x0000000900087210 */ /* 0x000fe20000fe0408 */
        /* <DEDUP_REMOVED lines=9> */
.L_x_145:
[----:B------:R-:W-:Y:S05]  /*0800*/  BSYNC B0 ;  /* 0x0000000000007941 */ /* 0x000fea0003800000 */
.L_x_144:
[----:B------:R-:W-:Y:S01]  /*0810*/  IADD3 R10, R2, 0x20, RZ ;  /* 0x00000020020a7810 */ /* 0x000fe20007ffe0ff */
[----:B------:R-:W-:Y:S03]  /*0820*/  BSSY B0, `(.L_x_146) ;  /* 0x000000e000007945 */ /* 0x000fe60003800000 */
[----:B------:R-:W-:-:S13]  /*0830*/  ISETP.GE.AND P0, PT, R10, R155, PT ;  /* 0x0000009b0a00720c */ /* 0x000fda0003f06270 */
[----:B------:R-:W-:Y:S05]  /*0840*/  @P0 BRA `(.L_x_147) ;  /* 0x000000b000000947 */ /* 0x000fea0003800000 */
[----:B------:R-:W-:Y:S01]  /*0850*/  IADD3 R7, P0, R226, 0x20, RZ ;  /* 0x00000020e2077810 */ /* 0x000fe20007f1e0ff */
[----:B-1----:R-:W-:Y:S01]  /*0860*/  IMAD.MOV.U32 R14, RZ, RZ, R4 ;  /* 0x000000ffff0e7224 */ /* 0x002fe200078e0004 */
[----:B------:R-:W-:-:S03]  /*0870*/  MOV R15, R13 ;  /* 0x0000000d000f7202 */ /* 0x000fc60000000f00 */
[----:B------:R-:W-:Y:S02]  /*0880*/  IMAD.X R0, RZ, RZ, R227, P0 ;  /* 0x000000ffff007224 */ /* 0x000fe400000e06e3 */
[----:B------:R-:W-:-:S04]  /*0890*/  IMAD.WIDE.U32 R14, R7, c[0x0][0x1e8], R14 ;  /* 0x00007a00070e7a25 */ /* 0x000fc800078e000e */
[----:B------:R-:W-:Y:S01]  /*08a0*/  IMAD R0, R0, c[0x0][0x1e8], RZ ;  /* 0x00007a0000007a24 */ /* 0x000fe200078e02ff */
[----:B------:R-:W-:-:S03]  /*08b0*/  LEA R16, P0, R14, c[0x0][0x1d0], 0x1 ;  /* 0x000074000e107a11 */ /* 0x000fc600078008ff */
[----:B------:R-:W-:-:S05]  /*08c0*/  IMAD R0, R7, c[0x0][0x1ec], R0 ;  /* 0x00007b0007007a24 */ /* 0x000fca00078e0200 */
[----:B------:R-:W-:-:S04]  /*08d0*/  IADD3 R0, R15, R0, RZ ;  /* 0x000000000f007210 */ /* 0x000fc80007ffe0ff */
[----:B------:R-:W-:-:S05]  /*08e0*/  LEA.HI.X R17, R14, c[0x0][0x1d4], R0, 0x1, P0 ;  /* 0x000075000e117a11 */ /* 0x000fca00000f0c00 */
[----:B------:R1:W-:Y:S02]  /*08f0*/  STG.E.128 [R16.64], RZ ;  /* 0x000000ff10007986 */ /* 0x0003e4000c101d08 */
.L_x_147:
[----:B------:R-:W-:Y:S05]  /*0900*/  BSYNC B0 ;  /* 0x0000000000007941 */ /* 0x000fea0003800000 */
.L_x_146:
        /* <DEDUP_REMOVED lines=15> */
.L_x_149:
[----:B------:R-:W-:Y:S05]  /*0a00*/  BSYNC B0 ;  /* 0x0000000000007941 */ /* 0x000fea0003800000 */
.L_x_148:
[----:B------:R-:W-:Y:S01]  /*0a10*/  IADD3 R7, R2, 0x60, RZ ;  /* 0x0000006002077810 */ /* 0x000fe20007ffe0ff */
[----:B------:R-:W-:Y:S03]  /*0a20*/  BSSY B0, `(.L_x_150) ;  /* 0x000000d000007945 */ /* 0x000fe60003800000 */
[----:B------:R-:W-:-:S13]  /*0a30*/  ISETP.GE.AND P0, PT, R7, R155, PT ;  /* 0x0000009b0700720c */ /* 0x000fda0003f06270 */
        /* <DEDUP_REMOVED lines=10> */
[----:B------:R2:W-:Y:S02]  /*0ae0*/  STG.E.128 [R4.64], RZ ;  /* 0x000000ff04007986 */ /* 0x0005e4000c101d08 */
.L_x_151:
[----:B------:R-:W-:Y:S05]  /*0af0*/  BSYNC B0 ;  /* 0x0000000000007941 */ /* 0x000fea0003800000 */
.L_x_150:
[----:B------:R-:W-:-:S04]  /*0b00*/  LOP3.LUT P6, RZ, R154, 0x3, RZ, 0xc0, !PT ;  /* 0x000000039aff7812 */ /* 0x000fc800078cc0ff */
[-C--:B------:R-:W-:Y:S02]  /*0b10*/  ISETP.GE.OR P5, PT, R2, R155.reuse, P6 ;  /* 0x0000009b0200720c */ /* 0x080fe400037a6670 */
[-C--:B------:R-:W-:Y:S02]  /*0b20*/  ISETP.GE.OR P4, PT, R10, R155.reuse, P6 ;  /* 0x0000009b0a00720c */ /* 0x080fe40003786670 */
[-C--:B------:R-:W-:Y:S02]  /*0b30*/  ISETP.GE.OR P3, PT, R9, R155.reuse, P6 ;  /* 0x0000009b0900720c */ /* 0x080fe40003766670 */
[----:B------:R-:W-:-:S07]  /*0b40*/  ISETP.GE.OR P6, PT, R7, R155, P6 ;  /* 0x0000009b0700720c */ /* 0x000fce00037c6670 */
[-C--:B--2---:R-:W-:Y:S02]  /*0b50*/  @!P5 IMAD R4, R2, R6.reuse, RZ ;  /* 0x000000060204d224 */ /* 0x084fe400078e02ff */
[-C--:B------:R-:W-:Y:S02]  /*0b60*/  @!P4 IMAD R0, R10, R6.reuse, RZ ;  /* 0x000000060a00c224 */ /* 0x080fe400078e02ff */
[----:B------:R-:W-:Y:S01]  /*0b70*/  @!P3 IMAD R3, R9, R6, RZ ;  /* 0x000000060903b224 */ /* 0x000fe200078e02ff */
[-C--:B------:R-:W-:Y:S02]  /*0b80*/  @!P5 IADD3 R5, P0, R4, R159.reuse, RZ ;  /* 0x0000009f0405d210 */ /* 0x080fe40007f1e0ff */
[-C--:B------:R-:W-:Y:S02]  /*0b90*/  @!P4 IADD3 R2, P1, R0, R159.reuse, RZ ;  /* 0x0000009f0002c210 */ /* 0x080fe40007f3e0ff */
[----:B------:R-:W-:Y:S02]  /*0ba0*/  @!P5 LEA.HI.X.SX32 R9, R4, R8, 0x1, P0 ;  /* 0x000000080409d211 */ /* 0x000fe400000f0eff */
[----:B------:R-:W-:-:S02]  /*0bb0*/  @!P3 IADD3 R4, P0, R3, R159, RZ ;  /* 0x0000009f0304b210 */ /* 0x000fc40007f1e0ff */
[-C--:B------:R-:W-:Y:S02]  /*0bc0*/  @!P4 LEA.HI.X.SX32 R0, R0, R8.reuse, 0x1, P1 ;  /* 0x000000080000c211 */ /* 0x080fe400008f0eff */
[----:B------:R-:W-:Y:S02]  /*0bd0*/  @!P4 LEA R12, P1, R2, c[0x0][0x200], 0x2 ;  /* 0x00008000020cca11 */ /* 0x000fe400078210ff */
[----:B------:R-:W-:Y:S02]  /*0be0*/  @!P3 LEA.HI.X.SX32 R3, R3, R8, 0x1, P0 ;  /* 0x000000080303b211 */ /* 0x000fe400000f0eff */
[C---:B-1----:R-:W-:Y:S02]  /*0bf0*/  @!P5 LEA R14, P2, R5.reuse, c[0x0][0x200], 0x2 ;  /* 0x00008000050eda11 */ /* 0x042fe400078410ff */
[----:B------:R-:W-:Y:S02]  /*0c00*/  @!P3 LEA R10, P0, R4, c[0x0][0x200], 0x2 ;  /* 0x00008000040aba11 */ /* 0x000fe400078010ff */
[----:B------:R-:W-:Y:S01]  /*0c10*/  @!P4 LEA.HI.X R13, R2, c[0x0][0x204], R0, 0x2, P1 ;  /* 0x00008100020dca11 */ /* 0x000fe200008f1400 */
[----:B------:R-:W-:Y:S01]  /*0c20*/  @!P5 IMAD.MOV.U32 R0, RZ, RZ, 0x7f800000 ;  /* 0x7f800000ff00d424 */ /* 0x000fe200078e00ff */
[----:B------:R-:W-:Y:S01]  /*0c30*/  @!P5 LEA.HI.X R15, R5, c[0x0][0x204], R9, 0x2, P2 ;  /* 0x00008100050fda11 */ /* 0x000fe200010f1409 */
[----:B------:R-:W-:Y:S01]  /*0c40*/  @!P3 IMAD.MOV.U32 R2, RZ, RZ, 0x7f800000 ;  /* 0x7f800000ff02b424 */ /* 0x000fe200078e00ff */
[----:B------:R-:W-:Y:S01]  /*0c50*/  @!P3 LEA.HI.X R11, R4, c[0x0][0x204], R3, 0x2, P0 ;  /* 0x00008100040bba11 */ /* 0x000fe200000f1403 */
[----:B------:R-:W-:-:S02]  /*0c60*/  @!P4 IMAD.MOV.U32 R3, RZ, RZ, 0x7f800000 ;  /* 0x7f800000ff03c424 */ /* 0x000fc400078e00ff */
[----:B------:R1:W-:Y:S04]  /*0c70*/  @!P5 STG.E [R14.64], R0 ;  /* 0x000000000e00d986 */ /* 0x0003e8000c101908 */
[----:B------:R1:W-:Y:S04]  /*0c80*/  @!P4 STG.E [R12.64], R3 ;  /* 0x000000030c00c986 */ /* 0x0003e8000c101908 */
[----:B------:R1:W-:Y:S01]  /*0c90*/  @!P3 STG.E [R10.64], R2 ;  /* 0x000000020a00b986 */ /* 0x0003e2000c101908 */
[----:B------:R-:W-:Y:S05]  /*0ca0*/  @P6 EXIT ;  /* 0x000000000000694d */ /* 0x000fea0003800000 */
[----:B------:R-:W-:Y:S02]  /*0cb0*/  IMAD R6, R7, R6, RZ ;  /* 0x0000000607067224 */ /* 0x000fe400078e02ff */
[----:B-1----:R-:W-:-:S03]  /*0cc0*/  IMAD.MOV.U32 R0, RZ, RZ, 0x7f800000 ;  /* 0x7f800000ff007424 */ /* 0x002fc600078e00ff */
[----:B------:R-:W-:-:S04]  /*0cd0*/  IADD3 R159, P0, R6, R159, RZ ;  /* 0x0000009f069f7210 */ /* 0x000fc80007f1e0ff */
[----:B------:R-:W-:Y:S02]  /*0ce0*/  LEA.HI.X.SX32 R6, R6, R8, 0x1, P0 ;  /* 0x0000000806067211 */ /* 0x000fe400000f0eff */
[----:B------:R-:W-:-:S04]  /*0cf0*/  LEA R2, P0, R159, c[0x0][0x200], 0x2 ;  /* 0x000080009f027a11 */ /* 0x000fc800078010ff */
[----:B------:R-:W-:-:S05]  /*0d00*/  LEA.HI.X R3, R159, c[0x0][0x204], R6, 0x2, P0 ;  /* 0x000081009f037a11 */ /* 0x000fca00000f1406 */
[----:B------:R-:W-:Y:S01]  /*0d10*/  STG.E [R2.64], R0 ;  /* 0x0000000002007986 */ /* 0x000fe2000c101908 */
[----:B------:R-:W-:Y:S05]  /*0d20*/  EXIT ;  /* 0x000000000000794d */ /* 0x000fea0003800000 */
.L_x_143:
[----:B-1----:R-:W-:Y:S02]  /*0d30*/  ISETP.NE.AND P1, PT, R223, -0x1, PT ;  /* 0xffffffffdf00780c */ /* 0x002fe40003f25270 */
[----:B------:R-:W-:-:S11]  /*0d40*/  ISETP.NE.AND P0, PT, R8, -0x1, PT ;  /* 0xffffffff0800780c */ /* 0x000fd60003f05270 */
[----:B------:R-:W-:Y:S01]  /*0d50*/  @!P1 SHF.R.S32.HI R2, RZ, 0x1f, R0 ;  /* 0x0000001fff029819 */ /* 0x000fe20000011400 */
[----:B------:R-:W-:Y:S01]  /*0d60*/  @P1 IMAD.WIDE.U32 R14, R223, c[0x0][0x190], RZ ;  /* 0x00006400df0e1a25 */ /* 0x000fe200078e00ff */
[----:B------:R-:W-:-:S03]  /*0d70*/  @P0 IADD3 R3, R4, R8, RZ ;  /* 0x0000000804030210 */ /* 0x000fc60007ffe0ff */
[----:B------:R-:W-:Y:S02]  /*0d80*/  @!P1 IMAD R2, R2, c[0x0][0x178], RZ ;  /* 0x00005e0002029a24 */ /* 0x000fe400078e02ff */
[----:B------:R-:W-:-:S04]  /*0d90*/  @!P1 IMAD.WIDE.U32 R10, R0, c[0x0][0x178], RZ ;  /* 0x00005e00000a9a25 */ /* 0x000fc800078e00ff */
[----:B------:R-:W-:Y:S01]  /*0da0*/  @!P1 IMAD R2, R0, c[0x0][0x17c], R2 ;  /* 0x00005f0000029a24 */ /* 0x000fe200078e0202 */
[----:B------:R-:W-:Y:S01]  /*0db0*/  @!P1 MOV R14, R10 ;  /* 0x0000000a000e9202 */ /* 0x000fe20000000f00 */
[----:B------:R-:W-:-:S04]  /*0dc0*/  @P0 IMAD.WIDE.U32 R236, R3, c[0x0][0x198], RZ ;  /* 0x0000660003ec0a25 */ /* 0x000fc800078e00ff */
[----:B------:R-:W-:Y:S01]  /*0dd0*/  @P1 IMAD R7, R223, c[0x0][0x194], R15 ;  /* 0x00006500df071a24 */ /* 0x000fe200078e020f */
[----:B------:R-:W-:Y:S01]  /*0de0*/  @!P1 IADD3 R7, R11, R2, RZ ;  /* 0x000000020b079210 */ /* 0x000fe20007ffe0ff */
[----:B------:R-:W-:Y:S01]  /*0df0*/  @P0 IMAD R3, R3, c[0x0][0x19c], R237 ;  /* 0x0000670003030a24 */ /* 0x000fe200078e02ed */
[----:B------:R-:W-:Y:S05]  /*0e00*/  @P0 BRA `(.L_x_152) ;  /* 0x000000b000000947 */ /* 0x000fea0003800000 */
[----:B------:R-:W-:Y:S01]  /*0e10*/  SHF.R.S32.HI R3, RZ, 0x1f, R4 ;  /* 0x0000001fff037819 */ /* 0x000fe20000011404 */
[----:B------:R-:W-:Y:S01]  /*0e20*/  IMAD.WIDE.U32 R10, R4, c[0x0][0x198], RZ ;  /* 0x00006600040a7a25 */ /* 0x000fe200078e00ff */
[----:B------:R-:W-:-:S03]  /*0e30*/  SHF.R.S32.HI R2, RZ, 0x1f, R0 ;  /* 0x0000001fff027819 */ /* 0x000fc60000011400 */
[----:B------:R-:W-:Y:S02]  /*0e40*/  IMAD R3, R3, c[0x0][0x198], RZ ;  /* 0x0000660003037a24 */ /* 0x000fe400078e02ff */
[----:B------:R-:W-:Y:S02]  /*0e50*/  IMAD R2, R2, c[0x0][0x180], RZ ;  /* 0x0000600002027a24 */ /* 0x000fe400078e02ff */
[----:B------:R-:W-:Y:S02]  /*0e60*/  IMAD R3, R4, c[0x0][0x19c], R3 ;  /* 0x0000670004037a24 */ /* 0x000fe400078e0203 */
[----:B------:R-:W-:-:S03]  /*0e70*/  IMAD R2, R0, c[0x0][0x184], R2 ;  /* 0x0000610000027a24 */ /* 0x000fc600078e0202 */
[----:B------:R-:W-:-:S05]  /*0e80*/  IADD3 R11, R11, R3, RZ ;  /* 0x000000030b0b7210 */ /* 0x000fca0007ffe0ff */
[----:B------:R-:W-:-:S05]  /*0e90*/  IMAD.WIDE.U32 R10, R0, c[0x0][0x180], R10 ;  /* 0x00006000000a7a25 */ /* 0x000fca00078e000a */
[----:B------:R-:W-:Y:S02]  /*0ea0*/  IADD3 R3, R11, R2, RZ ;  /* 0x000000020b037210 */ /* 0x000fe40007ffe0ff */
[----:B------:R-:W-:Y:S02]  /*0eb0*/  MOV R236, R10 ;  /* 0x0000000a00ec7202 */ /* 0x000fe40000000f00 */
.L_x_152:
[----:B------:R-:W-:Y:S02]  /*0ec0*/  IABS R6, c[0x0][0x1c8] ;  /* 0x0000720000067a13 */ /* 0x000fe40000000000 */
[----:B------:R-:W-:Y:S02]  /*0ed0*/  SHF.R.S32.HI R22, RZ, 0x1f, R26 ;  /* 0x0000001fff167819 */ /* 0x000fe4000001141a */
[----:B------:R-:W1:Y:S08]  /*0ee0*/  I2F.RP R10, R6 ;  /* 0x00000006000a7306 */ /* 0x000e700000209400 */
[----:B-1----:R-:W1:Y:S02]  /*0ef0*/  MUFU.RCP R10, R10 ;  /* 0x0000000a000a7308 */ /* 0x002e640000001000 */
[----:B-1----:R-:W-:-:S06]  /*0f00*/  IADD3 R10, R10, 0xffffffe, RZ ;  /* 0x0ffffffe0a0a7810 */ /* 0x002fcc0007ffe0ff */
[----:B------:R-:W1:Y:S02]  /*0f10*/  F2I.FTZ.U32.TRUNC.NTZ R11, R10 ;  /* 0x0000000a000b7305 */ /* 0x000e64000021f000 */
[----:B-1----:R-:W-:Y:S02]  /*0f20*/  IMAD.MOV R2, RZ, RZ, -R11 ;  /* 0x000000ffff027224 */ /* 0x002fe400078e0a0b */
[----:B------:R-:W-:Y:S02]  /*0f30*/  IMAD.MOV.U32 R10, RZ, RZ, RZ ;  /* 0x000000ffff0a7224 */ /* 0x000fe400078e00ff */
[----:B------:R-:W-:Y:S01]  /*0f40*/  IMAD R5, R2, R6, RZ ;  /* 0x0000000602057224 */ /* 0x000fe200078e02ff */
[----:B------:R-:W-:-:S03]  /*0f50*/  IABS R2, R26 ;  /* 0x0000001a00027213 */ /* 0x000fc60000000000 */
[----:B------:R-:W-:-:S04]  /*0f60*/  IMAD.HI.U32 R10, R11, R5, R10 ;  /* 0x000000050b0a7227 */ /* 0x000fc800078e000a */
[----:B------:R-:W-:-:S04]  /*0f70*/  IMAD.MOV.U32 R5, RZ, RZ, R2 ;  /* 0x000000ffff057224 */ /* 0x000fc800078e0002 */
        /* <DEDUP_REMOVED lines=10> */
[----:B------:R-:W-:-:S04]  /*1020*/  @P0 IMAD.IADD R2, R4, 0x1, R8 ;  /* 0x0000000104020824 */ /* 0x000fc800078e0208 */
[----:B------:R-:W-:Y:S02]  /*1030*/  @P0 IMAD.WIDE.U32 R16, R2, c[0x0][0x1a0], RZ ;  /* 0x0000680002100a25 */ /* 0x000fe400078e00ff */
[----:B------:R-:W-:Y:S02]  /*1040*/  @P3 IADD3 R186, R186, 0x1, RZ ;  /* 0x00000001baba3810 */ /* 0x000fe40007ffe0ff */
[----:B------:R-:W-:-:S04]  /*1050*/  @P0 IMAD R2, R2, c[0x0][0x1a4], R17 ;  /* 0x0000690002020a24 */ /* 0x000fc800078e0211 */
[----:B------:R-:W-:Y:S02]  /*1060*/  @!P1 IADD3 R186, -R186, RZ, RZ ;  /* 0x000000ffbaba9210 */ /* 0x000fe40007ffe1ff */
[----:B------:R-:W-:Y:S01]  /*1070*/  @!P2 LOP3.LUT R186, RZ, c[0x0][0x1c8], RZ, 0x33, !PT ;  /* 0x00007200ffbaaa12 */ /* 0x000fe200078e33ff */
        /* <DEDUP_REMOVED lines=12> */
.L_x_153:
[----:B------:R-:W-:Y:S01]  /*1140*/  SHF.R.S32.HI R13, RZ, 0x1f, R154 ;  /* 0x0000001fff0d7819 */ /* 0x000fe2000001149a */
[----:B------:R-:W-:Y:S01]  /*1150*/  IMAD.IADD R219, R155, 0x1, -R159 ;  /* 0x000000019bdb7824 */ /* 0x000fe200078e0a9f */
[----:B------:R-:W-:Y:S01]  /*1160*/  IADD3 R153, R184, -0x1, RZ ;  /* 0xffffffffb8997810 */ /* 0x000fe20007ffe0ff */
[----:B------:R-:W-:Y:S01]  /*1170*/  IMAD R22, R22, c[0x0][0x1a8], RZ ;  /* 0x00006a0016167a24 */ /* 0x000fe200078e02ff */
[CC--:B------:R-:W-:Y:S01]  /*1180*/  LEA.HI R224, R13.reuse, R154.reuse, RZ, 0x2 ;  /* 0x0000009a0de07211 */ /* 0x0c0fe200078f10ff */
[----:B------:R-:W-:Y:S01]  /*1190*/  IMAD.MOV.U32 R221, RZ, RZ, 0x7 ;  /* 0x00000007ffdd7424 */ /* 0x000fe200078e00ff */
[CC--:B------:R-:W-:Y:S01]  /*11a0*/  LEA.HI R5, R13.reuse, R154.reuse, RZ, 0x3 ;  /* 0x0000009a0d057211 */ /* 0x0c0fe200078f18ff */
[----:B------:R-:W-:Y:S01]  /*11b0*/  IMAD R22, R26, c[0x0][0x1ac], R22 ;  /* 0x00006b001a167a24 */ /* 0x000fe200078e0216 */
[----:B------:R-:W-:Y:S01]  /*11c0*/  LOP3.LUT R242, R224, 0xfffffffc, RZ, 0xc0, !PT ;  /* 0xfffffffce0f27812 */ /* 0x000fe200078ec0ff */
[C---:B------:R-:W-:Y:S01]  /*11d0*/  IMAD.SHL.U32 R238, R154.reuse, 0x2, RZ ;  /* 0x000000029aee7824 */ /* 0x040fe200078e00ff */
[----:B------:R-:W-:Y:S01]  /*11e0*/  SHF.R.S32.HI R9, RZ, 0x3, R5 ;  /* 0x00000003ff097819 */ /* 0x000fe20000011405 */
[----:B------:R-:W-:Y:S01]  /*11f0*/  IMAD.MOV.U32 R250, RZ, RZ, R153 ;  /* 0x000000fffffa7224 */ /* 0x000fe200078e0099 */
[----:B------:R-:W-:Y:S01]  /*1200*/  SHF.R.S32.HI R20, RZ, 0x2, R224 ;  /* 0x00000002ff147819 */ /* 0x000fe200000114e0 */
[----:B------:R-:W-:Y:S01]  /*1210*/  IMAD.IADD R242, R154, 0x1, -R242 ;  /* 0x000000019af27824 */ /* 0x000fe200078e0af2 */
[----:B------:R-:W-:Y:S01]  /*1220*/  LEA.HI R32, R13, R154, RZ, 0x5 ;  /* 0x0000009a0d207211 */ /* 0x000fe200078f28ff */
[C---:B------:R-:W-:Y:S01]  /*1230*/  IMAD.SHL.U32 R4, R9.reuse, 0x40, RZ ;  /* 0x0000004009047824 */ /* 0x040fe200078e00ff */
[----:B------:R-:W-:Y:S01]  /*1240*/  IADD3 R6, R20, 0x20, RZ ;  /* 0x0000002014067810 */ /* 0x000fe20007ffe0ff */
[----:B------:R-:W-:Y:S01]  /*1250*/  IMAD.SHL.U32 R242, R242, 0x8, RZ ;  /* 0x00000008f2f27824 */ /* 0x000fe200078e00ff */
[----:B------:R-:W-:Y:S01]  /*1260*/  SHF.R.S32.HI R21, RZ, 0x1f, R20 ;  /* 0x0000001fff157819 */ /* 0x000fe20000011414 */
[----:B------:R-:W-:Y:S01]  /*1270*/  IMAD.SHL.U32 R9, R9, 0x8, RZ ;  /* 0x0000000809097824 */ /* 0x000fe200078e00ff */
[----:B------:R-:W-:-:S02]  /*1280*/  LOP3.LUT R4, R4, 0xc0, RZ, 0xc0, !PT ;  /* 0x000000c004047812 */ /* 0x000fc400078ec0ff */
[----:B------:R-:W-:Y:S01]  /*1290*/  SHF.R.S32.HI R243, RZ, 0x1f, R242 ;  /* 0x0000001ffff37819 */ /* 0x000fe200000114f2 */
[----:B------:R-:W-:Y:S01]  /*12a0*/  IMAD.WIDE R226, R226, 0x80, R20 ;  /* 0x00000080e2e27825 */ /* 0x000fe200078e0214 */
[----:B------:R-:W-:Y:S02]  /*12b0*/  LOP3.LUT R0, R4, 0x18, R242, 0xf8, !PT ;  /* 0x0000001804007812 */ /* 0x000fe400078ef8f2 */
[----:B------:R-:W-:Y:S01]  /*12c0*/  SHF.R.U32.HI R4, RZ, 0x3, R4 ;  /* 0x00000003ff047819 */ /* 0x000fe20000011604 */
[--C-:B------:R-:W-:Y:S01]  /*12d0*/  IMAD.WIDE.U32 R10, R20, c[0x0][0x198], R242.reuse ;  /* 0x00006600140a7a25 */ /* 0x100fe200078e00f2 */
[----:B------:R-:W-:Y:S02]  /*12e0*/  ISETP.GE.AND P5, PT, R6, R219, PT ;  /* 0x000000db0600720c */ /* 0x000fe40003fa6270 */
[----:B------:R-:W-:Y:S01]  /*12f0*/  IADD3 R14, P1, R242, R14, RZ ;  /* 0x0000000ef20e7210 */ /* 0x000fe20007f3e0ff */
[----:B------:R-:W-:Y:S01]  /*1300*/  IMAD.WIDE.U32 R28, R20, c[0x0][0x1a0], R242 ;  /* 0x00006800141c7a25 */ /* 0x000fe200078e00f2 */
[----:B------:R-:W-:-:S02]  /*1310*/  LOP3.LUT R4, R0, R4, RZ, 0x3c, !PT ;  /* 0x0000000400047212 */ /* 0x000fc400078e3cff */
[C---:B------:R-:W-:Y:S01]  /*1320*/  IADD3 R217, R20.reuse, 0x60, RZ ;  /* 0x0000006014d97810 */ /* 0x040fe20007ffe0ff */
[----:B------:R-:W-:Y:S01]  /*1330*/  IMAD R0, R21, c[0x0][0x198], RZ ;  /* 0x0000660015007a24 */ /* 0x000fe200078e02ff */
[C---:B------:R-:W-:Y:S01]  /*1340*/  IADD3 R218, R20.reuse, 0x40, RZ ;  /* 0x0000004014da7810 */ /* 0x040fe20007ffe0ff */
[----:B------:R-:W-:Y:S01]  /*1350*/  IMAD.X R15, R243, 0x1, R7, P1 ;  /* 0x00000001f30f7824 */ /* 0x000fe200008e0607 */
[-C--:B------:R-:W-:Y:S01]  /*1360*/  ISETP.GE.AND P1, PT, R217, R219.reuse, PT ;  /* 0x000000dbd900720c */ /* 0x080fe20003f26270 */
[----:B------:R-:W-:Y:S01]  /*1370*/  IMAD R0, R20, c[0x0][0x19c], R0 ;  /* 0x0000670014007a24 */ /* 0x000fe200078e0200 */
[----:B------:R-:W-:Y:S01]  /*1380*/  IADD3 R236, P2, R236, R10, RZ ;  /* 0x0000000aecec7210 */ /* 0x000fe20007f5e0ff */
[----:B------:R-:W-:Y:S01]  /*1390*/  IMAD.WIDE.U32 R26, R26, c[0x0][0x1a8], R14 ;  /* 0x00006a001a1a7a25 */ /* 0x000fe200078e000e */
[----:B------:R-:W-:Y:S02]  /*13a0*/  ISETP.GE.AND P3, PT, R218, R219, PT ;  /* 0x000000dbda00720c */ /* 0x000fe40003f66270 */
[----:B------:R-:W-:Y:S01]  /*13b0*/  LEA.HI R224, R224, R20, RZ, 0x1 ;  /* 0x00000014e0e07211 */ /* 0x000fe200078f08ff */
[----:B------:R-:W-:Y:S01]  /*13c0*/  IMAD.IADD R23, R27, 0x1, R22 ;  /* 0x000000011b177824 */ /* 0x000fe200078e0216 */
[----:B------:R-:W-:Y:S01]  /*13d0*/  IADD3.X R237, R3, R11, R0, P2, !PT ;  /* 0x0000000b03ed7210 */ /* 0x000fe200017fe400 */
[----:B------:R-:W-:Y:S01]  /*13e0*/  @!P5 IMAD.MOV.U32 R14, RZ, RZ, R26 ;  /* 0x000000ffff0ed224 */ /* 0x000fe200078e001a */
[----:B------:R-:W-:Y:S01]  /*13f0*/  @!P5 IADD3 R18, P2, R226, 0x20, RZ ;  /* 0x00000020e212d810 */ /* 0x000fe20007f5e0ff */
[--C-:B------:R-:W-:Y:S01]  /*1400*/  @!P5 IMAD.MOV.U32 R15, RZ, RZ, R23.reuse ;  /* 0x000000ffff0fd224 */ /* 0x100fe200078e0017 */
[----:B------:R-:W-:Y:S01]  /*1410*/  LOP3.LUT R224, R224, 0x7fffffe, RZ, 0xc0, !PT ;  /* 0x07fffffee0e07812 */ /* 0x000fe200078ec0ff */
[----:B------:R-:W-:Y:S01]  /*1420*/  @!P1 IMAD.MOV.U32 R27, RZ, RZ, R23 ;  /* 0x000000ffff1b9224 */ /* 0x000fe200078e0017 */
[C---:B------:R-:W-:Y:S01]  /*1430*/  ISETP.GE.AND P0, PT, R20.reuse, R219, PT ;  /* 0x000000db1400720c */ /* 0x040fe20003f06270 */
[--C-:B------:R-:W-:Y:S01]  /*1440*/  @!P5 IMAD.X R8, RZ, RZ, R227.reuse, P2 ;  /* 0x000000ffff08d224 */ /* 0x100fe200010e06e3 */
[----:B------:R-:W-:Y:S01]  /*1450*/  SHF.R.S32.HI R158, RZ, 0x5, R32 ;  /* 0x00000005ff9e7819 */ /* 0x000fe20000011420 */
[----:B------:R-:W-:Y:S01]  /*1460*/  IMAD.IADD R224, R20, 0x1, -R224 ;  /* 0x0000000114e07824 */ /* 0x000fe200078e0ae0 */
[----:B------:R-:W-:Y:S01]  /*1470*/  @!P1 IADD3 R0, P2, R226, 0x60, RZ ;  /* 0x00000060e2009810 */ /* 0x000fe20007f5e0ff */
[----:B------:R-:W-:Y:S01]  /*1480*/  @!P5 IMAD R8, R8, c[0x0][0x190], RZ ;  /* 0x000064000808da24 */ /* 0x000fe200078e02ff */
[----:B------:R-:W-:Y:S01]  /*1490*/  @!P3 IADD3 R24, P4, R226, 0x40, RZ ;  /* 0x00000040e218b810 */ /* 0x000fe20007f9e0ff */
[----:B------:R-:W-:Y:S01]  /*14a0*/  IMAD R224, R158, 0x8, R224 ;  /* 0x000000089ee07824 */ /* 0x000fe200078e02e0 */
[----:B------:R-:W-:Y:S01]  /*14b0*/  IADD3 R16, P6, R16, R28, RZ ;  /* 0x0000001c10107210 */ /* 0x000fe20007fde0ff */
[--C-:B------:R-:W-:Y:S01]  /*14c0*/  @!P1 IMAD.X R7, RZ, RZ, R227.reuse, P2 ;  /* 0x000000ffff079224 */ /* 0x100fe200010e06e3 */
[----:B------:R-:W-:Y:S01]  /*14d0*/  SHF.R.S32.HI R188, RZ, 0x1f, R186 ;  /* 0x0000001fffbc7819 */ /* 0x000fe200000114ba */
[----:B------:R-:W-:Y:S01]  /*14e0*/  IMAD.U32 R224, R224, 0x20, R4 ;  /* 0x00000020e0e07824 */ /* 0x000fe200078e0004 */
[----:B------:R-:W-:Y:S01]  /*14f0*/  LOP3.LUT R5, R5, 0xfffffff8, RZ, 0xc0, !PT ;  /* 0xfffffff805057812 */ /* 0x000fe200078ec0ff */
[----:B------:R-:W-:Y:S01]  /*1500*/  @!P3 IMAD.X R3, RZ, RZ, R227, P4 ;  /* 0x000000ffff03b224 */ /* 0x000fe200020e06e3 */
[----:B------:R-:W-:Y:S01]  /*1510*/  LEA.HI R13, R13, R154, RZ, 0x4 ;  /* 0x0000009a0d0d7211 */ /* 0x000fe200078f20ff */
[----:B------:R-:W-:Y:S01]  /*1520*/  @!P1 IMAD R7, R7, c[0x0][0x190], RZ ;  /* 0x0000640007079a24 */ /* 0x000fe200078e02ff */
[----:B------:R-:W-:Y:S01]  /*1530*/  LOP3.LUT R161, R32, 0xffffffe0, RZ, 0xc0, !PT ;  /* 0xffffffe020a17812 */ /* 0x000fe200078ec0ff */
[----:B------:R-:W-:Y:S01]  /*1540*/  @!P0 IMAD R4, R227, c[0x0][0x190], RZ ;  /* 0x00006400e3048a24 */ /* 0x000fe200078e02ff */
[----:B------:R-:W-:Y:S01]  /*1550*/  IADD3 R228, R225, -c[0x0][0x2e4], -R155 ;  /* 0x8000b900e1e47a10 */ /* 0x000fe20007ffe89b */
[--C-:B------:R-:W-:Y:S01]  /*1560*/  @!P0 IMAD.MOV.U32 R22, RZ, RZ, R26.reuse ;  /* 0x000000ffff168224 */ /* 0x100fe200078e001a */
[----:B------:R-:W-:Y:S01]  /*1570*/  LOP3.LUT R238, R238, 0x6, RZ, 0xc0, !PT ;  /* 0x00000006eeee7812 */ /* 0x000fe200078ec0ff */
[----:B------:R-:W-:-:S02]  /*1580*/  @!P3 IMAD.MOV.U32 R10, RZ, RZ, R26 ;  /* 0x000000ffff0ab224 */ /* 0x000fc400078e001a */
[----:B------:R-:W-:Y:S02]  /*1590*/  @!P3 IMAD.MOV.U32 R11, RZ, RZ, R23 ;  /* 0x000000ffff0bb224 */ /* 0x000fe400078e0017 */
[----:B------:R-:W-:Y:S02]  /*15a0*/  @!P3 IMAD R3, R3, c[0x0][0x190], RZ ;  /* 0x000064000303ba24 */ /* 0x000fe400078e02ff */
[----:B------:R-:W-:Y:S02]  /*15b0*/  @!P5 IMAD R8, R18, c[0x0][0x194], R8 ;  /* 0x000065001208da24 */ /* 0x000fe400078e0208 */
[C---:B------:R-:W-:Y:S02]  /*15c0*/  @!P1 IMAD R7, R0.reuse, c[0x0][0x194], R7 ;  /* 0x0000650000079a24 */ /* 0x040fe400078e0207 */
[----:B------:R-:W-:-:S04]  /*15d0*/  @!P1 IMAD.WIDE.U32 R26, R0, c[0x0][0x190], R26 ;  /* 0x00006400001a9a25 */ /* 0x000fc800078e001a */
[C---:B------:R-:W-:Y:S02]  /*15e0*/  @!P0 IMAD R4, R226.reuse, c[0x0][0x194], R4 ;  /* 0x00006500e2048a24 */ /* 0x040fe400078e0204 */
[----:B------:R-:W-:-:S04]  /*15f0*/  @!P0 IMAD.WIDE.U32 R22, R226, c[0x0][0x190], R22 ;  /* 0x00006400e2168a25 */ /* 0x000fc800078e0016 */
[----:B------:R-:W-:-:S04]  /*1600*/  @!P5 IMAD.WIDE.U32 R18, R18, c[0x0][0x190], R14 ;  /* 0x000064001212da25 */ /* 0x000fc800078e000e */
[----:B------:R-:W-:Y:S01]  /*1610*/  IMAD R0, R21, c[0x0][0x1a0], RZ ;  /* 0x0000680015007a24 */ /* 0x000fe200078e02ff */
[----:B------:R-:W-:Y:S01]  /*1620*/  @!P5 LEA R14, P2, R18, c[0x0][0x160], 0x1 ;  /* 0x00005800120eda11 */ /* 0x000fe200078408ff */
[C---:B------:R-:W-:Y:S02]  /*1630*/  @!P3 IMAD R3, R24.reuse, c[0x0][0x194], R3 ;  /* 0x000065001803ba24 */ /* 0x040fe400078e0203 */
[----:B------:R-:W-:Y:S01]  /*1640*/  @!P3 IMAD.WIDE.U32 R24, R24, c[0x0][0x190], R10 ;  /* 0x000064001818ba25 */ /* 0x000fe200078e000a */
[----:B------:R-:W-:-:S03]  /*1650*/  @!P0 LEA R10, P4, R22, c[0x0][0x160], 0x1 ;  /* 0x00005800160a8a11 */ /* 0x000fc600078808ff */
[----:B------:R-:W-:Y:S02]  /*1660*/  @!P0 IMAD.IADD R4, R23, 0x1, R4 ;  /* 0x0000000117048824 */ /* 0x000fe400078e0204 */
[----:B------:R-:W-:Y:S02]  /*1670*/  @!P5 IMAD.IADD R8, R19, 0x1, R8 ;  /* 0x000000011308d824 */ /* 0x000fe400078e0208 */
[----:B------:R-:W-:Y:S01]  /*1680*/  IMAD R0, R20, c[0x0][0x1a4], R0 ;  /* 0x0000690014007a24 */ /* 0x000fe200078e0200 */
[----:B------:R-:W-:Y:S01]  /*1690*/  @!P0 LEA.HI.X R11, R22, c[0x0][0x164], R4, 0x1, P4 ;  /* 0x00005900160b8a11 */ /* 0x000fe200020f0c04 */
[----:B------:R-:W-:Y:S01]  /*16a0*/  @!P3 IMAD.IADD R3, R25, 0x1, R3 ;  /* 0x000000011903b824 */ /* 0x000fe200078e0203 */
[----:B------:R-:W-:Y:S01]  /*16b0*/  @!P5 LEA.HI.X R15, R18, c[0x0][0x164], R8, 0x1, P2 ;  /* 0x00005900120fda11 */ /* 0x000fe200010f0c08 */
[----:B------:R-:W-:Y:S01]  /*16c0*/  @!P1 IMAD.IADD R7, R27, 0x1, R7 ;  /* 0x000000011b079824 */ /* 0x000fe200078e0207 */
[----:B------:R-:W-:Y:S01]  /*16d0*/  IADD3.X R17, R2, R29, R0, P6, !PT ;  /* 0x0000001d02117210 */ /* 0x000fe200037fe400 */
[----:B------:R-:W-:Y:S01]  /*16e0*/  IMAD.SHL.U32 R224, R224, 0x2, RZ ;  /* 0x00000002e0e07824 */ /* 0x000fe200078e00ff */
[----:B------:R-:W-:Y:S01]  /*16f0*/  @!P3 LEA R18, P4, R24, c[0x0][0x160], 0x1 ;  /* 0x000058001812ba11 */ /* 0x000fe200078808ff */
[----:B------:R-:W-:Y:S01]  /*1700*/  IMAD.MOV.U32 R2, RZ, RZ, c[0x0][0x198] ;  /* 0x00006600ff027624 */ /* 0x000fe200078e00ff */
[----:B------:R-:W-:Y:S01]  /*1710*/  @!P1 LEA R22, P2, R26, c[0x0][0x160], 0x1 ;  /* 0x000058001a169a11 */ /* 0x000fe200078408ff */
[----:B------:R-:W-:Y:S01]  /*1720*/  IMAD R4, R153, -0x80, R225 ;  /* 0xffffff8099047824 */ /* 0x000fe200078e02e1 */
[----:B------:R-:W-:Y:S01]  /*1730*/  @!P3 LEA.HI.X R19, R24, c[0x0][0x164], R3, 0x1, P4 ;  /* 0x000059001813ba11 */ /* 0x000fe200020f0c03 */
[----:B------:R-:W-:Y:S01]  /*1740*/  IMAD R240, R188, c[0x0][0x1b0], RZ ;  /* 0x00006c00bcf07a24 */ /* 0x000fe200078e02ff */
[----:B------:R-:W-:Y:S01]  /*1750*/  @!P1 LEA.HI.X R23, R26, c[0x0][0x164], R7, 0x1, P2 ;  /* 0x000059001a179a11 */ /* 0x000fe200010f0c07 */
[----:B------:R-:W-:Y:S01]  /*1760*/  @!PT LDS RZ, [RZ] ;  /* 0x00000000fffff984 */ /* 0x000fe20000000800 */
[----:B------:R-:W-:Y:S01]  /*1770*/  @!PT LDS RZ, [RZ] ;  /* 0x00000000fffff984 */ /* 0x000fe20000000800 */
[----:B------:R-:W-:Y:S01]  /*1780*/  @!PT LDS RZ, [RZ] ;  /* 0x00000000fffff984 */ /* 0x000fe20000000800 */
[----:B------:R1:W-:Y:S01]  /*1790*/  @!P0 LDGSTS.E.BYPASS.LTC128B.128 [R224], [R10.64] ;  /* 0x000000000ae08fae */ /* 0x0003e2000b901d48 */
[----:B------:R-:W-:Y:S01]  /*17a0*/  SHF.L.U64.HI R3, R2, R221, c[0x0][0x19c] ;  /* 0x0000670002037619 */ /* 0x000fe200000102dd */
[----:B------:R-:W-:Y:S01]  /*17b0*/  IMAD R240, R186, c[0x0][0x1b4], R240 ;  /* 0x00006d00baf07a24 */ /* 0x000fe200078e02f0 */
[-C--:B------:R-:W-:Y:S01]  /*17c0*/  ISETP.GE.AND P2, PT, R20, R4.reuse, PT ;  /* 0x000000041400720c */ /* 0x080fe20003f46270 */
[----:B------:R-:W-:Y:S01]  /*17d0*/  IMAD.WIDE.U32 R236, R186, c[0x0][0x1b0], R236 ;  /* 0x00006c00baec7a25 */ /* 0x000fe200078e00ec */
[-C--:B------:R-:W-:Y:S01]  /*17e0*/  ISETP.GE.AND P0, PT, R6, R4.reuse, PT ;  /* 0x000000040600720c */ /* 0x080fe20003f06270 */
[----:B------:R2:W-:Y:S01]  /*17f0*/  @!P5 LDGSTS.E.BYPASS.LTC128B.128 [R224+0x800], [R14.64] ;  /* 0x008000000ee0dfae */ /* 0x0005e2000b901d48 */
[----:B------:R-:W-:Y:S01]  /*1800*/  SHF.R.S32.HI R8, RZ, 0x1f, R153 ;  /* 0x0000001fff087819 */ /* 0x000fe20000011499 */
[----:B------:R-:W-:Y:S01]  /*1810*/  IMAD.IADD R241, R237, 0x1, R240 ;  /* 0x00000001edf17824 */ /* 0x000fe200078e02f0 */
[-C--:B------:R-:W-:Y:S01]  /*1820*/  ISETP.GE.AND P4, PT, R20, R4.reuse, PT ;  /* 0x000000041400720c */ /* 0x080fe20003f86270 */
[----:B------:R-:W-:Y:S01]  /*1830*/  IMAD.SHL.U32 R152, R2, 0x80, RZ ;  /* 0x0000008002987824 */ /* 0x000fe200078e00ff */
[----:B------:R3:W-:Y:S01]  /*1840*/  @!P3 LDGSTS.E.BYPASS.LTC128B.128 [R224+0x1000], [R18.64] ;  /* 0x0100000012e0bfae */ /* 0x0007e2000b901d48 */
[----:B------:R-:W-:Y:S01]  /*1850*/  IMAD.MOV.U32 R240, RZ, RZ, R236 ;  /* 0x000000fffff07224 */ /* 0x000fe200078e00ec */
[-C--:B------:R-:W-:Y:S01]  /*1860*/  ISETP.GE.AND P6, PT, R218, R4.reuse, PT ;  /* 0x00000004da00720c */ /* 0x080fe20003fc6270 */
[----:B------:R-:W-:Y:S01]  /*1870*/  IMAD.MOV.U32 R0, RZ, RZ, c[0x0][0x19c] ;  /* 0x00006700ff007624 */ /* 0x000fe200078e00ff */
[----:B------:R4:W-:Y:S01]  /*1880*/  @!P1 LDGSTS.E.BYPASS.LTC128B.128 [R224+0x1800], [R22.64] ;  /* 0x0180000016e09fae */ /* 0x0009e2000b901d48 */
[----:B------:R-:W-:Y:S01]  /*1890*/  ISETP.GE.AND P1, PT, R217, R4, PT ;  /* 0x00000004d900720c */ /* 0x000fe20003f26270 */
[----:B------:R-:W-:-:S02]  /*18a0*/  IMAD.MOV.U32 R7, RZ, RZ, c[0x0][0x1a0] ;  /* 0x00006800ff077624 */ /* 0x000fc400078e00ff */
[----:B------:R-:W-:Y:S02]  /*18b0*/  IMAD R188, R188, c[0x0][0x1b8], RZ ;  /* 0x00006e00bcbc7a24 */ /* 0x000fe400078e02ff */
[C---:B------:R-:W-:Y:S01]  /*18c0*/  IMAD.SHL.U32 R222, R7.reuse, 0x80, RZ ;  /* 0x0000008007de7824 */ /* 0x040fe200078e00ff */
[----:B------:R-:W-:Y:S01]  /*18d0*/  SHF.L.U64.HI R221, R7, R221, c[0x0][0x1a4] ;  /* 0x0000690007dd7619 */ /* 0x000fe200000102dd */
[C---:B------:R-:W-:Y:S02]  /*18e0*/  IMAD R188, R186.reuse, c[0x0][0x1bc], R188 ;  /* 0x00006f00babc7a24 */ /* 0x040fe400078e02bc */
[----:B------:R-:W-:-:S04]  /*18f0*/  IMAD.WIDE.U32 R186, R186, c[0x0][0x1b8], R16 ;  /* 0x00006e00baba7a25 */ /* 0x000fc800078e0010 */
[-C--:B-1----:R-:W-:Y:S02]  /*1900*/  IMAD R10, R3, R153.reuse, RZ ;  /* 0x00000099030a7224 */ /* 0x082fe400078e02ff */
[----:B------:R-:W-:Y:S02]  /*1910*/  IMAD R12, R221, R153, RZ ;  /* 0x00000099dd0c7224 */ /* 0x000fe400078e02ff */
[-C--:B------:R-:W-:Y:S02]  /*1920*/  IMAD R10, R8, R152.reuse, R10 ;  /* 0x00000098080a7224 */ /* 0x080fe400078e020a */
[----:B--2---:R-:W-:-:S04]  /*1930*/  IMAD.WIDE.U32 R14, R153, R152, R240 ;  /* 0x00000098990e7225 */ /* 0x004fc800078e00f0 */
[----:B------:R-:W-:Y:S01]  /*1940*/  IMAD.IADD R15, R15, 0x1, R10 ;  /* 0x000000010f0f7824 */ /* 0x000fe200078e020a */
[----:B------:R-:W-:Y:S01]  /*1950*/  @!P0 LEA R11, P5, R2, R14, 0x5 ;  /* 0x0000000e020b8211 */ /* 0x000fe200078a28ff */
[----:B------:R-:W-:Y:S01]  /*1960*/  IMAD R8, R8, R222, R12 ;  /* 0x000000de08087224 */ /* 0x000fe200078e020c */
[----:B------:R-:W-:Y:S01]  /*1970*/  @!P2 LEA R20, P3, R14, c[0x0][0x168], 0x1 ;  /* 0x00005a000e14aa11 */ /* 0x000fe200078608ff */
[----:B------:R-:W-:Y:S01]  /*1980*/  IMAD.IADD R189, R187, 0x1, R188 ;  /* 0x00000001bbbd7824 */ /* 0x000fe200078e02bc */
[----:B------:R-:W-:Y:S01]  /*1990*/  @!P0 LEA.HI.X R10, R2, R15, R0, 0x5, P5 ;  /* 0x0000000f020a8211 */ /* 0x000fe200028f2c00 */
[----:B------:R-:W-:Y:S01]  /*19a0*/  IMAD.MOV.U32 R188, RZ, RZ, R186 ;  /* 0x000000ffffbc7224 */ /* 0x000fe200078e00ba */
[----:B------:R-:W-:Y:S01]  /*19b0*/  @!P2 LEA.HI.X R21, R14, c[0x0][0x16c], R15, 0x1, P3 ;  /* 0x00005b000e15aa11 */ /* 0x000fe200018f0c0f */
[----:B------:R-:W-:Y:S01]  /*19c0*/  IMAD.WIDE.U32 R16, R7, 0x40, RZ ;  /* 0x0000004007107825 */ /* 0x000fe200078e00ff */
[C---:B---3--:R-:W-:Y:S02]  /*19d0*/  @!P0 LEA R18, P5, R11.reuse, c[0x0][0x168], 0x1 ;  /* 0x00005a000b128a11 */ /* 0x048fe400078a08ff */
[-C--:B------:R-:W-:Y:S01]  /*19e0*/  ISETP.GE.AND P3, PT, R6, R4.reuse, PT ;  /* 0x000000040600720c */ /* 0x080fe20003f66270 */
[----:B------:R1:W-:Y:S01]  /*19f0*/  @!P2 LDGSTS.E.BYPASS.LTC128B.128 [R224+0x2000], [R20.64] ;  /* 0x0200000014e0afae */ /* 0x0003e2000b901d48 */
[----:B------:R-:W-:Y:S01]  /*1a00*/  @!P0 LEA.HI.X R19, R11, c[0x0][0x16c], R10, 0x1, P5 ;  /* 0x00005b000b138a11 */ /* 0x000fe200028f0c0a */
[----:B------:R-:W-:Y:S01]  /*1a10*/  IMAD.IADD R161, R154, 0x1, -R161 ;  /* 0x000000019aa17824 */ /* 0x000fe200078e0aa1 */
[----:B------:R-:W-:-:S02]  /*1a20*/  ISETP.GE.AND P5, PT, R217, R4, PT ;  /* 0x00000004d900720c */ /* 0x000fc40003fa6270 */
[----:B------:R-:W-:Y:S01]  /*1a30*/  ISETP.GE.AND P2, PT, R218, R4, PT ;  /* 0x00000004da00720c */ /* 0x000fe20003f46270 */
[----:B------:R-:W-:Y:S01]  /*1a40*/  IMAD.IADD R4, R154, 0x1, -R5 ;  /* 0x000000019a047824 */ /* 0x000fe200078e0a05 */
[----:B------:R2:W-:Y:S01]  /*1a50*/  @!P0 LDGSTS.E.BYPASS.LTC128B.128 [R224+0x2800], [R18.64] ;  /* 0x0280000012e08fae */ /* 0x0005e2000b901d48 */
[----:B------:R-:W-:Y:S01]  /*1a60*/  IMAD.SHL.U32 R5, R0, 0x40, RZ ;  /* 0x0000004000057824 */ /* 0x000fe200078e00ff */
[----:B------:R-:W-:Y:S02]  /*1a70*/  SHF.R.S32.HI R11, RZ, 0x4, R13 ;  /* 0x00000004ff0b7819 */ /* 0x000fe4000001140d */
[----:B------:R-:W-:Y:S02]  /*1a80*/  LEA.HI R215, R4, R4, RZ, 0x1 ;  /* 0x0000000404d77211 */ /* 0x000fe400078f08ff */
[----:B------:R-:W-:Y:S02]  /*1a90*/  LEA.HI R10, R13, R11, RZ, 0x1 ;  /* 0x0000000b0d0a7211 */ /* 0x000fe400078f08ff */
[----:B------:R-:W-:-:S02]  /*1aa0*/  SHF.R.S32.HI R33, RZ, 0x1, R215 ;  /* 0x00000001ff217819 */ /* 0x000fc400000114d7 */
[----:B------:R-:W-:Y:S02]  /*1ab0*/  LOP3.LUT R215, R215, 0x7fffffe, RZ, 0xc0, !PT ;  /* 0x07fffffed7d77812 */ /* 0x000fe400078ec0ff */
[----:B------:R-:W-:Y:S02]  /*1ac0*/  LOP3.LUT R13, R13, 0xfffffff0, RZ, 0xc0, !PT ;  /* 0xfffffff00d0d7812 */ /* 0x000fe400078ec0ff */
[----:B------:R-:W-:Y:S01]  /*1ad0*/  LOP3.LUT R10, R10, 0xfffffffe, RZ, 0xc0, !PT ;  /* 0xfffffffe0a0a7812 */ /* 0x000fe200078ec0ff */
[----:B------:R-:W-:Y:S01]  /*1ae0*/  IMAD.IADD R215, R4, 0x1, -R215 ;  /* 0x0000000104d77824 */ /* 0x000fe200078e0ad7 */
[----:B------:R-:W-:Y:S01]  /*1af0*/  SHF.R.S32.HI R160, RZ, 0x1f, R161 ;  /* 0x0000001fffa07819 */ /* 0x000fe200000114a1 */
[----:B------:R-:W-:Y:S02]  /*1b00*/  @!P5 IMAD R4, R0, 0x60, RZ ;  /* 0x000000600004d824 */ /* 0x000fe400078e02ff */
[----:B------:R-:W-:Y:S01]  /*1b10*/  IMAD.IADD R13, R154, 0x1, -R13 ;  /* 0x000000019a0d7824 */ /* 0x000fe200078e0a0d */
[----:B------:R-:W-:Y:S01]  /*1b20*/  LEA.HI R160, R160, R161, RZ, 0x2 ;  /* 0x000000a1a0a07211 */ /* 0x000fe200078f10ff */
[----:B------:R-:W-:-:S02]  /*1b30*/  IMAD.IADD R10, R11, 0x1, -R10 ;  /* 0x000000010b0a7824 */ /* 0x000fc400078e0a0a */
[----:B------:R-:W-:Y:S01]  /*1b40*/  IMAD.SHL.U32 R11, R33, 0x40, RZ ;  /* 0x00000040210b7824 */ /* 0x000fe200078e00ff */
[----:B------:R-:W-:Y:S01]  /*1b50*/  LEA.HI R157, R13, R13, RZ, 0x1 ;  /* 0x0000000d0d9d7211 */ /* 0x000fe200078f08ff */
[----:B------:R-:W-:Y:S01]  /*1b60*/  IMAD R215, R10, 0x8, R215 ;  /* 0x000000080ad77824 */ /* 0x000fe200078e02d7 */
[----:B------:R-:W-:Y:S01]  /*1b70*/  SHF.R.S32.HI R235, RZ, 0x2, R160 ;  /* 0x00000002ffeb7819 */ /* 0x000fe200000114a0 */
[----:B--2---:R-:W-:Y:S01]  /*1b80*/  IMAD.WIDE.U32 R18, R2, 0x40, RZ ;  /* 0x0000004002127825 */ /* 0x004fe200078e00ff */
[----:B------:R-:W-:Y:S02]  /*1b90*/  LOP3.LUT R11, R11, 0xc0, RZ, 0xc0, !PT ;  /* 0x000000c00b0b7812 */ /* 0x000fe400078ec0ff */
[----:B------:R-:W-:Y:S01]  /*1ba0*/  SHF.R.S32.HI R12, RZ, 0x1, R157 ;  /* 0x00000001ff0c7819 */ /* 0x000fe2000001149d */
[----:B------:R-:W-:Y:S01]  /*1bb0*/  IMAD.SHL.U32 R10, R10, 0x8, RZ ;  /* 0x000000080a0a7824 */ /* 0x000fe200078e00ff */
[----:B------:R-:W-:Y:S01]  /*1bc0*/  @!P6 IADD3 R6, P0, R14, R18, RZ ;  /* 0x000000120e06e210 */ /* 0x000fe20007f1e0ff */
[----:B------:R-:W-:Y:S01]  /*1bd0*/  IMAD R161, R153, 0x80, R238 ;  /* 0x0000008099a17824 */ /* 0x000fe200078e02ee */
[----:B------:R-:W-:-:S02]  /*1be0*/  LOP3.LUT R9, R11, 0x8, R9, 0xf8, !PT ;  /* 0x000000080b097812 */ /* 0x000fc400078ef809 */
[----:B------:R-:W-:Y:S01]  /*1bf0*/  @!P6 IADD3.X R5, R15, R19, R5, P0, !PT ;  /* 0x000000130f05e210 */ /* 0x000fe200007fe405 */
[----:B------:R-:W-:Y:S01]  /*1c00*/  @!P5 IMAD.WIDE.U32 R14, R2, 0x60, R14 ;  /* 0x00000060020ed825 */ /* 0x000fe200078e000e */
[C---:B-1----:R-:W-:Y:S02]  /*1c10*/  @!P6 LEA R20, P0, R6.reuse, c[0x0][0x168], 0x1 ;  /* 0x00005a000614ea11 */ /* 0x042fe400078008ff */
[----:B------:R-:W-:Y:S01]  /*1c20*/  SHF.R.U32.HI R11, RZ, 0x3, R11 ;  /* 0x00000003ff0b7819 */ /* 0x000fe2000001160b */
[----:B------:R-:W-:Y:S01]  /*1c30*/  @!P5 IMAD.IADD R4, R15, 0x1, R4 ;  /* 0x000000010f04d824 */ /* 0x000fe200078e0204 */
[----:B------:R-:W-:Y:S01]  /*1c40*/  @!P6 LEA.HI.X R21, R6, c[0x0][0x16c], R5, 0x1, P0 ;  /* 0x00005b000615ea11 */ /* 0x000fe200000f0c05 */
[----:B------:R-:W-:Y:S01]  /*1c50*/  IMAD.MOV.U32 R6, RZ, RZ, c[0x0][0x1a4] ;  /* 0x00006900ff067624 */ /* 0x000fe200078e00ff */
[C---:B------:R-:W-:Y:S02]  /*1c60*/  @!P5 LEA R18, P0, R14.reuse, c[0x0][0x168], 0x1 ;  /* 0x00005a000e12da11 */ /* 0x040fe400078008ff */
[----:B------:R-:W-:Y:S01]  /*1c70*/  LOP3.LUT R11, R9, R11, RZ, 0x3c, !PT ;  /* 0x0000000b090b7212 */ /* 0x000fe200078e3cff */
[----:B------:R1:W-:Y:S01]  /*1c80*/  @!P6 LDGSTS.E.BYPASS.LTC128B.128 [R224+0x3000], [R20.64] ;  /* 0x0300000014e0efae */ /* 0x0003e2000b901d48 */
[----:B------:R-:W-:Y:S01]  /*1c90*/  @!P5 LEA.HI.X R19, R14, c[0x0][0x16c], R4, 0x1, P0 ;  /* 0x00005b000e13da11 */ /* 0x000fe200000f0c04 */
[----:B------:R-:W-:Y:S01]  /*1ca0*/  IMAD.WIDE.U32 R14, R153, R222, R188 ;  /* 0x000000de990e7225 */ /* 0x000fe200078e00bc */
[----:B------:R-:W-:-:S02]  /*1cb0*/  SHF.R.S32.HI R4, RZ, 0x1f, R157 ;  /* 0x0000001fff047819 */ /* 0x000fc4000001149d */
[----:B------:R-:W-:Y:S01]  /*1cc0*/  SHF.R.S32.HI R9, RZ, 0x1f, R13 ;  /* 0x0000001fff097819 */ /* 0x000fe2000001140d */
[----:B------:R2:W-:Y:S01]  /*1cd0*/  @!P5 LDGSTS.E.BYPASS.LTC128B.128 [R224+0x3800], [R18.64] ;  /* 0x0380000012e0dfae */ /* 0x0005e2000b901d48 */
[----:B------:R-:W-:Y:S01]  /*1ce0*/  LEA.HI R4, R4, R12, RZ, 0x2 ;  /* 0x0000000c04047211 */ /* 0x000fe200078f10ff */
[----:B------:R-:W-:Y:S01]  /*1cf0*/  IMAD.SHL.U32 R5, R6, 0x40, RZ ;  /* 0x0000004006057824 */ /* 0x000fe200078e00ff */
[----:B------:R-:W-:Y:S01]  /*1d00*/  LEA.HI R9, R9, R13, RZ, 0x3 ;  /* 0x0000000d09097211 */ /* 0x000fe200078f18ff */
[----:B------:R-:W0:Y:S01]  /*1d10*/  LDGDEPBAR ;  /* 0x00000000000079af */ /* 0x000e220000000000 */
[----:B------:R-:W-:Y:S01]  /*1d20*/  LOP3.LUT R4, R4, 0xfffffffc, RZ, 0xc0, !PT ;  /* 0xfffffffc04047812 */ /* 0x000fe200078ec0ff */
[----:B------:R-:W-:Y:S01]  /*1d30*/  IMAD.IADD R15, R15, 0x1, R8 ;  /* 0x000000010f0f7824 */ /* 0x000fe200078e0208 */
[----:B------:R-:W-:Y:S01]  /*1d40*/  @!P2 IADD3 R8, P0, R14, R16, RZ ;  /* 0x000000100e08a210 */ /* 0x000fe20007f1e0ff */
[----:B------:R-:W-:Y:S01]  /*1d50*/  IMAD.SHL.U32 R9, R9, 0x20, RZ ;  /* 0x0000002009097824 */ /* 0x000fe200078e00ff */
[----:B------:R-:W-:Y:S01]  /*1d60*/  LOP3.LUT R157, R157, 0x7fffffe, RZ, 0xc0, !PT ;  /* 0x07fffffe9d9d7812 */ /* 0x000fe200078ec0ff */
[----:B------:R-:W-:Y:S01]  /*1d70*/  IMAD.IADD R4, R12, 0x1, -R4 ;  /* 0x000000010c047824 */ /* 0x000fe200078e0a04 */
[----:B------:R-:W-:Y:S01]  /*1d80*/  @!P2 IADD3.X R16, R15, R17, R5, P0, !PT ;  /* 0x000000110f10a210 */ /* 0x000fe200007fe405 */
[----:B------:R-:W-:Y:S01]  /*1d90*/  IMAD.U32 R215, R215, 0x20, R11 ;  /* 0x00000020d7d77824 */ /* 0x000fe200078e000b */
[----:B------:R-:W-:Y:S01]  /*1da0*/  @!P3 LEA R5, P0, R7, R14, 0x5 ;  /* 0x0000000e0705b211 */ /* 0x000fe200078028ff */
[----:B------:R-:W-:Y:S01]  /*1db0*/  IMAD.SHL.U32 R12, R4, 0x40, RZ ;  /* 0x00000040040c7824 */ /* 0x000fe200078e00ff */
[----:B------:R-:W-:Y:S01]  /*1dc0*/  LOP3.LUT R156, R9, 0xffffff00, RZ, 0xc0, !PT ;  /* 0xffffff00099c7812 */ /* 0x000fe200078ec0ff */
[----:B------:R-:W-:Y:S01]  /*1dd0*/  IMAD.IADD R157, R13, 0x1, -R157 ;  /* 0x000000010d9d7824 */ /* 0x000fe200078e0a9d */
[----:B------:R-:W-:Y:S01]  /*1de0*/  @!P3 LEA.HI.X R11, R7, R15, R6, 0x5, P0 ;  /* 0x0000000f070bb211 */ /* 0x000fe200000f2c06 */
[----:B------:R-:W-:Y:S01]  /*1df0*/  IMAD.SHL.U32 R215, R215, 0x2, RZ ;  /* 0x00000002d7d77824 */ /* 0x000fe200078e00ff */
[----:B------:R-:W-:-:S02]  /*1e00*/  LOP3.LUT R12, R12, 0xc0, RZ, 0xc0, !PT ;  /* 0x000000c00c0c7812 */ /* 0x000fc400078ec0ff */
[----:B-1----:R-:W-:Y:S02]  /*1e10*/  @!P4 LEA R20, P5, R14, c[0x0][0x170], 0x1 ;  /* 0x00005c000e14ca11 */ /* 0x002fe400078a08ff */
[----:B------:R-:W-:Y:S02]  /*1e20*/  LOP3.LUT R10, R12, 0x8, R10, 0xf8, !PT ;  /* 0x000000080c0a7812 */ /* 0x000fe400078ef80a */
[--C-:B------:R-:W-:Y:S01]  /*1e30*/  @!P4 LEA.HI.X R21, R14, c[0x0][0x174], R15.reuse, 0x1, P5 ;  /* 0x00005d000e15ca11 */ /* 0x100fe200028f0c0f */
[----:B------:R-:W-:Y:S01]  /*1e40*/  @!P1 IMAD.WIDE.U32 R14, R7, 0x60, R14 ;  /* 0x00000060070e9825 */ /* 0x000fe200078e000e */
[----:B--2---:R-:W-:Y:S01]  /*1e50*/  @!P3 LEA R18, P0, R5, c[0x0][0x170], 0x1 ;  /* 0x00005c000512ba11 */ /* 0x004fe200078008ff */
[----:B------:R-:W-:-:S04]  /*1e60*/  DEPBAR.LE SB0, 0x0 ;  /* 0x000080000000791a */ /* 0x000fc80000000000 */
[----:B------:R-:W-:Y:S01]  /*1e70*/  BAR.SYNC.DEFER_BLOCKING 0x0 ;  /* 0x0000000000007b1d */ /* 0x000fe20000010000 */
[----:B------:R-:W-:Y:S02]  /*1e80*/  @!P2 LEA R24, P5, R8, c[0x0][0x170], 0x1 ;  /* 0x00005c000818aa11 */ /* 0x000fe400078a08ff */
[----:B------:R-:W-:Y:S01]  /*1e90*/  @!P3 LEA.HI.X R19, R5, c[0x0][0x174], R11, 0x1, P0 ;  /* 0x00005d000513ba11 */ /* 0x000fe200000f0c0b */
[----:B------:R-:W-:Y:S01]  /*1ea0*/  @!P1 IMAD R5, R6, 0x60, RZ ;  /* 0x0000006006059824 */ /* 0x000fe200078e02ff */
[----:B------:R-:W-:Y:S02]  /*1eb0*/  SHF.R.U32.HI R12, RZ, 0x3, R12 ;  /* 0x00000003ff0c7819 */ /* 0x000fe4000001160c */
[----:B------:R-:W-:Y:S01]  /*1ec0*/  @!P2 LEA.HI.X R25, R8, c[0x0][0x174], R16, 0x1, P5 ;  /* 0x00005d000819aa11 */ /* 0x000fe200028f0c10 */
[----:B------:R-:W-:Y:S01]  /*1ed0*/  IMAD R8, R158, 0x200, R156 ;  /* 0x000002009e087824 */ /* 0x000fe200078e029c */
[----:B----4-:R-:W-:Y:S01]  /*1ee0*/  @!P1 LEA R22, P0, R14, c[0x0][0x170], 0x1 ;  /* 0x00005c000e169a11 */ /* 0x010fe200078008ff */
[----:B------:R-:W-:Y:S01]  /*1ef0*/  @!P1 IMAD.IADD R11, R15, 0x1, R5 ;  /* 0x000000010f0b9824 */ /* 0x000fe200078e0205 */
[----:B------:R-:W-:Y:S01]  /*1f00*/  LOP3.LUT R5, R10, R12, RZ, 0x3c, !PT ;  /* 0x0000000c0a057212 */ /* 0x000fe200078e3cff */
[----:B------:R-:W-:Y:S01]  /*1f10*/  IMAD R8, R157, 0x20, R8 ;  /* 0x000000209d087824 */ /* 0x000fe200078e0208 */
[----:B------:R-:W-:Y:S01]  /*1f20*/  IADD3 R213, R215, 0x2020, RZ ;  /* 0x00002020d7d57810 */ /* 0x000fe20007ffe0ff */
[----:B------:R-:W-:Y:S01]  /*1f30*/  IMAD R158, R158, 0x10, R159 ;  /* 0x000000109e9e7824 */ /* 0x000fe200078e029f */
[----:B------:R-:W-:Y:S01]  /*1f40*/  @!P1 LEA.HI.X R23, R14, c[0x0][0x174], R11, 0x1, P0 ;  /* 0x00005d000e179a11 */ /* 0x000fe200000f0c0b */
[----:B------:R-:W-:Y:S01]  /*1f50*/  IMAD.IADD R216, R5, 0x1, R8 ;  /* 0x0000000105d87824 */ /* 0x000fe200078e0208 */
[----:B------:R-:W-:Y:S01]  /*1f60*/  LOP3.LUT P0, RZ, R33, 0x2, RZ, 0xc0, !PT ;  /* 0x0000000221ff7812 */ /* 0x000fe2000780c0ff */
[----:B------:R-:W-:Y:S01]  /*1f70*/  IMAD.IADD R158, R158, 0x1, R235 ;  /* 0x000000019e9e7824 */ /* 0x000fe200078e02eb */
[----:B------:R-:W-:Y:S01]  /*1f80*/  IADD3 R33, R215, 0x2000, RZ ;  /* 0x00002000d7217810 */ /* 0x000fe20007ffe0ff */
[----:B------:R-:W-:-:S02]  /*1f90*/  IMAD.SHL.U32 R216, R216, 0x2, RZ ;  /* 0x00000002d8d87824 */ /* 0x000fc400078e00ff */
[C---:B------:R-:W-:Y:S01]  /*1fa0*/  IMAD.IADD R234, R158.reuse, 0x1, R228 ;  /* 0x000000019eea7824 */ /* 0x040fe200078e02e4 */
[C---:B------:R-:W-:Y:S01]  /*1fb0*/  IADD3 R231, R158.reuse, 0x8, RZ ;  /* 0x000000089ee77810 */ /* 0x040fe20007ffe0ff */
[----:B------:R-:W-:Y:S01]  /*1fc0*/  @P4 STS [R224+0x4000], RZ ;  /* 0x004000ffe0004388 */ /* 0x000fe20000000800 */
[----:B------:R-:W-:Y:S01]  /*1fd0*/  IADD3 R229, R158, 0x40, RZ ;  /* 0x000000409ee57810 */ /* 0x000fe20007ffe0ff */
[----:B------:R-:W-:Y:S01]  /*1fe0*/  IMAD R156, R157, 0x20, R156 ;  /* 0x000000209d9c7824 */ /* 0x000fe200078e029c */
[----:B------:R-:W-:Y:S01]  /*1ff0*/  IMNMX R234, RZ, R234, !PT ;  /* 0x000000eaffea7217 */ /* 0x000fe20007800200 */
[----:B------:R-:W-:Y:S01]  /*2000*/  @P4 STS [R224+0x4004], RZ ;  /* 0x004004ffe0004388 */ /* 0x000fe20000000800 */
[C---:B------:R-:W-:Y:S01]  /*2010*/  IMAD.IADD R232, R228.reuse, 0x1, R231 ;  /* 0x00000001e4e87824 */ /* 0x040fe200078e02e7 */
[----:B------:R-:W-:Y:S01]  /*2020*/  @P0 IADD3 R213, R33, -0x20, RZ ;  /* 0xffffffe021d50810 */ /* 0x000fe20007ffe0ff */
[----:B------:R-:W-:Y:S01]  /*2030*/  IMAD.IADD R230, R228, 0x1, R229 ;  /* 0x00000001e4e67824 */ /* 0x000fe200078e02e5 */
[----:B------:R-:W-:Y:S01]  /*2040*/  @P4 STS.64 [R224+0x4008], RZ ;  /* 0x004008ffe0004388 */ /* 0x000fe20000000a00 */
[----:B------:R-:W-:Y:S01]  /*2050*/  IMAD.IADD R5, R5, 0x1, R156 ;  /* 0x0000000105057824 */ /* 0x000fe200078e029c */
[----:B------:R-:W-:-:S02]  /*2060*/  IMNMX R232, RZ, R232, !PT ;  /* 0x000000e8ffe87217 */ /* 0x000fc40007800200 */
[----:B------:R-:W-:Y:S01]  /*2070*/  @!PT LDS RZ, [RZ] ;  /* 0x00000000fffff984 */ /* 0x000fe20000000800 */
[----:B------:R-:W-:Y:S01]  /*2080*/  @!PT LDS RZ, [RZ] ;  /* 0x00000000fffff984 */ /* 0x000fe20000000800 */
[----:B------:R-:W-:Y:S01]  /*2090*/  @!PT LDS RZ, [RZ] ;  /* 0x00000000fffff984 */ /* 0x000fe20000000800 */
[----:B------:R1:W-:Y:S01]  /*20a0*/  @!P4 LDGSTS.E.BYPASS.LTC128B.128 [R224+0x4000], [R20.64] ;  /* 0x0400000014e0cfae */ /* 0x0003e2000b901d48 */
[----:B------:R-:W-:Y:S02]  /*20b0*/  IMNMX R230, RZ, R230, !PT ;  /* 0x000000e6ffe67217 */ /* 0x000fe40007800200 */
[C---:B------:R-:W-:Y:S01]  /*20c0*/  IADD3 R210, R213.reuse, 0x400, RZ ;  /* 0x00000400d5d27810 */ /* 0x040fe20007ffe0ff */
[----:B------:R-:W-:Y:S01]  /*20d0*/  @P3 STS.128 [R224+0x4800], RZ ;  /* 0x004800ffe0003388 */ /* 0x000fe20000000c00 */
[C---:B------:R-:W-:Y:S02]  /*20e0*/  IADD3 R209, R213.reuse, 0x800, RZ ;  /* 0x00000800d5d17810 */ /* 0x040fe40007ffe0ff */
[C---:B------:R-:W-:Y:S01]  /*20f0*/  IADD3 R208, R213.reuse, 0xc00, RZ ;  /* 0x00000c00d5d07810 */ /* 0x040fe20007ffe0ff */
[----:B------:R-:W-:Y:S01]  /*2100*/  @!PT LDS RZ, [RZ] ;  /* 0x00000000fffff984 */ /* 0x000fe20000000800 */
[----:B------:R-:W-:Y:S01]  /*2110*/  @!PT LDS RZ, [RZ] ;  /* 0x00000000fffff984 */ /* 0x000fe20000000800 */
[----:B------:R-:W-:Y:S01]  /*2120*/  @!PT LDS RZ, [RZ] ;  /* 0x00000000fffff984 */ /* 0x000fe20000000800 */
[----:B------:R2:W-:Y:S01]  /*2130*/  @!P3 LDGSTS.E.BYPASS.LTC128B.128 [R224+0x4800], [R18.64] ;  /* 0x0480000012e0bfae */ /* 0x0005e2000b901d48 */
[C---:B------:R-:W-:Y:S02]  /*2140*/  IADD3 R207, R213.reuse, 0x1000, RZ ;  /* 0x00001000d5cf7810 */ /* 0x040fe40007ffe0ff */
[C---:B------:R-:W-:Y:S01]  /*2150*/  IADD3 R206, R213.reuse, 0x1400, RZ ;  /* 0x00001400d5ce7810 */ /* 0x040fe20007ffe0ff */
[----:B------:R-:W-:Y:S01]  /*2160*/  @P2 STS.128 [R224+0x5000], RZ ;  /* 0x005000ffe0002388 */ /* 0x000fe20000000c00 */
[----:B------:R-:W-:-:S02]  /*2170*/  IADD3 R205, R213, 0x1800, RZ ;  /* 0x00001800d5cd7810 */ /* 0x000fc40007ffe0ff */
[----:B------:R-:W-:Y:S01]  /*2180*/  IADD3 R204, R213, 0x1c00, RZ ;  /* 0x00001c00d5cc7810 */ /* 0x000fe20007ffe0ff */
[----:B------:R-:W-:Y:S01]  /*2190*/  @!PT LDS RZ, [RZ] ;  /* 0x00000000fffff984 */ /* 0x000fe20000000800 */
[----:B------:R-:W-:Y:S01]  /*21a0*/  @!PT LDS RZ, [RZ] ;  /* 0x00000000fffff984 */ /* 0x000fe20000000800 */
[----:B------:R-:W-:Y:S01]  /*21b0*/  @!PT LDS RZ, [RZ] ;  /* 0x00000000fffff984 */ /* 0x000fe20000000800 */
[----:B------:R3:W-:Y:S04]  /*21c0*/  @!P2 LDGSTS.E.BYPASS.LTC128B.128 [R224+0x5000], [R24.64] ;  /* 0x0500000018e0afae */ /* 0x0007e8000b901d48 */
[----:B------:R-:W-:Y:S04]  /*21d0*/  @P1 STS.128 [R224+0x5800], RZ ;  /* 0x005800ffe0001388 */ /* 0x000fe80000000c00 */
[----:B------:R-:W-:Y:S01]  /*21e0*/  @!PT LDS RZ, [RZ] ;  /* 0x00000000fffff984 */ /* 0x000fe20000000800 */
[----:B------:R-:W-:Y:S01]  /*21f0*/  @!PT LDS RZ, [RZ] ;  /* 0x00000000fffff984 */ /* 0x000fe20000000800 */
[----:B------:R-:W-:Y:S01]  /*2200*/  @!PT LDS RZ, [RZ] ;  /* 0x00000000fffff984 */ /* 0x000fe20000000800 */
[----:B------:R1:W-:Y:S01]  /*2210*/  @!P1 LDGSTS.E.BYPASS.LTC128B.128 [R224+0x5800], [R22.64] ;  /* 0x0580000016e09fae */ /* 0x0003e2000b901d48 */
[----:B------:R-:W-:Y:S01]  /*2220*/  LOP3.LUT P1, RZ, R4, 0x2, RZ, 0xc0, !PT ;  /* 0x0000000204ff7812 */ /* 0x000fe2000782c0ff */
[----:B------:R-:W-:-:S02]  /*2230*/  IMAD.MOV.U32 R4, RZ, RZ, 0x10 ;  /* 0x00000010ff047424 */ /* 0x000fc400078e00ff */
[----:B------:R-:W-:Y:S03]  /*2240*/  LDSM.16.M88.4 R132, [R215+0x2000] ;  /* 0x00200000d784783b */ /* 0x000fe60000000200 */
[----:B------:R-:W-:Y:S01]  /*2250*/  SEL R4, R4, 0xfffffff0, !P1 ;  /* 0xfffffff004047807 */ /* 0x000fe20004800000 */
[----:B------:R-:W-:Y:S04]  /*2260*/  LDSM.16.M88.4 R136, [R215+0x3c00] ;  /* 0x003c0000d788783b */ /* 0x000fe80000000200 */
[----:B------:R-:W-:Y:S01]  /*2270*/  LDSM.16.M88.4 R116, [R215+0x2400] ;  /* 0x00240000d774783b */ /* 0x000fe20000000200 */
[----:B------:R-:W-:-:S03]  /*2280*/  IMAD R214, R4, 0x2, R216 ;  /* 0x0000000204d67824 */ /* 0x000fc600078e02d8 */
[----:B------:R-:W-:Y:S04]  /*2290*/  LDSM.16.M88.4 R100, [R215+0x2800] ;  /* 0x00280000d764783b */ /* 0x000fe80000000200 */
[----:B---3--:R-:W3:Y:S04]  /*22a0*/  LDSM.16.M88.4 R24, [R216+0x1000] ;  /* 0x00100000d818783b */ /* 0x008ee80000000200 */
[----:B------:R-:W-:Y:S04]  /*22b0*/  LDSM.16.M88.4 R84, [R215+0x2c00] ;  /* 0x002c0000d754783b */ /* 0x000fe80000000200 */
[----:B-1----:R-:W2:Y:S04]  /*22c0*/  LDSM.16.M88.4 R20, [R216] ;  /* 0x00000000d814783b */ /* 0x002ea80000000200 */
[----:B------:R-:W1:Y:S04]  /*22d0*/  LDSM.16.M88.4 R68, [R215+0x3000] ;  /* 0x00300000d744783b */ /* 0x000e680000000200 */
[----:B------:R-:W4:Y:S04]  /*22e0*/  LDSM.16.M88.4 R52, [R215+0x3400] ;  /* 0x00340000d734783b */ /* 0x000f280000000200 */
[----:B------:R-:W5:Y:S04]  /*22f0*/  LDSM.16.M88.4 R36, [R215+0x3800] ;  /* 0x00380000d724783b */ /* 0x000f680000000200 */
[----:B------:R-:W-:Y:S04]  /*2300*/  LDSM.16.M88.4 R144, [R214] ;  /* 0x00000000d690783b */ /* 0x000fe80000000200 */
[----:B------:R-:W1:Y:S04]  /*2310*/  LDSM.16.M88.4 R148, [R213] ;  /* 0x00000000d594783b */ /* 0x000e680000000200 */
[----:B------:R-:W1:Y:S04]  /*2320*/  LDSM.16.M88.4 R140, [R214+0x1000] ;  /* 0x00100000d68c783b */ /* 0x000e680000000200 */
[----:B------:R-:W0:Y:S01]  /*2330*/  LDGDEPBAR ;  /* 0x00000000000079af */ /* 0x000e220000000000 */
[----:B---3--:R-:W-:Y:S08]  /*2340*/  HMMA.16816.F32.BF16 R28, R24, R136, RZ ;  /* 0x00000088181c723c */ /* 0x008ff000000418ff */
[C---:B--2---:R-:W-:Y:S08]  /*2350*/  HMMA.16816.F32.BF16 R16, R20.reuse, R132, RZ ;  /* 0x000000841410723c */ /* 0x044ff000000418ff */
[----:B------:R-:W-:Y:S07]  /*2360*/  HMMA.16816.F32.BF16 R32, R20, R136, RZ ;  /* 0x000000881420723c */ /* 0x000fee00000418ff */
[----:B------:R-:W-:Y:S01]  /*2370*/  IADD3 R136, R225, 0x1, -R155 ;  /* 0x00000001e1887810 */ /* 0x000fe20007ffe89b */
[----:B------:R-:W-:Y:S01]  /*2380*/  HMMA.16816.F32.BF16 R12, R24, R132, RZ ;  /* 0x00000084180c723c */ /* 0x000fe200000418ff */
[----:B------:R-:W-:-:S02]  /*2390*/  IADD3 R155, R158, 0x48, RZ ;  /* 0x000000489e9b7810 */ /* 0x000fc40007ffe0ff */
[----:B------:R-:W-:-:S03]  /*23a0*/  IADD3 R154, R136, c[0x0][0x2e8], RZ ;  /* 0x0000ba00889a7a10 */ /* 0x000fc60007ffe0ff */
[----:B------:R-:W-:Y:S02]  /*23b0*/  IMAD.IADD R228, R228, 0x1, R155 ;  /* 0x00000001e4e47824 */ /* 0x000fe400078e029b */
[----:B------:R-:W-:Y:S01]  /*23c0*/  HMMA.16816.F32.BF16 R8, R20, R134, RZ ;  /* 0x000000861408723c */ /* 0x000fe200000418ff */
[----:B------:R-:W-:Y:S02]  /*23d0*/  IMAD.IADD R233, R158, 0x1, R154 ;  /* 0x000000019ee97824 */ /* 0x000fe400078e029a */
[C---:B------:R-:W-:Y:S01]  /*23e0*/  IMAD.IADD R231, R154.reuse, 0x1, R231 ;  /* 0x000000019ae77824 */ /* 0x040fe200078e02e7 */
[----:B------:R-:W-:Y:S01]  /*23f0*/  IMNMX R228, RZ, R228, !PT ;  /* 0x000000e4ffe47217 */ /* 0x000fe20007800200 */
[C---:B------:R-:W-:Y:S01]  /*2400*/  IMAD.IADD R229, R154.reuse, 0x1, R229 ;  /* 0x000000019ae57824 */ /* 0x040fe200078e02e5 */
[-C--:B------:R-:W-:Y:S01]  /*2410*/  IMNMX R233, R233, R225.reuse, PT ;  /* 0x000000e1e9e97217 */ /* 0x080fe20003800200 */
[----:B------:R-:W-:Y:S01]  /*2420*/  IMAD.IADD R154, R154, 0x1, R155 ;  /* 0x000000019a9a7824 */ /* 0x000fe200078e029b */
[----:B------:R-:W-:Y:S01]  /*2430*/  HMMA.16816.F32.BF16 R124, R24, R116, RZ ;  /* 0x00000074187c723c */ /* 0x000fe200000418ff */
[----:B------:R-:W-:-:S02]  /*2440*/  IMNMX R231, R231, R225, PT ;  /* 0x000000e1e7e77217 */ /* 0x000fc40003800200 */
[----:B------:R-:W-:Y:S02]  /*2450*/  ISETP.GE.AND P5, PT, R161, R233, PT ;  /* 0x000000e9a100720c */ /* 0x000fe40003fa6270 */
[-C--:B------:R-:W-:Y:S02]  /*2460*/  IMNMX R229, R229, R225.reuse, PT ;  /* 0x000000e1e5e57217 */ /* 0x080fe40003800200 */
[C---:B------:R-:W-:Y:S01]  /*2470*/  ISETP.LT.OR P5, PT, R161.reuse, R234, P5 ;  /* 0x000000eaa100720c */ /* 0x040fe20002fa1670 */
[----:B------:R-:W-:Y:S01]  /*2480*/  HMMA.16816.F32.BF16 R120, R24, R118, RZ ;  /* 0x000000761878723c */ /* 0x000fe200000418ff */
[----:B------:R-:W-:Y:S02]  /*2490*/  IMNMX R225, R154, R225, PT ;  /* 0x000000e19ae17217 */ /* 0x000fe40003800200 */
[C---:B------:R-:W-:Y:S02]  /*24a0*/  ISETP.GE.AND P1, PT, R161.reuse, R231, PT ;  /* 0x000000e7a100720c */ /* 0x040fe40003f26270 */
[----:B------:R-:W-:-:S02]  /*24b0*/  ISETP.GE.AND P2, PT, R161, R229, PT ;  /* 0x000000e5a100720c */ /* 0x000fc40003f46270 */
[C---:B------:R-:W-:Y:S01]  /*24c0*/  ISETP.LT.OR P1, PT, R161.reuse, R232, P1 ;  /* 0x000000e8a100720c */ /* 0x040fe20000f21670 */
[----:B------:R-:W-:Y:S01]  /*24d0*/  HMMA.16816.F32.BF16 R108, R24, R100, RZ ;  /* 0x00000064186c723c */ /* 0x000fe200000418ff */
[----:B------:R-:W-:-:S07]  /*24e0*/  ISETP.LT.OR P2, PT, R161, R230, P2 ;  /* 0x000000e6a100720c */ /* 0x000fce0001741670 */
[C---:B------:R-:W-:Y:S08]  /*24f0*/  HMMA.16816.F32.BF16 R104, R24.reuse, R102, RZ ;  /* 0x000000661868723c */ /* 0x040ff000000418ff */
[C---:B------:R-:W-:Y:S08]  /*2500*/  HMMA.16816.F32.BF16 R92, R24.reuse, R84, RZ ;  /* 0x00000054185c723c */ /* 0x040ff000000418ff */
[C---:B------:R-:W-:Y:S08]  /*2510*/  HMMA.16816.F32.BF16 R88, R24.reuse, R86, RZ ;  /* 0x000000561858723c */ /* 0x040ff000000418ff */
[C---:B-1----:R-:W-:Y:S08]  /*2520*/  HMMA.16816.F32.BF16 R76, R24.reuse, R68, RZ ;  /* 0x00000044184c723c */ /* 0x042ff000000418ff */
[C---:B------:R-:W-:Y:S08]  /*2530*/  HMMA.16816.F32.BF16 R72, R24.reuse, R70, RZ ;  /* 0x000000461848723c */ /* 0x040ff000000418ff */
[C---:B----4-:R-:W-:Y:S08]  /*2540*/  HMMA.16816.F32.BF16 R60, R24.reuse, R52, RZ ;  /* 0x00000034183c723c */ /* 0x050ff000000418ff */
[C---:B------:R-:W-:Y:S08]  /*2550*/  HMMA.16816.F32.BF16 R56, R24.reuse, R54, RZ ;  /* 0x000000361838723c */ /* 0x040ff000000418ff */
[C---:B-----5:R-:W-:Y:S08]  /*2560*/  HMMA.16816.F32.BF16 R44, R24.reuse, R36, RZ ;  /* 0x00000024182c723c */ /* 0x060ff000000418ff */
[----:B------:R-:W-:Y:S08]  /*2570*/  HMMA.16816.F32.BF16 R40, R24, R38, RZ ;  /* 0x000000261828723c */ /* 0x000ff000000418ff */
[C---:B------:R-:W-:Y:S08]  /*2580*/  HMMA.16816.F32.BF16 R128, R20.reuse, R116, RZ ;  /* 0x000000741480723c */ /* 0x040ff000000418ff */
[C---:B------:R-:W-:Y:S08]  /*2590*/  HMMA.16816.F32.BF16 R112, R20.reuse, R100, RZ ;  /* 0x000000641470723c */ /* 0x040ff000000418ff */
[C---:B------:R-:W-:Y:S08]  /*25a0*/  HMMA.16816.F32.BF16 R96, R20.reuse, R84, RZ ;  /* 0x000000541460723c */ /* 0x040ff000000418ff */
[C---:B------:R-:W-:Y:S08]  /*25b0*/  HMMA.16816.F32.BF16 R80, R20.reuse, R68, RZ ;  /* 0x000000441450723c */ /* 0x040ff000000418ff */
[C---:B------:R-:W-:Y:S08]  /*25c0*/  HMMA.16816.F32.BF16 R64, R20.reuse, R52, RZ ;  /* 0x000000341440723c */ /* 0x040ff000000418ff */
[----:B------:R-:W-:Y:S08]  /*25d0*/  HMMA.16816.F32.BF16 R48, R20, R36, RZ ;  /* 0x000000241430723c */ /* 0x000ff000000418ff */
[----:B------:R-:W-:Y:S08]  /*25e0*/  HMMA.16816.F32.BF16 R132, R24, R134, RZ ;  /* 0x000000861884723c */ /* 0x000ff000000418ff */
[C---:B------:R-:W-:Y:S08]  /*25f0*/  HMMA.16816.F32.BF16 R116, R20.reuse, R118, RZ ;  /* 0x000000761474723c */ /* 0x040ff000000418ff */
[C---:B------:R-:W-:Y:S08]  /*2600*/  HMMA.16816.F32.BF16 R100, R20.reuse, R102, RZ ;  /* 0x000000661464723c */ /* 0x040ff000000418ff */
[C---:B------:R-:W-:Y:S08]  /*2610*/  HMMA.16816.F32.BF16 R84, R20.reuse, R86, RZ ;  /* 0x000000561454723c */ /* 0x040ff000000418ff */
[C---:B------:R-:W-:Y:S08]  /*2620*/  HMMA.16816.F32.BF16 R68, R20.reuse, R70, RZ ;  /* 0x000000461444723c */ /* 0x040ff000000418ff */
[C---:B------:R-:W-:Y:S08]  /*2630*/  HMMA.16816.F32.BF16 R52, R20.reuse, R54, RZ ;  /* 0x000000361434723c */ /* 0x040ff000000418ff */
[----:B------:R-:W-:Y:S08]  /*2640*/  HMMA.16816.F32.BF16 R36, R20, R38, RZ ;  /* 0x000000261424723c */ /* 0x000ff000000418ff */
[-C--:B------:R-:W-:Y:S08]  /*2650*/  HMMA.16816.F32.BF16 R24, R24, R138.reuse, RZ ;  /* 0x0000008a1818723c */ /* 0x080ff000000418ff */
[----:B------:R-:W-:Y:S01]  /*2660*/  HMMA.16816.F32.BF16 R20, R20, R138, RZ ;  /* 0x0000008a1414723c */ /* 0x000fe200000418ff */
[----:B------:R-:W1:Y:S07]  /*2670*/  LDSM.16.M88.4 R136, [R213+0x400] ;  /* 0x00040000d588783b */ /* 0x000e6e0000000200 */
[-C--:B------:R-:W-:Y:S08]  /*2680*/  HMMA.16816.F32.BF16 R16, R144, R148.reuse, R16 ;  /* 0x000000949010723c */ /* 0x080ff00000041810 */
[----:B------:R-:W-:Y:S07]  /*2690*/  HMMA.16816.F32.BF16 R12, R140, R148, R12 ;  /* 0x000000948c0c723c */ /* 0x000fee000004180c */
[----:B------:R-:W-:Y:S01]  /*26a0*/  IADD3 R148, R161, 0x1, RZ ;  /* 0x00000001a1947810 */ /* 0x000fe20007ffe0ff */
[----:B------:R-:W-:Y:S03]  /*26b0*/  HMMA.16816.F32.BF16 R8, R144, R150, R8 ;  /* 0x000000969008723c */ /* 0x000fe60000041808 */
[----:B------:R-:W-:-:S02]  /*26c0*/  ISETP.GE.AND P4, PT, R148, R233, PT ;  /* 0x000000e99400720c */ /* 0x000fc40003f86270 */
[C---:B------:R-:W-:Y:S02]  /*26d0*/  ISETP.GE.AND P0, PT, R148.reuse, R231, PT ;  /* 0x000000e79400720c */ /* 0x040fe40003f06270 */
[----:B------:R-:W-:Y:S01]  /*26e0*/  ISETP.GE.AND P6, PT, R148, R229, PT ;  /* 0x000000e59400720c */ /* 0x000fe20003fc6270 */
[----:B------:R-:W-:Y:S01]  /*26f0*/  HMMA.16816.F32.BF16 R132, R140, R150, R132 ;  /* 0x000000968c84723c */ /* 0x000fe20000041884 */
[----:B------:R-:W-:Y:S02]  /*2700*/  FSEL R159, R16, -INF , !P5 ;  /* 0xff800000109f7808 */ /* 0x000fe40006800000 */
[CC--:B------:R-:W-:Y:S02]  /*2710*/  ISETP.GE.AND P3, PT, R148.reuse, R225.reuse, PT ;  /* 0x000000e19400720c */ /* 0x0c0fe40003f66270 */
[----:B------:R-:W-:Y:S02]  /*2720*/  ISETP.GE.AND P5, PT, R161, R225, PT ;  /* 0x000000e1a100720c */ /* 0x000fe40003fa6270 */
[----:B------:R-:W-:-:S02]  /*2730*/  ISETP.LT.OR P4, PT, R148, R234, P4 ;  /* 0x000000ea9400720c */ /* 0x000fc40002781670 */
[C---:B------:R-:W-:Y:S01]  /*2740*/  ISETP.LT.OR P0, PT, R148.reuse, R232, P0 ;  /* 0x000000e89400720c */ /* 0x040fe20000701670 */
[-C--:B-1----:R-:W-:Y:S01]  /*2750*/  HMMA.16816.F32.BF16 R128, R144, R136.reuse, R128 ;  /* 0x000000889080723c */ /* 0x082fe20000041880 */
[C---:B------:R-:W-:Y:S02]  /*2760*/  ISETP.LT.OR P6, PT, R148.reuse, R230, P6 ;  /* 0x000000e69400720c */ /* 0x040fe400037c1670 */
[-C--:B------:R-:W-:Y:S02]  /*2770*/  ISETP.LT.OR P3, PT, R148, R228.reuse, P3 ;  /* 0x000000e49400720c */ /* 0x080fe40001f61670 */
[----:B------:R-:W-:Y:S02]  /*2780*/  ISETP.LT.OR P5, PT, R161, R228, P5 ;  /* 0x000000e4a100720c */ /* 0x000fe40002fa1670 */
[----:B------:R-:W-:Y:S01]  /*2790*/  FSEL R158, R17, -INF , !P4 ;  /* 0xff800000119e7808 */ /* 0x000fe20006000000 */
[----:B------:R-:W-:Y:S01]  /*27a0*/  HMMA.16816.F32.BF16 R124, R140, R136, R124 ;  /* 0x000000888c7c723c */ /* 0x000fe2000004187c */
[----:B------:R-:W-:-:S02]  /*27b0*/  FSEL R149, R18, -INF , !P1 ;  /* 0xff80000012957808 */ /* 0x000fc40004800000 */
[----:B------:R-:W-:Y:S02]  /*27c0*/  FSEL R148, R19, -INF , !P0 ;  /* 0xff80000013947808 */ /* 0x000fe40004000000 */
[----:B------:R-:W-:Y:S02]  /*27d0*/  FSEL R17, R12, -INF , !P2 ;  /* 0xff8000000c117808 */ /* 0x000fe40005000000 */
[----:B------:R-:W-:Y:S01]  /*27e0*/  FSEL R19, R13, -INF , !P6 ;  /* 0xff8000000d137808 */ /* 0x000fe20007000000 */
[-C--:B------:R-:W-:Y:S01]  /*27f0*/  HMMA.16816.F32.BF16 R120, R140, R138.reuse, R120 ;  /* 0x0000008a8c78723c */ /* 0x080fe20000041878 */
[----:B------:R-:W-:Y:S02]  /*2800*/  FSEL R18, R14, -INF , !P5 ;  /* 0xff8000000e127808 */ /* 0x000fe40006800000 */
[----:B------:R-:W-:Y:S02]  /*2810*/  FSEL R16, R15, -INF , !P3 ;  /* 0xff8000000f107808 */ /* 0x000fe40005800000 */
[C---:B------:R-:W-:Y:S01]  /*2820*/  IADD3 R150, R161.reuse, 0x8, RZ ;  /* 0x00000008a1967810 */ /* 0x040fe20007ffe0ff */
[----:B------:R-:W1:Y:S01]  /*2830*/  LDSM.16.M88.4 R12, [R213+0x800] ;  /* 0x00080000d50c783b */ /* 0x000e620000000200 */
[----:B------:R-:W-:Y:S01]  /*2840*/  IADD3 R136, R161, 0x9, RZ ;  /* 0x00000009a1887810 */ /* 0x000fe20007ffe0ff */
[----:B------:R-:W-:Y:S01]  /*2850*/  HMMA.16816.F32.BF16 R116, R144, R138, R116 ;  /* 0x0000008a9074723c */ /* 0x000fe20000041874 */
[----:B------:R-:W-:-:S02]  /*2860*/  ISETP.GE.AND P0, PT, R150, R233, PT ;  /* 0x000000e99600720c */ /* 0x000fc40003f06270 */
[C---:B------:R-:W-:Y:S02]  /*2870*/  ISETP.GE.AND P4, PT, R150.reuse, R231, PT ;  /* 0x000000e79600720c */ /* 0x040fe40003f86270 */
[C---:B------:R-:W-:Y:S02]  /*2880*/  ISETP.GE.AND P1, PT, R150.reuse, R229, PT ;  /* 0x000000e59600720c */ /* 0x040fe40003f26270 */
[C---:B------:R-:W-:Y:S02]  /*2890*/  ISETP.GE.AND P2, PT, R150.reuse, R225, PT ;  /* 0x000000e19600720c */ /* 0x040fe40003f46270 */
[C---:B------:R-:W-:Y:S02]  /*28a0*/  ISETP.LT.OR P0, PT, R150.reuse, R234, P0 ;  /* 0x000000ea9600720c */ /* 0x040fe40000701670 */
[----:B------:R-:W-:Y:S02]  /*28b0*/  ISETP.LT.OR P4, PT, R150, R232, P4 ;  /* 0x000000e89600720c */ /* 0x000fe40002781670 */
[----:B------:R-:W-:-:S02]  /*28c0*/  IADD3 R137, R161, 0x10, RZ ;  /* 0x00000010a1897810 */ /* 0x000fc40007ffe0ff */
[C---:B------:R-:W-:Y:S02]  /*28d0*/  ISETP.LT.OR P1, PT, R150.reuse, R230, P1 ;  /* 0x000000e69600720c */ /* 0x040fe40000f21670 */
[----:B------:R-:W-:Y:S02]  /*28e0*/  ISETP.LT.OR P2, PT, R150, R228, P2 ;  /* 0x000000e49600720c */ /* 0x000fe40001741670 */
[----:B------:R-:W-:Y:S02]  /*28f0*/  FSEL R162, R8, -INF , !P0 ;  /* 0xff80000008a27808 */ /* 0x000fe40004000000 */
[----:B------:R-:W-:Y:S02]  /*2900*/  FSEL R150, R10, -INF , !P4 ;  /* 0xff8000000a967808 */ /* 0x000fe40006000000 */
[C---:B------:R-:W-:Y:S02]  /*2910*/  ISETP.GE.AND P6, PT, R136.reuse, R231, PT ;  /* 0x000000e78800720c */ /* 0x040fe40003fc6270 */
[----:B------:R-:W-:-:S02]  /*2920*/  ISETP.GE.AND P3, PT, R136, R229, PT ;  /* 0x000000e58800720c */ /* 0x000fc40003f66270 */
[C---:B------:R-:W-:Y:S02]  /*2930*/  ISETP.GE.AND P0, PT, R136.reuse, R225, PT ;  /* 0x000000e18800720c */ /* 0x040fe40003f06270 */
[CC--:B------:R-:W-:Y:S02]  /*2940*/  ISETP.GE.AND P4, PT, R137.reuse, R233.reuse, PT ;  /* 0x000000e98900720c */ /* 0x0c0fe40003f86270 */
[C---:B------:R-:W-:Y:S02]  /*2950*/  ISETP.GE.AND P5, PT, R136.reuse, R233, PT ;  /* 0x000000e98800720c */ /* 0x040fe40003fa6270 */
[C---:B------:R-:W-:Y:S02]  /*2960*/  ISETP.LT.OR P6, PT, R136.reuse, R232, P6 ;  /* 0x000000e88800720c */ /* 0x040fe400037c1670 */
[C---:B------:R-:W-:Y:S02]  /*2970*/  ISETP.LT.OR P3, PT, R136.reuse, R230, P3 ;  /* 0x000000e68800720c */ /* 0x040fe40001f61670 */
[----:B------:R-:W-:Y:S01]  /*2980*/  ISETP.LT.OR P0, PT, R136, R228, P0 ;  /* 0x000000e48800720c */ /* 0x000fe20000701670 */
[----:B-1----:R-:W-:Y:S01]  /*2990*/  HMMA.16816.F32.BF16 R112, R144, R12, R112 ;  /* 0x0000000c9070723c */ /* 0x002fe20000041870 */
[----:B------:R-:W-:-:S02]  /*29a0*/  ISETP.LT.OR P4, PT, R137, R234, P4 ;  /* 0x000000ea8900720c */ /* 0x000fc40002781670 */
[----:B------:R-:W-:Y:S02]  /*29b0*/  IADD3 R8, R161, 0x11, RZ ;  /* 0x00000011a1087810 */ /* 0x000fe40007ffe0ff */
[----:B------:R-:W-:Y:S02]  /*29c0*/  ISETP.LT.OR P5, PT, R136, R234, P5 ;  /* 0x000000ea8800720c */ /* 0x000fe40002fa1670 */
[----:B------:R-:W-:Y:S01]  /*29d0*/  FSEL R136, R132, -INF , !P1 ;  /* 0xff80000084887808 */ /* 0x000fe20004800000 */
[----:B------:R-:W-:Y:S01]  /*29e0*/  HMMA.16816.F32.BF16 R108, R140, R12, R108 ;  /* 0x0000000c8c6c723c */ /* 0x000fe2000004186c */
[----:B------:R-:W-:Y:S02]  /*29f0*/  ISETP.GE.AND P1, PT, R137, R231, PT ;  /* 0x000000e78900720c */ /* 0x000fe40003f26270 */
[----:B------:R-:W-:Y:S02]  /*2a00*/  FSEL R134, R134, -INF , !P2 ;  /* 0xff80000086867808 */ /* 0x000fe40005000000 */
[----:B------:R-:W-:-:S02]  /*2a10*/  FSEL R151, R11, -INF , !P6 ;  /* 0xff8000000b977808 */ /* 0x000fc40007000000 */
[----:B------:R-:W-:Y:S01]  /*2a20*/  FSEL R138, R133, -INF , !P3 ;  /* 0xff800000858a7808 */ /* 0x000fe20005800000 */
[-C--:B------:R-:W-:Y:S01]  /*2a30*/  HMMA.16816.F32.BF16 R104, R140, R14.reuse, R104 ;  /* 0x0000000e8c68723c */ /* 0x080fe20000041868 */
[----:B------:R-:W-:Y:S02]  /*2a40*/  FSEL R135, R135, -INF , !P0 ;  /* 0xff80000087877808 */ /* 0x000fe40004000000 */
[----:B------:R-:W-:Y:S02]  /*2a50*/  FSEL R245, R128, -INF , !P4 ;  /* 0xff80000080f57808 */ /* 0x000fe40006000000 */
[----:B------:R-:W-:Y:S02]  /*2a60*/  ISETP.GE.AND P2, PT, R137, R229, PT ;  /* 0x000000e58900720c */ /* 0x000fe40003f46270 */
[C---:B------:R-:W-:Y:S01]  /*2a70*/  ISETP.GE.AND P3, PT, R8.reuse, R233, PT ;  /* 0x000000e90800720c */ /* 0x040fe20003f66270 */
[----:B------:R-:W-:Y:S01]  /*2a80*/  HMMA.16816.F32.BF16 R100, R144, R14, R100 ;  /* 0x0000000e9064723c */ /* 0x000fe20000041864 */
[----:B------:R-:W-:-:S02]  /*2a90*/  ISETP.GE.AND P0, PT, R8, R231, PT ;  /* 0x000000e70800720c */ /* 0x000fc40003f06270 */
[C---:B------:R-:W-:Y:S02]  /*2aa0*/  ISETP.GE.AND P6, PT, R8.reuse, R229, PT ;  /* 0x000000e50800720c */ /* 0x040fe40003fc6270 */
[-C--:B------:R-:W-:Y:S02]  /*2ab0*/  ISETP.GE.AND P4, PT, R8, R225.reuse, PT ;  /* 0x000000e10800720c */ /* 0x080fe40003f86270 */
[----:B------:R-:W-:Y:S02]  /*2ac0*/  FSEL R211, R9, -INF , !P5 ;  /* 0xff80000009d37808 */ /* 0x000fe40006800000 */
[C---:B------:R-:W-:Y:S02]  /*2ad0*/  ISETP.GE.AND P5, PT, R137.reuse, R225, PT ;  /* 0x000000e18900720c */ /* 0x040fe40003fa6270 */
[C---:B------:R-:W-:Y:S02]  /*2ae0*/  ISETP.LT.OR P1, PT, R137.reuse, R232, P1 ;  /* 0x000000e88900720c */ /* 0x040fe40000f21670 */
[----:B------:R-:W-:-:S02]  /*2af0*/  ISETP.LT.OR P2, PT, R137, R230, P2 ;  /* 0x000000e68900720c */ /* 0x000fc40001741670 */
[C---:B------:R-:W-:Y:S02]  /*2b00*/  ISETP.LT.OR P3, PT, R8.reuse, R234, P3 ;  /* 0x000000ea0800720c */ /* 0x040fe40001f61670 */
[C---:B------:R-:W-:Y:S02]  /*2b10*/  ISETP.LT.OR P0, PT, R8.reuse, R232, P0 ;  /* 0x000000e80800720c */ /* 0x040fe40000701670 */
[C---:B------:R-:W-:Y:S02]  /*2b20*/  ISETP.LT.OR P6, PT, R8.reuse, R230, P6 ;  /* 0x000000e60800720c */ /* 0x040fe400037c1670 */
[-C--:B------:R-:W-:Y:S02]  /*2b30*/  ISETP.LT.OR P4, PT, R8, R228.reuse, P4 ;  /* 0x000000e40800720c */ /* 0x080fe40002781670 */
[----:B------:R-:W-:Y:S02]  /*2b40*/  IADD3 R8, R161, 0x18, RZ ;  /* 0x00000018a1087810 */ /* 0x000fe40007ffe0ff */
[----:B------:R-:W-:-:S02]  /*2b50*/  ISETP.LT.OR P5, PT, R137, R228, P5 ;  /* 0x000000e48900720c */ /* 0x000fc40002fa1670 */
[----:B------:R-:W-:Y:S02]  /*2b60*/  FSEL R157, R130, -INF , !P1 ;  /* 0xff800000829d7808 */ /* 0x000fe40004800000 */
[----:B------:R-:W-:Y:S02]  /*2b70*/  FSEL R244, R129, -INF , !P3 ;  /* 0xff80000081f47808 */ /* 0x000fe40005800000 */
[----:B------:R-:W-:Y:S02]  /*2b80*/  FSEL R130, R131, -INF , !P0 ;  /* 0xff80000083827808 */ /* 0x000fe40004000000 */
[----:B------:R-:W-:Y:S02]  /*2b90*/  FSEL R137, R124, -INF , !P2 ;  /* 0xff8000007c897808 */ /* 0x000fe40005000000 */
[C---:B------:R-:W-:Y:S02]  /*2ba0*/  ISETP.GE.AND P1, PT, R8.reuse, R233, PT ;  /* 0x000000e90800720c */ /* 0x040fe40003f26270 */
[----:B------:R-:W-:-:S02]  /*2bb0*/  ISETP.GE.AND P3, PT, R8, R231, PT ;  /* 0x000000e70800720c */ /* 0x000fc40003f66270 */
[C---:B------:R-:W-:Y:S02]  /*2bc0*/  ISETP.GE.AND P0, PT, R8.reuse, R229, PT ;  /* 0x000000e50800720c */ /* 0x040fe40003f06270 */
[C---:B------:R-:W-:Y:S02]  /*2bd0*/  ISETP.GE.AND P2, PT, R8.reuse, R225, PT ;  /* 0x000000e10800720c */ /* 0x040fe40003f46270 */
[C---:B------:R-:W-:Y:S02]  /*2be0*/  ISETP.LT.OR P1, PT, R8.reuse, R234, P1 ;  /* 0x000000ea0800720c */ /* 0x040fe40000f21670 */
[C---:B------:R-:W-:Y:S02]  /*2bf0*/  ISETP.LT.OR P3, PT, R8.reuse, R232, P3 ;  /* 0x000000e80800720c */ /* 0x040fe40001f61670 */
[C---:B------:R-:W-:Y:S02]  /*2c00*/  ISETP.LT.OR P0, PT, R8.reuse, R230, P0 ;  /* 0x000000e60800720c */ /* 0x040fe40000701670 */
[----:B------:R-:W-:-:S02]  /*2c10*/  ISETP.LT.OR P2, PT, R8, R228, P2 ;  /* 0x000000e40800720c */ /* 0x000fc40001741670 */
[----:B------:R-:W1:Y:S01]  /*2c20*/  LDSM.16.M88.4 R8, [R213+0xc00] ;  /* 0x000c0000d508783b */ /* 0x000e620000000200 */
[----:B------:R-:W-:Y:S02]  /*2c30*/  IADD3 R13, R161, 0x19, RZ ;  /* 0x00000019a10d7810 */ /* 0x000fe40007ffe0ff */
[----:B------:R-:W-:Y:S02]  /*2c40*/  FSEL R133, R126, -INF , !P5 ;  /* 0xff8000007e857808 */ /* 0x000fe40006800000 */
[----:B------:R-:W-:Y:S02]  /*2c50*/  ISETP.GE.AND P5, PT, R13, R229, PT ;  /* 0x000000e50d00720c */ /* 0x000fe40003fa6270 */
[----:B------:R-:W-:Y:S02]  /*2c60*/  IADD3 R12, R161, 0x20, RZ ;  /* 0x00000020a10c7810 */ /* 0x000fe40007ffe0ff */
[----:B------:R-:W-:Y:S02]  /*2c70*/  ISETP.LT.OR P5, PT, R13, R230, P5 ;  /* 0x000000e60d00720c */ /* 0x000fe40002fa1670 */
[----:B------:R-:W-:-:S02]  /*2c80*/  FSEL R139, R125, -INF , !P6 ;  /* 0xff8000007d8b7808 */ /* 0x000fc40007000000 */
[----:B------:R-:W-:Y:S02]  /*2c90*/  FSEL R132, R127, -INF , !P4 ;  /* 0xff8000007f847808 */ /* 0x000fe40006000000 */
[----:B------:R-:W-:Y:S02]  /*2ca0*/  ISETP.GE.AND P6, PT, R13, R233, PT ;  /* 0x000000e90d00720c */ /* 0x000fe40003fc6270 */
[----:B------:R-:W-:Y:S02]  /*2cb0*/  FSEL R154, R120, -INF , !P0 ;  /* 0xff800000789a7808 */ /* 0x000fe40004000000 */
[----:B------:R-:W-:Y:S02]  /*2cc0*/  FSEL R160, R122, -INF , !P2 ;  /* 0xff8000007aa07808 */ /* 0x000fe40005000000 */
[----:B------:R-:W-:Y:S02]  /*2cd0*/  FSEL R246, R116, -INF , !P1 ;  /* 0xff80000074f67808 */ /* 0x000fe40004800000 */
[----:B------:R-:W-:-:S02]  /*2ce0*/  FSEL R163, R118, -INF , !P3 ;  /* 0xff80000076a37808 */ /* 0x000fc40005800000 */
[----:B------:R-:W-:Y:S02]  /*2cf0*/  FSEL R155, R121, -INF , !P5 ;  /* 0xff800000799b7808 */ /* 0x000fe40006800000 */
[C---:B------:R-:W-:Y:S02]  /*2d00*/  ISETP.GE.AND P4, PT, R13.reuse, R231, PT ;  /* 0x000000e70d00720c */ /* 0x040fe40003f86270 */
[----:B------:R-:W-:Y:S02]  /*2d10*/  ISETP.GE.AND P0, PT, R13, R225, PT ;  /* 0x000000e10d00720c */ /* 0x000fe40003f06270 */
[C---:B------:R-:W-:Y:S02]  /*2d20*/  ISETP.GE.AND P2, PT, R12.reuse, R233, PT ;  /* 0x000000e90c00720c */ /* 0x040fe40003f46270 */
[C---:B------:R-:W-:Y:S02]  /*2d30*/  ISETP.GE.AND P1, PT, R12.reuse, R231, PT ;  /* 0x000000e70c00720c */ /* 0x040fe40003f26270 */
[----:B------:R-:W-:-:S02]  /*2d40*/  ISETP.GE.AND P3, PT, R12, R229, PT ;  /* 0x000000e50c00720c */ /* 0x000fc40003f66270 */
[C---:B------:R-:W-:Y:S02]  /*2d50*/  ISETP.GE.AND P5, PT, R12.reuse, R225, PT ;  /* 0x000000e10c00720c */ /* 0x040fe40003fa6270 */
[C---:B------:R-:W-:Y:S01]  /*2d60*/  ISETP.LT.OR P6, PT, R13.reuse, R234, P6 ;  /* 0x000000ea0d00720c */ /* 0x040fe200037c1670 */
[-C--:B-1----:R-:W-:Y:S01]  /*2d70*/  HMMA.16816.F32.BF16 R96, R144, R8.reuse, R96 ;  /* 0x000000089060723c */ /* 0x082fe20000041860 */
[C---:B------:R-:W-:Y:S02]  /*2d80*/  ISETP.LT.OR P4, PT, R13.reuse, R232, P4 ;  /* 0x000000e80d00720c */ /* 0x040fe40002781670 */
[----:B------:R-:W-:Y:S02]  /*2d90*/  ISETP.LT.OR P0, PT, R13, R228, P0 ;  /* 0x000000e40d00720c */ /* 0x000fe40000701670 */
[C---:B------:R-:W-:Y:S02]  /*2da0*/  ISETP.LT.OR P2, PT, R12.reuse, R234, P2 ;  /* 0x000000ea0c00720c */ /* 0x040fe40001741670 */
[C---:B------:R-:W-:Y:S01]  /*2db0*/  ISETP.LT.OR P1, PT, R12.reuse, R232, P1 ;  /* 0x000000e80c00720c */ /* 0x040fe20000f21670 */
[----:B------:R-:W-:Y:S01]  /*2dc0*/  HMMA.16816.F32.BF16 R92, R140, R8, R92 ;  /* 0x000000088c5c723c */ /* 0x000fe2000004185c */
[----:B------:R-:W-:-:S02]  /*2dd0*/  ISETP.LT.OR P3, PT, R12, R230, P3 ;  /* 0x000000e60c00720c */ /* 0x000fc40001f61670 */
[----:B------:R-:W-:Y:S02]  /*2de0*/  ISETP.LT.OR P5, PT, R12, R228, P5 ;  /* 0x000000e40c00720c */ /* 0x000fe40002fa1670 */
[----:B------:R-:W-:Y:S02]  /*2df0*/  IADD3 R12, R161, 0x21, RZ ;  /* 0x00000021a10c7810 */ /* 0x000fe40007ffe0ff */
[----:B------:R-:W-:Y:S01]  /*2e00*/  FSEL R118, R117, -INF , !P6 ;  /* 0xff80000075767808 */ /* 0x000fe20007000000 */
[----:B------:R-:W-:Y:S01]  /*2e10*/  HMMA.16816.F32.BF16 R88, R140, R10, R88 ;  /* 0x0000000a8c58723c */ /* 0x000fe20000041858 */
[----:B------:R-:W-:Y:S02]  /*2e20*/  FSEL R199, R123, -INF , !P0 ;  /* 0xff8000007bc77808 */ /* 0x000fe40004000000 */
[----:B------:R-:W-:Y:S02]  /*2e30*/  FSEL R117, R119, -INF , !P4 ;  /* 0xff80000077757808 */ /* 0x000fe40006000000 */
[----:B------:R-:W-:-:S02]  /*2e40*/  FSEL R248, R112, -INF , !P2 ;  /* 0xff80000070f87808 */ /* 0x000fc40005000000 */
[C---:B------:R-:W-:Y:S01]  /*2e50*/  ISETP.GE.AND P4, PT, R12.reuse, R233, PT ;  /* 0x000000e90c00720c */ /* 0x040fe20003f86270 */
[----:B------:R-:W-:Y:S01]  /*2e60*/  HMMA.16816.F32.BF16 R84, R144, R10, R84 ;  /* 0x0000000a9054723c */ /* 0x000fe20000041854 */
[C---:B------:R-:W-:Y:S02]  /*2e70*/  ISETP.GE.AND P0, PT, R12.reuse, R231, PT ;  /* 0x000000e70c00720c */ /* 0x040fe40003f06270 */
[C---:B------:R-:W-:Y:S02]  /*2e80*/  ISETP.GE.AND P6, PT, R12.reuse, R229, PT ;  /* 0x000000e50c00720c */ /* 0x040fe40003fc6270 */
[C---:B------:R-:W-:Y:S02]  /*2e90*/  ISETP.GE.AND P2, PT, R12.reuse, R225, PT ;  /* 0x000000e10c00720c */ /* 0x040fe40003f46270 */
[C---:B------:R-:W-:Y:S02]  /*2ea0*/  ISETP.LT.OR P4, PT, R12.reuse, R234, P4 ;  /* 0x000000ea0c00720c */ /* 0x040fe40002781670 */
[----:B------:R-:W-:-:S02]  /*2eb0*/  ISETP.LT.OR P0, PT, R12, R232, P0 ;  /* 0x000000e80c00720c */ /* 0x000fc40000701670 */
[C---:B------:R-:W-:Y:S02]  /*2ec0*/  ISETP.LT.OR P6, PT, R12.reuse, R230, P6 ;  /* 0x000000e60c00720c */ /* 0x040fe400037c1670 */
[----:B------:R-:W-:Y:S02]  /*2ed0*/  ISETP.LT.OR P2, PT, R12, R228, P2 ;  /* 0x000000e40c00720c */ /* 0x000fe40001741670 */
[----:B------:R-:W-:Y:S02]  /*2ee0*/  IADD3 R12, R161, 0x28, RZ ;  /* 0x00000028a10c7810 */ /* 0x000fe40007ffe0ff */
[----:B------:R-:W-:Y:S02]  /*2ef0*/  FSEL R247, R113, -INF , !P4 ;  /* 0xff80000071f77808 */ /* 0x000fe40006000000 */
[----:B------:R-:W-:Y:S02]  /*2f00*/  FSEL R239, R114, -INF , !P1 ;  /* 0xff80000072ef7808 */ /* 0x000fe40004800000 */
[----:B------:R-:W-:-:S02]  /*2f10*/  FSEL R212, R115, -INF , !P0 ;  /* 0xff80000073d47808 */ /* 0x000fc40004000000 */
[----:B------:R-:W-:Y:S02]  /*2f20*/  FSEL R201, R108, -INF , !P3 ;  /* 0xff8000006cc97808 */ /* 0x000fe40005800000 */
[C---:B------:R-:W-:Y:S02]  /*2f30*/  ISETP.GE.AND P1, PT, R12.reuse, R233, PT ;  /* 0x000000e90c00720c */ /* 0x040fe40003f26270 */
[C---:B------:R-:W-:Y:S02]  /*2f40*/  ISETP.GE.AND P4, PT, R12.reuse, R231, PT ;  /* 0x000000e70c00720c */ /* 0x040fe40003f86270 */
[C---:B------:R-:W-:Y:S02]  /*2f50*/  ISETP.GE.AND P0, PT, R12.reuse, R229, PT ;  /* 0x000000e50c00720c */ /* 0x040fe40003f06270 */
[C---:B------:R-:W-:Y:S02]  /*2f60*/  ISETP.GE.AND P3, PT, R12.reuse, R225, PT ;  /* 0x000000e10c00720c */ /* 0x040fe40003f66270 */
[----:B------:R-:W-:-:S02]  /*2f70*/  ISETP.LT.OR P1, PT, R12, R234, P1 ;  /* 0x000000ea0c00720c */ /* 0x000fc40000f21670 */
[C---:B------:R-:W-:Y:S02]  /*2f80*/  ISETP.LT.OR P4, PT, R12.reuse, R232, P4 ;  /* 0x000000e80c00720c */ /* 0x040fe40002781670 */
[C---:B------:R-:W-:Y:S02]  /*2f90*/  ISETP.LT.OR P0, PT, R12.reuse, R230, P0 ;  /* 0x000000e60c00720c */ /* 0x040fe40000701670 */
[----:B------:R-:W-:Y:S02]  /*2fa0*/  ISETP.LT.OR P3, PT, R12, R228, P3 ;  /* 0x000000e40c00720c */ /* 0x000fe40001f61670 */
[----:B------:R-:W-:Y:S01]  /*2fb0*/  IADD3 R9, R161, 0x29, RZ ;  /* 0x00000029a1097810 */ /* 0x000fe20007ffe0ff */
[----:B------:R-:W1:Y:S01]  /*2fc0*/  LDSM.16.M88.4 R12, [R213+0x1000] ;  /* 0x00100000d50c783b */ /* 0x000e620000000200 */
[----:B------:R-:W-:Y:S02]  /*2fd0*/  FSEL R196, R110, -INF , !P5 ;  /* 0xff8000006ec47808 */ /* 0x000fe40006800000 */
[----:B------:R-:W-:-:S02]  /*2fe0*/  ISETP.GE.AND P5, PT, R9, R229, PT ;  /* 0x000000e50900720c */ /* 0x000fc40003fa6270 */
[----:B------:R-:W-:Y:S02]  /*2ff0*/  IADD3 R8, R161, 0x30, RZ ;  /* 0x00000030a1087810 */ /* 0x000fe40007ffe0ff */
[----:B------:R-:W-:Y:S02]  /*3000*/  ISETP.LT.OR P5, PT, R9, R230, P5 ;  /* 0x000000e60900720c */ /* 0x000fe40002fa1670 */
[----:B------:R-:W-:Y:S02]  /*3010*/  FSEL R167, R111, -INF , !P2 ;  /* 0xff8000006fa77808 */ /* 0x000fe40005000000 */
[----:B------:R-:W-:Y:S02]  /*3020*/  FSEL R197, R104, -INF , !P0 ;  /* 0xff80000068c57808 */ /* 0x000fe40004000000 */
[----:B------:R-:W-:Y:S02]  /*3030*/  FSEL R111, R106, -INF , !P3 ;  /* 0xff8000006a6f7808 */ /* 0x000fe40005800000 */
[----:B------:R-:W-:-:S02]  /*3040*/  FSEL R198, R109, -INF , !P6 ;  /* 0xff8000006dc67808 */ /* 0x000fc40007000000 */
[----:B------:R-:W-:Y:S02]  /*3050*/  FSEL R106, R100, -INF , !P1 ;  /* 0xff800000646a7808 */ /* 0x000fe40004800000 */
[----:B------:R-:W-:Y:S02]  /*3060*/  FSEL R104, R102, -INF , !P4 ;  /* 0xff80000066687808 */ /* 0x000fe40006000000 */
[----:B------:R-:W-:Y:S02]  /*3070*/  FSEL R200, R105, -INF , !P5 ;  /* 0xff80000069c87808 */ /* 0x000fe40006800000 */
[C---:B------:R-:W-:Y:S02]  /*3080*/  ISETP.GE.AND P6, PT, R9.reuse, R233, PT ;  /* 0x000000e90900720c */ /* 0x040fe40003fc6270 */
[C---:B------:R-:W-:Y:S02]  /*3090*/  ISETP.GE.AND P2, PT, R9.reuse, R231, PT ;  /* 0x000000e70900720c */ /* 0x040fe40003f46270 */
[----:B------:R-:W-:-:S02]  /*30a0*/  ISETP.GE.AND P0, PT, R9, R225, PT ;  /* 0x000000e10900720c */ /* 0x000fc40003f06270 */
[C---:B------:R-:W-:Y:S02]  /*30b0*/  ISETP.GE.AND P3, PT, R8.reuse, R233, PT ;  /* 0x000000e90800720c */ /* 0x040fe40003f66270 */
[C---:B------:R-:W-:Y:S02]  /*30c0*/  ISETP.GE.AND P1, PT, R8.reuse, R231, PT ;  /* 0x000000e70800720c */ /* 0x040fe40003f26270 */
[C---:B------:R-:W-:Y:S02]  /*30d0*/  ISETP.GE.AND P4, PT, R8.reuse, R229, PT ;  /* 0x000000e50800720c */ /* 0x040fe40003f86270 */
[----:B------:R-:W-:Y:S02]  /*30e0*/  ISETP.GE.AND P5, PT, R8, R225, PT ;  /* 0x000000e10800720c */ /* 0x000fe40003fa6270 */
[C---:B------:R-:W-:Y:S02]  /*30f0*/  ISETP.LT.OR P6, PT, R9.reuse, R234, P6 ;  /* 0x000000ea0900720c */ /* 0x040fe400037c1670 */
[C---:B------:R-:W-:Y:S01]  /*3100*/  ISETP.LT.OR P2, PT, R9.reuse, R232, P2 ;  /* 0x000000e80900720c */ /* 0x040fe20001741670 */
[----:B-1----:R-:W-:Y:S01]  /*3110*/  HMMA.16816.F32.BF16 R80, R144, R12, R80 ;  /* 0x0000000c9050723c */ /* 0x002fe20000041850 */
[----:B------:R-:W-:-:S02]  /*3120*/  ISETP.LT.OR P0, PT, R9, R228, P0 ;  /* 0x000000e40900720c */ /* 0x000fc40000701670 */
[C---:B------:R-:W-:Y:S02]  /*3130*/  ISETP.LT.OR P3, PT, R8.reuse, R234, P3 ;  /* 0x000000ea0800720c */ /* 0x040fe40001f61670 */
[C---:B------:R-:W-:Y:S02]  /*3140*/  ISETP.LT.OR P1, PT, R8.reuse, R232, P1 ;  /* 0x000000e80800720c */ /* 0x040fe40000f21670 */
[C---:B------:R-:W-:Y:S01]  /*3150*/  ISETP.LT.OR P4, PT, R8.reuse, R230, P4 ;  /* 0x000000e60800720c */ /* 0x040fe20002781670 */
[----:B------:R-:W-:Y:S01]  /*3160*/  HMMA.16816.F32.BF16 R76, R140, R12, R76 ;  /* 0x0000000c8c4c723c */ /* 0x000fe2000004184c */
[----:B------:R-:W-:Y:S02]  /*3170*/  ISETP.LT.OR P5, PT, R8, R228, P5 ;  /* 0x000000e40800720c */ /* 0x000fe40002fa1670 */
[----:B------:R-:W-:Y:S02]  /*3180*/  IADD3 R8, R161, 0x31, RZ ;  /* 0x00000031a1087810 */ /* 0x000fe40007ffe0ff */
[----:B------:R-:W-:-:S02]  /*3190*/  FSEL R100, R107, -INF , !P0 ;  /* 0xff8000006b647808 */ /* 0x000fc40004000000 */
[----:B------:R-:W-:Y:S01]  /*31a0*/  FSEL R105, R101, -INF , !P6 ;  /* 0xff80000065697808 */ /* 0x000fe20007000000 */
[-C--:B------:R-:W-:Y:S01]  /*31b0*/  HMMA.16816.F32.BF16 R72, R140, R14.reuse, R72 ;  /* 0x0000000e8c48723c */ /* 0x080fe20000041848 */
[----:B------:R-:W-:Y:S02]  /*31c0*/  FSEL R103, R103, -INF , !P2 ;  /* 0xff80000067677808 */ /* 0x000fe40005000000 */
[----:B------:R-:W-:Y:S02]  /*31d0*/  FSEL R110, R96, -INF , !P3 ;  /* 0xff800000606e7808 */ /* 0x000fe40005800000 */
[C---:B------:R-:W-:Y:S02]  /*31e0*/  ISETP.GE.AND P2, PT, R8.reuse, R233, PT ;  /* 0x000000e90800720c */ /* 0x040fe40003f46270 */
[C---:B------:R-:W-:Y:S01]  /*31f0*/  ISETP.GE.AND P0, PT, R8.reuse, R231, PT ;  /* 0x000000e70800720c */ /* 0x040fe20003f06270 */
[----:B------:R-:W-:Y:S01]  /*3200*/  HMMA.16816.F32.BF16 R68, R144, R14, R68 ;  /* 0x0000000e9044723c */ /* 0x000fe20000041844 */
[----:B------:R-:W-:-:S02]  /*3210*/  ISETP.GE.AND P6, PT, R8, R229, PT ;  /* 0x000000e50800720c */ /* 0x000fc40003fc6270 */
[C---:B------:R-:W-:Y:S02]  /*3220*/  ISETP.GE.AND P3, PT, R8.reuse, R225, PT ;  /* 0x000000e10800720c */ /* 0x040fe40003f66270 */
[C---:B------:R-:W-:Y:S02]  /*3230*/  ISETP.LT.OR P2, PT, R8.reuse, R234, P2 ;  /* 0x000000ea0800720c */ /* 0x040fe40001741670 */
[C---:B------:R-:W-:Y:S02]  /*3240*/  ISETP.LT.OR P0, PT, R8.reuse, R232, P0 ;  /* 0x000000e80800720c */ /* 0x040fe40000701670 */
[C---:B------:R-:W-:Y:S02]  /*3250*/  ISETP.LT.OR P6, PT, R8.reuse, R230, P6 ;  /* 0x000000e60800720c */ /* 0x040fe400037c1670 */
[----:B------:R-:W-:Y:S02]  /*3260*/  ISETP.LT.OR P3, PT, R8, R228, P3 ;  /* 0x000000e40800720c */ /* 0x000fe40001f61670 */
[----:B------:R-:W-:-:S02]  /*3270*/  IADD3 R8, R161, 0x38, RZ ;  /* 0x00000038a1087810 */ /* 0x000fc40007ffe0ff */
        /* <DEDUP_REMOVED lines=20> */
[----:B------:R-:W-:Y:S02]  /*33c0*/  FSEL R121, R88, -INF , !P0 ;  /* 0xff80000058797808 */ /* 0x000fe40004000000 */
[----:B------:R-:W-:Y:S02]  /*33d0*/  FSEL R129, R90, -INF , !P4 ;  /* 0xff8000005a817808 */ /* 0x000fe40006000000 */
[----:B------:R-:W-:Y:S02]  /*33e0*/  FSEL R84, R84, -INF , !P1 ;  /* 0xff80000054547808 */ /* 0x000fe40004800000 */
[----:B------:R-:W-:Y:S02]  /*33f0*/  FSEL R86, R86, -INF , !P2 ;  /* 0xff80000056567808 */ /* 0x000fe40005000000 */
[----:B------:R-:W-:-:S02]  /*3400*/  FSEL R194, R89, -INF , !P5 ;  /* 0xff80000059c27808 */ /* 0x000fc40006800000 */
[C---:B------:R-:W-:Y:S02]  /*3410*/  ISETP.GE.AND P6, PT, R13.reuse, R233, PT ;  /* 0x000000e90d00720c */ /* 0x040fe40003fc6270 */
        /* <DEDUP_REMOVED lines=38> */
[----:B------:R-:W-:Y:S02]  /*3680*/  ISETP.GE.AND P2, PT, R12, R225, PT ;  /* 0x000000e10c00720c */ /* 0x000fe40003f46270 */
[----:B------:R-:W-:-:S02]  /*3690*/  IADD3 R9, R161, 0x49, RZ ;  /* 0x00000049a1097810 */ /* 0x000fc40007ffe0ff */
[C---:B------:R-:W-:Y:S02]  /*36a0*/  ISETP.LT.OR P3, PT, R12.reuse, R234, P3 ;  /* 0x000000ea0c00720c */ /* 0x040fe40001f61670 */
[C---:B------:R-:W-:Y:S02]  /*36b0*/  ISETP.LT.OR P0, PT, R12.reuse, R232, P0 ;  /* 0x000000e80c00720c */ /* 0x040fe40000701670 */
[C---:B------:R-:W-:Y:S02]  /*36c0*/  ISETP.LT.OR P1, PT, R12.reuse, R230, P1 ;  /* 0x000000e60c00720c */ /* 0x040fe40000f21670 */
[----:B------:R-:W-:Y:S02]  /*36d0*/  ISETP.LT.OR P2, PT, R12, R228, P2 ;  /* 0x000000e40c00720c */ /* 0x000fe40001741670 */
        /* <DEDUP_REMOVED lines=28> */
[----:B------:R-:W1:Y:S01]  /*38a0*/  LDSM.16.M88.4 R8, [R213+0x1c00] ;  /* 0x001c0000d508783b */ /* 0x000e620000000200 */
[----:B------:R-:W-:Y:S01]  /*38b0*/  IADD3 R68, R161, 0x51, RZ ;  /* 0x00000051a1447810 */ /* 0x000fe20007ffe0ff */
[----:B------:R-:W-:-:S04]  /*38c0*/  DEPBAR.LE SB0, 0x0 ;  /* 0x000080000000791a */ /* 0x000fc80000000000 */
[----:B------:R-:W-:Y:S01]  /*38d0*/  FSEL R179, R75, -INF , !P1 ;  /* 0xff8000004bb37808 */ /* 0x000fe20004800000 */
[-C--:B------:R-:W-:Y:S01]  /*38e0*/  HMMA.16816.F32.BF16 R36, R144, R14.reuse, R36 ;  /* 0x0000000e9024723c */ /* 0x080fe20000041824 */
[----:B------:R-:W-:Y:S02]  /*38f0*/  ISETP.GE.AND P1, PT, R68, R231, PT ;  /* 0x000000e74400720c */ /* 0x000fe40003f26270 */
[----:B------:R-:W-:Y:S02]  /*3900*/  FSEL R88, R64, -INF , !P2 ;  /* 0xff80000040587808 */ /* 0x000fe40005000000 */
[----:B------:R-:W-:Y:S02]  /*3910*/  ISETP.LT.OR P1, PT, R68, R232, P1 ;  /* 0x000000e84400720c */ /* 0x000fe40000f21670 */
[----:B------:R-:W-:Y:S01]  /*3920*/  FSEL R75, R69, -INF , !P6 ;  /* 0xff800000454b7808 */ /* 0x000fe20007000000 */
[----:B------:R-:W-:Y:S01]  /*3930*/  HMMA.16816.F32.BF16 R40, R140, R14, R40 ;  /* 0x0000000e8c28723c */ /* 0x000fe20000041828 */
[----:B------:R-:W-:-:S02]  /*3940*/  FSEL R71, R71, -INF , !P5 ;  /* 0xff80000047477808 */ /* 0x000fc40006800000 */
[----:B------:R-:W-:Y:S02]  /*3950*/  IADD3 R64, R161, 0x58, RZ ;  /* 0x00000058a1407810 */ /* 0x000fe40007ffe0ff */
[C---:B------:R-:W-:Y:S02]  /*3960*/  ISETP.GE.AND P5, PT, R68.reuse, R233, PT ;  /* 0x000000e94400720c */ /* 0x040fe40003fa6270 */
[C---:B------:R-:W-:Y:S02]  /*3970*/  ISETP.GE.AND P6, PT, R68.reuse, R229, PT ;  /* 0x000000e54400720c */ /* 0x040fe40003fc6270 */
[----:B------:R-:W-:Y:S02]  /*3980*/  FSEL R73, R67, -INF , !P1 ;  /* 0xff80000043497808 */ /* 0x000fe40004800000 */
[----:B------:R-:W-:Y:S02]  /*3990*/  ISETP.GE.AND P2, PT, R68, R225, PT ;  /* 0x000000e14400720c */ /* 0x000fe40003f46270 */
[----:B------:R-:W-:-:S02]  /*39a0*/  ISETP.GE.AND P1, PT, R64, R229, PT ;  /* 0x000000e54000720c */ /* 0x000fc40003f26270 */
[C---:B------:R-:W-:Y:S02]  /*39b0*/  ISETP.LT.OR P5, PT, R68.reuse, R234, P5 ;  /* 0x000000ea4400720c */ /* 0x040fe40002fa1670 */
[C---:B------:R-:W-:Y:S02]  /*39c0*/  ISETP.LT.OR P6, PT, R68.reuse, R230, P6 ;  /* 0x000000e64400720c */ /* 0x040fe400037c1670 */
[----:B------:R-:W-:Y:S02]  /*39d0*/  IADD3 R12, R161, 0x59, RZ ;  /* 0x00000059a10c7810 */ /* 0x000fe40007ffe0ff */
[----:B------:R-:W-:Y:S02]  /*39e0*/  ISETP.LT.OR P2, PT, R68, R228, P2 ;  /* 0x000000e44400720c */ /* 0x000fe40001741670 */
[----:B------:R-:W-:Y:S02]  /*39f0*/  ISETP.LT.OR P1, PT, R64, R230, P1 ;  /* 0x000000e64000720c */ /* 0x000fe40000f21670 */
[----:B------:R-:W-:Y:S01]  /*3a00*/  FSEL R79, R65, -INF , !P5 ;  /* 0xff800000414f7808 */ /* 0x000fe20006800000 */
[----:B-1----:R-:W-:Y:S01]  /*3a10*/  HMMA.16816.F32.BF16 R32, R144, R8, R32 ;  /* 0x000000089020723c */ /* 0x002fe20000041820 */
[----:B------:R-:W-:-:S02]  /*3a20*/  FSEL R74, R66, -INF , !P3 ;  /* 0xff800000424a7808 */ /* 0x000fc40005800000 */
[----:B------:R-:W-:Y:S02]  /*3a30*/  FSEL R185, R60, -INF , !P0 ;  /* 0xff8000003cb97808 */ /* 0x000fe40004000000 */
[----:B------:R-:W-:Y:S02]  /*3a40*/  FSEL R182, R61, -INF , !P6 ;  /* 0xff8000003db67808 */ /* 0x000fe40007000000 */
[C---:B------:R-:W-:Y:S01]  /*3a50*/  ISETP.GE.AND P5, PT, R64.reuse, R233, PT ;  /* 0x000000e94000720c */ /* 0x040fe20003fa6270 */
[----:B------:R-:W-:Y:S01]  /*3a60*/  HMMA.16816.F32.BF16 R28, R140, R8, R28 ;  /* 0x000000088c1c723c */ /* 0x000fe2000004181c */
[C---:B------:R-:W-:Y:S02]  /*3a70*/  ISETP.GE.AND P3, PT, R64.reuse, R231, PT ;  /* 0x000000e74000720c */ /* 0x040fe40003f66270 */
[----:B------:R-:W-:Y:S02]  /*3a80*/  ISETP.GE.AND P0, PT, R64, R225, PT ;  /* 0x000000e14000720c */ /* 0x000fe40003f06270 */
[----:B------:R-:W-:-:S02]  /*3a90*/  ISETP.GE.AND P6, PT, R12, R229, PT ;  /* 0x000000e50c00720c */ /* 0x000fc40003fc6270 */
        /* <DEDUP_REMOVED lines=8> */
[C---:B------:R-:W-:Y:S02]  /*3b20*/  ISETP.LT.OR P5, PT, R64.reuse, R234, P5 ;  /* 0x000000ea4000720c */ /* 0x040fe40002fa1670 */
[C---:B------:R-:W-:Y:S02]  /*3b30*/  ISETP.LT.OR P3, PT, R64.reuse, R232, P3 ;  /* 0x000000e84000720c */ /* 0x040fe40001f61670 */
[----:B------:R-:W-:Y:S02]  /*3b40*/  ISETP.LT.OR P0, PT, R64, R228, P0 ;  /* 0x000000e44000720c */ /* 0x000fe40000701670 */
[C---:B------:R-:W-:Y:S02]  /*3b50*/  ISETP.LT.OR P6, PT, R12.reuse, R230, P6 ;  /* 0x000000e60c00720c */ /* 0x040fe400037c1670 */
[----:B------:R-:W-:Y:S02]  /*3b60*/  IADD3 R13, R161, 0x60, RZ ;  /* 0x00000060a10d7810 */ /* 0x000fe40007ffe0ff */
[----:B------:R-:W-:-:S02]  /*3b70*/  ISETP.LT.OR P4, PT, R12, R234, P4 ;  /* 0x000000ea0c00720c */ /* 0x000fc40002781670 */
[C---:B------:R-:W-:Y:S02]  /*3b80*/  ISETP.LT.OR P2, PT, R12.reuse, R232, P2 ;  /* 0x000000e80c00720c */ /* 0x040fe40001741670 */
[----:B------:R-:W-:Y:S02]  /*3b90*/  ISETP.LT.OR P1, PT, R12, R228, P1 ;  /* 0x000000e40c00720c */ /* 0x000fe40000f21670 */
[----:B------:R-:W-:Y:S02]  /*3ba0*/  FSEL R172, R58, -INF , !P0 ;  /* 0xff8000003aac7808 */ /* 0x000fe40004000000 */
[----:B------:R-:W-:Y:S02]  /*3bb0*/  FSEL R52, R52, -INF , !P5 ;  /* 0xff80000034347808 */ /* 0x000fe40006800000 */
[----:B------:R-:W-:Y:S02]  /*3bc0*/  FSEL R12, R54, -INF , !P3 ;  /* 0xff800000360c7808 */ /* 0x000fe40005800000 */
[----:B------:R-:W-:-:S02]  /*3bd0*/  FSEL R190, R57, -INF , !P6 ;  /* 0xff80000039be7808 */ /* 0x000fc40007000000 */
[C---:B------:R-:W-:Y:S02]  /*3be0*/  ISETP.GE.AND P0, PT, R13.reuse, R233, PT ;  /* 0x000000e90d00720c */ /* 0x040fe40003f06270 */
        /* <DEDUP_REMOVED lines=9> */
[----:B------:R-:W-:Y:S02]  /*3c80*/  ISETP.GE.AND P4, PT, R13, R233, PT ;  /* 0x000000e90d00720c */ /* 0x000fe40003f86270 */
[----:B------:R-:W-:-:S02]  /*3c90*/  IADD3 R9, R161, 0x70, RZ ;  /* 0x00000070a1097810 */ /* 0x000fc40007ffe0ff */
[----:B------:R-:W-:Y:S02]  /*3ca0*/  ISETP.LT.OR P4, PT, R13, R234, P4 ;  /* 0x000000ea0d00720c */ /* 0x000fe40002781670 */
[----:B------:R-:W-:Y:S02]  /*3cb0*/  FSEL R171, R59, -INF , !P1 ;  /* 0xff8000003bab7808 */ /* 0x000fe40004800000 */
        /* <DEDUP_REMOVED lines=10> */
[----:B------:R-:W-:Y:S02]  /*3d60*/  ISETP.GE.AND P4, PT, R9, R225, PT ;  /* 0x000000e10900720c */ /* 0x000fe40003f86270 */
[C---:B------:R-:W-:Y:S02]  /*3d70*/  ISETP.LT.OR P1, PT, R13.reuse, R232, P1 ;  /* 0x000000e80d00720c */ /* 0x040fe40000f21670 */
[----:B------:R-:W-:Y:S02]  /*3d80*/  ISETP.LT.OR P0, PT, R13, R228, P0 ;  /* 0x000000e40d00720c */ /* 0x000fe40000701670 */
[C---:B------:R-:W-:Y:S02]  /*3d90*/  ISETP.LT.OR P5, PT, R9.reuse, R234, P5 ;  /* 0x000000ea0900720c */ /* 0x040fe40002fa1670 */
[C---:B------:R-:W-:Y:S02]  /*3da0*/  ISETP.LT.OR P3, PT, R9.reuse, R232, P3 ;  /* 0x000000e80900720c */ /* 0x040fe40001f61670 */
[----:B------:R-:W-:-:S02]  /*3db0*/  ISETP.LT.OR P6, PT, R9, R230, P6 ;  /* 0x000000e60900720c */ /* 0x000fc400037c1670 */
[----:B------:R-:W-:Y:S02]  /*3dc0*/  ISETP.LT.OR P4, PT, R9, R228, P4 ;  /* 0x000000e40900720c */ /* 0x000fe40002781670 */
[----:B------:R-:W-:Y:S02]  /*3dd0*/  IADD3 R9, R161, 0x68, RZ ;  /* 0x00000068a1097810 */ /* 0x000fe40007ffe0ff */
[----:B------:R-:W-:Y:S02]  /*3de0*/  FSEL R70, R55, -INF , !P2 ;  /* 0xff80000037467808 */ /* 0x000fe40005000000 */
[----:B------:R-:W-:Y:S02]  /*3df0*/  ISETP.GE.AND P2, PT, R13, R229, PT ;  /* 0x000000e50d00720c */ /* 0x000fe40003f46270 */
[----:B------:R-:W-:Y:S02]  /*3e00*/  FSEL R203, R51, -INF , !P1 ;  /* 0xff80000033cb7808 */ /* 0x000fe40004800000 */
[----:B------:R-:W-:-:S02]  /*3e10*/  FSEL R126, R47, -INF , !P0 ;  /* 0xff8000002f7e7808 */ /* 0x000fc40004000000 */
[----:B------:R-:W-:Y:S02]  /*3e20*/  FSEL R32, R32, -INF , !P5 ;  /* 0xff80000020207808 */ /* 0x000fe40006800000 */
[----:B------:R-:W-:Y:S02]  /*3e30*/  FSEL R99, R34, -INF , !P3 ;  /* 0xff80000022637808 */ /* 0x000fe40005800000 */
[C---:B------:R-:W-:Y:S02]  /*3e40*/  ISETP.GE.AND P1, PT, R9.reuse, R233, PT ;  /* 0x000000e90900720c */ /* 0x040fe40003f26270 */
[C---:B------:R-:W-:Y:S02]  /*3e50*/  ISETP.GE.AND P0, PT, R9.reuse, R231, PT ;  /* 0x000000e70900720c */ /* 0x040fe40003f06270 */
[C---:B------:R-:W-:Y:S02]  /*3e60*/  ISETP.GE.AND P5, PT, R9.reuse, R229, PT ;  /* 0x000000e50900720c */ /* 0x040fe40003fa6270 */
[----:B------:R-:W-:-:S02]  /*3e70*/  ISETP.GE.AND P3, PT, R9, R225, PT ;  /* 0x000000e10900720c */ /* 0x000fc40003f66270 */
[----:B------:R-:W-:Y:S02]  /*3e80*/  ISETP.LT.OR P2, PT, R13, R230, P2 ;  /* 0x000000e60d00720c */ /* 0x000fe40001741670 */
[----:B------:R-:W-:Y:S02]  /*3e90*/  IADD3 R13, R161, 0x71, RZ ;  /* 0x00000071a10d7810 */ /* 0x000fe40007ffe0ff */
[C---:B------:R-:W-:Y:S01]  /*3ea0*/  ISETP.LT.OR P1, PT, R9.reuse, R234, P1 ;  /* 0x000000ea0900720c */ /* 0x040fe20000f21670 */
[----:B------:R-:W-:Y:S01]  /*3eb0*/  BAR.SYNC.DEFER_BLOCKING 0x0 ;  /* 0x0000000000007b1d */ /* 0x000fe20000010000 */
[C---:B------:R-:W-:Y:S02]  /*3ec0*/  ISETP.LT.OR P0, PT, R9.reuse, R232, P0 ;  /* 0x000000e80900720c */ /* 0x040fe40000701670 */
[C---:B------:R-:W-:Y:S02]  /*3ed0*/  ISETP.LT.OR P5, PT, R9.reuse, R230, P5 ;  /* 0x000000e60900720c */ /* 0x040fe40002fa1670 */
[----:B------:R-:W-:-:S02]  /*3ee0*/  ISETP.LT.OR P3, PT, R9, R228, P3 ;  /* 0x000000e40900720c */ /* 0x000fc40001f61670 */
[C---:B------:R-:W-:Y:S02]  /*3ef0*/  IADD3 R9, R161.reuse, 0x69, RZ ;  /* 0x00000069a1097810 */ /* 0x040fe40007ffe0ff */
[C---:B------:R-:W-:Y:S02]  /*3f00*/  IADD3 R10, R161.reuse, 0x78, RZ ;  /* 0x00000078a10a7810 */ /* 0x040fe40007ffe0ff */
[----:B------:R-:W-:Y:S02]  /*3f10*/  IADD3 R161, R161, 0x79, RZ ;  /* 0x00000079a1a17810 */ /* 0x000fe40007ffe0ff */
[----:B------:R-:W-:Y:S02]  /*3f20*/  FSEL R170, R45, -INF , !P2 ;  /* 0xff8000002daa7808 */ /* 0x000fe40005000000 */
[----:B------:R-:W-:Y:S02]  /*3f30*/  ISETP.GE.AND P2, PT, R13, R233, PT ;  /* 0x000000e90d00720c */ /* 0x000fe40003f46270 */
[----:B------:R-:W-:-:S02]  /*3f40*/  FSEL R202, R38, -INF , !P0 ;  /* 0xff80000026ca7808 */ /* 0x000fc40004000000 */
[----:B------:R-:W-:Y:S02]  /*3f50*/  FSEL R115, R28, -INF , !P6 ;  /* 0xff8000001c737808 */ /* 0x000fe40007000000 */
[----:B------:R-:W-:Y:S02]  /*3f60*/  FSEL R98, R30, -INF , !P4 ;  /* 0xff8000001e627808 */ /* 0x000fe40006000000 */
[----:B------:R-:W-:Y:S02]  /*3f70*/  ISETP.GE.AND P0, PT, R161, R229, PT ;  /* 0x000000e5a100720c */ /* 0x000fe40003f06270 */
[C---:B------:R-:W-:Y:S02]  /*3f80*/  ISETP.GE.AND P6, PT, R13.reuse, R231, PT ;  /* 0x000000e70d00720c */ /* 0x040fe40003fc6270 */
[C---:B------:R-:W-:Y:S02]  /*3f90*/  ISETP.GE.AND P4, PT, R13.reuse, R229, PT ;  /* 0x000000e50d00720c */ /* 0x040fe40003f86270 */
[----:B------:R-:W-:-:S02]  /*3fa0*/  ISETP.LT.OR P2, PT, R13, R234, P2 ;  /* 0x000000ea0d00720c */ /* 0x000fc40001741670 */
[----:B------:R-:W-:Y:S02]  /*3fb0*/  ISETP.LT.OR P0, PT, R161, R230, P0 ;  /* 0x000000e6a100720c */ /* 0x000fe40000701670 */
[C---:B------:R-:W-:Y:S02]  /*3fc0*/  ISETP.LT.OR P6, PT, R13.reuse, R232, P6 ;  /* 0x000000e80d00720c */ /* 0x040fe400037c1670 */
[----:B------:R-:W-:Y:S02]  /*3fd0*/  ISETP.LT.OR P4, PT, R13, R230, P4 ;  /* 0x000000e60d00720c */ /* 0x000fe40002781670 */
[----:B------:R-:W-:Y:S02]  /*3fe0*/  FSEL R33, R33, -INF , !P2 ;  /* 0xff80000021217808 */ /* 0x000fe40005000000 */
[----:B------:R-:W-:Y:S02]  /*3ff0*/  ISETP.GE.AND P2, PT, R13, R225, PT ;  /* 0x000000e10d00720c */ /* 0x000fe40003f46270 */
[----:B------:R-:W-:-:S02]  /*4000*/  FSEL R127, R25, -INF , !P0 ;  /* 0xff800000197f7808 */ /* 0x000fc40004000000 */
[----:B------:R-:W-:Y:S02]  /*4010*/  FSEL R102, R35, -INF , !P6 ;  /* 0xff80000023667808 */ /* 0x000fe40007000000 */
[----:B------:R-:W-:Y:S02]  /*4020*/  FSEL R174, R40, -INF , !P5 ;  /* 0xff80000028ae7808 */ /* 0x000fe40006800000 */
[----:B------:R-:W-:Y:S02]  /*4030*/  FSEL R164, R42, -INF , !P3 ;  /* 0xff8000002aa47808 */ /* 0x000fe40005800000 */
[----:B------:R-:W-:Y:S02]  /*4040*/  FSEL R123, R29, -INF , !P4 ;  /* 0xff8000001d7b7808 */ /* 0x000fe40006000000 */
[----:B------:R-:W-:Y:S02]  /*4050*/  ISETP.GE.AND P0, PT, R161, R225, PT ;  /* 0x000000e1a100720c */ /* 0x000fe40003f06270 */
[----:B------:R-:W-:-:S02]  /*4060*/  ISETP.GE.AND P6, PT, R9, R233, PT ;  /* 0x000000e90900720c */ /* 0x000fc40003fc6270 */
[C---:B------:R-:W-:Y:S02]  /*4070*/  ISETP.GE.AND P3, PT, R9.reuse, R231, PT ;  /* 0x000000e70900720c */ /* 0x040fe40003f66270 */
[C---:B------:R-:W-:Y:S02]  /*4080*/  ISETP.GE.AND P5, PT, R9.reuse, R229, PT ;  /* 0x000000e50900720c */ /* 0x040fe40003fa6270 */
[----:B------:R-:W-:Y:S02]  /*4090*/  ISETP.GE.AND P4, PT, R9, R225, PT ;  /* 0x000000e10900720c */ /* 0x000fe40003f86270 */
[-C--:B------:R-:W-:Y:S02]  /*40a0*/  ISETP.LT.OR P2, PT, R13, R228.reuse, P2 ;  /* 0x000000e40d00720c */ /* 0x080fe40001741670 */
[----:B------:R-:W-:Y:S02]  /*40b0*/  ISETP.LT.OR P0, PT, R161, R228, P0 ;  /* 0x000000e4a100720c */ /* 0x000fe40000701670 */
[----:B------:R-:W-:-:S02]  /*40c0*/  ISETP.LT.OR P6, PT, R9, R234, P6 ;  /* 0x000000ea0900720c */ /* 0x000fc400037c1670 */
[C---:B------:R-:W-:Y:S02]  /*40d0*/  ISETP.LT.OR P3, PT, R9.reuse, R232, P3 ;  /* 0x000000e80900720c */ /* 0x040fe40001f61670 */
[C---:B------:R-:W-:Y:S02]  /*40e0*/  ISETP.LT.OR P5, PT, R9.reuse, R230, P5 ;  /* 0x000000e60900720c */ /* 0x040fe40002fa1670 */
[----:B------:R-:W-:Y:S02]  /*40f0*/  ISETP.LT.OR P4, PT, R9, R228, P4 ;  /* 0x000000e40900720c */ /* 0x000fe40002781670 */
[----:B------:R-:W-:Y:S02]  /*4100*/  FSEL R114, R31, -INF , !P2 ;  /* 0xff8000001f727808 */ /* 0x000fe40005000000 */
[----:B------:R-:W-:Y:S02]  /*4110*/  FSEL R9, R36, -INF , !P1 ;  /* 0xff80000024097808 */ /* 0x000fe40004800000 */
[----:B------:R-:W-:-:S02]  /*4120*/  ISETP.GE.AND P2, PT, R10, R229, PT ;  /* 0x000000e50a00720c */ /* 0x000fc40003f46270 */
[----:B------:R-:W-:Y:S02]  /*4130*/  ISETP.GE.AND P1, PT, R10, R225, PT ;  /* 0x000000e10a00720c */ /* 0x000fe40003f26270 */
[----:B------:R-:W-:Y:S02]  /*4140*/  FSEL R112, R27, -INF , !P0 ;  /* 0xff8000001b707808 */ /* 0x000fe40004000000 */
[----:B------:R-:W-:Y:S02]  /*4150*/  ISETP.GT.AND P0, PT, R250, R220, PT ;  /* 0x000000dcfa00720c */ /* 0x000fe40003f04270 */
[C---:B------:R-:W-:Y:S02]  /*4160*/  ISETP.LT.OR P2, PT, R10.reuse, R230, P2 ;  /* 0x000000e60a00720c */ /* 0x040fe40001741670 */
[----:B------:R-:W-:Y:S02]  /*4170*/  ISETP.LT.OR P1, PT, R10, R228, P1 ;  /* 0x000000e40a00720c */ /* 0x000fe40000f21670 */
[----:B------:R-:W-:-:S02]  /*4180*/  FSEL R178, R41, -INF , !P5 ;  /* 0xff80000029b27808 */ /* 0x000fc40006800000 */
[----:B------:R-:W-:Y:S02]  /*4190*/  FSEL R131, R43, -INF , !P4 ;  /* 0xff8000002b837808 */ /* 0x000fe40006000000 */
[----:B------:R-:W-:Y:S02]  /*41a0*/  FSEL R128, R24, -INF , !P2 ;  /* 0xff80000018807808 */ /* 0x000fe40005000000 */
[----:B------:R-:W-:Y:S02]  /*41b0*/  FSEL R113, R26, -INF , !P1 ;  /* 0xff8000001a717808 */ /* 0x000fe40004800000 */
[CC--:B------:R-:W-:Y:S02]  /*41c0*/  ISETP.GE.AND P5, PT, R10.reuse, R233.reuse, PT ;  /* 0x000000e90a00720c */ /* 0x0c0fe40003fa6270 */
[----:B------:R-:W-:Y:S02]  /*41d0*/  ISETP.GE.AND P4, PT, R161, R233, PT ;  /* 0x000000e9a100720c */ /* 0x000fe40003f86270 */
[----:B------:R-:W-:-:S02]  /*41e0*/  ISETP.GE.AND P2, PT, R10, R231, PT ;  /* 0x000000e70a00720c */ /* 0x000fc40003f46270 */
[C---:B------:R-:W-:Y:S02]  /*41f0*/  ISETP.GE.AND P1, PT, R161.reuse, R231, PT ;  /* 0x000000e7a100720c */ /* 0x040fe40003f26270 */
[C---:B------:R-:W-:Y:S02]  /*4200*/  ISETP.LT.OR P5, PT, R10.reuse, R234, P5 ;  /* 0x000000ea0a00720c */ /* 0x040fe40002fa1670 */
[----:B------:R-:W-:Y:S02]  /*4210*/  ISETP.LT.OR P2, PT, R10, R232, P2 ;  /* 0x000000e80a00720c */ /* 0x000fe40001741670 */
[C---:B------:R-:W-:Y:S02]  /*4220*/  ISETP.LT.OR P4, PT, R161.reuse, R234, P4 ;  /* 0x000000eaa100720c */ /* 0x040fe40002781670 */
[----:B------:R-:W-:Y:S02]  /*4230*/  ISETP.LT.OR P1, PT, R161, R232, P1 ;  /* 0x000000e8a100720c */ /* 0x000fe40000f21670 */
[----:B------:R-:W-:-:S02]  /*4240*/  FSEL R37, R37, -INF , !P6 ;  /* 0xff80000025257808 */ /* 0x000fc40007000000 */
[----:B------:R-:W-:Y:S02]  /*4250*/  FSEL R193, R39, -INF , !P3 ;  /* 0xff80000027c17808 */ /* 0x000fe40005800000 */
[----:B------:R-:W-:Y:S02]  /*4260*/  FSEL R20, R20, -INF , !P5 ;  /* 0xff80000014147808 */ /* 0x000fe40006800000 */
[----:B------:R-:W-:Y:S02]  /*4270*/  FSEL R122, R22, -INF , !P2 ;  /* 0xff800000167a7808 */ /* 0x000fe40005000000 */
[----:B------:R-:W-:Y:S02]  /*4280*/  FSEL R21, R21, -INF , !P4 ;  /* 0xff80000015157808 */ /* 0x000fe40006000000 */
[----:B------:R-:W-:Y:S01]  /*4290*/  FSEL R116, R23, -INF , !P1 ;  /* 0xff80000017747808 */ /* 0x000fe20004800000 */
[----:B------:R-:W-:Y:S05]  /*42a0*/  @!P0 BRA `(.L_x_154) ;  /* 0x0000018000008947 */ /* 0x000fea0003800000 */
[----:B------:R-:W-:Y:S02]  /*42b0*/  IADD3 R11, R184, -0x2, RZ ;  /* 0xfffffffeb80b7810 */ /* 0x000fe40007ffe0ff */
[----:B------:R-:W-:-:S02]  /*42c0*/  SHF.L.U64.HI R0, R2, 0x6, R0 ;  /* 0x0000000602007819 */ /* 0x000fc40000010200 */
[----:B------:R-:W-:Y:S01]  /*42d0*/  SHF.R.S32.HI R10, RZ, 0x1f, R11 ;  /* 0x0000001fff0a7819 */ /* 0x000fe2000001140b */
[----:B------:R-:W-:Y:S02]  /*42e0*/  IMAD R3, R3, R11, RZ ;  /* 0x0000000b03037224 */ /* 0x000fe400078e02ff */
[----:B------:R-:W-:-:S04]  /*42f0*/  IMAD.WIDE.U32 R14, R11, R152, R240 ;  /* 0x000000980b0e7225 */ /* 0x000fc800078e00f0 */
[----:B------:R-:W-:Y:S01]  /*4300*/  IMAD R3, R10, R152, R3 ;  /* 0x000000980a037224 */ /* 0x000fe200078e0203 */
[----:B------:R-:W-:Y:S01]  /*4310*/  LEA R22, P2, R14, c[0x0][0x168], 0x1 ;  /* 0x00005a000e167a11 */ /* 0x000fe200078408ff */
[----:B------:R-:W-:Y:S02]  /*4320*/  IMAD.SHL.U32 R10, R2, 0x40, RZ ;  /* 0x00000040020a7824 */ /* 0x000fe400078e00ff */
[----:B------:R-:W-:-:S03]  /*4330*/  IMAD.IADD R3, R15, 0x1, R3 ;  /* 0x000000010f037824 */ /* 0x000fc600078e0203 */
[----:B------:R-:W-:Y:S02]  /*4340*/  IADD3 R2, P1, R10, R22, RZ ;  /* 0x000000160a027210 */ /* 0x000fe40007f3e0ff */
        /* <DEDUP_REMOVED lines=14> */
.L_x_154:
[----:B-1----:R-:W-:-:S04]  /*4430*/  FMNMX.FTZ R2, R159, R158, !PT ;  /* 0x0000009e9f027209 */ /* 0x002fc80007810000 */
        /* <DEDUP_REMOVED lines=30> */
[----:B------:R-:W1:Y:S02]  /*4620*/  SHFL.BFLY PT, R0, R2, 0x2, 0x1f ;  /* 0x0c401f0002007f89 */ /* 0x000e6400000e0000 */
[----:B-1----:R-:W-:Y:S02]  /*4630*/  FMNMX.FTZ R0, R2, R0, !PT ;  /* 0x0000000002007209 */ /* 0x002fe40007810000 */
[----:B------:R-:W-:-:S03]  /*4640*/  FMNMX.FTZ R2, R149, R148, !PT ;  /* 0x0000009495027209 */ /* 0x000fc60007810000 */
[----:B------:R-:W1:Y:S01]  /*4650*/  SHFL.BFLY PT, R36, R0, 0x1, 0x1f ;  /* 0x0c201f0000247f89 */ /* 0x000e6200000e0000 */
[----:B------:R-:W-:-:S04]  /*4660*/  FMNMX.FTZ R2, R150, R2, !PT ;  /* 0x0000000296027209 */ /* 0x000fc80007810000 */
[----:B------:R-:W-:-:S04]  /*4670*/  FMNMX.FTZ R2, R151, R2, !PT ;  /* 0x0000000297027209 */ /* 0x000fc80007810000 */
[----:B------:R-:W-:-:S04]  /*4680*/  FMNMX.FTZ R2, R157, R2, !PT ;  /* 0x000000029d027209 */ /* 0x000fc80007810000 */
[----:B------:R-:W-:-:S04]  /*4690*/  FMNMX.FTZ R2, R130, R2, !PT ;  /* 0x0000000282027209 */ /* 0x000fc80007810000 */
[----:B------:R-:W-:-:S04]  /*46a0*/  FMNMX.FTZ R2, R163, R2, !PT ;  /* 0x00000002a3027209 */ /* 0x000fc80007810000 */
[----:B------:R-:W-:Y:S02]  /*46b0*/  FMNMX.FTZ R2, R117, R2, !PT ;  /* 0x0000000275027209 */ /* 0x000fe40007810000 */
[----:B-1----:R-:W-:Y:S02]  /*46c0*/  FMNMX.FTZ R36, R0, R36, !PT ;  /* 0x0000002400247209 */ /* 0x002fe40007810000 */
[----:B------:R-:W-:Y:S02]  /*46d0*/  FMNMX.FTZ R2, R239, R2, !PT ;  /* 0x00000002ef027209 */ /* 0x000fe40007810000 */
[C---:B------:R-:W-:Y:S01]  /*46e0*/  FSETP.NEU.FTZ.AND P1, PT, R36.reuse, -INF , PT ;  /* 0xff8000002400780b */ /* 0x040fe20003f3d000 */
[----:B------:R-:W-:Y:S01]  /*46f0*/  FMUL.FTZ R0, R36, c[0x0][0x23c] ;  /* 0x00008f0024007a20 */ /* 0x000fe20000410000 */
[----:B------:R-:W-:-:S04]  /*4700*/  FMNMX.FTZ R2, R212, R2, !PT ;  /* 0x00000002d4027209 */ /* 0x000fc80007810000 */
[----:B------:R-:W-:Y:S02]  /*4710*/  FMNMX.FTZ R2, R104, R2, !PT ;  /* 0x0000000268027209 */ /* 0x000fe40007810000 */
[----:B------:R-:W-:Y:S02]  /*4720*/  FSEL R0, R0, RZ, P1 ;  /* 0x000000ff00007208 */ /* 0x000fe40000800000 */
[----:B------:R-:W-:-:S03]  /*4730*/  FMNMX.FTZ R2, R103, R2, !PT ;  /* 0x0000000267027209 */ /* 0x000fc60007810000 */
[--C-:B------:R-:W-:Y:S01]  /*4740*/  FFMA.FTZ R51, R8, c[0x0][0x23c], -R0.reuse ;  /* 0x00008f0008337a23 */ /* 0x100fe20000010800 */
[----:B------:R-:W-:Y:S01]  /*4750*/  FMNMX.FTZ R2, R109, R2, !PT ;  /* 0x000000026d027209 */ /* 0x000fe20007810000 */
        /* <DEDUP_REMOVED lines=21> */
[----:B------:R-:W-:Y:S01]  /*48b0*/  MUFU.EX2 R120, R120 ;  /* 0x0000007800787308 */ /* 0x000fe20000000800 */
[--C-:B------:R-:W-:Y:S01]  /*48c0*/  FFMA.FTZ R64, R106, c[0x0][0x23c], -R0.reuse ;  /* 0x00008f006a407a23 */ /* 0x100fe20000010800 */
[----:B------:R-:W-:Y:S01]  /*48d0*/  FMNMX.FTZ R2, R72, R2, !PT ;  /* 0x0000000248027209 */ /* 0x000fe20007810000 */
[----:B------:R-:W-:-:S02]  /*48e0*/  FFMA.FTZ R63, R105, c[0x0][0x23c], -R0 ;  /* 0x00008f00693f7a23 */ /* 0x000fc40000010800 */
[--C-:B------:R-:W-:Y:S01]  /*48f0*/  FFMA.FTZ R62, R110, c[0x0][0x23c], -R0.reuse ;  /* 0x00008f006e3e7a23 */ /* 0x100fe20000010800 */
[----:B------:R-:W-:Y:S01]  /*4900*/  FMNMX.FTZ R2, R71, R2, !PT ;  /* 0x0000000247027209 */ /* 0x000fe20007810000 */
[--C-:B------:R-:W-:Y:S01]  /*4910*/  FFMA.FTZ R61, R107, c[0x0][0x23c], -R0.reuse ;  /* 0x00008f006b3d7a23 */ /* 0x100fe20000010800 */
[----:B------:R-:W-:Y:S01]  /*4920*/  MUFU.EX2 R119, R119 ;  /* 0x0000007700777308 */ /* 0x000fe20000000800 */
[--C-:B------:R-:W-:Y:S01]  /*4930*/  FFMA.FTZ R60, R84, c[0x0][0x23c], -R0.reuse ;  /* 0x00008f00543c7a23 */ /* 0x100fe20000010800 */
[----:B------:R-:W-:Y:S01]  /*4940*/  FMNMX.FTZ R2, R74, R2, !PT ;  /* 0x000000024a027209 */ /* 0x000fe20007810000 */
[--C-:B------:R-:W-:Y:S02]  /*4950*/  FFMA.FTZ R59, R85, c[0x0][0x23c], -R0.reuse ;  /* 0x00008f00553b7a23 */ /* 0x100fe40000010800 */
        /* <DEDUP_REMOVED lines=23> */
[----:B------:R-:W-:Y:S01]  /*4ad0*/  FFMA.FTZ R43, R21, c[0x0][0x23c], -R0 ;  /* 0x00008f00152b7a23 */ /* 0x000fe20000010800 */
[----:B------:R-:W-:Y:S02]  /*4ae0*/  MUFU.EX2 R78, R78 ;  /* 0x0000004e004e7308 */ /* 0x000fe40000000800 */
[----:B------:R-:W-:-:S04]  /*4af0*/  FMNMX.FTZ R2, R99, R2, !PT ;  /* 0x0000000263027209 */ /* 0x000fc80007810000 */
[----:B------:R-:W-:Y:S02]  /*4b00*/  FMNMX.FTZ R2, R102, R2, !PT ;  /* 0x0000000266027209 */ /* 0x000fe40007810000 */
[----:B------:R-:W-:Y:S02]  /*4b10*/  MUFU.EX2 R77, R77 ;  /* 0x0000004d004d7308 */ /* 0x000fe40000000800 */
[----:B------:R-:W-:-:S04]  /*4b20*/  FMNMX.FTZ R2, R122, R2, !PT ;  /* 0x000000027a027209 */ /* 0x000fc80007810000 */
[----:B------:R-:W-:Y:S02]  /*4b30*/  FMNMX.FTZ R2, R116, R2, !PT ;  /* 0x0000000274027209 */ /* 0x000fe40007810000 */
[----:B------:R-:W-:Y:S03]  /*4b40*/  MUFU.EX2 R69, R69 ;  /* 0x0000004500457308 */ /* 0x000fe60000000800 */
[----:B------:R-:W1:Y:S05]  /*4b50*/  SHFL.BFLY PT, R3, R2, 0x2, 0x1f ;  /* 0x0c401f0002037f89 */ /* 0x000e6a00000e0000 */
[----:B------:R-:W-:Y:S08]  /*4b60*/  MUFU.EX2 R68, R68 ;  /* 0x0000004400447308 */ /* 0x000ff00000000800 */
[----:B------:R-:W-:Y:S08]  /*4b70*/  MUFU.EX2 R65, R65 ;  /* 0x0000004100417308 */ /* 0x000ff00000000800 */
[----:B------:R-:W-:Y:S01]  /*4b80*/  MUFU.EX2 R64, R64 ;  /* 0x0000004000407308 */ /* 0x000fe20000000800 */
[----:B-1----:R-:W-:-:S05]  /*4b90*/  FMNMX.FTZ R3, R2, R3, !PT ;  /* 0x0000000302037209 */ /* 0x002fca0007810000 */
[----:B------:R-:W1:Y:S02]  /*4ba0*/  SHFL.BFLY PT, R2, R3, 0x1, 0x1f ;  /* 0x0c201f0003027f89 */ /* 0x000e6400000e0000 */
[----:B------:R-:W-:Y:S08]  /*4bb0*/  MUFU.EX2 R63, R63 ;  /* 0x0000003f003f7308 */ /* 0x000ff00000000800 */
[----:B------:R-:W-:Y:S08]  /*4bc0*/  MUFU.EX2 R62, R62 ;  /* 0x0000003e003e7308 */ /* 0x000ff00000000800 */
[----:B------:R-:W-:Y:S01]  /*4bd0*/  MUFU.EX2 R61, R61 ;  /* 0x0000003d003d7308 */ /* 0x000fe20000000800 */
[----:B-1----:R-:W-:-:S07]  /*4be0*/  FMNMX.FTZ R3, R3, R2, !PT ;  /* 0x0000000203037209 */ /* 0x002fce0007810000 */
[----:B------:R-:W-:Y:S01]  /*4bf0*/  MUFU.EX2 R60, R60 ;  /* 0x0000003c003c7308 */ /* 0x000fe20000000800 */
[----:B------:R-:W-:Y:S02]  /*4c00*/  FMNMX.FTZ R2, R154, R8, !PT ;  /* 0x000000089a027209 */ /* 0x000fe40007810000 */
[----:B------:R-:W-:Y:S01]  /*4c10*/  FMNMX.FTZ R8, R18, R16, !PT ;  /* 0x0000001012087209 */ /* 0x000fe20007810000 */
[----:B------:R-:W-:Y:S01]  /*4c20*/  FMUL.FTZ R118, R3, c[0x0][0x23c] ;  /* 0x00008f0003767a20 */ /* 0x000fe20000410000 */
[----:B------:R-:W-:Y:S02]  /*4c30*/  FMNMX.FTZ R2, R155, R2, !PT ;  /* 0x000000029b027209 */ /* 0x000fe40007810000 */
[----:B------:R-:W-:Y:S01]  /*4c40*/  FMNMX.FTZ R0, R134, R8, !PT ;  /* 0x0000000886007209 */ /* 0x000fe20007810000 */
[----:B------:R-:W-:Y:S01]  /*4c50*/  MUFU.EX2 R59, R59 ;  /* 0x0000003b003b7308 */ /* 0x000fe20000000800 */
[----:B------:R-:W-:Y:S02]  /*4c60*/  FMNMX.FTZ R2, R201, R2, !PT ;  /* 0x00000002c9027209 */ /* 0x000fe40007810000 */
[----:B------:R-:W-:-:S02]  /*4c70*/  FMNMX.FTZ R0, R135, R0, !PT ;  /* 0x0000000087007209 */ /* 0x000fc40007810000 */
[----:B------:R-:W-:Y:S02]  /*4c80*/  FMNMX.FTZ R2, R198, R2, !PT ;  /* 0x00000002c6027209 */ /* 0x000fe40007810000 */
[----:B------:R-:W-:Y:S01]  /*4c90*/  FMNMX.FTZ R0, R133, R0, !PT ;  /* 0x0000000085007209 */ /* 0x000fe20007810000 */
[----:B------:R-:W-:Y:S01]  /*4ca0*/  MUFU.EX2 R58, R58 ;  /* 0x0000003a003a7308 */ /* 0x000fe20000000800 */
[----:B------:R-:W-:Y:S02]  /*4cb0*/  FMNMX.FTZ R2, R197, R2, !PT ;  /* 0x00000002c5027209 */ /* 0x000fe40007810000 */
[----:B------:R-:W-:Y:S02]  /*4cc0*/  FMNMX.FTZ R0, R132, R0, !PT ;  /* 0x0000000084007209 */ /* 0x000fe40007810000 */
[----:B------:R-:W-:Y:S02]  /*4cd0*/  FMNMX.FTZ R2, R200, R2, !PT ;  /* 0x00000002c8027209 */ /* 0x000fe40007810000 */
[----:B------:R-:W-:Y:S01]  /*4ce0*/  FMNMX.FTZ R0, R160, R0, !PT ;  /* 0x00000000a0007209 */ /* 0x000fe20007810000 */
[----:B------:R-:W-:Y:S01]  /*4cf0*/  MUFU.EX2 R57, R57 ;  /* 0x0000003900397308 */ /* 0x000fe20000000800 */
[----:B------:R-:W-:-:S02]  /*4d00*/  FMNMX.FTZ R2, R195, R2, !PT ;  /* 0x00000002c3027209 */ /* 0x000fc40007810000 */
[----:B------:R-:W-:Y:S02]  /*4d10*/  FMNMX.FTZ R0, R199, R0, !PT ;  /* 0x00000000c7007209 */ /* 0x000fe40007810000 */
[----:B------:R-:W-:Y:S02]  /*4d20*/  FMNMX.FTZ R2, R101, R2, !PT ;  /* 0x0000000265027209 */ /* 0x000fe40007810000 */
[----:B------:R-:W-:Y:S01]  /*4d30*/  FMNMX.FTZ R0, R196, R0, !PT ;  /* 0x00000000c4007209 */ /* 0x000fe20007810000 */
[----:B------:R-:W-:Y:S01]  /*4d40*/  MUFU.EX2 R56, R56 ;  /* 0x0000003800387308 */ /* 0x000fe20000000800 */
[----:B------:R-:W-:Y:S02]  /*4d50*/  FMNMX.FTZ R2, R121, R2, !PT ;  /* 0x0000000279027209 */ /* 0x000fe40007810000 */
[----:B------:R-:W-:Y:S02]  /*4d60*/  FMNMX.FTZ R0, R167, R0, !PT ;  /* 0x00000000a7007209 */ /* 0x000fe40007810000 */
[----:B------:R-:W-:-:S02]  /*4d70*/  FMNMX.FTZ R2, R194, R2, !PT ;  /* 0x00000002c2027209 */ /* 0x000fc40007810000 */
        /* <DEDUP_REMOVED lines=42> */
[----:B------:R-:W-:Y:S01]  /*5020*/  FSETP.NEU.FTZ.AND P1, PT, R3, -INF , PT ;  /* 0xff8000000300780b */ /* 0x000fe20003f3d000 */
[----:B------:R-:W1:Y:S01]  /*5030*/  SHFL.BFLY PT, R9, R2, 0x2, 0x1f ;  /* 0x0c401f0002097f89 */ /* 0x000e6200000e0000 */
[----:B------:R-:W-:Y:S02]  /*5040*/  FMNMX.FTZ R0, R131, R0, !PT ;  /* 0x0000000083007209 */ /* 0x000fe40007810000 */
[----:B------:R-:W-:-:S02]  /*5050*/  FSEL R118, R118, RZ, P1 ;  /* 0x000000ff76767208 */ /* 0x000fc40000800000 */
[----:B------:R-:W-:Y:S01]  /*5060*/  FMNMX.FTZ R0, R98, R0, !PT ;  /* 0x0000000062007209 */ /* 0x000fe20007810000 */
[----:B------:R-:W-:Y:S02]  /*5070*/  MUFU.EX2 R46, R46 ;  /* 0x0000002e002e7308 */ /* 0x000fe40000000800 */
[--C-:B------:R-:W-:Y:S01]  /*5080*/  FFMA.FTZ R42, R212, c[0x0][0x23c], -R118.reuse ;  /* 0x00008f00d42a7a23 */ /* 0x100fe20000010876 */
[----:B------:R-:W-:Y:S01]  /*5090*/  FMNMX.FTZ R0, R114, R0, !PT ;  /* 0x0000000072007209 */ /* 0x000fe20007810000 */
[--C-:B------:R-:W-:Y:S01]  /*50a0*/  FFMA.FTZ R76, R130, c[0x0][0x23c], -R118.reuse ;  /* 0x00008f00824c7a23 */ /* 0x100fe20000010876 */
[----:B------:R-:W-:Y:S01]  /*50b0*/  SHF.L.U32 R212, R5, 0x1, RZ ;  /* 0x0000000105d47819 */ /* 0x000fe200000006ff */
[--C-:B------:R-:W-:Y:S01]  /*50c0*/  FFMA.FTZ R107, R149, c[0x0][0x23c], -R118.reuse ;  /* 0x00008f00956b7a23 */ /* 0x100fe20000010876 */
[----:B------:R-:W-:Y:S01]  /*50d0*/  FMNMX.FTZ R0, R113, R0, !PT ;  /* 0x0000000071007209 */ /* 0x000fe20007810000 */
[--C-:B------:R-:W-:Y:S01]  /*50e0*/  FFMA.FTZ R106, R148, c[0x0][0x23c], -R118.reuse ;  /* 0x00008f00946a7a23 */ /* 0x100fe20000010876 */
[----:B------:R-:W-:Y:S01]  /*50f0*/  LEA R211, R4, R212, 0x1 ;  /* 0x000000d404d37211 */ /* 0x000fe200078e08ff */
[--C-:B------:R-:W-:Y:S01]  /*5100*/  FFMA.FTZ R105, R150, c[0x0][0x23c], -R118.reuse ;  /* 0x00008f0096697a23 */ /* 0x100fe20000010876 */
[----:B------:R-:W-:Y:S01]  /*5110*/  FMNMX.FTZ R0, R112, R0, !PT ;  /* 0x0000000070007209 */ /* 0x000fe20007810000 */
[--C-:B------:R-:W-:Y:S01]  /*5120*/  FFMA.FTZ R90, R151, c[0x0][0x23c], -R118.reuse ;  /* 0x00008f00975a7a23 */ /* 0x100fe20000010876 */
[----:B------:R-:W-:Y:S01]  /*5130*/  MUFU.EX2 R107, R107 ;  /* 0x0000006b006b7308 */ /* 0x000fe20000000800 */
[--C-:B------:R-:W-:Y:S01]  /*5140*/  FFMA.FTZ R67, R117, c[0x0][0x23c], -R118.reuse ;  /* 0x00008f0075437a23 */ /* 0x100fe20000010876 */
[----:B------:R-:W-:Y:S01]  /*5150*/  LDSM.16.MT88.4 R148, [R212+0x4000] ;  /* 0x00400000d494783b */ /* 0x000fe20000004200 */
[----:B------:R-:W-:Y:S01]  /*5160*/  FFMA.FTZ R41, R104, c[0x0][0x23c], -R118 ;  /* 0x00008f0068297a23 */ /* 0x000fe20000010876 */
[----:B-1----:R-:W-:-:S02]  /*5170*/  FMNMX.FTZ R2, R2, R9, !PT ;  /* 0x0000000902027209 */ /* 0x002fc40007810000 */
[----:B------:R-:W1:Y:S01]  /*5180*/  SHFL.BFLY PT, R8, R0, 0x2, 0x1f ;  /* 0x0c401f0000087f89 */ /* 0x000e6200000e0000 */
[--C-:B------:R-:W-:Y:S01]  /*5190*/  FFMA.FTZ R40, R103, c[0x0][0x23c], -R118.reuse ;  /* 0x00008f0067287a23 */ /* 0x100fe20000010876 */
[----:B------:R-:W-:Y:S01]  /*51a0*/  MUFU.EX2 R106, R106 ;  /* 0x0000006a006a7308 */ /* 0x000fe20000000800 */
[--C-:B------:R-:W-:Y:S01]  /*51b0*/  FFMA.FTZ R39, R109, c[0x0][0x23c], -R118.reuse ;  /* 0x00008f006d277a23 */ /* 0x100fe20000010876 */
[----:B------:R-:W2:Y:S01]  /*51c0*/  SHFL.BFLY PT, R9, R2, 0x1, 0x1f ;  /* 0x0c201f0002097f89 */ /* 0x000ea200000e0000 */
[--C-:B------:R-:W-:Y:S02]  /*51d0*/  FFMA.FTZ R38, R96, c[0x0][0x23c], -R118.reuse ;  /* 0x00008f0060267a23 */ /* 0x100fe40000010876 */
[--C-:B------:R-:W-:Y:S01]  /*51e0*/  FFMA.FTZ R28, R12, c[0x0][0x23c], -R118.reuse ;  /* 0x00008f000c1c7a23 */ /* 0x100fe20000010876 */
[----:B------:R-:W-:Y:S01]  /*51f0*/  LDSM.16.MT88.4 R24, [R212+0x4800] ;  /* 0x00480000d418783b */ /* 0x000fe20000004200 */
[--C-:B------:R-:W-:Y:S01]  /*5200*/  FFMA.FTZ R34, R82, c[0x0][0x23c], -R118.reuse ;  /* 0x00008f0052227a23 */ /* 0x100fe20000010876 */
[----:B------:R-:W-:Y:S01]  /*5210*/  MUFU.EX2 R105, R105 ;  /* 0x0000006900697308 */ /* 0x000fe20000000800 */
[--C-:B------:R-:W-:Y:S01]  /*5220*/  FFMA.FTZ R32, R72, c[0x0][0x23c], -R118.reuse ;  /* 0x00008f0048207a23 */ /* 0x100fe20000010876 */
[----:B------:R-:W-:Y:S01]  /*5230*/  LDSM.16.MT88.4 R12, [R211+0x4400] ;  /* 0x00440000d30c783b */ /* 0x000fe20000004200 */
[----:B------:R-:W-:-:S02]  /*5240*/  FFMA.FTZ R31, R71, c[0x0][0x23c], -R118 ;  /* 0x00008f00471f7a23 */ /* 0x000fc40000010876 */
[--C-:B------:R-:W-:Y:S01]  /*5250*/  FFMA.FTZ R89, R157, c[0x0][0x23c], -R118.reuse ;  /* 0x00008f009d597a23 */ /* 0x100fe20000010876 */
[----:B------:R-:W-:Y:S01]  /*5260*/  LDSM.16.MT88.4 R20, [R211+0x4800] ;  /* 0x00480000d314783b */ /* 0x000fe20000004200 */
[--C-:B------:R-:W-:Y:S01]  /*5270*/  FFMA.FTZ R75, R163, c[0x0][0x23c], -R118.reuse ;  /* 0x00008f00a34b7a23 */ /* 0x100fe20000010876 */
[----:B------:R-:W-:Y:S01]  /*5280*/  MUFU.EX2 R90, R90 ;  /* 0x0000005a005a7308 */ /* 0x000fe20000000800 */
[--C-:B------:R-:W-:Y:S02]  /*5290*/  FFMA.FTZ R37, R86, c[0x0][0x23c], -R118.reuse ;  /* 0x00008f0056257a23 */ /* 0x100fe40000010876 */
[--C-:B------:R-:W-:Y:S02]  /*52a0*/  FFMA.FTZ R35, R87, c[0x0][0x23c], -R118.reuse ;  /* 0x00008f0057237a23 */ /* 0x100fe40000010876 */
[--C-:B------:R-:W-:Y:S01]  /*52b0*/  FFMA.FTZ R33, R83, c[0x0][0x23c], -R118.reuse ;  /* 0x00008f0053217a23 */ /* 0x100fe20000010876 */
[----:B-1----:R-:W-:Y:S01]  /*52c0*/  FMNMX.FTZ R0, R0, R8, !PT ;  /* 0x0000000800007209 */ /* 0x002fe20007810000 */
[--C-:B------:R-:W-:Y:S01]  /*52d0*/  FFMA.FTZ R30, R74, c[0x0][0x23c], -R118.reuse ;  /* 0x00008f004a1e7a23 */ /* 0x100fe20000010876 */
[----:B------:R-:W-:Y:S01]  /*52e0*/  MUFU.EX2 R89, R89 ;  /* 0x0000005900597308 */ /* 0x000fe20000000800 */
[--C-:B------:R-:W-:Y:S01]  /*52f0*/  FFMA.FTZ R29, R73, c[0x0][0x23c], -R118.reuse ;  /* 0x00008f00491d7a23 */ /* 0x100fe20000010876 */
[----:B--2---:R-:W-:Y:S01]  /*5300*/  FMNMX.FTZ R2, R2, R9, !PT ;  /* 0x0000000902027209 */ /* 0x004fe20007810000 */
[----:B------:R-:W1:Y:S01]  /*5310*/  SHFL.BFLY PT, R8, R0, 0x1, 0x1f ;  /* 0x0c201f0000087f89 */ /* 0x000e6200000e0000 */
[----:B------:R-:W-:-:S02]  /*5320*/  FFMA.FTZ R66, R239, c[0x0][0x23c], -R118 ;  /* 0x00008f00ef427a23 */ /* 0x000fc40000010876 */
[C---:B------:R-:W-:Y:S01]  /*5330*/  FSETP.NEU.FTZ.AND P1, PT, R2.reuse, -INF , PT ;  /* 0xff8000000200780b */ /* 0x040fe20003f3d000 */
[----:B------:R-:W-:Y:S01]  /*5340*/  FMUL.FTZ R130, R2, c[0x0][0x23c] ;  /* 0x00008f0002827a20 */ /* 0x000fe20000410000 */
[----:B------:R-:W-:Y:S01]  /*5350*/  MUFU.EX2 R76, R76 ;  /* 0x0000004c004c7308 */ /* 0x000fe20000000800 */
[--C-:B------:R-:W-:Y:S02]  /*5360*/  FFMA.FTZ R70, R70, c[0x0][0x23c], -R118.reuse ;  /* 0x00008f0046467a23 */ /* 0x100fe40000010876 */
[--C-:B------:R-:W-:Y:S01]  /*5370*/  FFMA.FTZ R97, R97, c[0x0][0x23c], -R118.reuse ;  /* 0x00008f0061617a23 */ /* 0x100fe20000010876 */
[----:B------:R-:W-:Y:S01]  /*5380*/  FSEL R130, R130, RZ, P1 ;  /* 0x000000ff82827208 */ /* 0x000fe20000800000 */
[--C-:B------:R-:W-:Y:S02]  /*5390*/  FFMA.FTZ R193, R193, c[0x0][0x23c], -R118.reuse ;  /* 0x00008f00c1c17a23 */ /* 0x100fe40000010876 */
[----:B------:R-:W-:Y:S01]  /*53a0*/  FFMA.FTZ R102, R102, c[0x0][0x23c], -R118 ;  /* 0x00008f0066667a23 */ /* 0x000fe20000010876 */
[----:B------:R-:W-:Y:S01]  /*53b0*/  MUFU.EX2 R75, R75 ;  /* 0x0000004b004b7308 */ /* 0x000fe20000000800 */
[----:B------:R-:W-:-:S02]  /*53c0*/  FFMA.FTZ R104, R17, c[0x0][0x23c], -R130 ;  /* 0x00008f0011687a23 */ /* 0x000fc40000010882 */
[--C-:B------:R-:W-:Y:S02]  /*53d0*/  FFMA.FTZ R103, R19, c[0x0][0x23c], -R130.reuse ;  /* 0x00008f0013677a23 */ /* 0x100fe40000010882 */
[--C-:B------:R-:W-:Y:S02]  /*53e0*/  FFMA.FTZ R94, R136, c[0x0][0x23c], -R130.reuse ;  /* 0x00008f00885e7a23 */ /* 0x100fe40000010882 */
[--C-:B------:R-:W-:Y:S01]  /*53f0*/  FFMA.FTZ R88, R138, c[0x0][0x23c], -R130.reuse ;  /* 0x00008f008a587a23 */ /* 0x100fe20000010882 */
[----:B------:R-:W-:Y:S01]  /*5400*/  MUFU.EX2 R104, R104 ;  /* 0x0000006800687308 */ /* 0x000fe20000000800 */
[--C-:B------:R-:W-:Y:S01]  /*5410*/  FFMA.FTZ R84, R137, c[0x0][0x23c], -R130.reuse ;  /* 0x00008f0089547a23 */ /* 0x100fe20000010882 */
[----:B-1----:R-:W-:Y:S01]  /*5420*/  FMNMX.FTZ R0, R0, R8, !PT ;  /* 0x0000000800007209 */ /* 0x002fe20007810000 */
[--C-:B------:R-:W-:Y:S01]  /*5430*/  FFMA.FTZ R82, R139, c[0x0][0x23c], -R130.reuse ;  /* 0x00008f008b527a23 */ /* 0x100fe20000010882 */
[----:B------:R-:W1:Y:S01]  /*5440*/  LDSM.16.MT88.4 R8, [R211+0x4000] ;  /* 0x00400000d308783b */ /* 0x000e620000004200 */
[--C-:B------:R-:W-:Y:S01]  /*5450*/  FFMA.FTZ R5, R154, c[0x0][0x23c], -R130.reuse ;  /* 0x00008f009a057a23 */ /* 0x100fe20000010882 */
[C---:B------:R-:W-:Y:S01]  /*5460*/  FSETP.NEU.FTZ.AND P1, PT, R0.reuse, -INF , PT ;  /* 0xff8000000000780b */ /* 0x040fe20003f3d000 */
[----:B------:R-:W-:Y:S01]  /*5470*/  FMUL.FTZ R117, R0, c[0x0][0x23c] ;  /* 0x00008f0000757a20 */ /* 0x000fe20000410000 */
[----:B------:R-:W2:Y:S01]  /*5480*/  MUFU.EX2 R103, R103 ;  /* 0x0000006700677308 */ /* 0x000ea20000000800 */
[----:B------:R-:W-:-:S02]  /*5490*/  FFMA.FTZ R4, R155, c[0x0][0x23c], -R130 ;  /* 0x00008f009b047a23 */ /* 0x000fc40000010882 */
[--C-:B------:R-:W-:Y:S01]  /*54a0*/  FFMA.FTZ R74, R201, c[0x0][0x23c], -R130.reuse ;  /* 0x00008f00c94a7a23 */ /* 0x100fe20000010882 */
[----:B------:R-:W-:Y:S01]  /*54b0*/  FSEL R117, R117, RZ, P1 ;  /* 0x000000ff75757208 */ /* 0x000fe20000800000 */
[--C-:B------:R-:W-:Y:S02]  /*54c0*/  FFMA.FTZ R73, R198, c[0x0][0x23c], -R130.reuse ;  /* 0x00008f00c6497a23 */ /* 0x100fe40000010882 */
[--C-:B------:R-:W-:Y:S01]  /*54d0*/  FFMA.FTZ R81, R197, c[0x0][0x23c], -R130.reuse ;  /* 0x00008f00c5517a23 */ /* 0x100fe20000010882 */
[----:B------:R-:W-:Y:S01]  /*54e0*/  MUFU.EX2 R94, R94 ;  /* 0x0000005e005e7308 */ /* 0x000fe20000000800 */
[--C-:B------:R-:W-:Y:S02]  /*54f0*/  FFMA.FTZ R109, R18, c[0x0][0x23c], -R117.reuse ;  /* 0x00008f00126d7a23 */ /* 0x100fe40000010875 */
[--C-:B------:R-:W-:Y:S02]  /*5500*/  FFMA.FTZ R110, R16, c[0x0][0x23c], -R117.reuse ;  /* 0x00008f00106e7a23 */ /* 0x100fe40000010875 */
[--C-:B------:R-:W-:Y:S01]  /*5510*/  FFMA.FTZ R96, R134, c[0x0][0x23c], -R117.reuse ;  /* 0x00008f0086607a23 */ /* 0x100fe20000010875 */
[----:B------:R-:W3:Y:S01]  /*5520*/  LDSM.16.MT88.4 R16, [R212+0x4400] ;  /* 0x00440000d410783b */ /* 0x000ee20000004200 */
[--C-:B------:R-:W-:Y:S01]  /*5530*/  FFMA.FTZ R93, R135, c[0x0][0x23c], -R117.reuse ;  /* 0x00008f00875d7a23 */ /* 0x100fe20000010875 */
[----:B------:R-:W4:Y:S01]  /*5540*/  MUFU.EX2 R88, R88 ;  /* 0x0000005800587308 */ /* 0x000f220000000800 */
[----:B--2---:R-:W-:Y:S01]  /*5550*/  F2FP.BF16.PACK_AB R136, R103, R104 ;  /* 0x000000686788723e */ /* 0x004fe200000010ff */
[--C-:B------:R-:W-:Y:S01]  /*5560*/  FFMA.FTZ R80, R133, c[0x0][0x23c], -R117.reuse ;  /* 0x00008f0085507a23 */ /* 0x100fe20000010875 */
[----:B------:R-:W-:Y:S01]  /*5570*/  F2FP.BF16.PACK_AB R134, R92, R108 ;  /* 0x0000006c5c86723e */ /* 0x000fe200000010ff */
[--C-:B------:R-:W-:Y:S01]  /*5580*/  FFMA.FTZ R79, R132, c[0x0][0x23c], -R117.reuse ;  /* 0x00008f00844f7a23 */ /* 0x100fe20000010875 */
[----:B------:R-:W-:Y:S01]  /*5590*/  F2FP.BF16.PACK_AB R132, R119, R120 ;  /* 0x000000787784723e */ /* 0x000fe200000010ff */
[--C-:B------:R-:W-:Y:S01]  /*55a0*/  FFMA.FTZ R72, R160, c[0x0][0x23c], -R117.reuse ;  /* 0x00008f00a0487a23 */ /* 0x100fe20000010875 */
[----:B------:R-:W-:Y:S01]  /*55b0*/  F2FP.BF16.PACK_AB R133, R106, R107 ;  /* 0x0000006b6a85723e */ /* 0x000fe200000010ff */
[----:B------:R-:W-:Y:S01]  /*55c0*/  MUFU.EX2 R109, R109 ;  /* 0x0000006d006d7308 */ /* 0x000fe20000000800 */
[----:B------:R-:W-:Y:S01]  /*55d0*/  FFMA.FTZ R71, R199, c[0x0][0x23c], -R117 ;  /* 0x00008f00c7477a23 */ /* 0x000fe20000010875 */
[----:B------:R-:W-:Y:S01]  /*55e0*/  F2FP.BF16.PACK_AB R135, R90, R105 ;  /* 0x000000695a87723e */ /* 0x000fe200000010ff */
[----:B------:R-:W-:-:S02]  /*55f0*/  FFMA.FTZ R83, R200, c[0x0][0x23c], -R130 ;  /* 0x00008f00c8537a23 */ /* 0x000fc40000010882 */
[--C-:B------:R-:W-:Y:S02]  /*5600*/  FFMA.FTZ R86, R196, c[0x0][0x23c], -R117.reuse ;  /* 0x00008f00c4567a23 */ /* 0x100fe40000010875 */
[--C-:B------:R-:W-:Y:S01]  /*5610*/  FFMA.FTZ R85, R167, c[0x0][0x23c], -R117.reuse ;  /* 0x00008f00a7557a23 */ /* 0x100fe20000010875 */
[----:B------:R-:W2:Y:S01]  /*5620*/  MUFU.EX2 R110, R110 ;  /* 0x0000006e006e7308 */ /* 0x000ea20000000800 */
[----:B----4-:R-:W-:Y:S01]  /*5630*/  F2FP.BF16.PACK_AB R138, R88, R94 ;  /* 0x0000005e588a723e */ /* 0x010fe200000010ff */
[C---:B------:R-:W-:Y:S01]  /*5640*/  HMMA.16816.F32.BF16 R160, R132.reuse, R148, RZ ;  /* 0x0000009484a0723c */ /* 0x040fe200000418ff */
[--C-:B------:R-:W-:Y:S02]  /*5650*/  FFMA.FTZ R87, R111, c[0x0][0x23c], -R117.reuse ;  /* 0x00008f006f577a23 */ /* 0x100fe40000010875 */
[----:B------:R-:W-:Y:S02]  /*5660*/  FFMA.FTZ R95, R100, c[0x0][0x23c], -R117 ;  /* 0x00008f00645f7a23 */ /* 0x000fe40000010875 */
[--C-:B------:R-:W-:Y:S01]  /*5670*/  FFMA.FTZ R111, R121, c[0x0][0x23c], -R130.reuse ;  /* 0x00008f00796f7a23 */ /* 0x100fe20000010882 */
[----:B------:R-:W-:Y:S01]  /*5680*/  MUFU.EX2 R96, R96 ;  /* 0x0000006000607308 */ /* 0x000fe20000000800 */
[--C-:B------:R-:W-:Y:S01]  /*5690*/  FFMA.FTZ R100, R195, c[0x0][0x23c], -R130.reuse ;  /* 0x00008f00c3647a23 */ /* 0x100fe20000010882 */
[----:B-1----:R-:W-:Y:S01]  /*56a0*/  HMMA.16816.F32.BF16 R144, R132, R8, RZ ;  /* 0x000000088490723c */ /* 0x002fe200000418ff */
[----:B------:R-:W-:-:S02]  /*56b0*/  FFMA.FTZ R101, R101, c[0x0][0x23c], -R130 ;  /* 0x00008f0065657a23 */ /* 0x000fc40000010882 */
[--C-:B------:R-:W-:Y:S02]  /*56c0*/  FFMA.FTZ R121, R194, c[0x0][0x23c], -R130.reuse ;  /* 0x00008f00c2797a23 */ /* 0x100fe40000010882 */
[--C-:B------:R-:W-:Y:S01]  /*56d0*/  FFMA.FTZ R125, R125, c[0x0][0x23c], -R117.reuse ;  /* 0x00008f007d7d7a23 */ /* 0x100fe20000010875 */
[----:B------:R-:W1:Y:S01]  /*56e0*/  MUFU.EX2 R93, R93 ;  /* 0x0000005d005d7308 */ /* 0x000e620000000800 */
[----:B--2---:R-:W-:Y:S01]  /*56f0*/  F2FP.BF16.PACK_AB R137, R110, R109 ;  /* 0x0000006d6e89723e */ /* 0x004fe200000010ff */
[--C-:B------:R-:W-:Y:S02]  /*5700*/  FFMA.FTZ R124, R124, c[0x0][0x23c], -R117.reuse ;  /* 0x00008f007c7c7a23 */ /* 0x100fe40000010875 */
[--C-:B------:R-:W-:Y:S02]  /*5710*/  FFMA.FTZ R129, R129, c[0x0][0x23c], -R117.reuse ;  /* 0x00008f0081817a23 */ /* 0x100fe40000010875 */
[----:B------:R-:W-:Y:S02]  /*5720*/  FFMA.FTZ R166, R166, c[0x0][0x23c], -R117 ;  /* 0x00008f00a6a67a23 */ /* 0x000fe40000010875 */
[----:B------:R-:W-:Y:S01]  /*5730*/  MUFU.EX2 R84, R84 ;  /* 0x0000005400547308 */ /* 0x000fe20000000800 */
[----:B------:R-:W-:-:S02]  /*5740*/  FFMA.FTZ R169, R169, c[0x0][0x23c], -R130 ;  /* 0x00008f00a9a97a23 */ /* 0x000fc40000010882 */
[--C-:B------:R-:W-:Y:S02]  /*5750*/  FFMA.FTZ R173, R173, c[0x0][0x23c], -R130.reuse ;  /* 0x00008f00adad7a23 */ /* 0x100fe40000010882 */
[--C-:B------:R-:W-:Y:S02]  /*5760*/  FFMA.FTZ R191, R191, c[0x0][0x23c], -R130.reuse ;  /* 0x00008f00bfbf7a23 */ /* 0x100fe40000010882 */
[----:B------:R-:W-:Y:S01]  /*5770*/  FFMA.FTZ R192, R192, c[0x0][0x23c], -R130 ;  /* 0x00008f00c0c07a23 */ /* 0x000fe20000010882 */
[----:B-1----:R-:W-:Y:S01]  /*5780*/  F2FP.BF16.PACK_AB R139, R93, R96 ;  /* 0x000000605d8b723e */ /* 0x002fe200000010ff */
[----:B------:R-:W1:Y:S01]  /*5790*/  MUFU.EX2 R82, R82 ;  /* 0x0000005200527308 */ /* 0x000e620000000800 */
[--C-:B------:R-:W-:Y:S02]  /*57a0*/  FFMA.FTZ R183, R183, c[0x0][0x23c], -R117.reuse ;  /* 0x00008f00b7b77a23 */ /* 0x100fe40000010875 */
[--C-:B------:R-:W-:Y:S02]  /*57b0*/  FFMA.FTZ R180, R180, c[0x0][0x23c], -R117.reuse ;  /* 0x00008f00b4b47a23 */ /* 0x100fe40000010875 */
[--C-:B------:R-:W-:Y:S01]  /*57c0*/  FFMA.FTZ R176, R176, c[0x0][0x23c], -R117.reuse ;  /* 0x00008f00b0b07a23 */ /* 0x100fe20000010875 */
[----:B------:R-:W-:Y:S01]  /*57d0*/  HMMA.16816.F32.BF16 R156, R136, R148, RZ ;  /* 0x00000094889c723c */ /* 0x000fe200000418ff */
[----:B------:R-:W-:Y:S01]  /*57e0*/  FFMA.FTZ R179, R179, c[0x0][0x23c], -R117 ;  /* 0x00008f00b3b37a23 */ /* 0x000fe20000010875 */
[----:B------:R-:W-:Y:S01]  /*57f0*/  MUFU.EX2 R5, R5 ;  /* 0x0000000500057308 */ /* 0x000fe20000000800 */
[----:B------:R-:W-:-:S02]  /*5800*/  FADD.FTZ R119, R120, R119 ;  /* 0x0000007778777221 */ /* 0x000fc40000010000 */
[----:B------:R-:W-:Y:S02]  /*5810*/  FADD.FTZ R106, R107, R106 ;  /* 0x0000006a6b6a7221 */ /* 0x000fe40000010000 */
[----:B------:R-:W-:Y:S01]  /*5820*/  FADD.FTZ R103, R104, R103 ;  /* 0x0000006768677221 */ /* 0x000fe20000010000 */
[C---:B------:R-:W-:Y:S01]  /*5830*/  HMMA.16816.F32.BF16 R140, R136.reuse, R8, RZ ;  /* 0x00000008888c723c */ /* 0x040fe200000418ff */
[----:B------:R-:W-:Y:S01]  /*5840*/  FADD.FTZ R109, R109, R110 ;  /* 0x0000006e6d6d7221 */ /* 0x000fe20000010000 */
[----:B------:R-:W-:Y:S01]  /*5850*/  MUFU.EX2 R4, R4 ;  /* 0x0000000400047308 */ /* 0x000fe20000000800 */
[----:B------:R-:W-:Y:S02]  /*5860*/  FADD.FTZ R108, R108, R119 ;  /* 0x000000776c6c7221 */ /* 0x000fe40000010000 */
[----:B------:R-:W-:Y:S02]  /*5870*/  FADD.FTZ R105, R105, R106 ;  /* 0x0000006a69697221 */ /* 0x000fe40000010000 */
[----:B-1----:R-:W-:Y:S01]  /*5880*/  F2FP.BF16.PACK_AB R8, R82, R84 ;  /* 0x000000545208723e */ /* 0x002fe200000010ff */
[----:B------:R-:W-:Y:S01]  /*5890*/  HMMA.16816.F32.BF16 R152, R136, R150, RZ ;  /* 0x000000968898723c */ /* 0x000fe200000418ff */
[----:B------:R-:W-:Y:S01]  /*58a0*/  FADD.FTZ R103, R94, R103 ;  /* 0x000000675e677221 */ /* 0x000fe20000010000 */
[----:B------:R-:W1:Y:S01]  /*58b0*/  MUFU.EX2 R80, R80 ;  /* 0x0000005000507308 */ /* 0x000e620000000800 */
[----:B------:R-:W-:-:S02]  /*58c0*/  FADD.FTZ R109, R96, R109 ;  /* 0x0000006d606d7221 */ /* 0x000fc40000010000 */
[----:B------:R-:W-:Y:S02]  /*58d0*/  FADD.FTZ R108, R92, R108 ;  /* 0x0000006c5c6c7221 */ /* 0x000fe40000010000 */
[----:B------:R-:W-:Y:S01]  /*58e0*/  FADD.FTZ R105, R90, R105 ;  /* 0x000000695a697221 */ /* 0x000fe20000010000 */
[----:B------:R-:W-:Y:S01]  /*58f0*/  HMMA.16816.F32.BF16 R136, R136, R10, RZ ;  /* 0x0000000a8888723c */ /* 0x000fe200000418ff */
[----:B------:R-:W-:Y:S01]  /*5900*/  FADD.FTZ R88, R88, R103 ;  /* 0x0000006758587221 */ /* 0x000fe20000010000 */
[----:B------:R-:W2:Y:S01]  /*5910*/  MUFU.EX2 R79, R79 ;  /* 0x0000004f004f7308 */ /* 0x000ea20000000800 */
[----:B------:R-:W-:Y:S02]  /*5920*/  FADD.FTZ R93, R93, R109 ;  /* 0x0000006d5d5d7221 */ /* 0x000fe40000010000 */
[----:B------:R-:W-:Y:S02]  /*5930*/  FADD.FTZ R88, R84, R88 ;  /* 0x0000005854587221 */ /* 0x000fe40000010000 */
[----:B------:R-:W-:Y:S01]  /*5940*/  FFMA.FTZ R185, R185, c[0x0][0x23c], -R130 ;  /* 0x00008f00b9b97a23 */ /* 0x000fe20000010882 */
[----:B------:R-:W-:Y:S01]  /*5950*/  HMMA.16816.F32.BF16 R148, R132, R150, RZ ;  /* 0x000000968494723c */ /* 0x000fe200000418ff */
[----:B------:R-:W-:Y:S01]  /*5960*/  FADD.FTZ R82, R82, R88 ;  /* 0x0000005852527221 */ /* 0x000fe20000010000 */
[----:B------:R-:W4:Y:S01]  /*5970*/  MUFU.EX2 R72, R72 ;  /* 0x0000004800487308 */ /* 0x000f220000000800 */
[----:B-1----:R-:W-:-:S02]  /*5980*/  FADD.FTZ R93, R80, R93 ;  /* 0x0000005d505d7221 */ /* 0x002fc40000010000 */
[----:B------:R-:W-:Y:S02]  /*5990*/  FADD.FTZ R82, R5, R82 ;  /* 0x0000005205527221 */ /* 0x000fe40000010000 */
[--C-:B------:R-:W-:Y:S01]  /*59a0*/  FFMA.FTZ R182, R182, c[0x0][0x23c], -R130.reuse ;  /* 0x00008f00b6b67a23 */ /* 0x100fe20000010882 */
[----:B------:R-:W-:Y:S01]  /*59b0*/  HMMA.16816.F32.BF16 R132, R132, R10, RZ ;  /* 0x0000000a8484723c */ /* 0x000fe200000418ff */
[--C-:B------:R-:W-:Y:S01]  /*59c0*/  FFMA.FTZ R181, R181, c[0x0][0x23c], -R130.reuse ;  /* 0x00008f00b5b57a23 */ /* 0x100fe20000010882 */
[----:B------:R-:W1:Y:S01]  /*59d0*/  MUFU.EX2 R71, R71 ;  /* 0x0000004700477308 */ /* 0x000e620000000800 */
[C---:B--2---:R-:W-:Y:S01]  /*59e0*/  F2FP.BF16.PACK_AB R9, R79.reuse, R80 ;  /* 0x000000504f09723e */ /* 0x044fe200000010ff */
[----:B------:R-:W-:Y:S02]  /*59f0*/  FADD.FTZ R79, R79, R93 ;  /* 0x0000005d4f4f7221 */ /* 0x000fe40000010000 */
[----:B------:R-:W-:Y:S01]  /*5a00*/  FFMA.FTZ R190, R190, c[0x0][0x23c], -R130 ;  /* 0x00008f00bebe7a23 */ /* 0x000fe20000010882 */
[----:B------:R-:W-:Y:S01]  /*5a10*/  F2FP.BF16.PACK_AB R10, R4, R5 ;  /* 0x00000005040a723e */ /* 0x000fe200000010ff */
[----:B------:R-:W-:-:S02]  /*5a20*/  FFMA.FTZ R177, R177, c[0x0][0x23c], -R117 ;  /* 0x00008f00b1b17a23 */ /* 0x000fc40000010875 */
[----:B------:R-:W-:Y:S01]  /*5a30*/  MUFU.EX2 R67, R67 ;  /* 0x0000004300437308 */ /* 0x000fe20000000800 */
[----:B----4-:R-:W-:Y:S02]  /*5a40*/  FADD.FTZ R79, R72, R79 ;  /* 0x0000004f484f7221 */ /* 0x010fe40000010000 */
[--C-:B------:R-:W-:Y:S02]  /*5a50*/  FFMA.FTZ R175, R175, c[0x0][0x23c], -R117.reuse ;  /* 0x00008f00afaf7a23 */ /* 0x100fe40000010875 */
[--C-:B------:R-:W-:Y:S02]  /*5a60*/  FFMA.FTZ R172, R172, c[0x0][0x23c], -R117.reuse ;  /* 0x00008f00acac7a23 */ /* 0x100fe40000010875 */
[----:B------:R-:W-:Y:S01]  /*5a70*/  FFMA.FTZ R171, R171, c[0x0][0x23c], -R117 ;  /* 0x00008f00abab7a23 */ /* 0x000fe20000010875 */
[----:B-1----:R-:W-:Y:S01]  /*5a80*/  F2FP.BF16.PACK_AB R11, R71, R72 ;  /* 0x00000048470b723e */ /* 0x002fe200000010ff */
[----:B------:R-:W1:Y:S01]  /*5a90*/  MUFU.EX2 R74, R74 ;  /* 0x0000004a004a7308 */ /* 0x000e620000000800 */
[----:B------:R-:W-:-:S02]  /*5aa0*/  FADD.FTZ R82, R4, R82 ;  /* 0x0000005204527221 */ /* 0x000fc40000010000 */
[----:B------:R-:W-:Y:S02]  /*5ab0*/  FADD.FTZ R79, R71, R79 ;  /* 0x0000004f474f7221 */ /* 0x000fe40000010000 */
[--C-:B------:R-:W-:Y:S01]  /*5ac0*/  FFMA.FTZ R168, R168, c[0x0][0x23c], -R130.reuse ;  /* 0x00008f00a8a87a23 */ /* 0x100fe20000010882 */
[C---:B---3--:R-:W-:Y:S01]  /*5ad0*/  HMMA.16816.F32.BF16 R156, R8.reuse, R16, R156 ;  /* 0x00000010089c723c */ /* 0x048fe2000004189c */
[--C-:B------:R-:W-:Y:S01]  /*5ae0*/  FFMA.FTZ R170, R170, c[0x0][0x23c], -R130.reuse ;  /* 0x00008f00aaaa7a23 */ /* 0x100fe20000010882 */
[----:B------:R-:W2:Y:S01]  /*5af0*/  MUFU.EX2 R73, R73 ;  /* 0x0000004900497308 */ /* 0x000ea20000000800 */
[--C-:B------:R-:W-:Y:S02]  /*5b00*/  FFMA.FTZ R174, R174, c[0x0][0x23c], -R130.reuse ;  /* 0x00008f00aeae7a23 */ /* 0x100fe40000010882 */
[----:B------:R-:W-:Y:S02]  /*5b10*/  FFMA.FTZ R178, R178, c[0x0][0x23c], -R130 ;  /* 0x00008f00b2b27a23 */ /* 0x000fe40000010882 */
[--C-:B------:R-:W-:Y:S01]  /*5b20*/  FFMA.FTZ R165, R165, c[0x0][0x23c], -R117.reuse ;  /* 0x00008f00a5a57a23 */ /* 0x100fe20000010875 */
[----:B------:R-:W-:Y:S01]  /*5b30*/  HMMA.16816.F32.BF16 R140, R8, R12, R140 ;  /* 0x0000000c088c723c */ /* 0x000fe2000004188c */
[----:B------:R-:W-:Y:S01]  /*5b40*/  FFMA.FTZ R126, R126, c[0x0][0x23c], -R117 ;  /* 0x00008f007e7e7a23 */ /* 0x000fe20000010875 */
[----:B------:R-:W3:Y:S01]  /*5b50*/  MUFU.EX2 R81, R81 ;  /* 0x0000005100517308 */ /* 0x000ee20000000800 */
[----:B-1----:R-:W-:-:S02]  /*5b60*/  FADD.FTZ R82, R74, R82 ;  /* 0x000000524a527221 */ /* 0x002fc40000010000 */
[--C-:B------:R-:W-:Y:S02]  /*5b70*/  FFMA.FTZ R164, R164, c[0x0][0x23c], -R117.reuse ;  /* 0x00008f00a4a47a23 */ /* 0x100fe40000010875 */
[----:B------:R-:W-:Y:S01]  /*5b80*/  FFMA.FTZ R131, R131, c[0x0][0x23c], -R117 ;  /* 0x00008f0083837a23 */ /* 0x000fe20000010875 */
[C---:B------:R-:W-:Y:S01]  /*5b90*/  HMMA.16816.F32.BF16 R152, R8.reuse, R18, R152 ;  /* 0x000000120898723c */ /* 0x040fe20000041898 */
[----:B------:R-:W-:Y:S01]  /*5ba0*/  FFMA.FTZ R167, R203, c[0x0][0x23c], -R118 ;  /* 0x00008f00cba77a23 */ /* 0x000fe20000010876 */
[----:B------:R-:W-:Y:S01]  /*5bb0*/  MUFU.EX2 R83, R83 ;  /* 0x0000005300537308 */ /* 0x000fe20000000800 */
[----:B--2---:R-:W-:Y:S02]  /*5bc0*/  FADD.FTZ R82, R73, R82 ;  /* 0x0000005249527221 */ /* 0x004fe40000010000 */
[----:B------:R-:W-:Y:S02]  /*5bd0*/  FFMA.FTZ R194, R202, c[0x0][0x23c], -R118 ;  /* 0x00008f00cac27a23 */ /* 0x000fe40000010876 */
[--C-:B------:R-:W-:Y:S01]  /*5be0*/  FFMA.FTZ R128, R128, c[0x0][0x23c], -R130.reuse ;  /* 0x00008f0080807a23 */ /* 0x100fe20000010882 */
[----:B------:R-:W-:Y:S01]  /*5bf0*/  HMMA.16816.F32.BF16 R136, R8, R14, R136 ;  /* 0x0000000e0888723c */ /* 0x000fe20000041888 */
[----:B------:R-:W-:Y:S01]  /*5c00*/  FFMA.FTZ R244, R127, c[0x0][0x23c], -R130 ;  /* 0x00008f007ff47a23 */ /* 0x000fe20000010882 */
[----:B------:R-:W1:Y:S01]  /*5c10*/  MUFU.EX2 R86, R86 ;  /* 0x0000005600567308 */ /* 0x000e620000000800 */
[----:B---3--:R-:W-:-:S02]  /*5c20*/  FADD.FTZ R82, R81, R82 ;  /* 0x0000005251527221 */ /* 0x008fc40000010000 */
[----:B------:R-:W-:Y:S02]  /*5c30*/  FFMA.FTZ R115, R115, c[0x0][0x23c], -R130 ;  /* 0x00008f0073737a23 */ /* 0x000fe40000010882 */
[----:B------:R-:W-:Y:S01]  /*5c40*/  F2FP.BF16.PACK_AB R8, R78, R91 ;  /* 0x0000005b4e08723e */ /* 0x000fe200000010ff */
[----:B------:R-:W-:Y:S01]  /*5c50*/  FADD.FTZ R91, R91, R108 ;  /* 0x0000006c5b5b7221 */ /* 0x000fe20000010000 */
[----:B------:R-:W-:Y:S01]  /*5c60*/  F2FP.BF16.PACK_AB R9, R76, R89 ;  /* 0x000000594c09723e */ /* 0x000fe200000010ff */
[----:B------:R-:W2:Y:S01]  /*5c70*/  MUFU.EX2 R85, R85 ;  /* 0x0000005500557308 */ /* 0x000ea20000000800 */
[----:B------:R-:W-:Y:S01]  /*5c80*/  F2FP.BF16.PACK_AB R10, R69, R77 ;  /* 0x0000004d450a723e */ /* 0x000fe200000010ff */
[----:B------:R-:W-:Y:S01]  /*5c90*/  FADD.FTZ R89, R89, R105 ;  /* 0x0000006959597221 */ /* 0x000fe20000010000 */
[----:B------:R-:W-:Y:S01]  /*5ca0*/  F2FP.BF16.PACK_AB R11, R67, R75 ;  /* 0x0000004b430b723e */ /* 0x000fe200000010ff */
[----:B------:R-:W-:Y:S02]  /*5cb0*/  FADD.FTZ R91, R78, R91 ;  /* 0x0000005b4e5b7221 */ /* 0x000fe40000010000 */
[----:B------:R-:W-:-:S02]  /*5cc0*/  FADD.FTZ R89, R76, R89 ;  /* 0x000000594c597221 */ /* 0x000fc40000010000 */
[----:B------:R-:W3:Y:S01]  /*5cd0*/  MUFU.EX2 R87, R87 ;  /* 0x0000005700577308 */ /* 0x000ee20000000800 */
[----:B------:R-:W-:Y:S01]  /*5ce0*/  FADD.FTZ R77, R77, R91 ;  /* 0x0000005b4d4d7221 */ /* 0x000fe20000010000 */
[C---:B------:R-:W-:Y:S01]  /*5cf0*/  HMMA.16816.F32.BF16 R160, R8.reuse, R16, R160 ;  /* 0x0000001008a0723c */ /* 0x040fe200000418a0 */
[----:B------:R-:W-:Y:S02]  /*5d00*/  FADD.FTZ R75, R75, R89 ;  /* 0x000000594b4b7221 */ /* 0x000fe40000010000 */
[----:B------:R-:W-:Y:S02]  /*5d10*/  FADD.FTZ R77, R69, R77 ;  /* 0x0000004d454d7221 */ /* 0x000fe40000010000 */
[----:B------:R-:W-:Y:S01]  /*5d20*/  FADD.FTZ R75, R67, R75 ;  /* 0x0000004b434b7221 */ /* 0x000fe20000010000 */
[----:B------:R-:W4:Y:S01]  /*5d30*/  MUFU.EX2 R95, R95 ;  /* 0x0000005f005f7308 */ /* 0x000f220000000800 */
[----:B------:R-:W-:Y:S01]  /*5d40*/  FADD.FTZ R77, R68, R77 ;  /* 0x0000004d444d7221 */ /* 0x000fe20000010000 */
[----:B------:R-:W-:Y:S01]  /*5d50*/  HMMA.16816.F32.BF16 R144, R8, R12, R144 ;  /* 0x0000000c0890723c */ /* 0x000fe20000041890 */
[----:B-1----:R-:W-:-:S02]  /*5d60*/  FADD.FTZ R79, R86, R79 ;  /* 0x0000004f564f7221 */ /* 0x002fc40000010000 */
[----:B------:R-:W-:Y:S02]  /*5d70*/  FADD.FTZ R77, R65, R77 ;  /* 0x0000004d414d7221 */ /* 0x000fe40000010000 */
[----:B--2---:R-:W-:Y:S01]  /*5d80*/  FADD.FTZ R79, R85, R79 ;  /* 0x0000004f554f7221 */ /* 0x004fe20000010000 */
[----:B------:R-:W1:Y:S01]  /*5d90*/  MUFU.EX2 R66, R66 ;  /* 0x0000004200427308 */ /* 0x000e620000000800 */
[----:B------:R-:W-:Y:S01]  /*5da0*/  FADD.FTZ R77, R64, R77 ;  /* 0x0000004d404d7221 */ /* 0x000fe20000010000 */
[C---:B------:R-:W-:Y:S01]  /*5db0*/  HMMA.16816.F32.BF16 R148, R8.reuse, R18, R148 ;  /* 0x000000120894723c */ /* 0x040fe20000041894 */
[----:B------:R-:W2:Y:S01]  /*5dc0*/  LDSM.16.MT88.4 R16, [R212+0x4c00] ;  /* 0x004c0000d410783b */ /* 0x000ea20000004200 */
[----:B---3--:R-:W-:Y:S02]  /*5dd0*/  FADD.FTZ R79, R87, R79 ;  /* 0x0000004f574f7221 */ /* 0x008fe40000010000 */
[----:B------:R-:W-:Y:S02]  /*5de0*/  FADD.FTZ R77, R63, R77 ;  /* 0x0000004d3f4d7221 */ /* 0x000fe40000010000 */
[----:B------:R-:W3:Y:S01]  /*5df0*/  MUFU.EX2 R42, R42 ;  /* 0x0000002a002a7308 */ /* 0x000ee20000000800 */
[----:B------:R-:W-:Y:S01]  /*5e00*/  FADD.FTZ R82, R83, R82 ;  /* 0x0000005253527221 */ /* 0x000fe20000010000 */
[----:B------:R-:W-:Y:S01]  /*5e10*/  HMMA.16816.F32.BF16 R132, R8, R14, R132 ;  /* 0x0000000e0884723c */ /* 0x000fe20000041884 */
[----:B------:R-:W5:Y:S01]  /*5e20*/  LDSM.16.MT88.4 R12, [R211+0x4c00] ;  /* 0x004c0000d30c783b */ /* 0x000f620000004200 */
[----:B----4-:R-:W-:-:S02]  /*5e30*/  FADD.FTZ R79, R95, R79 ;  /* 0x0000004f5f4f7221 */ /* 0x010fc40000010000 */
[----:B------:R-:W-:Y:S02]  /*5e40*/  FADD.FTZ R77, R62, R77 ;  /* 0x0000004d3e4d7221 */ /* 0x000fe40000010000 */
[----:B------:R-:W4:Y:S01]  /*5e50*/  MUFU.EX2 R41, R41 ;  /* 0x0000002900297308 */ /* 0x000f220000000800 */
[----:B------:R-:W-:Y:S01]  /*5e60*/  F2FP.BF16.PACK_AB R8, R73, R74 ;  /* 0x0000004a4908723e */ /* 0x000fe200000010ff */
[----:B-1----:R-:W-:Y:S01]  /*5e70*/  FADD.FTZ R75, R66, R75 ;  /* 0x0000004b424b7221 */ /* 0x002fe20000010000 */
[----:B------:R-:W-:Y:S01]  /*5e80*/  F2FP.BF16.PACK_AB R9, R85, R86 ;  /* 0x000000565509723e */ /* 0x000fe200000010ff */
[----:B------:R-:W-:Y:S01]  /*5e90*/  FADD.FTZ R77, R61, R77 ;  /* 0x0000004d3d4d7221 */ /* 0x000fe20000010000 */
[----:B------:R-:W-:Y:S01]  /*5ea0*/  F2FP.BF16.PACK_AB R10, R83, R81 ;  /* 0x00000051530a723e */ /* 0x000fe200000010ff */
[----:B------:R-:W-:Y:S01]  /*5eb0*/  FFMA.FTZ R123, R123, c[0x0][0x23c], -R130 ;  /* 0x00008f007b7b7a23 */ /* 0x000fe20000010882 */
[----:B------:R-:W-:Y:S01]  /*5ec0*/  F2FP.BF16.PACK_AB R11, R95, R87 ;  /* 0x000000575f0b723e */ /* 0x000fe200000010ff */
[----:B------:R-:W1:Y:S01]  /*5ed0*/  MUFU.EX2 R40, R40 ;  /* 0x0000002800287308 */ /* 0x000e620000000800 */
[----:B---3--:R-:W-:-:S02]  /*5ee0*/  FADD.FTZ R75, R42, R75 ;  /* 0x0000004b2a4b7221 */ /* 0x008fc40000010000 */
[----:B------:R-:W-:Y:S02]  /*5ef0*/  FADD.FTZ R77, R60, R77 ;  /* 0x0000004d3c4d7221 */ /* 0x000fe40000010000 */
[----:B------:R-:W-:Y:S01]  /*5f00*/  FFMA.FTZ R98, R98, c[0x0][0x23c], -R117 ;  /* 0x00008f0062627a23 */ /* 0x000fe20000010875 */
[C---:B------:R-:W-:Y:S01]  /*5f10*/  HMMA.16816.F32.BF16 R156, R8.reuse, R24, R156 ;  /* 0x00000018089c723c */ /* 0x040fe2000004189c */
[----:B------:R-:W-:Y:S01]  /*5f20*/  FADD.FTZ R77, R59, R77 ;  /* 0x0000004d3b4d7221 */ /* 0x000fe20000010000 */
[----:B------:R-:W3:Y:S01]  /*5f30*/  MUFU.EX2 R100, R100 ;  /* 0x0000006400647308 */ /* 0x000ee20000000800 */
[----:B----4-:R-:W-:Y:S02]  /*5f40*/  FADD.FTZ R75, R41, R75 ;  /* 0x0000004b294b7221 */ /* 0x010fe40000010000 */
[----:B------:R-:W-:Y:S02]  /*5f50*/  FADD.FTZ R77, R58, R77 ;  /* 0x0000004d3a4d7221 */ /* 0x000fe40000010000 */
[----:B------:R-:W-:Y:S01]  /*5f60*/  FFMA.FTZ R239, R112, c[0x0][0x23c], -R117 ;  /* 0x00008f0070ef7a23 */ /* 0x000fe20000010875 */
[----:B------:R-:W-:Y:S01]  /*5f70*/  HMMA.16816.F32.BF16 R140, R8, R20, R140 ;  /* 0x00000014088c723c */ /* 0x000fe2000004188c */
[----:B------:R-:W-:Y:S01]  /*5f80*/  FADD.FTZ R77, R57, R77 ;  /* 0x0000004d394d7221 */ /* 0x000fe20000010000 */
[----:B------:R-:W4:Y:S01]  /*5f90*/  MUFU.EX2 R101, R101 ;  /* 0x0000006500657308 */ /* 0x000f220000000800 */
[----:B-1----:R-:W-:-:S02]  /*5fa0*/  FADD.FTZ R75, R40, R75 ;  /* 0x0000004b284b7221 */ /* 0x002fc40000010000 */
[----:B------:R-:W-:Y:S02]  /*5fb0*/  FADD.FTZ R77, R56, R77 ;  /* 0x0000004d384d7221 */ /* 0x000fe40000010000 */
[----:B------:R-:W-:Y:S01]  /*5fc0*/  FFMA.FTZ R113, R113, c[0x0][0x23c], -R117 ;  /* 0x00008f0071717a23 */ /* 0x000fe20000010875 */
[C---:B------:R-:W-:Y:S01]  /*5fd0*/  HMMA.16816.F32.BF16 R152, R8.reuse, R26, R152 ;  /* 0x0000001a0898723c */ /* 0x040fe20000041898 */
[----:B------:R-:W-:Y:S01]  /*5fe0*/  FADD.FTZ R77, R55, R77 ;  /* 0x0000004d374d7221 */ /* 0x000fe20000010000 */
[----:B------:R-:W1:Y:S01]  /*5ff0*/  MUFU.EX2 R111, R111 ;  /* 0x0000006f006f7308 */ /* 0x000e620000000800 */
[----:B---3--:R-:W-:Y:S02]  /*6000*/  FADD.FTZ R82, R100, R82 ;  /* 0x0000005264527221 */ /* 0x008fe40000010000 */
[----:B------:R-:W-:Y:S02]  /*6010*/  FADD.FTZ R77, R54, R77 ;  /* 0x0000004d364d7221 */ /* 0x000fe40000010000 */
[----:B------:R-:W-:Y:S01]  /*6020*/  FFMA.FTZ R122, R122, c[0x0][0x23c], -R118 ;  /* 0x00008f007a7a7a23 */ /* 0x000fe20000010876 */
[----:B------:R-:W-:Y:S01]  /*6030*/  HMMA.16816.F32.BF16 R136, R8, R22, R136 ;  /* 0x000000160888723c */ /* 0x000fe20000041888 */
[----:B------:R-:W-:Y:S01]  /*6040*/  FADD.FTZ R77, R53, R77 ;  /* 0x0000004d354d7221 */ /* 0x000fe20000010000 */
[----:B------:R-:W3:Y:S01]  /*6050*/  MUFU.EX2 R121, R121 ;  /* 0x0000007900797308 */ /* 0x000ee20000000800 */
[----:B----4-:R-:W-:-:S02]  /*6060*/  FADD.FTZ R82, R101, R82 ;  /* 0x0000005265527221 */ /* 0x010fc40000010000 */
[----:B------:R-:W-:Y:S02]  /*6070*/  FADD.FTZ R77, R52, R77 ;  /* 0x0000004d344d7221 */ /* 0x000fe40000010000 */
[----:B------:R-:W-:Y:S01]  /*6080*/  F2FP.BF16.PACK_AB R8, R65, R68 ;  /* 0x000000444108723e */ /* 0x000fe200000010ff */
[----:B------:R-:W-:Y:S01]  /*6090*/  FFMA.FTZ R116, R116, c[0x0][0x23c], -R118 ;  /* 0x00008f0074747a23 */ /* 0x000fe20000010876 */
[----:B------:R-:W-:Y:S01]  /*60a0*/  F2FP.BF16.PACK_AB R9, R42, R66 ;  /* 0x000000422a09723e */ /* 0x000fe200000010ff */
[----:B------:R-:W4:Y:S01]  /*60b0*/  MUFU.EX2 R125, R125 ;  /* 0x0000007d007d7308 */ /* 0x000f220000000800 */
[----:B------:R-:W-:Y:S01]  /*60c0*/  F2FP.BF16.PACK_AB R10, R63, R64 ;  /* 0x000000403f0a723e */ /* 0x000fe200000010ff */
[----:B-1----:R-:W-:Y:S01]  /*60d0*/  FADD.FTZ R82, R111, R82 ;  /* 0x000000526f527221 */ /* 0x002fe20000010000 */
[----:B------:R-:W-:Y:S01]  /*60e0*/  F2FP.BF16.PACK_AB R11, R40, R41 ;  /* 0x00000029280b723e */ /* 0x000fe200000010ff */
[----:B------:R-:W-:-:S04]  /*60f0*/  FADD.FTZ R77, R51, R77 ;  /* 0x0000004d334d7221 */ /* 0x000fc80000010000 */
[----:B------:R-:W1:Y:S01]  /*6100*/  MUFU.EX2 R124, R124 ;  /* 0x0000007c007c7308 */ /* 0x000e620000000800 */
[----:B---3--:R-:W-:Y:S01]  /*6110*/  FADD.FTZ R82, R121, R82 ;  /* 0x0000005279527221 */ /* 0x008fe20000010000 */
[----:B------:R-:W-:Y:S01]  /*6120*/  HMMA.16816.F32.BF16 R160, R8, R24, R160 ;  /* 0x0000001808a0723c */ /* 0x000fe200000418a0 */
[----:B------:R-:W-:-:S04]  /*6130*/  FADD.FTZ R77, R50, R77 ;  /* 0x0000004d324d7221 */ /* 0x000fc80000010000 */
[----:B------:R-:W-:Y:S01]  /*6140*/  FADD.FTZ R77, R49, R77 ;  /* 0x0000004d314d7221 */ /* 0x000fe20000010000 */
[----:B------:R-:W3:Y:S01]  /*6150*/  MUFU.EX2 R129, R129 ;  /* 0x0000008100817308 */ /* 0x000ee20000000800 */
[----:B----4-:R-:W-:Y:S01]  /*6160*/  FADD.FTZ R79, R125, R79 ;  /* 0x0000004f7d4f7221 */ /* 0x010fe20000010000 */
[----:B------:R-:W-:Y:S01]  /*6170*/  HMMA.16816.F32.BF16 R148, R8, R26, R148 ;  /* 0x0000001a0894723c */ /* 0x000fe20000041894 */
[----:B------:R-:W4:Y:S01]  /*6180*/  LDSM.16.MT88.4 R24, [R212+0x5000] ;  /* 0x00500000d418783b */ /* 0x000f220000004200 */
[----:B------:R-:W-:-:S04]  /*6190*/  FADD.FTZ R77, R48, R77 ;  /* 0x0000004d304d7221 */ /* 0x000fc80000010000 */
[----:B------:R-:W2:Y:S01]  /*61a0*/  MUFU.EX2 R166, R166 ;  /* 0x000000a600a67308 */ /* 0x000ea20000000800 */
[----:B-1----:R-:W-:Y:S01]  /*61b0*/  FADD.FTZ R79, R124, R79 ;  /* 0x0000004f7c4f7221 */ /* 0x002fe20000010000 */
[----:B------:R-:W-:Y:S01]  /*61c0*/  HMMA.16816.F32.BF16 R144, R8, R20, R144 ;  /* 0x000000140890723c */ /* 0x000fe20000041890 */
[----:B------:R-:W-:-:S04]  /*61d0*/  FADD.FTZ R77, R47, R77 ;  /* 0x0000004d2f4d7221 */ /* 0x000fc80000010000 */
[----:B------:R-:W-:Y:S01]  /*61e0*/  FADD.FTZ R77, R46, R77 ;  /* 0x0000004d2e4d7221 */ /* 0x000fe20000010000 */
[----:B------:R-:W1:Y:S01]  /*61f0*/  MUFU.EX2 R39, R39 ;  /* 0x0000002700277308 */ /* 0x000e620000000800 */
[----:B---3--:R-:W-:Y:S01]  /*6200*/  FADD.FTZ R79, R129, R79 ;  /* 0x0000004f814f7221 */ /* 0x008fe20000010000 */
[----:B------:R-:W-:Y:S01]  /*6210*/  HMMA.16816.F32.BF16 R132, R8, R22, R132 ;  /* 0x000000160884723c */ /* 0x000fe20000041884 */
[----:B------:R-:W3:Y:S05]  /*6220*/  LDSM.16.MT88.4 R20, [R211+0x5000] ;  /* 0x00500000d314783b */ /* 0x000eea0000004200 */
[----:B------:R-:W5:Y:S01]  /*6230*/  MUFU.EX2 R38, R38 ;  /* 0x0000002600267308 */ /* 0x000f620000000800 */
[----:B------:R-:W-:Y:S01]  /*6240*/  F2FP.BF16.PACK_AB R8, R101, R100 ;  /* 0x000000646508723e */ /* 0x000fe200000010ff */
[----:B--2---:R-:W-:Y:S01]  /*6250*/  FADD.FTZ R79, R166, R79 ;  /* 0x0000004fa64f7221 */ /* 0x004fe20000010000 */
[----:B------:R-:W-:-:S02]  /*6260*/  F2FP.BF16.PACK_AB R9, R124, R125 ;  /* 0x0000007d7c09723e */ /* 0x000fc400000010ff */
[----:B------:R-:W-:Y:S02]  /*6270*/  F2FP.BF16.PACK_AB R10, R121, R111 ;  /* 0x0000006f790a723e */ /* 0x000fe400000010ff */
[----:B------:R-:W-:Y:S01]  /*6280*/  F2FP.BF16.PACK_AB R11, R166, R129 ;  /* 0x00000081a60b723e */ /* 0x000fe200000010ff */
[----:B------:R-:W2:Y:S01]  /*6290*/  MUFU.EX2 R37, R37 ;  /* 0x0000002500257308 */ /* 0x000ea20000000800 */
[----:B-1----:R-:W-:-:S05]  /*62a0*/  FADD.FTZ R75, R39, R75 ;  /* 0x0000004b274b7221 */ /* 0x002fca0000010000 */
[----:B------:R-:W-:Y:S02]  /*62b0*/  HMMA.16816.F32.BF16 R156, R8, R16, R156 ;  /* 0x00000010089c723c */ /* 0x000fe4000004189c */
[----:B------:R-:W1:Y:S01]  /*62c0*/  MUFU.EX2 R35, R35 ;  /* 0x0000002300237308 */ /* 0x000e620000000800 */
[----:B-----5:R-:W-:-:S05]  /*62d0*/  FADD.FTZ R75, R38, R75 ;  /* 0x0000004b264b7221 */ /* 0x020fca0000010000 */
[----:B------:R-:W-:Y:S02]  /*62e0*/  HMMA.16816.F32.BF16 R152, R8, R18, R152 ;  /* 0x000000120898723c */ /* 0x000fe40000041898 */
[----:B------:R-:W5:Y:S01]  /*62f0*/  MUFU.EX2 R169, R169 ;  /* 0x000000a900a97308 */ /* 0x000f620000000800 */
[----:B--2---:R-:W-:-:S05]  /*6300*/  FADD.FTZ R75, R37, R75 ;  /* 0x0000004b254b7221 */ /* 0x004fca0000010000 */
[----:B------:R-:W-:Y:S02]  /*6310*/  HMMA.16816.F32.BF16 R140, R8, R12, R140 ;  /* 0x0000000c088c723c */ /* 0x000fe4000004188c */
[----:B------:R-:W2:Y:S01]  /*6320*/  MUFU.EX2 R173, R173 ;  /* 0x000000ad00ad7308 */ /* 0x000ea20000000800 */
[----:B-1----:R-:W-:-:S05]  /*6330*/  FADD.FTZ R75, R35, R75 ;  /* 0x0000004b234b7221 */ /* 0x002fca0000010000 */
[----:B------:R-:W-:Y:S02]  /*6340*/  HMMA.16816.F32.BF16 R136, R8, R14, R136 ;  /* 0x0000000e0888723c */ /* 0x000fe40000041888 */
[----:B------:R-:W1:Y:S01]  /*6350*/  MUFU.EX2 R191, R191 ;  /* 0x000000bf00bf7308 */ /* 0x000e620000000800 */
[----:B-----5:R-:W-:-:S04]  /*6360*/  FADD.FTZ R82, R169, R82 ;  /* 0x00000052a9527221 */ /* 0x020fc80000010000 */
[----:B------:R-:W-:Y:S02]  /*6370*/  F2FP.BF16.PACK_AB R8, R61, R62 ;  /* 0x0000003e3d08723e */ /* 0x000fe400000010ff */
[----:B------:R-:W-:Y:S01]  /*6380*/  F2FP.BF16.PACK_AB R9, R38, R39 ;  /* 0x000000272609723e */ /* 0x000fe200000010ff */
[----:B------:R-:W5:Y:S01]  /*6390*/  MUFU.EX2 R192, R192 ;  /* 0x000000c000c07308 */ /* 0x000f620000000800 */
[----:B------:R-:W-:Y:S01]  /*63a0*/  F2FP.BF16.PACK_AB R10, R59, R60 ;  /* 0x0000003c3b0a723e */ /* 0x000fe200000010ff */
[----:B--2---:R-:W-:Y:S01]  /*63b0*/  FADD.FTZ R82, R173, R82 ;  /* 0x00000052ad527221 */ /* 0x004fe20000010000 */
[----:B------:R-:W-:-:S05]  /*63c0*/  F2FP.BF16.PACK_AB R11, R35, R37 ;  /* 0x00000025230b723e */ /* 0x000fca00000010ff */
[----:B------:R-:W2:Y:S01]  /*63d0*/  MUFU.EX2 R183, R183 ;  /* 0x000000b700b77308 */ /* 0x000ea20000000800 */
[----:B-1----:R-:W-:Y:S01]  /*63e0*/  FADD.FTZ R82, R191, R82 ;  /* 0x00000052bf527221 */ /* 0x002fe20000010000 */
[C---:B------:R-:W-:Y:S06]  /*63f0*/  HMMA.16816.F32.BF16 R160, R8.reuse, R16, R160 ;  /* 0x0000001008a0723c */ /* 0x040fec00000418a0 */
[----:B------:R-:W1:Y:S01]  /*6400*/  MUFU.EX2 R180, R180 ;  /* 0x000000b400b47308 */ /* 0x000e620000000800 */
[----:B-----5:R-:W-:Y:S01]  /*6410*/  FADD.FTZ R82, R192, R82 ;  /* 0x00000052c0527221 */ /* 0x020fe20000010000 */
[C---:B------:R-:W-:Y:S01]  /*6420*/  HMMA.16816.F32.BF16 R148, R8.reuse, R18, R148 ;  /* 0x000000120894723c */ /* 0x040fe20000041894 */
[----:B------:R-:W5:Y:S05]  /*6430*/  LDSM.16.MT88.4 R16, [R212+0x5400] ;  /* 0x00540000d410783b */ /* 0x000f6a0000004200 */
[----:B------:R-:W3:Y:S01]  /*6440*/  MUFU.EX2 R176, R176 ;  /* 0x000000b000b07308 */ /* 0x000ee20000000800 */
[----:B--2---:R-:W-:Y:S01]  /*6450*/  FADD.FTZ R79, R183, R79 ;  /* 0x0000004fb74f7221 */ /* 0x004fe20000010000 */
[C---:B------:R-:W-:Y:S06]  /*6460*/  HMMA.16816.F32.BF16 R144, R8.reuse, R12, R144 ;  /* 0x0000000c0890723c */ /* 0x040fec0000041890 */
[----:B------:R-:W2:Y:S01]  /*6470*/  MUFU.EX2 R179, R179 ;  /* 0x000000b300b37308 */ /* 0x000ea20000000800 */
[----:B-1----:R-:W-:Y:S01]  /*6480*/  FADD.FTZ R79, R180, R79 ;  /* 0x0000004fb44f7221 */ /* 0x002fe20000010000 */
[----:B------:R-:W-:Y:S01]  /*6490*/  HMMA.16816.F32.BF16 R132, R8, R14, R132 ;  /* 0x0000000e0884723c */ /* 0x000fe20000041884 */
[----:B------:R-:W1:Y:S05]  /*64a0*/  LDSM.16.MT88.4 R12, [R211+0x5400] ;  /* 0x00540000d30c783b */ /* 0x000e6a0000004200 */
[----:B------:R-:W4:Y:S01]  /*64b0*/  MUFU.EX2 R34, R34 ;  /* 0x0000002200227308 */ /* 0x000f220000000800 */
[----:B------:R-:W-:Y:S01]  /*64c0*/  F2FP.BF16.PACK_AB R8, R173, R169 ;  /* 0x000000a9ad08723e */ /* 0x000fe200000010ff */
[----:B---3--:R-:W-:Y:S01]  /*64d0*/  FADD.FTZ R79, R176, R79 ;  /* 0x0000004fb04f7221 */ /* 0x008fe20000010000 */
[----:B------:R-:W-:-:S02]  /*64e0*/  F2FP.BF16.PACK_AB R9, R180, R183 ;  /* 0x000000b7b409723e */ /* 0x000fc400000010ff */
[----:B------:R-:W-:-:S03]  /*64f0*/  F2FP.BF16.PACK_AB R10, R192, R191 ;  /* 0x000000bfc00a723e */ /* 0x000fc600000010ff */
[----:B------:R-:W3:Y:S01]  /*6500*/  MUFU.EX2 R33, R33 ;  /* 0x0000002100217308 */ /* 0x000ee20000000800 */
[C---:B--2---:R-:W-:Y:S01]  /*6510*/  F2FP.BF16.PACK_AB R11, R179.reuse, R176 ;  /* 0x000000b0b30b723e */ /* 0x044fe200000010ff */
[----:B------:R-:W-:-:S06]  /*6520*/  FADD.FTZ R79, R179, R79 ;  /* 0x0000004fb34f7221 */ /* 0x000fcc0000010000 */
[----:B------:R-:W2:Y:S01]  /*6530*/  MUFU.EX2 R32, R32 ;  /* 0x0000002000207308 */ /* 0x000ea20000000800 */
[----:B----4-:R-:W-:Y:S01]  /*6540*/  HMMA.16816.F32.BF16 R156, R8, R24, R156 ;  /* 0x00000018089c723c */ /* 0x010fe2000004189c */
[----:B------:R-:W-:-:S06]  /*6550*/  FADD.FTZ R75, R34, R75 ;  /* 0x0000004b224b7221 */ /* 0x000fcc0000010000 */
[----:B------:R-:W4:Y:S01]  /*6560*/  MUFU.EX2 R31, R31 ;  /* 0x0000001f001f7308 */ /* 0x000f220000000800 */
[----:B------:R-:W-:Y:S01]  /*6570*/  HMMA.16816.F32.BF16 R152, R8, R26, R152 ;  /* 0x0000001a0898723c */ /* 0x000fe20000041898 */
[----:B---3--:R-:W-:-:S06]  /*6580*/  FADD.FTZ R75, R33, R75 ;  /* 0x0000004b214b7221 */ /* 0x008fcc0000010000 */
[----:B------:R-:W3:Y:S01]  /*6590*/  MUFU.EX2 R185, R185 ;  /* 0x000000b900b97308 */ /* 0x000ee20000000800 */
[----:B------:R-:W-:Y:S01]  /*65a0*/  HMMA.16816.F32.BF16 R140, R8, R20, R140 ;  /* 0x00000014088c723c */ /* 0x000fe2000004188c */
[----:B--2---:R-:W-:-:S06]  /*65b0*/  FADD.FTZ R75, R32, R75 ;  /* 0x0000004b204b7221 */ /* 0x004fcc0000010000 */
[----:B------:R-:W2:Y:S01]  /*65c0*/  MUFU.EX2 R182, R182 ;  /* 0x000000b600b67308 */ /* 0x000ea20000000800 */
[----:B------:R-:W-:Y:S01]  /*65d0*/  HMMA.16816.F32.BF16 R136, R8, R22, R136 ;  /* 0x000000160888723c */ /* 0x000fe20000041888 */
[----:B----4-:R-:W-:-:S06]  /*65e0*/  FADD.FTZ R75, R31, R75 ;  /* 0x0000004b1f4b7221 */ /* 0x010fcc0000010000 */
[----:B------:R-:W-:Y:S01]  /*65f0*/  F2FP.BF16.PACK_AB R8, R57, R58 ;  /* 0x0000003a3908723e */ /* 0x000fe200000010ff */
[----:B------:R-:W4:Y:S01]  /*6600*/  MUFU.EX2 R181, R181 ;  /* 0x000000b500b57308 */ /* 0x000f220000000800 */
[----:B------:R-:W-:Y:S01]  /*6610*/  F2FP.BF16.PACK_AB R9, R33, R34 ;  /* 0x000000222109723e */ /* 0x000fe200000010ff */
[----:B---3--:R-:W-:Y:S01]  /*6620*/  FADD.FTZ R82, R185, R82 ;  /* 0x00000052b9527221 */ /* 0x008fe20000010000 */
[----:B------:R-:W-:Y:S02]  /*6630*/  F2FP.BF16.PACK_AB R10, R55, R56 ;  /* 0x00000038370a723e */ /* 0x000fe400000010ff */
[----:B------:R-:W-:Y:S01]  /*6640*/  F2FP.BF16.PACK_AB R11, R31, R32 ;  /* 0x000000201f0b723e */ /* 0x000fe200000010ff */
[----:B--2---:R-:W-:Y:S02]  /*6650*/  FADD.FTZ R82, R182, R82 ;  /* 0x00000052b6527221 */ /* 0x004fe40000010000 */
[----:B------:R-:W2:Y:S04]  /*6660*/  MUFU.EX2 R190, R190 ;  /* 0x000000be00be7308 */ /* 0x000ea80000000800 */
[----:B------:R-:W-:Y:S04]  /*6670*/  HMMA.16816.F32.BF16 R160, R8, R24, R160 ;  /* 0x0000001808a0723c */ /* 0x000fe800000418a0 */
[----:B------:R-:W3:Y:S01]  /*6680*/  MUFU.EX2 R177, R177 ;  /* 0x000000b100b17308 */ /* 0x000ee20000000800 */
[----:B----4-:R-:W-:-:S03]  /*6690*/  FADD.FTZ R82, R181, R82 ;  /* 0x00000052b5527221 */ /* 0x010fc60000010000 */
[----:B------:R-:W-:Y:S01]  /*66a0*/  HMMA.16816.F32.BF16 R148, R8, R26, R148 ;  /* 0x0000001a0894723c */ /* 0x000fe20000041894 */
[----:B------:R-:W4:Y:S03]  /*66b0*/  LDSM.16.MT88.4 R24, [R212+0x5800] ;  /* 0x00580000d418783b */ /* 0x000f260000004200 */
[----:B------:R-:W1:Y:S01]  /*66c0*/  MUFU.EX2 R175, R175 ;  /* 0x000000af00af7308 */ /* 0x000e620000000800 */
[----:B--2---:R-:W-:-:S03]  /*66d0*/  FADD.FTZ R82, R190, R82 ;  /* 0x00000052be527221 */ /* 0x004fc60000010000 */
[----:B------:R-:W-:Y:S04]  /*66e0*/  HMMA.16816.F32.BF16 R144, R8, R20, R144 ;  /* 0x000000140890723c */ /* 0x000fe80000041890 */
[----:B------:R-:W2:Y:S01]  /*66f0*/  MUFU.EX2 R172, R172 ;  /* 0x000000ac00ac7308 */ /* 0x000ea20000000800 */
[----:B---3--:R-:W-:-:S03]  /*6700*/  FADD.FTZ R79, R177, R79 ;  /* 0x0000004fb14f7221 */ /* 0x008fc60000010000 */
[----:B------:R-:W-:Y:S01]  /*6710*/  HMMA.16816.F32.BF16 R132, R8, R22, R132 ;  /* 0x000000160884723c */ /* 0x000fe20000041884 */
[----:B------:R-:W3:Y:S03]  /*6720*/  LDSM.16.MT88.4 R20, [R211+0x5800] ;  /* 0x00580000d314783b */ /* 0x000ee60000004200 */
[----:B------:R-:W5:Y:S01]  /*6730*/  MUFU.EX2 R171, R171 ;  /* 0x000000ab00ab7308 */ /* 0x000f620000000800 */
[C---:B-1----:R-:W-:Y:S02]  /*6740*/  FADD.FTZ R79, R175.reuse, R79 ;  /* 0x0000004faf4f7221 */ /* 0x042fe40000010000 */
[----:B------:R-:W-:Y:S02]  /*6750*/  F2FP.BF16.PACK_AB R8, R182, R185 ;  /* 0x000000b9b608723e */ /* 0x000fe400000010ff */
[----:B------:R-:W-:Y:S02]  /*6760*/  F2FP.BF16.PACK_AB R9, R175, R177 ;  /* 0x000000b1af09723e */ /* 0x000fe400000010ff */
[----:B------:R-:W-:Y:S01]  /*6770*/  F2FP.BF16.PACK_AB R10, R190, R181 ;  /* 0x000000b5be0a723e */ /* 0x000fe200000010ff */
[----:B------:R-:W1:Y:S01]  /*6780*/  MUFU.EX2 R30, R30 ;  /* 0x0000001e001e7308 */ /* 0x000e620000000800 */
[----:B--2---:R-:W-:-:S07]  /*6790*/  FADD.FTZ R79, R172, R79 ;  /* 0x0000004fac4f7221 */ /* 0x004fce0000010000 */
[----:B------:R-:W2:Y:S01]  /*67a0*/  MUFU.EX2 R29, R29 ;  /* 0x0000001d001d7308 */ /* 0x000ea20000000800 */
[C---:B-----5:R-:W-:Y:S01]  /*67b0*/  F2FP.BF16.PACK_AB R11, R171.reuse, R172 ;  /* 0x000000acab0b723e */ /* 0x060fe200000010ff */
[----:B------:R-:W-:-:S06]  /*67c0*/  FADD.FTZ R79, R171, R79 ;  /* 0x0000004fab4f7221 */ /* 0x000fcc0000010000 */
[----:B------:R-:W5:Y:S01]  /*67d0*/  MUFU.EX2 R28, R28 ;  /* 0x0000001c001c7308 */ /* 0x000f620000000800 */
[----:B------:R-:W-:Y:S01]  /*67e0*/  HMMA.16816.F32.BF16 R156, R8, R16, R156 ;  /* 0x00000010089c723c */ /* 0x000fe2000004189c */
[----:B-1----:R-:W-:-:S06]  /*67f0*/  FADD.FTZ R75, R30, R75 ;  /* 0x0000004b1e4b7221 */ /* 0x002fcc0000010000 */
[----:B------:R-:W1:Y:S01]  /*6800*/  MUFU.EX2 R70, R70 ;  /* 0x0000004600467308 */ /* 0x000e620000000800 */
[----:B------:R-:W-:Y:S01]  /*6810*/  HMMA.16816.F32.BF16 R152, R8, R18, R152 ;  /* 0x000000120898723c */ /* 0x000fe20000041898 */
[----:B--2---:R-:W-:-:S06]  /*6820*/  FADD.FTZ R75, R29, R75 ;  /* 0x0000004b1d4b7221 */ /* 0x004fcc0000010000 */
[----:B------:R-:W2:Y:S01]  /*6830*/  MUFU.EX2 R168, R168 ;  /* 0x000000a800a87308 */ /* 0x000ea20000000800 */
[----:B------:R-:W-:Y:S01]  /*6840*/  HMMA.16816.F32.BF16 R140, R8, R12, R140 ;  /* 0x0000000c088c723c */ /* 0x000fe2000004188c */
[----:B-----5:R-:W-:-:S06]  /*6850*/  FADD.FTZ R75, R28, R75 ;  /* 0x0000004b1c4b7221 */ /* 0x020fcc0000010000 */
[----:B------:R-:W5:Y:S01]  /*6860*/  MUFU.EX2 R170, R170 ;  /* 0x000000aa00aa7308 */ /* 0x000f620000000800 */
[----:B------:R-:W-:Y:S01]  /*6870*/  HMMA.16816.F32.BF16 R136, R8, R14, R136 ;  /* 0x0000000e0888723c */ /* 0x000fe20000041888 */
[----:B-1----:R-:W-:-:S06]  /*6880*/  FADD.FTZ R75, R70, R75 ;  /* 0x0000004b464b7221 */ /* 0x002fcc0000010000 */
[----:B------:R-:W1:Y:S01]  /*6890*/  MUFU.EX2 R174, R174 ;  /* 0x000000ae00ae7308 */ /* 0x000e620000000800 */
[----:B------:R-:W-:Y:S01]  /*68a0*/  F2FP.BF16.PACK_AB R8, R53, R54 ;  /* 0x000000363508723e */ /* 0x000fe200000010ff */
[----:B--2---:R-:W-:Y:S01]  /*68b0*/  FADD.FTZ R82, R168, R82 ;  /* 0x00000052a8527221 */ /* 0x004fe20000010000 */
[----:B------:R-:W-:Y:S02]  /*68c0*/  F2FP.BF16.PACK_AB R9, R29, R30 ;  /* 0x0000001e1d09723e */ /* 0x000fe400000010ff */
[----:B------:R-:W-:Y:S02]  /*68d0*/  F2FP.BF16.PACK_AB R10, R51, R52 ;  /* 0x00000034330a723e */ /* 0x000fe400000010ff */
[----:B------:R-:W-:Y:S01]  /*68e0*/  F2FP.BF16.PACK_AB R11, R70, R28 ;  /* 0x0000001c460b723e */ /* 0x000fe200000010ff */
[----:B------:R-:W2:Y:S01]  /*68f0*/  MUFU.EX2 R178, R178 ;  /* 0x000000b200b27308 */ /* 0x000ea20000000800 */
[----:B-----5:R-:W-:-:S05]  /*6900*/  FADD.FTZ R82, R170, R82 ;  /* 0x00000052aa527221 */ /* 0x020fca0000010000 */
[----:B------:R-:W-:Y:S02]  /*6910*/  HMMA.16816.F32.BF16 R160, R8, R16, R160 ;  /* 0x0000001008a0723c */ /* 0x000fe400000418a0 */
[----:B------:R-:W5:Y:S01]  /*6920*/  MUFU.EX2 R165, R165 ;  /* 0x000000a500a57308 */ /* 0x000f620000000800 */
[----:B-1----:R-:W-:-:S05]  /*6930*/  FADD.FTZ R82, R174, R82 ;  /* 0x00000052ae527221 */ /* 0x002fca0000010000 */
[----:B------:R-:W-:Y:S01]  /*6940*/  HMMA.16816.F32.BF16 R148, R8, R18, R148 ;  /* 0x000000120894723c */ /* 0x000fe20000041894 */
[----:B------:R-:W1:Y:S01]  /*6950*/  LDSM.16.MT88.4 R16, [R212+0x5c00] ;  /* 0x005c0000d410783b */ /* 0x000e620000004200 */
[----:B------:R-:W3:Y:S01]  /*6960*/  MUFU.EX2 R126, R126 ;  /* 0x0000007e007e7308 */ /* 0x000ee20000000800 */
[----:B--2---:R-:W-:-:S05]  /*6970*/  FADD.FTZ R82, R178, R82 ;  /* 0x00000052b2527221 */ /* 0x004fca0000010000 */
[----:B------:R-:W-:Y:S02]  /*6980*/  HMMA.16816.F32.BF16 R144, R8, R12, R144 ;  /* 0x0000000c0890723c */ /* 0x000fe40000041890 */
[----:B------:R-:W2:Y:S01]  /*6990*/  MUFU.EX2 R164, R164 ;  /* 0x000000a400a47308 */ /* 0x000ea20000000800 */
[----:B-----5:R-:W-:-:S05]  /*69a0*/  FADD.FTZ R79, R165, R79 ;  /* 0x0000004fa54f7221 */ /* 0x020fca0000010000 */
[----:B------:R-:W-:Y:S01]  /*69b0*/  HMMA.16816.F32.BF16 R132, R8, R14, R132 ;  /* 0x0000000e0884723c */ /* 0x000fe20000041884 */
[----:B------:R-:W5:Y:S01]  /*69c0*/  LDSM.16.MT88.4 R12, [R211+0x5c00] ;  /* 0x005c0000d30c783b */ /* 0x000f620000004200 */
[----:B------:R-:W4:Y:S01]  /*69d0*/  MUFU.EX2 R131, R131 ;  /* 0x0000008300837308 */ /* 0x000f220000000800 */
[----:B---3--:R-:W-:-:S04]  /*69e0*/  FADD.FTZ R79, R126, R79 ;  /* 0x0000004f7e4f7221 */ /* 0x008fc80000010000 */
[----:B------:R-:W-:Y:S02]  /*69f0*/  F2FP.BF16.PACK_AB R8, R170, R168 ;  /* 0x000000a8aa08723e */ /* 0x000fe400000010ff */
[----:B------:R-:W-:Y:S01]  /*6a00*/  F2FP.BF16.PACK_AB R9, R126, R165 ;  /* 0x000000a57e09723e */ /* 0x000fe200000010ff */
[----:B------:R-:W3:Y:S01]  /*6a10*/  MUFU.EX2 R97, R97 ;  /* 0x0000006100617308 */ /* 0x000ee20000000800 */
[----:B------:R-:W-:Y:S01]  /*6a20*/  F2FP.BF16.PACK_AB R10, R178, R174 ;  /* 0x000000aeb20a723e */ /* 0x000fe200000010ff */
[----:B--2---:R-:W-:-:S06]  /*6a30*/  FADD.FTZ R79, R164, R79 ;  /* 0x0000004fa44f7221 */ /* 0x004fcc0000010000 */
[----:B------:R-:W2:Y:S01]  /*6a40*/  MUFU.EX2 R167, R167 ;  /* 0x000000a700a77308 */ /* 0x000ea20000000800 */
[C---:B----4-:R-:W-:Y:S01]  /*6a50*/  F2FP.BF16.PACK_AB R11, R131.reuse, R164 ;  /* 0x000000a4830b723e */ /* 0x050fe200000010ff */
[----:B------:R-:W-:-:S06]  /*6a60*/  FADD.FTZ R79, R131, R79 ;  /* 0x0000004f834f7221 */ /* 0x000fcc0000010000 */
[----:B------:R-:W4:Y:S01]  /*6a70*/  MUFU.EX2 R194, R194 ;  /* 0x000000c200c27308 */ /* 0x000f220000000800 */
[----:B------:R-:W-:Y:S01]  /*6a80*/  HMMA.16816.F32.BF16 R156, R8, R24, R156 ;  /* 0x00000018089c723c */ /* 0x000fe2000004189c */
[----:B---3--:R-:W-:-:S06]  /*6a90*/  FADD.FTZ R75, R97, R75 ;  /* 0x0000004b614b7221 */ /* 0x008fcc0000010000 */
[----:B------:R-:W3:Y:S01]  /*6aa0*/  MUFU.EX2 R193, R193 ;  /* 0x000000c100c17308 */ /* 0x000ee20000000800 */
[----:B------:R-:W-:Y:S01]  /*6ab0*/  HMMA.16816.F32.BF16 R152, R8, R26, R152 ;  /* 0x0000001a0898723c */ /* 0x000fe20000041898 */
[----:B--2---:R-:W-:-:S06]  /*6ac0*/  FADD.FTZ R75, R167, R75 ;  /* 0x0000004ba74b7221 */ /* 0x004fcc0000010000 */
[----:B------:R2:W-:Y:S01]  /*6ad0*/  MUFU.EX2 R127, R128 ;  /* 0x00000080007f7308 */ /* 0x0005e20000000800 */
[----:B------:R-:W-:Y:S01]  /*6ae0*/  HMMA.16816.F32.BF16 R140, R8, R20, R140 ;  /* 0x00000014088c723c */ /* 0x000fe2000004188c */
[----:B----4-:R-:W-:-:S06]  /*6af0*/  FADD.FTZ R75, R194, R75 ;  /* 0x0000004bc24b7221 */ /* 0x010fcc0000010000 */
[----:B------:R-:W4:Y:S01]  /*6b00*/  MUFU.EX2 R115, R115 ;  /* 0x0000007300737308 */ /* 0x000f220000000800 */
[----:B------:R-:W-:Y:S01]  /*6b10*/  HMMA.16816.F32.BF16 R136, R8, R22, R136 ;  /* 0x000000160888723c */ /* 0x000fe20000041888 */
[----:B---3--:R-:W-:-:S06]  /*6b20*/  FADD.FTZ R75, R193, R75 ;  /* 0x0000004bc14b7221 */ /* 0x008fcc0000010000 */
[----:B------:R-:W-:Y:S01]  /*6b30*/  F2FP.BF16.PACK_AB R8, R49, R50 ;  /* 0x000000323108723e */ /* 0x000fe200000010ff */
[----:B--2---:R-:W-:Y:S01]  /*6b40*/  FFMA.FTZ R128, R99, c[0x0][0x23c], -R118 ;  /* 0x00008f0063807a23 */ /* 0x004fe20000010876 */
[----:B------:R-:W-:Y:S01]  /*6b50*/  F2FP.BF16.PACK_AB R9, R167, R97 ;  /* 0x00000061a709723e */ /* 0x000fe200000010ff */
[----:B------:R-:W-:Y:S01]  /*6b60*/  FFMA.FTZ R99, R114, c[0x0][0x23c], -R117 ;  /* 0x00008f0072637a23 */ /* 0x000fe20000010875 */
[----:B------:R-:W-:Y:S01]  /*6b70*/  F2FP.BF16.PACK_AB R10, R47, R48 ;  /* 0x000000302f0a723e */ /* 0x000fe200000010ff */
[----:B------:R-:W2:Y:S01]  /*6b80*/  MUFU.EX2 R123, R123 ;  /* 0x0000007b007b7308 */ /* 0x000ea20000000800 */
[----:B------:R-:W-:Y:S01]  /*6b90*/  F2FP.BF16.PACK_AB R11, R193, R194 ;  /* 0x000000c2c10b723e */ /* 0x000fe200000010ff */
[----:B----4-:R-:W-:-:S06]  /*6ba0*/  FADD.FTZ R82, R115, R82 ;  /* 0x0000005273527221 */ /* 0x010fcc0000010000 */
[C---:B------:R-:W-:Y:S01]  /*6bb0*/  HMMA.16816.F32.BF16 R160, R8.reuse, R24, R160 ;  /* 0x0000001808a0723c */ /* 0x040fe200000418a0 */
[----:B------:R-:W-:Y:S07]  /*6bc0*/  MUFU.EX2 R244, R244 ;  /* 0x000000f400f47308 */ /* 0x000fee0000000800 */
[----:B------:R-:W-:Y:S01]  /*6bd0*/  HMMA.16816.F32.BF16 R148, R8, R26, R148 ;  /* 0x0000001a0894723c */ /* 0x000fe20000041894 */
[----:B------:R-:W3:Y:S01]  /*6be0*/  MUFU.EX2 R98, R98 ;  /* 0x0000006200627308 */ /* 0x000ee20000000800 */
[----:B--2---:R-:W-:-:S04]  /*6bf0*/  FADD.FTZ R82, R123, R82 ;  /* 0x000000527b527221 */ /* 0x004fc80000010000 */
[----:B------:R-:W-:Y:S02]  /*6c00*/  FADD.FTZ R82, R127, R82 ;  /* 0x000000527f527221 */ /* 0x000fe40000010000 */
[C---:B------:R-:W-:Y:S01]  /*6c10*/  HMMA.16816.F32.BF16 R144, R8.reuse, R20, R144 ;  /* 0x000000140890723c */ /* 0x040fe20000041890 */
[----:B------:R-:W2:Y:S07]  /*6c20*/  MUFU.EX2 R99, R99 ;  /* 0x0000006300637308 */ /* 0x000eae0000000800 */
[----:B------:R-:W-:Y:S01]  /*6c30*/  HMMA.16816.F32.BF16 R132, R8, R22, R132 ;  /* 0x000000160884723c */ /* 0x000fe20000041884 */
[----:B------:R-:W4:Y:S01]  /*6c40*/  MUFU.EX2 R24, R113 ;  /* 0x0000007100187308 */ /* 0x000f220000000800 */
[----:B---3--:R-:W-:-:S05]  /*6c50*/  FADD.FTZ R79, R98, R79 ;  /* 0x0000004f624f7221 */ /* 0x008fca0000010000 */
[----:B------:R-:W-:Y:S02]  /*6c60*/  F2FP.BF16.PACK_AB R8, R123, R115 ;  /* 0x000000737b08723e */ /* 0x000fe400000010ff */
[----:B------:R-:W3:Y:S01]  /*6c70*/  MUFU.EX2 R239, R239 ;  /* 0x000000ef00ef7308 */ /* 0x000ee20000000800 */
[C---:B--2---:R-:W-:Y:S01]  /*6c80*/  F2FP.BF16.PACK_AB R9, R99.reuse, R98 ;  /* 0x000000626309723e */ /* 0x044fe200000010ff */
[----:B------:R-:W-:Y:S01]  /*6c90*/  FADD.FTZ R79, R99, R79 ;  /* 0x0000004f634f7221 */ /* 0x000fe20000010000 */
[C---:B------:R-:W-:Y:S01]  /*6ca0*/  F2FP.BF16.PACK_AB R10, R244.reuse, R127 ;  /* 0x0000007ff40a723e */ /* 0x040fe200000010ff */
[----:B------:R-:W-:-:S04]  /*6cb0*/  FADD.FTZ R244, R244, R82 ;  /* 0x00000052f4f47221 */ /* 0x000fc80000010000 */
[----:B------:R-:W2:Y:S01]  /*6cc0*/  MUFU.EX2 R128, R128 ;  /* 0x0000008000807308 */ /* 0x000ea20000000800 */
[----:B----4-:R-:W-:-:S07]  /*6cd0*/  FADD.FTZ R79, R24, R79 ;  /* 0x0000004f184f7221 */ /* 0x010fce0000010000 */
[----:B------:R-:W4:Y:S01]  /*6ce0*/  MUFU.EX2 R45, R45 ;  /* 0x0000002d002d7308 */ /* 0x000f220000000800 */
[C---:B---3--:R-:W-:Y:S01]  /*6cf0*/  F2FP.BF16.PACK_AB R11, R239.reuse, R24 ;  /* 0x00000018ef0b723e */ /* 0x048fe200000010ff */
[----:B------:R-:W-:-:S06]  /*6d00*/  FADD.FTZ R239, R239, R79 ;  /* 0x0000004fefef7221 */ /* 0x000fcc0000010000 */
[----:B------:R-:W3:Y:S01]  /*6d10*/  MUFU.EX2 R44, R44 ;  /* 0x0000002c002c7308 */ /* 0x000ee20000000800 */
[----:B--2---:R-:W-:Y:S01]  /*6d20*/  FADD.FTZ R75, R128, R75 ;  /* 0x0000004b804b7221 */ /* 0x004fe20000010000 */
[C---:B-1----:R-:W-:Y:S06]  /*6d30*/  HMMA.16816.F32.BF16 R156, R8.reuse, R16, R156 ;  /* 0x00000010089c723c */ /* 0x042fec000004189c */
[----:B------:R-:W1:Y:S01]  /*6d40*/  MUFU.EX2 R43, R43 ;  /* 0x0000002b002b7308 */ /* 0x000e620000000800 */
[----:B----4-:R-:W-:Y:S01]  /*6d50*/  FADD.FTZ R77, R45, R77 ;  /* 0x0000004d2d4d7221 */ /* 0x010fe20000010000 */
[C---:B------:R-:W-:Y:S06]  /*6d60*/  HMMA.16816.F32.BF16 R152, R8.reuse, R18, R152 ;  /* 0x000000120898723c */ /* 0x040fec0000041898 */
[----:B------:R-:W2:Y:S01]  /*6d70*/  MUFU.EX2 R102, R102 ;  /* 0x0000006600667308 */ /* 0x000ea20000000800 */
[----:B---3--:R-:W-:Y:S01]  /*6d80*/  FADD.FTZ R77, R44, R77 ;  /* 0x0000004d2c4d7221 */ /* 0x008fe20000010000 */
[C---:B-----5:R-:W-:Y:S06]  /*6d90*/  HMMA.16816.F32.BF16 R140, R8.reuse, R12, R140 ;  /* 0x0000000c088c723c */ /* 0x060fec000004188c */
[----:B------:R-:W3:Y:S01]  /*6da0*/  MUFU.EX2 R122, R122 ;  /* 0x0000007a007a7308 */ /* 0x000ee20000000800 */
[----:B-1----:R-:W-:Y:S01]  /*6db0*/  FADD.FTZ R246, R43, R77 ;  /* 0x0000004d2bf67221 */ /* 0x002fe20000010000 */
[----:B------:R-:W-:Y:S06]  /*6dc0*/  HMMA.16816.F32.BF16 R136, R8, R14, R136 ;  /* 0x0000000e0888723c */ /* 0x000fec0000041888 */
[----:B------:R-:W1:Y:S01]  /*6dd0*/  MUFU.EX2 R116, R116 ;  /* 0x0000007400747308 */ /* 0x000e620000000800 */
[----:B------:R-:W-:Y:S01]  /*6de0*/  F2FP.BF16.PACK_AB R8, R45, R46 ;  /* 0x0000002e2d08723e */ /* 0x000fe200000010ff */
[C---:B--2---:R-:W-:Y:S01]  /*6df0*/  FADD.FTZ R75, R102.reuse, R75 ;  /* 0x0000004b664b7221 */ /* 0x044fe20000010000 */
[----:B------:R-:W-:-:S02]  /*6e00*/  F2FP.BF16.PACK_AB R9, R102, R128 ;  /* 0x000000806609723e */ /* 0x000fc400000010ff */
[----:B------:R-:W-:Y:S01]  /*6e10*/  F2FP.BF16.PACK_AB R10, R43, R44 ;  /* 0x0000002c2b0a723e */ /* 0x000fe200000010ff */
[----:B---3--:R-:W-:Y:S01]  /*6e20*/  FADD.FTZ R75, R122, R75 ;  /* 0x0000004b7a4b7221 */ /* 0x008fe20000010000 */
[----:B-1----:R-:W-:-:S03]  /*6e30*/  F2FP.BF16.PACK_AB R11, R116, R122 ;  /* 0x0000007a740b723e */ /* 0x002fc600000010ff */
[----:B------:R-:W-:-:S04]  /*6e40*/  FADD.FTZ R245, R116, R75 ;  /* 0x0000004b74f57221 */ /* 0x000fc80000010000 */
[C---:B------:R-:W-:Y:S08]  /*6e50*/  HMMA.16816.F32.BF16 R160, R8.reuse, R16, R160 ;  /* 0x0000001008a0723c */ /* 0x040ff000000418a0 */
[C---:B------:R-:W-:Y:S08]  /*6e60*/  HMMA.16816.F32.BF16 R148, R8.reuse, R18, R148 ;  /* 0x000000120894723c */ /* 0x040ff00000041894 */
[C---:B------:R-:W-:Y:S08]  /*6e70*/  HMMA.16816.F32.BF16 R144, R8.reuse, R12, R144 ;  /* 0x0000000c0890723c */ /* 0x040ff00000041890 */
[----:B------:R-:W-:Y:S01]  /*6e80*/  HMMA.16816.F32.BF16 R132, R8, R14, R132 ;  /* 0x0000000e0884723c */ /* 0x000fe20000041884 */
[----:B------:R-:W-:Y:S07]  /*6e90*/  @!P0 BRA `(.L_x_155) ;  /* 0x000054d000008947 */ /* 0x000fee0003800000 */
[----:B------:R-:W-:Y:S01]  /*6ea0*/  IADD3 R250, R184, -0x2, RZ ;  /* 0xfffffffeb8fa7810 */ /* 0x000fe20007ffe0ff */
[----:B------:R-:W-:-:S04]  /*6eb0*/  DEPBAR.LE SB0, 0x0 ;  /* 0x000080000000791a */ /* 0x000fc80000000000 */
[----:B------:R-:W-:Y:S01]  /*6ec0*/  SHF.R.S32.HI R4, RZ, 0x1f, R250 ;  /* 0x0000001fff047819 */ /* 0x000fe200000114fa */
[----:B------:R-:W-:Y:S01]  /*6ed0*/  IMAD R5, R221, R250, RZ ;  /* 0x000000fadd057224 */ /* 0x000fe200078e02ff */
[----:B------:R-:W-:Y:S01]  /*6ee0*/  SHF.L.U64.HI R6, R7, 0x6, R6 ;  /* 0x0000000607067819 */ /* 0x000fe20000010206 */
[----:B------:R-:W-:Y:S01]  /*6ef0*/  IMAD.WIDE.U32 R8, R250, R222, R188 ;  /* 0x000000defa087225 */ /* 0x000fe200078e00bc */
[----:B------:R-:W-:-:S03]  /*6f00*/  IADD3 R37, R184, -0x2, RZ ;  /* 0xfffffffeb8257810 */ /* 0x000fc60007ffe0ff */
[----:B------:R-:W-:Y:S01]  /*6f10*/  IMAD R4, R4, R222, R5 ;  /* 0x000000de04047224 */ /* 0x000fe200078e0205 */
[----:B------:R-:W-:Y:S01]  /*6f20*/  BAR.SYNC.DEFER_BLOCKING 0x0 ;  /* 0x0000000000007b1d */ /* 0x000fe20000010000 */
[----:B------:R-:W-:Y:S01]  /*6f30*/  IMAD.SHL.U32 R5, R7, 0x40, RZ ;  /* 0x0000004007057824 */ /* 0x000fe200078e00ff */
[C---:B------:R-:W-:Y:S01]  /*6f40*/  LEA R10, P1, R8.reuse, c[0x0][0x170], 0x1 ;  /* 0x00005c00080a7a11 */ /* 0x040fe200078208ff */
[----:B------:R-:W-:Y:S02]  /*6f50*/  IMAD.IADD R4, R9, 0x1, R4 ;  /* 0x0000000109047824 */ /* 0x000fe400078e0204 */
[----:B------:R-:W-:Y:S01]  /*6f60*/  IMAD R196, R37, 0x80, R238 ;  /* 0x0000008025c47824 */ /* 0x000fe200078e02ee */
[----:B------:R-:W-:Y:S02]  /*6f70*/  IADD3 R12, P0, R5, R10, RZ ;  /* 0x0000000a050c7210 */ /* 0x000fe40007f1e0ff */
[----:B------:R-:W-:Y:S02]  /*6f80*/  LEA.HI.X R11, R8, c[0x0][0x174], R4, 0x1, P1 ;  /* 0x00005d00080b7a11 */ /* 0x000fe400008f0c04 */
[----:B------:R-:W-:-:S02]  /*6f90*/  IADD3 R4, P1, R12, R5, RZ ;  /* 0x000000050c047210 */ /* 0x000fc40007f3e0ff */
[----:B------:R-:W-:Y:S01]  /*6fa0*/  IADD3 R38, R196, 0x1, RZ ;  /* 0x00000001c4267810 */ /* 0x000fe20007ffe0ff */
[----:B------:R-:W-:Y:S01]  /*6fb0*/  IMAD.X R13, R6, 0x1, R11, P0 ;  /* 0x00000001060d7824 */ /* 0x000fe200000e060b */
[----:B------:R-:W-:Y:S02]  /*6fc0*/  IADD3 R8, P0, R4, R5, RZ ;  /* 0x0000000504087210 */ /* 0x000fe40007f1e0ff */
[C---:B------:R-:W-:Y:S01]  /*6fd0*/  ISETP.GE.AND P6, PT, R196.reuse, R233, PT ;  /* 0x000000e9c400720c */ /* 0x040fe20003fc6270 */
[--C-:B------:R-:W-:Y:S01]  /*6fe0*/  IMAD.X R5, R13, 0x1, R6.reuse, P1 ;  /* 0x000000010d057824 */ /* 0x100fe200008e0606 */
[-C--:B------:R-:W-:Y:S02]  /*6ff0*/  ISETP.GE.AND P4, PT, R196, R231.reuse, PT ;  /* 0x000000e7c400720c */ /* 0x080fe40003f86270 */
[----:B------:R-:W-:Y:S01]  /*7000*/  ISETP.GE.AND P1, PT, R38, R231, PT ;  /* 0x000000e72600720c */ /* 0x000fe20003f26270 */
[----:B------:R-:W-:Y:S01]  /*7010*/  IMAD.X R9, R5, 0x1, R6, P0 ;  /* 0x0000000105097824 */ /* 0x000fe200000e0606 */
[----:B------:R-:W-:Y:S01]  /*7020*/  ISETP.LT.OR P6, PT, R196, R234, P6 ;  /* 0x000000eac400720c */ /* 0x000fe200037c1670 */
[----:B------:R-:W-:Y:S01]  /*7030*/  @!PT LDS RZ, [RZ] ;  /* 0x00000000fffff984 */ /* 0x000fe20000000800 */
[----:B------:R-:W-:Y:S01]  /*7040*/  @!PT LDS RZ, [RZ] ;  /* 0x00000000fffff984 */ /* 0x000fe20000000800 */
[----:B------:R-:W-:Y:S01]  /*7050*/  @!PT LDS RZ, [RZ] ;  /* 0x00000000fffff984 */ /* 0x000fe20000000800 */
[----:B------:R1:W-:Y:S01]  /*7060*/  LDGSTS.E.BYPASS.LTC128B.128 [R224+0x4000], [R10.64] ;  /* 0x040000000ae07fae */ /* 0x0003e2000b901d48 */
[----:B------:R-:W-:-:S02]  /*7070*/  ISETP.LT.OR P1, PT, R38, R232, P1 ;  /* 0x000000e82600720c */ /* 0x000fc40000f21670 */
[----:B------:R-:W-:Y:S01]  /*7080*/  ISETP.LT.OR P4, PT, R196, R232, P4 ;  /* 0x000000e8c400720c */ /* 0x000fe20002781670 */
[----:B------:R2:W-:Y:S01]  /*7090*/  LDGSTS.E.BYPASS.LTC128B.128 [R224+0x4800], [R12.64] ;  /* 0x048000000ce07fae */ /* 0x0005e2000b901d48 */
[----:B------:R-:W-:Y:S02]  /*70a0*/  ISETP.GT.AND P0, PT, R37, R220, PT ;  /* 0x000000dc2500720c */ /* 0x000fe40003f04270 */
[C---:B------:R-:W-:Y:S01]  /*70b0*/  ISETP.GE.AND P3, PT, R38.reuse, R229, PT ;  /* 0x000000e52600720c */ /* 0x040fe20003f66270 */
[----:B------:R3:W-:Y:S01]  /*70c0*/  LDGSTS.E.BYPASS.LTC128B.128 [R224+0x5000], [R4.64] ;  /* 0x0500000004e07fae */ /* 0x0007e2000b901d48 */
[C---:B------:R-:W-:Y:S02]  /*70d0*/  ISETP.GE.AND P5, PT, R38.reuse, R233, PT ;  /* 0x000000e92600720c */ /* 0x040fe40003fa6270 */
[C---:B------:R-:W-:Y:S01]  /*70e0*/  ISETP.LT.OR P3, PT, R38.reuse, R230, P3 ;  /* 0x000000e62600720c */ /* 0x040fe20001f61670 */
[----:B------:R1:W-:Y:S01]  /*70f0*/  LDGSTS.E.BYPASS.LTC128B.128 [R224+0x5800], [R8.64] ;  /* 0x0580000008e07fae */ /* 0x0003e2000b901d48 */
[----:B------:R-:W-:-:S02]  /*7100*/  ISETP.GE.AND P2, PT, R38, R225, PT ;  /* 0x000000e12600720c */ /* 0x000fc40003f46270 */
[C---:B------:R-:W-:Y:S01]  /*7110*/  ISETP.LT.OR P5, PT, R38.reuse, R234, P5 ;  /* 0x000000ea2600720c */ /* 0x040fe20002fa1670 */
[----:B------:R-:W-:Y:S01]  /*7120*/  LDSM.16.M88.4 R16, [R216] ;  /* 0x00000000d810783b */ /* 0x000fe20000000200 */
[----:B------:R-:W-:-:S03]  /*7130*/  ISETP.LT.OR P2, PT, R38, R228, P2 ;  /* 0x000000e42600720c */ /* 0x000fc60001741670 */
[----:B------:R-:W2:Y:S04]  /*7140*/  LDSM.16.M88.4 R164, [R215+0x2000] ;  /* 0x00200000d7a4783b */ /* 0x000ea80000000200 */
[----:B------:R-:W1:Y:S04]  /*7150*/  LDSM.16.M88.4 R20, [R216+0x1000] ;  /* 0x00100000d814783b */ /* 0x000e680000000200 */
[----:B------:R-:W4:Y:S04]  /*7160*/  LDSM.16.M88.4 R116, [R215+0x2400] ;  /* 0x00240000d774783b */ /* 0x000f280000000200 */
[----:B------:R-:W5:Y:S04]  /*7170*/  LDSM.16.M88.4 R100, [R215+0x2800] ;  /* 0x00280000d764783b */ /* 0x000f680000000200 */
[----:B------:R-:W3:Y:S04]  /*7180*/  LDSM.16.M88.4 R84, [R215+0x2c00] ;  /* 0x002c0000d754783b */ /* 0x000ee80000000200 */
[----:B------:R-:W4:Y:S04]  /*7190*/  LDSM.16.M88.4 R68, [R215+0x3000] ;  /* 0x00300000d744783b */ /* 0x000f280000000200 */
[----:B------:R-:W4:Y:S04]  /*71a0*/  LDSM.16.M88.4 R52, [R215+0x3400] ;  /* 0x00340000d734783b */ /* 0x000f280000000200 */
[----:B------:R-:W5:Y:S04]  /*71b0*/  LDSM.16.M88.4 R32, [R215+0x3800] ;  /* 0x00380000d720783b */ /* 0x000f680000000200 */
[----:B------:R-:W5:Y:S04]  /*71c0*/  LDSM.16.M88.4 R168, [R215+0x3c00] ;  /* 0x003c0000d7a8783b */ /* 0x000f680000000200 */
[----:B------:R-:W-:Y:S04]  /*71d0*/  LDSM.16.M88.4 R176, [R214] ;  /* 0x00000000d6b0783b */ /* 0x000fe80000000200 */
[----:B------:R-:W5:Y:S01]  /*71e0*/  LDSM.16.M88.4 R180, [R213] ;  /* 0x00000000d5b4783b */ /* 0x000f620000000200 */
[-C--:B--2---:R-:W-:Y:S03]  /*71f0*/  HMMA.16816.F32.BF16 R12, R16, R164.reuse, RZ ;  /* 0x000000a4100c723c */ /* 0x084fe600000418ff */
[----:B------:R-:W2:Y:S04]  /*7200*/  LDSM.16.M88.4 R172, [R214+0x1000] ;  /* 0x00100000d6ac783b */ /* 0x000ea80000000200 */
[----:B------:R-:W0:Y:S01]  /*7210*/  LDGDEPBAR ;  /* 0x00000000000079af */ /* 0x000e220000000000 */
[C---:B-1----:R-:W-:Y:S08]  /*7220*/  HMMA.16816.F32.BF16 R8, R20.reuse, R164, RZ ;  /* 0x000000a41408723c */ /* 0x042ff000000418ff */
[C---:B---3--:R-:W-:Y:S08]  /*7230*/  HMMA.16816.F32.BF16 R4, R20.reuse, R166, RZ ;  /* 0x000000a61404723c */ /* 0x048ff000000418ff */
[C---:B----4-:R-:W-:Y:S08]  /*7240*/  HMMA.16816.F32.BF16 R124, R20.reuse, R116, RZ ;  /* 0x00000074147c723c */ /* 0x050ff000000418ff */
[C---:B------:R-:W-:Y:S08]  /*7250*/  HMMA.16816.F32.BF16 R120, R20.reuse, R118, RZ ;  /* 0x000000761478723c */ /* 0x040ff000000418ff */
[C---:B-----5:R-:W-:Y:S08]  /*7260*/  HMMA.16816.F32.BF16 R108, R20.reuse, R100, RZ ;  /* 0x00000064146c723c */ /* 0x060ff000000418ff */
        /* <DEDUP_REMOVED lines=26> */
[----:B------:R-:W1:Y:S07]  /*7410*/  LDSM.16.M88.4 R168, [R210] ;  /* 0x00000000d2a8783b */ /* 0x000e6e0000000200 */
[-C--:B------:R-:W-:Y:S08]  /*7420*/  HMMA.16816.F32.BF16 R12, R176, R180.reuse, R12 ;  /* 0x000000b4b00c723c */ /* 0x080ff0000004180c */
[C---:B--2---:R-:W-:Y:S08]  /*7430*/  HMMA.16816.F32.BF16 R8, R172.reuse, R180, R8 ;  /* 0x000000b4ac08723c */ /* 0x044ff00000041808 */
[-C--:B------:R-:W-:Y:S08]  /*7440*/  HMMA.16816.F32.BF16 R4, R172, R182.reuse, R4 ;  /* 0x000000b6ac04723c */ /* 0x080ff00000041804 */
[----:B------:R-:W-:Y:S01]  /*7450*/  FSEL R37, R12, -INF , !P6 ;  /* 0xff8000000c257808 */ /* 0x000fe20007000000 */
[----:B------:R-:W-:Y:S01]  /*7460*/  HMMA.16816.F32.BF16 R164, R176, R182, R164 ;  /* 0x000000b6b0a4723c */ /* 0x000fe200000418a4 */
[----:B------:R-:W-:-:S02]  /*7470*/  FSEL R12, R14, -INF , !P4 ;  /* 0xff8000000e0c7808 */ /* 0x000fc40006000000 */
[----:B------:R-:W-:Y:S01]  /*7480*/  FSEL R199, R15, -INF , !P1 ;  /* 0xff8000000fc77808 */ /* 0x000fe20004800000 */
[----:B------:R2:W-:Y:S01]  /*7490*/  STL [R1+0x4], R37 ;  /* 0x0000042501007387 */ /* 0x0005e20000100800 */
[C---:B------:R-:W-:Y:S02]  /*74a0*/  ISETP.GE.AND P1, PT, R196.reuse, R229, PT ;  /* 0x000000e5c400720c */ /* 0x040fe40003f26270 */
[----:B------:R-:W-:Y:S01]  /*74b0*/  FSEL R15, R9, -INF , !P3 ;  /* 0xff800000090f7808 */ /* 0x000fe20005800000 */
[----:B------:R3:W-:Y:S01]  /*74c0*/  STL [R1], R12 ;  /* 0x0000000c01007387 */ /* 0x0007e20000100800 */
[----:B------:R-:W-:Y:S01]  /*74d0*/  ISETP.LT.OR P1, PT, R196, R230, P1 ;  /* 0x000000e6c400720c */ /* 0x000fe20000f21670 */
[----:B-1----:R-:W-:Y:S01]  /*74e0*/  HMMA.16816.F32.BF16 R128, R176, R168, R128 ;  /* 0x000000a8b080723c */ /* 0x002fe20000041880 */
[----:B------:R-:W-:Y:S02]  /*74f0*/  FSEL R200, R13, -INF , !P5 ;  /* 0xff8000000dc87808 */ /* 0x000fe40006800000 */
[----:B------:R-:W-:-:S02]  /*7500*/  FSEL R201, R8, -INF , !P1 ;  /* 0xff80000008c97808 */ /* 0x000fc40004800000 */
[C---:B------:R-:W-:Y:S02]  /*7510*/  ISETP.GE.AND P5, PT, R196.reuse, R225, PT ;  /* 0x000000e1c400720c */ /* 0x040fe40003fa6270 */
[C---:B------:R-:W-:Y:S01]  /*7520*/  IADD3 R9, R196.reuse, 0x10, RZ ;  /* 0x00000010c4097810 */ /* 0x040fe20007ffe0ff */
[----:B------:R-:W-:Y:S01]  /*7530*/  HMMA.16816.F32.BF16 R124, R172, R168, R124 ;  /* 0x000000a8ac7c723c */ /* 0x000fe2000004187c */
[C---:B------:R-:W-:Y:S02]  /*7540*/  ISETP.LT.OR P5, PT, R196.reuse, R228, P5 ;  /* 0x000000e4c400720c */ /* 0x040fe40002fa1670 */
[----:B------:R-:W-:Y:S02]  /*7550*/  IADD3 R8, R196, 0x11, RZ ;  /* 0x00000011c4087810 */ /* 0x000fe40007ffe0ff */
[----:B------:R-:W-:-:S03]  /*7560*/  FSEL R13, R10, -INF , !P5 ;  /* 0xff8000000a0d7808 */ /* 0x000fc60006800000 */
[----:B------:R-:W-:Y:S01]  /*7570*/  HMMA.16816.F32.BF16 R120, R172, R170, R120 ;  /* 0x000000aaac78723c */ /* 0x000fe20000041878 */
[C---:B--2---:R-:W-:Y:S02]  /*7580*/  IADD3 R37, R196.reuse, 0x9, RZ ;  /* 0x00000009c4257810 */ /* 0x044fe40007ffe0ff */
[----:B---3--:R-:W-:-:S05]  /*7590*/  IADD3 R12, R196, 0x8, RZ ;  /* 0x00000008c40c7810 */ /* 0x008fca0007ffe0ff */
[----:B------:R-:W-:Y:S01]  /*75a0*/  HMMA.16816.F32.BF16 R116, R176, R170, R116 ;  /* 0x000000aab074723c */ /* 0x000fe20000041874 */
[-C--:B------:R-:W-:Y:S02]  /*75b0*/  ISETP.GE.AND P5, PT, R37, R233.reuse, PT ;  /* 0x000000e92500720c */ /* 0x080fe40003fa6270 */
        /* <DEDUP_REMOVED lines=8> */
[----:B------:R-:W-:Y:S02]  /*7640*/  FSEL R12, R11, -INF , !P2 ;  /* 0xff8000000b0c7808 */ /* 0x000fe40005000000 */
[----:B------:R-:W-:Y:S02]  /*7650*/  ISETP.GE.AND P2, PT, R37, R229, PT ;  /* 0x000000e52500720c */ /* 0x000fe40003f46270 */
[----:B------:R-:W-:-:S02]  /*7660*/  FSEL R202, R4, -INF , !P1 ;  /* 0xff80000004ca7808 */ /* 0x000fc40004800000 */
[C---:B------:R-:W-:Y:S02]  /*7670*/  ISETP.LT.OR P2, PT, R37.reuse, R230, P2 ;  /* 0x000000e62500720c */ /* 0x040fe40001741670 */
[C---:B------:R-:W-:Y:S02]  /*7680*/  ISETP.GE.AND P1, PT, R37.reuse, R225, PT ;  /* 0x000000e12500720c */ /* 0x040fe40003f26270 */
[----:B------:R-:W-:Y:S02]  /*7690*/  FSEL R14, R6, -INF , !P3 ;  /* 0xff800000060e7808 */ /* 0x000fe40005800000 */
[----:B------:R-:W-:Y:S02]  /*76a0*/  ISETP.GE.AND P3, PT, R37, R231, PT ;  /* 0x000000e72500720c */ /* 0x000fe40003f66270 */
[----:B------:R-:W-:Y:S02]  /*76b0*/  FSEL R4, R5, -INF , !P2 ;  /* 0xff80000005047808 */ /* 0x000fe40005000000 */
[----:B------:R-:W-:-:S02]  /*76c0*/  FSEL R10, R164, -INF , !P6 ;  /* 0xff800000a40a7808 */ /* 0x000fc40007000000 */
[C---:B------:R-:W-:Y:S01]  /*76d0*/  ISETP.LT.OR P1, PT, R37.reuse, R228, P1 ;  /* 0x000000e42500720c */ /* 0x040fe20000f21670 */
[----:B------:R-:W-:Y:S01]  /*76e0*/  STL [R1+0x8], R4 ;  /* 0x0000080401007387 */ /* 0x000fe20000100800 */
[C---:B------:R-:W-:Y:S02]  /*76f0*/  ISETP.LT.OR P3, PT, R37.reuse, R232, P3 ;  /* 0x000000e82500720c */ /* 0x040fe40001f61670 */
[----:B------:R-:W-:Y:S01]  /*7700*/  ISETP.LT.OR P5, PT, R37, R234, P5 ;  /* 0x000000ea2500720c */ /* 0x000fe20002fa1670 */
[----:B------:R1:W-:Y:S01]  /*7710*/  STL [R1+0x10], R10 ;  /* 0x0000100a01007387 */ /* 0x0003e20000100800 */
[----:B------:R-:W-:Y:S02]  /*7720*/  FSEL R203, R7, -INF , !P1 ;  /* 0xff80000007cb7808 */ /* 0x000fe40004800000 */
[----:B------:R-:W-:Y:S01]  /*7730*/  FSEL R37, R166, -INF , !P4 ;  /* 0xff800000a6257808 */ /* 0x000fe20006000000 */
[----:B------:R-:W2:Y:S01]  /*7740*/  LDSM.16.M88.4 R4, [R209] ;  /* 0x00000000d104783b */ /* 0x000ea20000000200 */
[----:B------:R-:W-:-:S02]  /*7750*/  FSEL R11, R165, -INF , !P5 ;  /* 0xff800000a50b7808 */ /* 0x000fc40006800000 */
[C---:B------:R-:W-:Y:S01]  /*7760*/  ISETP.GE.AND P2, PT, R8.reuse, R233, PT ;  /* 0x000000e90800720c */ /* 0x040fe20003f46270 */
[----:B------:R-:W-:Y:S01]  /*7770*/  STL [R1+0xc], R37 ;  /* 0x00000c2501007387 */ /* 0x000fe20000100800 */
[CC--:B------:R-:W-:Y:S02]  /*7780*/  ISETP.GE.AND P6, PT, R9.reuse, R231.reuse, PT ;  /* 0x000000e70900720c */ /* 0x0c0fe40003fc6270 */
[C---:B------:R-:W-:Y:S01]  /*7790*/  ISETP.LT.OR P2, PT, R8.reuse, R234, P2 ;  /* 0x000000ea0800720c */ /* 0x040fe20001741670 */
[----:B------:R3:W-:Y:S01]  /*77a0*/  STL [R1+0x2c], R11 ;  /* 0x00002c0b01007387 */ /* 0x0007e20000100800 */
[C---:B------:R-:W-:Y:S02]  /*77b0*/  ISETP.GE.AND P4, PT, R8.reuse, R231, PT ;  /* 0x000000e70800720c */ /* 0x040fe40003f86270 */
[-C--:B------:R-:W-:Y:S02]  /*77c0*/  ISETP.LT.OR P6, PT, R9, R232.reuse, P6 ;  /* 0x000000e80900720c */ /* 0x080fe400037c1670 */
[----:B------:R-:W-:-:S02]  /*77d0*/  ISETP.LT.OR P4, PT, R8, R232, P4 ;  /* 0x000000e80800720c */ /* 0x000fc40002781670 */
[C---:B------:R-:W-:Y:S02]  /*77e0*/  ISETP.GE.AND P1, PT, R9.reuse, R229, PT ;  /* 0x000000e50900720c */ /* 0x040fe40003f26270 */
[C---:B------:R-:W-:Y:S02]  /*77f0*/  ISETP.GE.AND P5, PT, R9.reuse, R225, PT ;  /* 0x000000e10900720c */ /* 0x040fe40003fa6270 */
[----:B------:R-:W-:Y:S02]  /*7800*/  ISETP.LT.OR P1, PT, R9, R230, P1 ;  /* 0x000000e60900720c */ /* 0x000fe40000f21670 */
[----:B-1----:R-:W-:Y:S02]  /*7810*/  FSEL R10, R167, -INF , !P3 ;  /* 0xff800000a70a7808 */ /* 0x002fe40005800000 */
[C---:B------:R-:W-:Y:S02]  /*7820*/  ISETP.GE.AND P3, PT, R9.reuse, R233, PT ;  /* 0x000000e90900720c */ /* 0x040fe40003f66270 */
[C---:B------:R-:W-:Y:S01]  /*7830*/  ISETP.LT.OR P5, PT, R9.reuse, R228, P5 ;  /* 0x000000e40900720c */ /* 0x040fe20002fa1670 */
[----:B------:R1:W-:Y:S01]  /*7840*/  STL [R1+0x20], R10 ;  /* 0x0000200a01007387 */ /* 0x0003e20000100800 */
[----:B------:R-:W-:-:S02]  /*7850*/  ISETP.LT.OR P3, PT, R9, R234, P3 ;  /* 0x000000ea0900720c */ /* 0x000fc40001f61670 */
[----:B------:R-:W-:Y:S02]  /*7860*/  IADD3 R9, R196, 0x18, RZ ;  /* 0x00000018c4097810 */ /* 0x000fe40007ffe0ff */
[----:B------:R-:W-:Y:S02]  /*7870*/  FSEL R39, R126, -INF , !P5 ;  /* 0xff8000007e277808 */ /* 0x000fe40006800000 */
[----:B---3--:R-:W-:Y:S02]  /*7880*/  FSEL R11, R130, -INF , !P6 ;  /* 0xff800000820b7808 */ /* 0x008fe40007000000 */
[----:B------:R-:W-:-:S04]  /*7890*/  ISETP.GE.AND P6, PT, R9, R233, PT ;  /* 0x000000e90900720c */ /* 0x000fc80003fc6270 */
[----:B------:R-:W-:Y:S01]  /*78a0*/  ISETP.LT.OR P6, PT, R9, R234, P6 ;  /* 0x000000ea0900720c */ /* 0x000fe200037c1670 */
[----:B--2---:R-:W-:Y:S03]  /*78b0*/  HMMA.16816.F32.BF16 R112, R176, R4, R112 ;  /* 0x00000004b070723c */ /* 0x004fe60000041870 */
[----:B------:R-:W-:-:S05]  /*78c0*/  FSEL R116, R116, -INF , !P6 ;  /* 0xff80000074747808 */ /* 0x000fca0007000000 */
[----:B------:R-:W-:Y:S01]  /*78d0*/  HMMA.16816.F32.BF16 R108, R172, R4, R108 ;  /* 0x00000004ac6c723c */ /* 0x000fe2000004186c */
[----:B-1----:R-:W-:Y:S02]  /*78e0*/  FSEL R10, R128, -INF , !P3 ;  /* 0xff800000800a7808 */ /* 0x002fe40005800000 */
[----:B------:R-:W-:-:S04]  /*78f0*/  ISETP.GE.AND P3, PT, R8, R229, PT ;  /* 0x000000e50800720c */ /* 0x000fc80003f66270 */
[----:B------:R-:W-:Y:S01]  /*7900*/  IADD3 R5, R196, 0x20, RZ ;  /* 0x00000020c4057810 */ /* 0x000fe20007ffe0ff */
[----:B------:R1:W-:Y:S01]  /*7910*/  STL [R1+0x30], R10 ;  /* 0x0000300a01007387 */ /* 0x0003e20000100800 */
[----:B------:R-:W-:Y:S01]  /*7920*/  ISETP.LT.OR P3, PT, R8, R230, P3 ;  /* 0x000000e60800720c */ /* 0x000fe20001f61670 */
[----:B------:R-:W-:Y:S01]  /*7930*/  HMMA.16816.F32.BF16 R104, R172, R6, R104 ;  /* 0x00000006ac68723c */ /* 0x000fe20000041868 */
[----:B------:R-:W-:-:S04]  /*7940*/  ISETP.GE.AND P6, PT, R5, R231, PT ;  /* 0x000000e70500720c */ /* 0x000fc80003fc6270 */
[----:B------:R-:W-:-:S03]  /*7950*/  ISETP.LT.OR P6, PT, R5, R232, P6 ;  /* 0x000000e80500720c */ /* 0x000fc600037c1670 */
[----:B------:R-:W-:Y:S01]  /*7960*/  HMMA.16816.F32.BF16 R100, R176, R6, R100 ;  /* 0x00000006b064723c */ /* 0x000fe20000041864 */
[----:B------:R-:W-:Y:S02]  /*7970*/  FSEL R114, R114, -INF , !P6 ;  /* 0xff80000072727808 */ /* 0x000fe40007000000 */
[----:B-1----:R-:W-:Y:S02]  /*7980*/  FSEL R10, R129, -INF , !P2 ;  /* 0xff800000810a7808 */ /* 0x002fe40005000000 */
[----:B------:R-:W-:-:S03]  /*7990*/  ISETP.GE.AND P2, PT, R8, R225, PT ;  /* 0x000000e10800720c */ /* 0x000fc60003f46270 */
[----:B------:R1:W-:Y:S01]  /*79a0*/  STL [R1+0x34], R10 ;  /* 0x0000340a01007387 */ /* 0x0003e20000100800 */
[----:B------:R-:W-:Y:S02]  /*79b0*/  ISETP.LT.OR P2, PT, R8, R228, P2 ;  /* 0x000000e40800720c */ /* 0x000fe40001741670 */
[----:B------:R-:W-:Y:S01]  /*79c0*/  IADD3 R8, R196, 0x19, RZ ;  /* 0x00000019c4087810 */ /* 0x000fe20007ffe0ff */
[----:B------:R2:W-:Y:S01]  /*79d0*/  STL [R1+0x28], R11 ;  /* 0x0000280b01007387 */ /* 0x0005e20000100800 */
[----:B------:R-:W-:Y:S02]  /*79e0*/  FSEL R38, R127, -INF , !P2 ;  /* 0xff8000007f267808 */ /* 0x000fe40005000000 */
[C---:B------:R-:W-:Y:S02]  /*79f0*/  ISETP.GE.AND P5, PT, R8.reuse, R233, PT ;  /* 0x000000e90800720c */ /* 0x040fe40003fa6270 */
[C---:B------:R-:W-:Y:S02]  /*7a00*/  ISETP.GE.AND P2, PT, R8.reuse, R229, PT ;  /* 0x000000e50800720c */ /* 0x040fe40003f46270 */
[----:B------:R-:W-:-:S02]  /*7a10*/  ISETP.LT.OR P5, PT, R8, R234, P5 ;  /* 0x000000ea0800720c */ /* 0x000fc40002fa1670 */
[----:B------:R-:W-:Y:S02]  /*7a20*/  ISETP.LT.OR P2, PT, R8, R230, P2 ;  /* 0x000000e60800720c */ /* 0x000fe40001741670 */
[----:B------:R-:W-:Y:S02]  /*7a30*/  FSEL R117, R117, -INF , !P5 ;  /* 0xff80000075757808 */ /* 0x000fe40006800000 */
[----:B------:R-:W-:Y:S02]  /*7a40*/  FSEL R4, R121, -INF , !P2 ;  /* 0xff80000079047808 */ /* 0x000fe40005000000 */
[----:B------:R-:W-:-:S04]  /*7a50*/  ISETP.GE.AND P5, PT, R5, R225, PT ;  /* 0x000000e10500720c */ /* 0x000fc80003fa6270 */
[----:B------:R-:W-:Y:S02]  /*7a60*/  ISETP.LT.OR P5, PT, R5, R228, P5 ;  /* 0x000000e40500720c */ /* 0x000fe40002fa1670 */
[----:B-1----:R-:W-:Y:S02]  /*7a70*/  FSEL R10, R131, -INF , !P4 ;  /* 0xff800000830a7808 */ /* 0x002fe40006000000 */
[C---:B------:R-:W-:Y:S02]  /*7a80*/  ISETP.GE.AND P4, PT, R9.reuse, R231, PT ;  /* 0x000000e70900720c */ /* 0x040fe40003f86270 */
[----:B--2---:R-:W-:Y:S01]  /*7a90*/  FSEL R11, R124, -INF , !P1 ;  /* 0xff8000007c0b7808 */ /* 0x004fe20004800000 */
[----:B------:R1:W-:Y:S01]  /*7aa0*/  STL [R1+0x24], R10 ;  /* 0x0000240a01007387 */ /* 0x0003e20000100800 */
[C---:B------:R-:W-:Y:S02]  /*7ab0*/  ISETP.GE.AND P1, PT, R9.reuse, R229, PT ;  /* 0x000000e50900720c */ /* 0x040fe40003f26270 */
[C---:B------:R-:W-:Y:S01]  /*7ac0*/  ISETP.LT.OR P4, PT, R9.reuse, R232, P4 ;  /* 0x000000e80900720c */ /* 0x040fe20002781670 */
[----:B------:R-:W-:Y:S01]  /*7ad0*/  STL [R1+0x1c], R11 ;  /* 0x00001c0b01007387 */ /* 0x000fe20000100800 */
[----:B------:R-:W-:-:S02]  /*7ae0*/  ISETP.LT.OR P1, PT, R9, R230, P1 ;  /* 0x000000e60900720c */ /* 0x000fc40000f21670 */
[----:B------:R-:W-:Y:S02]  /*7af0*/  FSEL R118, R118, -INF , !P4 ;  /* 0xff80000076767808 */ /* 0x000fe40006000000 */
[----:B------:R-:W-:Y:S02]  /*7b00*/  FSEL R120, R120, -INF , !P1 ;  /* 0xff80000078787808 */ /* 0x000fe40004800000 */
[----:B------:R-:W-:Y:S02]  /*7b10*/  ISETP.GE.AND P1, PT, R8, R225, PT ;  /* 0x000000e10800720c */ /* 0x000fe40003f26270 */
[----:B------:R-:W-:Y:S02]  /*7b20*/  FSEL R183, R110, -INF , !P5 ;  /* 0xff8000006eb77808 */ /* 0x000fe40006800000 */
[----:B------:R-:W-:-:S04]  /*7b30*/  ISETP.LT.OR P1, PT, R8, R228, P1 ;  /* 0x000000e40800720c */ /* 0x000fc80000f21670 */
[----:B------:R-:W-:Y:S02]  /*7b40*/  FSEL R123, R123, -INF , !P1 ;  /* 0xff8000007b7b7808 */ /* 0x000fe40004800000 */
[----:B------:R-:W-:Y:S02]  /*7b50*/  ISETP.GE.AND P1, PT, R5, R229, PT ;  /* 0x000000e50500720c */ /* 0x000fe40003f26270 */
[----:B-1----:R-:W-:Y:S02]  /*7b60*/  FSEL R10, R125, -INF , !P3 ;  /* 0xff8000007d0a7808 */ /* 0x002fe40005800000 */
[----:B------:R-:W-:Y:S02]  /*7b70*/  ISETP.GE.AND P3, PT, R9, R225, PT ;  /* 0x000000e10900720c */ /* 0x000fe40003f66270 */
[----:B------:R-:W-:Y:S01]  /*7b80*/  ISETP.LT.OR P1, PT, R5, R230, P1 ;  /* 0x000000e60500720c */ /* 0x000fe20000f21670 */
[----:B------:R-:W-:Y:S01]  /*7b90*/  STL [R1+0x14], R10 ;  /* 0x0000140a01007387 */ /* 0x000fe20000100800 */
[----:B------:R-:W-:-:S02]  /*7ba0*/  ISETP.LT.OR P3, PT, R9, R228, P3 ;  /* 0x000000e40900720c */ /* 0x000fc40001f61670 */
[----:B------:R-:W-:Y:S01]  /*7bb0*/  FSEL R248, R108, -INF , !P1 ;  /* 0xff8000006cf87808 */ /* 0x000fe20004800000 */
[----:B------:R1:W-:Y:S01]  /*7bc0*/  STL [R1+0x18], R4 ;  /* 0x0000180401007387 */ /* 0x0003e20000100800 */
[----:B------:R-:W-:Y:S02]  /*7bd0*/  FSEL R37, R122, -INF , !P3 ;  /* 0xff8000007a257808 */ /* 0x000fe40005800000 */
[----:B------:R-:W-:-:S04]  /*7be0*/  ISETP.GE.AND P3, PT, R8, R231, PT ;  /* 0x000000e70800720c */ /* 0x000fc80003f66270 */
[----:B------:R-:W-:Y:S02]  /*7bf0*/  ISETP.LT.OR P3, PT, R8, R232, P3 ;  /* 0x000000e80800720c */ /* 0x000fe40001f61670 */
[----:B------:R-:W2:Y:S02]  /*7c00*/  LDSM.16.M88.4 R8, [R208] ;  /* 0x00000000d008783b */ /* 0x000ea40000000200 */
[----:B------:R-:W-:Y:S02]  /*7c10*/  FSEL R119, R119, -INF , !P3 ;  /* 0xff80000077777808 */ /* 0x000fe40005800000 */
[----:B------:R-:W-:-:S04]  /*7c20*/  ISETP.GE.AND P3, PT, R5, R233, PT ;  /* 0x000000e90500720c */ /* 0x000fc80003f66270 */
[----:B------:R-:W-:Y:S02]  /*7c30*/  ISETP.LT.OR P3, PT, R5, R234, P3 ;  /* 0x000000ea0500720c */ /* 0x000fe40001f61670 */
[----:B------:R-:W-:Y:S02]  /*7c40*/  IADD3 R5, R196, 0x28, RZ ;  /* 0x00000028c4057810 */ /* 0x000fe40007ffe0ff */
[----:B------:R-:W-:Y:S02]  /*7c50*/  FSEL R112, R112, -INF , !P3 ;  /* 0xff80000070707808 */ /* 0x000fe40005800000 */
[C---:B------:R-:W-:Y:S02]  /*7c60*/  ISETP.GE.AND P1, PT, R5.reuse, R229, PT ;  /* 0x000000e50500720c */ /* 0x040fe40003f26270 */
[----:B-1----:R-:W-:Y:S02]  /*7c70*/  IADD3 R4, R196, 0x21, RZ ;  /* 0x00000021c4047810 */ /* 0x002fe40007ffe0ff */
[----:B------:R-:W-:-:S02]  /*7c80*/  ISETP.LT.OR P1, PT, R5, R230, P1 ;  /* 0x000000e60500720c */ /* 0x000fc40000f21670 */
[C---:B------:R-:W-:Y:S02]  /*7c90*/  ISETP.GE.AND P2, PT, R4.reuse, R233, PT ;  /* 0x000000e90400720c */ /* 0x040fe40003f46270 */
[C---:B------:R-:W-:Y:S02]  /*7ca0*/  ISETP.GE.AND P3, PT, R4.reuse, R229, PT ;  /* 0x000000e50400720c */ /* 0x040fe40003f66270 */
[C---:B------:R-:W-:Y:S02]  /*7cb0*/  ISETP.LT.OR P2, PT, R4.reuse, R234, P2 ;  /* 0x000000ea0400720c */ /* 0x040fe40001741670 */
[----:B------:R-:W-:Y:S02]  /*7cc0*/  ISETP.LT.OR P3, PT, R4, R230, P3 ;  /* 0x000000e60400720c */ /* 0x000fe40001f61670 */
[----:B------:R-:W-:Y:S02]  /*7cd0*/  FSEL R113, R113, -INF , !P2 ;  /* 0xff80000071717808 */ /* 0x000fe40005000000 */
[----:B------:R-:W-:-:S02]  /*7ce0*/  FSEL R124, R109, -INF , !P3 ;  /* 0xff8000006d7c7808 */ /* 0x000fc40005800000 */
[C---:B------:R-:W-:Y:S02]  /*7cf0*/  ISETP.GE.AND P4, PT, R4.reuse, R231, PT ;  /* 0x000000e70400720c */ /* 0x040fe40003f86270 */
[CC--:B------:R-:W-:Y:S02]  /*7d00*/  ISETP.GE.AND P2, PT, R4.reuse, R225.reuse, PT ;  /* 0x000000e10400720c */ /* 0x0c0fe40003f46270 */
[C---:B------:R-:W-:Y:S02]  /*7d10*/  ISETP.GE.AND P3, PT, R5.reuse, R225, PT ;  /* 0x000000e10500720c */ /* 0x040fe40003f66270 */
[C---:B------:R-:W-:Y:S02]  /*7d20*/  ISETP.LT.OR P4, PT, R4.reuse, R232, P4 ;  /* 0x000000e80400720c */ /* 0x040fe40002781670 */
[-C--:B------:R-:W-:Y:S01]  /*7d30*/  ISETP.LT.OR P2, PT, R4, R228.reuse, P2 ;  /* 0x000000e40400720c */ /* 0x080fe20001741670 */
[----:B--2---:R-:W-:Y:S01]  /*7d40*/  HMMA.16816.F32.BF16 R96, R176, R8, R96 ;  /* 0x00000008b060723c */ /* 0x004fe20000041860 */
[----:B------:R-:W-:-:S02]  /*7d50*/  ISETP.LT.OR P3, PT, R5, R228, P3 ;  /* 0x000000e40500720c */ /* 0x000fc40001f61670 */
[----:B------:R-:W-:Y:S02]  /*7d60*/  IADD3 R4, R196, 0x29, RZ ;  /* 0x00000029c4047810 */ /* 0x000fe40007ffe0ff */
[----:B------:R-:W-:Y:S02]  /*7d70*/  FSEL R115, R115, -INF , !P4 ;  /* 0xff80000073737808 */ /* 0x000fe40006000000 */
[----:B------:R-:W-:Y:S01]  /*7d80*/  FSEL R171, R111, -INF , !P2 ;  /* 0xff8000006fab7808 */ /* 0x000fe20005000000 */
[----:B------:R-:W-:Y:S01]  /*7d90*/  HMMA.16816.F32.BF16 R92, R172, R8, R92 ;  /* 0x00000008ac5c723c */ /* 0x000fe2000004185c */
[----:B------:R-:W-:Y:S02]  /*7da0*/  FSEL R129, R104, -INF , !P1 ;  /* 0xff80000068817808 */ /* 0x000fe40004800000 */
[----:B------:R-:W-:Y:S02]  /*7db0*/  FSEL R182, R106, -INF , !P3 ;  /* 0xff8000006ab67808 */ /* 0x000fe40005800000 */
[----:B------:R-:W-:-:S02]  /*7dc0*/  ISETP.GE.AND P6, PT, R5, R233, PT ;  /* 0x000000e90500720c */ /* 0x000fc40003fc6270 */
[C---:B------:R-:W-:Y:S01]  /*7dd0*/  ISETP.GE.AND P4, PT, R5.reuse, R231, PT ;  /* 0x000000e70500720c */ /* 0x040fe20003f86270 */
[-C--:B------:R-:W-:Y:S01]  /*7de0*/  HMMA.16816.F32.BF16 R88, R172, R10.reuse, R88 ;  /* 0x0000000aac58723c */ /* 0x080fe20000041858 */
[C---:B------:R-:W-:Y:S02]  /*7df0*/  ISETP.GE.AND P5, PT, R4.reuse, R233, PT ;  /* 0x000000e90400720c */ /* 0x040fe40003fa6270 */
[C---:B------:R-:W-:Y:S02]  /*7e00*/  ISETP.GE.AND P2, PT, R4.reuse, R229, PT ;  /* 0x000000e50400720c */ /* 0x040fe40003f46270 */
[C---:B------:R-:W-:Y:S02]  /*7e10*/  ISETP.GE.AND P1, PT, R4.reuse, R225, PT ;  /* 0x000000e10400720c */ /* 0x040fe40003f26270 */
[----:B------:R-:W-:Y:S01]  /*7e20*/  ISETP.GE.AND P3, PT, R4, R231, PT ;  /* 0x000000e70400720c */ /* 0x000fe20003f66270 */
[----:B------:R-:W-:Y:S01]  /*7e30*/  HMMA.16816.F32.BF16 R84, R176, R10, R84 ;  /* 0x0000000ab054723c */ /* 0x000fe20000041854 */
[----:B------:R-:W-:-:S02]  /*7e40*/  ISETP.LT.OR P6, PT, R5, R234, P6 ;  /* 0x000000ea0500720c */ /* 0x000fc400037c1670 */
[----:B------:R-:W-:Y:S02]  /*7e50*/  ISETP.LT.OR P4, PT, R5, R232, P4 ;  /* 0x000000e80500720c */ /* 0x000fe40002781670 */
[C---:B------:R-:W-:Y:S02]  /*7e60*/  ISETP.LT.OR P5, PT, R4.reuse, R234, P5 ;  /* 0x000000ea0400720c */ /* 0x040fe40002fa1670 */
[C---:B------:R-:W-:Y:S02]  /*7e70*/  ISETP.LT.OR P2, PT, R4.reuse, R230, P2 ;  /* 0x000000e60400720c */ /* 0x040fe40001741670 */
[C---:B------:R-:W-:Y:S02]  /*7e80*/  ISETP.LT.OR P1, PT, R4.reuse, R228, P1 ;  /* 0x000000e40400720c */ /* 0x040fe40000f21670 */
[----:B------:R-:W-:Y:S02]  /*7e90*/  ISETP.LT.OR P3, PT, R4, R232, P3 ;  /* 0x000000e80400720c */ /* 0x000fe40001f61670 */
[----:B------:R-:W1:Y:S01]  /*7ea0*/  LDSM.16.M88.4 R4, [R207] ;  /* 0x00000000cf04783b */ /* 0x000e620000000200 */
[----:B------:R-:W-:-:S02]  /*7eb0*/  IADD3 R9, R196, 0x30, RZ ;  /* 0x00000030c4097810 */ /* 0x000fc40007ffe0ff */
[----:B------:R-:W-:Y:S02]  /*7ec0*/  FSEL R106, R103, -INF , !P3 ;  /* 0xff800000676a7808 */ /* 0x000fe40005800000 */
[C---:B------:R-:W-:Y:S02]  /*7ed0*/  ISETP.GE.AND P3, PT, R9.reuse, R233, PT ;  /* 0x000000e90900720c */ /* 0x040fe40003f66270 */
[----:B------:R-:W-:Y:S02]  /*7ee0*/  IADD3 R8, R196, 0x31, RZ ;  /* 0x00000031c4087810 */ /* 0x000fe40007ffe0ff */
[----:B------:R-:W-:Y:S02]  /*7ef0*/  ISETP.LT.OR P3, PT, R9, R234, P3 ;  /* 0x000000ea0900720c */ /* 0x000fe40001f61670 */
[----:B------:R-:W-:Y:S02]  /*7f00*/  FSEL R249, R105, -INF , !P2 ;  /* 0xff80000069f97808 */ /* 0x000fe40005000000 */
        /* <DEDUP_REMOVED lines=9> */
[C---:B------:R-:W-:Y:S02]  /*7fa0*/  ISETP.GE.AND P3, PT, R8.reuse, R229, PT ;  /* 0x000000e50800720c */ /* 0x040fe40003f66270 */
[----:B------:R-:W-:Y:S02]  /*7fb0*/  ISETP.LT.OR P2, PT, R8, R234, P2 ;  /* 0x000000ea0800720c */ /* 0x000fe40001741670 */
[C---:B------:R-:W-:Y:S02]  /*7fc0*/  ISETP.LT.OR P6, PT, R9.reuse, R232, P6 ;  /* 0x000000e80900720c */ /* 0x040fe400037c1670 */
[----:B------:R-:W-:-:S02]  /*7fd0*/  ISETP.LT.OR P1, PT, R9, R230, P1 ;  /* 0x000000e60900720c */ /* 0x000fc40000f21670 */
[----:B------:R-:W-:Y:S01]  /*7fe0*/  ISETP.LT.OR P5, PT, R9, R228, P5 ;  /* 0x000000e40900720c */ /* 0x000fe20002fa1670 */
[-C--:B-1----:R-:W-:Y:S01]  /*7ff0*/  HMMA.16816.F32.BF16 R80, R176, R4.reuse, R80 ;  /* 0x00000004b050723c */ /* 0x082fe20000041850 */
[----:B------:R-:W-:Y:S02]  /*8000*/  ISETP.LT.OR P3, PT, R8, R230, P3 ;  /* 0x000000e60800720c */ /* 0x000fe40001f61670 */
[----:B------:R-:W-:Y:S02]  /*8010*/  IADD3 R9, R196, 0x38, RZ ;  /* 0x00000038c4097810 */ /* 0x000fe40007ffe0ff */
[----:B------:R-:W-:Y:S02]  /*8020*/  FSEL R110, R97, -INF , !P2 ;  /* 0xff800000616e7808 */ /* 0x000fe40005000000 */
[----:B------:R-:W-:Y:S01]  /*8030*/  FSEL R194, R92, -INF , !P1 ;  /* 0xff8000005cc27808 */ /* 0x000fe20004800000 */
[----:B------:R-:W-:Y:S01]  /*8040*/  HMMA.16816.F32.BF16 R76, R172, R4, R76 ;  /* 0x00000004ac4c723c */ /* 0x000fe2000004184c */
[----:B------:R-:W-:-:S02]  /*8050*/  FSEL R191, R93, -INF , !P3 ;  /* 0xff8000005dbf7808 */ /* 0x000fc40005800000 */
[C---:B------:R-:W-:Y:S02]  /*8060*/  ISETP.GE.AND P4, PT, R8.reuse, R231, PT ;  /* 0x000000e70800720c */ /* 0x040fe40003f86270 */
[C---:B------:R-:W-:Y:S02]  /*8070*/  ISETP.GE.AND P2, PT, R8.reuse, R225, PT ;  /* 0x000000e10800720c */ /* 0x040fe40003f46270 */
[C---:B------:R-:W-:Y:S01]  /*8080*/  ISETP.GE.AND P1, PT, R9.reuse, R229, PT ;  /* 0x000000e50900720c */ /* 0x040fe20003f26270 */
[----:B------:R-:W-:Y:S01]  /*8090*/  HMMA.16816.F32.BF16 R68, R176, R6, R68 ;  /* 0x00000006b044723c */ /* 0x000fe20000041844 */
[----:B------:R-:W-:Y:S02]  /*80a0*/  ISETP.GE.AND P3, PT, R9, R225, PT ;  /* 0x000000e10900720c */ /* 0x000fe40003f66270 */
[C---:B------:R-:W-:Y:S02]  /*80b0*/  ISETP.LT.OR P4, PT, R8.reuse, R232, P4 ;  /* 0x000000e80800720c */ /* 0x040fe40002781670 */
[----:B------:R-:W-:-:S02]  /*80c0*/  ISETP.LT.OR P2, PT, R8, R228, P2 ;  /* 0x000000e40800720c */ /* 0x000fc40001741670 */
[C---:B------:R-:W-:Y:S01]  /*80d0*/  ISETP.LT.OR P1, PT, R9.reuse, R230, P1 ;  /* 0x000000e60900720c */ /* 0x040fe20000f21670 */
[----:B------:R-:W-:Y:S01]  /*80e0*/  HMMA.16816.F32.BF16 R72, R172, R6, R72 ;  /* 0x00000006ac48723c */ /* 0x000fe20000041848 */
[----:B------:R-:W-:Y:S02]  /*80f0*/  ISETP.LT.OR P3, PT, R9, R228, P3 ;  /* 0x000000e40900720c */ /* 0x000fe40001f61670 */
[----:B------:R-:W-:Y:S02]  /*8100*/  IADD3 R8, R196, 0x39, RZ ;  /* 0x00000039c4087810 */ /* 0x000fe40007ffe0ff */
[----:B------:R-:W-:Y:S02]  /*8110*/  FSEL R98, R98, -INF , !P6 ;  /* 0xff80000062627808 */ /* 0x000fe40007000000 */
[----:B------:R-:W-:Y:S02]  /*8120*/  FSEL R97, R99, -INF , !P4 ;  /* 0xff80000063617808 */ /* 0x000fe40006000000 */
[----:B------:R-:W-:-:S02]  /*8130*/  FSEL R168, R94, -INF , !P5 ;  /* 0xff8000005ea87808 */ /* 0x000fc40006800000 */
[----:B------:R-:W-:Y:S02]  /*8140*/  FSEL R128, R95, -INF , !P2 ;  /* 0xff8000005f807808 */ /* 0x000fe40005000000 */
[----:B------:R-:W-:Y:S02]  /*8150*/  FSEL R193, R88, -INF , !P1 ;  /* 0xff80000058c17808 */ /* 0x000fe40004800000 */
[----:B------:R-:W-:Y:S02]  /*8160*/  FSEL R167, R90, -INF , !P3 ;  /* 0xff8000005aa77808 */ /* 0x000fe40005800000 */
[C---:B------:R-:W-:Y:S02]  /*8170*/  ISETP.GE.AND P6, PT, R9.reuse, R233, PT ;  /* 0x000000e90900720c */ /* 0x040fe40003fc6270 */
[----:B------:R-:W-:Y:S02]  /*8180*/  ISETP.GE.AND P4, PT, R9, R231, PT ;  /* 0x000000e70900720c */ /* 0x000fe40003f86270 */
[----:B------:R-:W-:-:S02]  /*8190*/  ISETP.GE.AND P5, PT, R8, R233, PT ;  /* 0x000000e90800720c */ /* 0x000fc40003fa6270 */
[C---:B------:R-:W-:Y:S02]  /*81a0*/  ISETP.GE.AND P2, PT, R8.reuse, R229, PT ;  /* 0x000000e50800720c */ /* 0x040fe40003f46270 */
[C---:B------:R-:W-:Y:S02]  /*81b0*/  ISETP.GE.AND P1, PT, R8.reuse, R225, PT ;  /* 0x000000e10800720c */ /* 0x040fe40003f26270 */
[C---:B------:R-:W-:Y:S02]  /*81c0*/  ISETP.GE.AND P3, PT, R8.reuse, R231, PT ;  /* 0x000000e70800720c */ /* 0x040fe40003f66270 */
[C---:B------:R-:W-:Y:S02]  /*81d0*/  ISETP.LT.OR P6, PT, R9.reuse, R234, P6 ;  /* 0x000000ea0900720c */ /* 0x040fe400037c1670 */
[----:B------:R-:W-:Y:S02]  /*81e0*/  ISETP.LT.OR P4, PT, R9, R232, P4 ;  /* 0x000000e80900720c */ /* 0x000fe40002781670 */
[----:B------:R-:W-:-:S02]  /*81f0*/  ISETP.LT.OR P5, PT, R8, R234, P5 ;  /* 0x000000ea0800720c */ /* 0x000fc40002fa1670 */
[C---:B------:R-:W-:Y:S02]  /*8200*/  ISETP.LT.OR P2, PT, R8.reuse, R230, P2 ;  /* 0x000000e60800720c */ /* 0x040fe40001741670 */
[C---:B------:R-:W-:Y:S02]  /*8210*/  ISETP.LT.OR P1, PT, R8.reuse, R228, P1 ;  /* 0x000000e40800720c */ /* 0x040fe40000f21670 */
[----:B------:R-:W-:Y:S02]  /*8220*/  ISETP.LT.OR P3, PT, R8, R232, P3 ;  /* 0x000000e80800720c */ /* 0x000fe40001f61670 */
[----:B------:R-:W1:Y:S01]  /*8230*/  LDSM.16.M88.4 R8, [R206] ;  /* 0x00000000ce08783b */ /* 0x000e620000000200 */
[C---:B------:R-:W-:Y:S02]  /*8240*/  IADD3 R5, R196.reuse, 0x40, RZ ;  /* 0x00000040c4057810 */ /* 0x040fe40007ffe0ff */
[----:B------:R-:W-:Y:S02]  /*8250*/  IADD3 R4, R196, 0x41, RZ ;  /* 0x00000041c4047810 */ /* 0x000fe40007ffe0ff */
[----:B------:R-:W-:-:S02]  /*8260*/  FSEL R109, R86, -INF , !P4 ;  /* 0xff800000566d7808 */ /* 0x000fc40006000000 */
[----:B------:R-:W-:Y:S02]  /*8270*/  FSEL R85, R85, -INF , !P5 ;  /* 0xff80000055557808 */ /* 0x000fe40006800000 */
[CC--:B------:R-:W-:Y:S02]  /*8280*/  ISETP.GE.AND P4, PT, R5.reuse, R233.reuse, PT ;  /* 0x000000e90500720c */ /* 0x0c0fe40003f86270 */
[C---:B------:R-:W-:Y:S02]  /*8290*/  ISETP.GE.AND P5, PT, R4.reuse, R233, PT ;  /* 0x000000e90400720c */ /* 0x040fe40003fa6270 */
[-C--:B------:R-:W-:Y:S02]  /*82a0*/  ISETP.LT.OR P4, PT, R5, R234.reuse, P4 ;  /* 0x000000ea0500720c */ /* 0x080fe40002781670 */
[----:B------:R-:W-:Y:S02]  /*82b0*/  ISETP.LT.OR P5, PT, R4, R234, P5 ;  /* 0x000000ea0400720c */ /* 0x000fe40002fa1670 */
[----:B------:R-:W-:-:S02]  /*82c0*/  FSEL R195, R89, -INF , !P2 ;  /* 0xff80000059c37808 */ /* 0x000fc40005000000 */
[----:B------:R-:W-:Y:S02]  /*82d0*/  FSEL R166, R91, -INF , !P1 ;  /* 0xff8000005ba67808 */ /* 0x000fe40004800000 */
[----:B------:R-:W-:Y:S02]  /*82e0*/  FSEL R86, R87, -INF , !P3 ;  /* 0xff80000057567808 */ /* 0x000fe40005800000 */
[-C--:B------:R-:W-:Y:S02]  /*82f0*/  ISETP.GE.AND P2, PT, R5, R231.reuse, PT ;  /* 0x000000e70500720c */ /* 0x080fe40003f46270 */
[----:B------:R-:W-:Y:S01]  /*8300*/  FSEL R80, R80, -INF , !P4 ;  /* 0xff80000050507808 */ /* 0x000fe20006000000 */
[----:B------:R-:W-:Y:S01]  /*8310*/  STL [R1+0x38], R86 ;  /* 0x0000385601007387 */ /* 0x000fe20000100800 */
[----:B------:R-:W-:Y:S02]  /*8320*/  FSEL R81, R81, -INF , !P5 ;  /* 0xff80000051517808 */ /* 0x000fe40006800000 */
[----:B------:R-:W-:-:S02]  /*8330*/  ISETP.GE.AND P1, PT, R4, R231, PT ;  /* 0x000000e70400720c */ /* 0x000fc40003f26270 */
[CC--:B------:R-:W-:Y:S02]  /*8340*/  ISETP.GE.AND P3, PT, R5.reuse, R229.reuse, PT ;  /* 0x000000e50500720c */ /* 0x0c0fe40003f66270 */
[C---:B------:R-:W-:Y:S02]  /*8350*/  ISETP.GE.AND P4, PT, R4.reuse, R229, PT ;  /* 0x000000e50400720c */ /* 0x040fe40003f86270 */
[-C--:B------:R-:W-:Y:S02]  /*8360*/  ISETP.GE.AND P5, PT, R4, R225.reuse, PT ;  /* 0x000000e10400720c */ /* 0x080fe40003fa6270 */
[----:B------:R-:W-:Y:S02]  /*8370*/  FSEL R84, R84, -INF , !P6 ;  /* 0xff80000054547808 */ /* 0x000fe40007000000 */
[C---:B------:R-:W-:Y:S01]  /*8380*/  ISETP.GE.AND P6, PT, R5.reuse, R225, PT ;  /* 0x000000e10500720c */ /* 0x040fe20003fc6270 */
[----:B-1----:R-:W-:Y:S01]  /*8390*/  HMMA.16816.F32.BF16 R64, R176, R8, R64 ;  /* 0x00000008b040723c */ /* 0x002fe20000041840 */
[----:B------:R-:W-:-:S02]  /*83a0*/  ISETP.LT.OR P2, PT, R5, R232, P2 ;  /* 0x000000e80500720c */ /* 0x000fc40001741670 */
[C---:B------:R-:W-:Y:S02]  /*83b0*/  ISETP.LT.OR P3, PT, R5.reuse, R230, P3 ;  /* 0x000000e60500720c */ /* 0x040fe40001f61670 */
[C---:B------:R-:W-:Y:S02]  /*83c0*/  ISETP.LT.OR P1, PT, R4.reuse, R232, P1 ;  /* 0x000000e80400720c */ /* 0x040fe40000f21670 */
[C---:B------:R-:W-:Y:S01]  /*83d0*/  ISETP.LT.OR P4, PT, R4.reuse, R230, P4 ;  /* 0x000000e60400720c */ /* 0x040fe20002781670 */
[----:B------:R-:W-:Y:S01]  /*83e0*/  HMMA.16816.F32.BF16 R60, R172, R8, R60 ;  /* 0x00000008ac3c723c */ /* 0x000fe2000004183c */
[-C--:B------:R-:W-:Y:S02]  /*83f0*/  ISETP.LT.OR P5, PT, R4, R228.reuse, P5 ;  /* 0x000000e40400720c */ /* 0x080fe40002fa1670 */
[----:B------:R-:W-:Y:S02]  /*8400*/  IADD3 R4, R196, 0x48, RZ ;  /* 0x00000048c4047810 */ /* 0x000fe40007ffe0ff */
[----:B------:R-:W-:-:S02]  /*8410*/  ISETP.LT.OR P6, PT, R5, R228, P6 ;  /* 0x000000e40500720c */ /* 0x000fc400037c1670 */
[----:B------:R-:W-:Y:S01]  /*8420*/  FSEL R6, R82, -INF , !P2 ;  /* 0xff80000052067808 */ /* 0x000fe20005000000 */
[-C--:B------:R-:W-:Y:S01]  /*8430*/  HMMA.16816.F32.BF16 R56, R172, R10.reuse, R56 ;  /* 0x0000000aac38723c */ /* 0x080fe20000041838 */
[----:B------:R-:W-:Y:S02]  /*8440*/  FSEL R5, R83, -INF , !P1 ;  /* 0xff80000053057808 */ /* 0x000fe40004800000 */
[----:B------:R-:W-:Y:S01]  /*8450*/  FSEL R185, R76, -INF , !P3 ;  /* 0xff8000004cb97808 */ /* 0x000fe20005800000 */
[----:B------:R-:W-:Y:S01]  /*8460*/  STL [R1+0x40], R6 ;  /* 0x0000400601007387 */ /* 0x000fe20000100800 */
[----:B------:R-:W-:Y:S02]  /*8470*/  FSEL R190, R77, -INF , !P4 ;  /* 0xff8000004dbe7808 */ /* 0x000fe40006000000 */
[----:B------:R-:W-:Y:S01]  /*8480*/  IADD3 R82, R196, 0x49, RZ ;  /* 0x00000049c4527810 */ /* 0x000fe20007ffe0ff */
[----:B------:R-:W-:Y:S01]  /*8490*/  STL [R1+0x3c], R5 ;  /* 0x00003c0501007387 */ /* 0x000fe20000100800 */
[C---:B------:R-:W-:Y:S01]  /*84a0*/  ISETP.GE.AND P2, PT, R4.reuse, R233, PT ;  /* 0x000000e90400720c */ /* 0x040fe20003f46270 */
[----:B------:R-:W-:Y:S01]  /*84b0*/  HMMA.16816.F32.BF16 R52, R176, R10, R52 ;  /* 0x0000000ab034723c */ /* 0x000fe20000041834 */
[----:B------:R-:W-:-:S02]  /*84c0*/  ISETP.GE.AND P1, PT, R4, R231, PT ;  /* 0x000000e70400720c */ /* 0x000fc40003f26270 */
[C---:B------:R-:W-:Y:S02]  /*84d0*/  ISETP.GE.AND P3, PT, R4.reuse, R229, PT ;  /* 0x000000e50400720c */ /* 0x040fe40003f66270 */
[----:B------:R-:W-:Y:S02]  /*84e0*/  ISETP.GE.AND P4, PT, R4, R225, PT ;  /* 0x000000e10400720c */ /* 0x000fe40003f86270 */
[----:B------:R-:W-:Y:S02]  /*84f0*/  FSEL R131, R78, -INF , !P6 ;  /* 0xff8000004e837808 */ /* 0x000fe40007000000 */
[----:B------:R-:W-:Y:S02]  /*8500*/  FSEL R122, R79, -INF , !P5 ;  /* 0xff8000004f7a7808 */ /* 0x000fe40006800000 */
[C---:B------:R-:W-:Y:S02]  /*8510*/  ISETP.LT.OR P2, PT, R4.reuse, R234, P2 ;  /* 0x000000ea0400720c */ /* 0x040fe40001741670 */
[----:B------:R-:W-:-:S02]  /*8520*/  ISETP.LT.OR P1, PT, R4, R232, P1 ;  /* 0x000000e80400720c */ /* 0x000fc40000f21670 */
[C---:B------:R-:W-:Y:S02]  /*8530*/  ISETP.LT.OR P3, PT, R4.reuse, R230, P3 ;  /* 0x000000e60400720c */ /* 0x040fe40001f61670 */
[----:B------:R-:W-:Y:S02]  /*8540*/  ISETP.LT.OR P4, PT, R4, R228, P4 ;  /* 0x000000e40400720c */ /* 0x000fe40002781670 */
[C---:B------:R-:W-:Y:S01]  /*8550*/  ISETP.GE.AND P6, PT, R82.reuse, R233, PT ;  /* 0x000000e95200720c */ /* 0x040fe20003fc6270 */
[----:B------:R-:W1:Y:S01]  /*8560*/  LDSM.16.M88.4 R4, [R205] ;  /* 0x00000000cd04783b */ /* 0x000e620000000200 */
[C---:B------:R-:W-:Y:S02]  /*8570*/  ISETP.GE.AND P5, PT, R82.reuse, R231, PT ;  /* 0x000000e75200720c */ /* 0x040fe40003fa6270 */
[C---:B------:R-:W-:Y:S02]  /*8580*/  ISETP.LT.OR P6, PT, R82.reuse, R234, P6 ;  /* 0x000000ea5200720c */ /* 0x040fe400037c1670 */
[----:B------:R-:W-:-:S02]  /*8590*/  ISETP.LT.OR P5, PT, R82, R232, P5 ;  /* 0x000000e85200720c */ /* 0x000fc40002fa1670 */
[----:B------:R-:W-:Y:S02]  /*85a0*/  IADD3 R8, R196, 0x50, RZ ;  /* 0x00000050c4087810 */ /* 0x000fe40007ffe0ff */
[----:B------:R-:W-:Y:S02]  /*85b0*/  FSEL R70, R70, -INF , !P1 ;  /* 0xff80000046467808 */ /* 0x000fe40004800000 */
[----:B------:R-:W-:Y:S02]  /*85c0*/  FSEL R69, R69, -INF , !P6 ;  /* 0xff80000045457808 */ /* 0x000fe40007000000 */
[----:B------:R-:W-:Y:S01]  /*85d0*/  FSEL R9, R71, -INF , !P5 ;  /* 0xff80000047097808 */ /* 0x000fe20006800000 */
[----:B------:R2:W-:Y:S01]  /*85e0*/  STL [R1+0x44], R70 ;  /* 0x0000444601007387 */ /* 0x0005e20000100800 */
[----:B------:R-:W-:Y:S02]  /*85f0*/  FSEL R197, R72, -INF , !P3 ;  /* 0xff80000048c57808 */ /* 0x000fe40005800000 */
[----:B------:R-:W-:Y:S01]  /*8600*/  FSEL R164, R74, -INF , !P4 ;  /* 0xff8000004aa47808 */ /* 0x000fe20006000000 */
[----:B------:R-:W-:Y:S01]  /*8610*/  STL [R1+0x48], R9 ;  /* 0x0000480901007387 */ /* 0x000fe20000100800 */
[----:B------:R-:W-:-:S02]  /*8620*/  ISETP.GE.AND P5, PT, R8, R233, PT ;  /* 0x000000e90800720c */ /* 0x000fc40003fa6270 */
[C---:B------:R-:W-:Y:S02]  /*8630*/  ISETP.GE.AND P3, PT, R8.reuse, R231, PT ;  /* 0x000000e70800720c */ /* 0x040fe40003f66270 */
[C---:B------:R-:W-:Y:S02]  /*8640*/  ISETP.GE.AND P4, PT, R8.reuse, R229, PT ;  /* 0x000000e50800720c */ /* 0x040fe40003f86270 */
[C---:B------:R-:W-:Y:S02]  /*8650*/  ISETP.GE.AND P6, PT, R8.reuse, R225, PT ;  /* 0x000000e10800720c */ /* 0x040fe40003fc6270 */
[C---:B------:R-:W-:Y:S02]  /*8660*/  ISETP.LT.OR P5, PT, R8.reuse, R234, P5 ;  /* 0x000000ea0800720c */ /* 0x040fe40002fa1670 */
[C---:B------:R-:W-:Y:S02]  /*8670*/  ISETP.LT.OR P3, PT, R8.reuse, R232, P3 ;  /* 0x000000e80800720c */ /* 0x040fe40001f61670 */
[----:B------:R-:W-:-:S02]  /*8680*/  ISETP.LT.OR P4, PT, R8, R230, P4 ;  /* 0x000000e60800720c */ /* 0x000fc40002781670 */
[----:B------:R-:W-:Y:S02]  /*8690*/  ISETP.LT.OR P6, PT, R8, R228, P6 ;  /* 0x000000e40800720c */ /* 0x000fe400037c1670 */
[----:B------:R-:W3:Y:S01]  /*86a0*/  LDSM.16.M88.4 R8, [R204] ;  /* 0x00000000cc08783b */ /* 0x000ee20000000200 */
[----:B------:R-:W-:Y:S01]  /*86b0*/  FSEL R68, R68, -INF , !P2 ;  /* 0xff80000044447808 */ /* 0x000fe20005000000 */
[----:B------:R-:W-:-:S04]  /*86c0*/  DEPBAR.LE SB0, 0x0 ;  /* 0x000080000000791a */ /* 0x000fc80000000000 */
[----:B------:R-:W-:Y:S01]  /*86d0*/  ISETP.GE.AND P2, PT, R82, R229, PT ;  /* 0x000000e55200720c */ /* 0x000fe20003f46270 */
[-C--:B-1----:R-:W-:Y:S01]  /*86e0*/  HMMA.16816.F32.BF16 R48, R176, R4.reuse, R48 ;  /* 0x00000004b030723c */ /* 0x082fe20000041830 */
[----:B--2---:R-:W-:Y:S02]  /*86f0*/  IADD3 R70, R196, 0x51, RZ ;  /* 0x00000051c4467810 */ /* 0x004fe40007ffe0ff */
[C---:B------:R-:W-:Y:S02]  /*8700*/  ISETP.LT.OR P2, PT, R82.reuse, R230, P2 ;  /* 0x000000e65200720c */ /* 0x040fe40001741670 */
[----:B------:R-:W-:Y:S02]  /*8710*/  ISETP.GE.AND P1, PT, R82, R225, PT ;  /* 0x000000e15200720c */ /* 0x000fe40003f26270 */
[----:B------:R-:W-:Y:S01]  /*8720*/  FSEL R198, R73, -INF , !P2 ;  /* 0xff80000049c67808 */ /* 0x000fe20005000000 */
[----:B------:R-:W-:Y:S01]  /*8730*/  HMMA.16816.F32.BF16 R44, R172, R4, R44 ;  /* 0x00000004ac2c723c */ /* 0x000fe2000004182c */
[----:B------:R-:W-:-:S02]  /*8740*/  ISETP.GE.AND P2, PT, R70, R233, PT ;  /* 0x000000e94600720c */ /* 0x000fc40003f46270 */
[----:B------:R-:W-:Y:S02]  /*8750*/  FSEL R64, R64, -INF , !P5 ;  /* 0xff80000040407808 */ /* 0x000fe40006800000 */
[----:B------:R-:W-:Y:S02]  /*8760*/  ISETP.GE.AND P5, PT, R70, R229, PT ;  /* 0x000000e54600720c */ /* 0x000fe40003fa6270 */
[----:B------:R-:W-:Y:S01]  /*8770*/  ISETP.LT.OR P1, PT, R82, R228, P1 ;  /* 0x000000e45200720c */ /* 0x000fe20000f21670 */
[----:B------:R-:W-:Y:S01]  /*8780*/  HMMA.16816.F32.BF16 R40, R172, R6, R40 ;  /* 0x00000006ac28723c */ /* 0x000fe20000041828 */
[----:B------:R-:W-:Y:S02]  /*8790*/  ISETP.LT.OR P2, PT, R70, R234, P2 ;  /* 0x000000ea4600720c */ /* 0x000fe40001741670 */
[----:B------:R-:W-:Y:S02]  /*87a0*/  IADD3 R71, R196, 0x58, RZ ;  /* 0x00000058c4477810 */ /* 0x000fe40007ffe0ff */
[----:B------:R-:W-:-:S02]  /*87b0*/  ISETP.LT.OR P5, PT, R70, R230, P5 ;  /* 0x000000e64600720c */ /* 0x000fc40002fa1670 */
[----:B------:R-:W-:Y:S01]  /*87c0*/  FSEL R170, R75, -INF , !P1 ;  /* 0xff8000004baa7808 */ /* 0x000fe20004800000 */
[C---:B------:R-:W-:Y:S01]  /*87d0*/  HMMA.16816.F32.BF16 R32, R176.reuse, R6, R32 ;  /* 0x00000006b020723c */ /* 0x040fe20000041820 */
[----:B------:R-:W-:Y:S02]  /*87e0*/  FSEL R65, R65, -INF , !P2 ;  /* 0xff80000041417808 */ /* 0x000fe40005000000 */
[----:B------:R-:W-:Y:S02]  /*87f0*/  FSEL R247, R60, -INF , !P4 ;  /* 0xff8000003cf77808 */ /* 0x000fe40006000000 */
[C---:B------:R-:W-:Y:S02]  /*8800*/  ISETP.GE.AND P1, PT, R70.reuse, R231, PT ;  /* 0x000000e74600720c */ /* 0x040fe40003f26270 */
[----:B------:R-:W-:Y:S02]  /*8810*/  ISETP.GE.AND P2, PT, R70, R225, PT ;  /* 0x000000e14600720c */ /* 0x000fe40003f46270 */
[----:B------:R-:W-:Y:S01]  /*8820*/  ISETP.GE.AND P4, PT, R71, R229, PT ;  /* 0x000000e54700720c */ /* 0x000fe20003f86270 */
[----:B---3--:R-:W-:Y:S01]  /*8830*/  HMMA.16816.F32.BF16 R28, R176, R8, R28 ;  /* 0x00000008b01c723c */ /* 0x008fe2000004181c */
[----:B------:R-:W-:-:S02]  /*8840*/  FSEL R180, R61, -INF , !P5 ;  /* 0xff8000003db47808 */ /* 0x000fc40006800000 */
[C---:B------:R-:W-:Y:S02]  /*8850*/  ISETP.GE.AND P5, PT, R71.reuse, R225, PT ;  /* 0x000000e14700720c */ /* 0x040fe40003fa6270 */
[C---:B------:R-:W-:Y:S02]  /*8860*/  ISETP.LT.OR P1, PT, R70.reuse, R232, P1 ;  /* 0x000000e84600720c */ /* 0x040fe40000f21670 */
[----:B------:R-:W-:Y:S01]  /*8870*/  ISETP.LT.OR P2, PT, R70, R228, P2 ;  /* 0x000000e44600720c */ /* 0x000fe20001741670 */
[----:B------:R-:W-:Y:S01]  /*8880*/  HMMA.16816.F32.BF16 R24, R172, R8, R24 ;  /* 0x00000008ac18723c */ /* 0x000fe20000041818 */
[----:B------:R-:W-:Y:S02]  /*8890*/  ISETP.LT.OR P4, PT, R71, R230, P4 ;  /* 0x000000e64700720c */ /* 0x000fe40002781670 */
[----:B------:R-:W-:Y:S02]  /*88a0*/  IADD3 R4, R196, 0x59, RZ ;  /* 0x00000059c4047810 */ /* 0x000fe40007ffe0ff */
[----:B------:R-:W-:-:S02]  /*88b0*/  FSEL R66, R66, -INF , !P3 ;  /* 0xff80000042427808 */ /* 0x000fc40005800000 */
[----:B------:R-:W-:Y:S01]  /*88c0*/  ISETP.LT.OR P5, PT, R71, R228, P5 ;  /* 0x000000e44700720c */ /* 0x000fe20002fa1670 */
[-C--:B------:R-:W-:Y:S01]  /*88d0*/  HMMA.16816.F32.BF16 R20, R172, R10.reuse, R20 ;  /* 0x0000000aac14723c */ /* 0x080fe20000041814 */
[----:B------:R-:W-:Y:S01]  /*88e0*/  FSEL R67, R67, -INF , !P1 ;  /* 0xff80000043437808 */ /* 0x000fe20004800000 */
[----:B------:R1:W-:Y:S01]  /*88f0*/  STL [R1+0x4c], R66 ;  /* 0x00004c4201007387 */ /* 0x0003e20000100800 */
[----:B------:R-:W-:Y:S02]  /*8900*/  ISETP.GE.AND P3, PT, R71, R233, PT ;  /* 0x000000e94700720c */ /* 0x000fe40003f66270 */
[----:B------:R-:W-:Y:S02]  /*8910*/  FSEL R165, R63, -INF , !P2 ;  /* 0xff8000003fa57808 */ /* 0x000fe40005000000 */
[----:B------:R-:W-:Y:S01]  /*8920*/  FSEL R192, R56, -INF , !P4 ;  /* 0xff80000038c07808 */ /* 0x000fe20006000000 */
[----:B------:R-:W-:Y:S01]  /*8930*/  HMMA.16816.F32.BF16 R16, R176, R10, R16 ;  /* 0x0000000ab010723c */ /* 0x000fe20000041810 */
[----:B------:R-:W-:-:S02]  /*8940*/  ISETP.GE.AND P1, PT, R71, R231, PT ;  /* 0x000000e74700720c */ /* 0x000fc40003f26270 */
[C---:B------:R-:W-:Y:S02]  /*8950*/  ISETP.GE.AND P2, PT, R4.reuse, R233, PT ;  /* 0x000000e90400720c */ /* 0x040fe40003f46270 */
[----:B------:R-:W-:Y:S02]  /*8960*/  ISETP.GE.AND P4, PT, R4, R229, PT ;  /* 0x000000e50400720c */ /* 0x000fe40003f86270 */
[----:B------:R-:W-:Y:S02]  /*8970*/  FSEL R169, R62, -INF , !P6 ;  /* 0xff8000003ea97808 */ /* 0x000fe40007000000 */
[----:B------:R-:W-:Y:S02]  /*8980*/  FSEL R127, R58, -INF , !P5 ;  /* 0xff8000003a7f7808 */ /* 0x000fe40006800000 */
[----:B------:R-:W-:Y:S02]  /*8990*/  ISETP.LT.OR P3, PT, R71, R234, P3 ;  /* 0x000000ea4700720c */ /* 0x000fe40001f61670 */
[----:B------:R-:W-:-:S02]  /*89a0*/  ISETP.GE.AND P6, PT, R4, R231, PT ;  /* 0x000000e70400720c */ /* 0x000fc40003fc6270 */
[C---:B------:R-:W-:Y:S02]  /*89b0*/  ISETP.GE.AND P5, PT, R4.reuse, R225, PT ;  /* 0x000000e10400720c */ /* 0x040fe40003fa6270 */
[----:B------:R-:W-:Y:S02]  /*89c0*/  ISETP.LT.OR P1, PT, R71, R232, P1 ;  /* 0x000000e84700720c */ /* 0x000fe40000f21670 */
[C---:B------:R-:W-:Y:S02]  /*89d0*/  ISETP.LT.OR P2, PT, R4.reuse, R234, P2 ;  /* 0x000000ea0400720c */ /* 0x040fe40001741670 */
[----:B------:R-:W-:Y:S02]  /*89e0*/  ISETP.LT.OR P4, PT, R4, R230, P4 ;  /* 0x000000e60400720c */ /* 0x000fe40002781670 */
[----:B------:R-:W-:Y:S01]  /*89f0*/  IADD3 R5, R196, 0x60, RZ ;  /* 0x00000060c4057810 */ /* 0x000fe20007ffe0ff */
[----:B------:R-:W-:Y:S01]  /*8a00*/  BAR.SYNC.DEFER_BLOCKING 0x0 ;  /* 0x0000000000007b1d */ /* 0x000fe20000010000 */
[----:B------:R-:W-:-:S02]  /*8a10*/  ISETP.LT.OR P6, PT, R4, R232, P6 ;  /* 0x000000e80400720c */ /* 0x000fc400037c1670 */
[----:B------:R-:W-:Y:S02]  /*8a20*/  ISETP.LT.OR P5, PT, R4, R228, P5 ;  /* 0x000000e40400720c */ /* 0x000fe40002fa1670 */
[----:B------:R-:W-:Y:S02]  /*8a30*/  FSEL R56, R52, -INF , !P3 ;  /* 0xff80000034387808 */ /* 0x000fe40005800000 */
[----:B------:R-:W-:Y:S02]  /*8a40*/  FSEL R4, R54, -INF , !P1 ;  /* 0xff80000036047808 */ /* 0x000fe40004800000 */
[----:B------:R-:W-:Y:S02]  /*8a50*/  FSEL R58, R53, -INF , !P2 ;  /* 0xff800000353a7808 */ /* 0x000fe40005000000 */
[----:B------:R-:W-:Y:S02]  /*8a60*/  FSEL R52, R57, -INF , !P4 ;  /* 0xff80000039347808 */ /* 0x000fe40006000000 */
[----:B------:R-:W-:-:S02]  /*8a70*/  ISETP.GE.AND P3, PT, R5, R233, PT ;  /* 0x000000e90500720c */ /* 0x000fc40003f66270 */
[C---:B------:R-:W-:Y:S02]  /*8a80*/  ISETP.GE.AND P1, PT, R5.reuse, R231, PT ;  /* 0x000000e70500720c */ /* 0x040fe40003f26270 */
[C---:B------:R-:W-:Y:S02]  /*8a90*/  ISETP.GE.AND P2, PT, R5.reuse, R229, PT ;  /* 0x000000e50500720c */ /* 0x040fe40003f46270 */
[C---:B------:R-:W-:Y:S02]  /*8aa0*/  ISETP.GE.AND P4, PT, R5.reuse, R225, PT ;  /* 0x000000e10500720c */ /* 0x040fe40003f86270 */
[----:B------:R-:W-:Y:S02]  /*8ab0*/  IADD3 R9, R196, 0x61, RZ ;  /* 0x00000061c4097810 */ /* 0x000fe40007ffe0ff */
[C---:B------:R-:W-:Y:S02]  /*8ac0*/  ISETP.LT.OR P3, PT, R5.reuse, R234, P3 ;  /* 0x000000ea0500720c */ /* 0x040fe40001f61670 */
[----:B------:R-:W-:-:S02]  /*8ad0*/  ISETP.LT.OR P1, PT, R5, R232, P1 ;  /* 0x000000e80500720c */ /* 0x000fc40000f21670 */
[C---:B------:R-:W-:Y:S02]  /*8ae0*/  ISETP.LT.OR P2, PT, R5.reuse, R230, P2 ;  /* 0x000000e60500720c */ /* 0x040fe40001741670 */
[----:B------:R-:W-:Y:S02]  /*8af0*/  ISETP.LT.OR P4, PT, R5, R228, P4 ;  /* 0x000000e40500720c */ /* 0x000fe40002781670 */
[----:B------:R-:W-:Y:S02]  /*8b00*/  FSEL R130, R59, -INF , !P5 ;  /* 0xff8000003b827808 */ /* 0x000fe40006800000 */
[----:B------:R-:W-:Y:S02]  /*8b10*/  FSEL R5, R55, -INF , !P6 ;  /* 0xff80000037057808 */ /* 0x000fe40007000000 */
[C---:B------:R-:W-:Y:S02]  /*8b20*/  ISETP.GE.AND P6, PT, R9.reuse, R233, PT ;  /* 0x000000e90900720c */ /* 0x040fe40003fc6270 */
[----:B------:R-:W-:-:S02]  /*8b30*/  ISETP.GE.AND P5, PT, R9, R231, PT ;  /* 0x000000e70900720c */ /* 0x000fc40003fa6270 */
[C---:B------:R-:W-:Y:S02]  /*8b40*/  ISETP.LT.OR P6, PT, R9.reuse, R234, P6 ;  /* 0x000000ea0900720c */ /* 0x040fe400037c1670 */
        /* <DEDUP_REMOVED lines=20> */
[C---:B------:R-:W-:Y:S02]  /*8c90*/  IADD3 R9, R196.reuse, 0x68, RZ ;  /* 0x00000068c4097810 */ /* 0x040fe40007ffe0ff */
[----:B------:R-:W-:Y:S02]  /*8ca0*/  IADD3 R8, R196, 0x71, RZ ;  /* 0x00000071c4087810 */ /* 0x000fe40007ffe0ff */
[----:B------:R-:W-:-:S02]  /*8cb0*/  FSEL R55, R45, -INF , !P3 ;  /* 0xff8000002d377808 */ /* 0x000fc40005800000 */
        /* <DEDUP_REMOVED lines=8> */
[----:B------:R-:W-:Y:S02]  /*8d40*/  ISETP.GE.AND P6, PT, R8, R231, PT ;  /* 0x000000e70800720c */ /* 0x000fe40003fc6270 */
[C---:B------:R-:W-:Y:S02]  /*8d50*/  ISETP.LT.OR P3, PT, R9.reuse, R234, P3 ;  /* 0x000000ea0900720c */ /* 0x040fe40001f61670 */
[C---:B------:R-:W-:Y:S02]  /*8d60*/  ISETP.LT.OR P1, PT, R9.reuse, R232, P1 ;  /* 0x000000e80900720c */ /* 0x040fe40000f21670 */
[----:B------:R-:W-:-:S02]  /*8d70*/  ISETP.LT.OR P5, PT, R9, R230, P5 ;  /* 0x000000e60900720c */ /* 0x000fc40002fa1670 */
[----:B------:R-:W-:Y:S02]  /*8d80*/  ISETP.LT.OR P2, PT, R9, R228, P2 ;  /* 0x000000e40900720c */ /* 0x000fe40001741670 */
        /* <DEDUP_REMOVED lines=8> */
[----:B------:R-:W-:Y:S02]  /*8e10*/  ISETP.GE.AND P2, PT, R9, R233, PT ;  /* 0x000000e90900720c */ /* 0x000fe40003f46270 */
[C---:B------:R-:W-:Y:S02]  /*8e20*/  ISETP.GE.AND P5, PT, R8.reuse, R225, PT ;  /* 0x000000e10800720c */ /* 0x040fe40003fa6270 */
[----:B------:R-:W-:-:S02]  /*8e30*/  ISETP.LT.OR P4, PT, R8, R234, P4 ;  /* 0x000000ea0800720c */ /* 0x000fc40002781670 */
[C---:B------:R-:W-:Y:S02]  /*8e40*/  ISETP.LT.OR P6, PT, R8.reuse, R230, P6 ;  /* 0x000000e60800720c */ /* 0x040fe400037c1670 */
[----:B------:R-:W-:Y:S02]  /*8e50*/  ISETP.LT.OR P5, PT, R8, R228, P5 ;  /* 0x000000e40800720c */ /* 0x000fe40002fa1670 */
        /* <DEDUP_REMOVED lines=11> */
[----:B------:R-:W-:Y:S02]  /*8f10*/  ISETP.GE.AND P1, PT, R6, R225, PT ;  /* 0x000000e10600720c */ /* 0x000fe40003f26270 */
[----:B------:R-:W-:Y:S02]  /*8f20*/  ISETP.GE.AND P2, PT, R196, R229, PT ;  /* 0x000000e5c400720c */ /* 0x000fe40003f46270 */
[C---:B------:R-:W-:Y:S02]  /*8f30*/  ISETP.LT.OR P4, PT, R9.reuse, R230, P4 ;  /* 0x000000e60900720c */ /* 0x040fe40002781670 */
[----:B------:R-:W-:Y:S02]  /*8f40*/  ISETP.LT.OR P6, PT, R9, R228, P6 ;  /* 0x000000e40900720c */ /* 0x000fe400037c1670 */
[----:B------:R-:W-:-:S02]  /*8f50*/  ISETP.LT.OR P5, PT, R6, R230, P5 ;  /* 0x000000e60600720c */ /* 0x000fc40002fa1670 */
[----:B------:R-:W-:Y:S02]  /*8f60*/  ISETP.LT.OR P1, PT, R6, R228, P1 ;  /* 0x000000e40600720c */ /* 0x000fe40000f21670 */
[----:B------:R-:W-:Y:S02]  /*8f70*/  ISETP.LT.OR P2, PT, R196, R230, P2 ;  /* 0x000000e6c400720c */ /* 0x000fe40001741670 */
[----:B------:R-:W-:Y:S02]  /*8f80*/  FSEL R41, R41, -INF , !P4 ;  /* 0xff80000029297808 */ /* 0x000fe40006000000 */
[----:B------:R-:W-:Y:S02]  /*8f90*/  FSEL R176, R43, -INF , !P6 ;  /* 0xff8000002bb07808 */ /* 0x000fe40007000000 */
[----:B------:R-:W-:Y:S02]  /*8fa0*/  FSEL R32, R32, -INF , !P3 ;  /* 0xff80000020207808 */ /* 0x000fe40005800000 */
[----:B------:R-:W-:-:S02]  /*8fb0*/  FSEL R46, R20, -INF , !P5 ;  /* 0xff800000142e7808 */ /* 0x000fc40006800000 */
[----:B------:R-:W-:Y:S02]  /*8fc0*/  FSEL R177, R22, -INF , !P1 ;  /* 0xff80000016b17808 */ /* 0x000fe40004800000 */
[----:B------:R-:W-:Y:S02]  /*8fd0*/  FSEL R44, R21, -INF , !P2 ;  /* 0xff800000152c7808 */ /* 0x000fe40005000000 */
[----:B------:R-:W-:Y:S02]  /*8fe0*/  ISETP.GE.AND P4, PT, R9, R231, PT ;  /* 0x000000e70900720c */ /* 0x000fe40003f86270 */
[C---:B------:R-:W-:Y:S02]  /*8ff0*/  ISETP.GE.AND P6, PT, R6.reuse, R233, PT ;  /* 0x000000e90600720c */ /* 0x040fe40003fc6270 */
[----:B------:R-:W-:Y:S02]  /*9000*/  ISETP.GE.AND P3, PT, R6, R231, PT ;  /* 0x000000e70600720c */ /* 0x000fe40003f66270 */
[----:B------:R-:W-:-:S02]  /*9010*/  ISETP.GE.AND P5, PT, R196, R233, PT ;  /* 0x000000e9c400720c */ /* 0x000fc40003fa6270 */
[C---:B------:R-:W-:Y:S02]  /*9020*/  ISETP.GE.AND P1, PT, R196.reuse, R225, PT ;  /* 0x000000e1c400720c */ /* 0x040fe40003f26270 */
[----:B------:R-:W-:Y:S02]  /*9030*/  ISETP.GE.AND P2, PT, R196, R231, PT ;  /* 0x000000e7c400720c */ /* 0x000fe40003f46270 */
[----:B------:R-:W-:Y:S02]  /*9040*/  ISETP.LT.OR P4, PT, R9, R232, P4 ;  /* 0x000000e80900720c */ /* 0x000fe40002781670 */
[----:B------:R-:W-:Y:S02]  /*9050*/  ISETP.LT.OR P6, PT, R6, R234, P6 ;  /* 0x000000ea0600720c */ /* 0x000fe400037c1670 */
[----:B------:R-:W-:Y:S02]  /*9060*/  ISETP.LT.OR P1, PT, R196, R228, P1 ;  /* 0x000000e4c400720c */ /* 0x000fe40000f21670 */
[----:B------:R-:W-:-:S02]  /*9070*/  ISETP.LT.OR P3, PT, R6, R232, P3 ;  /* 0x000000e80600720c */ /* 0x000fc40001f61670 */
[C---:B------:R-:W-:Y:S02]  /*9080*/  ISETP.LT.OR P5, PT, R196.reuse, R234, P5 ;  /* 0x000000eac400720c */ /* 0x040fe40002fa1670 */
[----:B------:R-:W-:Y:S02]  /*9090*/  ISETP.LT.OR P2, PT, R196, R232, P2 ;  /* 0x000000e8c400720c */ /* 0x000fe40001741670 */
[----:B------:R-:W-:Y:S02]  /*90a0*/  FSEL R196, R23, -INF , !P1 ;  /* 0xff80000017c47808 */ /* 0x000fe40004800000 */
[----:B------:R-:W-:Y:S02]  /*90b0*/  FSEL R26, R35, -INF , !P4 ;  /* 0xff800000231a7808 */ /* 0x000fe40006000000 */
[----:B------:R-:W-:Y:S02]  /*90c0*/  FSEL R16, R16, -INF , !P6 ;  /* 0xff80000010107808 */ /* 0x000fe40007000000 */
[----:B------:R-:W-:-:S02]  /*90d0*/  FSEL R45, R18, -INF , !P3 ;  /* 0xff800000122d7808 */ /* 0x000fc40005800000 */
[----:B------:R-:W-:Y:S02]  /*90e0*/  FSEL R17, R17, -INF , !P5 ;  /* 0xff80000011117808 */ /* 0x000fe40006800000 */
[----:B------:R-:W-:Y:S01]  /*90f0*/  FSEL R172, R19, -INF , !P2 ;  /* 0xff80000013ac7808 */ /* 0x000fe20005000000 */
[----:B------:R-:W-:Y:S05]  /*9100*/  @!P0 BRA `(.L_x_156) ;  /* 0x000001b000008947 */ /* 0x000fea0003800000 */
[----:B-1----:R-:W-:Y:S01]  /*9110*/  IADD3 R184, R184, -0x3, RZ ;  /* 0xfffffffdb8b87810 */ /* 0x002fe20007ffe0ff */
[----:B------:R-:W-:Y:S02]  /*9120*/  ULDC.64 UR4, c[0x0][0x198] ;  /* 0x0000660000047ab9 */ /* 0x000fe40000000a00 */
[----:B------:R-:W-:Y:S01]  /*9130*/  USHF.L.U32 UR6, UR4, 0x6, URZ ;  /* 0x0000000604067899 */ /* 0x000fe2000800063f */
[----:B------:R-:W-:Y:S01]  /*9140*/  SHF.R.S32.HI R6, RZ, 0x1f, R184 ;  /* 0x0000001fff067819 */ /* 0x000fe200000114b8 */
[----:B------:R-:W-:Y:S01]  /*9150*/  IMAD.WIDE.U32 R8, R184, c[0x0][0x198], RZ ;  /* 0x00006600b8087a25 */ /* 0x000fe200078e00ff */
[----:B------:R-:W-:-:S03]  /*9160*/  USHF.L.U64.HI UR5, UR4, 0x6, UR5 ;  /* 0x0000000604057899 */ /* 0x000fc60008010205 */
[----:B------:R-:W-:Y:S01]  /*9170*/  IMAD R6, R6, c[0x0][0x198], RZ ;  /* 0x0000660006067a24 */ /* 0x000fe200078e02ff */
[----:B------:R-:W-:-:S03]  /*9180*/  LEA R7, P0, R8, R236, 0x7 ;  /* 0x000000ec08077211 */ /* 0x000fc600078038ff */
[----:B------:R-:W-:Y:S01]  /*9190*/  IMAD R6, R184, c[0x0][0x19c], R6 ;  /* 0x00006700b8067a24 */ /* 0x000fe200078e0206 */
[----:B------:R-:W-:-:S03]  /*91a0*/  LEA R10, P1, R7, c[0x0][0x168], 0x1 ;  /* 0x00005a00070a7a11 */ /* 0x000fc600078208ff */
[----:B------:R-:W-:-:S05]  /*91b0*/  IMAD.IADD R6, R9, 0x1, R6 ;  /* 0x0000000109067824 */ /* 0x000fca00078e0206 */
        /* <DEDUP_REMOVED lines=9> */
[----:B------:R-:W-:-:S02]  /*9250*/  IADD3 R6, P0, R18, UR6, RZ ;  /* 0x0000000612067c10 */ /* 0x000fc4000ff1e0ff */
[----:B------:R-:W-:Y:S01]  /*9260*/  IADD3.X R19, R9, UR5, RZ, P1, !PT ;  /* 0x0000000509137c10 */ /* 0x000fe20008ffe4ff */
[----:B------:R1:W-:Y:S03]  /*9270*/  LDGSTS.E.BYPASS.LTC128B.128 [R224+0x2800], [R8.64] ;  /* 0x0280000008e07fae */ /* 0x0003e6000b901d48 */
[----:B------:R-:W-:Y:S01]  /*9280*/  IADD3.X R7, R19, UR5, RZ, P0, !PT ;  /* 0x0000000513077c10 */ /* 0x000fe200087fe4ff */
[----:B------:R1:W-:Y:S04]  /*9290*/  LDGSTS.E.BYPASS.LTC128B.128 [R224+0x3000], [R18.64] ;  /* 0x0300000012e07fae */ /* 0x0003e8000b901d48 */
[----:B------:R1:W-:Y:S04]  /*92a0*/  LDGSTS.E.BYPASS.LTC128B.128 [R224+0x3800], [R6.64] ;  /* 0x0380000006e07fae */ /* 0x0003e8000b901d48 */
[----:B------:R-:W0:Y:S02]  /*92b0*/  LDGDEPBAR ;  /* 0x00000000000079af */ /* 0x000e240000000000 */
.L_x_156:
[----:B-1----:R-:W2:Y:S04]  /*92c0*/  LDL.LU R18, [R1+0x4] ;  /* 0x0000040001127983 */ /* 0x002ea80000300800 */
[----:B------:R-:W3:Y:S04]  /*92d0*/  LDL.LU R24, [R1+0x10] ;  /* 0x0000100001187983 */ /* 0x000ee80000300800 */
[----:B------:R-:W4:Y:S04]  /*92e0*/  LDL.LU R23, [R1+0x2c] ;  /* 0x00002c0001177983 */ /* 0x000f280000300800 */
[----:B------:R-:W5:Y:S04]  /*92f0*/  LDL.LU R22, [R1+0x30] ;  /* 0x0000300001167983 */ /* 0x000f680000300800 */
[----:B------:R-:W5:Y:S01]  /*9300*/  LDL.LU R21, [R1+0x34] ;  /* 0x0000340001157983 */ /* 0x000f620000300800 */
[----:B------:R-:W-:-:S03]  /*9310*/  MOV R20, R112 ;  /* 0x0000007000147202 */ /* 0x000fc60000000f00 */
[----:B------:R-:W5:Y:S04]  /*9320*/  LDL.LU R9, [R1+0x1c] ;  /* 0x00001c0001097983 */ /* 0x000f680000300800 */
[----:B------:R-:W5:Y:S04]  /*9330*/  LDL.LU R19, [R1+0x14] ;  /* 0x0000140001137983 */ /* 0x000f680000300800 */
[----:B------:R-:W5:Y:S04]  /*9340*/  LDL.LU R10, [R1+0x18] ;  /* 0x00001800010a7983 */ /* 0x000f680000300800 */
[----:B------:R-:W5:Y:S04]  /*9350*/  LDL.LU R8, [R1+0x8] ;  /* 0x0000080001087983 */ /* 0x000f680000300800 */
[----:B------:R-:W5:Y:S04]  /*9360*/  LDL.LU R11, [R1] ;  /* 0x00000000010b7983 */ /* 0x000f680000300800 */
[----:B------:R-:W5:Y:S04]  /*9370*/  LDL.LU R43, [R1+0xc] ;  /* 0x00000c00012b7983 */ /* 0x000f680000300800 */
[----:B------:R-:W5:Y:S04]  /*9380*/  LDL.LU R42, [R1+0x20] ;  /* 0x00002000012a7983 */ /* 0x000f680000300800 */
[----:B------:R-:W5:Y:S04]  /*9390*/  LDL.LU R40, [R1+0x28] ;  /* 0x0000280001287983 */ /* 0x000f680000300800 */
[----:B------:R-:W5:Y:S04]  /*93a0*/  LDL.LU R35, [R1+0x24] ;  /* 0x0000240001237983 */ /* 0x000f680000300800 */
[----:B------:R-:W5:Y:S04]  /*93b0*/  LDL.LU R34, [R1+0x38] ;  /* 0x0000380001227983 */ /* 0x000f680000300800 */
[----:B------:R-:W5:Y:S04]  /*93c0*/  LDL.LU R31, [R1+0x40] ;  /* 0x00004000011f7983 */ /* 0x000f680000300800 */
[----:B------:R-:W5:Y:S04]  /*93d0*/  LDL.LU R30, [R1+0x3c] ;  /* 0x00003c00011e7983 */ /* 0x000f680000300800 */
[----:B------:R-:W5:Y:S01]  /*93e0*/  LDL.LU R27, [R1+0x44] ;  /* 0x00004400011b7983 */ /* 0x000f620000300800 */
[----:B--2---:R-:W-:-:S04]  /*93f0*/  FMNMX.FTZ R7, R36, R18, !PT ;  /* 0x0000001224077209 */ /* 0x004fc80007810000 */
[----:B------:R-:W-:-:S04]  /*9400*/  FMNMX.FTZ R7, R200, R7, !PT ;  /* 0x00000007c8077209 */ /* 0x000fc80007810000 */
[----:B---3--:R-:W-:-:S04]  /*9410*/  FMNMX.FTZ R7, R24, R7, !PT ;  /* 0x0000000718077209 */ /* 0x008fc80007810000 */
[----:B----4-:R-:W-:-:S04]  /*9420*/  FMNMX.FTZ R7, R23, R7, !PT ;  /* 0x0000000717077209 */ /* 0x010fc80007810000 */
[----:B-----5:R-:W-:-:S04]  /*9430*/  FMNMX.FTZ R7, R22, R7, !PT ;  /* 0x0000000716077209 */ /* 0x020fc80007810000 */
[----:B------:R-:W-:-:S04]  /*9440*/  FMNMX.FTZ R7, R21, R7, !PT ;  /* 0x0000000715077209 */ /* 0x000fc80007810000 */
[----:B------:R-:W-:-:S04]  /*9450*/  FMNMX.FTZ R7, R116, R7, !PT ;  /* 0x0000000774077209 */ /* 0x000fc80007810000 */
[----:B------:R-:W-:-:S04]  /*9460*/  FMNMX.FTZ R7, R117, R7, !PT ;  /* 0x0000000775077209 */ /* 0x000fc80007810000 */
[----:B------:R-:W-:-:S04]  /*9470*/  FMNMX.FTZ R7, R20, R7, !PT ;  /* 0x0000000714077209 */ /* 0x000fc80007810000 */
[----:B------:R-:W-:Y:S02]  /*9480*/  FMNMX.FTZ R7, R113, R7, !PT ;  /* 0x0000000771077209 */ /* 0x000fe40007810000 */
[----:B------:R-:W-:Y:S02]  /*9490*/  FMNMX.FTZ R99, R3, R11, !PT ;  /* 0x0000000b03637209 */ /* 0x000fe40007810000 */
[----:B------:R-:W-:Y:S02]  /*94a0*/  FMNMX.FTZ R7, R107, R7, !PT ;  /* 0x000000076b077209 */ /* 0x000fe40007810000 */
[----:B------:R-:W-:Y:S02]  /*94b0*/  FMNMX.FTZ R99, R199, R99, !PT ;  /* 0x00000063c7637209 */ /* 0x000fe40007810000 */
[----:B------:R-:W-:Y:S02]  /*94c0*/  FMNMX.FTZ R7, R101, R7, !PT ;  /* 0x0000000765077209 */ /* 0x000fe40007810000 */
[----:B------:R-:W-:-:S02]  /*94d0*/  FMNMX.FTZ R99, R43, R99, !PT ;  /* 0x000000632b637209 */ /* 0x000fc40007810000 */
        /* <DEDUP_REMOVED lines=21> */
[----:B-1----:R-:W-:-:S05]  /*9630*/  FMNMX.FTZ R6, R7, R6, !PT ;  /* 0x0000000607067209 */ /* 0x002fca0007810000 */
[----:B------:R-:W1:Y:S02]  /*9640*/  SHFL.BFLY PT, R100, R6, 0x1, 0x1f ;  /* 0x0c201f0006647f89 */ /* 0x000e6400000e0000 */
[----:B-1----:R-:W-:-:S04]  /*9650*/  FMNMX.FTZ R100, R6, R100, !PT ;  /* 0x0000006406647209 */ /* 0x002fc80007810000 */
[C---:B------:R-:W-:Y:S01]  /*9660*/  FSETP.NEU.FTZ.AND P3, PT, R100.reuse, -INF , PT ;  /* 0xff8000006400780b */ /* 0x040fe20003f7d000 */
[----:B------:R-:W-:-:S05]  /*9670*/  FMUL.FTZ R6, R100, c[0x0][0x23c] ;  /* 0x00008f0064067a20 */ /* 0x000fca0000410000 */
[----:B------:R-:W-:-:S05]  /*9680*/  FSEL R6, R6, RZ, P3 ;  /* 0x000000ff06067208 */ /* 0x000fca0001800000 */
[--C-:B------:R-:W-:Y:S02]  /*9690*/  FFMA.FTZ R179, R24, c[0x0][0x23c], -R6.reuse ;  /* 0x00008f0018b37a23 */ /* 0x100fe40000010806 */
[----:B------:R-:W2:Y:S01]  /*96a0*/  LDL.LU R24, [R1+0x48] ;  /* 0x0000480001187983 */ /* 0x000ea20000300800 */
[--C-:B------:R-:W-:Y:S01]  /*96b0*/  FFMA.FTZ R112, R23, c[0x0][0x23c], -R6.reuse ;  /* 0x00008f0017707a23 */ /* 0x100fe20000010806 */
[----:B------:R-:W-:Y:S01]  /*96c0*/  FMNMX.FTZ R99, R42, R99, !PT ;  /* 0x000000632a637209 */ /* 0x000fe20007810000 */
[--C-:B------:R-:W-:Y:S01]  /*96d0*/  FFMA.FTZ R111, R22, c[0x0][0x23c], -R6.reuse ;  /* 0x00008f00166f7a23 */ /* 0x100fe20000010806 */
[----:B------:R-:W3:Y:S01]  /*96e0*/  LDL.LU R23, [R1+0x4c] ;  /* 0x00004c0001177983 */ /* 0x000ee20000300800 */
[----:B------:R-:W-:Y:S01]  /*96f0*/  MOV R22, R67 ;  /* 0x0000004300167202 */ /* 0x000fe20000000f00 */
        /* <DEDUP_REMOVED lines=10> */
[----:B------:R1:W-:Y:S01]  /*97a0*/  MUFU.EX2 R18, R7 ;  /* 0x0000000700127308 */ /* 0x0003e20000000800 */
[--C-:B------:R-:W-:Y:S01]  /*97b0*/  FFMA.FTZ R200, R200, c[0x0][0x23c], -R6.reuse ;  /* 0x00008f00c8c87a23 */ /* 0x100fe20000010806 */
[----:B------:R-:W-:Y:S01]  /*97c0*/  FMNMX.FTZ R99, R119, R99, !PT ;  /* 0x0000006377637209 */ /* 0x000fe20007810000 */
[----:B------:R-:W-:-:S03]  /*97d0*/  FFMA.FTZ R108, R21, c[0x0][0x23c], -R6 ;  /* 0x00008f00156c7a23 */ /* 0x000fc60000010806 */
[----:B------:R-:W-:Y:S02]  /*97e0*/  FMNMX.FTZ R99, R114, R99, !PT ;  /* 0x0000006372637209 */ /* 0x000fe40007810000 */
[----:B------:R-:W-:Y:S01]  /*97f0*/  MOV R20, R8 ;  /* 0x0000000800147202 */ /* 0x000fe20000000f00 */
[--C-:B------:R-:W-:Y:S01]  /*9800*/  FFMA.FTZ R104, R116, c[0x0][0x23c], -R6.reuse ;  /* 0x00008f0074687a23 */ /* 0x100fe20000010806 */
[----:B------:R-:W-:Y:S01]  /*9810*/  FMNMX.FTZ R99, R115, R99, !PT ;  /* 0x0000006373637209 */ /* 0x000fe20007810000 */
[----:B------:R-:W-:Y:S01]  /*9820*/  FFMA.FTZ R103, R117, c[0x0][0x23c], -R6 ;  /* 0x00008f0075677a23 */ /* 0x000fe20000010806 */
[----:B------:R-:W-:Y:S02]  /*9830*/  MUFU.EX2 R200, R200 ;  /* 0x000000c800c87308 */ /* 0x000fe40000000800 */
[----:B------:R-:W-:-:S04]  /*9840*/  FMNMX.FTZ R99, R105, R99, !PT ;  /* 0x0000006369637209 */ /* 0x000fc80007810000 */
        /* <DEDUP_REMOVED lines=8> */
[----:B------:R-:W-:-:S04]  /*98d0*/  FMNMX.FTZ R99, R34, R99, !PT ;  /* 0x0000006322637209 */ /* 0x000fc80007810000 */
[----:B------:R-:W-:-:S04]  /*98e0*/  FMNMX.FTZ R99, R31, R99, !PT ;  /* 0x000000631f637209 */ /* 0x000fc80007810000 */
[----:B------:R-:W-:-:S04]  /*98f0*/  FMNMX.FTZ R99, R30, R99, !PT ;  /* 0x000000631e637209 */ /* 0x000fc80007810000 */
[----:B------:R-:W-:Y:S02]  /*9900*/  FMNMX.FTZ R99, R27, R99, !PT ;  /* 0x000000631b637209 */ /* 0x000fe40007810000 */
[----:B------:R-:W-:-:S04]  /*9910*/  FMNMX.FTZ R8, R2, R201, !PT ;  /* 0x000000c902087209 */ /* 0x000fc80007810000 */
[----:B------:R-:W-:-:S04]  /*9920*/  FMNMX.FTZ R8, R15, R8, !PT ;  /* 0x000000080f087209 */ /* 0x000fc80007810000 */
[----:B------:R-:W-:-:S04]  /*9930*/  FMNMX.FTZ R8, R202, R8, !PT ;  /* 0x00000008ca087209 */ /* 0x000fc80007810000 */
[----:B------:R-:W-:Y:S01]  /*9940*/  FMNMX.FTZ R8, R20, R8, !PT ;  /* 0x0000000814087209 */ /* 0x000fe20007810000 */
[----:B------:R-:W-:-:S03]  /*9950*/  FFMA.FTZ R93, R101, c[0x0][0x23c], -R6 ;  /* 0x00008f00655d7a23 */ /* 0x000fc60000010806 */
[----:B------:R-:W-:Y:S01]  /*9960*/  FMNMX.FTZ R8, R9, R8, !PT ;  /* 0x0000000809087209 */ /* 0x000fe20007810000 */
[--C-:B------:R-:W-:Y:S02]  /*9970*/  FFMA.FTZ R92, R102, c[0x0][0x23c], -R6.reuse ;  /* 0x00008f00665c7a23 */ /* 0x100fe40000010806 */
[--C-:B------:R-:W-:Y:S02]  /*9980*/  FFMA.FTZ R91, R110, c[0x0][0x23c], -R6.reuse ;  /* 0x00008f006e5b7a23 */ /* 0x100fe40000010806 */
[--C-:B------:R-:W-:Y:S02]  /*9990*/  FFMA.FTZ R86, R68, c[0x0][0x23c], -R6.reuse ;  /* 0x00008f0044567a23 */ /* 0x100fe40000010806 */
[--C-:B------:R-:W-:Y:S02]  /*99a0*/  FFMA.FTZ R85, R69, c[0x0][0x23c], -R6.reuse ;  /* 0x00008f0045557a23 */ /* 0x100fe40000010806 */
[--C-:B------:R-:W-:Y:S02]  /*99b0*/  FFMA.FTZ R84, R64, c[0x0][0x23c], -R6.reuse ;  /* 0x00008f0040547a23 */ /* 0x100fe40000010806 */
[----:B------:R-:W-:-:S02]  /*99c0*/  FFMA.FTZ R83, R65, c[0x0][0x23c], -R6 ;  /* 0x00008f0041537a23 */ /* 0x000fc40000010806 */
        /* <DEDUP_REMOVED lines=9> */
[----:B------:R-:W-:Y:S01]  /*9a60*/  FFMA.FTZ R73, R17, c[0x0][0x23c], -R6 ;  /* 0x00008f0011497a23 */ /* 0x000fe20000010806 */
        /* <DEDUP_REMOVED lines=9> */
[----:B------:R-:W-:Y:S02]  /*9b00*/  FMNMX.FTZ R6, R193, R6, !PT ;  /* 0x00000006c1067209 */ /* 0x000fe40007810000 */
[----:B--2---:R-:W-:-:S04]  /*9b10*/  FMNMX.FTZ R99, R24, R99, !PT ;  /* 0x0000006318637209 */ /* 0x004fc80007810000 */
[----:B---3--:R-:W-:-:S04]  /*9b20*/  FMNMX.FTZ R99, R23, R99, !PT ;  /* 0x0000006317637209 */ /* 0x008fc80007810000 */
        /* <DEDUP_REMOVED lines=17> */
[----:B------:R-:W-:Y:S02]  /*9c40*/  FSEL R21, R7, RZ, P2 ;  /* 0x000000ff07157208 */ /* 0x000fe40001000000 */
        /* <DEDUP_REMOVED lines=43> */
[--C-:B------:R-:W-:Y:S02]  /*9f00*/  FFMA.FTZ R67, R98, c[0x0][0x23c], -R21.reuse ;  /* 0x00008f0062437a23 */ /* 0x100fe40000010815 */
[----:B------:R-:W-:Y:S01]  /*9f10*/  FFMA.FTZ R66, R97, c[0x0][0x23c], -R21 ;  /* 0x00008f0061427a23 */ /* 0x000fe20000010815 */
[----:B------:R-:W1:Y:S01]  /*9f20*/  SHFL.BFLY PT, R98, R6, 0x2, 0x1f ;  /* 0x0c401f0006627f89 */ /* 0x000e6200000e0000 */
[----:B------:R-:W-:-:S04]  /*9f30*/  FMNMX.FTZ R97, R174, R7, !PT ;  /* 0x00000007ae617209 */ /* 0x000fc80007810000 */
[----:B------:R-:W-:-:S04]  /*9f40*/  FMNMX.FTZ R97, R176, R97, !PT ;  /* 0x00000061b0617209 */ /* 0x000fc80007810000 */
[----:B------:R-:W-:-:S04]  /*9f50*/  FMNMX.FTZ R97, R125, R97, !PT ;  /* 0x000000617d617209 */ /* 0x000fc80007810000 */
[----:B------:R-:W-:-:S04]  /*9f60*/  FMNMX.FTZ R97, R175, R97, !PT ;  /* 0x00000061af617209 */ /* 0x000fc80007810000 */
[----:B------:R-:W-:-:S04]  /*9f70*/  FMNMX.FTZ R97, R177, R97, !PT ;  /* 0x00000061b1617209 */ /* 0x000fc80007810000 */
[----:B------:R-:W-:Y:S02]  /*9f80*/  FMNMX.FTZ R97, R196, R97, !PT ;  /* 0x00000061c4617209 */ /* 0x000fe40007810000 */
[----:B-1----:R-:W-:-:S03]  /*9f90*/  FMNMX.FTZ R98, R6, R98, !PT ;  /* 0x0000006206627209 */ /* 0x002fc60007810000 */
[----:B------:R-:W1:Y:S04]  /*9fa0*/  SHFL.BFLY PT, R7, R97, 0x2, 0x1f ;  /* 0x0c401f0061077f89 */ /* 0x000e6800000e0000 */
[----:B------:R-:W2:Y:S01]  /*9fb0*/  SHFL.BFLY PT, R6, R98, 0x1, 0x1f ;  /* 0x0c201f0062067f89 */ /* 0x000ea200000e0000 */
[----:B-1----:R-:W-:Y:S02]  /*9fc0*/  FMNMX.FTZ R97, R97, R7, !PT ;  /* 0x0000000761617209 */ /* 0x002fe40007810000 */
[----:B--2---:R-:W-:-:S03]  /*9fd0*/  FMNMX.FTZ R98, R98, R6, !PT ;  /* 0x0000000662627209 */ /* 0x004fc60007810000 */
[----:B------:R-:W1:Y:S01]  /*9fe0*/  SHFL.BFLY PT, R6, R97, 0x1, 0x1f ;  /* 0x0c201f0061067f89 */ /* 0x000e6200000e0000 */
[C---:B------:R-:W-:Y:S01]  /*9ff0*/  FSETP.NEU.FTZ.AND P1, PT, R98.reuse, -INF , PT ;  /* 0xff8000006200780b */ /* 0x040fe20003f3d000 */
[--C-:B------:R-:W-:Y:S02]  /*a000*/  FFMA.FTZ R8, R11, c[0x0][0x23c], -R21.reuse ;  /* 0x00008f000b087a23 */ /* 0x100fe40000010815 */
[----:B------:R-:W-:Y:S02]  /*a010*/  FMUL.FTZ R7, R98, c[0x0][0x23c] ;  /* 0x00008f0062077a20 */ /* 0x000fe40000410000 */
[----:B------:R-:W-:Y:S01]  /*a020*/  FFMA.FTZ R57, R4, c[0x0][0x23c], -R21 ;  /* 0x00008f0004397a23 */ /* 0x000fe20000010815 */
[----:B------:R-:W-:Y:S01]  /*a030*/  FSEL R4, R98, RZ, P1 ;  /* 0x000000ff62047208 */ /* 0x000fe20000800000 */
[----:B------:R2:W-:Y:S04]  /*a040*/  MUFU.EX2 R11, R8 ;  /* 0x00000008000b7308 */ /* 0x0005e80000000800 */
[----:B------:R-:W-:Y:S01]  /*a050*/  FADD.FTZ R2, R2, -R4 ;  /* 0x8000000402027221 */ /* 0x000fe20000010000 */
[----:B-1----:R-:W-:-:S02]  /*a060*/  FMNMX.FTZ R97, R97, R6, !PT ;  /* 0x0000000661617209 */ /* 0x002fc40007810000 */
[----:B--2---:R-:W-:Y:S02]  /*a070*/  FSEL R8, R7, RZ, P1 ;  /* 0x000000ff07087208 */ /* 0x004fe40000800000 */
[----:B------:R-:W-:-:S04]  /*a080*/  FSETP.NEU.FTZ.AND P0, PT, R97, -INF , PT ;  /* 0xff8000006100780b */ /* 0x000fc80003f1d000 */
[C---:B------:R-:W-:Y:S01]  /*a090*/  FSEL R4, R97.reuse, RZ, P0 ;  /* 0x000000ff61047208 */ /* 0x040fe20000000000 */
[----:B------:R-:W-:Y:S02]  /*a0a0*/  FFMA.FTZ R116, R202, c[0x0][0x23c], -R8 ;  /* 0x00008f00ca747a23 */ /* 0x000fe40000010808 */
[----:B------:R-:W-:Y:S02]  /*a0b0*/  FMUL.FTZ R202, R97, c[0x0][0x23c] ;  /* 0x00008f0061ca7a20 */ /* 0x000fe40000410000 */
[----:B------:R-:W-:-:S03]  /*a0c0*/  FADD.FTZ R4, R0, -R4 ;  /* 0x8000000400047221 */ /* 0x000fc60000010000 */
[----:B------:R-:W-:Y:S01]  /*a0d0*/  FSEL R202, R202, RZ, P0 ;  /* 0x000000ffcaca7208 */ /* 0x000fe20000000000 */
[----:B------:R-:W-:Y:S02]  /*a0e0*/  FMUL.FTZ R4, R4, c[0x0][0x23c] ;  /* 0x00008f0004047a20 */ /* 0x000fe40000410000 */
[--C-:B------:R-:W-:Y:S02]  /*a0f0*/  FFMA.FTZ R71, R114, c[0x0][0x23c], -R21.reuse ;  /* 0x00008f0072477a23 */ /* 0x100fe40000010815 */
[----:B------:R-:W-:Y:S02]  /*a100*/  FFMA.FTZ R114, R203, c[0x0][0x23c], -R202 ;  /* 0x00008f00cb727a23 */ /* 0x000fe400000108ca */
[----:B------:R-:W-:Y:S01]  /*a110*/  FMUL.FTZ R2, R2, c[0x0][0x23c] ;  /* 0x00008f0002027a20 */ /* 0x000fe20000410000 */
[----:B------:R1:W-:Y:S01]  /*a120*/  MUFU.EX2 R203, R4 ;  /* 0x0000000400cb7308 */ /* 0x0003e20000000800 */
[--C-:B------:R-:W-:Y:S02]  /*a130*/  FFMA.FTZ R63, R31, c[0x0][0x23c], -R21.reuse ;  /* 0x00008f001f3f7a23 */ /* 0x100fe40000010815 */
[----:B------:R-:W-:-:S02]  /*a140*/  FFMA.FTZ R62, R30, c[0x0][0x23c], -R21 ;  /* 0x00008f001e3e7a23 */ /* 0x000fc40000010815 */
[--C-:B------:R-:W-:Y:S01]  /*a150*/  FFMA.FTZ R56, R5, c[0x0][0x23c], -R21.reuse ;  /* 0x00008f0005387a23 */ /* 0x100fe20000010815 */
[----:B------:R-:W2:Y:S01]  /*a160*/  LDSM.16.MT88.4 R28, [R212+0x4000] ;  /* 0x00400000d41c783b */ /* 0x000ea20000004200 */
[--C-:B------:R-:W-:Y:S02]  /*a170*/  FFMA.FTZ R68, R106, c[0x0][0x23c], -R21.reuse ;  /* 0x00008f006a447a23 */ /* 0x100fe40000010815 */
[--C-:B------:R-:W-:Y:S02]  /*a180*/  FFMA.FTZ R106, R9, c[0x0][0x23c], -R8.reuse ;  /* 0x00008f00096a7a23 */ /* 0x100fe40000010808 */
[----:B------:R-:W3:Y:S01]  /*a190*/  MUFU.EX2 R9, R2 ;  /* 0x0000000200097308 */ /* 0x000ee20000000800 */
[----:B-1----:R-:W1:Y:S01]  /*a1a0*/  LDSM.16.MT88.4 R4, [R211+0x4000] ;  /* 0x00400000d304783b */ /* 0x002e620000004200 */
[----:B------:R-:W-:Y:S02]  /*a1b0*/  FFMA.FTZ R201, R201, c[0x0][0x23c], -R8 ;  /* 0x00008f00c9c97a23 */ /* 0x000fe40000010808 */
[----:B------:R-:W-:-:S02]  /*a1c0*/  FFMA.FTZ R60, R24, c[0x0][0x23c], -R21 ;  /* 0x00008f00183c7a23 */ /* 0x000fc40000010815 */
[--C-:B------:R-:W-:Y:S02]  /*a1d0*/  FFMA.FTZ R70, R115, c[0x0][0x23c], -R21.reuse ;  /* 0x00008f0073467a23 */ /* 0x100fe40000010815 */
[----:B------:R4:W-:Y:S01]  /*a1e0*/  MUFU.EX2 R24, R201 ;  /* 0x000000c900187308 */ /* 0x0009e20000000800 */
[--C-:B------:R-:W-:Y:S01]  /*a1f0*/  FFMA.FTZ R65, R109, c[0x0][0x23c], -R21.reuse ;  /* 0x00008f006d417a23 */ /* 0x100fe20000010815 */
[----:B------:R-:W-:Y:S01]  /*a200*/  FSEL R16, R100, RZ, P3 ;  /* 0x000000ff64107208 */ /* 0x000fe20001800000 */
[--C-:B------:R-:W-:Y:S02]  /*a210*/  FFMA.FTZ R184, R15, c[0x0][0x23c], -R8.reuse ;  /* 0x00008f000fb87a23 */ /* 0x100fe40000010808 */
[----:B------:R-:W-:Y:S02]  /*a220*/  FFMA.FTZ R109, R20, c[0x0][0x23c], -R8 ;  /* 0x00008f00146d7a23 */ /* 0x000fe40000010808 */
[--C-:B------:R-:W-:Y:S02]  /*a230*/  FFMA.FTZ R178, R12, c[0x0][0x23c], -R202.reuse ;  /* 0x00008f000cb27a23 */ /* 0x100fe400000108ca */
[----:B------:R-:W-:Y:S01]  /*a240*/  FFMA.FTZ R115, R14, c[0x0][0x23c], -R202 ;  /* 0x00008f000e737a23 */ /* 0x000fe200000108ca */
[----:B------:R-:W-:Y:S01]  /*a250*/  FSEL R12, R99, RZ, P2 ;  /* 0x000000ff630c7208 */ /* 0x000fe20001000000 */
[----:B------:R-:W-:-:S02]  /*a260*/  FFMA.FTZ R69, R105, c[0x0][0x23c], -R21 ;  /* 0x00008f0069457a23 */ /* 0x000fc40000010815 */
[----:B----4-:R-:W-:Y:S01]  /*a270*/  FFMA.FTZ R201, R13, c[0x0][0x23c], -R202 ;  /* 0x00008f000dc97a23 */ /* 0x010fe200000108ca */
[----:B------:R-:W4:Y:S01]  /*a280*/  MUFU.EX2 R184, R184 ;  /* 0x000000b800b87308 */ /* 0x000f220000000800 */
[--C-:B------:R-:W-:Y:S02]  /*a290*/  FFMA.FTZ R2, R19, c[0x0][0x23c], -R8.reuse ;  /* 0x00008f0013027a23 */ /* 0x100fe40000010808 */
[----:B------:R-:W-:Y:S02]  /*a2a0*/  FFMA.FTZ R105, R120, c[0x0][0x23c], -R8 ;  /* 0x00008f0078697a23 */ /* 0x000fe40000010808 */
[----:B------:R-:W-:Y:S02]  /*a2b0*/  FADD.FTZ R16, R36, -R16 ;  /* 0x8000001024107221 */ /* 0x000fe40000010000 */
[----:B------:R-:W-:Y:S01]  /*a2c0*/  FFMA.FTZ R0, R10, c[0x0][0x23c], -R8 ;  /* 0x00008f000a007a23 */ /* 0x000fe20000010808 */
[----:B------:R-:W-:Y:S01]  /*a2d0*/  MUFU.EX2 R116, R116 ;  /* 0x0000007400747308 */ /* 0x000fe20000000800 */
[-C--:B---3--:R-:W-:Y:S01]  /*a2e0*/  FMUL.FTZ R8, R156, R9.reuse ;  /* 0x000000099c087220 */ /* 0x088fe20000410000 */
[----:B------:R-:W-:Y:S01]  /*a2f0*/  MOV R156, R9 ;  /* 0x00000009009c7202 */ /* 0x000fe20000000f00 */
[----:B------:R-:W-:-:S05]  /*a300*/  FADD.FTZ R3, R3, -R12 ;  /* 0x8000000c03037221 */ /* 0x000fca0000010000 */
[----:B------:R-:W-:Y:S01]  /*a310*/  MUFU.EX2 R109, R109 ;  /* 0x0000006d006d7308 */ /* 0x000fe20000000800 */
[--C-:B------:R-:W-:Y:S02]  /*a320*/  FFMA.FTZ R199, R199, c[0x0][0x23c], -R21.reuse ;  /* 0x00008f00c7c77a23 */ /* 0x100fe40000010815 */
[----:B------:R-:W-:-:S05]  /*a330*/  FFMA.FTZ R117, R43, c[0x0][0x23c], -R21 ;  /* 0x00008f002b757a23 */ /* 0x000fca0000010815 */
[----:B------:R-:W-:Y:S01]  /*a340*/  MUFU.EX2 R201, R201 ;  /* 0x000000c900c97308 */ /* 0x000fe20000000800 */
[----:B------:R-:W-:Y:S02]  /*a350*/  FFMA.FTZ R110, R42, c[0x0][0x23c], -R21 ;  /* 0x00008f002a6e7a23 */ /* 0x000fe40000010815 */
[----:B------:R-:W-:-:S05]  /*a360*/  FMUL.FTZ R16, R16, c[0x0][0x23c] ;  /* 0x00008f0010107a20 */ /* 0x000fca0000410000 */
[----:B------:R-:W-:Y:S01]  /*a370*/  MUFU.EX2 R178, R178 ;  /* 0x000000b200b27308 */ /* 0x000fe20000000800 */
[----:B------:R-:W-:-:S07]  /*a380*/  FMUL.FTZ R3, R3, c[0x0][0x23c] ;  /* 0x00008f0003037a20 */ /* 0x000fce0000410000 */
[----:B------:R-:W-:Y:S01]  /*a390*/  MUFU.EX2 R115, R115 ;  /* 0x0000007300737308 */ /* 0x000fe20000000800 */
[----:B------:R-:W-:-:S07]  /*a3a0*/  FMUL.FTZ R12, R152, R156 ;  /* 0x0000009c980c7220 */ /* 0x000fce0000410000 */
[----:B------:R-:W3:Y:S01]  /*a3b0*/  MUFU.EX2 R114, R114 ;  /* 0x0000007200727308 */ /* 0x000ee20000000800 */
[----:B------:R-:W-:Y:S01]  /*a3c0*/  FMUL.FTZ R10, R158, R203 ;  /* 0x000000cb9e0a7220 */ /* 0x000fe20000410000 */
[----:B------:R-:W-:-:S06]  /*a3d0*/  MOV R158, R11 ;  /* 0x0000000b009e7202 */ /* 0x000fcc0000000f00 */
[----:B------:R5:W-:Y:S01]  /*a3e0*/  MUFU.EX2 R152, R16 ;  /* 0x0000001000987308 */ /* 0x000be20000000800 */
[----:B------:R-:W-:Y:S01]  /*a3f0*/  FMUL.FTZ R11, R159, R203 ;  /* 0x000000cb9f0b7220 */ /* 0x000fe20000410000 */
[----:B------:R-:W-:Y:S01]  /*a400*/  MOV R159, R18 ;  /* 0x00000012009f7202 */ /* 0x000fe20000000f00 */
[----:B------:R-:W-:-:S05]  /*a410*/  FFMA.FTZ R107, R40, c[0x0][0x23c], -R21 ;  /* 0x00008f00286b7a23 */ /* 0x000fca0000010815 */
[----:B------:R-:W-:Y:S01]  /*a420*/  MUFU.EX2 R199, R199 ;  /* 0x000000c700c77308 */ /* 0x000fe20000000800 */
[----:B------:R-:W-:Y:S02]  /*a430*/  FFMA.FTZ R102, R35, c[0x0][0x23c], -R21 ;  /* 0x00008f0023667a23 */ /* 0x000fe40000010815 */
[----:B-----5:R-:W-:-:S05]  /*a440*/  FMUL.FTZ R16, R140, R156 ;  /* 0x0000009c8c107220 */ /* 0x020fca0000410000 */
[----:B------:R-:W-:Y:S01]  /*a450*/  MUFU.EX2 R117, R117 ;  /* 0x0000007500757308 */ /* 0x000fe20000000800 */
[--C-:B------:R-:W-:Y:S01]  /*a460*/  FFMA.FTZ R101, R118, c[0x0][0x23c], -R21.reuse ;  /* 0x00008f0076657a23 */ /* 0x100fe20000010815 */
[----:B----4-:R-:W-:Y:S01]  /*a470*/  F2FP.BF16.PACK_AB R20, R184, R24 ;  /* 0x00000018b814723e */ /* 0x010fe200000010ff */
[----:B------:R-:W-:-:S05]  /*a480*/  FFMA.FTZ R72, R119, c[0x0][0x23c], -R21 ;  /* 0x00008f0077487a23 */ /* 0x000fca0000010815 */
[----:B------:R-:W-:Y:S01]  /*a490*/  MUFU.EX2 R110, R110 ;  /* 0x0000006e006e7308 */ /* 0x000fe20000000800 */
[--C-:B------:R-:W-:Y:S02]  /*a4a0*/  FFMA.FTZ R64, R34, c[0x0][0x23c], -R21.reuse ;  /* 0x00008f0022407a23 */ /* 0x100fe40000010815 */
[--C-:B------:R-:W-:Y:S01]  /*a4b0*/  FFMA.FTZ R61, R27, c[0x0][0x23c], -R21.reuse ;  /* 0x00008f001b3d7a23 */ /* 0x100fe20000010815 */
[----:B------:R-:W4:Y:S04]  /*a4c0*/  LDSM.16.MT88.4 R32, [R212+0x4400] ;  /* 0x00440000d420783b */ /* 0x000f280000004200 */
[----:B------:R-:W5:Y:S01]  /*a4d0*/  MUFU.EX2 R140, R3 ;  /* 0x00000003008c7308 */ /* 0x000f620000000800 */
[--C-:B------:R-:W-:Y:S01]  /*a4e0*/  FFMA.FTZ R59, R23, c[0x0][0x23c], -R21.reuse ;  /* 0x00008f00173b7a23 */ /* 0x100fe20000010815 */
[----:B---3--:R-:W-:Y:S01]  /*a4f0*/  F2FP.BF16.PACK_AB R23, R114, R115 ;  /* 0x000000737217723e */ /* 0x008fe200000010ff */
[----:B------:R-:W-:Y:S01]  /*a500*/  FFMA.FTZ R58, R22, c[0x0][0x23c], -R21 ;  /* 0x00008f00163a7a23 */ /* 0x000fe20000010815 */
[----:B------:R-:W-:Y:S01]  /*a510*/  F2FP.BF16.PACK_AB R21, R178, R201 ;  /* 0x000000c9b215723e */ /* 0x000fe200000010ff */
[----:B------:R-:W-:Y:S01]  /*a520*/  FMUL.FTZ R9, R157, R156 ;  /* 0x0000009c9d097220 */ /* 0x000fe20000410000 */
[----:B------:R-:W-:Y:S01]  /*a530*/  F2FP.BF16.PACK_AB R22, R109, R116 ;  /* 0x000000746d16723e */ /* 0x000fe200000010ff */
[----:B------:R-:W-:-:S02]  /*a540*/  FMUL.FTZ R13, R153, R156 ;  /* 0x0000009c990d7220 */ /* 0x000fc40000410000 */
[-C--:B------:R-:W-:Y:S02]  /*a550*/  FMUL.FTZ R14, R154, R203.reuse ;  /* 0x000000cb9a0e7220 */ /* 0x080fe40000410000 */
[-C--:B------:R-:W-:Y:S02]  /*a560*/  FMUL.FTZ R15, R155, R203.reuse ;  /* 0x000000cb9b0f7220 */ /* 0x080fe40000410000 */
[-C--:B------:R-:W-:Y:S02]  /*a570*/  FMUL.FTZ R17, R141, R156.reuse ;  /* 0x0000009c8d117220 */ /* 0x080fe40000410000 */
[-C--:B------:R-:W-:Y:S02]  /*a580*/  FMUL.FTZ R18, R142, R203.reuse ;  /* 0x000000cb8e127220 */ /* 0x080fe40000410000 */
[----:B------:R-:W-:Y:S02]  /*a590*/  FMUL.FTZ R19, R143, R203 ;  /* 0x000000cb8f137220 */ /* 0x000fe40000410000 */
[----:B------:R-:W-:-:S02]  /*a5a0*/  FMUL.FTZ R136, R136, R156 ;  /* 0x0000009c88887220 */ /* 0x000fc40000410000 */
[----:B------:R-:W-:Y:S02]  /*a5b0*/  FMUL.FTZ R137, R137, R156 ;  /* 0x0000009c89897220 */ /* 0x000fe40000410000 */
[-C--:B------:R-:W-:Y:S02]  /*a5c0*/  FMUL.FTZ R138, R138, R203.reuse ;  /* 0x000000cb8a8a7220 */ /* 0x080fe40000410000 */
[----:B------:R-:W-:Y:S02]  /*a5d0*/  FMUL.FTZ R139, R139, R203 ;  /* 0x000000cb8b8b7220 */ /* 0x000fe40000410000 */
[--C-:B------:R-:W-:Y:S02]  /*a5e0*/  FFMA.FTZ R119, R39, c[0x0][0x23c], -R202.reuse ;  /* 0x00008f0027777a23 */ /* 0x100fe400000108ca */
[--C-:B------:R-:W-:Y:S02]  /*a5f0*/  FFMA.FTZ R113, R38, c[0x0][0x23c], -R202.reuse ;  /* 0x00008f0026717a23 */ /* 0x100fe400000108ca */
[----:B------:R-:W-:-:S02]  /*a600*/  FFMA.FTZ R118, R37, c[0x0][0x23c], -R202 ;  /* 0x00008f0025767a23 */ /* 0x000fc400000108ca */
[----:B------:R-:W3:Y:S01]  /*a610*/  LDSM.16.MT88.4 R36, [R211+0x4400] ;  /* 0x00440000d324783b */ /* 0x000ee20000004200 */
[----:B--2---:R-:W-:Y:S01]  /*a620*/  HMMA.16816.F32.BF16 R8, R20, R28, R8 ;  /* 0x0000001c1408723c */ /* 0x004fe20000041808 */
[----:B------:R-:W-:Y:S01]  /*a630*/  MOV R142, R45 ;  /* 0x0000002d008e7202 */ /* 0x000fe20000000f00 */
[----:B-----5:R-:W-:Y:S01]  /*a640*/  FMUL.FTZ R27, R163, R140 ;  /* 0x0000008ca31b7220 */ /* 0x020fe20000410000 */
[----:B------:R-:W-:Y:S01]  /*a650*/  MOV R143, R25 ;  /* 0x00000019008f7202 */ /* 0x000fe20000000f00 */
[----:B------:R-:W-:Y:S01]  /*a660*/  FMUL.FTZ R25, R161, R152 ;  /* 0x00000098a1197220 */ /* 0x000fe20000410000 */
[----:B------:R-:W-:-:S03]  /*a670*/  MOV R155, R46 ;  /* 0x0000002e009b7202 */ /* 0x000fc60000000f00 */
[----:B------:R-:W-:Y:S01]  /*a680*/  HMMA.16816.F32.BF16 R12, R20, R30, R12 ;  /* 0x0000001e140c723c */ /* 0x000fe2000004180c */
[----:B------:R-:W-:Y:S02]  /*a690*/  MOV R153, R44 ;  /* 0x0000002c00997202 */ /* 0x000fe40000000f00 */
[----:B------:R-:W-:Y:S01]  /*a6a0*/  MOV R157, R24 ;  /* 0x00000018009d7202 */ /* 0x000fe20000000f00 */
[----:B------:R-:W-:Y:S01]  /*a6b0*/  FMUL.FTZ R24, R160, R152 ;  /* 0x00000098a0187220 */ /* 0x000fe20000410000 */
[----:B------:R-:W-:-:S03]  /*a6c0*/  F2FP.BF16.PACK_AB R44, R200, R159 ;  /* 0x0000009fc82c723e */ /* 0x000fc600000010ff */
[----:B-1----:R-:W-:Y:S01]  /*a6d0*/  HMMA.16816.F32.BF16 R16, R20, R4, R16 ;  /* 0x000000041410723c */ /* 0x002fe20000041810 */
[----:B------:R-:W-:Y:S01]  /*a6e0*/  F2FP.BF16.PACK_AB R45, R199, R158 ;  /* 0x0000009ec72d723e */ /* 0x000fe200000010ff */
[-C--:B------:R-:W-:Y:S01]  /*a6f0*/  FMUL.FTZ R148, R148, R152.reuse ;  /* 0x0000009894947220 */ /* 0x080fe20000410000 */
[----:B------:R-:W-:Y:S01]  /*a700*/  F2FP.BF16.PACK_AB R46, R112, R179 ;  /* 0x000000b3702e723e */ /* 0x000fe200000010ff */
[----:B------:R-:W-:-:S04]  /*a710*/  FMUL.FTZ R149, R149, R152 ;  /* 0x0000009895957220 */ /* 0x000fc80000410000 */
[----:B------:R-:W-:Y:S01]  /*a720*/  HMMA.16816.F32.BF16 R20, R20, R6, R136 ;  /* 0x000000061414723c */ /* 0x000fe20000041888 */
[-C--:B------:R-:W-:Y:S02]  /*a730*/  FMUL.FTZ R150, R150, R140.reuse ;  /* 0x0000008c96967220 */ /* 0x080fe40000410000 */
[----:B------:R-:W-:-:S04]  /*a740*/  FMUL.FTZ R151, R151, R140 ;  /* 0x0000008c97977220 */ /* 0x000fc80000410000 */
[----:B------:R-:W-:Y:S01]  /*a750*/  MOV R136, R26 ;  /* 0x0000001a00887202 */ /* 0x000fe20000000f00 */
[----:B------:R-:W-:Y:S01]  /*a760*/  FMUL.FTZ R26, R162, R140 ;  /* 0x0000008ca21a7220 */ /* 0x000fe20000410000 */
[----:B------:R-:W-:Y:S02]  /*a770*/  MOV R138, R47 ;  /* 0x0000002f008a7202 */ /* 0x000fe40000000f00 */
[----:B------:R-:W-:Y:S01]  /*a780*/  F2FP.BF16.PACK_AB R47, R110, R117 ;  /* 0x000000756e2f723e */ /* 0x000fe200000010ff */
[----:B------:R-:W-:Y:S01]  /*a790*/  FFMA.FTZ R3, R123, c[0x0][0x23c], -R202 ;  /* 0x00008f007b037a23 */ /* 0x000fe200000108ca */
[----:B------:R-:W1:Y:S05]  /*a7a0*/  MUFU.EX2 R108, R108 ;  /* 0x0000006c006c7308 */ /* 0x000e6a0000000800 */
[C---:B------:R-:W-:Y:S03]  /*a7b0*/  HMMA.16816.F32.BF16 R24, R44.reuse, R28, R24 ;  /* 0x0000001c2c18723c */ /* 0x040fe60000041818 */
[----:B------:R-:W-:Y:S05]  /*a7c0*/  MUFU.EX2 R104, R104 ;  /* 0x0000006800687308 */ /* 0x000fea0000000800 */
[----:B------:R-:W-:Y:S03]  /*a7d0*/  HMMA.16816.F32.BF16 R28, R44, R30, R148 ;  /* 0x0000001e2c1c723c */ /* 0x000fe60000041894 */
[----:B------:R-:W-:Y:S01]  /*a7e0*/  MUFU.EX2 R103, R103 ;  /* 0x0000006700677308 */ /* 0x000fe20000000800 */
[----:B------:R-:W-:Y:S01]  /*a7f0*/  FMUL.FTZ R139, R99, c[0x0][0x23c] ;  /* 0x00008f00638b7a20 */ /* 0x000fe20000410000 */
[----:B------:R-:W-:-:S06]  /*a800*/  MOV R137, R41 ;  /* 0x0000002900897202 */ /* 0x000fcc0000000f00 */
[----:B------:R-:W-:Y:S01]  /*a810*/  MUFU.EX2 R107, R107 ;  /* 0x0000006b006b7308 */ /* 0x000fe20000000800 */
[----:B------:R-:W-:-:S07]  /*a820*/  FSETP.NEU.FTZ.AND P1, PT, R99, -INF , PT ;  /* 0xff8000006300780b */ /* 0x000fce0003f3d000 */
[----:B------:R-:W2:Y:S01]  /*a830*/  MUFU.EX2 R102, R102 ;  /* 0x0000006600667308 */ /* 0x000ea20000000800 */
[----:B------:R-:W-:-:S07]  /*a840*/  FMUL.FTZ R40, R144, R152 ;  /* 0x0000009890287220 */ /* 0x000fce0000410000 */
[----:B------:R-:W-:Y:S01]  /*a850*/  MUFU.EX2 R101, R101 ;  /* 0x0000006500657308 */ /* 0x000fe20000000800 */
[----:B------:R-:W-:-:S07]  /*a860*/  FMUL.FTZ R41, R145, R152 ;  /* 0x0000009891297220 */ /* 0x000fce0000410000 */
[----:B------:R-:W5:Y:S01]  /*a870*/  MUFU.EX2 R72, R72 ;  /* 0x0000004800487308 */ /* 0x000f620000000800 */
[----:B------:R-:W-:-:S07]  /*a880*/  FMUL.FTZ R42, R146, R140 ;  /* 0x0000008c922a7220 */ /* 0x000fce0000410000 */
[----:B------:R-:W-:Y:S01]  /*a890*/  MUFU.EX2 R106, R106 ;  /* 0x0000006a006a7308 */ /* 0x000fe20000000800 */
[----:B------:R-:W-:-:S07]  /*a8a0*/  FMUL.FTZ R43, R147, R140 ;  /* 0x0000008c932b7220 */ /* 0x000fce0000410000 */
[----:B------:R-:W1:Y:S08]  /*a8b0*/  MUFU.EX2 R2, R2 ;  /* 0x0000000200027308 */ /* 0x000e700000000800 */
[----:B------:R-:W-:Y:S08]  /*a8c0*/  MUFU.EX2 R105, R105 ;  /* 0x0000006900697308 */ /* 0x000ff00000000800 */
[----:B------:R-:W-:Y:S08]  /*a8d0*/  MUFU.EX2 R0, R0 ;  /* 0x0000000000007308 */ /* 0x000ff00000000800 */
[----:B------:R-:W-:Y:S08]  /*a8e0*/  MUFU.EX2 R119, R119 ;  /* 0x0000007700777308 */ /* 0x000ff00000000800 */
[----:B------:R-:W1:Y:S08]  /*a8f0*/  MUFU.EX2 R113, R113 ;  /* 0x0000007100717308 */ /* 0x000e700000000800 */
[----:B------:R-:W-:Y:S08]  /*a900*/  MUFU.EX2 R118, R118 ;  /* 0x0000007600767308 */ /* 0x000ff00000000800 */
[----:B------:R-:W3:Y:S01]  /*a910*/  MUFU.EX2 R3, R3 ;  /* 0x0000000300037308 */ /* 0x000ee20000000800 */
[----:B------:R-:W-:-:S02]  /*a920*/  FMUL.FTZ R132, R132, R152 ;  /* 0x0000009884847220 */ /* 0x000fc40000410000 */
[----:B------:R-:W-:Y:S02]  /*a930*/  FMUL.FTZ R133, R133, R152 ;  /* 0x0000009885857220 */ /* 0x000fe40000410000 */
[-C--:B------:R-:W-:Y:S02]  /*a940*/  FMUL.FTZ R134, R134, R140.reuse ;  /* 0x0000008c86867220 */ /* 0x080fe40000410000 */
[----:B------:R-:W-:Y:S01]  /*a950*/  FMUL.FTZ R135, R135, R140 ;  /* 0x0000008c87877220 */ /* 0x000fe20000410000 */
[----:B------:R-:W-:Y:S01]  /*a960*/  FSEL R139, R139, RZ, P1 ;  /* 0x000000ff8b8b7208 */ /* 0x000fe20000800000 */
[----:B------:R-:W-:Y:S01]  /*a970*/  HMMA.16816.F32.BF16 R40, R44, R4, R40 ;  /* 0x000000042c28723c */ /* 0x000fe20000041828 */
[----:B------:R-:W-:Y:S01]  /*a980*/  MOV R161, R51 ;  /* 0x0000003300a17202 */ /* 0x000fe20000000f00 */
[----:B------:R-:W-:Y:S01]  /*a990*/  FMUL.FTZ R154, R98, c[0x0][0x23c] ;  /* 0x00008f00629a7a20 */ /* 0x000fe20000410000 */
[----:B-1----:R-:W-:Y:S01]  /*a9a0*/  F2FP.BF16.PACK_AB R48, R108, R111 ;  /* 0x0000006f6c30723e */ /* 0x002fe200000010ff */
[----:B------:R-:W-:Y:S01]  /*a9b0*/  FFMA.FTZ R120, R50, c[0x0][0x23c], -R139 ;  /* 0x00008f0032787a23 */ /* 0x000fe2000001088b */
[----:B--2---:R-:W-:-:S02]  /*a9c0*/  F2FP.BF16.PACK_AB R49, R102, R107 ;  /* 0x0000006b6631723e */ /* 0x004fc400000010ff */
[----:B------:R-:W-:Y:S01]  /*a9d0*/  FSETP.NEU.FTZ.AND P0, PT, R98, -INF , PT ;  /* 0xff8000006200780b */ /* 0x000fe20003f1d000 */
[----:B------:R-:W-:Y:S01]  /*a9e0*/  HMMA.16816.F32.BF16 R4, R44, R6, R132 ;  /* 0x000000062c04723c */ /* 0x000fe20000041884 */
[----:B------:R-:W-:Y:S01]  /*a9f0*/  F2FP.BF16.PACK_AB R50, R103, R104 ;  /* 0x000000686732723e */ /* 0x000fe200000010ff */
[--C-:B------:R-:W-:Y:S01]  /*aa00*/  FFMA.FTZ R171, R171, c[0x0][0x23c], -R202.reuse ;  /* 0x00008f00abab7a23 */ /* 0x100fe200000108ca */
[----:B-----5:R-:W-:Y:S01]  /*aa10*/  F2FP.BF16.PACK_AB R51, R72, R101 ;  /* 0x000000654833723e */ /* 0x020fe200000010ff */
[--C-:B------:R-:W-:Y:S01]  /*aa20*/  FFMA.FTZ R182, R182, c[0x0][0x23c], -R202.reuse ;  /* 0x00008f00b6b67a23 */ /* 0x100fe200000108ca */
[----:B------:R-:W-:Y:S01]  /*aa30*/  MOV R141, R172 ;  /* 0x000000ac008d7202 */ /* 0x000fe20000000f00 */
[----:B------:R-:W-:Y:S01]  /*aa40*/  FFMA.FTZ R181, R181, c[0x0][0x23c], -R202 ;  /* 0x00008f00b5b57a23 */ /* 0x000fe200000108ca */
[----:B------:R-:W-:Y:S01]  /*aa50*/  F2FP.BF16.PACK_AB R44, R2, R106 ;  /* 0x0000006a022c723e */ /* 0x000fe200000010ff */
[----:B------:R-:W-:Y:S01]  /*aa60*/  MUFU.EX2 R96, R96 ;  /* 0x0000006000607308 */ /* 0x000fe20000000800 */
[----:B------:R-:W-:-:S07]  /*aa70*/  F2FP.BF16.PACK_AB R45, R113, R119 ;  /* 0x00000077712d723e */ /* 0x000fce00000010ff */
[----:B------:R-:W-:Y:S01]  /*aa80*/  MUFU.EX2 R95, R95 ;  /* 0x0000005f005f7308 */ /* 0x000fe20000000800 */
[----:B------:R-:W-:-:S07]  /*aa90*/  F2FP.BF16.PACK_AB R46, R0, R105 ;  /* 0x00000069002e723e */ /* 0x000fce00000010ff */
[----:B------:R-:W-:Y:S01]  /*aaa0*/  MUFU.EX2 R94, R94 ;  /* 0x0000005e005e7308 */ /* 0x000fe20000000800 */
[----:B---3--:R-:W-:Y:S01]  /*aab0*/  F2FP.BF16.PACK_AB R47, R3, R118 ;  /* 0x00000076032f723e */ /* 0x008fe200000010ff */
[----:B----4-:R-:W-:Y:S01]  /*aac0*/  HMMA.16816.F32.BF16 R24, R48, R32, R24 ;  /* 0x000000203018723c */ /* 0x010fe20000041818 */
[----:B------:R-:W-:-:S05]  /*aad0*/  FSEL R154, R154, RZ, P0 ;  /* 0x000000ff9a9a7208 */ /* 0x000fca0000000000 */
[----:B------:R-:W-:Y:S01]  /*aae0*/  MUFU.EX2 R93, R93 ;  /* 0x0000005d005d7308 */ /* 0x000fe20000000800 */
[----:B------:R-:W-:Y:S01]  /*aaf0*/  MOV R160, R173 ;  /* 0x000000ad00a07202 */ /* 0x000fe20000000f00 */
[C---:B------:R-:W-:Y:S06]  /*ab00*/  HMMA.16816.F32.BF16 R8, R44.reuse, R32, R8 ;  /* 0x000000202c08723c */ /* 0x040fec0000041808 */
[----:B------:R-:W-:Y:S08]  /*ab10*/  MUFU.EX2 R71, R71 ;  /* 0x0000004700477308 */ /* 0x000ff00000000800 */
[----:B------:R-:W-:Y:S01]  /*ab20*/  MUFU.EX2 R70, R70 ;  /* 0x0000004600467308 */ /* 0x000fe20000000800 */
[C---:B------:R-:W-:Y:S07]  /*ab30*/  HMMA.16816.F32.BF16 R12, R44.reuse, R34, R12 ;  /* 0x000000222c0c723c */ /* 0x040fee000004180c */
[----:B------:R-:W-:Y:S01]  /*ab40*/  MUFU.EX2 R69, R69 ;  /* 0x0000004500457308 */ /* 0x000fe20000000800 */
[C---:B------:R-:W-:Y:S07]  /*ab50*/  HMMA.16816.F32.BF16 R16, R44.reuse, R36, R16 ;  /* 0x000000242c10723c */ /* 0x040fee0000041810 */
[----:B------:R-:W-:Y:S01]  /*ab60*/  MUFU.EX2 R68, R68 ;  /* 0x0000004400447308 */ /* 0x000fe20000000800 */
[----:B------:R-:W-:Y:S01]  /*ab70*/  HMMA.16816.F32.BF16 R20, R44, R38, R20 ;  /* 0x000000262c14723c */ /* 0x000fe20000041814 */
[----:B------:R-:W1:Y:S01]  /*ab80*/  LDSM.16.MT88.4 R44, [R212+0x4800] ;  /* 0x00480000d42c783b */ /* 0x000e620000004200 */
[----:B------:R-:W-:-:S02]  /*ab90*/  FFMA.FTZ R168, R168, c[0x0][0x23c], -R202 ;  /* 0x00008f00a8a87a23 */ /* 0x000fc400000108ca */
[----:B------:R-:W-:Y:S01]  /*aba0*/  FFMA.FTZ R128, R128, c[0x0][0x23c], -R202 ;  /* 0x00008f0080807a23 */ /* 0x000fe200000108ca */
[----:B------:R-:W-:Y:S03]  /*abb0*/  LDSM.16.MT88.4 R148, [R212+0x5c00] ;  /* 0x005c0000d494783b */ /* 0x000fe60000004200 */
[----:B------:R-:W-:Y:S01]  /*abc0*/  HMMA.16816.F32.BF16 R28, R48, R34, R28 ;  /* 0x00000022301c723c */ /* 0x000fe2000004181c */
[----:B------:R-:W2:Y:S01]  /*abd0*/  LDSM.16.MT88.4 R32, [R211+0x4800] ;  /* 0x00480000d320783b */ /* 0x000ea20000004200 */
[--C-:B------:R-:W-:Y:S02]  /*abe0*/  FFMA.FTZ R123, R248, c[0x0][0x23c], -R154.reuse ;  /* 0x00008f00f87b7a23 */ /* 0x100fe4000001089a */
[--C-:B------:R-:W-:Y:S02]  /*abf0*/  FFMA.FTZ R124, R124, c[0x0][0x23c], -R154.reuse ;  /* 0x00008f007c7c7a23 */ /* 0x100fe4000001089a */
[----:B------:R-:W-:-:S02]  /*ac00*/  FFMA.FTZ R129, R129, c[0x0][0x23c], -R154 ;  /* 0x00008f0081817a23 */ /* 0x000fc4000001089a */
[----:B------:R-:W-:Y:S02]  /*ac10*/  FFMA.FTZ R173, R249, c[0x0][0x23c], -R154 ;  /* 0x00008f00f9ad7a23 */ /* 0x000fe4000001089a */
[----:B------:R-:W-:Y:S01]  /*ac20*/  FFMA.FTZ R172, R183, c[0x0][0x23c], -R202 ;  /* 0x00008f00b7ac7a23 */ /* 0x000fe200000108ca */
[----:B------:R-:W-:Y:S08]  /*ac30*/  MUFU.EX2 R123, R123 ;  /* 0x0000007b007b7308 */ /* 0x000ff00000000800 */
[----:B------:R-:W3:Y:S08]  /*ac40*/  MUFU.EX2 R124, R124 ;  /* 0x0000007c007c7308 */ /* 0x000ef00000000800 */
[----:B------:R-:W-:Y:S08]  /*ac50*/  MUFU.EX2 R129, R129 ;  /* 0x0000008100817308 */ /* 0x000ff00000000800 */
[----:B------:R-:W-:Y:S08]  /*ac60*/  MUFU.EX2 R173, R173 ;  /* 0x000000ad00ad7308 */ /* 0x000ff00000000800 */
[----:B------:R-:W-:Y:S08]  /*ac70*/  MUFU.EX2 R172, R172 ;  /* 0x000000ac00ac7308 */ /* 0x000ff00000000800 */
[----:B------:R-:W4:Y:S08]  /*ac80*/  MUFU.EX2 R171, R171 ;  /* 0x000000ab00ab7308 */ /* 0x000f300000000800 */
[----:B------:R-:W-:Y:S08]  /*ac90*/  MUFU.EX2 R182, R182 ;  /* 0x000000b600b67308 */ /* 0x000ff00000000800 */
[----:B------:R-:W5:Y:S01]  /*aca0*/  MUFU.EX2 R181, R181 ;  /* 0x000000b500b57308 */ /* 0x000f620000000800 */
[C---:B------:R-:W-:Y:S07]  /*acb0*/  HMMA.16816.F32.BF16 R40, R48.reuse, R36, R40 ;  /* 0x000000243028723c */ /* 0x040fee0000041828 */
[----:B---3--:R-:W-:Y:S01]  /*acc0*/  F2FP.BF16.PACK_AB R36, R124, R123 ;  /* 0x0000007b7c24723e */ /* 0x008fe200000010ff */
[----:B------:R-:W-:Y:S01]  /*acd0*/  HMMA.16816.F32.BF16 R4, R48, R38, R4 ;  /* 0x000000263004723c */ /* 0x000fe20000041804 */
[----:B----4-:R-:W-:-:S06]  /*ace0*/  F2FP.BF16.PACK_AB R37, R171, R172 ;  /* 0x000000acab25723e */ /* 0x010fcc00000010ff */
[----:B------:R-:W-:Y:S02]  /*acf0*/  F2FP.BF16.PACK_AB R38, R173, R129 ;  /* 0x00000081ad26723e */ /* 0x000fe400000010ff */
[----:B-----5:R-:W-:Y:S02]  /*ad00*/  F2FP.BF16.PACK_AB R39, R181, R182 ;  /* 0x000000b6b527723e */ /* 0x020fe400000010ff */
[----:B------:R-:W-:Y:S02]  /*ad10*/  F2FP.BF16.PACK_AB R48, R95, R96 ;  /* 0x000000605f30723e */ /* 0x000fe400000010ff */
[----:B------:R-:W-:Y:S02]  /*ad20*/  F2FP.BF16.PACK_AB R49, R70, R71 ;  /* 0x000000474631723e */ /* 0x000fe400000010ff */
[----:B------:R-:W-:Y:S02]  /*ad30*/  F2FP.BF16.PACK_AB R50, R93, R94 ;  /* 0x0000005e5d32723e */ /* 0x000fe400000010ff */
[----:B------:R-:W-:Y:S01]  /*ad40*/  F2FP.BF16.PACK_AB R51, R68, R69 ;  /* 0x000000454433723e */ /* 0x000fe200000010ff */
[C---:B-1----:R-:W-:Y:S08]  /*ad50*/  HMMA.16816.F32.BF16 R8, R36.reuse, R44, R8 ;  /* 0x0000002c2408723c */ /* 0x042ff00000041808 */
[C---:B------:R-:W-:Y:S08]  /*ad60*/  HMMA.16816.F32.BF16 R12, R36.reuse, R46, R12 ;  /* 0x0000002e240c723c */ /* 0x040ff0000004180c */
[C---:B--2---:R-:W-:Y:S08]  /*ad70*/  HMMA.16816.F32.BF16 R16, R36.reuse, R32, R16 ;  /* 0x000000202410723c */ /* 0x044ff00000041810 */
[----:B------:R-:W-:Y:S01]  /*ad80*/  HMMA.16816.F32.BF16 R20, R36, R34, R20 ;  /* 0x000000222414723c */ /* 0x000fe20000041814 */
[----:B------:R-:W1:Y:S07]  /*ad90*/  LDSM.16.MT88.4 R36, [R212+0x4c00] ;  /* 0x004c0000d424783b */ /* 0x000e6e0000004200 */
[C---:B------:R-:W-:Y:S08]  /*ada0*/  HMMA.16816.F32.BF16 R24, R48.reuse, R44, R24 ;  /* 0x0000002c3018723c */ /* 0x040ff00000041818 */
[----:B------:R-:W-:Y:S01]  /*adb0*/  HMMA.16816.F32.BF16 R28, R48, R46, R28 ;  /* 0x0000002e301c723c */ /* 0x000fe2000004181c */
[----:B------:R-:W2:Y:S01]  /*adc0*/  LDSM.16.MT88.4 R44, [R211+0x4c00] ;  /* 0x004c0000d32c783b */ /* 0x000ea20000004200 */
[----:B------:R-:W-:-:S02]  /*add0*/  FFMA.FTZ R194, R194, c[0x0][0x23c], -R154 ;  /* 0x00008f00c2c27a23 */ /* 0x000fc4000001089a */
[--C-:B------:R-:W-:Y:S02]  /*ade0*/  FFMA.FTZ R191, R191, c[0x0][0x23c], -R154.reuse ;  /* 0x00008f00bfbf7a23 */ /* 0x100fe4000001089a */
[--C-:B------:R-:W-:Y:S02]  /*adf0*/  FFMA.FTZ R193, R193, c[0x0][0x23c], -R154.reuse ;  /* 0x00008f00c1c17a23 */ /* 0x100fe4000001089a */
[----:B------:R-:W-:Y:S02]  /*ae00*/  FFMA.FTZ R195, R195, c[0x0][0x23c], -R154 ;  /* 0x00008f00c3c37a23 */ /* 0x000fe4000001089a */
[--C-:B------:R-:W-:Y:S02]  /*ae10*/  FFMA.FTZ R167, R167, c[0x0][0x23c], -R202.reuse ;  /* 0x00008f00a7a77a23 */ /* 0x100fe400000108ca */
[----:B------:R-:W-:Y:S01]  /*ae20*/  FFMA.FTZ R166, R166, c[0x0][0x23c], -R202 ;  /* 0x00008f00a6a67a23 */ /* 0x000fe200000108ca */
[----:B------:R-:W-:Y:S08]  /*ae30*/  MUFU.EX2 R92, R92 ;  /* 0x0000005c005c7308 */ /* 0x000ff00000000800 */
        /* <DEDUP_REMOVED lines=38> */
[--C-:B------:R-:W-:Y:S02]  /*b0a0*/  FFMA.FTZ R122, R122, c[0x0][0x23c], -R202.reuse ;  /* 0x00008f007a7a7a23 */ /* 0x100fe400000108ca */
[----:B------:R-:W-:-:S02]  /*b0b0*/  FFMA.FTZ R164, R164, c[0x0][0x23c], -R202 ;  /* 0x00008f00a4a47a23 */ /* 0x000fc400000108ca */
        /* <DEDUP_REMOVED lines=9> */
[C---:B------:R-:W-:Y:S08]  /*b150*/  HMMA.16816.F32.BF16 R40, R48.reuse, R44, R40 ;  /* 0x0000002c3028723c */ /* 0x040ff00000041828 */
[----:B------:R-:W-:Y:S01]  /*b160*/  HMMA.16816.F32.BF16 R4, R48, R46, R4 ;  /* 0x0000002e3004723c */ /* 0x000fe20000041804 */
[----:B------:R-:W2:Y:S06]  /*b170*/  LDSM.16.MT88.4 R44, [R212+0x5400] ;  /* 0x00540000d42c783b */ /* 0x000eac0000004200 */
[----:B---3--:R-:W-:-:S02]  /*b180*/  F2FP.BF16.PACK_AB R48, R190, R185 ;  /* 0x000000b9be30723e */ /* 0x008fc400000010ff */
[----:B----4-:R-:W-:Y:S02]  /*b190*/  F2FP.BF16.PACK_AB R49, R122, R131 ;  /* 0x000000837a31723e */ /* 0x010fe400000010ff */
[----:B------:R-:W-:Y:S02]  /*b1a0*/  F2FP.BF16.PACK_AB R50, R198, R197 ;  /* 0x000000c5c632723e */ /* 0x000fe400000010ff */
[----:B-----5:R-:W-:Y:S01]  /*b1b0*/  F2FP.BF16.PACK_AB R51, R170, R164 ;  /* 0x000000a4aa33723e */ /* 0x020fe200000010ff */
[----:B------:R-:W-:Y:S06]  /*b1c0*/  MUFU.EX2 R88, R88 ;  /* 0x0000005800587308 */ /* 0x000fec0000000800 */
[C---:B-1----:R-:W-:Y:S02]  /*b1d0*/  HMMA.16816.F32.BF16 R8, R48.reuse, R32, R8 ;  /* 0x000000203008723c */ /* 0x042fe40000041808 */
[----:B------:R-:W1:Y:S06]  /*b1e0*/  MUFU.EX2 R87, R87 ;  /* 0x0000005700577308 */ /* 0x000e6c0000000800 */
[C---:B------:R-:W-:Y:S02]  /*b1f0*/  HMMA.16816.F32.BF16 R12, R48.reuse, R34, R12 ;  /* 0x00000022300c723c */ /* 0x040fe4000004180c */
[----:B------:R-:W-:Y:S06]  /*b200*/  MUFU.EX2 R86, R86 ;  /* 0x0000005600567308 */ /* 0x000fec0000000800 */
[C---:B--2---:R-:W-:Y:S02]  /*b210*/  HMMA.16816.F32.BF16 R16, R48.reuse, R36, R16 ;  /* 0x000000243010723c */ /* 0x044fe40000041810 */
[----:B------:R-:W-:Y:S06]  /*b220*/  MUFU.EX2 R85, R85 ;  /* 0x0000005500557308 */ /* 0x000fec0000000800 */
[----:B------:R-:W-:Y:S01]  /*b230*/  HMMA.16816.F32.BF16 R20, R48, R38, R20 ;  /* 0x000000263014723c */ /* 0x000fe20000041814 */
[----:B------:R-:W2:Y:S01]  /*b240*/  LDSM.16.MT88.4 R48, [R211+0x5400] ;  /* 0x00540000d330783b */ /* 0x000ea20000004200 */
[----:B------:R-:W-:Y:S01]  /*b250*/  MUFU.EX2 R63, R63 ;  /* 0x0000003f003f7308 */ /* 0x000fe20000000800 */
[----:B------:R-:W-:-:S07]  /*b260*/  FFMA.FTZ R247, R247, c[0x0][0x23c], -R154 ;  /* 0x00008f00f7f77a23 */ /* 0x000fce000001089a */
[----:B------:R-:W3:Y:S01]  /*b270*/  MUFU.EX2 R62, R62 ;  /* 0x0000003e003e7308 */ /* 0x000ee20000000800 */
[----:B------:R-:W-:-:S07]  /*b280*/  FFMA.FTZ R180, R180, c[0x0][0x23c], -R154 ;  /* 0x00008f00b4b47a23 */ /* 0x000fce000001089a */
[----:B------:R-:W-:Y:S01]  /*b290*/  MUFU.EX2 R61, R61 ;  /* 0x0000003d003d7308 */ /* 0x000fe20000000800 */
[----:B------:R-:W-:-:S07]  /*b2a0*/  FFMA.FTZ R192, R192, c[0x0][0x23c], -R154 ;  /* 0x00008f00c0c07a23 */ /* 0x000fce000001089a */
[----:B------:R-:W4:Y:S01]  /*b2b0*/  MUFU.EX2 R60, R60 ;  /* 0x0000003c003c7308 */ /* 0x000f220000000800 */
[----:B------:R-:W-:Y:S02]  /*b2c0*/  FFMA.FTZ R249, R52, c[0x0][0x23c], -R154 ;  /* 0x00008f0034f97a23 */ /* 0x000fe4000001089a */
[--C-:B------:R-:W-:Y:S02]  /*b2d0*/  FFMA.FTZ R169, R169, c[0x0][0x23c], -R202.reuse ;  /* 0x00008f00a9a97a23 */ /* 0x100fe400000108ca */
[--C-:B------:R-:W-:Y:S02]  /*b2e0*/  FFMA.FTZ R165, R165, c[0x0][0x23c], -R202.reuse ;  /* 0x00008f00a5a57a23 */ /* 0x100fe400000108ca */
[--C-:B------:R-:W-:Y:S02]  /*b2f0*/  FFMA.FTZ R127, R127, c[0x0][0x23c], -R202.reuse ;  /* 0x00008f007f7f7a23 */ /* 0x100fe400000108ca */
[----:B------:R-:W-:Y:S02]  /*b300*/  FFMA.FTZ R130, R130, c[0x0][0x23c], -R202 ;  /* 0x00008f0082827a23 */ /* 0x000fe400000108ca */
[--C-:B------:R-:W-:Y:S01]  /*b310*/  FFMA.FTZ R132, R136, c[0x0][0x23c], -R139.reuse ;  /* 0x00008f0088847a23 */ /* 0x100fe2000001088b */
[----:B------:R-:W-:Y:S01]  /*b320*/  MUFU.EX2 R247, R247 ;  /* 0x000000f700f77308 */ /* 0x000fe20000000800 */
[----:B------:R-:W-:-:S02]  /*b330*/  FFMA.FTZ R136, R138, c[0x0][0x23c], -R139 ;  /* 0x00008f008a887a23 */ /* 0x000fc4000001088b */
[--C-:B------:R-:W-:Y:S02]  /*b340*/  FFMA.FTZ R135, R143, c[0x0][0x23c], -R154.reuse ;  /* 0x00008f008f877a23 */ /* 0x100fe4000001089a */
[----:B------:R-:W-:Y:S02]  /*b350*/  FFMA.FTZ R138, R252, c[0x0][0x23c], -R154 ;  /* 0x00008f00fc8a7a23 */ /* 0x000fe4000001089a */
[----:B------:R-:W-:Y:S01]  /*b360*/  FFMA.FTZ R152, R246, R152, R159 ;  /* 0x00000098f6987223 */ /* 0x000fe2000001009f */
[----:B------:R-:W5:Y:S01]  /*b370*/  MUFU.EX2 R180, R180 ;  /* 0x000000b400b47308 */ /* 0x000f620000000800 */
[----:B------:R-:W-:Y:S02]  /*b380*/  FFMA.FTZ R140, R245, R140, R158 ;  /* 0x0000008cf58c7223 */ /* 0x000fe4000001009e */
[----:B------:R-:W-:Y:S02]  /*b390*/  FFMA.FTZ R143, R244, R156, R157 ;  /* 0x0000009cf48f7223 */ /* 0x000fe4000001009d */
[----:B------:R-:W-:-:S02]  /*b3a0*/  FFMA.FTZ R201, R239, R203, R201 ;  /* 0x000000cbefc97223 */ /* 0x000fc400000100c9 */
[--C-:B------:R-:W-:Y:S01]  /*b3b0*/  FFMA.FTZ R183, R161, c[0x0][0x23c], -R139.reuse ;  /* 0x00008f00a1b77a23 */ /* 0x100fe2000001088b */
[----:B------:R-:W-:Y:S01]  /*b3c0*/  MUFU.EX2 R192, R192 ;  /* 0x000000c000c07308 */ /* 0x000fe20000000800 */
[--C-:B------:R-:W-:Y:S02]  /*b3d0*/  FFMA.FTZ R248, R160, c[0x0][0x23c], -R139.reuse ;  /* 0x00008f00a0f87a23 */ /* 0x100fe4000001088b */
[--C-:B------:R-:W-:Y:S02]  /*b3e0*/  FFMA.FTZ R251, R251, c[0x0][0x23c], -R139.reuse ;  /* 0x00008f00fbfb7a23 */ /* 0x100fe4000001088b */
[--C-:B------:R-:W-:Y:S02]  /*b3f0*/  FFMA.FTZ R142, R142, c[0x0][0x23c], -R139.reuse ;  /* 0x00008f008e8e7a23 */ /* 0x100fe4000001088b */
[----:B------:R-:W-:Y:S01]  /*b400*/  FFMA.FTZ R141, R141, c[0x0][0x23c], -R139 ;  /* 0x00008f008d8d7a23 */ /* 0x000fe2000001088b */
[----:B------:R-:W-:Y:S01]  /*b410*/  MUFU.EX2 R249, R249 ;  /* 0x000000f900f97308 */ /* 0x000fe20000000800 */
[--C-:B------:R-:W-:Y:S01]  /*b420*/  FFMA.FTZ R252, R137, c[0x0][0x23c], -R154.reuse ;  /* 0x00008f0089fc7a23 */ /* 0x100fe2000001089a */
[----:B-1----:R-:W-:Y:S01]  /*b430*/  F2FP.BF16.PACK_AB R52, R87, R88 ;  /* 0x000000585734723e */ /* 0x002fe200000010ff */
[--C-:B------:R-:W-:Y:S01]  /*b440*/  FFMA.FTZ R144, R53, c[0x0][0x23c], -R154.reuse ;  /* 0x00008f0035907a23 */ /* 0x100fe2000001089a */
[----:B---3--:R-:W-:Y:S01]  /*b450*/  F2FP.BF16.PACK_AB R53, R62, R63 ;  /* 0x0000003f3e35723e */ /* 0x008fe200000010ff */
[----:B------:R-:W-:-:S03]  /*b460*/  FFMA.FTZ R139, R55, c[0x0][0x23c], -R154 ;  /* 0x00008f00378b7a23 */ /* 0x000fc6000001089a */
[----:B------:R-:W-:Y:S01]  /*b470*/  MUFU.EX2 R169, R169 ;  /* 0x000000a900a97308 */ /* 0x000fe20000000800 */
[----:B------:R-:W-:Y:S01]  /*b480*/  FFMA.FTZ R137, R54, c[0x0][0x23c], -R154 ;  /* 0x00008f0036897a23 */ /* 0x000fe2000001089a */
[----:B------:R-:W-:Y:S01]  /*b490*/  F2FP.BF16.PACK_AB R54, R85, R86 ;  /* 0x000000565536723e */ /* 0x000fe200000010ff */
[----:B------:R-:W-:Y:S01]  /*b4a0*/  FADD.FTZ R152, R200, R152 ;  /* 0x00000098c8987221 */ /* 0x000fe20000010000 */
[----:B----4-:R-:W-:-:S04]  /*b4b0*/  F2FP.BF16.PACK_AB R55, R60, R61 ;  /* 0x0000003d3c37723e */ /* 0x010fc800000010ff */
[----:B------:R-:W1:Y:S01]  /*b4c0*/  MUFU.EX2 R165, R165 ;  /* 0x000000a500a57308 */ /* 0x000e620000000800 */
[----:B------:R-:W-:Y:S02]  /*b4d0*/  FADD.FTZ R140, R199, R140 ;  /* 0x0000008cc78c7221 */ /* 0x000fe40000010000 */
[----:B------:R-:W-:-:S05]  /*b4e0*/  FADD.FTZ R143, R184, R143 ;  /* 0x0000008fb88f7221 */ /* 0x000fca0000010000 */
[----:B------:R-:W-:Y:S01]  /*b4f0*/  MUFU.EX2 R127, R127 ;  /* 0x0000007f007f7308 */ /* 0x000fe20000000800 */
[----:B------:R-:W-:-:S07]  /*b500*/  FADD.FTZ R178, R178, R201 ;  /* 0x000000c9b2b27221 */ /* 0x000fce0000010000 */
[----:B------:R-:W3:Y:S01]  /*b510*/  MUFU.EX2 R130, R130 ;  /* 0x0000008200827308 */ /* 0x000ee20000000800 */
        /* <DEDUP_REMOVED lines=8> */
[----:B------:R-:W-:Y:S02]  /*b5a0*/  FFMA.FTZ R32, R126, c[0x0][0x23c], -R202 ;  /* 0x00008f007e207a23 */ /* 0x000fe400000108ca */
[----:B------:R-:W-:Y:S01]  /*b5b0*/  FADD.FTZ R114, R114, R178 ;  /* 0x000000b272727221 */ /* 0x000fe20000010000 */
[----:B------:R4:W-:Y:S01]  /*b5c0*/  MUFU.EX2 R245, R139 ;  /* 0x0000008b00f57308 */ /* 0x0009e20000000800 */
[----:B------:R-:W-:Y:S01]  /*b5d0*/  HMMA.16816.F32.BF16 R40, R52, R36, R40 ;  /* 0x000000243428723c */ /* 0x000fe20000041828 */
[----:B------:R-:W-:Y:S02]  /*b5e0*/  FADD.FTZ R111, R111, R179 ;  /* 0x000000b36f6f7221 */ /* 0x000fe40000010000 */
[----:B------:R-:W-:Y:S02]  /*b5f0*/  FADD.FTZ R110, R107, R110 ;  /* 0x0000006e6b6e7221 */ /* 0x000fe40000010000 */
[----:B------:R-:W-:-:S02]  /*b600*/  FADD.FTZ R109, R106, R109 ;  /* 0x0000006d6a6d7221 */ /* 0x000fc40000010000 */
[----:B-----5:R-:W-:Y:S01]  /*b610*/  F2FP.BF16.PACK_AB R36, R180, R247 ;  /* 0x000000f7b424723e */ /* 0x020fe200000010ff */
[----:B------:R-:W-:Y:S01]  /*b620*/  HMMA.16816.F32.BF16 R4, R52, R38, R4 ;  /* 0x000000263404723c */ /* 0x000fe20000041804 */
[----:B-1----:R-:W-:Y:S01]  /*b630*/  F2FP.BF16.PACK_AB R37, R165, R169 ;  /* 0x000000a9a525723e */ /* 0x002fe200000010ff */
[----:B------:R-:W-:Y:S02]  /*b640*/  FADD.FTZ R114, R119, R114 ;  /* 0x0000007277727221 */ /* 0x000fe40000010000 */
[----:B----4-:R-:W-:-:S04]  /*b650*/  FFMA.FTZ R139, R125, c[0x0][0x23c], -R202 ;  /* 0x00008f007d8b7a23 */ /* 0x010fc800000108ca */
[----:B------:R-:W-:Y:S01]  /*b660*/  HMMA.16816.F32.BF16 R28, R52, R34, R28 ;  /* 0x00000022341c723c */ /* 0x000fe2000004181c */
[----:B------:R-:W-:Y:S01]  /*b670*/  F2FP.BF16.PACK_AB R38, R249, R192 ;  /* 0x000000c0f926723e */ /* 0x000fe200000010ff */
[----:B------:R1:W-:Y:S01]  /*b680*/  MUFU.EX2 R125, R32 ;  /* 0x00000020007d7308 */ /* 0x0003e20000000800 */
[----:B---3--:R-:W-:Y:S01]  /*b690*/  F2FP.BF16.PACK_AB R39, R130, R127 ;  /* 0x0000007f8227723e */ /* 0x008fe200000010ff */
[----:B------:R-:W-:Y:S02]  /*b6a0*/  FADD.FTZ R111, R108, R111 ;  /* 0x0000006f6c6f7221 */ /* 0x000fe40000010000 */
[----:B------:R-:W-:Y:S02]  /*b6b0*/  FADD.FTZ R110, R102, R110 ;  /* 0x0000006e666e7221 */ /* 0x000fe40000010000 */
[----:B------:R-:W-:Y:S02]  /*b6c0*/  FADD.FTZ R109, R2, R109 ;  /* 0x0000006d026d7221 */ /* 0x000fe40000010000 */
[----:B------:R-:W-:Y:S01]  /*b6d0*/  FADD.FTZ R114, R113, R114 ;  /* 0x0000007271727221 */ /* 0x000fe20000010000 */
[C---:B------:R-:W-:Y:S01]  /*b6e0*/  HMMA.16816.F32.BF16 R8, R36.reuse, R44, R8 ;  /* 0x0000002c2408723c */ /* 0x040fe20000041808 */
[----:B-1----:R-:W1:Y:S07]  /*b6f0*/  LDSM.16.MT88.4 R32, [R212+0x5800] ;  /* 0x00580000d420783b */ /* 0x002e6e0000004200 */
[----:B------:R-:W-:Y:S01]  /*b700*/  HMMA.16816.F32.BF16 R12, R36, R46, R12 ;  /* 0x0000002e240c723c */ /* 0x000fe2000004180c */
[----:B------:R-:W-:Y:S01]  /*b710*/  FADD.FTZ R111, R104, R111 ;  /* 0x0000006f686f7221 */ /* 0x000fe20000010000 */
[----:B------:R-:W-:Y:S01]  /*b720*/  MUFU.EX2 R84, R84 ;  /* 0x0000005400547308 */ /* 0x000fe20000000800 */
[----:B------:R-:W-:-:S02]  /*b730*/  FADD.FTZ R101, R101, R110 ;  /* 0x0000006e65657221 */ /* 0x000fc40000010000 */
[----:B------:R-:W-:Y:S02]  /*b740*/  FADD.FTZ R105, R105, R109 ;  /* 0x0000006d69697221 */ /* 0x000fe40000010000 */
[----:B------:R-:W-:Y:S01]  /*b750*/  FADD.FTZ R118, R118, R114 ;  /* 0x0000007276767221 */ /* 0x000fe20000010000 */
[----:B--2---:R-:W-:Y:S02]  /*b760*/  HMMA.16816.F32.BF16 R16, R36, R48, R16 ;  /* 0x000000302410723c */ /* 0x004fe40000041810 */
[----:B------:R-:W2:Y:S01]  /*b770*/  MUFU.EX2 R83, R83 ;  /* 0x0000005300537308 */ /* 0x000ea20000000800 */
[----:B------:R-:W-:-:S05]  /*b780*/  FFMA.FTZ R126, R174, c[0x0][0x23c], -R202 ;  /* 0x00008f00ae7e7a23 */ /* 0x000fca00000108ca */
[----:B------:R-:W-:Y:S01]  /*b790*/  HMMA.16816.F32.BF16 R20, R36, R50, R20 ;  /* 0x000000322414723c */ /* 0x000fe20000041814 */
[----:B------:R-:W3:Y:S01]  /*b7a0*/  LDSM.16.MT88.4 R36, [R211+0x5800] ;  /* 0x00580000d324783b */ /* 0x000ee20000004200 */
[----:B------:R-:W-:Y:S01]  /*b7b0*/  MUFU.EX2 R82, R82 ;  /* 0x0000005200527308 */ /* 0x000fe20000000800 */
[--C-:B------:R-:W-:Y:S02]  /*b7c0*/  FFMA.FTZ R121, R121, c[0x0][0x23c], -R202.reuse ;  /* 0x00008f0079797a23 */ /* 0x100fe400000108ca */
[----:B------:R-:W-:Y:S02]  /*b7d0*/  FFMA.FTZ R174, R176, c[0x0][0x23c], -R202 ;  /* 0x00008f00b0ae7a23 */ /* 0x000fe400000108ca */
[----:B------:R-:W-:-:S03]  /*b7e0*/  FADD.FTZ R103, R103, R111 ;  /* 0x0000006f67677221 */ /* 0x000fc60000010000 */
[----:B------:R-:W-:Y:S01]  /*b7f0*/  MUFU.EX2 R81, R81 ;  /* 0x0000005100517308 */ /* 0x000fe20000000800 */
[----:B------:R-:W-:Y:S02]  /*b800*/  FADD.FTZ R101, R72, R101 ;  /* 0x0000006548657221 */ /* 0x000fe40000010000 */
[----:B------:R-:W-:Y:S02]  /*b810*/  FADD.FTZ R105, R0, R105 ;  /* 0x0000006900697221 */ /* 0x000fe40000010000 */
[----:B------:R-:W-:-:S03]  /*b820*/  FADD.FTZ R118, R3, R118 ;  /* 0x0000007603767221 */ /* 0x000fc60000010000 */
[----:B------:R-:W-:Y:S01]  /*b830*/  MUFU.EX2 R59, R59 ;  /* 0x0000003b003b7308 */ /* 0x000fe20000000800 */
[----:B------:R-:W-:-:S07]  /*b840*/  FADD.FTZ R103, R96, R103 ;  /* 0x0000006760677221 */ /* 0x000fce0000010000 */
[----:B------:R-:W4:Y:S01]  /*b850*/  MUFU.EX2 R58, R58 ;  /* 0x0000003a003a7308 */ /* 0x000f220000000800 */
[----:B------:R-:W-:-:S07]  /*b860*/  FADD.FTZ R101, R71, R101 ;  /* 0x0000006547657221 */ /* 0x000fce0000010000 */
[----:B------:R-:W-:Y:S01]  /*b870*/  MUFU.EX2 R57, R57 ;  /* 0x0000003900397308 */ /* 0x000fe20000000800 */
[----:B------:R-:W-:-:S07]  /*b880*/  FADD.FTZ R105, R123, R105 ;  /* 0x000000697b697221 */ /* 0x000fce0000010000 */
[----:B------:R-:W5:Y:S01]  /*b890*/  MUFU.EX2 R56, R56 ;  /* 0x0000003800387308 */ /* 0x000f620000000800 */
[----:B------:R-:W-:Y:S02]  /*b8a0*/  FADD.FTZ R118, R172, R118 ;  /* 0x00000076ac767221 */ /* 0x000fe40000010000 */
[----:B------:R-:W-:Y:S02]  /*b8b0*/  FADD.FTZ R103, R95, R103 ;  /* 0x000000675f677221 */ /* 0x000fe40000010000 */
[----:B------:R-:W-:-:S03]  /*b8c0*/  FADD.FTZ R101, R70, R101 ;  /* 0x0000006546657221 */ /* 0x000fc60000010000 */
[----:B------:R-:W1:Y:S01]  /*b8d0*/  MUFU.EX2 R244, R144 ;  /* 0x0000009000f47308 */ /* 0x000e620000000800 */
[----:B------:R-:W-:Y:S02]  /*b8e0*/  FADD.FTZ R105, R124, R105 ;  /* 0x000000697c697221 */ /* 0x000fe40000010000 */
[----:B------:R-:W-:-:S05]  /*b8f0*/  FADD.FTZ R118, R171, R118 ;  /* 0x00000076ab767221 */ /* 0x000fca0000010000 */
[----:B------:R1:W-:Y:S01]  /*b900*/  MUFU.EX2 R246, R138 ;  /* 0x0000008a00f67308 */ /* 0x0003e20000000800 */
[----:B------:R-:W-:-:S07]  /*b910*/  FADD.FTZ R103, R94, R103 ;  /* 0x000000675e677221 */ /* 0x000fce0000010000 */
[----:B------:R-:W-:Y:S01]  /*b920*/  MUFU.EX2 R252, R252 ;  /* 0x000000fc00fc7308 */ /* 0x000fe20000000800 */
[----:B------:R-:W-:-:S07]  /*b930*/  FADD.FTZ R101, R69, R101 ;  /* 0x0000006545657221 */ /* 0x000fce0000010000 */
[----:B------:R-:W1:Y:S01]  /*b940*/  MUFU.EX2 R121, R121 ;  /* 0x0000007900797308 */ /* 0x000e620000000800 */
[----:B------:R-:W-:-:S07]  /*b950*/  FADD.FTZ R105, R129, R105 ;  /* 0x0000006981697221 */ /* 0x000fce0000010000 */
[----:B------:R-:W-:Y:S01]  /*b960*/  MUFU.EX2 R126, R126 ;  /* 0x0000007e007e7308 */ /* 0x000fe20000000800 */
[----:B------:R-:W-:-:S07]  /*b970*/  FADD.FTZ R118, R182, R118 ;  /* 0x00000076b6767221 */ /* 0x000fce0000010000 */
[----:B------:R-:W1:Y:S01]  /*b980*/  MUFU.EX2 R174, R174 ;  /* 0x000000ae00ae7308 */ /* 0x000e620000000800 */
[----:B--2---:R-:W-:Y:S02]  /*b990*/  F2FP.BF16.PACK_AB R52, R83, R84 ;  /* 0x000000545334723e */ /* 0x004fe400000010ff */
[----:B----4-:R-:W-:Y:S02]  /*b9a0*/  F2FP.BF16.PACK_AB R53, R58, R59 ;  /* 0x0000003b3a35723e */ /* 0x010fe400000010ff */
[----:B------:R-:W-:Y:S02]  /*b9b0*/  F2FP.BF16.PACK_AB R54, R81, R82 ;  /* 0x000000525136723e */ /* 0x000fe400000010ff */
[----:B-----5:R-:W-:Y:S01]  /*b9c0*/  F2FP.BF16.PACK_AB R55, R56, R57 ;  /* 0x000000393837723e */ /* 0x020fe200000010ff */
[----:B------:R-:W-:Y:S02]  /*b9d0*/  FADD.FTZ R103, R93, R103 ;  /* 0x000000675d677221 */ /* 0x000fe40000010000 */
[----:B------:R-:W-:-:S02]  /*b9e0*/  FADD.FTZ R101, R68, R101 ;  /* 0x0000006544657221 */ /* 0x000fc40000010000 */
[----:B------:R-:W-:Y:S02]  /*b9f0*/  FADD.FTZ R105, R173, R105 ;  /* 0x00000069ad697221 */ /* 0x000fe40000010000 */
[----:B------:R-:W-:Y:S01]  /*ba00*/  FADD.FTZ R118, R181, R118 ;  /* 0x00000076b5767221 */ /* 0x000fe20000010000 */
[C---:B------:R-:W-:Y:S01]  /*ba10*/  HMMA.16816.F32.BF16 R24, R52.reuse, R44, R24 ;  /* 0x0000002c3418723c */ /* 0x040fe20000041818 */
[----:B-1----:R-:W-:Y:S01]  /*ba20*/  FFMA.FTZ R138, R175, c[0x0][0x23c], -R202 ;  /* 0x00008f00af8a7a23 */ /* 0x002fe200000108ca */
[----:B------:R-:W-:Y:S01]  /*ba30*/  MUFU.EX2 R80, R80 ;  /* 0x0000005000507308 */ /* 0x000fe20000000800 */
[----:B------:R-:W-:Y:S02]  /*ba40*/  FADD.FTZ R103, R92, R103 ;  /* 0x000000675c677221 */ /* 0x000fe40000010000 */
[----:B------:R-:W-:Y:S02]  /*ba50*/  FADD.FTZ R101, R67, R101 ;  /* 0x0000006543657221 */ /* 0x000fe40000010000 */
[----:B------:R-:W-:Y:S01]  /*ba60*/  FADD.FTZ R105, R194, R105 ;  /* 0x00000069c2697221 */ /* 0x000fe20000010000 */
[----:B------:R-:W-:Y:S01]  /*ba70*/  HMMA.16816.F32.BF16 R28, R52, R46, R28 ;  /* 0x0000002e341c723c */ /* 0x000fe2000004181c */
[----:B------:R-:W-:Y:S01]  /*ba80*/  FADD.FTZ R118, R168, R118 ;  /* 0x00000076a8767221 */ /* 0x000fe20000010000 */
[----:B------:R-:W1:Y:S01]  /*ba90*/  MUFU.EX2 R79, R79 ;  /* 0x0000004f004f7308 */ /* 0x000e620000000800 */
[----:B------:R-:W-:-:S02]  /*baa0*/  F2FP.BF16.PACK_AB R44, R245, R244 ;  /* 0x000000f4f52c723e */ /* 0x000fc400000010ff */
[----:B------:R-:W-:Y:S02]  /*bab0*/  F2FP.BF16.PACK_AB R45, R125, R121 ;  /* 0x000000797d2d723e */ /* 0x000fe400000010ff */
[----:B------:R-:W-:Y:S02]  /*bac0*/  F2FP.BF16.PACK_AB R46, R252, R246 ;  /* 0x000000f6fc2e723e */ /* 0x000fe400000010ff */
[----:B------:R-:W-:Y:S01]  /*bad0*/  F2FP.BF16.PACK_AB R47, R174, R126 ;  /* 0x0000007eae2f723e */ /* 0x000fe200000010ff */
        /* <DEDUP_REMOVED lines=9> */
[--C-:B------:R-:W-:Y:S02]  /*bb70*/  FFMA.FTZ R133, R155, c[0x0][0x23c], -R154.reuse ;  /* 0x00008f009b857a23 */ /* 0x100fe4000001089a */
[----:B------:R-:W-:-:S05]  /*bb80*/  FFMA.FTZ R134, R153, c[0x0][0x23c], -R154 ;  /* 0x00008f0099867a23 */ /* 0x000fca000001089a */
[----:B------:R-:W2:Y:S01]  /*bb90*/  MUFU.EX2 R183, R183 ;  /* 0x000000b700b77308 */ /* 0x000ea20000000800 */
[----:B------:R-:W-:-:S07]  /*bba0*/  FADD.FTZ R103, R90, R103 ;  /* 0x000000675a677221 */ /* 0x000fce0000010000 */
[----:B------:R-:W-:Y:S01]  /*bbb0*/  MUFU.EX2 R248, R248 ;  /* 0x000000f800f87308 */ /* 0x000fe20000000800 */
[----:B------:R-:W-:-:S07]  /*bbc0*/  FADD.FTZ R101, R65, R101 ;  /* 0x0000006541657221 */ /* 0x000fce0000010000 */
[----:B------:R-:W4:Y:S01]  /*bbd0*/  MUFU.EX2 R175, R132 ;  /* 0x0000008400af7308 */ /* 0x000f220000000800 */
[----:B------:R-:W-:Y:S01]  /*bbe0*/  FADD.FTZ R105, R193, R105 ;  /* 0x00000069c1697221 */ /* 0x000fe20000010000 */
[----:B------:R-:W-:Y:S01]  /*bbf0*/  HMMA.16816.F32.BF16 R40, R52, R48, R40 ;  /* 0x000000303428723c */ /* 0x000fe20000041828 */
[----:B------:R-:W-:Y:S02]  /*bc00*/  FADD.FTZ R118, R167, R118 ;  /* 0x00000076a7767221 */ /* 0x000fe40000010000 */
[----:B------:R-:W-:-:S03]  /*bc10*/  FADD.FTZ R103, R89, R103 ;  /* 0x0000006759677221 */ /* 0x000fc60000010000 */
[----:B------:R-:W-:Y:S02]  /*bc20*/  MUFU.EX2 R48, R137 ;  /* 0x0000008900307308 */ /* 0x000fe40000000800 */
[----:B------:R-:W-:Y:S01]  /*bc30*/  HMMA.16816.F32.BF16 R4, R52, R50, R4 ;  /* 0x000000323404723c */ /* 0x000fe20000041804 */
[----:B------:R-:W-:Y:S02]  /*bc40*/  FADD.FTZ R101, R64, R101 ;  /* 0x0000006540657221 */ /* 0x000fe40000010000 */
[----:B------:R-:W-:-:S03]  /*bc50*/  FADD.FTZ R105, R195, R105 ;  /* 0x00000069c3697221 */ /* 0x000fc60000010000 */
[----:B------:R-:W-:Y:S02]  /*bc60*/  MUFU.EX2 R49, R135 ;  /* 0x0000008700317308 */ /* 0x000fe40000000800 */
[----:B------:R-:W-:Y:S01]  /*bc70*/  HMMA.16816.F32.BF16 R12, R44, R34, R12 ;  /* 0x000000222c0c723c */ /* 0x000fe2000004180c */
[----:B------:R-:W-:-:S05]  /*bc80*/  FADD.FTZ R118, R166, R118 ;  /* 0x00000076a6767221 */ /* 0x000fca0000010000 */
[----:B------:R-:W-:Y:S01]  /*bc90*/  MUFU.EX2 R50, R133 ;  /* 0x0000008500327308 */ /* 0x000fe20000000800 */
[----:B------:R-:W-:Y:S01]  /*bca0*/  FADD.FTZ R103, R88, R103 ;  /* 0x0000006758677221 */ /* 0x000fe20000010000 */
[C---:B------:R-:W-:Y:S06]  /*bcb0*/  HMMA.16816.F32.BF16 R8, R44.reuse, R32, R8 ;  /* 0x000000202c08723c */ /* 0x040fec0000041808 */
[----:B------:R5:W-:Y:S01]  /*bcc0*/  MUFU.EX2 R51, R134 ;  /* 0x0000008600337308 */ /* 0x000be20000000800 */
[----:B------:R-:W-:Y:S01]  /*bcd0*/  FADD.FTZ R101, R63, R101 ;  /* 0x000000653f657221 */ /* 0x000fe20000010000 */
[C---:B---3--:R-:W-:Y:S06]  /*bce0*/  HMMA.16816.F32.BF16 R16, R44.reuse, R36, R16 ;  /* 0x000000242c10723c */ /* 0x048fec0000041810 */
[----:B------:R-:W-:Y:S01]  /*bcf0*/  MUFU.EX2 R52, R139 ;  /* 0x0000008b00347308 */ /* 0x000fe20000000800 */
[----:B------:R-:W-:Y:S01]  /*bd00*/  FADD.FTZ R105, R185, R105 ;  /* 0x00000069b9697221 */ /* 0x000fe20000010000 */
[----:B------:R-:W-:Y:S06]  /*bd10*/  HMMA.16816.F32.BF16 R20, R44, R38, R20 ;  /* 0x000000262c14723c */ /* 0x000fec0000041814 */
[----:B------:R-:W3:Y:S01]  /*bd20*/  MUFU.EX2 R53, R138 ;  /* 0x0000008a00357308 */ /* 0x000ee20000000800 */
[----:B-----5:R-:W5:Y:S01]  /*bd30*/  LDSM.16.MT88.4 R132, [R211+0x5c00] ;  /* 0x005c0000d384783b */ /* 0x020f620000004200 */
[----:B------:R-:W-:-:S06]  /*bd40*/  FADD.FTZ R118, R131, R118 ;  /* 0x0000007683767221 */ /* 0x000fcc0000010000 */
[----:B------:R-:W-:Y:S01]  /*bd50*/  MUFU.EX2 R177, R177 ;  /* 0x000000b100b17308 */ /* 0x000fe20000000800 */
[----:B-1----:R-:W-:-:S07]  /*bd60*/  F2FP.BF16.PACK_AB R44, R79, R80 ;  /* 0x000000504f2c723e */ /* 0x002fce00000010ff */
[----:B------:R-:W1:Y:S01]  /*bd70*/  MUFU.EX2 R196, R196 ;  /* 0x000000c400c47308 */ /* 0x000e620000000800 */
[----:B--2---:R-:W-:Y:S02]  /*bd80*/  F2FP.BF16.PACK_AB R45, R183, R120 ;  /* 0x00000078b72d723e */ /* 0x004fe400000010ff */
[----:B------:R-:W-:Y:S02]  /*bd90*/  F2FP.BF16.PACK_AB R46, R77, R78 ;  /* 0x0000004e4d2e723e */ /* 0x000fe400000010ff */
[----:B----4-:R-:W-:Y:S01]  /*bda0*/  F2FP.BF16.PACK_AB R47, R175, R248 ;  /* 0x000000f8af2f723e */ /* 0x010fe200000010ff */
[----:B------:R-:W-:Y:S02]  /*bdb0*/  FADD.FTZ R103, R87, R103 ;  /* 0x0000006757677221 */ /* 0x000fe40000010000 */
[----:B------:R-:W-:Y:S02]  /*bdc0*/  FADD.FTZ R101, R62, R101 ;  /* 0x000000653e657221 */ /* 0x000fe40000010000 */
[----:B------:R-:W-:-:S02]  /*bdd0*/  FADD.FTZ R105, R190, R105 ;  /* 0x00000069be697221 */ /* 0x000fc40000010000 */
[----:B------:R-:W-:Y:S01]  /*bde0*/  FADD.FTZ R118, R122, R118 ;  /* 0x000000767a767221 */ /* 0x000fe20000010000 */
[----:B------:R-:W-:Y:S01]  /*bdf0*/  HMMA.16816.F32.BF16 R24, R44, R32, R24 ;  /* 0x000000202c18723c */ /* 0x000fe20000041818 */
[----:B------:R-:W-:Y:S01]  /*be00*/  FADD.FTZ R103, R86, R103 ;  /* 0x0000006756677221 */ /* 0x000fe20000010000 */
[----:B------:R2:W-:Y:S01]  /*be10*/  MUFU.EX2 R32, R136 ;  /* 0x0000008800207308 */ /* 0x0005e20000000800 */
[----:B------:R-:W-:Y:S02]  /*be20*/  FADD.FTZ R101, R61, R101 ;  /* 0x000000653d657221 */ /* 0x000fe40000010000 */
[----:B------:R-:W-:Y:S02]  /*be30*/  FADD.FTZ R105, R197, R105 ;  /* 0x00000069c5697221 */ /* 0x000fe40000010000 */
[----:B------:R-:W-:Y:S01]  /*be40*/  FADD.FTZ R118, R164, R118 ;  /* 0x00000076a4767221 */ /* 0x000fe20000010000 */
[----:B---3--:R-:W-:Y:S02]  /*be50*/  F2FP.BF16.PACK_AB R137, R53, R52 ;  /* 0x000000343589723e */ /* 0x008fe400000010ff */
[----:B------:R-:W-:-:S02]  /*be60*/  F2FP.BF16.PACK_AB R138, R51, R50 ;  /* 0x00000032338a723e */ /* 0x000fc400000010ff */
[----:B-1----:R-:W-:Y:S01]  /*be70*/  F2FP.BF16.PACK_AB R139, R196, R177 ;  /* 0x000000b1c48b723e */ /* 0x002fe200000010ff */
[----:B------:R-:W-:Y:S02]  /*be80*/  FADD.FTZ R103, R85, R103 ;  /* 0x0000006755677221 */ /* 0x000fe40000010000 */
[----:B------:R-:W-:Y:S01]  /*be90*/  FADD.FTZ R101, R60, R101 ;  /* 0x000000653c657221 */ /* 0x000fe20000010000 */
[----:B--2---:R-:W-:Y:S01]  /*bea0*/  F2FP.BF16.PACK_AB R136, R49, R48 ;  /* 0x000000303188723e */ /* 0x004fe200000010ff */
[----:B------:R-:W-:Y:S02]  /*beb0*/  FADD.FTZ R105, R198, R105 ;  /* 0x00000069c6697221 */ /* 0x000fe40000010000 */
[----:B------:R-:W-:Y:S01]  /*bec0*/  FADD.FTZ R118, R170, R118 ;  /* 0x00000076aa767221 */ /* 0x000fe20000010000 */
[----:B------:R-:W-:Y:S01]  /*bed0*/  HMMA.16816.F32.BF16 R40, R44, R36, R40 ;  /* 0x000000242c28723c */ /* 0x000fe20000041828 */
[----:B------:R-:W-:Y:S02]  /*bee0*/  FADD.FTZ R103, R84, R103 ;  /* 0x0000006754677221 */ /* 0x000fe40000010000 */
[----:B------:R-:W-:-:S02]  /*bef0*/  FADD.FTZ R101, R59, R101 ;  /* 0x000000653b657221 */ /* 0x000fc40000010000 */
[----:B------:R-:W-:Y:S02]  /*bf00*/  FADD.FTZ R105, R247, R105 ;  /* 0x00000069f7697221 */ /* 0x000fe40000010000 */
[----:B------:R-:W-:Y:S01]  /*bf10*/  FADD.FTZ R118, R169, R118 ;  /* 0x00000076a9767221 */ /* 0x000fe20000010000 */
[----:B------:R-:W-:Y:S01]  /*bf20*/  HMMA.16816.F32.BF16 R152, R136, R150, R12 ;  /* 0x000000968898723c */ /* 0x000fe2000004180c */
[----:B------:R-:W-:Y:S01]  /*bf30*/  MUFU.EX2 R76, R76 ;  /* 0x0000004c004c7308 */ /* 0x000fe20000000800 */
[----:B------:R-:W-:Y:S02]  /*bf40*/  FADD.FTZ R103, R83, R103 ;  /* 0x0000006753677221 */ /* 0x000fe40000010000 */
[----:B------:R-:W-:Y:S02]  /*bf50*/  FADD.FTZ R101, R58, R101 ;  /* 0x000000653a657221 */ /* 0x000fe40000010000 */
[----:B------:R-:W-:Y:S02]  /*bf60*/  FADD.FTZ R105, R180, R105 ;  /* 0x00000069b4697221 */ /* 0x000fe40000010000 */
[----:B------:R-:W-:Y:S01]  /*bf70*/  HMMA.16816.F32.BF16 R28, R44, R34, R28 ;  /* 0x000000222c1c723c */ /* 0x000fe2000004181c */
[----:B------:R-:W1:Y:S01]  /*bf80*/  MUFU.EX2 R75, R75 ;  /* 0x0000004b004b7308 */ /* 0x000e620000000800 */
[----:B------:R-:W-:-:S06]  /*bf90*/  FADD.FTZ R118, R165, R118 ;  /* 0x00000076a5767221 */ /* 0x000fcc0000010000 */
[----:B------:R-:W-:Y:S01]  /*bfa0*/  HMMA.16816.F32.BF16 R4, R44, R38, R4 ;  /* 0x000000262c04723c */ /* 0x000fe20000041804 */
[----:B------:R-:W-:Y:S01]  /*bfb0*/  MUFU.EX2 R74, R74 ;  /* 0x0000004a004a7308 */ /* 0x000fe20000000800 */
[----:B------:R-:W-:-:S07]  /*bfc0*/  FADD.FTZ R103, R82, R103 ;  /* 0x0000006752677221 */ /* 0x000fce0000010000 */
[----:B------:R-:W-:Y:S01]  /*bfd0*/  MUFU.EX2 R73, R73 ;  /* 0x0000004900497308 */ /* 0x000fe20000000800 */
[----:B------:R-:W-:-:S07]  /*bfe0*/  FADD.FTZ R101, R57, R101 ;  /* 0x0000006539657221 */ /* 0x000fce0000010000 */
[----:B------:R-:W2:Y:S01]  /*bff0*/  MUFU.EX2 R251, R251 ;  /* 0x000000fb00fb7308 */ /* 0x000ea20000000800 */
[----:B------:R-:W-:-:S07]  /*c000*/  FADD.FTZ R105, R192, R105 ;  /* 0x00000069c0697221 */ /* 0x000fce0000010000 */
        /* <DEDUP_REMOVED lines=12> */
[----:B-1----:R-:W-:Y:S02]  /*c0d0*/  F2FP.BF16.PACK_AB R8, R75, R76 ;  /* 0x0000004c4b08723e */ /* 0x002fe400000010ff */
[----:B--2---:R-:W-:Y:S02]  /*c0e0*/  F2FP.BF16.PACK_AB R9, R32, R251 ;  /* 0x000000fb2009723e */ /* 0x004fe400000010ff */
[----:B------:R-:W-:Y:S02]  /*c0f0*/  F2FP.BF16.PACK_AB R10, R73, R74 ;  /* 0x0000004a490a723e */ /* 0x000fe400000010ff */
[----:B---3--:R-:W-:Y:S01]  /*c100*/  F2FP.BF16.PACK_AB R11, R12, R33 ;  /* 0x000000210c0b723e */ /* 0x008fe200000010ff */
[----:B------:R-:W-:-:S02]  /*c110*/  FADD.FTZ R103, R79, R103 ;  /* 0x000000674f677221 */ /* 0x000fc40000010000 */
[----:B------:R-:W-:Y:S02]  /*c120*/  FADD.FTZ R101, R183, R101 ;  /* 0x00000065b7657221 */ /* 0x000fe40000010000 */
[----:B------:R-:W-:Y:S02]  /*c130*/  FADD.FTZ R105, R245, R105 ;  /* 0x00000069f5697221 */ /* 0x000fe40000010000 */
[----:B------:R-:W-:Y:S01]  /*c140*/  FADD.FTZ R118, R125, R118 ;  /* 0x000000767d767221 */ /* 0x000fe20000010000 */
[----:B-----5:R-:W-:Y:S01]  /*c150*/  HMMA.16816.F32.BF16 R140, R136, R132, R16 ;  /* 0x00000084888c723c */ /* 0x020fe20000041810 */
[----:B------:R-:W-:Y:S02]  /*c160*/  FADD.FTZ R103, R78, R103 ;  /* 0x000000674e677221 */ /* 0x000fe40000010000 */
[----:B------:R-:W-:Y:S02]  /*c170*/  FADD.FTZ R101, R248, R101 ;  /* 0x00000065f8657221 */ /* 0x000fe40000010000 */
[----:B------:R-:W-:-:S02]  /*c180*/  FADD.FTZ R105, R246, R105 ;  /* 0x00000069f6697221 */ /* 0x000fc40000010000 */
[----:B------:R-:W-:Y:S01]  /*c190*/  FADD.FTZ R118, R126, R118 ;  /* 0x000000767e767221 */ /* 0x000fe20000010000 */
[----:B------:R-:W-:Y:S01]  /*c1a0*/  HMMA.16816.F32.BF16 R136, R136, R134, R20 ;  /* 0x000000868888723c */ /* 0x000fe20000041814 */
[----:B------:R-:W-:Y:S02]  /*c1b0*/  FADD.FTZ R103, R77, R103 ;  /* 0x000000674d677221 */ /* 0x000fe40000010000 */
[----:B------:R-:W-:Y:S02]  /*c1c0*/  FADD.FTZ R101, R175, R101 ;  /* 0x00000065af657221 */ /* 0x000fe40000010000 */
[----:B------:R-:W-:-:S03]  /*c1d0*/  FADD.FTZ R105, R252, R105 ;  /* 0x00000069fc697221 */ /* 0x000fc60000010000 */
[----:B------:R-:W-:Y:S01]  /*c1e0*/  HMMA.16816.F32.BF16 R160, R8, R148, R24 ;  /* 0x0000009408a0723c */ /* 0x000fe20000041818 */
[----:B------:R-:W-:-:S07]  /*c1f0*/  FADD.FTZ R118, R174, R118 ;  /* 0x00000076ae767221 */ /* 0x000fce0000010000 */
[----:B------:R-:W-:Y:S01]  /*c200*/  HMMA.16816.F32.BF16 R144, R8, R132, R40 ;  /* 0x000000840890723c */ /* 0x000fe20000041828 */
[----:B------:R-:W-:-:S07]  /*c210*/  FADD.FTZ R103, R76, R103 ;  /* 0x000000674c677221 */ /* 0x000fce0000010000 */
[----:B------:R-:W-:Y:S01]  /*c220*/  HMMA.16816.F32.BF16 R148, R8, R150, R28 ;  /* 0x000000960894723c */ /* 0x000fe2000004181c */
[----:B------:R-:W-:-:S07]  /*c230*/  FADD.FTZ R101, R251, R101 ;  /* 0x00000065fb657221 */ /* 0x000fce0000010000 */
[----:B------:R-:W-:Y:S01]  /*c240*/  HMMA.16816.F32.BF16 R132, R8, R134, R4 ;  /* 0x000000860884723c */ /* 0x000fe20000041804 */
        /* <DEDUP_REMOVED lines=16> */
[----:B------:R-:W-:Y:S01]  /*c350*/  MOV R2, R98 ;  /* 0x0000006200027202 */ /* 0x000fe20000000f00 */
[----:B------:R-:W-:-:S02]  /*c360*/  FADD.FTZ R239, R196, R118 ;  /* 0x00000076c4ef7221 */ /* 0x000fc40000010000 */
.L_x_155:
[----:B------:R-:W-:-:S13]  /*c370*/  ISETP.GT.AND P0, PT, R250, R220, PT ;  /* 0x000000dcfa00720c */ /* 0x000fda0003f04270 */
[----:B------:R-:W-:Y:S05]  /*c380*/  @!P0 BRA `(.L_x_157) ;  /* 0x0000565000008947 */ /* 0x000fea0003800000 */
[----:B------:R-:W-:Y:S01]  /*c390*/  ULDC.64 UR6, c[0x0][0x1a0] ;  /* 0x0000680000067ab9 */ /* 0x000fe20000000a00 */
[----:B------:R-:W-:Y:S01]  /*c3a0*/  IMAD.MOV.U32 R166, RZ, RZ, R3 ;  /* 0x000000ffffa67224 */ /* 0x000fe200078e0003 */
[----:B------:R-:W-:Y:S01]  /*c3b0*/  ULDC.64 UR4, c[0x0][0x198] ;  /* 0x0000660000047ab9 */ /* 0x000fe20000000a00 */
[----:B------:R-:W-:Y:S01]  /*c3c0*/  IMAD.MOV.U32 R167, RZ, RZ, R36 ;  /* 0x000000ffffa77224 */ /* 0x000fe200078e0024 */
[----:B------:R-:W-:Y:S01]  /*c3d0*/  MOV R164, R0 ;  /* 0x0000000000a47202 */ /* 0x000fe20000000f00 */
[----:B------:R-:W-:Y:S01]  /*c3e0*/  IMAD.MOV.U32 R165, RZ, RZ, R2 ;  /* 0x000000ffffa57224 */ /* 0x000fe200078e0002 */
[----:B------:R-:W-:Y:S01]  /*c3f0*/  MOV R248, R186 ;  /* 0x000000ba00f87202 */ /* 0x000fe20000000f00 */
[----:B------:R-:W-:Y:S01]  /*c400*/  USHF.L.U64.HI UR7, UR6, 0x6, UR7 ;  /* 0x0000000606077899 */ /* 0x000fe20008010207 */
[----:B------:R-:W-:Y:S01]  /*c410*/  MOV R249, R189 ;  /* 0x000000bd00f97202 */ /* 0x000fe20000000f00 */
[----:B------:R-:W-:Y:S02]  /*c420*/  USHF.L.U64.HI UR5, UR4, 0x6, UR5 ;  /* 0x0000000604057899 */ /* 0x000fe40008010205 */
[----:B------:R-:W-:-:S02]  /*c430*/  USHF.L.U32 UR6, UR6, 0x6, URZ ;  /* 0x0000000606067899 */ /* 0x000fc4000800063f */
[----:B------:R-:W-:Y:S01]  /*c440*/  USHF.L.U32 UR4, UR4, 0x6, URZ ;  /* 0x0000000604047899 */ /* 0x000fe2000800063f */
[----:B------:R-:W-:Y:S05]  /*c450*/  BRA `(.L_x_158) ;  /* 0x0000019000007947 */ /* 0x000fea0003800000 */
.L_x_160:
        /* <DEDUP_REMOVED lines=25> */
.L_x_158:
[----:B------:R-:W-:Y:S04]  /*c5f0*/  DEPBAR.LE SB0, 0x0 ;  /* 0x000080000000791a */ /* 0x000fe80000000000 */
[----:B------:R-:W-:Y:S01]  /*c600*/  BAR.SYNC.DEFER_BLOCKING 0x0 ;  /* 0x0000000000007b1d */ /* 0x000fe20000010000 */
[----:B------:R-:W-:Y:S04]  /*c610*/  IADD3 R247, R250, -0x1, RZ ;  /* 0xfffffffffaf77810 */ /* 0x000fe80007ffe0ff */
[----:B------:R-:W-:Y:S01]  /*c620*/  SHF.R.S32.HI R2, RZ, 0x1f, R247 ;  /* 0x0000001fff027819 */ /* 0x000fe200000114f7 */
[----:B------:R-:W-:Y:S02]  /*c630*/  IMAD R0, R221, R247, RZ ;  /* 0x000000f7dd007224 */ /* 0x000fe400078e02ff */
[-C--:B------:R-:W-:Y:S04]  /*c640*/  IMAD.WIDE.U32 R4, R247, R222.reuse, R248 ;  /* 0x000000def7047225 */ /* 0x080fe800078e00f8 */
[----:B------:R-:W-:Y:S01]  /*c650*/  IMAD R0, R2, R222, R0 ;  /* 0x000000de02007224 */ /* 0x000fe200078e0200 */
[----:B------:R-:W-:Y:S03]  /*c660*/  LEA R2, P1, R4, c[0x0][0x170], 0x1 ;  /* 0x00005c0004027a11 */ /* 0x000fe600078208ff */
[----:B------:R-:W-:Y:S01]  /*c670*/  IMAD.IADD R0, R5, 0x1, R0 ;  /* 0x0000000105007824 */ /* 0x000fe200078e0200 */
[----:B------:R-:W-:Y:S04]  /*c680*/  IADD3 R6, P0, R2, UR6, RZ ;  /* 0x0000000602067c10 */ /* 0x000fe8000ff1e0ff */
        /* <DEDUP_REMOVED lines=11> */
[----:B------:R-:W-:Y:S07]  /*c740*/  ISETP.GT.AND P0, PT, R247, R220, PT ;  /* 0x000000dcf700720c */ /* 0x000fee0003f04270 */
[----:B------:R3:W-:Y:S08]  /*c750*/  LDGSTS.E.BYPASS.LTC128B.128 [R224+0x5000], [R8.64] ;  /* 0x0500000008e07fae */ /* 0x0007f0000b901d48 */
[----:B------:R2:W-:Y:S08]  /*c760*/  LDGSTS.E.BYPASS.LTC128B.128 [R224+0x5800], [R4.64] ;  /* 0x0580000004e07fae */ /* 0x0005f0000b901d48 */
[----:B------:R-:W-:Y:S08]  /*c770*/  LDSM.16.M88.4 R128, [R216] ;  /* 0x00000000d880783b */ /* 0x000ff00000000200 */
[----:B------:R-:W2:Y:S08]  /*c780*/  LDSM.16.M88.4 R16, [R215+0x2000] ;  /* 0x00200000d710783b */ /* 0x000eb00000000200 */
[----:B------:R-:W3:Y:S08]  /*c790*/  LDSM.16.M88.4 R124, [R216+0x1000] ;  /* 0x00100000d87c783b */ /* 0x000ef00000000200 */
[----:B------:R-:W4:Y:S08]  /*c7a0*/  LDSM.16.M88.4 R32, [R215+0x2400] ;  /* 0x00240000d720783b */ /* 0x000f300000000200 */
[----:B------:R-:W0:Y:S08]  /*c7b0*/  LDGDEPBAR ;  /* 0x00000000000079af */ /* 0x000e300000000000 */
[----:B------:R-:W5:Y:S01]  /*c7c0*/  LDSM.16.M88.4 R48, [R215+0x2800] ;  /* 0x00280000d730783b */ /* 0x000f620000000200 */
[-C--:B--2---:R-:W-:Y:S07]  /*c7d0*/  HMMA.16816.F32.BF16 R4, R128, R16.reuse, RZ ;  /* 0x000000108004723c */ /* 0x084fee00000418ff */
[----:B------:R-:W2:Y:S01]  /*c7e0*/  LDSM.16.M88.4 R64, [R215+0x2c00] ;  /* 0x002c0000d740783b */ /* 0x000ea20000000200 */
        /* <DEDUP_REMOVED lines=13> */
[----:B------:R-:W1:Y:S01]  /*c8c0*/  LDSM.16.M88.4 R180, [R214+0x1000] ;  /* 0x00100000d6b4783b */ /* 0x000e620000000200 */
[-C--:B-----5:R-:W-:Y:S07]  /*c8d0*/  HMMA.16816.F32.BF16 R36, R128, R48.reuse, RZ ;  /* 0x000000308024723c */ /* 0x0a0fee00000418ff */
[----:B------:R-:W5:Y:S01]  /*c8e0*/  LDSM.16.M88.4 R184, [R210] ;  /* 0x00000000d2b8783b */ /* 0x000f620000000200 */
[C---:B------:R-:W-:Y:S07]  /*c8f0*/  HMMA.16816.F32.BF16 R40, R124.reuse, R48, RZ ;  /* 0x000000307c28723c */ /* 0x040fee00000418ff */
[----:B------:R-:W1:Y:S01]  /*c900*/  LDSM.16.M88.4 R188, [R209] ;  /* 0x00000000d1bc783b */ /* 0x000e620000000200 */
[-C--:B------:R-:W-:Y:S07]  /*c910*/  HMMA.16816.F32.BF16 R44, R124, R50.reuse, RZ ;  /* 0x000000327c2c723c */ /* 0x080fee00000418ff */
[----:B------:R-:W1:Y:S01]  /*c920*/  LDSM.16.M88.4 R192, [R208] ;  /* 0x00000000d0c0783b */ /* 0x000e620000000200 */
[C---:B------:R-:W-:Y:S07]  /*c930*/  HMMA.16816.F32.BF16 R48, R128.reuse, R50, RZ ;  /* 0x000000328030723c */ /* 0x040fee00000418ff */
[----:B------:R-:W1:Y:S01]  /*c940*/  LDSM.16.M88.4 R196, [R207] ;  /* 0x00000000cfc4783b */ /* 0x000e620000000200 */
[-C--:B--2---:R-:W-:Y:S07]  /*c950*/  HMMA.16816.F32.BF16 R52, R128, R64.reuse, RZ ;  /* 0x000000408034723c */ /* 0x084fee00000418ff */
        /* <DEDUP_REMOVED lines=22> */
[C---:B------:R-:W-:Y:S08]  /*cac0*/  HMMA.16816.F32.BF16 R8, R180.reuse, R176, R8 ;  /* 0x000000b0b408723c */ /* 0x040ff00000041808 */
        /* <DEDUP_REMOVED lines=34> */
.L_x_159:
[----:B-1----:R-:W-:Y:S05]  /*ccf0*/  IMAD R172, R247, 0x80, R238 ;  /* 0x00000080f7ac7824 */ /* 0x002fea00078e02ee */
[C---:B------:R-:W-:Y:S02]  /*cd00*/  IADD3 R0, R172.reuse, 0x1, RZ ;  /* 0x00000001ac007810 */ /* 0x040fe40007ffe0ff */
[C---:B------:R-:W-:Y:S02]  /*cd10*/  IADD3 R185, R172.reuse, 0x9, RZ ;  /* 0x00000009acb97810 */ /* 0x040fe40007ffe0ff */
[C---:B------:R-:W-:Y:S02]  /*cd20*/  IADD3 R187, R172.reuse, 0x11, RZ ;  /* 0x00000011acbb7810 */ /* 0x040fe40007ffe0ff */
[C---:B------:R-:W-:Y:S02]  /*cd30*/  ISETP.GE.AND P5, PT, R172.reuse, R234, PT ;  /* 0x000000eaac00720c */ /* 0x040fe40003fa6270 */
[C---:B------:R-:W-:Y:S02]  /*cd40*/  IADD3 R190, R172.reuse, 0x8, RZ ;  /* 0x00000008acbe7810 */ /* 0x040fe40007ffe0ff */
[C---:B------:R-:W-:Y:S02]  /*cd50*/  ISETP.GE.OR P5, PT, R172.reuse, R233, !P5 ;  /* 0x000000e9ac00720c */ /* 0x040fe40006fa6670 */
[C---:B------:R-:W-:Y:S02]  /*cd60*/  IADD3 R174, R172.reuse, 0x19, RZ ;  /* 0x00000019acae7810 */ /* 0x040fe40007ffe0ff */
[C---:B------:R-:W-:Y:S02]  /*cd70*/  ISETP.GE.AND P1, PT, R172.reuse, R232, PT ;  /* 0x000000e8ac00720c */ /* 0x040fe40003f26270 */
[C---:B------:R-:W-:Y:S02]  /*cd80*/  IADD3 R178, R172.reuse, 0x10, RZ ;  /* 0x00000010acb27810 */ /* 0x040fe40007ffe0ff */
[C---:B------:R-:W-:Y:S02]  /*cd90*/  IADD3 R168, R172.reuse, 0x21, RZ ;  /* 0x00000021aca87810 */ /* 0x040fe40007ffe0ff */
[C---:B------:R-:W-:Y:S02]  /*cda0*/  ISETP.GE.OR P1, PT, R172.reuse, R231, !P1 ;  /* 0x000000e7ac00720c */ /* 0x040fe40004f26670 */
[C---:B------:R-:W-:Y:S02]  /*cdb0*/  IADD3 R196, R172.reuse, 0x18, RZ ;  /* 0x00000018acc47810 */ /* 0x040fe40007ffe0ff */
        /* <DEDUP_REMOVED lines=14> */
[----:B------:R-:W-:Y:S02]  /*cea0*/  IADD3 R194, R172, 0x61, RZ ;  /* 0x00000061acc27810 */ /* 0x000fe40007ffe0ff */
[----:B------:R-:W-:Y:S02]  /*ceb0*/  FSEL R3, R4, -INF , !P5 ;  /* 0xff80000004037808 */ /* 0x000fe40006800000 */
[----:B------:R-:W-:Y:S02]  /*cec0*/  FSEL R4, R6, -INF , !P1 ;  /* 0xff80000006047808 */ /* 0x000fe40004800000 */
[C---:B------:R-:W-:Y:S02]  /*ced0*/  ISETP.GE.AND P5, PT, R190.reuse, R234, PT ;  /* 0x000000eabe00720c */ /* 0x040fe40003fa6270 */
[C---:B------:R-:W-:Y:S02]  /*cee0*/  ISETP.GE.AND P1, PT, R190.reuse, R232, PT ;  /* 0x000000e8be00720c */ /* 0x040fe40003f26270 */
[C---:B------:R-:W-:Y:S02]  /*cef0*/  ISETP.GE.OR P5, PT, R190.reuse, R233, !P5 ;  /* 0x000000e9be00720c */ /* 0x040fe40006fa6670 */
[----:B------:R-:W-:Y:S02]  /*cf00*/  ISETP.GE.OR P1, PT, R190, R231, !P1 ;  /* 0x000000e7be00720c */ /* 0x000fe40004f26670 */
[----:B------:R-:W-:Y:S02]  /*cf10*/  FSEL R177, R16, -INF , !P5 ;  /* 0xff80000010b17808 */ /* 0x000fe40006800000 */
[----:B------:R-:W-:Y:S02]  /*cf20*/  FSEL R2, R18, -INF , !P1 ;  /* 0xff80000012027808 */ /* 0x000fe40004800000 */
[-C--:B------:R-:W-:Y:S02]  /*cf30*/  ISETP.GE.AND P5, PT, R178, R234.reuse, PT ;  /* 0x000000eab200720c */ /* 0x080fe40003fa6270 */
[----:B------:R-:W-:Y:S02]  /*cf40*/  ISETP.GE.AND P6, PT, R192, R234, PT ;  /* 0x000000eac000720c */ /* 0x000fe40003fc6270 */
[-C--:B------:R-:W-:Y:S02]  /*cf50*/  ISETP.GE.OR P5, PT, R178, R233.reuse, !P5 ;  /* 0x000000e9b200720c */ /* 0x080fe40006fa6670 */
[----:B------:R-:W-:Y:S02]  /*cf60*/  ISETP.GE.OR P6, PT, R192, R233, !P6 ;  /* 0x000000e9c000720c */ /* 0x000fe400077c6670 */
[----:B------:R-:W-:Y:S02]  /*cf70*/  FSEL R180, R20, -INF , !P5 ;  /* 0xff80000014b47808 */ /* 0x000fe40006800000 */
[----:B------:R-:W-:Y:S02]  /*cf80*/  FSEL R18, R80, -INF , !P6 ;  /* 0xff80000050127808 */ /* 0x000fe40007000000 */
[C---:B------:R-:W-:Y:S02]  /*cf90*/  ISETP.GE.AND P6, PT, R181.reuse, R232, PT ;  /* 0x000000e8b500720c */ /* 0x040fe40003fc6270 */
[C---:B------:R-:W-:Y:S02]  /*cfa0*/  ISETP.GE.AND P5, PT, R196.reuse, R234, PT ;  /* 0x000000eac400720c */ /* 0x040fe40003fa6270 */
[----:B------:R-:W-:Y:S02]  /*cfb0*/  ISETP.GE.OR P6, PT, R181, R231, !P6 ;  /* 0x000000e7b500720c */ /* 0x000fe400077c6670 */
[----:B------:R-:W-:Y:S02]  /*cfc0*/  ISETP.GE.OR P5, PT, R196, R233, !P5 ;  /* 0x000000e9c400720c */ /* 0x000fe40006fa6670 */
[----:B------:R-:W-:Y:S02]  /*cfd0*/  ISETP.GE.AND P0, PT, R0, R232, PT ;  /* 0x000000e80000720c */ /* 0x000fe40003f06270 */
[----:B------:R-:W-:Y:S02]  /*cfe0*/  FSEL R32, R32, -INF , !P5 ;  /* 0xff80000020207808 */ /* 0x000fe40006800000 */
[CC--:B------:R-:W-:Y:S02]  /*cff0*/  ISETP.GE.AND P5, PT, R169.reuse, R234.reuse, PT ;  /* 0x000000eaa900720c */ /* 0x0c0fe40003fa6270 */
[C---:B------:R-:W-:Y:S02]  /*d000*/  ISETP.GE.OR P0, PT, R0.reuse, R231, !P0 ;  /* 0x000000e70000720c */ /* 0x040fe40004706670 */
[----:B------:R-:W-:Y:S02]  /*d010*/  ISETP.GE.OR P5, PT, R169, R233, !P5 ;  /* 0x000000e9a900720c */ /* 0x000fe40006fa6670 */
[C---:B------:R-:W-:Y:S02]  /*d020*/  ISETP.GE.AND P2, PT, R0.reuse, R234, PT ;  /* 0x000000ea0000720c */ /* 0x040fe40003f46270 */
[----:B------:R-:W-:Y:S02]  /*d030*/  FSEL R171, R7, -INF , !P0 ;  /* 0xff80000007ab7808 */ /* 0x000fe40004000000 */
[C---:B------:R-:W-:Y:S02]  /*d040*/  ISETP.GE.AND P0, PT, R185.reuse, R232, PT ;  /* 0x000000e8b900720c */ /* 0x040fe40003f06270 */
[C---:B------:R-:W-:Y:S02]  /*d050*/  ISETP.GE.AND P4, PT, R0.reuse, R230, PT ;  /* 0x000000e60000720c */ /* 0x040fe40003f86270 */
[----:B------:R-:W-:Y:S02]  /*d060*/  ISETP.GE.OR P0, PT, R185, R231, !P0 ;  /* 0x000000e7b900720c */ /* 0x000fe40004706670 */
[C---:B------:R-:W-:Y:S02]  /*d070*/  ISETP.GE.OR P4, PT, R0.reuse, R229, !P4 ;  /* 0x000000e50000720c */ /* 0x040fe40006786670 */
[----:B------:R-:W-:Y:S02]  /*d080*/  FSEL R175, R19, -INF , !P0 ;  /* 0xff80000013af7808 */ /* 0x000fe40004000000 */
[C---:B------:R-:W-:Y:S02]  /*d090*/  ISETP.GE.AND P3, PT, R0.reuse, R228, PT ;  /* 0x000000e40000720c */ /* 0x040fe40003f66270 */
[C---:B------:R-:W-:Y:S02]  /*d0a0*/  ISETP.GE.OR P2, PT, R0.reuse, R233, !P2 ;  /* 0x000000e90000720c */ /* 0x040fe40005746670 */
[----:B------:R-:W-:Y:S02]  /*d0b0*/  ISETP.GE.OR P3, PT, R0, R225, !P3 ;  /* 0x000000e10000720c */ /* 0x000fe40005f66670 */
[----:B------:R-:W-:Y:S02]  /*d0c0*/  FSEL R0, R5, -INF , !P2 ;  /* 0xff80000005007808 */ /* 0x000fe40005000000 */
[----:B------:R-:W-:Y:S02]  /*d0d0*/  ISETP.GE.AND P2, PT, R185, R234, PT ;  /* 0x000000eab900720c */ /* 0x000fe40003f46270 */
[-C--:B------:R-:W-:Y:S02]  /*d0e0*/  ISETP.GE.AND P0, PT, R187, R232.reuse, PT ;  /* 0x000000e8bb00720c */ /* 0x080fe40003f06270 */
[----:B------:R-:W-:Y:S02]  /*d0f0*/  ISETP.GE.OR P2, PT, R185, R233, !P2 ;  /* 0x000000e9b900720c */ /* 0x000fe40005746670 */
[-C--:B------:R-:W-:Y:S02]  /*d100*/  ISETP.GE.OR P0, PT, R187, R231.reuse, !P0 ;  /* 0x000000e7bb00720c */ /* 0x080fe40004706670 */
[----:B------:R-:W-:Y:S02]  /*d110*/  FSEL R176, R17, -INF , !P2 ;  /* 0xff80000011b07808 */ /* 0x000fe40005000000 */
[----:B------:R-:W-:Y:S02]  /*d120*/  FSEL R23, R23, -INF , !P0 ;  /* 0xff80000017177808 */ /* 0x000fe40004000000 */
[C---:B------:R-:W-:Y:S02]  /*d130*/  ISETP.GE.AND P0, PT, R174.reuse, R232, PT ;  /* 0x000000e8ae00720c */ /* 0x040fe40003f06270 */
[CC--:B------:R-:W-:Y:S02]  /*d140*/  ISETP.GE.AND P2, PT, R187.reuse, R234.reuse, PT ;  /* 0x000000eabb00720c */ /* 0x0c0fe40003f46270 */
[----:B------:R-:W-:Y:S02]  /*d150*/  ISETP.GE.OR P0, PT, R174, R231, !P0 ;  /* 0x000000e7ae00720c */ /* 0x000fe40004706670 */
[-C--:B------:R-:W-:Y:S02]  /*d160*/  ISETP.GE.OR P2, PT, R187, R233.reuse, !P2 ;  /* 0x000000e9bb00720c */ /* 0x080fe40005746670 */
[----:B------:R-:W-:Y:S02]  /*d170*/  FSEL R35, R35, -INF , !P0 ;  /* 0xff80000023237808 */ /* 0x000fe40004000000 */
[----:B------:R-:W-:Y:S02]  /*d180*/  FSEL R170, R21, -INF , !P2 ;  /* 0xff80000015aa7808 */ /* 0x000fe40005000000 */
[----:B------:R-:W-:Y:S02]  /*d190*/  FSEL R21, R36, -INF , !P5 ;  /* 0xff80000024157808 */ /* 0x000fe40006800000 */
[----:B------:R-:W-:Y:S02]  /*d1a0*/  IADD3 R36, R172, 0x41, RZ ;  /* 0x00000041ac247810 */ /* 0x000fe40007ffe0ff */
[----:B------:R-:W-:Y:S02]  /*d1b0*/  ISETP.GE.AND P2, PT, R174, R234, PT ;  /* 0x000000eaae00720c */ /* 0x000fe40003f46270 */
[----:B------:R-:W-:Y:S02]  /*d1c0*/  ISETP.GE.AND P0, PT, R168, R232, PT ;  /* 0x000000e8a800720c */ /* 0x000fe40003f06270 */
[----:B------:R-:W-:Y:S02]  /*d1d0*/  ISETP.GE.OR P2, PT, R174, R233, !P2 ;  /* 0x000000e9ae00720c */ /* 0x000fe40005746670 */
[C---:B------:R-:W-:Y:S02]  /*d1e0*/  ISETP.GE.OR P0, PT, R168.reuse, R231, !P0 ;  /* 0x000000e7a800720c */ /* 0x040fe40004706670 */
[----:B------:R-:W-:Y:S02]  /*d1f0*/  FSEL R33, R33, -INF , !P2 ;  /* 0xff80000021217808 */ /* 0x000fe40005000000 */
[C---:B------:R-:W-:Y:S02]  /*d200*/  ISETP.GE.AND P2, PT, R168.reuse, R234, PT ;  /* 0x000000eaa800720c */ /* 0x040fe40003f46270 */
[----:B------:R-:W-:Y:S02]  /*d210*/  FSEL R39, R39, -INF , !P0 ;  /* 0xff80000027277808 */ /* 0x000fe40004000000 */
[C---:B------:R-:W-:Y:S02]  /*d220*/  ISETP.GE.AND P0, PT, R189.reuse, R232, PT ;  /* 0x000000e8bd00720c */ /* 0x040fe40003f06270 */
[----:B------:R-:W-:Y:S02]  /*d230*/  ISETP.GE.OR P2, PT, R168, R233, !P2 ;  /* 0x000000e9a800720c */ /* 0x000fe40005746670 */
[----:B------:R-:W-:Y:S02]  /*d240*/  ISETP.GE.OR P0, PT, R189, R231, !P0 ;  /* 0x000000e7bd00720c */ /* 0x000fe40004706670 */
[----:B------:R-:W-:Y:S02]  /*d250*/  FSEL R37, R37, -INF , !P2 ;  /* 0xff80000025257808 */ /* 0x000fe40005000000 */
[----:B------:R-:W-:Y:S02]  /*d260*/  FSEL R51, R51, -INF , !P0 ;  /* 0xff80000033337808 */ /* 0x000fe40004000000 */
[----:B------:R-:W-:Y:S02]  /*d270*/  ISETP.GE.AND P2, PT, R189, R234, PT ;  /* 0x000000eabd00720c */ /* 0x000fe40003f46270 */
[----:B------:R-:W-:Y:S02]  /*d280*/  ISETP.GE.AND P0, PT, R179, R232, PT ;  /* 0x000000e8b300720c */ /* 0x000fe40003f06270 */
[----:B------:R-:W-:Y:S02]  /*d290*/  ISETP.GE.OR P2, PT, R189, R233, !P2 ;  /* 0x000000e9bd00720c */ /* 0x000fe40005746670 */
[----:B------:R-:W-:Y:S02]  /*d2a0*/  ISETP.GE.OR P0, PT, R179, R231, !P0 ;  /* 0x000000e7b300720c */ /* 0x000fe40004706670 */
[----:B------:R-:W-:Y:S02]  /*d2b0*/  FSEL R49, R49, -INF , !P2 ;  /* 0xff80000031317808 */ /* 0x000fe40005000000 */
[----:B------:R-:W-:Y:S02]  /*d2c0*/  FSEL R55, R55, -INF , !P0 ;  /* 0xff80000037377808 */ /* 0x000fe40004000000 */
[-C--:B------:R-:W-:Y:S02]  /*d2d0*/  ISETP.GE.AND P5, PT, R173, R234.reuse, PT ;  /* 0x000000eaad00720c */ /* 0x080fe40003fa6270 */
[-C--:B------:R-:W-:Y:S02]  /*d2e0*/  ISETP.GE.AND P2, PT, R179, R234.reuse, PT ;  /* 0x000000eab300720c */ /* 0x080fe40003f46270 */
[-C--:B------:R-:W-:Y:S02]  /*d2f0*/  ISETP.GE.OR P5, PT, R173, R233.reuse, !P5 ;  /* 0x000000e9ad00720c */ /* 0x080fe40006fa6670 */
[-C--:B------:R-:W-:Y:S02]  /*d300*/  ISETP.GE.OR P2, PT, R179, R233.reuse, !P2 ;  /* 0x000000e9b300720c */ /* 0x080fe40005746670 */
[----:B------:R-:W-:Y:S02]  /*d310*/  FSEL R48, R48, -INF , !P5 ;  /* 0xff80000030307808 */ /* 0x000fe40006800000 */
[----:B------:R-:W-:Y:S02]  /*d320*/  FSEL R19, R53, -INF , !P2 ;  /* 0xff80000035137808 */ /* 0x000fe40005000000 */
[----:B------:R-:W-:Y:S02]  /*d330*/  ISETP.GE.AND P5, PT, R188, R234, PT ;  /* 0x000000eabc00720c */ /* 0x000fe40003fa6270 */
[-C--:B------:R-:W-:Y:S02]  /*d340*/  ISETP.GE.AND P0, PT, R186, R232.reuse, PT ;  /* 0x000000e8ba00720c */ /* 0x080fe40003f06270 */
[----:B------:R-:W-:Y:S02]  /*d350*/  ISETP.GE.OR P5, PT, R188, R233, !P5 ;  /* 0x000000e9bc00720c */ /* 0x000fe40006fa6670 */
[-C--:B------:R-:W-:Y:S02]  /*d360*/  ISETP.GE.OR P0, PT, R186, R231.reuse, !P0 ;  /* 0x000000e7ba00720c */ /* 0x080fe40004706670 */
[----:B------:R-:W-:Y:S02]  /*d370*/  FSEL R20, R52, -INF , !P5 ;  /* 0xff80000034147808 */ /* 0x000fe40006800000 */
[----:B------:R-:W-:Y:S02]  /*d380*/  FSEL R52, R87, -INF , !P6 ;  /* 0xff80000057347808 */ /* 0x000fe40007000000 */
[----:B------:R-:W-:Y:S02]  /*d390*/  FSEL R67, R67, -INF , !P0 ;  /* 0xff80000043437808 */ /* 0x000fe40004000000 */
[----:B------:R-:W-:Y:S02]  /*d3a0*/  ISETP.GE.AND P0, PT, R36, R232, PT ;  /* 0x000000e82400720c */ /* 0x000fe40003f06270 */
[----:B------:R-:W-:Y:S02]  /*d3b0*/  ISETP.GE.AND P2, PT, R186, R234, PT ;  /* 0x000000eaba00720c */ /* 0x000fe40003f46270 */
[----:B------:R-:W-:Y:S02]  /*d3c0*/  ISETP.GE.OR P0, PT, R36, R231, !P0 ;  /* 0x000000e72400720c */ /* 0x000fe40004706670 */
[----:B------:R-:W-:Y:S02]  /*d3d0*/  ISETP.GE.OR P2, PT, R186, R233, !P2 ;  /* 0x000000e9ba00720c */ /* 0x000fe40005746670 */
[----:B------:R-:W-:Y:S02]  /*d3e0*/  ISETP.GE.AND P1, PT, R178, R232, PT ;  /* 0x000000e8b200720c */ /* 0x000fe40003f26270 */
[----:B------:R-:W-:Y:S02]  /*d3f0*/  FSEL R65, R65, -INF , !P2 ;  /* 0xff80000041417808 */ /* 0x000fe40005000000 */
[----:B------:R-:W-:Y:S02]  /*d400*/  ISETP.GE.AND P2, PT, R36, R234, PT ;  /* 0x000000ea2400720c */ /* 0x000fe40003f46270 */
[----:B------:R-:W-:Y:S02]  /*d410*/  ISETP.GE.OR P1, PT, R178, R231, !P1 ;  /* 0x000000e7b200720c */ /* 0x000fe40004f26670 */
[----:B------:R-:W-:Y:S02]  /*d420*/  ISETP.GE.OR P2, PT, R36, R233, !P2 ;  /* 0x000000e92400720c */ /* 0x000fe40005746670 */
[----:B------:R-:W-:Y:S02]  /*d430*/  FSEL R22, R22, -INF , !P1 ;  /* 0xff80000016167808 */ /* 0x000fe40004800000 */
[CC--:B------:R-:W-:Y:S02]  /*d440*/  ISETP.GE.AND P1, PT, R196.reuse, R232.reuse, PT ;  /* 0x000000e8c400720c */ /* 0x0c0fe40003f26270 */
[----:B------:R-:W-:Y:S02]  /*d450*/  FSEL R69, R69, -INF , !P2 ;  /* 0xff80000045457808 */ /* 0x000fe40005000000 */
[-C--:B------:R-:W-:Y:S02]  /*d460*/  ISETP.GE.OR P1, PT, R196, R231.reuse, !P1 ;  /* 0x000000e7c400720c */ /* 0x080fe40004f26670 */
[----:B------:R-:W-:Y:S02]  /*d470*/  FSEL R71, R71, -INF , !P0 ;  /* 0xff80000047477808 */ /* 0x000fe40004000000 */
[----:B------:R-:W-:Y:S02]  /*d480*/  FSEL R34, R34, -INF , !P1 ;  /* 0xff80000022227808 */ /* 0x000fe40004800000 */
[-C--:B------:R-:W-:Y:S02]  /*d490*/  ISETP.GE.AND P1, PT, R169, R232.reuse, PT ;  /* 0x000000e8a900720c */ /* 0x080fe40003f26270 */
[-C--:B------:R-:W-:Y:S02]  /*d4a0*/  ISETP.GE.AND P0, PT, R183, R232.reuse, PT ;  /* 0x000000e8b700720c */ /* 0x080fe40003f06270 */
[-C--:B------:R-:W-:Y:S02]  /*d4b0*/  ISETP.GE.OR P1, PT, R169, R231.reuse, !P1 ;  /* 0x000000e7a900720c */ /* 0x080fe40004f26670 */
[-C--:B------:R-:W-:Y:S02]  /*d4c0*/  ISETP.GE.OR P0, PT, R183, R231.reuse, !P0 ;  /* 0x000000e7b700720c */ /* 0x080fe40004706670 */
[----:B------:R-:W-:Y:S02]  /*d4d0*/  FSEL R38, R38, -INF , !P1 ;  /* 0xff80000026267808 */ /* 0x000fe40004800000 */
[-C--:B------:R-:W-:Y:S02]  /*d4e0*/  ISETP.GE.AND P1, PT, R173, R232.reuse, PT ;  /* 0x000000e8ad00720c */ /* 0x080fe40003f26270 */
[----:B------:R-:W-:Y:S02]  /*d4f0*/  FSEL R5, R83, -INF , !P0 ;  /* 0xff80000053057808 */ /* 0x000fe40004000000 */
[-C--:B------:R-:W-:Y:S02]  /*d500*/  ISETP.GE.OR P1, PT, R173, R231.reuse, !P1 ;  /* 0x000000e7ad00720c */ /* 0x080fe40004f26670 */
[-C--:B------:R-:W-:Y:S02]  /*d510*/  ISETP.GE.AND P0, PT, R182, R232.reuse, PT ;  /* 0x000000e8b600720c */ /* 0x080fe40003f06270 */
[----:B------:R-:W-:Y:S02]  /*d520*/  FSEL R50, R50, -INF , !P1 ;  /* 0xff80000032327808 */ /* 0x000fe40004800000 */
[----:B------:R-:W-:Y:S02]  /*d530*/  ISETP.GE.AND P1, PT, R188, R232, PT ;  /* 0x000000e8bc00720c */ /* 0x000fe40003f26270 */
[-C--:B------:R-:W-:Y:S02]  /*d540*/  ISETP.GE.OR P0, PT, R182, R231.reuse, !P0 ;  /* 0x000000e7b600720c */ /* 0x080fe40004706670 */
[----:B------:R-:W-:Y:S02]  /*d550*/  ISETP.GE.OR P1, PT, R188, R231, !P1 ;  /* 0x000000e7bc00720c */ /* 0x000fe40004f26670 */
[----:B------:R-:W-:Y:S02]  /*d560*/  FSEL R16, R86, -INF , !P0 ;  /* 0xff80000056107808 */ /* 0x000fe40004000000 */
[----:B------:R-:W-:Y:S02]  /*d570*/  FSEL R54, R54, -INF , !P1 ;  /* 0xff80000036367808 */ /* 0x000fe40004800000 */
[----:B------:R-:W-:Y:S02]  /*d580*/  ISETP.GE.AND P0, PT, R172, R228, PT ;  /* 0x000000e4ac00720c */ /* 0x000fe40003f06270 */
[----:B------:R-:W-:Y:S02]  /*d590*/  FSEL R86, R9, -INF , !P4 ;  /* 0xff80000009567808 */ /* 0x000fe40006000000 */
[----:B------:R-:W-:Y:S02]  /*d5a0*/  FMNMX.FTZ R9, R4, R166, !PT ;  /* 0x000000a604097209 */ /* 0x000fe40007810000 */
[----:B------:R-:W-:Y:S02]  /*d5b0*/  ISETP.GE.OR P0, PT, R172, R225, !P0 ;  /* 0x000000e1ac00720c */ /* 0x000fe40004706670 */
[-C--:B------:R-:W-:Y:S02]  /*d5c0*/  ISETP.GE.AND P2, PT, R183, R234.reuse, PT ;  /* 0x000000eab700720c */ /* 0x080fe40003f46270 */
[----:B------:R-:W-:Y:S02]  /*d5d0*/  FSEL R80, R10, -INF , !P0 ;  /* 0xff8000000a507808 */ /* 0x000fe40004000000 */
[-C--:B------:R-:W-:Y:S02]  /*d5e0*/  ISETP.GE.AND P0, PT, R191, R234.reuse, PT ;  /* 0x000000eabf00720c */ /* 0x080fe40003f06270 */
[-C--:B------:R-:W-:Y:S02]  /*d5f0*/  ISETP.GE.OR P2, PT, R183, R233.reuse, !P2 ;  /* 0x000000e9b700720c */ /* 0x080fe40005746670 */
[-C--:B------:R-:W-:Y:S02]  /*d600*/  ISETP.GE.OR P0, PT, R191, R233.reuse, !P0 ;  /* 0x000000e9bf00720c */ /* 0x080fe40004706670 */
[----:B------:R-:W-:Y:S02]  /*d610*/  FSEL R7, R81, -INF , !P2 ;  /* 0xff80000051077808 */ /* 0x000fe40005000000 */
[----:B------:R-:W-:Y:S02]  /*d620*/  FSEL R53, R96, -INF , !P0 ;  /* 0xff80000060357808 */ /* 0x000fe40004000000 */
[----:B------:R-:W-:Y:S02]  /*d630*/  ISETP.GE.AND P2, PT, R181, R234, PT ;  /* 0x000000eab500720c */ /* 0x000fe40003f46270 */
[----:B------:R-:W-:Y:S02]  /*d640*/  FSEL R81, R11, -INF , !P3 ;  /* 0xff8000000b517808 */ /* 0x000fe40005800000 */
[----:B------:R-:W-:Y:S02]  /*d650*/  ISETP.GE.OR P2, PT, R181, R233, !P2 ;  /* 0x000000e9b500720c */ /* 0x000fe40005746670 */
[-C--:B------:R-:W-:Y:S02]  /*d660*/  ISETP.GE.AND P0, PT, R185, R228.reuse, PT ;  /* 0x000000e4b900720c */ /* 0x080fe40003f06270 */
[----:B------:R-:W-:Y:S02]  /*d670*/  FSEL R17, R85, -INF , !P2 ;  /* 0xff80000055117808 */ /* 0x000fe40005000000 */
[C---:B------:R-:W-:Y:S02]  /*d680*/  ISETP.GE.AND P2, PT, R190.reuse, R228, PT ;  /* 0x000000e4be00720c */ /* 0x040fe40003f46270 */
[-C--:B------:R-:W-:Y:S02]  /*d690*/  ISETP.GE.OR P0, PT, R185, R225.reuse, !P0 ;  /* 0x000000e1b900720c */ /* 0x080fe40004706670 */
[----:B------:R-:W-:Y:S02]  /*d6a0*/  ISETP.GE.OR P2, PT, R190, R225, !P2 ;  /* 0x000000e1be00720c */ /* 0x000fe40005746670 */
[----:B------:R-:W-:Y:S02]  /*d6b0*/  FSEL R96, R15, -INF , !P0 ;  /* 0xff8000000f607808 */ /* 0x000fe40004000000 */
[----:B------:R-:W-:Y:S02]  /*d6c0*/  ISETP.GE.AND P0, PT, R195, R234, PT ;  /* 0x000000eac300720c */ /* 0x000fe40003f06270 */
[----:B------:R-:W-:Y:S02]  /*d6d0*/  ISETP.GE.AND P3, PT, R185, R230, PT ;  /* 0x000000e6b900720c */ /* 0x000fe40003f66270 */
[----:B------:R-:W-:Y:S02]  /*d6e0*/  ISETP.GE.OR P0, PT, R195, R233, !P0 ;  /* 0x000000e9c300720c */ /* 0x000fe40004706670 */
[----:B------:R-:W-:Y:S02]  /*d6f0*/  ISETP.GE.OR P3, PT, R185, R229, !P3 ;  /* 0x000000e5b900720c */ /* 0x000fe40005f66670 */
[----:B------:R-:W-:Y:S02]  /*d700*/  FSEL R202, R100, -INF , !P0 ;  /* 0xff80000064ca7808 */ /* 0x000fe40004000000 */
[----:B------:R-:W-:Y:S02]  /*d710*/  IADD3 R100, R172, 0x69, RZ ;  /* 0x00000069ac647810 */ /* 0x000fe40007ffe0ff */
[----:B------:R-:W-:Y:S02]  /*d720*/  ISETP.GE.AND P0, PT, R187, R228, PT ;  /* 0x000000e4bb00720c */ /* 0x000fe40003f06270 */
[----:B------:R-:W-:Y:S02]  /*d730*/  FMNMX.FTZ R9, R171, R9, !PT ;  /* 0x00000009ab097209 */ /* 0x000fe40007810000 */
[----:B------:R-:W-:Y:S02]  /*d740*/  ISETP.GE.OR P0, PT, R187, R225, !P0 ;  /* 0x000000e1bb00720c */ /* 0x000fe40004706670 */
[----:B------:R-:W-:Y:S02]  /*d750*/  FMNMX.FTZ R9, R2, R9, !PT ;  /* 0x0000000902097209 */ /* 0x000fe40007810000 */
[----:B------:R-:W-:Y:S02]  /*d760*/  FSEL R27, R27, -INF , !P0 ;  /* 0xff8000001b1b7808 */ /* 0x000fe40004000000 */
[----:B------:R-:W-:Y:S02]  /*d770*/  FMNMX.FTZ R9, R175, R9, !PT ;  /* 0x00000009af097209 */ /* 0x000fe40007810000 */
[C---:B------:R-:W-:Y:S02]  /*d780*/  ISETP.GE.AND P5, PT, R193.reuse, R234, PT ;  /* 0x000000eac100720c */ /* 0x040fe40003fa6270 */
[----:B------:R-:W-:Y:S02]  /*d790*/  FMNMX.FTZ R9, R22, R9, !PT ;  /* 0x0000000916097209 */ /* 0x000fe40007810000 */
[C---:B------:R-:W-:Y:S02]  /*d7a0*/  ISETP.GE.OR P5, PT, R193.reuse, R233, !P5 ;  /* 0x000000e9c100720c */ /* 0x040fe40006fa6670 */
[C---:B------:R-:W-:Y:S02]  /*d7b0*/  ISETP.GE.AND P1, PT, R193.reuse, R232, PT ;  /* 0x000000e8c100720c */ /* 0x040fe40003f26270 */
[----:B------:R-:W-:Y:S02]  /*d7c0*/  FSEL R64, R64, -INF , !P5 ;  /* 0xff80000040407808 */ /* 0x000fe40006800000 */
[CC--:B------:R-:W-:Y:S02]  /*d7d0*/  ISETP.GE.AND P5, PT, R184.reuse, R234.reuse, PT ;  /* 0x000000eab800720c */ /* 0x0c0fe40003fa6270 */
[----:B------:R-:W-:Y:S02]  /*d7e0*/  ISETP.GE.OR P1, PT, R193, R231, !P1 ;  /* 0x000000e7c100720c */ /* 0x000fe40004f26670 */
[-C--:B------:R-:W-:Y:S02]  /*d7f0*/  ISETP.GE.OR P5, PT, R184, R233.reuse, !P5 ;  /* 0x000000e9b800720c */ /* 0x080fe40006fa6670 */
[----:B------:R-:W-:Y:S02]  /*d800*/  FSEL R66, R66, -INF , !P1 ;  /* 0xff80000042427808 */ /* 0x000fe40004800000 */
[----:B------:R-:W-:Y:S02]  /*d810*/  FSEL R68, R68, -INF , !P5 ;  /* 0xff80000044447808 */ /* 0x000fe40006800000 */
[----:B------:R-:W-:Y:S02]  /*d820*/  ISETP.GE.AND P5, PT, R182, R234, PT ;  /* 0x000000eab600720c */ /* 0x000fe40003fa6270 */
[----:B------:R-:W-:Y:S02]  /*d830*/  ISETP.GE.AND P1, PT, R184, R232, PT ;  /* 0x000000e8b800720c */ /* 0x000fe40003f26270 */
[----:B------:R-:W-:Y:S02]  /*d840*/  ISETP.GE.OR P5, PT, R182, R233, !P5 ;  /* 0x000000e9b600720c */ /* 0x000fe40006fa6670 */
[----:B------:R-:W-:Y:S02]  /*d850*/  ISETP.GE.OR P1, PT, R184, R231, !P1 ;  /* 0x000000e7b800720c */ /* 0x000fe40004f26670 */
[----:B------:R-:W-:Y:S02]  /*d860*/  FSEL R6, R84, -INF , !P5 ;  /* 0xff80000054067808 */ /* 0x000fe40006800000 */
[----:B------:R-:W-:Y:S02]  /*d870*/  ISETP.GE.AND P5, PT, R190, R230, PT ;  /* 0x000000e6be00720c */ /* 0x000fe40003fa6270 */
[----:B------:R-:W-:Y:S02]  /*d880*/  FSEL R70, R70, -INF , !P1 ;  /* 0xff80000046467808 */ /* 0x000fe40004800000 */
[----:B------:R-:W-:Y:S02]  /*d890*/  ISETP.GE.AND P1, PT, R192, R232, PT ;  /* 0x000000e8c000720c */ /* 0x000fe40003f26270 */
[----:B------:R-:W-:Y:S02]  /*d8a0*/  ISETP.GE.OR P5, PT, R190, R229, !P5 ;  /* 0x000000e5be00720c */ /* 0x000fe40006fa6670 */
[----:B------:R-:W-:Y:S02]  /*d8b0*/  IADD3 R190, R172, 0x59, RZ ;  /* 0x00000059acbe7810 */ /* 0x000fe40007ffe0ff */
[----:B------:R-:W-:Y:S02]  /*d8c0*/  ISETP.GE.OR P1, PT, R192, R231, !P1 ;  /* 0x000000e7c000720c */ /* 0x000fe40004f26670 */
[----:B------:R-:W-:Y:S02]  /*d8d0*/  ISETP.GE.AND P4, PT, R190, R234, PT ;  /* 0x000000eabe00720c */ /* 0x000fe40003f86270 */
[----:B------:R-:W-:Y:S02]  /*d8e0*/  FSEL R82, R82, -INF , !P1 ;  /* 0xff80000052527808 */ /* 0x000fe40004800000 */
[----:B------:R-:W-:Y:S02]  /*d8f0*/  ISETP.GE.AND P1, PT, R172, R230, PT ;  /* 0x000000e6ac00720c */ /* 0x000fe40003f26270 */
[----:B------:R-:W-:Y:S02]  /*d900*/  ISETP.GE.AND P6, PT, R190, R232, PT ;  /* 0x000000e8be00720c */ /* 0x000fe40003fc6270 */
[----:B------:R-:W-:Y:S02]  /*d910*/  ISETP.GE.OR P1, PT, R172, R229, !P1 ;  /* 0x000000e5ac00720c */ /* 0x000fe40004f26670 */
[C---:B------:R-:W-:Y:S02]  /*d920*/  ISETP.GE.OR P4, PT, R190.reuse, R233, !P4 ;  /* 0x000000e9be00720c */ /* 0x040fe40006786670 */
[----:B------:R-:W-:Y:S02]  /*d930*/  ISETP.GE.OR P6, PT, R190, R231, !P6 ;  /* 0x000000e7be00720c */ /* 0x000fe400077c6670 */
[----:B------:R-:W-:Y:S02]  /*d940*/  FSEL R199, R97, -INF , !P4 ;  /* 0xff80000061c77808 */ /* 0x000fe40006000000 */
[----:B------:R-:W-:Y:S02]  /*d950*/  FSEL R97, R14, -INF , !P2 ;  /* 0xff8000000e617808 */ /* 0x000fe40005000000 */
[----:B------:R-:W-:Y:S02]  /*d960*/  FSEL R201, R99, -INF , !P6 ;  /* 0xff80000063c97808 */ /* 0x000fe40007000000 */
[----:B------:R-:W-:Y:S02]  /*d970*/  FSEL R185, R12, -INF , !P5 ;  /* 0xff8000000cb97808 */ /* 0x000fe40006800000 */
[C---:B------:R-:W-:Y:S02]  /*d980*/  ISETP.GE.AND P5, PT, R194.reuse, R234, PT ;  /* 0x000000eac200720c */ /* 0x040fe40003fa6270 */
[CC--:B------:R-:W-:Y:S02]  /*d990*/  ISETP.GE.AND P2, PT, R195.reuse, R232.reuse, PT ;  /* 0x000000e8c300720c */ /* 0x0c0fe40003f46270 */
[C---:B------:R-:W-:Y:S02]  /*d9a0*/  ISETP.GE.AND P6, PT, R194.reuse, R232, PT ;  /* 0x000000e8c200720c */ /* 0x040fe40003fc6270 */
[C---:B------:R-:W-:Y:S02]  /*d9b0*/  ISETP.GE.OR P5, PT, R194.reuse, R233, !P5 ;  /* 0x000000e9c200720c */ /* 0x040fe40006fa6670 */
[-C--:B------:R-:W-:Y:S02]  /*d9c0*/  ISETP.GE.OR P6, PT, R194, R231.reuse, !P6 ;  /* 0x000000e7c200720c */ /* 0x080fe400077c6670 */
[----:B------:R-:W-:Y:S02]  /*d9d0*/  ISETP.GE.OR P2, PT, R195, R231, !P2 ;  /* 0x000000e7c300720c */ /* 0x000fe40005746670 */
[----:B------:R-:W-:Y:S02]  /*d9e0*/  FSEL R250, R101, -INF , !P5 ;  /* 0xff80000065fa7808 */ /* 0x000fe40006800000 */
[----:B------:R-:W-:Y:S02]  /*d9f0*/  IADD3 R101, R172, 0x68, RZ ;  /* 0x00000068ac657810 */ /* 0x000fe40007ffe0ff */
[----:B------:R-:W-:Y:S02]  /*da00*/  ISETP.GE.AND P5, PT, R196, R230, PT ;  /* 0x000000e6c400720c */ /* 0x000fe40003fa6270 */
[C---:B------:R-:W-:Y:S02]  /*da10*/  ISETP.GE.AND P0, PT, R101.reuse, R234, PT ;  /* 0x000000ea6500720c */ /* 0x040fe40003f06270 */
[----:B------:R-:W-:Y:S02]  /*da20*/  FSEL R197, R102, -INF , !P2 ;  /* 0xff80000066c57808 */ /* 0x000fe40005000000 */
[----:B------:R-:W-:Y:S02]  /*da30*/  IADD3 R102, R172, 0x71, RZ ;  /* 0x00000071ac667810 */ /* 0x000fe40007ffe0ff */
[----:B------:R-:W-:Y:S02]  /*da40*/  ISETP.GE.OR P0, PT, R101, R233, !P0 ;  /* 0x000000e96500720c */ /* 0x000fe40004706670 */
[-C--:B------:R-:W-:Y:S02]  /*da50*/  ISETP.GE.AND P2, PT, R196, R228.reuse, PT ;  /* 0x000000e4c400720c */ /* 0x080fe40003f46270 */
[----:B------:R-:W-:Y:S02]  /*da60*/  FSEL R251, R112, -INF , !P0 ;  /* 0xff80000070fb7808 */ /* 0x000fe40004000000 */
[----:B------:R-:W-:Y:S02]  /*da70*/  ISETP.GE.AND P0, PT, R174, R228, PT ;  /* 0x000000e4ae00720c */ /* 0x000fe40003f06270 */
[----:B------:R-:W-:Y:S02]  /*da80*/  IADD3 R112, R172, 0x79, RZ ;  /* 0x00000079ac707810 */ /* 0x000fe40007ffe0ff */
[----:B------:R-:W-:Y:S02]  /*da90*/  ISETP.GE.OR P0, PT, R174, R225, !P0 ;  /* 0x000000e1ae00720c */ /* 0x000fe40004706670 */
[C---:B------:R-:W-:Y:S02]  /*daa0*/  ISETP.GE.AND P4, PT, R178.reuse, R230, PT ;  /* 0x000000e6b200720c */ /* 0x040fe40003f86270 */
[----:B------:R-:W-:Y:S02]  /*dab0*/  FSEL R31, R31, -INF , !P0 ;  /* 0xff8000001f1f7808 */ /* 0x000fe40004000000 */
[-C--:B------:R-:W-:Y:S02]  /*dac0*/  ISETP.GE.OR P4, PT, R178, R229.reuse, !P4 ;  /* 0x000000e5b200720c */ /* 0x080fe40006786670 */
[----:B------:R-:W-:Y:S02]  /*dad0*/  ISETP.GE.OR P5, PT, R196, R229, !P5 ;  /* 0x000000e5c400720c */ /* 0x000fe40006fa6670 */
[----:B------:R-:W-:Y:S02]  /*dae0*/  FSEL R84, R24, -INF , !P4 ;  /* 0xff80000018547808 */ /* 0x000fe40006000000 */
[----:B------:R-:W-:Y:S02]  /*daf0*/  ISETP.GE.AND P4, PT, R100, R234, PT ;  /* 0x000000ea6400720c */ /* 0x000fe40003f86270 */
[----:B------:R-:W-:Y:S02]  /*db00*/  FSEL R99, R28, -INF , !P5 ;  /* 0xff8000001c637808 */ /* 0x000fe40006800000 */
[----:B------:R-:W-:Y:S02]  /*db10*/  ISETP.GE.OR P4, PT, R100, R233, !P4 ;  /* 0x000000e96400720c */ /* 0x000fe40006786670 */
[----:B------:R-:W-:Y:S02]  /*db20*/  ISETP.GE.OR P2, PT, R196, R225, !P2 ;  /* 0x000000e1c400720c */ /* 0x000fe40005746670 */
[----:B------:R-:W-:Y:S02]  /*db30*/  FSEL R196, R103, -INF , !P6 ;  /* 0xff80000067c47808 */ /* 0x000fe40007000000 */
[----:B------:R-:W-:Y:S02]  /*db40*/  ISETP.GE.AND P6, PT, R100, R232, PT ;  /* 0x000000e86400720c */ /* 0x000fe40003fc6270 */
[----:B------:R-:W-:Y:S02]  /*db50*/  IADD3 R103, R172, 0x78, RZ ;  /* 0x00000078ac677810 */ /* 0x000fe40007ffe0ff */
[----:B------:R-:W-:Y:S02]  /*db60*/  ISETP.GE.OR P6, PT, R100, R231, !P6 ;  /* 0x000000e76400720c */ /* 0x000fe400077c6670 */
[----:B------:R-:W-:Y:S02]  /*db70*/  FSEL R200, R113, -INF , !P4 ;  /* 0xff80000071c87808 */ /* 0x000fe40006000000 */
[----:B------:R-:W-:Y:S02]  /*db80*/  IADD3 R113, R172, 0x70, RZ ;  /* 0x00000070ac717810 */ /* 0x000fe40007ffe0ff */
[----:B------:R-:W-:Y:S01]  /*db90*/  FSEL R203, R115, -INF , !P6 ;  /* 0xff80000073cb7808 */ /* 0x000fe20007000000 */
[----:B------:R-:W-:Y:S01]  /*dba0*/  IMAD.MOV.U32 R115, RZ, RZ, R250 ;  /* 0x000000ffff737224 */ /* 0x000fe200078e00fa */
[----:B------:R-:W-:Y:S02]  /*dbb0*/  FSEL R87, R30, -INF , !P2 ;  /* 0xff8000001e577808 */ /* 0x000fe40005000000 */
[----:B------:R-:W-:Y:S02]  /*dbc0*/  ISETP.GE.AND P2, PT, R168, R230, PT ;  /* 0x000000e6a800720c */ /* 0x000fe40003f46270 */
[-C--:B------:R-:W-:Y:S02]  /*dbd0*/  ISETP.GE.AND P6, PT, R102, R234.reuse, PT ;  /* 0x000000ea6600720c */ /* 0x080fe40003fc6270 */
[----:B------:R-:W-:Y:S02]  /*dbe0*/  ISETP.GE.OR P2, PT, R168, R229, !P2 ;  /* 0x000000e5a800720c */ /* 0x000fe40005746670 */
[----:B------:R-:W-:Y:S02]  /*dbf0*/  ISETP.GE.OR P6, PT, R102, R233, !P6 ;  /* 0x000000e96600720c */ /* 0x000fe400077c6670 */
[----:B------:R-:W-:Y:S02]  /*dc00*/  FSEL R30, R41, -INF , !P2 ;  /* 0xff800000291e7808 */ /* 0x000fe40005000000 */
[----:B------:R-:W-:Y:S02]  /*dc10*/  FMNMX.FTZ R41, R23, R9, !PT ;  /* 0x0000000917297209 */ /* 0x000fe40007810000 */
[C---:B------:R-:W-:Y:S02]  /*dc20*/  ISETP.GE.AND P0, PT, R113.reuse, R234, PT ;  /* 0x000000ea7100720c */ /* 0x040fe40003f06270 */
[----:B------:R-:W-:Y:S02]  /*dc30*/  FMNMX.FTZ R41, R34, R41, !PT ;  /* 0x0000002922297209 */ /* 0x000fe40007810000 */
[----:B------:R-:W-:Y:S02]  /*dc40*/  ISETP.GE.OR P0, PT, R113, R233, !P0 ;  /* 0x000000e97100720c */ /* 0x000fe40004706670 */
[----:B------:R-:W-:Y:S02]  /*dc50*/  FMNMX.FTZ R41, R35, R41, !PT ;  /* 0x0000002923297209 */ /* 0x000fe40007810000 */
[----:B------:R-:W-:Y:S02]  /*dc60*/  ISETP.GE.AND P5, PT, R102, R232, PT ;  /* 0x000000e86600720c */ /* 0x000fe40003fa6270 */
[----:B------:R-:W-:Y:S02]  /*dc70*/  FMNMX.FTZ R41, R38, R41, !PT ;  /* 0x0000002926297209 */ /* 0x000fe40007810000 */
[----:B------:R-:W-:Y:S02]  /*dc80*/  ISETP.GE.OR P5, PT, R102, R231, !P5 ;  /* 0x000000e76600720c */ /* 0x000fe40006fa6670 */
[----:B------:R-:W-:Y:S02]  /*dc90*/  FMNMX.FTZ R41, R39, R41, !PT ;  /* 0x0000002927297209 */ /* 0x000fe40007810000 */
[----:B------:R-:W-:Y:S02]  /*dca0*/  FSEL R85, R8, -INF , !P1 ;  /* 0xff80000008557808 */ /* 0x000fe40004800000 */
        /* <DEDUP_REMOVED lines=8> */
[C---:B------:R-:W-:Y:S02]  /*dd30*/  ISETP.GE.AND P1, PT, R191.reuse, R232, PT ;  /* 0x000000e8bf00720c */ /* 0x040fe40003f26270 */
[----:B------:R-:W-:Y:S02]  /*dd40*/  FMNMX.FTZ R8, R180, R8, !PT ;  /* 0x00000008b4087209 */ /* 0x000fe40007810000 */
[----:B------:R-:W-:Y:S02]  /*dd50*/  ISETP.GE.OR P1, PT, R191, R231, !P1 ;  /* 0x000000e7bf00720c */ /* 0x000fe40004f26670 */
[----:B------:R-:W-:Y:S02]  /*dd60*/  FMNMX.FTZ R8, R170, R8, !PT ;  /* 0x00000008aa087209 */ /* 0x000fe40007810000 */
[----:B------:R-:W-:Y:S02]  /*dd70*/  FSEL R198, R98, -INF , !P1 ;  /* 0xff80000062c67808 */ /* 0x000fe40004800000 */
        /* <DEDUP_REMOVED lines=10> */
[----:B------:R-:W-:Y:S02]  /*de20*/  FSEL R178, R13, -INF , !P3 ;  /* 0xff8000000db27808 */ /* 0x000fe40005800000 */
[----:B------:R-:W-:Y:S01]  /*de30*/  FSEL R252, R114, -INF , !P1 ;  /* 0xff80000072fc7808 */ /* 0x000fe20004800000 */
[----:B------:R-:W-:Y:S01]  /*de40*/  IMAD.MOV.U32 R114, RZ, RZ, R199 ;  /* 0x000000ffff727224 */ /* 0x000fe200078e00c7 */
[----:B------:R-:W-:Y:S02]  /*de50*/  ISETP.GE.AND P1, PT, R169, R228, PT ;  /* 0x000000e4a900720c */ /* 0x000fe40003f26270 */
[----:B------:R-:W-:Y:S02]  /*de60*/  ISETP.GE.AND P3, PT, R187, R230, PT ;  /* 0x000000e6bb00720c */ /* 0x000fe40003f66270 */
[----:B------:R-:W-:Y:S02]  /*de70*/  ISETP.GE.OR P1, PT, R169, R225, !P1 ;  /* 0x000000e1a900720c */ /* 0x000fe40004f26670 */
[-C--:B------:R-:W-:Y:S02]  /*de80*/  ISETP.GE.OR P3, PT, R187, R229.reuse, !P3 ;  /* 0x000000e5bb00720c */ /* 0x080fe40005f66670 */
[----:B------:R-:W-:Y:S01]  /*de90*/  FSEL R187, R116, -INF , !P0 ;  /* 0xff80000074bb7808 */ /* 0x000fe20004000000 */
[----:B------:R-:W-:Y:S01]  /*dea0*/  IMAD.MOV.U32 R116, RZ, RZ, R197 ;  /* 0x000000ffff747224 */ /* 0x000fe200078e00c5 */
[----:B------:R-:W-:Y:S02]  /*deb0*/  ISETP.GE.AND P0, PT, R168, R228, PT ;  /* 0x000000e4a800720c */ /* 0x000fe40003f06270 */
[----:B------:R-:W-:Y:S02]  /*dec0*/  FSEL R83, R25, -INF , !P3 ;  /* 0xff80000019537808 */ /* 0x000fe40005800000 */
[----:B------:R-:W-:Y:S02]  /*ded0*/  ISETP.GE.AND P3, PT, R174, R230, PT ;  /* 0x000000e6ae00720c */ /* 0x000fe40003f66270 */
[----:B------:R-:W-:Y:S02]  /*dee0*/  FSEL R25, R42, -INF , !P1 ;  /* 0xff8000002a197808 */ /* 0x000fe40004800000 */
[----:B------:R-:W-:Y:S02]  /*def0*/  ISETP.GE.AND P1, PT, R103, R232, PT ;  /* 0x000000e86700720c */ /* 0x000fe40003f26270 */
[----:B------:R-:W-:Y:S02]  /*df00*/  ISETP.GE.OR P3, PT, R174, R229, !P3 ;  /* 0x000000e5ae00720c */ /* 0x000fe40005f66670 */
[----:B------:R-:W-:Y:S02]  /*df10*/  FSEL R174, R117, -INF , !P6 ;  /* 0xff80000075ae7808 */ /* 0x000fe40007000000 */
[----:B------:R-:W-:Y:S02]  /*df20*/  ISETP.GE.OR P1, PT, R103, R231, !P1 ;  /* 0x000000e76700720c */ /* 0x000fe40004f26670 */
[----:B------:R-:W-:Y:S02]  /*df30*/  FSEL R98, R29, -INF , !P3 ;  /* 0xff8000001d627808 */ /* 0x000fe40005800000 */
        /* <DEDUP_REMOVED lines=8> */
[----:B------:R-:W-:Y:S02]  /*dfc0*/  ISETP.GE.AND P0, PT, R112, R232, PT ;  /* 0x000000e87000720c */ /* 0x000fe40003f06270 */
[----:B------:R-:W-:Y:S02]  /*dfd0*/  FSEL R130, R130, -INF , !P1 ;  /* 0xff80000082827808 */ /* 0x000fe40004800000 */
[----:B------:R-:W-:Y:S02]  /*dfe0*/  ISETP.GE.AND P1, PT, R188, R228, PT ;  /* 0x000000e4bc00720c */ /* 0x000fe40003f26270 */
[----:B------:R-:W-:Y:S02]  /*dff0*/  ISETP.GE.OR P0, PT, R112, R231, !P0 ;  /* 0x000000e77000720c */ /* 0x000fe40004706670 */
[----:B------:R-:W-:Y:S02]  /*e000*/  ISETP.GE.OR P1, PT, R188, R225, !P1 ;  /* 0x000000e1bc00720c */ /* 0x000fe40004f26670 */
[----:B------:R-:W-:Y:S02]  /*e010*/  FSEL R131, R131, -INF , !P0 ;  /* 0xff80000083837808 */ /* 0x000fe40004000000 */
[----:B------:R-:W-:Y:S02]  /*e020*/  FSEL R58, R58, -INF , !P1 ;  /* 0xff8000003a3a7808 */ /* 0x000fe40004800000 */
[-C--:B------:R-:W-:Y:S02]  /*e030*/  ISETP.GE.AND P0, PT, R179, R230.reuse, PT ;  /* 0x000000e6b300720c */ /* 0x080fe40003f06270 */
[----:B------:R-:W-:Y:S02]  /*e040*/  FMNMX.FTZ R43, R85, R165, !PT ;  /* 0x000000a5552b7209 */ /* 0x000fe40007810000 */
[----:B------:R-:W-:Y:S02]  /*e050*/  ISETP.GE.OR P0, PT, R179, R229, !P0 ;  /* 0x000000e5b300720c */ /* 0x000fe40004706670 */
[----:B------:R-:W-:Y:S02]  /*e060*/  FMNMX.FTZ R43, R86, R43, !PT ;  /* 0x0000002b562b7209 */ /* 0x000fe40007810000 */
[----:B------:R-:W-:Y:S02]  /*e070*/  FSEL R57, R57, -INF , !P0 ;  /* 0xff80000039397808 */ /* 0x000fe40004000000 */
[----:B------:R-:W-:Y:S02]  /*e080*/  FMNMX.FTZ R43, R185, R43, !PT ;  /* 0x0000002bb92b7209 */ /* 0x000fe40007810000 */
[-C--:B------:R-:W-:Y:S02]  /*e090*/  ISETP.GE.AND P6, PT, R173, R230.reuse, PT ;  /* 0x000000e6ad00720c */ /* 0x080fe40003fc6270 */
[----:B------:R-:W-:Y:S02]  /*e0a0*/  ISETP.GE.AND P4, PT, R169, R230, PT ;  /* 0x000000e6a900720c */ /* 0x000fe40003f86270 */
[-C--:B------:R-:W-:Y:S02]  /*e0b0*/  ISETP.GE.OR P6, PT, R173, R229.reuse, !P6 ;  /* 0x000000e5ad00720c */ /* 0x080fe400077c6670 */
[----:B------:R-:W-:Y:S02]  /*e0c0*/  ISETP.GE.OR P4, PT, R169, R229, !P4 ;  /* 0x000000e5a900720c */ /* 0x000fe40006786670 */
[----:B------:R-:W-:Y:S02]  /*e0d0*/  FSEL R44, R44, -INF , !P6 ;  /* 0xff8000002c2c7808 */ /* 0x000fe40007000000 */
[C---:B------:R-:W-:Y:S02]  /*e0e0*/  ISETP.GE.AND P6, PT, R179.reuse, R228, PT ;  /* 0x000000e4b300720c */ /* 0x040fe40003fc6270 */
[----:B------:R-:W-:Y:S02]  /*e0f0*/  FSEL R169, R118, -INF , !P3 ;  /* 0xff80000076a97808 */ /* 0x000fe40005800000 */
        /* <DEDUP_REMOVED lines=8> */
[C---:B------:R-:W-:Y:S02]  /*e180*/  ISETP.GE.AND P6, PT, R182.reuse, R230, PT ;  /* 0x000000e6b600720c */ /* 0x040fe40003fc6270 */
[C---:B------:R-:W-:Y:S02]  /*e190*/  ISETP.GE.AND P3, PT, R173.reuse, R228, PT ;  /* 0x000000e4ad00720c */ /* 0x040fe40003f66270 */
[----:B------:R-:W-:Y:S02]  /*e1a0*/  ISETP.GE.OR P6, PT, R182, R229, !P6 ;  /* 0x000000e5b600720c */ /* 0x000fe400077c6670 */
[----:B------:R-:W-:Y:S02]  /*e1b0*/  ISETP.GE.OR P3, PT, R173, R225, !P3 ;  /* 0x000000e1ad00720c */ /* 0x000fe40005f66670 */
[----:B------:R-:W-:Y:S02]  /*e1c0*/  FSEL R173, R129, -INF , !P4 ;  /* 0xff80000081ad7808 */ /* 0x000fe40006000000 */
[----:B------:R-:W-:Y:S02]  /*e1d0*/  ISETP.GE.AND P4, PT, R188, R230, PT ;  /* 0x000000e6bc00720c */ /* 0x000fe40003f86270 */
[----:B------:R-:W-:Y:S02]  /*e1e0*/  FSEL R46, R46, -INF , !P3 ;  /* 0xff8000002e2e7808 */ /* 0x000fe40005800000 */
[----:B------:R-:W-:Y:S02]  /*e1f0*/  ISETP.GE.OR P4, PT, R188, R229, !P4 ;  /* 0x000000e5bc00720c */ /* 0x000fe40006786670 */
[CC--:B------:R-:W-:Y:S02]  /*e200*/  ISETP.GE.AND P3, PT, R193.reuse, R228.reuse, PT ;  /* 0x000000e4c100720c */ /* 0x0c0fe40003f66270 */
[----:B------:R-:W-:Y:S02]  /*e210*/  FSEL R56, R56, -INF , !P4 ;  /* 0xff80000038387808 */ /* 0x000fe40006000000 */
[-C--:B------:R-:W-:Y:S02]  /*e220*/  ISETP.GE.OR P3, PT, R193, R225.reuse, !P3 ;  /* 0x000000e1c100720c */ /* 0x080fe40005f66670 */
[-C--:B------:R-:W-:Y:S02]  /*e230*/  ISETP.GE.AND P4, PT, R186, R228.reuse, PT ;  /* 0x000000e4ba00720c */ /* 0x080fe40003f86270 */
[----:B------:R-:W-:Y:S02]  /*e240*/  FSEL R15, R62, -INF , !P3 ;  /* 0xff8000003e0f7808 */ /* 0x000fe40005800000 */
[----:B------:R-:W-:Y:S02]  /*e250*/  FSEL R62, R88, -INF , !P6 ;  /* 0xff800000583e7808 */ /* 0x000fe40007000000 */
[-C--:B------:R-:W-:Y:S02]  /*e260*/  ISETP.GE.OR P4, PT, R186, R225.reuse, !P4 ;  /* 0x000000e1ba00720c */ /* 0x080fe40006786670 */
[CC--:B------:R-:W-:Y:S02]  /*e270*/  ISETP.GE.AND P3, PT, R192.reuse, R228.reuse, PT ;  /* 0x000000e4c000720c */ /* 0x0c0fe40003f66270 */
[----:B------:R-:W-:Y:S02]  /*e280*/  FSEL R63, R63, -INF , !P4 ;  /* 0xff8000003f3f7808 */ /* 0x000fe40006000000 */
[-C--:B------:R-:W-:Y:S02]  /*e290*/  ISETP.GE.OR P3, PT, R192, R225.reuse, !P3 ;  /* 0x000000e1c000720c */ /* 0x080fe40005f66670 */
[-C--:B------:R-:W-:Y:S02]  /*e2a0*/  ISETP.GE.AND P6, PT, R190, R228.reuse, PT ;  /* 0x000000e4be00720c */ /* 0x080fe40003fc6270 */
[----:B------:R-:W-:Y:S02]  /*e2b0*/  ISETP.GE.AND P1, PT, R184, R228, PT ;  /* 0x000000e4b800720c */ /* 0x000fe40003f26270 */
[-C--:B------:R-:W-:Y:S02]  /*e2c0*/  ISETP.GE.OR P6, PT, R190, R225.reuse, !P6 ;  /* 0x000000e1be00720c */ /* 0x080fe400077c6670 */
[----:B------:R-:W-:Y:S02]  /*e2d0*/  ISETP.GE.OR P1, PT, R184, R225, !P1 ;  /* 0x000000e1b800720c */ /* 0x000fe40004f26670 */
[C---:B------:R-:W-:Y:S02]  /*e2e0*/  ISETP.GE.AND P4, PT, R183.reuse, R230, PT ;  /* 0x000000e6b700720c */ /* 0x040fe40003f86270 */
[----:B------:R-:W-:Y:S02]  /*e2f0*/  FSEL R74, R74, -INF , !P1 ;  /* 0xff8000004a4a7808 */ /* 0x000fe40004800000 */
[C---:B------:R-:W-:Y:S02]  /*e300*/  ISETP.GE.AND P1, PT, R182.reuse, R228, PT ;  /* 0x000000e4b600720c */ /* 0x040fe40003f26270 */
[----:B------:R-:W-:Y:S02]  /*e310*/  ISETP.GE.OR P4, PT, R183, R229, !P4 ;  /* 0x000000e5b700720c */ /* 0x000fe40006786670 */
[----:B------:R-:W-:Y:S02]  /*e320*/  ISETP.GE.OR P1, PT, R182, R225, !P1 ;  /* 0x000000e1b600720c */ /* 0x000fe40004f26670 */
[----:B------:R-:W-:Y:S01]  /*e330*/  FSEL R13, R77, -INF , !P4 ;  /* 0xff8000004d0d7808 */ /* 0x000fe20006000000 */
[----:B------:R-:W-:Y:S01]  /*e340*/  IMAD.MOV.U32 R77, RZ, RZ, R251 ;  /* 0x000000ffff4d7224 */ /* 0x000fe200078e00fb */
[C---:B------:R-:W-:Y:S02]  /*e350*/  ISETP.GE.AND P4, PT, R191.reuse, R230, PT ;  /* 0x000000e6bf00720c */ /* 0x040fe40003f86270 */
[----:B------:R-:W-:Y:S01]  /*e360*/  FSEL R199, R90, -INF , !P1 ;  /* 0xff8000005ac77808 */ /* 0x000fe20004800000 */
[----:B------:R-:W-:Y:S01]  /*e370*/  IMAD.MOV.U32 R90, RZ, RZ, R114 ;  /* 0x000000ffff5a7224 */ /* 0x000fe200078e0072 */
[----:B------:R-:W-:Y:S01]  /*e380*/  ISETP.GE.OR P4, PT, R191, R229, !P4 ;  /* 0x000000e5bf00720c */ /* 0x000fe20006786670 */
[----:B------:R-:W-:Y:S01]  /*e390*/  IMAD.MOV.U32 R114, RZ, RZ, R198 ;  /* 0x000000ffff727224 */ /* 0x000fe200078e00c6 */
[C---:B------:R-:W-:Y:S02]  /*e3a0*/  ISETP.GE.AND P1, PT, R195.reuse, R228, PT ;  /* 0x000000e4c300720c */ /* 0x040fe40003f26270 */
[CC--:B------:R-:W-:Y:S02]  /*e3b0*/  ISETP.GE.AND P0, PT, R184.reuse, R230.reuse, PT ;  /* 0x000000e6b800720c */ /* 0x0c0fe40003f06270 */
[----:B------:R-:W-:Y:S02]  /*e3c0*/  ISETP.GE.OR P1, PT, R195, R225, !P1 ;  /* 0x000000e1c300720c */ /* 0x000fe40004f26670 */
[----:B------:R-:W-:Y:S02]  /*e3d0*/  ISETP.GE.OR P0, PT, R184, R229, !P0 ;  /* 0x000000e5b800720c */ /* 0x000fe40004706670 */
[C---:B------:R-:W-:Y:S02]  /*e3e0*/  ISETP.GE.AND P2, PT, R189.reuse, R230, PT ;  /* 0x000000e6bd00720c */ /* 0x040fe40003f46270 */
[----:B------:R-:W-:Y:S02]  /*e3f0*/  FSEL R12, R72, -INF , !P0 ;  /* 0xff800000480c7808 */ /* 0x000fe40004000000 */
[----:B------:R-:W-:Y:S02]  /*e400*/  FMNMX.FTZ R72, R66, R41, !PT ;  /* 0x0000002942487209 */ /* 0x000fe40007810000 */
[-C--:B------:R-:W-:Y:S02]  /*e410*/  ISETP.GE.OR P2, PT, R189, R229.reuse, !P2 ;  /* 0x000000e5bd00720c */ /* 0x080fe40005746670 */
[----:B------:R-:W-:Y:S02]  /*e420*/  FMNMX.FTZ R72, R67, R72, !PT ;  /* 0x0000004843487209 */ /* 0x000fe40007810000 */
[----:B------:R-:W-:Y:S02]  /*e430*/  FSEL R45, R45, -INF , !P2 ;  /* 0xff8000002d2d7808 */ /* 0x000fe40005000000 */
[----:B------:R-:W-:Y:S02]  /*e440*/  ISETP.GE.AND P2, PT, R193, R230, PT ;  /* 0x000000e6c100720c */ /* 0x000fe40003f46270 */
[-C--:B------:R-:W-:Y:S02]  /*e450*/  ISETP.GE.AND P0, PT, R183, R228.reuse, PT ;  /* 0x000000e4b700720c */ /* 0x080fe40003f06270 */
[----:B------:R-:W-:Y:S02]  /*e460*/  ISETP.GE.OR P2, PT, R193, R229, !P2 ;  /* 0x000000e5c100720c */ /* 0x000fe40005746670 */
[-C--:B------:R-:W-:Y:S02]  /*e470*/  ISETP.GE.OR P0, PT, R183, R225.reuse, !P0 ;  /* 0x000000e1b700720c */ /* 0x080fe40004706670 */
[----:B------:R-:W-:Y:S02]  /*e480*/  FSEL R29, R60, -INF , !P2 ;  /* 0xff8000003c1d7808 */ /* 0x000fe40005000000 */
[----:B------:R-:W-:Y:S01]  /*e490*/  FSEL R60, R92, -INF , !P4 ;  /* 0xff8000005c3c7808 */ /* 0x000fe20006000000 */
[----:B------:R-:W-:Y:S01]  /*e4a0*/  IMAD.MOV.U32 R92, RZ, RZ, R202 ;  /* 0x000000ffff5c7224 */ /* 0x000fe200078e00ca */
[C---:B------:R-:W-:Y:S02]  /*e4b0*/  ISETP.GE.AND P2, PT, R36.reuse, R228, PT ;  /* 0x000000e42400720c */ /* 0x040fe40003f46270 */
[----:B------:R-:W-:Y:S02]  /*e4c0*/  FSEL R9, R79, -INF , !P0 ;  /* 0xff8000004f097808 */ /* 0x000fe40004000000 */
[----:B------:R-:W-:Y:S02]  /*e4d0*/  ISETP.GE.OR P2, PT, R36, R225, !P2 ;  /* 0x000000e12400720c */ /* 0x000fe40005746670 */
[----:B------:R-:W-:Y:S02]  /*e4e0*/  FMNMX.FTZ R36, R49, R10, !PT ;  /* 0x0000000a31247209 */ /* 0x000fe40007810000 */
[----:B------:R-:W-:Y:S02]  /*e4f0*/  FSEL R10, R78, -INF , !P3 ;  /* 0xff8000004e0a7808 */ /* 0x000fe40005800000 */
[----:B------:R-:W-:Y:S02]  /*e500*/  FMNMX.FTZ R36, R20, R36, !PT ;  /* 0x0000002414247209 */ /* 0x000fe40007810000 */
[C---:B------:R-:W-:Y:S02]  /*e510*/  ISETP.GE.AND P0, PT, R190.reuse, R230, PT ;  /* 0x000000e6be00720c */ /* 0x040fe40003f06270 */
[----:B------:R-:W-:Y:S02]  /*e520*/  FMNMX.FTZ R36, R19, R36, !PT ;  /* 0x0000002413247209 */ /* 0x000fe40007810000 */
[-C--:B------:R-:W-:Y:S02]  /*e530*/  ISETP.GE.OR P0, PT, R190, R229.reuse, !P0 ;  /* 0x000000e5be00720c */ /* 0x080fe40004706670 */
[----:B------:R-:W-:Y:S02]  /*e540*/  FMNMX.FTZ R36, R64, R36, !PT ;  /* 0x0000002440247209 */ /* 0x000fe40007810000 */
[----:B------:R-:W-:Y:S02]  /*e550*/  FSEL R78, R93, -INF , !P0 ;  /* 0xff8000005d4e7808 */ /* 0x000fe40004000000 */
[----:B------:R-:W-:Y:S02]  /*e560*/  FSEL R93, R95, -INF , !P6 ;  /* 0xff8000005f5d7808 */ /* 0x000fe40007000000 */
[CC--:B------:R-:W-:Y:S02]  /*e570*/  ISETP.GE.AND P6, PT, R100.reuse, R230.reuse, PT ;  /* 0x000000e66400720c */ /* 0x0c0fe40003fc6270 */
[C---:B------:R-:W-:Y:S02]  /*e580*/  ISETP.GE.AND P0, PT, R101.reuse, R230, PT ;  /* 0x000000e66500720c */ /* 0x040fe40003f06270 */
[-C--:B------:R-:W-:Y:S02]  /*e590*/  ISETP.GE.OR P6, PT, R100, R229.reuse, !P6 ;  /* 0x000000e56400720c */ /* 0x080fe400077c6670 */
[-C--:B------:R-:W-:Y:S02]  /*e5a0*/  ISETP.GE.OR P0, PT, R101, R229.reuse, !P0 ;  /* 0x000000e56500720c */ /* 0x080fe40004706670 */
[----:B------:R-:W-:Y:S02]  /*e5b0*/  FMNMX.FTZ R36, R65, R36, !PT ;  /* 0x0000002441247209 */ /* 0x000fe40007810000 */
[----:B------:R-:W-:Y:S02]  /*e5c0*/  FSEL R108, R108, -INF , !P0 ;  /* 0xff8000006c6c7808 */ /* 0x000fe40004000000 */
[----:B------:R-:W-:Y:S02]  /*e5d0*/  FMNMX.FTZ R36, R68, R36, !PT ;  /* 0x0000002444247209 */ /* 0x000fe40007810000 */
[----:B------:R-:W-:Y:S01]  /*e5e0*/  FSEL R8, R75, -INF , !P2 ;  /* 0xff8000004b087808 */ /* 0x000fe20005000000 */
[----:B------:R-:W-:Y:S01]  /*e5f0*/  IMAD.MOV.U32 R75, RZ, RZ, R196 ;  /* 0x000000ffff4b7224 */ /* 0x000fe200078e00c4 */
[----:B------:R-:W-:Y:S02]  /*e600*/  FMNMX.FTZ R36, R69, R36, !PT ;  /* 0x0000002445247209 */ /* 0x000fe40007810000 */
[C---:B------:R-:W-:Y:S02]  /*e610*/  ISETP.GE.AND P2, PT, R181.reuse, R230, PT ;  /* 0x000000e6b500720c */ /* 0x040fe40003f46270 */
[----:B------:R-:W-:Y:S02]  /*e620*/  FMNMX.FTZ R36, R18, R36, !PT ;  /* 0x0000002412247209 */ /* 0x000fe40007810000 */
[----:B------:R-:W-:Y:S02]  /*e630*/  ISETP.GE.OR P2, PT, R181, R229, !P2 ;  /* 0x000000e5b500720c */ /* 0x000fe40005746670 */
[----:B------:R-:W-:Y:S02]  /*e640*/  FMNMX.FTZ R36, R7, R36, !PT ;  /* 0x0000002407247209 */ /* 0x000fe40007810000 */
[----:B------:R-:W-:Y:S02]  /*e650*/  ISETP.GE.AND P4, PT, R194, R228, PT ;  /* 0x000000e4c200720c */ /* 0x000fe40003f86270 */
[----:B------:R-:W-:Y:S02]  /*e660*/  FMNMX.FTZ R36, R6, R36, !PT ;  /* 0x0000002406247209 */ /* 0x000fe40007810000 */
[-C--:B------:R-:W-:Y:S02]  /*e670*/  ISETP.GE.OR P4, PT, R194, R225.reuse, !P4 ;  /* 0x000000e1c200720c */ /* 0x080fe40006786670 */
[----:B------:R-:W-:Y:S02]  /*e680*/  FMNMX.FTZ R36, R17, R36, !PT ;  /* 0x0000002411247209 */ /* 0x000fe40007810000 */
[C---:B------:R-:W-:Y:S02]  /*e690*/  ISETP.GE.AND P0, PT, R102.reuse, R228, PT ;  /* 0x000000e46600720c */ /* 0x040fe40003f06270 */
[----:B------:R-:W-:Y:S02]  /*e6a0*/  FMNMX.FTZ R36, R53, R36, !PT ;  /* 0x0000002435247209 */ /* 0x000fe40007810000 */
[-C--:B------:R-:W-:Y:S02]  /*e6b0*/  ISETP.GE.OR P0, PT, R102, R225.reuse, !P0 ;  /* 0x000000e16600720c */ /* 0x080fe40004706670 */
[----:B------:R-:W-:Y:S02]  /*e6c0*/  FMNMX.FTZ R36, R90, R36, !PT ;  /* 0x000000245a247209 */ /* 0x000fe40007810000 */
[----:B------:R-:W-:Y:S02]  /*e6d0*/  FSEL R197, R123, -INF , !P0 ;  /* 0xff8000007bc57808 */ /* 0x000fe40004000000 */
[----:B------:R-:W-:Y:S02]  /*e6e0*/  FMNMX.FTZ R36, R92, R36, !PT ;  /* 0x000000245c247209 */ /* 0x000fe40007810000 */
[----:B------:R-:W-:Y:S02]  /*e6f0*/  ISETP.GE.AND P3, PT, R191, R228, PT ;  /* 0x000000e4bf00720c */ /* 0x000fe40003f66270 */
[----:B------:R-:W-:Y:S02]  /*e700*/  FMNMX.FTZ R36, R115, R36, !PT ;  /* 0x0000002473247209 */ /* 0x000fe40007810000 */
[-C--:B------:R-:W-:Y:S02]  /*e710*/  ISETP.GE.OR P3, PT, R191, R225.reuse, !P3 ;  /* 0x000000e1bf00720c */ /* 0x080fe40005f66670 */
[----:B------:R-:W-:Y:S02]  /*e720*/  FMNMX.FTZ R36, R77, R36, !PT ;  /* 0x000000244d247209 */ /* 0x000fe40007810000 */
[----:B------:R-:W-:Y:S02]  /*e730*/  FSEL R42, R94, -INF , !P3 ;  /* 0xff8000005e2a7808 */ /* 0x000fe40005800000 */
[----:B------:R-:W-:Y:S02]  /*e740*/  FSEL R94, R107, -INF , !P4 ;  /* 0xff8000006b5e7808 */ /* 0x000fe40006000000 */
[C---:B------:R-:W-:Y:S02]  /*e750*/  ISETP.GE.AND P3, PT, R101.reuse, R228, PT ;  /* 0x000000e46500720c */ /* 0x040fe40003f66270 */
[----:B------:R-:W-:Y:S02]  /*e760*/  FMNMX.FTZ R36, R200, R36, !PT ;  /* 0x00000024c8247209 */ /* 0x000fe40007810000 */
[----:B------:R-:W-:Y:S01]  /*e770*/  ISETP.GE.OR P3, PT, R101, R225, !P3 ;  /* 0x000000e16500720c */ /* 0x000fe20005f66670 */
[----:B------:R-:W-:Y:S01]  /*e780*/  IMAD.MOV.U32 R101, RZ, RZ, R42 ;  /* 0x000000ffff657224 */ /* 0x000fe200078e002a */
        /* <DEDUP_REMOVED lines=48> */
[C---:B------:R-:W-:Y:S04]  /*ea90*/  ISETP.GE.AND P5, PT, R189.reuse, R228, PT ;  /* 0x000000e4bd00720c */ /* 0x040fe80003fa6270 */
[----:B------:R-:W-:Y:S04]  /*eaa0*/  ISETP.GE.OR P5, PT, R189, R225, !P5 ;  /* 0x000000e1bd00720c */ /* 0x000fe80006fa6670 */
[----:B------:R-:W-:Y:S02]  /*eab0*/  FSEL R47, R47, -INF , !P5 ;  /* 0xff8000002f2f7808 */ /* 0x000fe40006800000 */
[C---:B------:R-:W-:Y:S02]  /*eac0*/  ISETP.GE.AND P5, PT, R186.reuse, R230, PT ;  /* 0x000000e6ba00720c */ /* 0x040fe40003fa6270 */
[----:B------:R-:W-:Y:S02]  /*ead0*/  FMNMX.FTZ R42, R47, R42, !PT ;  /* 0x0000002a2f2a7209 */ /* 0x000fe40007810000 */
[----:B------:R-:W-:Y:S02]  /*eae0*/  ISETP.GE.OR P5, PT, R186, R229, !P5 ;  /* 0x000000e5ba00720c */ /* 0x000fe40006fa6670 */
[----:B------:R-:W-:Y:S02]  /*eaf0*/  FMNMX.FTZ R72, R58, R42, !PT ;  /* 0x0000002a3a487209 */ /* 0x000fe40007810000 */
[----:B------:R-:W-:Y:S01]  /*eb00*/  FSEL R28, R61, -INF , !P5 ;  /* 0xff8000003d1c7808 */ /* 0x000fe20006800000 */
[----:B------:R-:W-:Y:S01]  /*eb10*/  SHFL.BFLY PT, R42, R36, 0x1, 0x1f ;  /* 0x0c201f00242a7f89 */ /* 0x000fe200000e0000 */
[----:B------:R-:W-:Y:S02]  /*eb20*/  FSEL R61, R89, -INF , !P2 ;  /* 0xff800000593d7808 */ /* 0x000fe40005000000 */
[----:B------:R-:W-:Y:S02]  /*eb30*/  FMNMX.FTZ R72, R59, R72, !PT ;  /* 0x000000483b487209 */ /* 0x000fe40007810000 */
[----:B------:R-:W-:Y:S02]  /*eb40*/  FMNMX.FTZ R43, R28, R43, !PT ;  /* 0x0000002b1c2b7209 */ /* 0x000fe40007810000 */
[----:B------:R-:W-:Y:S02]  /*eb50*/  FMNMX.FTZ R72, R15, R72, !PT ;  /* 0x000000480f487209 */ /* 0x000fe40007810000 */
[----:B------:R-:W-:Y:S02]  /*eb60*/  ISETP.GE.AND P5, PT, R192, R230, PT ;  /* 0x000000e6c000720c */ /* 0x000fe40003fa6270 */
[----:B------:R-:W-:Y:S02]  /*eb70*/  FMNMX.FTZ R72, R63, R72, !PT ;  /* 0x000000483f487209 */ /* 0x000fe40007810000 */
[----:B------:R-:W-:Y:S02]  /*eb80*/  FMNMX.FTZ R43, R12, R43, !PT ;  /* 0x0000002b0c2b7209 */ /* 0x000fe40007810000 */
[----:B------:R-:W-:Y:S02]  /*eb90*/  ISETP.GE.OR P5, PT, R192, R229, !P5 ;  /* 0x000000e5c000720c */ /* 0x000fe40006fa6670 */
[----:B------:R-:W-:Y:S02]  /*eba0*/  FMNMX.FTZ R73, R11, R43, !PT ;  /* 0x0000002b0b497209 */ /* 0x000fe40007810000 */
[----:B------:R-:W-:Y:S01]  /*ebb0*/  FSEL R14, R76, -INF , !P5 ;  /* 0xff8000004c0e7808 */ /* 0x000fe20006800000 */
[----:B------:R-:W1:Y:S01]  /*ebc0*/  SHFL.BFLY PT, R43, R41, 0x2, 0x1f ;  /* 0x0c401f00292b7f89 */ /* 0x000e6200000e0000 */
[----:B------:R-:W-:Y:S02]  /*ebd0*/  FSEL R76, R109, -INF , !P6 ;  /* 0xff8000006d4c7808 */ /* 0x000fe40007000000 */
        /* <DEDUP_REMOVED lines=8> */
[----:B------:R-:W-:Y:S02]  /*ec60*/  ISETP.GE.AND P5, PT, R181, R228, PT ;  /* 0x000000e4b500720c */ /* 0x000fe40003fa6270 */
[----:B------:R-:W-:Y:S02]  /*ec70*/  FMNMX.FTZ R73, R60, R73, !PT ;  /* 0x000000493c497209 */ /* 0x000fe40007810000 */
[----:B------:R-:W-:Y:S02]  /*ec80*/  FMNMX.FTZ R72, R10, R72, !PT ;  /* 0x000000480a487209 */ /* 0x000fe40007810000 */
[----:B-1----:R-:W-:Y:S02]  /*ec90*/  FMNMX.FTZ R41, R41, R43, !PT ;  /* 0x0000002b29297209 */ /* 0x002fe40007810000 */
[----:B------:R-:W-:Y:S02]  /*eca0*/  ISETP.GE.OR P5, PT, R181, R225, !P5 ;  /* 0x000000e1b500720c */ /* 0x000fe40006fa6670 */
[----:B------:R-:W-:Y:S02]  /*ecb0*/  ISETP.GE.AND P2, PT, R195, R230, PT ;  /* 0x000000e6c300720c */ /* 0x000fe40003f46270 */
[----:B------:R-:W-:Y:S02]  /*ecc0*/  FSEL R88, R91, -INF , !P5 ;  /* 0xff8000005b587808 */ /* 0x000fe40006800000 */
[----:B------:R-:W-:Y:S02]  /*ecd0*/  ISETP.GE.OR P2, PT, R195, R229, !P2 ;  /* 0x000000e5c300720c */ /* 0x000fe40005746670 */
[----:B------:R-:W-:Y:S02]  /*ece0*/  FMNMX.FTZ R72, R9, R72, !PT ;  /* 0x0000004809487209 */ /* 0x000fe40007810000 */
[----:B------:R-:W-:Y:S01]  /*ecf0*/  FSEL R79, R104, -INF , !P2 ;  /* 0xff800000684f7808 */ /* 0x000fe20005000000 */
[----:B------:R-:W-:Y:S01]  /*ed00*/  IMAD.MOV.U32 R104, RZ, RZ, R201 ;  /* 0x000000ffff687224 */ /* 0x000fe200078e00c9 */
[----:B------:R-:W-:Y:S02]  /*ed10*/  ISETP.GE.AND P2, PT, R100, R228, PT ;  /* 0x000000e46400720c */ /* 0x000fe40003f46270 */
[----:B------:R-:W-:Y:S02]  /*ed20*/  ISETP.GE.AND P5, PT, R194, R230, PT ;  /* 0x000000e6c200720c */ /* 0x000fe40003fa6270 */
[----:B------:R-:W-:Y:S02]  /*ed30*/  ISETP.GE.OR P2, PT, R100, R225, !P2 ;  /* 0x000000e16400720c */ /* 0x000fe40005746670 */
[----:B------:R-:W-:Y:S02]  /*ed40*/  FMNMX.FTZ R36, R36, R42, !PT ;  /* 0x0000002a24247209 */ /* 0x000fe40007810000 */
[----:B------:R-:W-:Y:S02]  /*ed50*/  FMNMX.FTZ R42, R199, R72, !PT ;  /* 0x00000048c72a7209 */ /* 0x000fe40007810000 */
[----:B------:R-:W1:Y:S01]  /*ed60*/  SHFL.BFLY PT, R72, R41, 0x1, 0x1f ;  /* 0x0c201f0029487f89 */ /* 0x000e6200000e0000 */
[----:B------:R-:W-:Y:S01]  /*ed70*/  FMUL.FTZ R202, R36, c[0x0][0x23c] ;  /* 0x00008f0024ca7a20 */ /* 0x000fe20000410000 */
[----:B------:R-:W-:Y:S02]  /*ed80*/  FMNMX.FTZ R42, R88, R42, !PT ;  /* 0x0000002a582a7209 */ /* 0x000fe40007810000 */
[----:B------:R-:W-:Y:S02]  /*ed90*/  FSETP.NEU.FTZ.AND P3, PT, R36, -INF , PT ;  /* 0xff8000002400780b */ /* 0x000fe40003f7d000 */
[----:B------:R-:W-:Y:S02]  /*eda0*/  ISETP.GE.OR P5, PT, R194, R229, !P5 ;  /* 0x000000e5c200720c */ /* 0x000fe40006fa6670 */
[----:B------:R-:W-:Y:S02]  /*edb0*/  FSEL R202, R202, RZ, P3 ;  /* 0x000000ffcaca7208 */ /* 0x000fe40001800000 */
[----:B------:R-:W-:Y:S02]  /*edc0*/  FSEL R89, R105, -INF , !P5 ;  /* 0xff80000069597808 */ /* 0x000fe40006800000 */
[----:B------:R-:W-:Y:S01]  /*edd0*/  FSEL R194, R121, -INF , !P4 ;  /* 0xff80000079c27808 */ /* 0x000fe20006000000 */
[--C-:B------:R-:W-:Y:S01]  /*ede0*/  FFMA.FTZ R117, R21, c[0x0][0x23c], -R202.reuse ;  /* 0x00008f0015757a23 */ /* 0x100fe200000108ca */
[----:B------:R-:W-:Y:S01]  /*edf0*/  ISETP.GE.AND P4, PT, R103, R228, PT ;  /* 0x000000e46700720c */ /* 0x000fe20003f86270 */
[--C-:B------:R-:W-:Y:S01]  /*ee00*/  FFMA.FTZ R110, R48, c[0x0][0x23c], -R202.reuse ;  /* 0x00008f00306e7a23 */ /* 0x100fe200000108ca */
[----:B------:R-:W-:Y:S01]  /*ee10*/  FMNMX.FTZ R42, R101, R42, !PT ;  /* 0x0000002a652a7209 */ /* 0x000fe20007810000 */
[--C-:B------:R-:W-:Y:S01]  /*ee20*/  FFMA.FTZ R123, R33, c[0x0][0x23c], -R202.reuse ;  /* 0x00008f00217b7a23 */ /* 0x100fe200000108ca */
[----:B------:R-:W-:Y:S01]  /*ee30*/  ISETP.GE.OR P4, PT, R103, R225, !P4 ;  /* 0x000000e16700720c */ /* 0x000fe20006786670 */
[----:B------:R-:W-:Y:S01]  /*ee40*/  MUFU.EX2 R117, R117 ;  /* 0x0000007500757308 */ /* 0x000fe20000000800 */
[----:B------:R-:W-:Y:S01]  /*ee50*/  FFMA.FTZ R103, R49, c[0x0][0x23c], -R202 ;  /* 0x00008f0031677a23 */ /* 0x000fe200000108ca */
[----:B------:R-:W-:Y:S01]  /*ee60*/  FMNMX.FTZ R42, R93, R42, !PT ;  /* 0x0000002a5d2a7209 */ /* 0x000fe20007810000 */
[----:B------:R-:W-:Y:S01]  /*ee70*/  IMAD.MOV.U32 R33, RZ, RZ, R77 ;  /* 0x000000ffff217224 */ /* 0x000fe200078e004d */
[----:B------:R-:W-:Y:S01]  /*ee80*/  FSEL R192, R126, -INF , !P4 ;  /* 0xff8000007ec07808 */ /* 0x000fe20006000000 */
[----:B------:R-:W-:Y:S01]  /*ee90*/  IMAD.MOV.U32 R126, RZ, RZ, R94 ;  /* 0x000000ffff7e7224 */ /* 0x000fe200078e005e */
[----:B------:R-:W-:Y:S01]  /*eea0*/  ISETP.GE.AND P5, PT, R113, R230, PT ;  /* 0x000000e67100720c */ /* 0x000fe20003fa6270 */
[--C-:B------:R-:W-:Y:S01]  /*eeb0*/  FFMA.FTZ R181, R177, c[0x0][0x23c], -R202.reuse ;  /* 0x00008f00b1b57a23 */ /* 0x100fe200000108ca */
[----:B------:R-:W-:Y:S01]  /*eec0*/  FSEL R91, R106, -INF , !P1 ;  /* 0xff8000006a5b7808 */ /* 0x000fe20004800000 */
[----:B------:R-:W-:Y:S01]  /*eed0*/  FFMA.FTZ R188, R3, c[0x0][0x23c], -R202 ;  /* 0x00008f0003bc7a23 */ /* 0x000fe200000108ca */
[----:B------:R-:W-:Y:S01]  /*eee0*/  MUFU.EX2 R123, R123 ;  /* 0x0000007b007b7308 */ /* 0x000fe20000000800 */
[----:B-1----:R-:W-:Y:S01]  /*eef0*/  FMNMX.FTZ R3, R41, R72, !PT ;  /* 0x0000004829037209 */ /* 0x002fe20007810000 */
[----:B------:R-:W-:Y:S01]  /*ef00*/  IMAD.MOV.U32 R72, RZ, RZ, R108 ;  /* 0x000000ffff487224 */ /* 0x000fe200078e006c */
[----:B------:R-:W-:Y:S01]  /*ef10*/  FMNMX.FTZ R42, R91, R42, !PT ;  /* 0x0000002a5b2a7209 */ /* 0x000fe20007810000 */
[--C-:B------:R-:W-:Y:S01]  /*ef20*/  FFMA.FTZ R184, R0, c[0x0][0x23c], -R202.reuse ;  /* 0x00008f0000b87a23 */ /* 0x100fe200000108ca */
[C---:B------:R-:W-:Y:S01]  /*ef30*/  ISETP.GE.OR P5, PT, R113.reuse, R229, !P5 ;  /* 0x000000e57100720c */ /* 0x040fe20006fa6670 */
[--C-:B------:R-:W-:Y:S01]  /*ef40*/  FFMA.FTZ R180, R180, c[0x0][0x23c], -R202.reuse ;  /* 0x00008f00b4b47a23 */ /* 0x100fe200000108ca */
[-C--:B------:R-:W-:Y:S01]  /*ef50*/  ISETP.GE.AND P1, PT, R113, R228.reuse, PT ;  /* 0x000000e47100720c */ /* 0x080fe20003f26270 */
[--C-:B------:R-:W-:Y:S01]  /*ef60*/  FFMA.FTZ R170, R170, c[0x0][0x23c], -R202.reuse ;  /* 0x00008f00aaaa7a23 */ /* 0x100fe200000108ca */
[----:B------:R-:W-:Y:S01]  /*ef70*/  FSEL R250, R111, -INF , !P2 ;  /* 0xff8000006ffa7808 */ /* 0x000fe20005000000 */
[----:B------:R-:W-:Y:S01]  /*ef80*/  MUFU.EX2 R188, R188 ;  /* 0x000000bc00bc7308 */ /* 0x000fe20000000800 */
[----:B------:R-:W-:Y:S01]  /*ef90*/  ISETP.GE.OR P1, PT, R113, R225, !P1 ;  /* 0x000000e17100720c */ /* 0x000fe20004f26670 */
[--C-:B------:R-:W-:Y:S01]  /*efa0*/  FFMA.FTZ R111, R37, c[0x0][0x23c], -R202.reuse ;  /* 0x00008f00256f7a23 */ /* 0x100fe200000108ca */
[----:B------:R-:W-:Y:S01]  /*efb0*/  FSEL R196, R124, -INF , !P6 ;  /* 0xff8000007cc47808 */ /* 0x000fe20007000000 */
[----:B------:R-:W-:Y:S01]  /*efc0*/  FFMA.FTZ R187, R187, c[0x0][0x23c], -R202 ;  /* 0x00008f00bbbb7a23 */ /* 0x000fe200000108ca */
[----:B------:R-:W-:Y:S01]  /*efd0*/  FSEL R195, R122, -INF , !P1 ;  /* 0xff8000007ac37808 */ /* 0x000fe20004800000 */
[----:B------:R-:W-:Y:S01]  /*efe0*/  IMAD.MOV.U32 R122, RZ, RZ, R200 ;  /* 0x000000ffff7a7224 */ /* 0x000fe200078e00c8 */
[----:B------:R-:W-:Y:S01]  /*eff0*/  ISETP.GE.AND P2, PT, R112, R228, PT ;  /* 0x000000e47000720c */ /* 0x000fe20003f46270 */
[----:B------:R-:W-:Y:S01]  /*f000*/  FMUL.FTZ R200, R3, c[0x0][0x23c] ;  /* 0x00008f0003c87a20 */ /* 0x000fe20000410000 */
[----:B------:R-:W-:Y:S01]  /*f010*/  FMNMX.FTZ R73, R78, R73, !PT ;  /* 0x000000494e497209 */ /* 0x000fe20007810000 */
[----:B------:R-:W-:Y:S01]  /*f020*/  MUFU.EX2 R184, R184 ;  /* 0x000000b800b87308 */ /* 0x000fe20000000800 */
[----:B------:R-:W-:Y:S01]  /*f030*/  ISETP.GE.OR P2, PT, R112, R225, !P2 ;  /* 0x000000e17000720c */ /* 0x000fe20005746670 */
[----:B------:R-:W-:Y:S01]  /*f040*/  FFMA.FTZ R174, R174, c[0x0][0x23c], -R202 ;  /* 0x00008f00aeae7a23 */ /* 0x000fe200000108ca */
[----:B------:R-:W-:Y:S02]  /*f050*/  FMNMX.FTZ R73, R79, R73, !PT ;  /* 0x000000494f497209 */ /* 0x000fe40007810000 */
[----:B------:R-:W-:Y:S02]  /*f060*/  FSEL R41, R127, -INF , !P2 ;  /* 0xff8000007f297808 */ /* 0x000fe40005000000 */
[----:B------:R-:W-:Y:S02]  /*f070*/  FMNMX.FTZ R73, R89, R73, !PT ;  /* 0x0000004959497209 */ /* 0x000fe40007810000 */
[----:B------:R-:W-:Y:S01]  /*f080*/  FSETP.NEU.FTZ.AND P2, PT, R3, -INF , PT ;  /* 0xff8000000300780b */ /* 0x000fe20003f5d000 */
[----:B------:R-:W-:Y:S01]  /*f090*/  MUFU.EX2 R181, R181 ;  /* 0x000000b500b57308 */ /* 0x000fe20000000800 */
[----:B------:R-:W-:Y:S02]  /*f0a0*/  FMNMX.FTZ R43, R108, R73, !PT ;  /* 0x000000496c2b7209 */ /* 0x000fe40007810000 */
[----:B------:R-:W-:Y:S02]  /*f0b0*/  FMNMX.FTZ R73, R94, R42, !PT ;  /* 0x0000002a5e497209 */ /* 0x000fe40007810000 */
[----:B------:R-:W-:Y:S02]  /*f0c0*/  FSEL R200, R200, RZ, P2 ;  /* 0x000000ffc8c87208 */ /* 0x000fe40001000000 */
[----:B------:R-:W-:Y:S02]  /*f0d0*/  FMNMX.FTZ R73, R251, R73, !PT ;  /* 0x00000049fb497209 */ /* 0x000fe40007810000 */
[----:B------:R-:W-:Y:S01]  /*f0e0*/  FSEL R193, R120, -INF , !P5 ;  /* 0xff80000078c17808 */ /* 0x000fe20006800000 */
[----:B------:R-:W-:Y:S01]  /*f0f0*/  MUFU.EX2 R180, R180 ;  /* 0x000000b400b47308 */ /* 0x000fe20000000800 */
[--C-:B------:R-:W-:Y:S01]  /*f100*/  FFMA.FTZ R108, R50, c[0x0][0x23c], -R200.reuse ;  /* 0x00008f00326c7a23 */ /* 0x100fe200000108c8 */
[----:B------:R-:W-:Y:S01]  /*f110*/  ISETP.GE.AND P5, PT, R112, R230, PT ;  /* 0x000000e67000720c */ /* 0x000fe20003fa6270 */
[--C-:B------:R-:W-:Y:S01]  /*f120*/  FFMA.FTZ R100, R51, c[0x0][0x23c], -R200.reuse ;  /* 0x00008f0033647a23 */ /* 0x100fe200000108c8 */
[----:B------:R-:W-:Y:S01]  /*f130*/  FMNMX.FTZ R73, R250, R73, !PT ;  /* 0x00000049fa497209 */ /* 0x000fe20007810000 */
[----:B------:R-:W-:Y:S01]  /*f140*/  LDSM.16.MT88.4 R48, [R211+0x4000] ;  /* 0x00400000d330783b */ /* 0x000fe20000004200 */
[--C-:B------:R-:W-:Y:S01]  /*f150*/  FFMA.FTZ R95, R54, c[0x0][0x23c], -R200.reuse ;  /* 0x00008f00365f7a23 */ /* 0x100fe200000108c8 */
[----:B------:R-:W-:Y:S01]  /*f160*/  ISETP.GE.OR P5, PT, R112, R229, !P5 ;  /* 0x000000e57000720c */ /* 0x000fe20006fa6670 */
[--C-:B------:R-:W-:Y:S01]  /*f170*/  FFMA.FTZ R94, R55, c[0x0][0x23c], -R200.reuse ;  /* 0x00008f00375e7a23 */ /* 0x100fe200000108c8 */
[----:B------:R-:W-:Y:S01]  /*f180*/  FMNMX.FTZ R73, R195, R73, !PT ;  /* 0x00000049c3497209 */ /* 0x000fe20007810000 */
[----:B------:R-:W-:Y:S01]  /*f190*/  MUFU.EX2 R170, R170 ;  /* 0x000000aa00aa7308 */ /* 0x000fe20000000800 */
[--C-:B------:R-:W-:Y:S01]  /*f1a0*/  FFMA.FTZ R129, R22, c[0x0][0x23c], -R200.reuse ;  /* 0x00008f0016817a23 */ /* 0x100fe200000108c8 */
[----:B------:R-:W-:Y:S01]  /*f1b0*/  FMNMX.FTZ R43, R76, R43, !PT ;  /* 0x0000002b4c2b7209 */ /* 0x000fe20007810000 */
[----:B------:R-:W-:Y:S01]  /*f1c0*/  IMAD.MOV.U32 R22, RZ, RZ, R115 ;  /* 0x000000ffff167224 */ /* 0x000fe200078e0073 */
[----:B------:R-:W-:Y:S01]  /*f1d0*/  FMNMX.FTZ R73, R197, R73, !PT ;  /* 0x00000049c5497209 */ /* 0x000fe20007810000 */
[----:B------:R-:W-:Y:S01]  /*f1e0*/  FFMA.FTZ R128, R23, c[0x0][0x23c], -R200 ;  /* 0x00008f0017807a23 */ /* 0x000fe200000108c8 */
[----:B------:R-:W-:Y:S01]  /*f1f0*/  FSEL R198, R125, -INF , !P5 ;  /* 0xff8000007dc67808 */ /* 0x000fe20006800000 */
[----:B------:R-:W-:Y:S01]  /*f200*/  IMAD.MOV.U32 R23, RZ, RZ, R114 ;  /* 0x000000ffff177224 */ /* 0x000fe200078e0072 */
[----:B------:R-:W-:Y:S01]  /*f210*/  FMNMX.FTZ R0, R192, R73, !PT ;  /* 0x00000049c0007209 */ /* 0x000fe20007810000 */
[----:B------:R-:W-:Y:S01]  /*f220*/  IMAD.MOV.U32 R73, RZ, RZ, R93 ;  /* 0x000000ffff497224 */ /* 0x000fe200078e005d */
[----:B------:R-:W-:Y:S01]  /*f230*/  MUFU.EX2 R129, R129 ;  /* 0x0000008100817308 */ /* 0x000fe20000000800 */
[--C-:B------:R-:W-:Y:S01]  /*f240*/  FFMA.FTZ R252, R252, c[0x0][0x23c], -R200.reuse ;  /* 0x00008f00fcfc7a23 */ /* 0x100fe200000108c8 */
[----:B------:R-:W-:Y:S01]  /*f250*/  FMNMX.FTZ R0, R41, R0, !PT ;  /* 0x0000000029007209 */ /* 0x000fe20007810000 */
[--C-:B------:R-:W-:Y:S01]  /*f260*/  FFMA.FTZ R203, R203, c[0x0][0x23c], -R200.reuse ;  /* 0x00008f00cbcb7a23 */ /* 0x100fe200000108c8 */
[----:B------:R-:W-:Y:S01]  /*f270*/  FMNMX.FTZ R43, R193, R43, !PT ;  /* 0x0000002bc12b7209 */ /* 0x000fe20007810000 */
[--C-:B------:R-:W-:Y:S02]  /*f280*/  FFMA.FTZ R191, R4, c[0x0][0x23c], -R200.reuse ;  /* 0x00008f0004bf7a23 */ /* 0x100fe400000108c8 */
[----:B------:R-:W1:Y:S01]  /*f290*/  SHFL.BFLY PT, R4, R0, 0x2, 0x1f ;  /* 0x0c401f0000047f89 */ /* 0x000e6200000e0000 */
[--C-:B------:R-:W-:Y:S01]  /*f2a0*/  FFMA.FTZ R183, R2, c[0x0][0x23c], -R200.reuse ;  /* 0x00008f0002b77a23 */ /* 0x100fe200000108c8 */
[----:B------:R-:W-:Y:S01]  /*f2b0*/  FMNMX.FTZ R43, R194, R43, !PT ;  /* 0x0000002bc22b7209 */ /* 0x000fe20007810000 */
[----:B------:R-:W-:Y:S01]  /*f2c0*/  MUFU.EX2 R128, R128 ;  /* 0x0000008000807308 */ /* 0x000fe20000000800 */
[--C-:B------:R-:W-:Y:S01]  /*f2d0*/  FFMA.FTZ R109, R39, c[0x0][0x23c], -R200.reuse ;  /* 0x00008f00276d7a23 */ /* 0x100fe200000108c8 */
[----:B------:R-:W-:Y:S01]  /*f2e0*/  FSEL R39, R3, RZ, P2 ;  /* 0x000000ff03277208 */ /* 0x000fe20001000000 */
[----:B------:R-:W-:Y:S01]  /*f2f0*/  FFMA.FTZ R120, R35, c[0x0][0x23c], -R200 ;  /* 0x00008f0023787a23 */ /* 0x000fe200000108c8 */
[----:B------:R-:W-:Y:S01]  /*f300*/  FMNMX.FTZ R43, R196, R43, !PT ;  /* 0x0000002bc42b7209 */ /* 0x000fe20007810000 */
[----:B------:R-:W-:Y:S02]  /*f310*/  IMAD.MOV.U32 R35, RZ, RZ, R75 ;  /* 0x000000ffff237224 */ /* 0x000fe400078e004b */
[----:B------:R-:W-:Y:S01]  /*f320*/  FADD.FTZ R39, -R39, R166 ;  /* 0x000000a627277221 */ /* 0x000fe20000010100 */
[----:B------:R-:W-:Y:S01]  /*f330*/  FMNMX.FTZ R43, R198, R43, !PT ;  /* 0x0000002bc62b7209 */ /* 0x000fe20007810000 */
[----:B------:R-:W-:Y:S01]  /*f340*/  FFMA.FTZ R179, R171, c[0x0][0x23c], -R200 ;  /* 0x00008f00abb37a23 */ /* 0x000fe200000108c8 */
[----:B------:R-:W-:Y:S01]  /*f350*/  MUFU.EX2 R191, R191 ;  /* 0x000000bf00bf7308 */ /* 0x000fe20000000800 */
[----:B------:R-:W-:Y:S02]  /*f360*/  FMUL.FTZ R39, R39, c[0x0][0x23c] ;  /* 0x00008f0027277a20 */ /* 0x000fe40000410000 */
[----:B------:R-:W-:Y:S01]  /*f370*/  FFMA.FTZ R171, R176, c[0x0][0x23c], -R202 ;  /* 0x00008f00b0ab7a23 */ /* 0x000fe200000108ca */
[----:B------:R-:W2:Y:S01]  /*f380*/  SHFL.BFLY PT, R42, R43, 0x2, 0x1f ;  /* 0x0c401f002b2a7f89 */ /* 0x000ea200000e0000 */
[--C-:B------:R-:W-:Y:S02]  /*f390*/  FFMA.FTZ R175, R175, c[0x0][0x23c], -R200.reuse ;  /* 0x00008f00afaf7a23 */ /* 0x100fe400000108c8 */
[--C-:B------:R-:W-:Y:S02]  /*f3a0*/  FFMA.FTZ R75, R71, c[0x0][0x23c], -R200.reuse ;  /* 0x00008f00474b7a23 */ /* 0x100fe400000108c8 */
[----:B------:R-:W-:Y:S01]  /*f3b0*/  FFMA.FTZ R71, R82, c[0x0][0x23c], -R200 ;  /* 0x00008f0052477a23 */ /* 0x000fe200000108c8 */
[----:B------:R-:W-:Y:S01]  /*f3c0*/  MUFU.EX2 R179, R179 ;  /* 0x000000b300b37308 */ /* 0x000fe20000000800 */
[----:B-1----:R-:W-:Y:S01]  /*f3d0*/  FMNMX.FTZ R4, R0, R4, !PT ;  /* 0x0000000400047209 */ /* 0x002fe20007810000 */
[--C-:B------:R-:W-:Y:S02]  /*f3e0*/  FFMA.FTZ R82, R6, c[0x0][0x23c], -R202.reuse ;  /* 0x00008f0006527a23 */ /* 0x100fe400000108ca */
[----:B------:R-:W-:Y:S02]  /*f3f0*/  FFMA.FTZ R125, R32, c[0x0][0x23c], -R202 ;  /* 0x00008f00207d7a23 */ /* 0x000fe400000108ca */
[----:B------:R-:W1:Y:S01]  /*f400*/  SHFL.BFLY PT, R0, R4, 0x1, 0x1f ;  /* 0x0c201f0004007f89 */ /* 0x000e6200000e0000 */
[----:B------:R-:W-:Y:S02]  /*f410*/  FFMA.FTZ R121, R34, c[0x0][0x23c], -R200 ;  /* 0x00008f0022797a23 */ /* 0x000fe400000108c8 */
[----:B------:R-:W-:Y:S01]  /*f420*/  IMAD.MOV.U32 R34, RZ, RZ, R76 ;  /* 0x000000ffff227224 */ /* 0x000fe200078e004c */
[----:B------:R-:W-:Y:S01]  /*f430*/  MUFU.EX2 R171, R171 ;  /* 0x000000ab00ab7308 */ /* 0x000fe20000000800 */
[----:B------:R-:W-:Y:S02]  /*f440*/  FFMA.FTZ R76, R69, c[0x0][0x23c], -R202 ;  /* 0x00008f00454c7a23 */ /* 0x000fe400000108ca */
[--C-:B------:R-:W-:Y:S02]  /*f450*/  FFMA.FTZ R130, R130, c[0x0][0x23c], -R200.reuse ;  /* 0x00008f0082827a23 */ /* 0x100fe400000108c8 */
[--C-:B------:R-:W-:Y:S01]  /*f460*/  FFMA.FTZ R169, R169, c[0x0][0x23c], -R200.reuse ;  /* 0x00008f00a9a97a23 */ /* 0x100fe200000108c8 */
[----:B--2---:R-:W-:Y:S04]  /*f470*/  FMNMX.FTZ R42, R43, R42, !PT ;  /* 0x0000002a2b2a7209 */ /* 0x004fe80007810000 */
[----:B------:R-:W-:Y:S01]  /*f480*/  MUFU.EX2 R183, R183 ;  /* 0x000000b700b77308 */ /* 0x000fe20000000800 */
[----:B------:R-:W2:Y:S09]  /*f490*/  SHFL.BFLY PT, R43, R42, 0x1, 0x1f ;  /* 0x0c201f002a2b7f89 */ /* 0x000eb200000e0000 */
[----:B------:R-:W-:Y:S01]  /*f4a0*/  MUFU.EX2 R175, R175 ;  /* 0x000000af00af7308 */ /* 0x000fe20000000800 */
[----:B-1----:R-:W-:Y:S01]  /*f4b0*/  FMNMX.FTZ R0, R4, R0, !PT ;  /* 0x0000000004007209 */ /* 0x002fe20007810000 */
[----:B------:R-:W-:Y:S02]  /*f4c0*/  IMAD.MOV.U32 R4, RZ, RZ, R89 ;  /* 0x000000ffff047224 */ /* 0x000fe400078e0059 */
[----:B------:R-:W-:Y:S01]  /*f4d0*/  FFMA.FTZ R89, R66, c[0x0][0x23c], -R200 ;  /* 0x00008f0042597a23 */ /* 0x000fe200000108c8 */
[----:B------:R-:W-:Y:S05]  /*f4e0*/  FSETP.NEU.FTZ.AND P0, PT, R0, -INF , PT ;  /* 0xff8000000000780b */ /* 0x000fea0003f1d000 */
[----:B------:R-:W1:Y:S01]  /*f4f0*/  MUFU.EX2 R39, R39 ;  /* 0x0000002700277308 */ /* 0x000e620000000800 */
[----:B--2---:R-:W-:Y:S09]  /*f500*/  FMNMX.FTZ R2, R42, R43, !PT ;  /* 0x0000002b2a027209 */ /* 0x004ff20007810000 */
[----:B------:R-:W-:Y:S01]  /*f510*/  MUFU.EX2 R125, R125 ;  /* 0x0000007d007d7308 */ /* 0x000fe20000000800 */
[C---:B------:R-:W-:Y:S01]  /*f520*/  FSETP.NEU.FTZ.AND P1, PT, R2.reuse, -INF , PT ;  /* 0xff8000000200780b */ /* 0x040fe20003f3d000 */
[----:B------:R-:W-:Y:S05]  /*f530*/  FMUL.FTZ R201, R2, c[0x0][0x23c] ;  /* 0x00008f0002c97a20 */ /* 0x000fea0000410000 */
[----:B------:R-:W-:Y:S03]  /*f540*/  FSEL R201, R201, RZ, P1 ;  /* 0x000000ffc9c97208 */ /* 0x000fe60000800000 */
[----:B------:R-:W-:Y:S02]  /*f550*/  MUFU.EX2 R121, R121 ;  /* 0x0000007900797308 */ /* 0x000fe40000000800 */
[----:B------:R-:W-:Y:S02]  /*f560*/  FFMA.FTZ R93, R56, c[0x0][0x23c], -R201 ;  /* 0x00008f00385d7a23 */ /* 0x000fe400000108c9 */
[----:B------:R-:W-:Y:S02]  /*f570*/  IMAD.MOV.U32 R56, RZ, RZ, R23 ;  /* 0x000000ffff387224 */ /* 0x000fe400078e0017 */
[----:B------:R-:W-:Y:S02]  /*f580*/  IMAD.MOV.U32 R23, RZ, RZ, R78 ;  /* 0x000000ffff177224 */ /* 0x000fe400078e004e */
[----:B------:R-:W-:Y:S02]  /*f590*/  FFMA.FTZ R182, R86, c[0x0][0x23c], -R201 ;  /* 0x00008f0056b67a23 */ /* 0x000fe400000108c9 */
[----:B------:R-:W-:Y:S01]  /*f5a0*/  MUFU.EX2 R120, R120 ;  /* 0x0000007800787308 */ /* 0x000fe20000000800 */
[----:B------:R-:W-:Y:S02]  /*f5b0*/  IMAD.MOV.U32 R166, RZ, RZ, R23 ;  /* 0x000000ffffa67224 */ /* 0x000fe400078e0017 */
[----:B------:R-:W-:Y:S02]  /*f5c0*/  IMAD.MOV.U32 R86, RZ, RZ, R199 ;  /* 0x000000ffff567224 */ /* 0x000fe400078e00c7 */
[----:B-1----:R-:W-:Y:S02]  /*f5d0*/  FMUL.FTZ R6, R39, R162 ;  /* 0x000000a227067220 */ /* 0x002fe40000410000 */
[----:B------:R-:W-:Y:S02]  /*f5e0*/  IMAD.MOV.U32 R162, RZ, RZ, R34 ;  /* 0x000000ffffa27224 */ /* 0x000fe400078e0022 */
[--C-:B------:R-:W-:Y:S01]  /*f5f0*/  FFMA.FTZ R43, R83, c[0x0][0x23c], -R201.reuse ;  /* 0x00008f00532b7a23 */ /* 0x100fe200000108c9 */
[----:B------:R-:W-:Y:S01]  /*f600*/  MUFU.EX2 R182, R182 ;  /* 0x000000b600b67308 */ /* 0x000fe20000000800 */
[----:B------:R-:W-:Y:S02]  /*f610*/  FMUL.FTZ R199, R0, c[0x0][0x23c] ;  /* 0x00008f0000c77a20 */ /* 0x000fe40000410000 */
[--C-:B------:R-:W-:Y:S02]  /*f620*/  FFMA.FTZ R107, R30, c[0x0][0x23c], -R201.reuse ;  /* 0x00008f001e6b7a23 */ /* 0x100fe400000108c9 */
[----:B------:R-:W-:Y:S01]  /*f630*/  IMAD.MOV.U32 R30, RZ, RZ, R88 ;  /* 0x000000ffff1e7224 */ /* 0x000fe200078e0058 */
[----:B------:R-:W-:Y:S01]  /*f640*/  FSEL R199, R199, RZ, P0 ;  /* 0x000000ffc7c77208 */ /* 0x000fe20000000000 */
[--C-:B------:R-:W-:Y:S02]  /*f650*/  FFMA.FTZ R88, R57, c[0x0][0x23c], -R201.reuse ;  /* 0x00008f0039587a23 */ /* 0x100fe400000108c9 */
[----:B------:R-:W-:Y:S01]  /*f660*/  FFMA.FTZ R114, R40, c[0x0][0x23c], -R201 ;  /* 0x00008f0028727a23 */ /* 0x000fe200000108c9 */
[----:B------:R-:W-:Y:S01]  /*f670*/  MUFU.EX2 R43, R43 ;  /* 0x0000002b002b7308 */ /* 0x000fe20000000800 */
[--C-:B------:R-:W-:Y:S01]  /*f680*/  FFMA.FTZ R177, R97, c[0x0][0x23c], -R199.reuse ;  /* 0x00008f0061b17a23 */ /* 0x100fe200000108c7 */
[----:B------:R-:W-:Y:S01]  /*f690*/  FSEL R40, R36, RZ, P3 ;  /* 0x000000ff24287208 */ /* 0x000fe20001800000 */
[----:B------:R-:W-:Y:S02]  /*f6a0*/  FFMA.FTZ R97, R20, c[0x0][0x23c], -R202 ;  /* 0x00008f0014617a23 */ /* 0x000fe400000108ca */
[----:B------:R-:W-:Y:S02]  /*f6b0*/  FFMA.FTZ R77, R63, c[0x0][0x23c], -R199 ;  /* 0x00008f003f4d7a23 */ /* 0x000fe400000108c7 */
[----:B------:R-:W-:Y:S02]  /*f6c0*/  IMAD.MOV.U32 R63, RZ, RZ, R101 ;  /* 0x000000ffff3f7224 */ /* 0x000fe400078e0065 */
[--C-:B------:R-:W-:Y:S01]  /*f6d0*/  FFMA.FTZ R190, R80, c[0x0][0x23c], -R199.reuse ;  /* 0x00008f0050be7a23 */ /* 0x100fe200000108c7 */
[----:B------:R-:W-:Y:S01]  /*f6e0*/  MUFU.EX2 R177, R177 ;  /* 0x000000b100b17308 */ /* 0x000fe20000000800 */
[----:B------:R-:W-:Y:S02]  /*f6f0*/  IMAD.MOV.U32 R80, RZ, RZ, R116 ;  /* 0x000000ffff507224 */ /* 0x000fe400078e0074 */
[--C-:B------:R-:W-:Y:S02]  /*f700*/  FFMA.FTZ R118, R87, c[0x0][0x23c], -R199.reuse ;  /* 0x00008f0057767a23 */ /* 0x100fe400000108c7 */
[----:B------:R-:W-:Y:S02]  /*f710*/  IMAD.MOV.U32 R57, RZ, RZ, R80 ;  /* 0x000000ffff397224 */ /* 0x000fe400078e0050 */
[--C-:B------:R-:W-:Y:S02]  /*f720*/  FFMA.FTZ R113, R31, c[0x0][0x23c], -R199.reuse ;  /* 0x00008f001f717a23 */ /* 0x100fe400000108c7 */
[----:B------:R-:W-:Y:S01]  /*f730*/  IMAD.MOV.U32 R31, RZ, RZ, R22 ;  /* 0x000000ffff1f7224 */ /* 0x000fe200078e0016 */
[----:B------:R-:W-:Y:S01]  /*f740*/  MUFU.EX2 R190, R190 ;  /* 0x000000be00be7308 */ /* 0x000fe20000000800 */
[----:B------:R-:W-:Y:S02]  /*f750*/  IMAD.MOV.U32 R22, RZ, RZ, R72 ;  /* 0x000000ffff167224 */ /* 0x000fe400078e0048 */
[--C-:B------:R-:W-:Y:S02]  /*f760*/  FFMA.FTZ R176, R96, c[0x0][0x23c], -R199.reuse ;  /* 0x00008f0060b07a23 */ /* 0x100fe400000108c7 */
[----:B------:R-:W-:Y:S02]  /*f770*/  FFMA.FTZ R96, R19, c[0x0][0x23c], -R202 ;  /* 0x00008f0013607a23 */ /* 0x000fe400000108ca */
[----:B------:R-:W-:Y:S02]  /*f780*/  FMUL.FTZ R19, R39, R151 ;  /* 0x0000009727137220 */ /* 0x000fe40000410000 */
[--C-:B------:R-:W-:Y:S01]  /*f790*/  FFMA.FTZ R102, R46, c[0x0][0x23c], -R199.reuse ;  /* 0x00008f002e667a23 */ /* 0x100fe200000108c7 */
[----:B------:R-:W-:Y:S01]  /*f7a0*/  MUFU.EX2 R176, R176 ;  /* 0x000000b000b07308 */ /* 0x000fe20000000800 */
[----:B------:R-:W-:Y:S01]  /*f7b0*/  F2FP.BF16.PACK_AB R46, R171, R181 ;  /* 0x000000b5ab2e723e */ /* 0x000fe200000010ff */
[--C-:B------:R-:W-:Y:S02]  /*f7c0*/  FFMA.FTZ R66, R8, c[0x0][0x23c], -R199.reuse ;  /* 0x00008f0008427a23 */ /* 0x100fe400000108c7 */
        /* <DEDUP_REMOVED lines=12> */
[----:B------:R-:W-:Y:S02]  /*f890*/  FFMA.FTZ R192, R192, c[0x0][0x23c], -R199 ;  /* 0x00008f00c0c07a23 */ /* 0x000fe400000108c7 */
[--C-:B------:R-:W-:Y:S02]  /*f8a0*/  FFMA.FTZ R80, R70, c[0x0][0x23c], -R200.reuse ;  /* 0x00008f0046507a23 */ /* 0x100fe400000108c8 */
[----:B------:R-:W-:Y:S01]  /*f8b0*/  FFMA.FTZ R70, R5, c[0x0][0x23c], -R200 ;  /* 0x00008f0005467a23 */ /* 0x000fe200000108c8 */
[----:B------:R-:W-:Y:S01]  /*f8c0*/  MUFU.EX2 R124, R124 ;  /* 0x0000007c007c7308 */ /* 0x000fe20000000800 */
[----:B------:R-:W-:Y:S01]  /*f8d0*/  FFMA.FTZ R87, R29, c[0x0][0x23c], -R201 ;  /* 0x00008f001d577a23 */ /* 0x000fe200000108c9 */
[----:B------:R-:W-:Y:S01]  /*f8e0*/  FSEL R5, R2, RZ, P1 ;  /* 0x000000ff02057208 */ /* 0x000fe20000800000 */
[----:B------:R-:W-:Y:S02]  /*f8f0*/  IMAD.MOV.U32 R29, RZ, RZ, R79 ;  /* 0x000000ffff1d7224 */ /* 0x000fe400078e004f */
[----:B------:R-:W-:Y:S02]  /*f900*/  FFMA.FTZ R79, R28, c[0x0][0x23c], -R201 ;  /* 0x00008f001c4f7a23 */ /* 0x000fe400000108c9 */
[----:B------:R-:W-:Y:S02]  /*f910*/  IMAD.MOV.U32 R28, RZ, RZ, R92 ;  /* 0x000000ffff1c7224 */ /* 0x000fe400078e005c */
[--C-:B------:R-:W-:Y:S01]  /*f920*/  FFMA.FTZ R92, R58, c[0x0][0x23c], -R199.reuse ;  /* 0x00008f003a5c7a23 */ /* 0x100fe200000108c7 */
[----:B------:R-:W-:Y:S01]  /*f930*/  MUFU.EX2 R113, R113 ;  /* 0x0000007100717308 */ /* 0x000fe20000000800 */
[----:B------:R-:W-:Y:S02]  /*f940*/  IMAD.MOV.U32 R58, RZ, RZ, R86 ;  /* 0x000000ffff3a7224 */ /* 0x000fe400078e0056 */
[----:B------:R-:W-:Y:S02]  /*f950*/  FFMA.FTZ R86, R59, c[0x0][0x23c], -R199 ;  /* 0x00008f003b567a23 */ /* 0x000fe400000108c7 */
[----:B------:R-:W-:Y:S02]  /*f960*/  IMAD.MOV.U32 R59, RZ, RZ, R4 ;  /* 0x000000ffff3b7224 */ /* 0x000fe400078e0004 */
[----:B------:R-:W-:Y:S02]  /*f970*/  IMAD.MOV.U32 R4, RZ, RZ, R73 ;  /* 0x000000ffff047224 */ /* 0x000fe400078e0049 */
[----:B------:R-:W-:Y:S01]  /*f980*/  FFMA.FTZ R73, R18, c[0x0][0x23c], -R202 ;  /* 0x00008f0012497a23 */ /* 0x000fe200000108ca */
[----:B------:R-:W-:Y:S01]  /*f990*/  MUFU.EX2 R111, R111 ;  /* 0x0000006f006f7308 */ /* 0x000fe20000000800 */
[----:B------:R-:W-:Y:S02]  /*f9a0*/  FMUL.FTZ R18, R39, R150 ;  /* 0x0000009627127220 */ /* 0x000fe40000410000 */
[----:B------:R-:W-:Y:S02]  /*f9b0*/  FADD.FTZ R5, -R5, R165 ;  /* 0x000000a505057221 */ /* 0x000fe40000010100 */
[----:B------:R-:W-:Y:S01]  /*f9c0*/  IMAD.MOV.U32 R165, RZ, RZ, R4 ;  /* 0x000000ffffa57224 */ /* 0x000fe200078e0004 */
[----:B------:R-:W-:Y:S01]  /*f9d0*/  FSEL R4, R0, RZ, P0 ;  /* 0x000000ff00047208 */ /* 0x000fe20000000000 */
[----:B------:R-:W-:Y:S01]  /*f9e0*/  FMUL.FTZ R5, R5, c[0x0][0x23c] ;  /* 0x00008f0005057a20 */ /* 0x000fe20000410000 */
[----:B------:R-:W-:Y:S01]  /*f9f0*/  ISETP.GT.AND P0, PT, R247, R220, PT ;  /* 0x000000dcf700720c */ /* 0x000fe20003f04270 */
[----:B------:R-:W-:Y:S01]  /*fa00*/  FFMA.FTZ R165, R165, c[0x0][0x23c], -R199 ;  /* 0x00008f00a5a57a23 */ /* 0x000fe200000108c7 */
[----:B------:R-:W-:Y:S01]  /*fa10*/  MUFU.EX2 R109, R109 ;  /* 0x0000006d006d7308 */ /* 0x000fe20000000800 */
[----:B------:R-:W-:Y:S02]  /*fa20*/  FADD.FTZ R40, -R40, R167 ;  /* 0x000000a728287221 */ /* 0x000fe40000010100 */
[----:B------:R-:W-:Y:S02]  /*fa30*/  IMAD.MOV.U32 R167, RZ, RZ, R35 ;  /* 0x000000ffffa77224 */ /* 0x000fe400078e0023 */
[----:B------:R-:W-:Y:S02]  /*fa40*/  IMAD.MOV.U32 R35, RZ, RZ, R33 ;  /* 0x000000ffff237224 */ /* 0x000fe400078e0021 */
[----:B------:R-:W-:Y:S02]  /*fa50*/  IMAD.MOV.U32 R33, RZ, RZ, R22 ;  /* 0x000000ffff217224 */ /* 0x000fe400078e0016 */
[----:B------:R-:W1:Y:S01]  /*fa60*/  LDSM.16.MT88.4 R20, [R212+0x4000] ;  /* 0x00400000d414783b */ /* 0x000e620000004200 */
[----:B------:R-:W-:Y:S01]  /*fa70*/  MUFU.EX2 R110, R110 ;  /* 0x0000006e006e7308 */ /* 0x000fe20000000800 */
[----:B------:R-:W-:Y:S02]  /*fa80*/  FMUL.FTZ R40, R40, c[0x0][0x23c] ;  /* 0x00008f0028287a20 */ /* 0x000fe40000410000 */
[----:B------:R-:W-:Y:S02]  /*fa90*/  FADD.FTZ R4, -R4, R164 ;  /* 0x000000a404047221 */ /* 0x000fe40000010100 */
[----:B------:R-:W-:Y:S02]  /*faa0*/  FFMA.FTZ R116, R38, c[0x0][0x23c], -R200 ;  /* 0x00008f0026747a23 */ /* 0x000fe400000108c8 */
[----:B------:R-:W-:Y:S02]  /*fab0*/  FMUL.FTZ R4, R4, c[0x0][0x23c] ;  /* 0x00008f0004047a20 */ /* 0x000fe40000410000 */
[----:B------:R-:W-:Y:S01]  /*fac0*/  FFMA.FTZ R186, R185, c[0x0][0x23c], -R201 ;  /* 0x00008f00b9ba7a23 */ /* 0x000fe200000108c9 */
[----:B------:R-:W2:Y:S01]  /*fad0*/  MUFU.EX2 R40, R40 ;  /* 0x0000002800287308 */ /* 0x000ea20000000800 */
[----:B------:R-:W-:Y:S02]  /*fae0*/  FFMA.FTZ R185, R81, c[0x0][0x23c], -R199 ;  /* 0x00008f0051b97a23 */ /* 0x000fe400000108c7 */
[--C-:B------:R-:W-:Y:S02]  /*faf0*/  FFMA.FTZ R119, R99, c[0x0][0x23c], -R201.reuse ;  /* 0x00008f0063777a23 */ /* 0x100fe400000108c9 */
[----:B------:R-:W-:Y:S02]  /*fb00*/  FFMA.FTZ R115, R98, c[0x0][0x23c], -R201 ;  /* 0x00008f0062737a23 */ /* 0x000fe400000108c9 */
[----:B------:R-:W-:Y:S01]  /*fb10*/  FFMA.FTZ R98, R47, c[0x0][0x23c], -R199 ;  /* 0x00008f002f627a23 */ /* 0x000fe200000108c7 */
[----:B------:R-:W-:Y:S01]  /*fb20*/  F2FP.BF16.PACK_AB R47, R175, R183 ;  /* 0x000000b7af2f723e */ /* 0x000fe200000010ff */
[--C-:B------:R-:W-:Y:S01]  /*fb30*/  FFMA.FTZ R106, R44, c[0x0][0x23c], -R201.reuse ;  /* 0x00008f002c6a7a23 */ /* 0x100fe200000108c9 */
[----:B------:R3:W4:Y:S01]  /*fb40*/  MUFU.EX2 R38, R5 ;  /* 0x0000000500267308 */ /* 0x0007220000000800 */
[----:B------:R-:W-:Y:S01]  /*fb50*/  F2FP.BF16.PACK_AB R44, R184, R188 ;  /* 0x000000bcb82c723e */ /* 0x000fe200000010ff */
[----:B------:R-:W-:Y:S01]  /*fb60*/  FFMA.FTZ R99, R45, c[0x0][0x23c], -R201 ;  /* 0x00008f002d637a23 */ /* 0x000fe200000108c9 */
[----:B------:R-:W-:Y:S01]  /*fb70*/  F2FP.BF16.PACK_AB R45, R179, R191 ;  /* 0x000000bfb32d723e */ /* 0x000fe200000010ff */
[--C-:B------:R-:W-:Y:S02]  /*fb80*/  FFMA.FTZ R72, R7, c[0x0][0x23c], -R202.reuse ;  /* 0x00008f0007487a23 */ /* 0x100fe400000108ca */
[----:B------:R-:W-:Y:S02]  /*fb90*/  FMUL.FTZ R7, R39, R163 ;  /* 0x000000a327077220 */ /* 0x000fe40000410000 */
[----:B------:R-:W-:Y:S02]  /*fba0*/  IMAD.MOV.U32 R163, RZ, RZ, R33 ;  /* 0x000000ffffa37224 */ /* 0x000fe400078e0021 */
[----:B------:R5:W1:Y:S01]  /*fbb0*/  MUFU.EX2 R37, R4 ;  /* 0x0000000400257308 */ /* 0x000a620000000800 */
[----:B------:R-:W-:Y:S02]  /*fbc0*/  FFMA.FTZ R127, R84, c[0x0][0x23c], -R201 ;  /* 0x00008f00547f7a23 */ /* 0x000fe400000108c9 */
[----:B------:R-:W-:Y:S02]  /*fbd0*/  FFMA.FTZ R84, R65, c[0x0][0x23c], -R202 ;  /* 0x00008f0041547a23 */ /* 0x000fe400000108ca */
[C---:B--2---:R-:W-:Y:S02]  /*fbe0*/  FMUL.FTZ R16, R40.reuse, R148 ;  /* 0x0000009428107220 */ /* 0x044fe40000410000 */
[----:B------:R-:W-:Y:S02]  /*fbf0*/  FFMA.FTZ R188, R40, R246, R188 ;  /* 0x000000f628bc7223 */ /* 0x000fe400000100bc */
[----:B------:R-:W-:Y:S01]  /*fc00*/  FFMA.FTZ R65, R10, c[0x0][0x23c], -R199 ;  /* 0x00008f000a417a23 */ /* 0x000fe200000108c7 */
[----:B------:R-:W-:Y:S01]  /*fc10*/  MUFU.EX2 R186, R186 ;  /* 0x000000ba00ba7308 */ /* 0x000fe20000000800 */
[--C-:B------:R-:W-:Y:S02]  /*fc20*/  FFMA.FTZ R69, R11, c[0x0][0x23c], -R201.reuse ;  /* 0x00008f000b457a23 */ /* 0x100fe400000108c9 */
[--C-:B------:R-:W-:Y:S02]  /*fc30*/  FFMA.FTZ R81, R67, c[0x0][0x23c], -R200.reuse ;  /* 0x00008f0043517a23 */ /* 0x100fe400000108c8 */
[----:B---3--:R-:W-:Y:S02]  /*fc40*/  FMUL.FTZ R5, R40, R161 ;  /* 0x000000a128057220 */ /* 0x008fe40000410000 */
[----:B----4-:R-:W-:Y:S02]  /*fc50*/  FMUL.FTZ R25, R38, R141 ;  /* 0x0000008d26197220 */ /* 0x010fe40000410000 */
[----:B------:R-:W-:Y:S01]  /*fc60*/  FFMA.FTZ R141, R56, c[0x0][0x23c], -R200 ;  /* 0x00008f00388d7a23 */ /* 0x000fe200000108c8 */
[----:B------:R-:W2:Y:S01]  /*fc70*/  MUFU.EX2 R185, R185 ;  /* 0x000000b900b97308 */ /* 0x000ea20000000800 */
[----:B------:R-:W-:Y:S02]  /*fc80*/  FMUL.FTZ R8, R38, R156 ;  /* 0x0000009c26087220 */ /* 0x000fe40000410000 */
[----:B------:R-:W-:Y:S02]  /*fc90*/  IMAD.MOV.U32 R156, RZ, RZ, R122 ;  /* 0x000000ffff9c7224 */ /* 0x000fe400078e007a */
[----:B------:R-:W-:Y:S02]  /*fca0*/  FFMA.FTZ R122, R53, c[0x0][0x23c], -R202 ;  /* 0x00008f00357a7a23 */ /* 0x000fe400000108ca */
[----:B-----5:R-:W-:Y:S02]  /*fcb0*/  FMUL.FTZ R4, R40, R160 ;  /* 0x000000a028047220 */ /* 0x020fe40000410000 */
[----:B-1----:R-:W-:Y:S01]  /*fcc0*/  FMUL.FTZ R26, R37, R142 ;  /* 0x0000008e251a7220 */ /* 0x002fe20000410000 */
[----:B------:R-:W-:Y:S01]  /*fcd0*/  MUFU.EX2 R127, R127 ;  /* 0x0000007f007f7308 */ /* 0x000fe20000000800 */
[--C-:B------:R-:W-:Y:S02]  /*fce0*/  FFMA.FTZ R142, R61, c[0x0][0x23c], -R201.reuse ;  /* 0x00008f003d8e7a23 */ /* 0x100fe400000108c9 */
[C---:B------:R-:W-:Y:S01]  /*fcf0*/  FMUL.FTZ R27, R37.reuse, R143 ;  /* 0x0000008f251b7220 */ /* 0x040fe20000410000 */
[-C--:B------:R-:W-:Y:S01]  /*fd00*/  HMMA.16816.F32.BF16 R4, R44, R20.reuse, R4 ;  /* 0x000000142c04723c */ /* 0x080fe20000041804 */
[----:B------:R-:W-:Y:S02]  /*fd10*/  FFMA.FTZ R143, R62, c[0x0][0x23c], -R201 ;  /* 0x00008f003e8f7a23 */ /* 0x000fe400000108c9 */
[C---:B------:R-:W-:Y:S02]  /*fd20*/  FMUL.FTZ R10, R37.reuse, R158 ;  /* 0x0000009e250a7220 */ /* 0x040fe40000410000 */
[----:B------:R-:W-:Y:S01]  /*fd30*/  IMAD.MOV.U32 R158, RZ, RZ, R156 ;  /* 0x000000ffff9e7224 */ /* 0x000fe200078e009c */
[----:B------:R-:W-:Y:S01]  /*fd40*/  MUFU.EX2 R119, R119 ;  /* 0x0000007700777308 */ /* 0x000fe20000000800 */
[----:B------:R-:W-:Y:S02]  /*fd50*/  IMAD.MOV.U32 R156, RZ, RZ, R59 ;  /* 0x000000ffff9c7224 */ /* 0x000fe400078e003b */
[----:B------:R-:W-:Y:S03]  /*fd60*/  FMUL.FTZ R11, R37, R159 ;  /* 0x0000009f250b7220 */ /* 0x000fe60000410000 */
[----:B--2---:R-:W-:Y:S01]  /*fd70*/  F2FP.BF16.PACK_AB R33, R185, R190 ;  /* 0x000000beb921723e */ /* 0x004fe200000010ff */
[----:B------:R-:W-:Y:S02]  /*fd80*/  FFMA.FTZ R67, R13, c[0x0][0x23c], -R201 ;  /* 0x00008f000d437a23 */ /* 0x000fe400000108c9 */
[C---:B------:R-:W-:Y:S01]  /*fd90*/  FMUL.FTZ R13, R38.reuse, R153 ;  /* 0x00000099260d7220 */ /* 0x040fe20000410000 */
[----:B------:R-:W-:Y:S01]  /*fda0*/  MUFU.EX2 R115, R115 ;  /* 0x0000007300737308 */ /* 0x000fe20000000800 */
[----:B------:R-:W-:Y:S02]  /*fdb0*/  IMAD.MOV.U32 R153, RZ, RZ, R57 ;  /* 0x000000ffff997224 */ /* 0x000fe400078e0039 */
[----:B------:R-:W-:Y:S02]  /*fdc0*/  FMUL.FTZ R24, R38, R140 ;  /* 0x0000008c26187220 */ /* 0x000fe40000410000 */
[C---:B------:R-:W-:Y:S02]  /*fdd0*/  FFMA.FTZ R190, R37.reuse, R239, R190 ;  /* 0x000000ef25be7223 */ /* 0x040fe400000100be */
[----:B------:R-:W-:Y:S01]  /*fde0*/  IMAD.MOV.U32 R161, RZ, RZ, R35 ;  /* 0x000000ffffa17224 */ /* 0x000fe200078e0023 */
[----:B------:R-:W-:Y:S01]  /*fdf0*/  F2FP.BF16.PACK_AB R35, R176, R177 ;  /* 0x000000b1b023723e */ /* 0x000fe200000010ff */
[----:B------:R-:W-:Y:S01]  /*fe00*/  FFMA.FTZ R83, R68, c[0x0][0x23c], -R202 ;  /* 0x00008f0044537a23 */ /* 0x000fe200000108ca */
[----:B------:R-:W-:Y:S01]  /*fe10*/  MUFU.EX2 R116, R116 ;  /* 0x0000007400747308 */ /* 0x000fe20000000800 */
[----:B------:R-:W-:Y:S02]  /*fe20*/  FFMA.FTZ R68, R14, c[0x0][0x23c], -R201 ;  /* 0x00008f000e447a23 */ /* 0x000fe400000108c9 */
[----:B------:R-:W-:Y:S02]  /*fe30*/  FMUL.FTZ R14, R37, R154 ;  /* 0x0000009a250e7220 */ /* 0x000fe40000410000 */
[----:B------:R-:W-:Y:S02]  /*fe40*/  IMAD.MOV.U32 R154, RZ, RZ, R58 ;  /* 0x000000ffff9a7224 */ /* 0x000fe400078e003a */
[----:B------:R-:W-:Y:S01]  /*fe50*/  LDSM.16.MT88.4 R56, [R211+0x4400] ;  /* 0x00440000d338783b */ /* 0x000fe20000004200 */
[----:B------:R-:W-:Y:S02]  /*fe60*/  IMAD.MOV.U32 R159, RZ, RZ, R161 ;  /* 0x000000ffff9f7224 */ /* 0x000fe400078e00a1 */
[----:B------:R-:W-:Y:S01]  /*fe70*/  MUFU.EX2 R103, R103 ;  /* 0x0000006700677308 */ /* 0x000fe20000000800 */
[----:B------:R-:W-:Y:S02]  /*fe80*/  FFMA.FTZ R78, R12, c[0x0][0x23c], -R201 ;  /* 0x00008f000c4e7a23 */ /* 0x000fe400000108c9 */
[----:B------:R-:W-:Y:S02]  /*fe90*/  FMUL.FTZ R12, R38, R152 ;  /* 0x00000098260c7220 */ /* 0x000fe40000410000 */
[----:B------:R-:W-:Y:S02]  /*fea0*/  IMAD.MOV.U32 R152, RZ, RZ, R167 ;  /* 0x000000ffff987224 */ /* 0x000fe400078e00a7 */
[----:B------:R-:W-:Y:S02]  /*feb0*/  IMAD.MOV.U32 R160, RZ, RZ, R126 ;  /* 0x000000ffffa07224 */ /* 0x000fe400078e007e */
[----:B------:R-:W-:Y:S01]  /*fec0*/  IMAD.MOV.U32 R126, RZ, RZ, R90 ;  /* 0x000000ffff7e7224 */ /* 0x000fe200078e005a */
[----:B------:R-:W-:Y:S01]  /*fed0*/  MUFU.EX2 R108, R108 ;  /* 0x0000006c006c7308 */ /* 0x000fe20000000800 */
[--C-:B------:R-:W-:Y:S02]  /*fee0*/  FFMA.FTZ R90, R17, c[0x0][0x23c], -R202.reuse ;  /* 0x00008f00115a7a23 */ /* 0x100fe400000108ca */
[----:B------:R-:W-:Y:S02]  /*fef0*/  FMUL.FTZ R17, R40, R149 ;  /* 0x0000009528117220 */ /* 0x000fe40000410000 */
[----:B------:R-:W-:Y:S02]  /*ff00*/  IMAD.MOV.U32 R167, RZ, RZ, R31 ;  /* 0x000000ffffa77224 */ /* 0x000fe400078e001f */
[----:B------:R-:W-:Y:S02]  /*ff10*/  FMUL.FTZ R31, R37, R139 ;  /* 0x0000008b251f7220 */ /* 0x000fe40000410000 */
[--C-:B------:R-:W-:Y:S01]  /*ff20*/  FFMA.FTZ R167, R167, c[0x0][0x23c], -R202.reuse ;  /* 0x00008f00a7a77a23 */ /* 0x100fe200000108ca */
[----:B------:R-:W-:Y:S01]  /*ff30*/  MUFU.EX2 R100, R100 ;  /* 0x0000006400647308 */ /* 0x000fe20000000800 */
[--C-:B------:R-:W-:Y:S02]  /*ff40*/  FFMA.FTZ R126, R126, c[0x0][0x23c], -R202.reuse ;  /* 0x00008f007e7e7a23 */ /* 0x100fe400000108ca */
[----:B------:R-:W-:Y:S02]  /*ff50*/  FFMA.FTZ R191, R39, R245, R191 ;  /* 0x000000f527bf7223 */ /* 0x000fe400000100bf */
[----:B------:R-:W-:Y:S02]  /*ff60*/  FFMA.FTZ R189, R85, c[0x0][0x23c], -R201 ;  /* 0x00008f0055bd7a23 */ /* 0x000fe400000108c9 */
[----:B------:R-:W-:Y:S02]  /*ff70*/  IMAD.MOV.U32 R85, RZ, RZ, R91 ;  /* 0x000000ffff557224 */ /* 0x000fe400078e005b */
[----:B------:R-:W-:Y:S01]  /*ff80*/  FFMA.FTZ R91, R64, c[0x0][0x23c], -R202 ;  /* 0x00008f00405b7a23 */ /* 0x000fe200000108ca */
[----:B------:R-:W-:Y:S01]  /*ff90*/  MUFU.EX2 R114, R114 ;  /* 0x0000007200727308 */ /* 0x000fe20000000800 */
[----:B------:R-:W-:Y:S02]  /*ffa0*/  FFMA.FTZ R64, R9, c[0x0][0x23c], -R199 ;  /* 0x00008f0009407a23 */ /* 0x000fe400000108c7 */
[----:B------:R-:W-:Y:S02]  /*ffb0*/  FMUL.FTZ R9, R38, R157 ;  /* 0x0000009d26097220 */ /* 0x000fe40000410000 */
[----:B------:R-:W-:Y:S02]  /*ffc0*/  IMAD.MOV.U32 R157, RZ, RZ, R104 ;  /* 0x000000ffff9d7224 */ /* 0x000fe400078e0068 */
[--C-:B------:R-:W-:Y:S02]  /*ffd0*/  FFMA.FTZ R104, R52, c[0x0][0x23c], -R200.reuse ;  /* 0x00008f0034687a23 */ /* 0x100fe400000108c8 */
[----:B------:R-:W1:Y:S01]  /*ffe0*/  LDSM.16.MT88.4 R52, [R212+0x4400] ;  /* 0x00440000d434783b */ /* 0x000e620000004200 */
[----:B------:R-:W2:Y:S01]  /*fff0*/  MUFU.EX2 R189, R189 ;  /* 0x000000bd00bd7308 */ /* 0x000ea20000000800 */
[----:B------:R-:W-:Y:S02]  /*10000*/  IMAD.MOV.U32 R148, RZ, RZ, R157 ;  /* 0x000000ffff947224 */ /* 0x000fe400078e009d */
[----:B------:R-:W-:Y:S02]  /*10010*/  IMAD.MOV.U32 R157, RZ, RZ, R29 ;  /* 0x000000ffff9d7224 */ /* 0x000fe400078e001d */
[----:B------:R-:W-:Y:S02]  /*10020*/  FMUL.FTZ R29, R38, R137 ;  /* 0x00000089261d7220 */ /* 0x000fe40000410000 */
[----:B------:R-:W-:Y:S02]  /*10030*/  FFMA.FTZ R140, R148, c[0x0][0x23c], -R200 ;  /* 0x00008f00948c7a23 */ /* 0x000fe400000108c8 */
[----:B------:R-:W-:Y:S01]  /*10040*/  IMAD.MOV.U32 R32, RZ, RZ, R85 ;  /* 0x000000ffff207224 */ /* 0x000fe200078e0055 */
[----:B------:R-:W-:Y:S01]  /*10050*/  MUFU.EX2 R107, R107 ;  /* 0x0000006b006b7308 */ /* 0x000fe20000000800 */
[----:B------:R-:W-:Y:S02]  /*10060*/  FFMA.FTZ R85, R15, c[0x0][0x23c], -R199 ;  /* 0x00008f000f557a23 */ /* 0x000fe400000108c7 */
[----:B------:R-:W-:Y:S02]  /*10070*/  IMAD.MOV.U32 R164, RZ, RZ, R32 ;  /* 0x000000ffffa47224 */ /* 0x000fe400078e0020 */
[C---:B------:R-:W-:Y:S02]  /*10080*/  FMUL.FTZ R15, R37.reuse, R155 ;  /* 0x0000009b250f7220 */ /* 0x040fe40000410000 */
[----:B------:R-:W-:Y:S02]  /*10090*/  IMAD.MOV.U32 R161, RZ, RZ, R164 ;  /* 0x000000ffffa17224 */ /* 0x000fe400078e00a4 */
[----:B------:R-:W-:Y:S01]  /*100a0*/  IMAD.MOV.U32 R164, RZ, RZ, R30 ;  /* 0x000000ffffa47224 */ /* 0x000fe200078e001e */
[----:B------:R-:W-:Y:S01]  /*100b0*/  MUFU.EX2 R106, R106 ;  /* 0x0000006a006a7308 */ /* 0x000fe20000000800 */
[----:B------:R-:W-:Y:S02]  /*100c0*/  IMAD.MOV.U32 R155, RZ, RZ, R166 ;  /* 0x000000ffff9b7224 */ /* 0x000fe400078e00a6 */
[----:B------:R-:W-:Y:S01]  /*100d0*/  FMUL.FTZ R30, R37, R138 ;  /* 0x0000008a251e7220 */ /* 0x000fe20000410000 */
[----:B--2---:R-:W-:Y:S01]  /*100e0*/  F2FP.BF16.PACK_AB R32, R182, R189 ;  /* 0x000000bdb620723e */ /* 0x004fe200000010ff */
[----:B------:R-:W-:Y:S02]  /*100f0*/  IMAD.MOV.U32 R148, RZ, RZ, R155 ;  /* 0x000000ffff947224 */ /* 0x000fe400078e009b */
[----:B------:R-:W-:Y:S02]  /*10100*/  IMAD.MOV.U32 R155, RZ, RZ, R154 ;  /* 0x000000ffff9b7224 */ /* 0x000fe400078e009a */
[----:B------:R-:W-:Y:S01]  /*10110*/  IMAD.MOV.U32 R154, RZ, RZ, R164 ;  /* 0x000000ffff9a7224 */ /* 0x000fe200078e00a4 */
[----:B------:R-:W-:Y:S01]  /*10120*/  MUFU.EX2 R99, R99 ;  /* 0x0000006300637308 */ /* 0x000fe20000000800 */
[----:B------:R-:W-:Y:S02]  /*10130*/  IMAD.MOV.U32 R164, RZ, RZ, R63 ;  /* 0x000000ffffa47224 */ /* 0x000fe400078e003f */
[----:B------:R-:W-:Y:S02]  /*10140*/  IMAD.MOV.U32 R166, RZ, RZ, R28 ;  /* 0x000000ffffa67224 */ /* 0x000fe400078e001c */
[----:B------:R-:W-:Y:S02]  /*10150*/  FMUL.FTZ R28, R38, R136 ;  /* 0x00000088261c7220 */ /* 0x000fe40000410000 */
[----:B------:R-:W-:Y:S02]  /*10160*/  FFMA.FTZ R164, R164, c[0x0][0x23c], -R199 ;  /* 0x00008f00a4a47a23 */ /* 0x000fe400000108c7 */
[----:B------:R-:W-:Y:S01]  /*10170*/  FFMA.FTZ R166, R166, c[0x0][0x23c], -R202 ;  /* 0x00008f00a6a67a23 */ /* 0x000fe200000108ca */
[----:B------:R-:W-:Y:S01]  /*10180*/  MUFU.EX2 R112, R112 ;  /* 0x0000007000707308 */ /* 0x000fe20000000800 */
[----:B------:R-:W-:Y:S02]  /*10190*/  FFMA.FTZ R178, R178, c[0x0][0x23c], -R201 ;  /* 0x00008f00b2b27a23 */ /* 0x000fe400000108c9 */
[----:B------:R-:W-:Y:S02]  /*101a0*/  FFMA.FTZ R189, R38, R244, R189 ;  /* 0x000000f426bd7223 */ /* 0x000fe400000100bd */
[----:B------:R-:W-:Y:S02]  /*101b0*/  FADD.FTZ R190, R185, R190 ;  /* 0x000000beb9be7221 */ /* 0x000fe40000010000 */
[----:B------:R-:W-:Y:S02]  /*101c0*/  FADD.FTZ R189, R182, R189 ;  /* 0x000000bdb6bd7221 */ /* 0x000fe40000010000 */
[----:B------:R-:W-:Y:S01]  /*101d0*/  FADD.FTZ R190, R177, R190 ;  /* 0x000000beb1be7221 */ /* 0x000fe20000010000 */
[----:B------:R-:W2:Y:S01]  /*101e0*/  MUFU.EX2 R178, R178 ;  /* 0x000000b200b27308 */ /* 0x000ea20000000800 */
[----:B------:R-:W-:Y:S02]  /*101f0*/  FADD.FTZ R189, R186, R189 ;  /* 0x000000bdbabd7221 */ /* 0x000fe40000010000 */
[--C-:B------:R-:W-:Y:S02]  /*10200*/  FFMA.FTZ R193, R193, c[0x0][0x23c], -R201.reuse ;  /* 0x00008f00c1c17a23 */ /* 0x100fe400000108c9 */
[--C-:B------:R-:W-:Y:S02]  /*10210*/  FFMA.FTZ R194, R194, c[0x0][0x23c], -R201.reuse ;  /* 0x00008f00c2c27a23 */ /* 0x100fe400000108c9 */
[----:B------:R-:W-:Y:S02]  /*10220*/  FFMA.FTZ R196, R196, c[0x0][0x23c], -R201 ;  /* 0x00008f00c4c47a23 */ /* 0x000fe400000108c9 */
[----:B------:R-:W-:Y:S01]  /*10230*/  FADD.FTZ R191, R179, R191 ;  /* 0x000000bfb3bf7221 */ /* 0x000fe20000010000 */
[----:B------:R-:W3:Y:S01]  /*10240*/  MUFU.EX2 R105, R105 ;  /* 0x0000006900697308 */ /* 0x000ee20000000800 */
[----:B------:R-:W-:Y:S02]  /*10250*/  FADD.FTZ R188, R184, R188 ;  /* 0x000000bcb8bc7221 */ /* 0x000fe40000010000 */
[----:B------:R-:W-:Y:S02]  /*10260*/  FADD.FTZ R191, R183, R191 ;  /* 0x000000bfb7bf7221 */ /* 0x000fe40000010000 */
[----:B------:R-:W-:Y:S02]  /*10270*/  FADD.FTZ R188, R181, R188 ;  /* 0x000000bcb5bc7221 */ /* 0x000fe40000010000 */
[----:B------:R-:W-:Y:S02]  /*10280*/  FADD.FTZ R191, R175, R191 ;  /* 0x000000bfafbf7221 */ /* 0x000fe40000010000 */
[----:B------:R-:W-:Y:S01]  /*10290*/  FADD.FTZ R188, R171, R188 ;  /* 0x000000bcabbc7221 */ /* 0x000fe20000010000 */
[----:B------:R-:W-:Y:S01]  /*102a0*/  MUFU.EX2 R102, R102 ;  /* 0x0000006600667308 */ /* 0x000fe20000000800 */
[----:B------:R-:W-:Y:S02]  /*102b0*/  FADD.FTZ R191, R129, R191 ;  /* 0x000000bf81bf7221 */ /* 0x000fe40000010000 */
[----:B------:R-:W-:Y:S01]  /*102c0*/  FADD.FTZ R188, R180, R188 ;  /* 0x000000bcb4bc7221 */ /* 0x000fe20000010000 */
[C---:B--2---:R-:W-:Y:S01]  /*102d0*/  F2FP.BF16.PACK_AB R34, R178.reuse, R186 ;  /* 0x000000bab222723e */ /* 0x044fe200000010ff */
[----:B------:R-:W-:Y:S05]  /*102e0*/  FADD.FTZ R189, R178, R189 ;  /* 0x000000bdb2bd7221 */ /* 0x000fea0000010000 */
[----:B------:R-:W2:Y:S01]  /*102f0*/  MUFU.EX2 R98, R98 ;  /* 0x0000006200627308 */ /* 0x000ea20000000800 */
[C---:B------:R-:W-:Y:S07]  /*10300*/  HMMA.16816.F32.BF16 R8, R32.reuse, R20, R8 ;  /* 0x000000142008723c */ /* 0x040fee0000041808 */
[----:B------:R-:W-:Y:S01]  /*10310*/  FMUL.FTZ R20, R40, R144 ;  /* 0x0000009028147220 */ /* 0x000fe20000410000 */
[-C--:B------:R-:W-:Y:S01]  /*10320*/  HMMA.16816.F32.BF16 R12, R32, R22.reuse, R12 ;  /* 0x00000016200c723c */ /* 0x080fe2000004180c */
[----:B------:R-:W-:Y:S03]  /*10330*/  MUFU.EX2 R97, R97 ;  /* 0x0000006100617308 */ /* 0x000fe60000000800 */
[--C-:B------:R-:W-:Y:S02]  /*10340*/  FFMA.FTZ R144, R60, c[0x0][0x23c], -R201.reuse ;  /* 0x00008f003c907a23 */ /* 0x100fe400000108c9 */
[----:B------:R-:W4:Y:S01]  /*10350*/  LDSM.16.MT88.4 R60, [R212+0x4800] ;  /* 0x00480000d43c783b */ /* 0x000f220000004200 */
[----:B------:R-:W-:Y:S01]  /*10360*/  FMUL.FTZ R21, R40, R145 ;  /* 0x0000009128157220 */ /* 0x000fe20000410000 */
[C---:B------:R-:W-:Y:S01]  /*10370*/  HMMA.16816.F32.BF16 R16, R44.reuse, R22, R16 ;  /* 0x000000162c10723c */ /* 0x040fe20000041810 */
[----:B------:R-:W-:Y:S02]  /*10380*/  FFMA.FTZ R145, R148, c[0x0][0x23c], -R201 ;  /* 0x00008f0094917a23 */ /* 0x000fe400000108c9 */
[----:B------:R-:W-:Y:S04]  /*10390*/  MUFU.EX2 R96, R96 ;  /* 0x0000006000607308 */ /* 0x000fe80000000800 */
[C---:B------:R-:W-:Y:S02]  /*103a0*/  FMUL.FTZ R22, R39.reuse, R146 ;  /* 0x0000009227167220 */ /* 0x040fe40000410000 */
[----:B------:R-:W-:Y:S03]  /*103b0*/  FMUL.FTZ R23, R39, R147 ;  /* 0x0000009327177220 */ /* 0x000fe60000410000 */
[--C-:B------:R-:W-:Y:S01]  /*103c0*/  FFMA.FTZ R146, R155, c[0x0][0x23c], -R199.reuse ;  /* 0x00008f009b927a23 */ /* 0x100fe200000108c7 */
[----:B------:R-:W-:Y:S01]  /*103d0*/  MUFU.EX2 R95, R95 ;  /* 0x0000005f005f7308 */ /* 0x000fe20000000800 */
[----:B------:R-:W-:Y:S02]  /*103e0*/  FFMA.FTZ R147, R154, c[0x0][0x23c], -R199 ;  /* 0x00008f009a937a23 */ /* 0x000fe400000108c7 */
[-C--:B------:R-:W-:Y:S07]  /*103f0*/  HMMA.16816.F32.BF16 R20, R44, R48.reuse, R20 ;  /* 0x000000302c14723c */ /* 0x080fee0000041814 */
[----:B------:R-:W-:Y:S01]  /*10400*/  MUFU.EX2 R94, R94 ;  /* 0x0000005e005e7308 */ /* 0x000fe20000000800 */
[C---:B------:R-:W-:Y:S07]  /*10410*/  HMMA.16816.F32.BF16 R24, R32.reuse, R48, R24 ;  /* 0x000000302018723c */ /* 0x040fee0000041818 */
[----:B------:R-:W-:Y:S01]  /*10420*/  F2FP.BF16.PACK_AB R48, R43, R127 ;  /* 0x0000007f2b30723e */ /* 0x000fe200000010ff */
[-C--:B------:R-:W-:Y:S01]  /*10430*/  HMMA.16816.F32.BF16 R28, R32, R50.reuse, R28 ;  /* 0x00000032201c723c */ /* 0x080fe2000004181c */
[----:B------:R-:W-:Y:S03]  /*10440*/  MUFU.EX2 R91, R91 ;  /* 0x0000005b005b7308 */ /* 0x000fe60000000800 */
[----:B------:R-:W-:Y:S03]  /*10450*/  F2FP.BF16.PACK_AB R49, R124, R42 ;  /* 0x0000002a7c31723e */ /* 0x000fe600000010ff */
[C---:B------:R-:W-:Y:S02]  /*10460*/  FMUL.FTZ R32, R40.reuse, R132 ;  /* 0x0000008428207220 */ /* 0x040fe40000410000 */
[----:B------:R-:W-:Y:S02]  /*10470*/  FMUL.FTZ R33, R40, R133 ;  /* 0x0000008528217220 */ /* 0x000fe40000410000 */
[----:B------:R-:W-:Y:S01]  /*10480*/  MUFU.EX2 R84, R84 ;  /* 0x0000005400547308 */ /* 0x000fe20000000800 */
[C---:B------:R-:W-:Y:S02]  /*10490*/  FMUL.FTZ R35, R39.reuse, R135 ;  /* 0x0000008727237220 */ /* 0x040fe40000410000 */
[----:B------:R-:W-:Y:S02]  /*104a0*/  FMUL.FTZ R34, R39, R134 ;  /* 0x0000008627227220 */ /* 0x000fe40000410000 */
[----:B------:R-:W-:Y:S04]  /*104b0*/  FADD.FTZ R39, R127, R189 ;  /* 0x000000bd7f277221 */ /* 0x000fe80000010000 */
[----:B------:R-:W-:Y:S01]  /*104c0*/  FADD.FTZ R39, R43, R39 ;  /* 0x000000272b277221 */ /* 0x000fe20000010000 */
[----:B------:R-:W-:Y:S01]  /*104d0*/  MUFU.EX2 R89, R89 ;  /* 0x0000005900597308 */ /* 0x000fe20000000800 */
[----:B------:R-:W-:Y:S02]  /*104e0*/  HMMA.16816.F32.BF16 R32, R44, R50, R32 ;  /* 0x000000322c20723c */ /* 0x000fe40000041820 */
[----:B------:R-:W-:Y:S04]  /*104f0*/  FADD.FTZ R39, R119, R39 ;  /* 0x0000002777277221 */ /* 0x000fe80000010000 */
[----:B------:R-:W-:Y:S01]  /*10500*/  FADD.FTZ R39, R115, R39 ;  /* 0x0000002773277221 */ /* 0x000fe20000010000 */
[C---:B------:R-:W-:Y:S01]  /*10510*/  F2FP.BF16.PACK_AB R44, R170.reuse, R180 ;  /* 0x000000b4aa2c723e */ /* 0x040fe200000010ff */
[----:B------:R-:W-:Y:S01]  /*10520*/  FADD.FTZ R170, R170, R188 ;  /* 0x000000bcaaaa7221 */ /* 0x000fe20000010000 */
[----:B------:R-:W-:Y:S03]  /*10530*/  MUFU.EX2 R81, R81 ;  /* 0x0000005100517308 */ /* 0x000fe60000000800 */
[C---:B------:R-:W-:Y:S01]  /*10540*/  F2FP.BF16.PACK_AB R45, R128.reuse, R129 ;  /* 0x00000081802d723e */ /* 0x040fe200000010ff */
[----:B------:R-:W-:Y:S01]  /*10550*/  FADD.FTZ R128, R128, R191 ;  /* 0x000000bf80807221 */ /* 0x000fe20000010000 */
[----:B------:R-:W-:Y:S01]  /*10560*/  F2FP.BF16.PACK_AB R46, R123, R125 ;  /* 0x0000007d7b2e723e */ /* 0x000fe200000010ff */
[----:B------:R-:W-:Y:S01]  /*10570*/  FADD.FTZ R39, R114, R39 ;  /* 0x0000002772277221 */ /* 0x000fe20000010000 */
[C---:B------:R-:W-:Y:S01]  /*10580*/  F2FP.BF16.PACK_AB R47, R120.reuse, R121 ;  /* 0x00000079782f723e */ /* 0x040fe200000010ff */
[----:B------:R-:W-:Y:S01]  /*10590*/  FADD.FTZ R128, R121, R128 ;  /* 0x0000008079807221 */ /* 0x000fe20000010000 */
[----:B------:R-:W-:Y:S01]  /*105a0*/  F2FP.BF16.PACK_AB R50, R115, R119 ;  /* 0x000000777332723e */ /* 0x000fe200000010ff */
[----:B------:R-:W5:Y:S01]  /*105b0*/  MUFU.EX2 R93, R93 ;  /* 0x0000005d005d7308 */ /* 0x000f620000000800 */
[----:B------:R-:W-:Y:S01]  /*105c0*/  F2FP.BF16.PACK_AB R51, R113, R118 ;  /* 0x000000767133723e */ /* 0x000fe200000010ff */
[----:B------:R-:W-:Y:S02]  /*105d0*/  FADD.FTZ R170, R125, R170 ;  /* 0x000000aa7daa7221 */ /* 0x000fe40000010000 */
[-C--:B-1----:R-:W-:Y:S01]  /*105e0*/  HMMA.16816.F32.BF16 R4, R44, R52.reuse, R4 ;  /* 0x000000342c04723c */ /* 0x082fe20000041804 */
[----:B------:R-:W-:Y:S02]  /*105f0*/  FADD.FTZ R128, R120, R128 ;  /* 0x0000008078807221 */ /* 0x000fe40000010000 */
[----:B------:R-:W-:Y:S02]  /*10600*/  FADD.FTZ R39, R107, R39 ;  /* 0x000000276b277221 */ /* 0x000fe40000010000 */
[----:B------:R-:W-:Y:S01]  /*10610*/  FADD.FTZ R170, R123, R170 ;  /* 0x000000aa7baa7221 */ /* 0x000fe20000010000 */
[----:B------:R-:W1:Y:S01]  /*10620*/  MUFU.EX2 R88, R88 ;  /* 0x0000005800587308 */ /* 0x000e620000000800 */
[----:B------:R-:W-:Y:S01]  /*10630*/  FADD.FTZ R128, R116, R128 ;  /* 0x0000008074807221 */ /* 0x000fe20000010000 */
[C---:B------:R-:W-:Y:S01]  /*10640*/  HMMA.16816.F32.BF16 R8, R48.reuse, R52, R8 ;  /* 0x000000343008723c */ /* 0x040fe20000041808 */
[----:B------:R-:W-:Y:S03]  /*10650*/  FADD.FTZ R170, R117, R170 ;  /* 0x000000aa75aa7221 */ /* 0x000fe60000010000 */
[----:B------:R-:W-:Y:S02]  /*10660*/  FADD.FTZ R128, R109, R128 ;  /* 0x000000806d807221 */ /* 0x000fe40000010000 */
[----:B------:R-:W-:Y:S02]  /*10670*/  FADD.FTZ R170, R111, R170 ;  /* 0x000000aa6faa7221 */ /* 0x000fe40000010000 */
[----:B------:R-:W1:Y:S01]  /*10680*/  MUFU.EX2 R87, R87 ;  /* 0x0000005700577308 */ /* 0x000e620000000800 */
[-C--:B------:R-:W-:Y:S08]  /*10690*/  HMMA.16816.F32.BF16 R12, R48, R54.reuse, R12 ;  /* 0x00000036300c723c */ /* 0x080ff0000004180c */
[C---:B------:R-:W-:Y:S01]  /*106a0*/  HMMA.16816.F32.BF16 R16, R44.reuse, R54, R16 ;  /* 0x000000362c10723c */ /* 0x040fe20000041810 */
[----:B------:R-:W1:Y:S01]  /*106b0*/  MUFU.EX2 R79, R79 ;  /* 0x0000004f004f7308 */ /* 0x000e620000000800 */
[----:B------:R-:W1:Y:S06]  /*106c0*/  LDSM.16.MT88.4 R52, [R211+0x4800] ;  /* 0x00480000d334783b */ /* 0x000e6c0000004200 */
[-C--:B------:R-:W-:Y:S03]  /*106d0*/  HMMA.16816.F32.BF16 R20, R44, R56.reuse, R20 ;  /* 0x000000382c14723c */ /* 0x080fe60000041814 */
[----:B------:R-:W-:Y:S05]  /*106e0*/  MUFU.EX2 R92, R92 ;  /* 0x0000005c005c7308 */ /* 0x000fea0000000800 */
[C---:B------:R-:W-:Y:S05]  /*106f0*/  HMMA.16816.F32.BF16 R24, R48.reuse, R56, R24 ;  /* 0x000000383018723c */ /* 0x040fea0000041818 */
[----:B------:R-:W-:Y:S03]  /*10700*/  MUFU.EX2 R86, R86 ;  /* 0x0000005600567308 */ /* 0x000fe60000000800 */
[-C--:B------:R-:W-:Y:S07]  /*10710*/  HMMA.16816.F32.BF16 R28, R48, R58.reuse, R28 ;  /* 0x0000003a301c723c */ /* 0x080fee000004181c */
[----:B------:R-:W-:Y:S01]  /*10720*/  MUFU.EX2 R85, R85 ;  /* 0x0000005500557308 */ /* 0x000fe20000000800 */
[----:B------:R-:W-:Y:S01]  /*10730*/  HMMA.16816.F32.BF16 R32, R44, R58, R32 ;  /* 0x0000003a2c20723c */ /* 0x000fe20000041820 */
[----:B------:R-:W1:Y:S03]  /*10740*/  LDSM.16.MT88.4 R56, [R212+0x4c00] ;  /* 0x004c0000d438783b */ /* 0x000e660000004200 */
[----:B------:R-:W-:Y:S02]  /*10750*/  F2FP.BF16.PACK_AB R48, R107, R114 ;  /* 0x000000726b30723e */ /* 0x000fe400000010ff */
[----:B------:R-:W-:Y:S01]  /*10760*/  F2FP.BF16.PACK_AB R50, R99, R106 ;  /* 0x0000006a6332723e */ /* 0x000fe200000010ff */
[----:B------:R-:W-:Y:S01]  /*10770*/  FADD.FTZ R106, R106, R39 ;  /* 0x000000276a6a7221 */ /* 0x000fe20000010000 */
[----:B------:R-:W-:Y:S01]  /*10780*/  F2FP.BF16.PACK_AB R44, R111, R117 ;  /* 0x000000756f2c723e */ /* 0x000fe200000010ff */
[----:B------:R-:W-:Y:S03]  /*10790*/  MUFU.EX2 R77, R77 ;  /* 0x0000004d004d7308 */ /* 0x000fe60000000800 */
[----:B------:R-:W-:Y:S01]  /*107a0*/  F2FP.BF16.PACK_AB R45, R109, R116 ;  /* 0x000000746d2d723e */ /* 0x000fe200000010ff */
[----:B------:R-:W-:Y:S01]  /*107b0*/  FADD.FTZ R106, R99, R106 ;  /* 0x0000006a636a7221 */ /* 0x000fe20000010000 */
[----:B------:R-:W-:Y:S01]  /*107c0*/  F2FP.BF16.PACK_AB R46, R103, R110 ;  /* 0x0000006e672e723e */ /* 0x000fe200000010ff */
[----:B------:R-:W-:Y:S01]  /*107d0*/  FADD.FTZ R110, R110, R170 ;  /* 0x000000aa6e6e7221 */ /* 0x000fe20000010000 */
[----:B------:R-:W-:Y:S01]  /*107e0*/  F2FP.BF16.PACK_AB R47, R100, R108 ;  /* 0x0000006c642f723e */ /* 0x000fe200000010ff */
[----:B------:R-:W-:Y:S01]  /*107f0*/  FADD.FTZ R108, R108, R128 ;  /* 0x000000806c6c7221 */ /* 0x000fe20000010000 */
[----:B---3--:R-:W-:Y:S01]  /*10800*/  F2FP.BF16.PACK_AB R49, R105, R112 ;  /* 0x000000706931723e */ /* 0x008fe200000010ff */
[----:B------:R-:W-:Y:S01]  /*10810*/  MUFU.EX2 R83, R83 ;  /* 0x0000005300537308 */ /* 0x000fe20000000800 */
[----:B--2---:R-:W-:Y:S01]  /*10820*/  F2FP.BF16.PACK_AB R51, R98, R102 ;  /* 0x000000666233723e */ /* 0x004fe200000010ff */
[----:B-----5:R-:W-:Y:S02]  /*10830*/  FADD.FTZ R106, R93, R106 ;  /* 0x0000006a5d6a7221 */ /* 0x020fe40000010000 */
[-C--:B----4-:R-:W-:Y:S01]  /*10840*/  HMMA.16816.F32.BF16 R4, R44, R60.reuse, R4 ;  /* 0x0000003c2c04723c */ /* 0x090fe20000041804 */
[----:B------:R-:W-:Y:S02]  /*10850*/  FADD.FTZ R108, R100, R108 ;  /* 0x0000006c646c7221 */ /* 0x000fe40000010000 */
[----:B-1----:R-:W-:Y:S02]  /*10860*/  FADD.FTZ R106, R88, R106 ;  /* 0x0000006a586a7221 */ /* 0x002fe40000010000 */
[----:B------:R-:W-:Y:S01]  /*10870*/  FADD.FTZ R110, R103, R110 ;  /* 0x0000006e676e7221 */ /* 0x000fe20000010000 */
[----:B------:R-:W-:Y:S01]  /*10880*/  MUFU.EX2 R76, R76 ;  /* 0x0000004c004c7308 */ /* 0x000fe20000000800 */
[----:B------:R-:W-:Y:S01]  /*10890*/  FADD.FTZ R108, R95, R108 ;  /* 0x0000006c5f6c7221 */ /* 0x000fe20000010000 */
[C---:B------:R-:W-:Y:S01]  /*108a0*/  HMMA.16816.F32.BF16 R8, R48.reuse, R60, R8 ;  /* 0x0000003c3008723c */ /* 0x040fe20000041808 */
[----:B------:R-:W-:Y:S03]  /*108b0*/  FADD.FTZ R106, R87, R106 ;  /* 0x0000006a576a7221 */ /* 0x000fe60000010000 */
[----:B------:R-:W-:Y:S02]  /*108c0*/  FADD.FTZ R110, R97, R110 ;  /* 0x0000006e616e7221 */ /* 0x000fe40000010000 */
[----:B------:R-:W-:Y:S02]  /*108d0*/  FADD.FTZ R108, R94, R108 ;  /* 0x0000006c5e6c7221 */ /* 0x000fe40000010000 */
[----:B------:R-:W-:Y:S01]  /*108e0*/  MUFU.EX2 R80, R80 ;  /* 0x0000005000507308 */ /* 0x000fe20000000800 */
[-C--:B------:R-:W-:Y:S03]  /*108f0*/  HMMA.16816.F32.BF16 R12, R48, R62.reuse, R12 ;  /* 0x0000003e300c723c */ /* 0x080fe6000004180c */
[----:B------:R-:W-:Y:S02]  /*10900*/  FFMA.FTZ R60, R153, c[0x0][0x23c], -R200 ;  /* 0x00008f00993c7a23 */ /* 0x000fe400000108c8 */
[----:B------:R-:W-:Y:S02]  /*10910*/  FADD.FTZ R106, R79, R106 ;  /* 0x0000006a4f6a7221 */ /* 0x000fe40000010000 */
[----:B------:R-:W-:Y:S01]  /*10920*/  FADD.FTZ R110, R96, R110 ;  /* 0x0000006e606e7221 */ /* 0x000fe20000010000 */
[C---:B------:R-:W-:Y:S01]  /*10930*/  HMMA.16816.F32.BF16 R16, R44.reuse, R62, R16 ;  /* 0x0000003e2c10723c */ /* 0x040fe20000041810 */
[----:B------:R1:W2:Y:S03]  /*10940*/  MUFU.EX2 R132, R60 ;  /* 0x0000003c00847308 */ /* 0x0002a60000000800 */
[----:B------:R-:W-:Y:S02]  /*10950*/  FADD.FTZ R108, R89, R108 ;  /* 0x0000006c596c7221 */ /* 0x000fe40000010000 */
[----:B------:R-:W-:Y:S02]  /*10960*/  FADD.FTZ R110, R91, R110 ;  /* 0x0000006e5b6e7221 */ /* 0x000fe40000010000 */
[-C--:B------:R-:W-:Y:S01]  /*10970*/  HMMA.16816.F32.BF16 R20, R44, R52.reuse, R20 ;  /* 0x000000342c14723c */ /* 0x080fe20000041814 */
[----:B------:R-:W-:Y:S02]  /*10980*/  FADD.FTZ R108, R81, R108 ;  /* 0x0000006c516c7221 */ /* 0x000fe40000010000 */
[----:B------:R-:W-:Y:S01]  /*10990*/  MUFU.EX2 R75, R75 ;  /* 0x0000004b004b7308 */ /* 0x000fe20000000800 */
[----:B------:R-:W-:Y:S04]  /*109a0*/  FADD.FTZ R110, R84, R110 ;  /* 0x0000006e546e7221 */ /* 0x000fe80000010000 */
[C---:B------:R-:W-:Y:S05]  /*109b0*/  HMMA.16816.F32.BF16 R24, R48.reuse, R52, R24 ;  /* 0x000000343018723c */ /* 0x040fea0000041818 */
[----:B------:R-:W-:Y:S02]  /*109c0*/  MUFU.EX2 R73, R73 ;  /* 0x0000004900497308 */ /* 0x000fe40000000800 */
[----:B------:R-:W-:Y:S01]  /*109d0*/  FFMA.FTZ R52, R159, c[0x0][0x23c], -R202 ;  /* 0x00008f009f347a23 */ /* 0x000fe200000108ca */
[-C--:B------:R-:W-:Y:S01]  /*109e0*/  HMMA.16816.F32.BF16 R28, R48, R54.reuse, R28 ;  /* 0x00000036301c723c */ /* 0x080fe2000004181c */
[----:B-1----:R-:W-:Y:S03]  /*109f0*/  FFMA.FTZ R60, R152, c[0x0][0x23c], -R200 ;  /* 0x00008f00983c7a23 */ /* 0x002fe600000108c8 */
[----:B--2---:R-:W-:Y:S03]  /*10a00*/  IMAD.MOV.U32 R239, RZ, RZ, R132 ;  /* 0x000000ffffef7224 */ /* 0x004fe600078e0084 */
[----:B------:R1:W2:Y:S01]  /*10a10*/  MUFU.EX2 R135, R60 ;  /* 0x0000003c00877308 */ /* 0x0002a20000000800 */
[----:B------:R-:W-:Y:S01]  /*10a20*/  HMMA.16816.F32.BF16 R32, R44, R54, R32 ;  /* 0x000000362c20723c */ /* 0x000fe20000041820 */
[----:B------:R-:W-:Y:S03]  /*10a30*/  FFMA.FTZ R48, R158, c[0x0][0x23c], -R202 ;  /* 0x00008f009e307a23 */ /* 0x000fe600000108ca */
[----:B------:R-:W-:Y:S02]  /*10a40*/  F2FP.BF16.PACK_AB R50, R79, R87 ;  /* 0x000000574f32723e */ /* 0x000fe400000010ff */
[----:B------:R-:W-:Y:S02]  /*10a50*/  F2FP.BF16.PACK_AB R49, R86, R92 ;  /* 0x0000005c5631723e */ /* 0x000fe400000010ff */
[----:B------:R-:W-:Y:S01]  /*10a60*/  F2FP.BF16.PACK_AB R44, R96, R97 ;  /* 0x00000061602c723e */ /* 0x000fe200000010ff */
[----:B------:R3:W-:Y:S03]  /*10a70*/  MUFU.EX2 R148, R48 ;  /* 0x0000003000947308 */ /* 0x0007e60000000800 */
[----:B------:R-:W-:Y:S02]  /*10a80*/  F2FP.BF16.PACK_AB R45, R94, R95 ;  /* 0x0000005f5e2d723e */ /* 0x000fe400000010ff */
[----:B------:R-:W-:Y:S02]  /*10a90*/  F2FP.BF16.PACK_AB R46, R84, R91 ;  /* 0x0000005b542e723e */ /* 0x000fe400000010ff */
[----:B------:R-:W-:Y:S02]  /*10aa0*/  F2FP.BF16.PACK_AB R47, R81, R89 ;  /* 0x00000059512f723e */ /* 0x000fe400000010ff */
[----:B------:R-:W-:Y:S01]  /*10ab0*/  F2FP.BF16.PACK_AB R51, R77, R85 ;  /* 0x000000554d33723e */ /* 0x000fe200000010ff */
[----:B------:R4:W-:Y:S01]  /*10ac0*/  MUFU.EX2 R138, R52 ;  /* 0x00000034008a7308 */ /* 0x0009e20000000800 */
[----:B-1----:R-:W1:Y:S03]  /*10ad0*/  LDSM.16.MT88.4 R60, [R211+0x4c00] ;  /* 0x004c0000d33c783b */ /* 0x002e660000004200 */
[-C--:B------:R-:W-:Y:S01]  /*10ae0*/  HMMA.16816.F32.BF16 R4, R44, R56.reuse, R4 ;  /* 0x000000382c04723c */ /* 0x080fe20000041804 */
[----:B--2---:R-:W-:Y:S05]  /*10af0*/  IMAD.MOV.U32 R246, RZ, RZ, R135 ;  /* 0x000000fffff67224 */ /* 0x004fea00078e0087 */
[----:B------:R-:W-:Y:S01]  /*10b00*/  MUFU.EX2 R72, R72 ;  /* 0x0000004800487308 */ /* 0x000fe20000000800 */
[----:B---3--:R-:W-:Y:S09]  /*10b10*/  F2FP.BF16.PACK_AB R48, R88, R93 ;  /* 0x0000005d5830723e */ /* 0x008ff200000010ff */
[----:B------:R-:W-:Y:S01]  /*10b20*/  MUFU.EX2 R71, R71 ;  /* 0x0000004700477308 */ /* 0x000fe20000000800 */
[C---:B------:R-:W-:Y:S01]  /*10b30*/  HMMA.16816.F32.BF16 R8, R48.reuse, R56, R8 ;  /* 0x000000383008723c */ /* 0x040fe20000041808 */
[--C-:B----4-:R-:W-:Y:S06]  /*10b40*/  FFMA.FTZ R52, R157, c[0x0][0x23c], -R201.reuse ;  /* 0x00008f009d347a23 */ /* 0x110fec00000108c9 */
[----:B------:R-:W-:Y:S01]  /*10b50*/  FFMA.FTZ R56, R156, c[0x0][0x23c], -R201 ;  /* 0x00008f009c387a23 */ /* 0x000fe200000108c9 */
[-C--:B------:R-:W-:Y:S01]  /*10b60*/  HMMA.16816.F32.BF16 R12, R48, R58.reuse, R12 ;  /* 0x0000003a300c723c */ /* 0x080fe2000004180c */
[----:B------:R2:W3:Y:S07]  /*10b70*/  MUFU.EX2 R133, R52 ;  /* 0x0000003400857308 */ /* 0x0004ee0000000800 */
[C---:B------:R-:W-:Y:S03]  /*10b80*/  HMMA.16816.F32.BF16 R16, R44.reuse, R58, R16 ;  /* 0x0000003a2c10723c */ /* 0x040fe60000041810 */
[----:B------:R4:W-:Y:S05]  /*10b90*/  MUFU.EX2 R136, R56 ;  /* 0x0000003800887308 */ /* 0x0009ea0000000800 */
[-C--:B-1----:R-:W-:Y:S05]  /*10ba0*/  HMMA.16816.F32.BF16 R20, R44, R60.reuse, R20 ;  /* 0x0000003c2c14723c */ /* 0x082fea0000041814 */
[----:B------:R-:W1:Y:S03]  /*10bb0*/  MUFU.EX2 R70, R70 ;  /* 0x0000004600467308 */ /* 0x000e660000000800 */
[C---:B------:R-:W-:Y:S01]  /*10bc0*/  HMMA.16816.F32.BF16 R24, R48.reuse, R60, R24 ;  /* 0x0000003c3018723c */ /* 0x040fe20000041818 */
[----:B--2---:R-:W2:Y:S03]  /*10bd0*/  LDSM.16.MT88.4 R52, [R212+0x5000] ;  /* 0x00500000d434783b */ /* 0x004ea60000004200 */
[----:B---3--:R-:W-:Y:S03]  /*10be0*/  IMAD.MOV.U32 R244, RZ, RZ, R133 ;  /* 0x000000fffff47224 */ /* 0x008fe600078e0085 */
[----:B------:R-:W-:Y:S01]  /*10bf0*/  MUFU.EX2 R78, R78 ;  /* 0x0000004e004e7308 */ /* 0x000fe20000000800 */
[-C--:B------:R-:W-:Y:S01]  /*10c00*/  HMMA.16816.F32.BF16 R28, R48, R62.reuse, R28 ;  /* 0x0000003e301c723c */ /* 0x080fe2000004181c */
[----:B----4-:R-:W-:Y:S06]  /*10c10*/  FFMA.FTZ R56, R163, c[0x0][0x23c], -R201 ;  /* 0x00008f00a3387a23 */ /* 0x010fec00000108c9 */
[----:B------:R-:W-:Y:S01]  /*10c20*/  FFMA.FTZ R48, R161, c[0x0][0x23c], -R199 ;  /* 0x00008f00a1307a23 */ /* 0x000fe200000108c7 */
[----:B------:R-:W-:Y:S01]  /*10c30*/  HMMA.16816.F32.BF16 R32, R44, R62, R32 ;  /* 0x0000003e2c20723c */ /* 0x000fe20000041820 */
[----:B------:R3:W-:Y:S06]  /*10c40*/  MUFU.EX2 R139, R56 ;  /* 0x00000038008b7308 */ /* 0x0007ec0000000800 */
[----:B------:R-:W-:Y:S01]  /*10c50*/  F2FP.BF16.PACK_AB R44, R76, R83 ;  /* 0x000000534c2c723e */ /* 0x000fe200000010ff */
[----:B------:R-:W-:Y:S01]  /*10c60*/  FADD.FTZ R83, R83, R110 ;  /* 0x0000006e53537221 */ /* 0x000fe20000010000 */
[C---:B------:R-:W-:Y:S02]  /*10c70*/  F2FP.BF16.PACK_AB R45, R75.reuse, R80 ;  /* 0x000000504b2d723e */ /* 0x040fe400000010ff */
[----:B------:R4:W5:Y:S01]  /*10c80*/  MUFU.EX2 R134, R48 ;  /* 0x0000003000867308 */ /* 0x0009620000000800 */
[----:B------:R-:W-:Y:S01]  /*10c90*/  F2FP.BF16.PACK_AB R46, R72, R73 ;  /* 0x00000049482e723e */ /* 0x000fe200000010ff */
[----:B------:R-:W-:Y:S01]  /*10ca0*/  FADD.FTZ R80, R80, R108 ;  /* 0x0000006c50507221 */ /* 0x000fe20000010000 */
[----:B-1----:R-:W-:Y:S01]  /*10cb0*/  F2FP.BF16.PACK_AB R47, R70, R71 ;  /* 0x00000047462f723e */ /* 0x002fe200000010ff */
[----:B------:R-:W-:Y:S02]  /*10cc0*/  FADD.FTZ R83, R76, R83 ;  /* 0x000000534c537221 */ /* 0x000fe40000010000 */
[----:B------:R-:W-:Y:S02]  /*10cd0*/  FADD.FTZ R80, R75, R80 ;  /* 0x000000504b507221 */ /* 0x000fe40000010000 */
[----:B------:R-:W-:Y:S02]  /*10ce0*/  FADD.FTZ R83, R73, R83 ;  /* 0x0000005349537221 */ /* 0x000fe40000010000 */
[----:B------:R-:W-:Y:S01]  /*10cf0*/  MUFU.EX2 R69, R69 ;  /* 0x0000004500457308 */ /* 0x000fe20000000800 */
[----:B------:R-:W-:Y:S02]  /*10d00*/  FADD.FTZ R80, R71, R80 ;  /* 0x0000005047507221 */ /* 0x000fe40000010000 */
[----:B------:R-:W-:Y:S01]  /*10d10*/  FADD.FTZ R83, R72, R83 ;  /* 0x0000005348537221 */ /* 0x000fe20000010000 */
[-C--:B--2---:R-:W-:Y:S01]  /*10d20*/  HMMA.16816.F32.BF16 R4, R44, R52.reuse, R4 ;  /* 0x000000342c04723c */ /* 0x084fe20000041804 */
[--C-:B---3--:R-:W-:Y:S02]  /*10d30*/  FFMA.FTZ R56, R162, c[0x0][0x23c], -R201.reuse ;  /* 0x00008f00a2387a23 */ /* 0x108fe400000108c9 */
[----:B------:R-:W-:Y:S02]  /*10d40*/  FFMA.FTZ R201, R198, c[0x0][0x23c], -R201 ;  /* 0x00008f00c6c97a23 */ /* 0x000fe400000108c9 */
[----:B------:R-:W-:Y:S01]  /*10d50*/  FADD.FTZ R80, R70, R80 ;  /* 0x0000005046507221 */ /* 0x000fe20000010000 */
[----:B------:R1:W-:Y:S01]  /*10d60*/  MUFU.EX2 R60, R56 ;  /* 0x00000038003c7308 */ /* 0x0003e20000000800 */
[--C-:B----4-:R-:W-:Y:S02]  /*10d70*/  FFMA.FTZ R48, R160, c[0x0][0x23c], -R199.reuse ;  /* 0x00008f00a0307a23 */ /* 0x110fe400000108c7 */
[----:B------:R-:W-:Y:S03]  /*10d80*/  FFMA.FTZ R199, R41, c[0x0][0x23c], -R199 ;  /* 0x00008f0029c77a23 */ /* 0x000fe600000108c7 */
[----:B------:R-:W-:Y:S04]  /*10d90*/  F2FP.BF16.PACK_AB R41, R246, R239 ;  /* 0x000000eff629723e */ /* 0x000fe800000010ff */
[----:B------:R-:W-:Y:S01]  /*10da0*/  MUFU.EX2 R68, R68 ;  /* 0x0000004400447308 */ /* 0x000fe20000000800 */
[----:B-----5:R-:W-:Y:S09]  /*10db0*/  IMAD.MOV.U32 R245, RZ, RZ, R134 ;  /* 0x000000fffff57224 */ /* 0x020ff200078e0086 */
[----:B------:R-:W2:Y:S01]  /*10dc0*/  MUFU.EX2 R67, R67 ;  /* 0x0000004300437308 */ /* 0x000ea20000000800 */
[----:B-1----:R-:W1:Y:S09]  /*10dd0*/  LDSM.16.MT88.4 R56, [R211+0x5000] ;  /* 0x00500000d338783b */ /* 0x002e720000004200 */
[----:B------:R-:W-:Y:S10]  /*10de0*/  MUFU.EX2 R74, R74 ;  /* 0x0000004a004a7308 */ /* 0x000ff40000000800 */
[----:B------:R-:W3:Y:S01]  /*10df0*/  MUFU.EX2 R66, R66 ;  /* 0x0000004200427308 */ /* 0x000ee20000000800 */
[----:B--2---:R-:W-:Y:S09]  /*10e00*/  F2FP.BF16.PACK_AB R50, R67, R68 ;  /* 0x000000444332723e */ /* 0x004ff200000010ff */
[----:B------:R-:W-:Y:S10]  /*10e10*/  MUFU.EX2 R65, R65 ;  /* 0x0000004100417308 */ /* 0x000ff40000000800 */
[----:B------:R-:W2:Y:S01]  /*10e20*/  MUFU.EX2 R64, R64 ;  /* 0x0000004000407308 */ /* 0x000ea20000000800 */
[----:B---3--:R-:W-:Y:S09]  /*10e30*/  F2FP.BF16.PACK_AB R49, R66, R74 ;  /* 0x0000004a4231723e */ /* 0x008ff200000010ff */
[----:B------:R3:W4:Y:S10]  /*10e40*/  MUFU.EX2 R137, R48 ;  /* 0x0000003000897308 */ /* 0x0007340000000800 */
[----:B------:R-:W5:Y:S01]  /*10e50*/  MUFU.EX2 R82, R82 ;  /* 0x0000005200527308 */ /* 0x000f620000000800 */
[----:B--2---:R-:W-:Y:S09]  /*10e60*/  F2FP.BF16.PACK_AB R51, R64, R65 ;  /* 0x000000414033723e */ /* 0x004ff200000010ff */
[----:B------:R-:W2:Y:S01]  /*10e70*/  MUFU.EX2 R90, R90 ;  /* 0x0000005a005a7308 */ /* 0x000ea20000000800 */
[C---:B---3--:R-:W-:Y:S01]  /*10e80*/  F2FP.BF16.PACK_AB R48, R69.reuse, R78 ;  /* 0x0000004e4530723e */ /* 0x048fe200000010ff */
[----:B----4-:R-:W-:Y:S02]  /*10e90*/  IMAD.MOV.U32 R198, RZ, RZ, R137 ;  /* 0x000000ffffc67224 */ /* 0x010fe400078e0089 */
[----:B------:R-:W-:Y:S06]  /*10ea0*/  FADD.FTZ R78, R78, R106 ;  /* 0x0000006a4e4e7221 */ /* 0x000fec0000010000 */
[----:B------:R-:W3:Y:S01]  /*10eb0*/  MUFU.EX2 R101, R101 ;  /* 0x0000006500657308 */ /* 0x000ee20000000800 */
[C---:B------:R-:W-:Y:S01]  /*10ec0*/  HMMA.16816.F32.BF16 R8, R48.reuse, R52, R8 ;  /* 0x000000343008723c */ /* 0x040fe20000041808 */
[----:B------:R-:W-:Y:S02]  /*10ed0*/  FADD.FTZ R78, R69, R78 ;  /* 0x0000004e454e7221 */ /* 0x000fe40000010000 */
[----:B-----5:R-:W-:Y:S02]  /*10ee0*/  FADD.FTZ R83, R82, R83 ;  /* 0x0000005352537221 */ /* 0x020fe40000010000 */
[----:B------:R-:W-:Y:S03]  /*10ef0*/  FADD.FTZ R78, R68, R78 ;  /* 0x0000004e444e7221 */ /* 0x000fe60000010000 */
[-C--:B------:R-:W-:Y:S01]  /*10f00*/  HMMA.16816.F32.BF16 R12, R48, R54.reuse, R12 ;  /* 0x00000036300c723c */ /* 0x080fe2000004180c */
[----:B------:R-:W4:Y:S03]  /*10f10*/  MUFU.EX2 R104, R104 ;  /* 0x0000006800687308 */ /* 0x000f260000000800 */
[----:B------:R-:W-:Y:S02]  /*10f20*/  FADD.FTZ R78, R67, R78 ;  /* 0x0000004e434e7221 */ /* 0x000fe40000010000 */
[----:B--2---:R-:W-:Y:S02]  /*10f30*/  FADD.FTZ R83, R90, R83 ;  /* 0x000000535a537221 */ /* 0x004fe40000010000 */
[C---:B------:R-:W-:Y:S01]  /*10f40*/  HMMA.16816.F32.BF16 R16, R44.reuse, R54, R16 ;  /* 0x000000362c10723c */ /* 0x040fe20000041810 */
[----:B------:R-:W2:Y:S02]  /*10f50*/  LDSM.16.MT88.4 R52, [R212+0x5400] ;  /* 0x00540000d434783b */ /* 0x000ea40000004200 */
[----:B------:R-:W-:Y:S01]  /*10f60*/  MUFU.EX2 R122, R122 ;  /* 0x0000007a007a7308 */ /* 0x000fe20000000800 */
[----:B---3--:R-:W-:Y:S04]  /*10f70*/  FADD.FTZ R80, R101, R80 ;  /* 0x0000005065507221 */ /* 0x008fe80000010000 */
[-C--:B-1----:R-:W-:Y:S05]  /*10f80*/  HMMA.16816.F32.BF16 R20, R44, R56.reuse, R20 ;  /* 0x000000382c14723c */ /* 0x082fea0000041814 */
[----:B------:R-:W1:Y:S03]  /*10f90*/  MUFU.EX2 R126, R126 ;  /* 0x0000007e007e7308 */ /* 0x000e660000000800 */
[C---:B------:R-:W-:Y:S01]  /*10fa0*/  HMMA.16816.F32.BF16 R24, R48.reuse, R56, R24 ;  /* 0x000000383018723c */ /* 0x040fe20000041818 */
[----:B----4-:R-:W-:Y:S06]  /*10fb0*/  FADD.FTZ R80, R104, R80 ;  /* 0x0000005068507221 */ /* 0x010fec0000010000 */
[----:B------:R-:W3:Y:S01]  /*10fc0*/  MUFU.EX2 R141, R141 ;  /* 0x0000008d008d7308 */ /* 0x000ee20000000800 */
[----:B------:R-:W-:Y:S01]  /*10fd0*/  FFMA.FTZ R56, R168, c[0x0][0x23c], -R200 ;  /* 0x00008f00a8387a23 */ /* 0x000fe200000108c8 */
[-C--:B------:R-:W-:Y:S03]  /*10fe0*/  HMMA.16816.F32.BF16 R28, R48, R58.reuse, R28 ;  /* 0x0000003a301c723c */ /* 0x080fe6000004181c */
[----:B------:R-:W-:Y:S02]  /*10ff0*/  IMAD.MOV.U32 R168, RZ, RZ, R60 ;  /* 0x000000ffffa87224 */ /* 0x000fe400078e003c */
[----:B------:R-:W4:Y:S01]  /*11000*/  LDSM.16.MT88.4 R60, [R211+0x5400] ;  /* 0x00540000d33c783b */ /* 0x000f220000004200 */
[----:B------:R-:W-:Y:S02]  /*11010*/  FFMA.FTZ R57, R172, c[0x0][0x23c], -R202 ;  /* 0x00008f00ac397a23 */ /* 0x000fe400000108ca */
[----:B------:R-:W5:Y:S01]  /*11020*/  MUFU.EX2 R140, R140 ;  /* 0x0000008c008c7308 */ /* 0x000f620000000800 */
[----:B------:R-:W-:Y:S01]  /*11030*/  IMAD.MOV.U32 R172, RZ, RZ, R148 ;  /* 0x000000ffffac7224 */ /* 0x000fe200078e0094 */
[----:B------:R-:W-:Y:S02]  /*11040*/  HMMA.16816.F32.BF16 R32, R44, R58, R32 ;  /* 0x0000003a2c20723c */ /* 0x000fe40000041820 */
[----:B------:R-:W-:Y:S01]  /*11050*/  FFMA.FTZ R200, R131, c[0x0][0x23c], -R200 ;  /* 0x00008f0083c87a23 */ /* 0x000fe200000108c8 */
[----:B------:R-:W-:Y:S01]  /*11060*/  LDSM.16.MT88.4 R148, [R212+0x5c00] ;  /* 0x005c0000d494783b */ /* 0x000fe20000004200 */
[----:B------:R-:W-:Y:S02]  /*11070*/  IMAD.MOV.U32 R131, RZ, RZ, R138 ;  /* 0x000000ffff837224 */ /* 0x000fe400078e008a */
[----:B------:R-:W-:Y:S01]  /*11080*/  FFMA.FTZ R202, R173, c[0x0][0x23c], -R202 ;  /* 0x00008f00adca7a23 */ /* 0x000fe200000108ca */
[----:B------:R-:W-:Y:S01]  /*11090*/  F2FP.BF16.PACK_AB R44, R90, R82 ;  /* 0x000000525a2c723e */ /* 0x000fe200000010ff */
[----:B------:R-:W4:Y:S01]  /*110a0*/  MUFU.EX2 R143, R143 ;  /* 0x0000008f008f7308 */ /* 0x000f220000000800 */
[----:B------:R-:W-:Y:S03]  /*110b0*/  F2FP.BF16.PACK_AB R45, R104, R101 ;  /* 0x00000065682d723e */ /* 0x000fe600000010ff */
[----:B-1----:R-:W-:Y:S01]  /*110c0*/  F2FP.BF16.PACK_AB R46, R126, R122 ;  /* 0x0000007a7e2e723e */ /* 0x002fe200000010ff */
[----:B------:R-:W-:Y:S02]  /*110d0*/  FADD.FTZ R59, R176, R190 ;  /* 0x000000beb03b7221 */ /* 0x000fe40000010000 */
[----:B------:R-:W-:Y:S02]  /*110e0*/  IMAD.MOV.U32 R173, RZ, RZ, R139 ;  /* 0x000000ffffad7224 */ /* 0x000fe400078e008b */
[----:B------:R-:W-:Y:S01]  /*110f0*/  FADD.FTZ R59, R42, R59 ;  /* 0x0000003b2a3b7221 */ /* 0x000fe20000010000 */
[----:B------:R-:W1:Y:S01]  /*11100*/  MUFU.EX2 R142, R142 ;  /* 0x0000008e008e7308 */ /* 0x000e620000000800 */
[----:B------:R-:W-:Y:S01]  /*11110*/  F2FP.BF16.PACK_AB R42, R172, R131 ;  /* 0x00000083ac2a723e */ /* 0x000fe200000010ff */
[----:B---3--:R-:W-:Y:S01]  /*11120*/  FADD.FTZ R80, R141, R80 ;  /* 0x000000508d507221 */ /* 0x008fe20000010000 */
[----:B-----5:R-:W-:Y:S01]  /*11130*/  F2FP.BF16.PACK_AB R47, R140, R141 ;  /* 0x0000008d8c2f723e */ /* 0x020fe200000010ff */
[----:B------:R-:W-:Y:S02]  /*11140*/  FADD.FTZ R59, R124, R59 ;  /* 0x0000003b7c3b7221 */ /* 0x000fe40000010000 */
[----:B------:R-:W-:Y:S02]  /*11150*/  FADD.FTZ R83, R122, R83 ;  /* 0x000000537a537221 */ /* 0x000fe40000010000 */
[----:B------:R-:W-:Y:S02]  /*11160*/  FADD.FTZ R59, R118, R59 ;  /* 0x0000003b763b7221 */ /* 0x000fe40000010000 */
[----:B------:R-:W3:Y:S01]  /*11170*/  MUFU.EX2 R144, R144 ;  /* 0x0000009000907308 */ /* 0x000ee20000000800 */
[-C--:B--2---:R-:W-:Y:S01]  /*11180*/  HMMA.16816.F32.BF16 R4, R44, R52.reuse, R4 ;  /* 0x000000342c04723c */ /* 0x084fe20000041804 */
[----:B------:R-:W-:Y:S02]  /*11190*/  FADD.FTZ R80, R140, R80 ;  /* 0x000000508c507221 */ /* 0x000fe40000010000 */
[----:B------:R-:W-:Y:S02]  /*111a0*/  FADD.FTZ R59, R113, R59 ;  /* 0x0000003b713b7221 */ /* 0x000fe40000010000 */
[----:B----4-:R-:W-:Y:S02]  /*111b0*/  FADD.FTZ R78, R143, R78 ;  /* 0x0000004e8f4e7221 */ /* 0x010fe40000010000 */
[----:B------:R-:W-:Y:S02]  /*111c0*/  FADD.FTZ R59, R112, R59 ;  /* 0x0000003b703b7221 */ /* 0x000fe40000010000 */
[----:B------:R-:W2:Y:S03]  /*111d0*/  MUFU.EX2 R145, R145 ;  /* 0x0000009100917308 */ /* 0x000ea60000000800 */
[----:B------:R-:W-:Y:S01]  /*111e0*/  FADD.FTZ R59, R105, R59 ;  /* 0x0000003b693b7221 */ /* 0x000fe20000010000 */
[C---:B-1----:R-:W-:Y:S01]  /*111f0*/  F2FP.BF16.PACK_AB R48, R142.reuse, R143 ;  /* 0x0000008f8e30723e */ /* 0x042fe200000010ff */
[----:B------:R-:W-:Y:S02]  /*11200*/  FADD.FTZ R78, R142, R78 ;  /* 0x0000004e8e4e7221 */ /* 0x000fe40000010000 */
[----:B------:R-:W-:Y:S02]  /*11210*/  FADD.FTZ R59, R102, R59 ;  /* 0x0000003b663b7221 */ /* 0x000fe40000010000 */
[----:B------:R-:W-:Y:S01]  /*11220*/  FADD.FTZ R83, R126, R83 ;  /* 0x000000537e537221 */ /* 0x000fe20000010000 */
[----:B------:R-:W-:Y:S01]  /*11230*/  MUFU.EX2 R146, R146 ;  /* 0x0000009200927308 */ /* 0x000fe20000000800 */
[----:B------:R-:W-:Y:S02]  /*11240*/  FADD.FTZ R59, R98, R59 ;  /* 0x0000003b623b7221 */ /* 0x000fe40000010000 */
[----:B------:R-:W-:Y:S02]  /*11250*/  FADD.FTZ R80, R239, R80 ;  /* 0x00000050ef507221 */ /* 0x000fe40000010000 */
[----:B------:R-:W-:Y:S02]  /*11260*/  FADD.FTZ R59, R92, R59 ;  /* 0x0000003b5c3b7221 */ /* 0x000fe40000010000 */
[----:B---3--:R-:W-:Y:S02]  /*11270*/  FADD.FTZ R78, R144, R78 ;  /* 0x0000004e904e7221 */ /* 0x008fe40000010000 */
[----:B------:R-:W-:Y:S01]  /*11280*/  FADD.FTZ R59, R86, R59 ;  /* 0x0000003b563b7221 */ /* 0x000fe20000010000 */
[----:B------:R-:W1:Y:S01]  /*11290*/  MUFU.EX2 R147, R147 ;  /* 0x0000009300937308 */ /* 0x000e620000000800 */
[----:B------:R-:W-:Y:S02]  /*112a0*/  FADD.FTZ R80, R246, R80 ;  /* 0x00000050f6507221 */ /* 0x000fe40000010000 */
[----:B------:R-:W-:Y:S01]  /*112b0*/  FADD.FTZ R59, R85, R59 ;  /* 0x0000003b553b7221 */ /* 0x000fe20000010000 */
[C---:B--2---:R-:W-:Y:S01]  /*112c0*/  F2FP.BF16.PACK_AB R50, R145.reuse, R144 ;  /* 0x000000909132723e */ /* 0x044fe200000010ff */
[----:B------:R-:W-:Y:S02]  /*112d0*/  FADD.FTZ R78, R145, R78 ;  /* 0x0000004e914e7221 */ /* 0x000fe40000010000 */
[----:B------:R-:W-:Y:S02]  /*112e0*/  FADD.FTZ R59, R77, R59 ;  /* 0x0000003b4d3b7221 */ /* 0x000fe40000010000 */
[----:B------:R-:W-:Y:S01]  /*112f0*/  FADD.FTZ R78, R244, R78 ;  /* 0x0000004ef44e7221 */ /* 0x000fe20000010000 */
[----:B------:R-:W2:Y:S01]  /*11300*/  MUFU.EX2 R164, R164 ;  /* 0x000000a400a47308 */ /* 0x000ea20000000800 */
[----:B------:R-:W-:Y:S04]  /*11310*/  FADD.FTZ R59, R74, R59 ;  /* 0x0000003b4a3b7221 */ /* 0x000fe80000010000 */
[----:B------:R-:W-:Y:S04]  /*11320*/  FADD.FTZ R59, R66, R59 ;  /* 0x0000003b423b7221 */ /* 0x000fe80000010000 */
[----:B------:R-:W-:Y:S01]  /*11330*/  FADD.FTZ R59, R65, R59 ;  /* 0x0000003b413b7221 */ /* 0x000fe20000010000 */
[----:B------:R-:W3:Y:S03]  /*11340*/  MUFU.EX2 R165, R165 ;  /* 0x000000a500a57308 */ /* 0x000ee60000000800 */
[----:B------:R-:W-:Y:S01]  /*11350*/  FADD.FTZ R59, R64, R59 ;  /* 0x0000003b403b7221 */ /* 0x000fe20000010000 */
[C---:B-1----:R-:W-:Y:S03]  /*11360*/  F2FP.BF16.PACK_AB R49, R147.reuse, R146 ;  /* 0x000000929331723e */ /* 0x042fe600000010ff */
[----:B------:R-:W-:Y:S03]  /*11370*/  FADD.FTZ R59, R146, R59 ;  /* 0x0000003b923b7221 */ /* 0x000fe60000010000 */
[----:B------:R-:W1:Y:S01]  /*11380*/  MUFU.EX2 R166, R166 ;  /* 0x000000a600a67308 */ /* 0x000e620000000800 */
[----:B------:R-:W-:Y:S04]  /*11390*/  FADD.FTZ R59, R147, R59 ;  /* 0x0000003b933b7221 */ /* 0x000fe80000010000 */
[----:B--2---:R-:W-:Y:S05]  /*113a0*/  FADD.FTZ R59, R164, R59 ;  /* 0x0000003ba43b7221 */ /* 0x004fea0000010000 */
[----:B------:R-:W2:Y:S01]  /*113b0*/  MUFU.EX2 R167, R167 ;  /* 0x000000a700a77308 */ /* 0x000ea20000000800 */
[C---:B---3--:R-:W-:Y:S01]  /*113c0*/  F2FP.BF16.PACK_AB R51, R165.reuse, R164 ;  /* 0x000000a4a533723e */ /* 0x048fe200000010ff */
[----:B------:R-:W-:Y:S02]  /*113d0*/  FADD.FTZ R59, R165, R59 ;  /* 0x0000003ba53b7221 */ /* 0x000fe40000010000 */
[----:B------:R-:W-:Y:S02]  /*113e0*/  IMAD.MOV.U32 R164, RZ, RZ, R0 ;  /* 0x000000ffffa47224 */ /* 0x000fe400078e0000 */
[----:B------:R-:W-:Y:S04]  /*113f0*/  FADD.FTZ R59, R245, R59 ;  /* 0x0000003bf53b7221 */ /* 0x000fe80000010000 */
[----:B------:R-:W3:Y:S01]  /*11400*/  MUFU.EX2 R252, R252 ;  /* 0x000000fc00fc7308 */ /* 0x000ee20000000800 */
[C---:B------:R-:W-:Y:S01]  /*11410*/  HMMA.16816.F32.BF16 R8, R48.reuse, R52, R8 ;  /* 0x000000343008723c */ /* 0x040fe20000041808 */
[----:B------:R-:W-:Y:S02]  /*11420*/  IMAD.MOV.U32 R165, RZ, RZ, R2 ;  /* 0x000000ffffa57224 */ /* 0x000fe400078e0002 */
[----:B-1----:R-:W-:Y:S02]  /*11430*/  FADD.FTZ R83, R166, R83 ;  /* 0x00000053a6537221 */ /* 0x002fe40000010000 */
[----:B------:R-:W-:Y:S03]  /*11440*/  FADD.FTZ R59, R198, R59 ;  /* 0x0000003bc63b7221 */ /* 0x000fe60000010000 */
[-C--:B------:R-:W-:Y:S01]  /*11450*/  HMMA.16816.F32.BF16 R12, R48, R54.reuse, R12 ;  /* 0x00000036300c723c */ /* 0x080fe2000004180c */
[----:B------:R-:W1:Y:S03]  /*11460*/  MUFU.EX2 R203, R203 ;  /* 0x000000cb00cb7308 */ /* 0x000e660000000800 */
[C---:B--2---:R-:W-:Y:S01]  /*11470*/  F2FP.BF16.PACK_AB R40, R167.reuse, R166 ;  /* 0x000000a6a728723e */ /* 0x044fe200000010ff */
[----:B------:R-:W-:Y:S03]  /*11480*/  FADD.FTZ R83, R167, R83 ;  /* 0x00000053a7537221 */ /* 0x000fe60000010000 */
[C---:B------:R-:W-:Y:S01]  /*11490*/  HMMA.16816.F32.BF16 R16, R44.reuse, R54, R16 ;  /* 0x000000362c10723c */ /* 0x040fe20000041810 */
[----:B------:R-:W2:Y:S02]  /*114a0*/  LDSM.16.MT88.4 R52, [R212+0x5800] ;  /* 0x00580000d434783b */ /* 0x000ea40000004200 */
[----:B------:R4:W-:Y:S01]  /*114b0*/  MUFU.EX2 R58, R130 ;  /* 0x00000082003a7308 */ /* 0x0009e20000000800 */
[----:B------:R-:W-:Y:S02]  /*114c0*/  FADD.FTZ R83, R131, R83 ;  /* 0x0000005383537221 */ /* 0x000fe40000010000 */
[----:B------:R-:W-:Y:S02]  /*114d0*/  IMAD.MOV.U32 R166, RZ, RZ, R3 ;  /* 0x000000ffffa67224 */ /* 0x000fe400078e0003 */
[-C--:B------:R-:W-:Y:S01]  /*114e0*/  HMMA.16816.F32.BF16 R20, R44, R60.reuse, R20 ;  /* 0x0000003c2c14723c */ /* 0x080fe20000041814 */
[----:B---3--:R-:W-:Y:S03]  /*114f0*/  FADD.FTZ R80, R252, R80 ;  /* 0x00000050fc507221 */ /* 0x008fe60000010000 */
[----:B------:R-:W-:Y:S01]  /*11500*/  FADD.FTZ R83, R172, R83 ;  /* 0x00000053ac537221 */ /* 0x000fe20000010000 */
[----:B------:R-:W3:Y:S01]  /*11510*/  MUFU.EX2 R251, R251 ;  /* 0x000000fb00fb7308 */ /* 0x000ee20000000800 */
[----:B------:R-:W-:Y:S02]  /*11520*/  IMAD.MOV.U32 R167, RZ, RZ, R36 ;  /* 0x000000ffffa77224 */ /* 0x000fe400078e0024 */
[C---:B------:R-:W-:Y:S01]  /*11530*/  HMMA.16816.F32.BF16 R24, R48.reuse, R60, R24 ;  /* 0x0000003c3018723c */ /* 0x040fe20000041818 */
[C---:B-1----:R-:W-:Y:S03]  /*11540*/  F2FP.BF16.PACK_AB R43, R203.reuse, R252 ;  /* 0x000000fccb2b723e */ /* 0x042fe600000010ff */
[----:B------:R-:W-:Y:S03]  /*11550*/  FADD.FTZ R80, R203, R80 ;  /* 0x00000050cb507221 */ /* 0x000fe60000010000 */
[----:B------:R-:W1:Y:S01]  /*11560*/  MUFU.EX2 R250, R250 ;  /* 0x000000fa00fa7308 */ /* 0x000e620000000800 */
[-C--:B------:R-:W-:Y:S01]  /*11570*/  HMMA.16816.F32.BF16 R28, R48, R62.reuse, R28 ;  /* 0x0000003e301c723c */ /* 0x080fe2000004181c */
[----:B------:R-:W5:Y:S03]  /*11580*/  LDSM.16.MT88.4 R48, [R211+0x5800] ;  /* 0x00580000d330783b */ /* 0x000f660000004200 */
[----:B----4-:R-:W-:Y:S04]  /*11590*/  IMAD.MOV.U32 R130, RZ, RZ, R136 ;  /* 0x000000ffff827224 */ /* 0x010fe800078e0088 */
[----:B------:R-:W-:Y:S01]  /*115a0*/  HMMA.16816.F32.BF16 R32, R44, R62, R32 ;  /* 0x0000003e2c20723c */ /* 0x000fe20000041820 */
[----:B------:R-:W4:Y:S03]  /*115b0*/  MUFU.EX2 R187, R187 ;  /* 0x000000bb00bb7308 */ /* 0x000f260000000800 */
[C---:B------:R-:W-:Y:S02]  /*115c0*/  FADD.FTZ R78, R130.reuse, R78 ;  /* 0x0000004e824e7221 */ /* 0x040fe40000010000 */
[----:B---3--:R-:W-:Y:S01]  /*115d0*/  FADD.FTZ R59, R251, R59 ;  /* 0x0000003bfb3b7221 */ /* 0x008fe20000010000 */
[----:B------:R-:W-:Y:S01]  /*115e0*/  F2FP.BF16.PACK_AB R44, R130, R244 ;  /* 0x000000f4822c723e */ /* 0x000fe200000010ff */
[----:B------:R-:W-:Y:S01]  /*115f0*/  FADD.FTZ R78, R173, R78 ;  /* 0x0000004ead4e7221 */ /* 0x000fe20000010000 */
[-C--:B--2---:R-:W-:Y:S02]  /*11600*/  HMMA.16816.F32.BF16 R4, R40, R52.reuse, R4 ;  /* 0x000000342804723c */ /* 0x084fe40000041804 */
[----:B------:R-:W2:Y:S01]  /*11610*/  MUFU.EX2 R174, R174 ;  /* 0x000000ae00ae7308 */ /* 0x000ea20000000800 */
[C---:B------:R-:W-:Y:S01]  /*11620*/  F2FP.BF16.PACK_AB R46, R168.reuse, R173 ;  /* 0x000000ada82e723e */ /* 0x040fe200000010ff */
[----:B------:R-:W-:Y:S01]  /*11630*/  FADD.FTZ R78, R168, R78 ;  /* 0x0000004ea84e7221 */ /* 0x000fe20000010000 */
[----:B------:R-:W-:Y:S01]  /*11640*/  F2FP.BF16.PACK_AB R45, R198, R245 ;  /* 0x000000f5c62d723e */ /* 0x000fe200000010ff */
[C---:B-1----:R-:W-:Y:S01]  /*11650*/  FADD.FTZ R59, R250.reuse, R59 ;  /* 0x0000003bfa3b7221 */ /* 0x042fe20000010000 */
[----:B------:R-:W-:Y:S01]  /*11660*/  F2FP.BF16.PACK_AB R47, R250, R251 ;  /* 0x000000fbfa2f723e */ /* 0x000fe200000010ff */
[----:B------:R-:W-:Y:S04]  /*11670*/  IMAD.MOV.U32 R250, RZ, RZ, R247 ;  /* 0x000000fffffa7224 */ /* 0x000fe800078e00f7 */
[----:B------:R-:W1:Y:S02]  /*11680*/  MUFU.EX2 R169, R169 ;  /* 0x000000a900a97308 */ /* 0x000e640000000800 */
[C---:B------:R-:W-:Y:S01]  /*11690*/  HMMA.16816.F32.BF16 R8, R44.reuse, R52, R8 ;  /* 0x000000342c08723c */ /* 0x040fe20000041808 */
[----:B----4-:R-:W-:Y:S07]  /*116a0*/  FADD.FTZ R83, R187, R83 ;  /* 0x00000053bb537221 */ /* 0x010fee0000010000 */
[----:B------:R-:W3:Y:S01]  /*116b0*/  MUFU.EX2 R56, R56 ;  /* 0x0000003800387308 */ /* 0x000ee20000000800 */
[-C--:B------:R-:W-:Y:S03]  /*116c0*/  HMMA.16816.F32.BF16 R12, R44, R54.reuse, R12 ;  /* 0x000000362c0c723c */ /* 0x080fe6000004180c */
[C---:B--2---:R-:W-:Y:S01]  /*116d0*/  F2FP.BF16.PACK_AB R132, R174.reuse, R187 ;  /* 0x000000bbae84723e */ /* 0x044fe200000010ff */
[----:B------:R-:W-:Y:S04]  /*116e0*/  FADD.FTZ R83, R174, R83 ;  /* 0x00000053ae537221 */ /* 0x000fe80000010000 */
[C---:B------:R-:W-:Y:S01]  /*116f0*/  HMMA.16816.F32.BF16 R16, R40.reuse, R54, R16 ;  /* 0x000000362810723c */ /* 0x040fe20000041810 */
[----:B------:R-:W2:Y:S03]  /*11700*/  MUFU.EX2 R57, R57 ;  /* 0x0000003900397308 */ /* 0x000ea60000000800 */
[----:B-1----:R-:W-:Y:S04]  /*11710*/  FADD.FTZ R80, R169, R80 ;  /* 0x00000050a9507221 */ /* 0x002fe80000010000 */
[-C--:B-----5:R-:W-:Y:S03]  /*11720*/  HMMA.16816.F32.BF16 R20, R40, R48.reuse, R20 ;  /* 0x000000302814723c */ /* 0x0a0fe60000041814 */
[----:B------:R-:W1:Y:S01]  /*11730*/  MUFU.EX2 R202, R202 ;  /* 0x000000ca00ca7308 */ /* 0x000e620000000800 */
[C---:B---3--:R-:W-:Y:S04]  /*11740*/  F2FP.BF16.PACK_AB R133, R56.reuse, R169 ;  /* 0x000000a93885723e */ /* 0x048fe800000010ff */
[C---:B------:R-:W-:Y:S01]  /*11750*/  HMMA.16816.F32.BF16 R24, R44.reuse, R48, R24 ;  /* 0x000000302c18723c */ /* 0x040fe20000041818 */
[----:B------:R-:W-:Y:S04]  /*11760*/  FADD.FTZ R80, R56, R80 ;  /* 0x0000005038507221 */ /* 0x000fe80000010000 */
[----:B------:R-:W3:Y:S01]  /*11770*/  MUFU.EX2 R200, R200 ;  /* 0x000000c800c87308 */ /* 0x000ee20000000800 */
[----:B------:R-:W-:Y:S02]  /*11780*/  FADD.FTZ R80, R58, R80 ;  /* 0x000000503a507221 */ /* 0x000fe40000010000 */
[-C--:B------:R-:W-:Y:S01]  /*11790*/  HMMA.16816.F32.BF16 R28, R44, R50.reuse, R28 ;  /* 0x000000322c1c723c */ /* 0x080fe2000004181c */
[----:B--2---:R-:W-:Y:S06]  /*117a0*/  FADD.FTZ R83, R57, R83 ;  /* 0x0000005339537221 */ /* 0x004fec0000010000 */
[----:B------:R-:W2:Y:S01]  /*117b0*/  MUFU.EX2 R37, R193 ;  /* 0x000000c100257308 */ /* 0x000ea20000000800 */
[----:B------:R-:W-:Y:S01]  /*117c0*/  HMMA.16816.F32.BF16 R32, R40, R50, R32 ;  /* 0x000000322820723c */ /* 0x000fe20000041820 */
[----:B------:R-:W4:Y:S03]  /*117d0*/  LDSM.16.MT88.4 R40, [R211+0x5c00] ;  /* 0x005c0000d328783b */ /* 0x000f260000004200 */
[C---:B-1----:R-:W-:Y:S01]  /*117e0*/  F2FP.BF16.PACK_AB R134, R202.reuse, R57 ;  /* 0x00000039ca86723e */ /* 0x042fe200000010ff */
[----:B------:R-:W-:Y:S04]  /*117f0*/  FADD.FTZ R246, R202, R83 ;  /* 0x00000053caf67221 */ /* 0x000fe80000010000 */
[----:B------:R-:W1:Y:S03]  /*11800*/  MUFU.EX2 R38, R194 ;  /* 0x000000c200267308 */ /* 0x000e660000000800 */
[C---:B---3--:R-:W-:Y:S01]  /*11810*/  F2FP.BF16.PACK_AB R135, R200.reuse, R58 ;  /* 0x0000003ac887723e */ /* 0x048fe200000010ff */
[----:B------:R-:W-:Y:S06]  /*11820*/  FADD.FTZ R245, R200, R80 ;  /* 0x00000050c8f57221 */ /* 0x000fec0000010000 */
[----:B------:R-:W3:Y:S01]  /*11830*/  MUFU.EX2 R196, R196 ;  /* 0x000000c400c47308 */ /* 0x000ee20000000800 */
[-C--:B------:R-:W-:Y:S01]  /*11840*/  HMMA.16816.F32.BF16 R160, R132, R148.reuse, R4 ;  /* 0x0000009484a0723c */ /* 0x080fe20000041804 */
[----:B--2---:R-:W-:Y:S08]  /*11850*/  FADD.FTZ R78, R37, R78 ;  /* 0x0000004e254e7221 */ /* 0x004ff00000010000 */
[----:B------:R-:W2:Y:S03]  /*11860*/  MUFU.EX2 R201, R201 ;  /* 0x000000c900c97308 */ /* 0x000ea60000000800 */
[C---:B-1----:R-:W-:Y:S01]  /*11870*/  F2FP.BF16.PACK_AB R136, R38.reuse, R37 ;  /* 0x000000252688723e */ /* 0x042fe200000010ff */
[----:B------:R-:W-:Y:S06]  /*11880*/  FADD.FTZ R78, R38, R78 ;  /* 0x0000004e264e7221 */ /* 0x000fec0000010000 */
[----:B------:R-:W1:Y:S01]  /*11890*/  MUFU.EX2 R195, R195 ;  /* 0x000000c300c37308 */ /* 0x000e620000000800 */
[----:B---3--:R-:W-:Y:S09]  /*118a0*/  FADD.FTZ R78, R196, R78 ;  /* 0x0000004ec44e7221 */ /* 0x008ff20000010000 */
[----:B------:R-:W3:Y:S01]  /*118b0*/  MUFU.EX2 R197, R197 ;  /* 0x000000c500c57308 */ /* 0x000ee20000000800 */
[C---:B--2---:R-:W-:Y:S01]  /*118c0*/  F2FP.BF16.PACK_AB R138, R201.reuse, R196 ;  /* 0x000000c4c98a723e */ /* 0x044fe200000010ff */
[----:B------:R-:W-:Y:S08]  /*118d0*/  FADD.FTZ R244, R201, R78 ;  /* 0x0000004ec9f47221 */ /* 0x000ff00000010000 */
[----:B------:R-:W2:Y:S01]  /*118e0*/  MUFU.EX2 R192, R192 ;  /* 0x000000c000c07308 */ /* 0x000ea20000000800 */
[----:B-1----:R-:W-:Y:S09]  /*118f0*/  FADD.FTZ R59, R195, R59 ;  /* 0x0000003bc33b7221 */ /* 0x002ff20000010000 */
[----:B------:R-:W1:Y:S01]  /*11900*/  MUFU.EX2 R199, R199 ;  /* 0x000000c700c77308 */ /* 0x000e620000000800 */
[C---:B---3--:R-:W-:Y:S01]  /*11910*/  F2FP.BF16.PACK_AB R137, R197.reuse, R195 ;  /* 0x000000c3c589723e */ /* 0x048fe200000010ff */
[----:B------:R-:W-:Y:S04]  /*11920*/  FADD.FTZ R59, R197, R59 ;  /* 0x0000003bc53b7221 */ /* 0x000fe80000010000 */
[----:B--2---:R-:W-:Y:S01]  /*11930*/  FADD.FTZ R59, R192, R59 ;  /* 0x0000003bc03b7221 */ /* 0x004fe20000010000 */
[C---:B-1----:R-:W-:Y:S03]  /*11940*/  F2FP.BF16.PACK_AB R139, R199.reuse, R192 ;  /* 0x000000c0c78b723e */ /* 0x042fe600000010ff */
[----:B------:R-:W-:Y:S04]  /*11950*/  FADD.FTZ R239, R199, R59 ;  /* 0x0000003bc7ef7221 */ /* 0x000fe80000010000 */
[C---:B------:R-:W-:Y:S08]  /*11960*/  HMMA.16816.F32.BF16 R156, R136.reuse, R148, R8 ;  /* 0x00000094889c723c */ /* 0x040ff00000041808 */
[-C--:B------:R-:W-:Y:S08]  /*11970*/  HMMA.16816.F32.BF16 R152, R136, R150.reuse, R12 ;  /* 0x000000968898723c */ /* 0x080ff0000004180c */
[C---:B------:R-:W-:Y:S08]  /*11980*/  HMMA.16816.F32.BF16 R148, R132.reuse, R150, R16 ;  /* 0x000000968494723c */ /* 0x040ff00000041810 */
[-C--:B----4-:R-:W-:Y:S08]  /*11990*/  HMMA.16816.F32.BF16 R144, R132, R40.reuse, R20 ;  /* 0x000000288490723c */ /* 0x090ff00000041814 */
[C---:B------:R-:W-:Y:S08]  /*119a0*/  HMMA.16816.F32.BF16 R140, R136.reuse, R40, R24 ;  /* 0x00000028888c723c */ /* 0x040ff00000041818 */
[-C--:B------:R-:W-:Y:S08]  /*119b0*/  HMMA.16816.F32.BF16 R136, R136, R42.reuse, R28 ;  /* 0x0000002a8888723c */ /* 0x080ff0000004181c */
[----:B------:R-:W-:Y:S01]  /*119c0*/  HMMA.16816.F32.BF16 R132, R132, R42, R32 ;  /* 0x0000002a8484723c */ /* 0x000fe20000041820 */
[----:B------:R-:W-:-:S07]  /*119d0*/  @P0 BRA `(.L_x_158) ;  /* 0xffffac1000000947 */ /* 0x000fce000383ffff */
.L_x_157:
[----:B------:R-:W1:Y:S01]  /*119e0*/  SHFL.BFLY PT, R6, R245, 0x2, 0x1f ;  /* 0x0c401f00f5067f89 */ /* 0x000e6200000e0000 */
[C---:B------:R-:W-:Y:S01]  /*119f0*/  ISETP.NE.AND P0, PT, R223.reuse, -0x1, PT ;  /* 0xffffffffdf00780c */ /* 0x040fe20003f05270 */
[----:B------:R-:W-:Y:S01]  /*11a00*/  IMAD.MOV.U32 R15, RZ, RZ, 0x3f800000 ;  /* 0x3f800000ff0f7424 */ /* 0x000fe200078e00ff */
[----:B------:R-:W-:Y:S01]  /*11a10*/  MOV R13, 0x3f800000 ;  /* 0x3f800000000d7802 */ /* 0x000fe20000000f00 */
[----:B------:R-:W2:Y:S01]  /*11a20*/  SHFL.BFLY PT, R5, R246, 0x2, 0x1f ;  /* 0x0c401f00f6057f89 */ /* 0x000ea200000e0000 */
[----:B------:R-:W-:Y:S01]  /*11a30*/  MOV R12, 0x3f800000 ;  /* 0x3f800000000c7802 */ /* 0x000fe20000000f00 */
[----:B------:R-:W-:Y:S01]  /*11a40*/  CS2R R34, SRZ ;  /* 0x0000000000227805 */ /* 0x000fe2000001ff00 */
[----:B------:R-:W-:Y:S01]  /*11a50*/  BSSY B0, `(.L_x_161) ;  /* 0x00000db000007945 */ /* 0x000fe20003800000 */
[----:B------:R-:W3:Y:S06]  /*11a60*/  SHFL.BFLY PT, R4, R244, 0x2, 0x1f ;  /* 0x0c401f00f4047f89 */ /* 0x000eec00000e0000 */
[----:B------:R-:W-:-:S04]  /*11a70*/  @P0 IMAD.WIDE.U32 R16, R223, c[0x0][0x1e8], RZ ;  /* 0x00007a00df100a25 */ /* 0x000fc800078e00ff */
[----:B------:R-:W-:Y:S02]  /*11a80*/  @P0 IMAD R10, R223, c[0x0][0x1ec], R17 ;  /* 0x00007b00df0a0a24 */ /* 0x000fe400078e0211 */
[----:B------:R-:W-:Y:S02]  /*11a90*/  @P0 IMAD.MOV.U32 R11, RZ, RZ, R16 ;  /* 0x000000ffff0b0224 */ /* 0x000fe400078e0010 */
[----:B-1----:R-:W-:Y:S02]  /*11aa0*/  FADD.FTZ R245, R6, R245 ;  /* 0x000000f506f57221 */ /* 0x002fe40000010000 */
[----:B------:R-:W1:Y:S01]  /*11ab0*/  S2R R6, SR_TID.X ;  /* 0x0000000000067919 */ /* 0x000e620000002100 */
[----:B--2---:R-:W-:-:S03]  /*11ac0*/  FADD.FTZ R246, R5, R246 ;  /* 0x000000f605f67221 */ /* 0x004fc60000010000 */
[----:B------:R-:W2:Y:S01]  /*11ad0*/  SHFL.BFLY PT, R8, R245, 0x1, 0x1f ;  /* 0x0c201f00f5087f89 */ /* 0x000ea200000e0000 */
[----:B---3--:R-:W-:-:S03]  /*11ae0*/  FADD.FTZ R244, R4, R244 ;  /* 0x000000f404f47221 */ /* 0x008fc60000010000 */
[----:B------:R-:W3:Y:S04]  /*11af0*/  SHFL.BFLY PT, R5, R239, 0x2, 0x1f ;  /* 0x0c401f00ef057f89 */ /* 0x000ee800000e0000 */
[----:B------:R-:W4:Y:S04]  /*11b00*/  S2R R4, SR_CTAID.Y ;  /* 0x0000000000047919 */ /* 0x000f280000002600 */
[----:B------:R-:W5:Y:S04]  /*11b10*/  SHFL.BFLY PT, R9, R246, 0x1, 0x1f ;  /* 0x0c201f00f6097f89 */ /* 0x000f6800000e0000 */
[----:B------:R-:W1:Y:S01]  /*11b20*/  SHFL.BFLY PT, R7, R244, 0x1, 0x1f ;  /* 0x0c201f00f4077f89 */ /* 0x000e6200000e0000 */
[----:B--2---:R-:W-:-:S02]  /*11b30*/  FADD.FTZ R8, R245, R8 ;  /* 0x00000008f5087221 */ /* 0x004fc40000010000 */
[----:B---3--:R-:W-:-:S03]  /*11b40*/  FADD.FTZ R239, R5, R239 ;  /* 0x000000ef05ef7221 */ /* 0x008fc60000010000 */
[----:B------:R-:W-:Y:S02]  /*11b50*/  FSETP.NE.FTZ.AND P5, PT, R8, RZ, PT ;  /* 0x000000ff0800720b */ /* 0x000fe40003fb5000 */
[----:B----4-:R-:W-:Y:S01]  /*11b60*/  @!P0 SHF.R.S32.HI R5, RZ, 0x1f, R4 ;  /* 0x0000001fff058819 */ /* 0x010fe20000011404 */
[----:B------:R-:W-:Y:S01]  /*11b70*/  @!P0 IMAD.WIDE.U32 R16, R4, c[0x0][0x1e0], RZ ;  /* 0x0000780004108a25 */ /* 0x000fe200078e00ff */
[----:B------:R-:W2:Y:S03]  /*11b80*/  SHFL.BFLY PT, R14, R239, 0x1, 0x1f ;  /* 0x0c201f00ef0e7f89 */ /* 0x000ea600000e0000 */
[----:B------:R-:W-:Y:S01]  /*11b90*/  @!P0 IMAD R5, R5, c[0x0][0x1e0], RZ ;  /* 0x0000780005058a24 */ /* 0x000fe200078e02ff */
[----:B------:R-:W-:Y:S01]  /*11ba0*/  @!P0 MOV R11, R16 ;  /* 0x00000010000b8202 */ /* 0x000fe20000000f00 */
[----:B-----5:R-:W-:Y:S01]  /*11bb0*/  FADD.FTZ R9, R246, R9 ;  /* 0x00000009f6097221 */ /* 0x020fe20000010000 */
[----:B-1----:R-:W-:Y:S01]  /*11bc0*/  SHF.R.S32.HI R16, RZ, 0x1f, R6 ;  /* 0x0000001fff107819 */ /* 0x002fe20000011406 */
[----:B------:R-:W-:-:S02]  /*11bd0*/  @!P0 IMAD R5, R4, c[0x0][0x1e4], R5 ;  /* 0x0000790004058a24 */ /* 0x000fc400078e0205 */
[----:B------:R-:W1:Y:S01]  /*11be0*/  @P5 MUFU.RCP R13, R8 ;  /* 0x00000008000d5308 */ /* 0x000e620000001000 */
[----:B------:R-:W-:Y:S01]  /*11bf0*/  FADD.FTZ R7, R244, R7 ;  /* 0x00000007f4077221 */ /* 0x000fe20000010000 */
[----:B------:R-:W-:Y:S01]  /*11c00*/  FSETP.NE.FTZ.AND P6, PT, R9, RZ, PT ;  /* 0x000000ff0900720b */ /* 0x000fe20003fd5000 */
[----:B------:R-:W-:Y:S01]  /*11c10*/  @!P0 IMAD.IADD R10, R17, 0x1, R5 ;  /* 0x00000001110a8824 */ /* 0x000fe200078e0205 */
[----:B------:R-:W-:Y:S02]  /*11c20*/  LEA.HI R19, R16, R6, RZ, 0x5 ;  /* 0x0000000610137211 */ /* 0x000fe400078f28ff */
[----:B------:R-:W-:Y:S02]  /*11c30*/  FSETP.NE.FTZ.AND P4, PT, R7, RZ, PT ;  /* 0x000000ff0700720b */ /* 0x000fe40003f95000 */
[----:B------:R-:W-:Y:S01]  /*11c40*/  MOV R5, 0x3f800000 ;  /* 0x3f80000000057802 */ /* 0x000fe20000000f00 */
[----:B------:R-:W-:Y:S01]  /*11c50*/  @P5 MUFU.LG2 R32, R8 ;  /* 0x0000000800205308 */ /* 0x000fe20000000c00 */
[----:B------:R-:W-:-:S05]  /*11c60*/  LOP3.LUT R33, R19, 0xffffffe0, RZ, 0xc0, !PT ;  /* 0xffffffe013217812 */ /* 0x000fca00078ec0ff */
[----:B------:R-:W-:Y:S02]  /*11c70*/  IMAD.IADD R33, R6, 0x1, -R33 ;  /* 0x0000000106217824 */ /* 0x000fe400078e0a21 */
[C---:B-1----:R-:W-:Y:S01]  /*11c80*/  FMUL.FTZ R162, R13.reuse, R162 ;  /* 0x000000a20da27220 */ /* 0x042fe20000410000 */
        /* <DEDUP_REMOVED lines=11> */
[----:B------:R-:W-:Y:S01]  /*11d40*/  LEA.HI R13, R16, R6, RZ, 0x2 ;  /* 0x00000006100d7211 */ /* 0x000fe200078f10ff */
[----:B--2---:R-:W-:Y:S01]  /*11d50*/  FADD.FTZ R14, R239, R14 ;  /* 0x0000000eef0e7221 */ /* 0x004fe20000010000 */
[----:B------:R-:W2:Y:S01]  /*11d60*/  LDC.U8 R16, c[0x0][0x329] ;  /* 0x0000ca40ff107b82 */ /* 0x000ea20000000000 */
[C---:B-1----:R-:W-:Y:S01]  /*11d70*/  FMUL.FTZ R160, R12.reuse, R160 ;  /* 0x000000a00ca07220 */ /* 0x042fe20000410000 */
[----:B------:R-:W-:Y:S01]  /*11d80*/  SHF.R.S32.HI R17, RZ, 0x2, R13 ;  /* 0x00000002ff117819 */ /* 0x000fe2000001140d */
[----:B------:R-:W-:Y:S01]  /*11d90*/  FMUL.FTZ R161, R12, R161 ;  /* 0x000000a10ca17220 */ /* 0x000fe20000410000 */
[----:B------:R-:W-:Y:S01]  /*11da0*/  FSETP.NE.FTZ.AND P3, PT, R14, RZ, PT ;  /* 0x000000ff0e00720b */ /* 0x000fe20003f75000 */
[C---:B------:R-:W-:Y:S01]  /*11db0*/  FMUL.FTZ R148, R12.reuse, R148 ;  /* 0x000000940c947220 */ /* 0x040fe20000410000 */
[----:B------:R-:W-:Y:S01]  /*11dc0*/  SHF.R.S32.HI R18, RZ, 0x1f, R17 ;  /* 0x0000001fff127819 */ /* 0x000fe20000011411 */
[----:B------:R-:W-:Y:S01]  /*11dd0*/  FMUL.FTZ R149, R12, R149 ;  /* 0x000000950c957220 */ /* 0x000fe20000410000 */
[----:B------:R-:W-:Y:S01]  /*11de0*/  LOP3.LUT R20, R13, 0xfffffffc, RZ, 0xc0, !PT ;  /* 0xfffffffc0d147812 */ /* 0x000fe200078ec0ff */
[C---:B---3--:R-:W-:Y:S01]  /*11df0*/  FMUL.FTZ R156, R15.reuse, R156 ;  /* 0x0000009c0f9c7220 */ /* 0x048fe20000410000 */
[----:B------:R-:W-:Y:S01]  /*11e00*/  LEA.HI R18, R18, R17, RZ, 0x3 ;  /* 0x0000001112127211 */ /* 0x000fe200078f18ff */
[C---:B------:R-:W-:Y:S01]  /*11e10*/  FMUL.FTZ R157, R15.reuse, R157 ;  /* 0x0000009d0f9d7220 */ /* 0x040fe20000410000 */
[----:B------:R-:W-:Y:S01]  /*11e20*/  SHF.R.S32.HI R13, RZ, 0x5, R19 ;  /* 0x00000005ff0d7819 */ /* 0x000fe20000011413 */
[C---:B------:R-:W-:Y:S01]  /*11e30*/  FMUL.FTZ R152, R15.reuse, R152 ;  /* 0x000000980f987220 */ /* 0x040fe20000410000 */
[----:B------:R-:W-:Y:S01]  /*11e40*/  LOP3.LUT R18, R18, 0xfffffff8, RZ, 0xc0, !PT ;  /* 0xfffffff812127812 */ /* 0x000fe200078ec0ff */
[----:B------:R-:W-:Y:S01]  /*11e50*/  FMUL.FTZ R153, R15, R153 ;  /* 0x000000990f997220 */ /* 0x000fe20000410000 */
[----:B------:R-:W-:Y:S01]  /*11e60*/  IADD3 R20, -R20, R6, RZ ;  /* 0x0000000614147210 */ /* 0x000fe20007ffe1ff */
[----:B------:R-:W1:Y:S01]  /*11e70*/  @P3 MUFU.RCP R5, R14 ;  /* 0x0000000e00053308 */ /* 0x000e620000001000 */
[C---:B------:R-:W-:Y:S01]  /*11e80*/  FMUL.FTZ R144, R12.reuse, R144 ;  /* 0x000000900c907220 */ /* 0x040fe20000410000 */
[----:B------:R-:W-:Y:S01]  /*11e90*/  F2FP.BF16.PACK_AB R160, R161, R160 ;  /* 0x000000a0a1a0723e */ /* 0x000fe200000010ff */
[----:B------:R-:W-:Y:S01]  /*11ea0*/  IMAD.IADD R18, R17, 0x1, -R18 ;  /* 0x0000000111127824 */ /* 0x000fe200078e0a12 */
[----:B------:R-:W-:Y:S01]  /*11eb0*/  F2FP.BF16.PACK_AB R148, R149, R148 ;  /* 0x000000949594723e */ /* 0x000fe200000010ff */
[----:B------:R-:W-:Y:S01]  /*11ec0*/  IMAD R20, R13, 0x100, R20 ;  /* 0x000001000d147824 */ /* 0x000fe200078e0214 */
[----:B------:R-:W-:Y:S01]  /*11ed0*/  F2FP.BF16.PACK_AB R156, R157, R156 ;  /* 0x0000009c9d9c723e */ /* 0x000fe200000010ff */
[----:B------:R-:W-:Y:S01]  /*11ee0*/  FMUL.FTZ R145, R12, R145 ;  /* 0x000000910c917220 */ /* 0x000fe20000410000 */
[----:B------:R-:W-:Y:S01]  /*11ef0*/  LEA.HI R17, R18, R18, RZ, 0x1 ;  /* 0x0000001212117211 */ /* 0x000fe200078f08ff */
[C---:B------:R-:W-:Y:S01]  /*11f00*/  FMUL.FTZ R132, R12.reuse, R132 ;  /* 0x000000840c847220 */ /* 0x040fe20000410000 */
[----:B------:R-:W-:Y:S01]  /*11f10*/  F2FP.BF16.PACK_AB R152, R153, R152 ;  /* 0x000000989998723e */ /* 0x000fe200000010ff */
[----:B------:R-:W-:Y:S01]  /*11f20*/  FMUL.FTZ R12, R12, R133 ;  /* 0x000000850c0c7220 */ /* 0x000fe20000410000 */
[----:B------:R-:W-:Y:S01]  /*11f30*/  SHF.R.S32.HI R21, RZ, 0x1, R17 ;  /* 0x00000001ff157819 */ /* 0x000fe20000011411 */
[----:B------:R-:W-:Y:S01]  /*11f40*/  FMUL.FTZ R140, R15, R140 ;  /* 0x0000008c0f8c7220 */ /* 0x000fe20000410000 */
[----:B------:R-:W-:Y:S01]  /*11f50*/  LOP3.LUT R17, R17, 0x3fffffe, RZ, 0xc0, !PT ;  /* 0x03fffffe11117812 */ /* 0x000fe200078ec0ff */
[----:B------:R-:W-:Y:S01]  /*11f60*/  FMUL.FTZ R141, R15, R141 ;  /* 0x0000008d0f8d7220 */ /* 0x000fe20000410000 */
[C---:B------:R-:W-:Y:S01]  /*11f70*/  LOP3.LUT P0, RZ, R21.reuse, 0x2, RZ, 0xc0, !PT ;  /* 0x0000000215ff7812 */ /* 0x040fe2000780c0ff */
[----:B------:R-:W-:Y:S01]  /*11f80*/  IMAD.SHL.U32 R22, R21, 0x40, RZ ;  /* 0x0000004015167824 */ /* 0x000fe200078e00ff */
[----:B------:R-:W-:Y:S01]  /*11f90*/  IADD3 R17, R18, -R17, RZ ;  /* 0x8000001112117210 */ /* 0x000fe20007ffe0ff */
[----:B-1----:R-:W-:Y:S01]  /*11fa0*/  FMUL.FTZ R159, R5, R159 ;  /* 0x0000009f059f7220 */ /* 0x002fe20000410000 */
[----:B------:R-:W-:Y:S01]  /*11fb0*/  LOP3.LUT R18, R21, 0x1, RZ, 0xc0, !PT ;  /* 0x0000000115127812 */ /* 0x000fe200078ec0ff */
[C---:B------:R-:W-:Y:S01]  /*11fc0*/  FMUL.FTZ R158, R5.reuse, R158 ;  /* 0x0000009e059e7220 */ /* 0x040fe20000410000 */
[----:B------:R-:W-:Y:S01]  /*11fd0*/  LOP3.LUT R22, R22, 0xc0, RZ, 0xc0, !PT ;  /* 0x000000c016167812 */ /* 0x000fe200078ec0ff */
[----:B------:R-:W-:Y:S01]  /*11fe0*/  FMUL.FTZ R155, R5, R155 ;  /* 0x0000009b059b7220 */ /* 0x000fe20000410000 */
[----:B------:R-:W-:Y:S01]  /*11ff0*/  LEA R17, R17, R20, 0x4 ;  /* 0x0000001411117211 */ /* 0x000fe200078e20ff */
[C---:B------:R-:W-:Y:S01]  /*12000*/  FMUL.FTZ R154, R5.reuse, R154 ;  /* 0x0000009a059a7220 */ /* 0x040fe20000410000 */
[----:B------:R-:W-:Y:S01]  /*12010*/  LEA.HI R22, R22, R22, RZ, 0x1d ;  /* 0x0000001616167211 */ /* 0x000fe200078fe8ff */
[----:B------:R-:W-:Y:S01]  /*12020*/  FMUL.FTZ R143, R5, R143 ;  /* 0x0000008f058f7220 */ /* 0x000fe20000410000 */
[----:B------:R-:W-:Y:S01]  /*12030*/  ISETP.NE.U32.AND P1, PT, R18, 0x1, PT ;  /* 0x000000011200780c */ /* 0x000fe20003f25070 */
[----:B------:R-:W-:Y:S01]  /*12040*/  IMAD.MOV.U32 R18, RZ, RZ, -0x10 ;  /* 0xfffffff0ff127424 */ /* 0x000fe200078e00ff */
[----:B------:R-:W-:Y:S01]  /*12050*/  LEA R17, R17, R22, 0x1 ;  /* 0x0000001611117211 */ /* 0x000fe200078e08ff */
[----:B------:R-:W-:Y:S01]  /*12060*/  FMUL.FTZ R142, R5, R142 ;  /* 0x0000008e058e7220 */ /* 0x000fe20000410000 */
[----:B------:R-:W-:Y:S01]  /*12070*/  F2FP.BF16.PACK_AB R158, R159, R158 ;  /* 0x0000009e9f9e723e */ /* 0x000fe200000010ff */
[----:B------:R-:W-:Y:S01]  /*12080*/  FMUL.FTZ R139, R5, R139 ;  /* 0x0000008b058b7220 */ /* 0x000fe20000410000 */
[----:B------:R-:W-:Y:S01]  /*12090*/  SEL R18, R18, 0x10, !P1 ;  /* 0x0000001012127807 */ /* 0x000fe20004800000 */
[----:B------:R-:W-:Y:S01]  /*120a0*/  IMAD.SHL.U32 R17, R17, 0x2, RZ ;  /* 0x0000000211117824 */ /* 0x000fe200078e00ff */
[----:B------:R-:W-:Y:S01]  /*120b0*/  F2FP.BF16.PACK_AB R154, R155, R154 ;  /* 0x0000009a9b9a723e */ /* 0x000fe200000010ff */
[----:B------:R-:W-:Y:S01]  /*120c0*/  FMUL.FTZ R5, R5, R138 ;  /* 0x0000008a05057220 */ /* 0x000fe20000410000 */
[----:B------:R-:W-:Y:S01]  /*120d0*/  F2FP.BF16.PACK_AB R144, R145, R144 ;  /* 0x000000909190723e */ /* 0x000fe200000010ff */
[----:B------:R-:W-:Y:S01]  /*120e0*/  FMUL.FTZ R136, R15, R136 ;  /* 0x000000880f887220 */ /* 0x000fe20000410000 */
[----:B------:R-:W-:Y:S01]  /*120f0*/  IADD3 R21, R17, 0x20, RZ ;  /* 0x0000002011157810 */ /* 0x000fe20007ffe0ff */
[----:B------:R-:W-:Y:S01]  /*12100*/  FMUL.FTZ R15, R15, R137 ;  /* 0x000000890f0f7220 */ /* 0x000fe20000410000 */
[----:B------:R-:W-:Y:S01]  /*12110*/  F2FP.BF16.PACK_AB R139, R139, R5 ;  /* 0x000000058b8b723e */ /* 0x000fe200000010ff */
[----:B------:R-:W-:Y:S01]  /*12120*/  STS [R17], R160 ;  /* 0x000000a011007388 */ /* 0x000fe20000000800 */
[C---:B------:R-:W-:Y:S01]  /*12130*/  @P0 IADD3 R21, R17.reuse, -0x20, RZ ;  /* 0xffffffe011150810 */ /* 0x040fe20007ffe0ff */
[----:B------:R-:W1:Y:S01]  /*12140*/  LDC.U8 R20, c[0x0][0x328] ;  /* 0x0000ca00ff147b82 */ /* 0x000e620000000000 */
[----:B------:R-:W-:Y:S01]  /*12150*/  IADD3 R5, R17, R18, RZ ;  /* 0x0000001211057210 */ /* 0x000fe20007ffe0ff */
[----:B------:R-:W-:Y:S01]  /*12160*/  STS [R17+0x200], R162 ;  /* 0x000200a211007388 */ /* 0x000fe20000000800 */
[----:B------:R-:W-:Y:S01]  /*12170*/  F2FP.BF16.PACK_AB R146, R147, R146 ;  /* 0x000000929392723e */ /* 0x000fe200000010ff */
[----:B------:R-:W-:Y:S01]  /*12180*/  IMAD.IADD R18, R18, 0x1, R21 ;  /* 0x0000000112127824 */ /* 0x000fe200078e0215 */
[----:B------:R-:W-:Y:S01]  /*12190*/  F2FP.BF16.PACK_AB R12, R12, R132 ;  /* 0x000000840c0c723e */ /* 0x000fe200000010ff */
[----:B------:R-:W-:Y:S01]  /*121a0*/  STS [R5], R148 ;  /* 0x0000009405007388 */ /* 0x000fe20000000800 */
[----:B------:R-:W-:Y:S01]  /*121b0*/  F2FP.BF16.PACK_AB R134, R135, R134 ;  /* 0x000000868786723e */ /* 0x000fe200000010ff */
[----:B------:R-:W3:Y:S01]  /*121c0*/  @P6 MUFU.LG2 R9, R9 ;  /* 0x0000000900096308 */ /* 0x000ee20000000c00 */
[----:B------:R-:W-:Y:S01]  /*121d0*/  F2FP.BF16.PACK_AB R140, R141, R140 ;  /* 0x0000008c8d8c723e */ /* 0x000fe200000010ff */
[----:B------:R-:W-:Y:S01]  /*121e0*/  STS [R5+0x200], R150 ;  /* 0x0002009605007388 */ /* 0x000fe20000000800 */
[----:B------:R-:W-:Y:S01]  /*121f0*/  F2FP.BF16.PACK_AB R142, R143, R142 ;  /* 0x0000008e8f8e723e */ /* 0x000fe200000010ff */
[----:B------:R-:W-:Y:S01]  /*12200*/  @P5 FMUL.FTZ R32, R32, 0.69314718246459960938 ;  /* 0x3f31721820205820 */ /* 0x000fe20000410000 */
[----:B------:R-:W-:Y:S01]  /*12210*/  F2FP.BF16.PACK_AB R15, R15, R136 ;  /* 0x000000880f0f723e */ /* 0x000fe200000010ff */
[----:B------:R-:W-:Y:S01]  /*12220*/  STS [R17+0x1000], R156 ;  /* 0x0010009c11007388 */ /* 0x000fe20000000800 */
[----:B--2---:R-:W-:Y:S01]  /*12230*/  ISETP.NE.AND P1, PT, R16, RZ, PT ;  /* 0x000000ff1000720c */ /* 0x004fe20003f25270 */
[----:B------:R-:W2:Y:S01]  /*12240*/  @P3 MUFU.LG2 R14, R14 ;  /* 0x0000000e000e3308 */ /* 0x000ea20000000c00 */
[----:B------:R-:W-:Y:S01]  /*12250*/  MOV R6, 0x7f800000 ;  /* 0x7f80000000067802 */ /* 0x000fe20000000f00 */
[----:B------:R-:W-:Y:S04]  /*12260*/  STS [R17+0x1200], R158 ;  /* 0x0012009e11007388 */ /* 0x000fe80000000800 */
[----:B------:R-:W-:Y:S01]  /*12270*/  STS [R5+0x1000], R152 ;  /* 0x0010009805007388 */ /* 0x000fe20000000800 */
[----:B-1----:R-:W-:Y:S01]  /*12280*/  ISETP.NE.AND P0, PT, R20, RZ, PT ;  /* 0x000000ff1400720c */ /* 0x002fe20003f05270 */
[----:B------:R-:W1:Y:S02]  /*12290*/  @P4 MUFU.LG2 R7, R7 ;  /* 0x0000000700074308 */ /* 0x000e640000000c00 */
[----:B------:R4:W-:Y:S01]  /*122a0*/  STS [R5+0x1200], R154 ;  /* 0x0012009a05007388 */ /* 0x0009e20000000800 */
[----:B---3--:R-:W-:Y:S01]  /*122b0*/  @P6 FMUL.FTZ R9, R9, 0.69314718246459960938 ;  /* 0x3f31721809096820 */ /* 0x008fe20000410000 */
[----:B------:R-:W-:-:S02]  /*122c0*/  ISETP.NE.OR P2, PT, R16, RZ, !P0 ;  /* 0x000000ff1000720c */ /* 0x000fc40004745670 */
[----:B------:R-:W-:Y:S01]  /*122d0*/  STS [R21], R144 ;  /* 0x0000009015007388 */ /* 0x000fe20000000800 */
[----:B------:R-:W-:Y:S01]  /*122e0*/  @P1 MOV R8, 0x1 ;  /* 0x0000000100081802 */ /* 0x000fe20000000f00 */
[----:B------:R-:W-:Y:S01]  /*122f0*/  @P6 FFMA.FTZ R6, R36, c[0x0][0x238], R9 ;  /* 0x00008e0024066a23 */ /* 0x000fe20000010009 */
[----:B------:R-:W-:Y:S01]  /*12300*/  MOV R9, 0x7f800000 ;  /* 0x7f80000000097802 */ /* 0x000fe20000000f00 */
[----:B------:R-:W-:Y:S01]  /*12310*/  STS [R21+0x200], R146 ;  /* 0x0002009215007388 */ /* 0x000fe20000000800 */
[----:B--2---:R-:W-:-:S03]  /*12320*/  @P3 FMUL.FTZ R36, R14, 0.69314718246459960938 ;  /* 0x3f3172180e243820 */ /* 0x004fc60000410000 */
[----:B------:R2:W-:Y:S01]  /*12330*/  STS [R18], R12 ;  /* 0x0000000c12007388 */ /* 0x0005e20000000800 */
[----:B------:R-:W-:Y:S02]  /*12340*/  @P3 FFMA.FTZ R9, R0, c[0x0][0x238], R36 ;  /* 0x00008e0000093a23 */ /* 0x000fe40000010024 */
[----:B-1----:R-:W-:Y:S01]  /*12350*/  @P4 FMUL.FTZ R7, R7, 0.69314718246459960938 ;  /* 0x3f31721807074820 */ /* 0x002fe20000410000 */
[----:B------:R-:W-:Y:S04]  /*12360*/  STS [R18+0x200], R134 ;  /* 0x0002008612007388 */ /* 0x000fe80000000800 */
[----:B------:R-:W-:Y:S04]  /*12370*/  STS [R21+0x1000], R140 ;  /* 0x0010008c15007388 */ /* 0x000fe80000000800 */
[----:B------:R-:W-:Y:S01]  /*12380*/  STS [R21+0x1200], R142 ;  /* 0x0012008e15007388 */ /* 0x000fe20000000800 */
[----:B----4-:R-:W-:-:S03]  /*12390*/  @P1 MOV R5, c[0x0][0x210] ;  /* 0x0000840000051a02 */ /* 0x010fc60000000f00 */
[----:B------:R1:W-:Y:S02]  /*123a0*/  STS [R18+0x1000], R15 ;  /* 0x0010000f12007388 */ /* 0x0003e40000000800 */
[----:B------:R-:W-:Y:S02]  /*123b0*/  @P1 IMAD R5, R5, c[0x0][0x214], RZ ;  /* 0x0000850005051a24 */ /* 0x000fe400078e02ff */
[----:B------:R3:W-:Y:S04]  /*123c0*/  STS [R18+0x1200], R139 ;  /* 0x0012008b12007388 */ /* 0x0007e80000000800 */
[----:B------:R-:W-:Y:S01]  /*123d0*/  BAR.SYNC.DEFER_BLOCKING 0x0 ;  /* 0x0000000000007b1d */ /* 0x000fe20000010000 */
[----:B--2---:R-:W-:-:S05]  /*123e0*/  @!P1 IMAD.MOV.U32 R12, RZ, RZ, c[0x0][0x214] ;  /* 0x00008500ff0c9624 */ /* 0x004fca00078e00ff */
[----:B------:R-:W-:Y:S02]  /*123f0*/  @!P1 SEL R5, R12, c[0x0][0x234], !P0 ;  /* 0x00008d000c059a07 */ /* 0x000fe40004000000 */
[----:B------:R-:W2:Y:S01]  /*12400*/  S2R R12, SR_CTAID.X ;  /* 0x00000000000c7919 */ /* 0x000ea20000002500 */
[----:B------:R-:W-:Y:S02]  /*12410*/  ISETP.NE.OR P0, PT, R223, -0x1, P2 ;  /* 0xffffffffdf00780c */ /* 0x000fe40001705670 */
[----:B------:R-:W-:-:S04]  /*12420*/  @!P1 IMAD R8, R5, c[0x0][0x1c0], RZ ;  /* 0x0000700005089a24 */ /* 0x000fc800078e02ff */
[----:B------:R-:W-:Y:S01]  /*12430*/  IMAD R8, R4, R8, RZ ;  /* 0x0000000804087224 */ /* 0x000fe200078e02ff */
[----:B-1----:R-:W1:Y:S04]  /*12440*/  S2R R15, SR_CTAID.Z ;  /* 0x00000000000f7919 */ /* 0x002e680000002700 */
[----:B------:R-:W-:Y:S02]  /*12450*/  SEL R8, R8, RZ, P2 ;  /* 0x000000ff08087207 */ /* 0x000fe40001000000 */
[----:B------:R-:W-:Y:S01]  /*12460*/  @!P0 IMAD R223, R4, c[0x0][0x214], RZ ;  /* 0x0000850004df8a24 */ /* 0x000fe200078e02ff */
[----:B------:R-:W-:Y:S01]  /*12470*/  @P1 MOV R4, c[0x0][0x210] ;  /* 0x0000840000041a02 */ /* 0x000fe20000000f00 */
[----:B------:R3:W4:Y:S01]  /*12480*/  LDS.128 R24, [R224] ;  /* 0x00000000e0187984 */ /* 0x0007220000000c00 */
[----:B------:R-:W-:Y:S01]  /*12490*/  @!P1 IMAD.MOV.U32 R4, RZ, RZ, 0x1 ;  /* 0x00000001ff049424 */ /* 0x000fe200078e00ff */
[----:B------:R-:W-:-:S02]  /*124a0*/  LOP3.LUT P0, RZ, R33, 0x3, RZ, 0xc0, !PT ;  /* 0x0000000321ff7812 */ /* 0x000fc4000780c0ff */
[----:B------:R3:W3:Y:S01]  /*124b0*/  LDS.128 R20, [R224+0x800] ;  /* 0x00080000e0147984 */ /* 0x0006e20000000c00 */
[----:B------:R-:W-:Y:S02]  /*124c0*/  @!P2 MOV R34, R223 ;  /* 0x000000df0022a202 */ /* 0x000fe40000000f00 */
[----:B------:R-:W-:Y:S01]  /*124d0*/  @!P2 SHF.R.S32.HI R35, RZ, 0x1f, R223 ;  /* 0x0000001fff23a819 */ /* 0x000fe200000114df */
[----:B------:R3:W3:Y:S01]  /*124e0*/  LDS.128 R16, [R224+0x1000] ;  /* 0x00100000e0107984 */ /* 0x0006e20000000c00 */
[----:B--2---:R-:W-:Y:S01]  /*124f0*/  IMAD R12, R12, R4, RZ ;  /* 0x000000040c0c7224 */ /* 0x004fe200078e02ff */
[----:B------:R-:W-:Y:S01]  /*12500*/  MOV R33, 0x7f800000 ;  /* 0x7f80000000217802 */ /* 0x000fe20000000f00 */
[----:B------:R-:W-:Y:S01]  /*12510*/  @P5 FFMA.FTZ R33, R3, c[0x0][0x238], R32 ;  /* 0x00008e0003215a23 */ /* 0x000fe20000010020 */
[----:B------:R2:W2:Y:S02]  /*12520*/  LDS.128 R28, [R224+0x1800] ;  /* 0x00180000e01c7984 */ /* 0x0004a40000000c00 */
[----:B------:R-:W-:Y:S01]  /*12530*/  SHF.L.U32 R12, R12, 0x7, RZ ;  /* 0x000000070c0c7819 */ /* 0x000fe200000006ff */
[----:B-1----:R-:W-:-:S02]  /*12540*/  IMAD R8, R15, R5, R8 ;  /* 0x000000050f087224 */ /* 0x002fc400078e0208 */
[----:B------:R-:W-:Y:S02]  /*12550*/  IMAD.MOV.U32 R5, RZ, RZ, 0x7f800000 ;  /* 0x7f800000ff057424 */ /* 0x000fe400078e00ff */
[----:B------:R-:W-:Y:S01]  /*12560*/  @P4 FFMA.FTZ R5, R2, c[0x0][0x238], R7 ;  /* 0x00008e0002054a23 */ /* 0x000fe20000010007 */
[----:B------:R-:W-:Y:S02]  /*12570*/  IADD3 R14, P2, P1, R12, R34, R8 ;  /* 0x000000220c0e7210 */ /* 0x000fe4000795e008 */
[----:B------:R-:W-:Y:S02]  /*12580*/  SHF.R.S32.HI R12, RZ, 0x1f, R12 ;  /* 0x0000001fff0c7819 */ /* 0x000fe4000001140c */
[----:B------:R-:W-:-:S04]  /*12590*/  SHF.R.S32.HI R8, RZ, 0x1f, R8 ;  /* 0x0000001fff087819 */ /* 0x000fc80000011408 */
[----:B------:R-:W-:Y:S01]  /*125a0*/  IADD3.X R8, R12, R35, R8, P2, P1 ;  /* 0x000000230c087210 */ /* 0x000fe200017e2408 */
[----:B------:R-:W-:Y:S05]  /*125b0*/  @P0 BRA `(.L_x_162) ;  /* 0x0000024000000947 */ /* 0x000fea0003800000 */
[----:B------:R-:W-:-:S04]  /*125c0*/  SHF.R.S32.HI R0, RZ, 0x1f, R13 ;  /* 0x0000001fff007819 */ /* 0x000fc8000001140d */
[----:B------:R-:W-:-:S04]  /*125d0*/  LEA.HI R0, R0, R13, RZ, 0x2 ;  /* 0x0000000d00007211 */ /* 0x000fc800078f10ff */
[----:B------:R-:W-:-:S05]  /*125e0*/  LOP3.LUT R0, R0, 0xffffffc, RZ, 0xc0, !PT ;  /* 0x0ffffffc00007812 */ /* 0x000fca00078ec0ff */
        /* <DEDUP_REMOVED lines=11> */
[----:B------:R-:W-:Y:S01]  /*126a0*/  @!P5 IMAD R7, R7, R4, RZ ;  /* 0x000000040707d224 */ /* 0x000fe200078e02ff */
[----:B------:R-:W-:Y:S01]  /*126b0*/  @!P6 LEA.HI.X.SX32 R0, R0, R8, 0x1, P0 ;  /* 0x000000080000e211 */ /* 0x000fe200000f0eff */
        /* <DEDUP_REMOVED lines=9> */
[-C--:B------:R-:W-:Y:S02]  /*12750*/  @!P4 LEA.HI.X.SX32 R3, R3, R8.reuse, 0x1, P1 ;  /* 0x000000080303c211 */ /* 0x080fe400008f0eff */
[----:B------:R-:W-:Y:S02]  /*12760*/  @!P5 LEA R36, P2, R4, c[0x0][0x200], 0x2 ;  /* 0x000080000424da11 */ /* 0x000fe400078410ff */
        /* <DEDUP_REMOVED lines=9> */
.L_x_162:
[----:B------:R-:W-:Y:S05]  /*12800*/  BSYNC B0 ;  /* 0x0000000000007941 */ /* 0x000fea0003800000 */
.L_x_161:
[----:B-1----:R-:W1:Y:S01]  /*12810*/  S2R R2, SR_TID.X ;  /* 0x0000000000027919 */ /* 0x002e620000002100 */
[----:B------:R-:W-:Y:S01]  /*12820*/  IADD3 R4, P0, R242, R11, RZ ;  /* 0x0000000bf2047210 */ /* 0x000fe20007f1e0ff */
[----:B------:R-:W-:Y:S01]  /*12830*/  BSSY B0, `(.L_x_163) ;  /* 0x0000014000007945 */ /* 0x000fe20003800000 */
[----:B------:R-:W-:-:S03]  /*12840*/  SHF.R.S32.HI R3, RZ, 0x1f, R15 ;  /* 0x0000001fff037819 */ /* 0x000fc6000001140f */
[----:B------:R-:W-:Y:S02]  /*12850*/  IMAD.X R5, R243, 0x1, R10, P0 ;  /* 0x00000001f3057824 */ /* 0x000fe400000e060a */
[----:B------:R-:W-:Y:S02]  /*12860*/  IMAD R3, R3, c[0x0][0x1f0], RZ ;  /* 0x00007c0003037a24 */ /* 0x000fe400078e02ff */
[----:B------:R-:W-:-:S04]  /*12870*/  IMAD.WIDE.U32 R4, R15, c[0x0][0x1f0], R4 ;  /* 0x00007c000f047a25 */ /* 0x000fc800078e0004 */
[----:B------:R-:W-:-:S04]  /*12880*/  IMAD R3, R15, c[0x0][0x1f4], R3 ;  /* 0x00007d000f037a24 */ /* 0x000fc800078e0203 */
[----:B------:R-:W-:Y:S01]  /*12890*/  IMAD.IADD R7, R3, 0x1, R5 ;  /* 0x0000000103077824 */ /* 0x000fe200078e0205 */
[----:B-1----:R-:W-:-:S04]  /*128a0*/  SHF.R.S32.HI R0, RZ, 0x1f, R2 ;  /* 0x0000001fff007819 */ /* 0x002fc80000011402 */
[----:B------:R-:W-:-:S04]  /*128b0*/  LEA.HI R0, R0, R2, RZ, 0x2 ;  /* 0x0000000200007211 */ /* 0x000fc800078f10ff */
[----:B------:R-:W-:-:S04]  /*128c0*/  SHF.R.S32.HI R0, RZ, 0x2, R0 ;  /* 0x00000002ff007819 */ /* 0x000fc80000011400 */
[----:B------:R-:W-:-:S13]  /*128d0*/  ISETP.GE.AND P0, PT, R0, R219, PT ;  /* 0x000000db0000720c */ /* 0x000fda0003f06270 */
        /* <DEDUP_REMOVED lines=8> */
[----:B----4-:R1:W-:Y:S02]  /*12960*/  STG.E.128 [R10.64], R24 ;  /* 0x000000180a007986 */ /* 0x0103e4000c101d08 */
.L_x_164:
[----:B------:R-:W-:Y:S05]  /*12970*/  BSYNC B0 ;  /* 0x0000000000007941 */ /* 0x000fea0003800000 */
.L_x_163:
[----:B------:R-:W-:Y:S01]  /*12980*/  IADD3 R0, R0, 0x20, RZ ;  /* 0x0000002000007810 */ /* 0x000fe20007ffe0ff */
[----:B------:R-:W-:Y:S03]  /*12990*/  BSSY B0, `(.L_x_165) ;  /* 0x000000e000007945 */ /* 0x000fe60003800000 */
[----:B------:R-:W-:-:S13]  /*129a0*/  ISETP.GE.AND P0, PT, R0, R219, PT ;  /* 0x000000db0000720c */ /* 0x000fda0003f06270 */
        /* <DEDUP_REMOVED lines=11> */
[----:B---3--:R3:W-:Y:S02]  /*12a60*/  STG.E.128 [R2.64], R20 ;  /* 0x0000001402007986 */ /* 0x0087e4000c101d08 */
.L_x_166:
[----:B------:R-:W-:Y:S05]  /*12a70*/  BSYNC B0 ;  /* 0x0000000000007941 */ /* 0x000fea0003800000 */
.L_x_165:
[----:B------:R-:W-:Y:S01]  /*12a80*/  ISETP.GE.AND P0, PT, R218, R219, PT ;  /* 0x000000dbda00720c */ /* 0x000fe20003f06270 */
[----:B------:R-:W-:-:S12]  /*12a90*/  BSSY B0, `(.L_x_167) ;  /* 0x000000d000007945 */ /* 0x000fd80003800000 */
        /* <DEDUP_REMOVED lines=12> */
.L_x_168:
[----:B------:R-:W-:Y:S05]  /*12b60*/  BSYNC B0 ;  /* 0x0000000000007941 */ /* 0x000fea0003800000 */
.L_x_167:
[----:B------:R-:W-:-:S13]  /*12b70*/  ISETP.GE.AND P0, PT, R217, R219, PT ;  /* 0x000000dbd900720c */ /* 0x000fda0003f06270 */
[----:B------:R-:W-:Y:S05]  /*12b80*/  @P0 EXIT ;  /* 0x000000000000094d */ /* 0x000fea0003800000 */
[----:B------:R-:W-:Y:S02]  /*12b90*/  IADD3 R0, P0, R226, 0x60, RZ ;  /* 0x00000060e2007810 */ /* 0x000fe40007f1e0ff */
[----:B------:R-:W-:Y:S02]  /*12ba0*/  MOV R5, R7 ;  /* 0x0000000700057202 */ /* 0x000fe40000000f00 */
[----:B---3--:R-:W-:-:S03]  /*12bb0*/  IADD3.X R2, RZ, R227, RZ, P0, !PT ;  /* 0x000000e3ff027210 */ /* 0x008fc600007fe4ff */
[----:B------:R-:W-:-:S04]  /*12bc0*/  IMAD.WIDE.U32 R4, R0, c[0x0][0x1e8], R4 ;  /* 0x00007a0000047a25 */ /* 0x000fc800078e0004 */
[----:B------:R-:W-:Y:S01]  /*12bd0*/  IMAD R2, R2, c[0x0][0x1e8], RZ ;  /* 0x00007a0002027a24 */ /* 0x000fe200078e02ff */
[----:B------:R-:W-:-:S03]  /*12be0*/  LEA R6, P0, R4, c[0x0][0x1d0], 0x1 ;  /* 0x0000740004067a11 */ /* 0x000fc600078008ff */
[----:B------:R-:W-:-:S05]  /*12bf0*/  IMAD R2, R0, c[0x0][0x1ec], R2 ;  /* 0x00007b0000027a24 */ /* 0x000fca00078e0202 */
[----:B------:R-:W-:-:S04]  /*12c00*/  IADD3 R2, R2, R5, RZ ;  /* 0x0000000502027210 */ /* 0x000fc80007ffe0ff */
[----:B------:R-:W-:-:S05]  /*12c10*/  LEA.HI.X R7, R4, c[0x0][0x1d4], R2, 0x1, P0 ;  /* 0x0000750004077a11 */ /* 0x000fca00000f0c02 */
[----:B--2---:R-:W-:Y:S01]  /*12c20*/  STG.E.128 [R6.64], R28 ;  /* 0x0000001c06007986 */ /* 0x004fe2000c101d08 */
[----:B------:R-:W-:Y:S05]  /*12c30*/  EXIT ;  /* 0x000000000000794d */ /* 0x000fea0003800000 */
.L_x_169:
        /* <DEDUP_REMOVED lines=12> */
.L_x_1128:


//--------------------- .text._ZN5flash16flash_fwd_kernelI23Flash_fwd_kernel_traitsILi32ELi128ELi128ELi4ELb0ELb0EN7cutlass10bfloat16_tE19Flash_kernel_traitsILi32ELi128ELi128ELi4ES3_EELb0ELb0ELb1ELb0ELb0ELb0ELb0ELb0EEEvNS_16Flash_fwd_paramsE --------------------------
	.section	.text._ZN5flash16flash_fwd_kernelI23Flash_fwd_kernel_traitsILi32ELi128ELi128ELi4ELb0ELb0EN7cutlass10bfloat16_tE19Flash_kernel_traitsILi32ELi128ELi128ELi4ES3_EELb0ELb0ELb1ELb0ELb0ELb0ELb0ELb0EEEvNS_16Flash_fwd_paramsE,"ax",@progbits
	.sectioninfo	@"SHI_REGISTERS=255"
	.align	128
        .global         _ZN5flash16flash_fwd_kernelI23Flash_fwd_kernel_traitsILi32ELi128ELi128ELi4ELb0ELb0EN7cutlass10bfloat16_tE19Flash_kernel_traitsILi32ELi128ELi128ELi4ES3_EELb0ELb0ELb1ELb0ELb0ELb0ELb0ELb0EEEvNS_16Flash_fwd_paramsE
        .type           _ZN5flash16flash_fwd_kernelI23Flash_fwd_kernel_traitsILi32ELi128ELi128ELi4ELb0ELb0EN7cutlass10bfloat16_tE19Flash_kernel_traitsILi32ELi128ELi128ELi4ES3_EELb0ELb0ELb1ELb0ELb0ELb0ELb0ELb0EEEvNS_16Flash_fwd_paramsE,@function
        .size           _ZN5flash16flash_fwd_kernelI23Flash_fwd_kernel_traitsILi32ELi128ELi128ELi4ELb0ELb0EN7cutlass10bfloat16_tE19Flash_kernel_traitsILi32ELi128ELi128ELi4ES3_EELb0ELb0ELb1ELb0ELb0ELb0ELb0ELb0EEEvNS_16Flash_fwd_paramsE,(.L_x_1129 - _ZN5flash16flash_fwd_kernelI23Flash_fwd_kernel_traitsILi32ELi128ELi128ELi4ELb0ELb0EN7cutlass10bfloat16_tE19Flash_kernel_traitsILi32ELi128ELi128ELi4ES3_EELb0ELb0ELb1ELb0ELb0ELb0ELb0ELb0EEEvNS_16Flash_fwd_paramsE)
        .other          _ZN5flash16flash_fwd_kernelI23Flash_fwd_kernel_traitsILi32ELi128ELi128ELi4ELb0ELb0EN7cutlass10bfloat16_tE19Flash_kernel_traitsILi32ELi128ELi128ELi4ES3_EELb0ELb0ELb1ELb0ELb0ELb0ELb0ELb0EEEvNS_16Flash_fwd_paramsE,@"STO_CUDA_ENTRY STV_DEFAULT"
_ZN5flash16flash_fwd_kernelI23Flash_fwd_kernel_traitsILi32ELi128ELi128ELi4ELb0ELb0EN7cutlass10bfloat16_tE19Flash_kernel_traitsILi32ELi128ELi128ELi4ES3_EELb0ELb0ELb1ELb0ELb0ELb0ELb0ELb0EEEvNS_16Flash_fwd_paramsE:
.text._ZN5flash16flash_fwd_kernelI23Flash_fwd_kernel_traitsILi32ELi128ELi128ELi4ELb0ELb0EN7cutlass10bfloat16_tE19Flash_kernel_traitsILi32ELi128ELi128ELi4ES3_EELb0ELb0ELb1ELb0ELb0ELb0ELb0ELb0EEEvNS_16Flash_fwd_paramsE:
[----:B------:R-:W-:Y:S02]  /*0000*/  MOV R1, c[0x0][0x28] ;  /* 0x00000a0000017a02 */ /* 0x000fe40000000f00 */
[----:B------:R-:W1:Y:S01]  /*0010*/  S2UR UR10, SR_CTAID.Y ;  /* 0x00000000000a79c3 */ /* 0x000e620000002600 */
[----:B------:R-:W-:Y:S02]  /*0020*/  ULDC.64 UR4, c[0x0][0x240] ;  /* 0x0000900000047ab9 */ /* 0x000fe40000000a00 */
[----:B------:R-:W-:Y:S02]  /*0030*/  UISETP.NE.U32.AND UP2, UPT, URZ, UR4, UPT ;  /* 0x000000043f00728c */ /* 0x000fe4000bf45070 */
[----:B------:R-:W-:Y:S02]  /*0040*/  UMOV UR7, 0x4 ;  /* 0x0000000400077882 */ /* 0x000fe40000000000 */
[----:B------:R-:W-:Y:S02]  /*0050*/  UISETP.NE.AND.EX UP2, UPT, URZ, UR5, UPT, UP2 ;  /* 0x000000053f00728c */ /* 0x000fe4000bf45320 */
[----:B------:R-:W-:Y:S02]  /*0060*/  ULDC.64 UR12, c[0x0][0x240] ;  /* 0x00009000000c7ab9 */ /* 0x000fe40000000a00 */
[----:B------:R-:W-:-:S02]  /*0070*/  ULDC.64 UR4, c[0x0][0x250] ;  /* 0x0000940000047ab9 */ /* 0x000fc40000000a00 */
[----:B------:R-:W-:Y:S01]  /*0080*/  PLOP3.LUT P2, PT, PT, PT, UP2, 0x80, 0x0 ;  /* 0x000000000000781c */ /* 0x000fe20003f4f028 */
[----:B------:R-:W-:Y:S02]  /*0090*/  UISETP.NE.U32.AND UP0, UPT, URZ, UR4, UPT ;  /* 0x000000043f00728c */ /* 0x000fe4000bf05070 */
[----:B------:R-:W-:Y:S02]  /*00a0*/  ULDC.64 UR16, c[0x0][0x118] ;  /* 0x0000460000107ab9 */ /* 0x000fe40000000a00 */
[----:B------:R-:W-:Y:S02]  /*00b0*/  UISETP.NE.AND.EX UP0, UPT, URZ, UR5, UPT, UP0 ;  /* 0x000000053f00728c */ /* 0x000fe4000bf05300 */
[----:B------:R-:W-:Y:S02]  /*00c0*/  ULDC.U8 UR6, c[0x0][0x312] ;  /* 0x0000c48000067ab9 */ /* 0x000fe40000000000 */
[----:B------:R-:W-:Y:S02]  /*00d0*/  ULDC.64 UR8, c[0x0][0x248] ;  /* 0x0000920000087ab9 */ /* 0x000fe40000000a00 */
[----:B-1----:R-:W-:Y:S01]  /*00e0*/  UIMAD.WIDE UR12, UR10, UR7, UR12 ;  /* 0x000000070a0c72a5 */ /* 0x002fe2000f8e020c */
[----:B------:R-:W-:Y:S01]  /*00f0*/  PLOP3.LUT P0, PT, PT, PT, UP0, 0x80, 0x0 ;  /* 0x000000000000781c */ /* 0x000fe20003f0f008 */
[----:B------:R-:W-:-:S02]  /*0100*/  ULDC.64 UR4, c[0x0][0x250] ;  /* 0x0000940000047ab9 */ /* 0x000fc40000000a00 */
[----:B------:R-:W-:Y:S02]  /*0110*/  UISETP.NE.AND UP3, UPT, UR6, URZ, UPT ;  /* 0x0000003f0600728c */ /* 0x000fe4000bf65270 */
[----:B------:R-:W-:Y:S01]  /*0120*/  IMAD.U32 R2, RZ, RZ, UR12 ;  /* 0x0000000cff027e24 */ /* 0x000fe2000f8e00ff */
[----:B------:R-:W-:Y:S01]  /*0130*/  UISETP.EQ.U32.AND UP1, UPT, URZ, UR8, UPT ;  /* 0x000000083f00728c */ /* 0x000fe2000bf22070 */
[----:B------:R-:W-:Y:S01]  /*0140*/  IMAD.U32 R3, RZ, RZ, UR13 ;  /* 0x0000000dff037e24 */ /* 0x000fe2000f8e00ff */
[----:B------:R-:W-:Y:S02]  /*0150*/  @UP0 UIMAD.WIDE UR4, UR10, UR7, UR4 ;  /* 0x000000070a0402a5 */ /* 0x000fe4000f8e0204 */
[----:B------:R-:W-:Y:S02]  /*0160*/  UISETP.EQ.OR.EX UP1, UPT, URZ, UR9, !UP3, UP1 ;  /* 0x000000093f00728c */ /* 0x000fe4000df22710 */
[----:B------:R1:W2:Y:S01]  /*0170*/  @P2 LDG.E R4, [R2.64] ;  /* 0x0000001002042981 */ /* 0x0002a2000c1e1900 */
[----:B------:R-:W-:-:S03]  /*0180*/  ULDC.64 UR8, c[0x0][0x248] ;  /* 0x0000920000087ab9 */ /* 0x000fc60000000a00 */
[----:B------:R1:W3:Y:S01]  /*0190*/  @P2 LDG.E R0, [R2.64+0x4] ;  /* 0x0000041002002981 */ /* 0x0002e2000c1e1900 */
[----:B------:R-:W-:Y:S01]  /*01a0*/  PLOP3.LUT P1, PT, PT, PT, UP1, 0x80, 0x0 ;  /* 0x000000000000781c */ /* 0x000fe20003f2f018 */
[----:B------:R-:W-:Y:S01]  /*01b0*/  UIMAD.WIDE UR8, UR10, UR7, UR8 ;  /* 0x000000070a0872a5 */ /* 0x000fe2000f8e0208 */
[----:B-1----:R-:W-:Y:S01]  /*01c0*/  IMAD.U32 R2, RZ, RZ, UR4 ;  /* 0x00000004ff027e24 */ /* 0x002fe2000f8e00ff */
[----:B------:R-:W-:-:S05]  /*01d0*/  MOV R3, UR5 ;  /* 0x0000000500037c02 */ /* 0x000fca0008000f00 */
[----:B------:R1:W4:Y:S01]  /*01e0*/  @P0 LDG.E R2, [R2.64] ;  /* 0x0000001002020981 */ /* 0x000322000c1e1900 */
[----:B------:R-:W-:Y:S01]  /*01f0*/  IMAD.U32 R6, RZ, RZ, UR8 ;  /* 0x00000008ff067e24 */ /* 0x000fe2000f8e00ff */
[----:B------:R-:W-:-:S05]  /*0200*/  MOV R7, UR9 ;  /* 0x0000000900077c02 */ /* 0x000fca0008000f00 */
[----:B-1----:R-:W5:Y:S01]  /*0210*/  @!P1 LDG.E R3, [R6.64] ;  /* 0x0000001006039981 */ /* 0x002f62000c1e1900 */
[----:B------:R-:W-:Y:S02]  /*0220*/  UMOV UR12, 0xffffffff ;  /* 0xffffffff000c7882 */ /* 0x000fe40000000000 */
[----:B------:R-:W-:Y:S02]  /*0230*/  UMOV UR20, URZ ;  /* 0x0000003f00147c82 */ /* 0x000fe40008000000 */
[----:B------:R-:W-:Y:S01]  /*0240*/  UMOV UR23, 0xffffffff ;  /* 0xffffffff00177882 */ /* 0x000fe20000000000 */
[----:B------:R-:W1:Y:S08]  /*0250*/  S2UR UR13, SR_CTAID.X ;  /* 0x00000000000d79c3 */ /* 0x000e700000002500 */
[----:B------:R-:W1:Y:S08]  /*0260*/  S2UR UR15, SR_CTAID.Z ;  /* 0x00000000000f79c3 */ /* 0x000e700000002700 */
[----:B--2---:R-:W2:Y:S08]  /*0270*/  @P2 R2UR UR12, R4 ;  /* 0x00000000040c23c2 */ /* 0x004eb000000e0000 */
[----:B---3--:R-:W2:Y:S08]  /*0280*/  @P2 R2UR UR14, R0 ;  /* 0x00000000000e23c2 */ /* 0x008eb000000e0000 */
[----:B----4-:R3:W4:Y:S01]  /*0290*/  @P0 R2UR UR20, R2 ;  /* 0x00000000021403c2 */ /* 0x01072200000e0000 */
[----:B------:R-:W-:-:S04]  /*02a0*/  ISETP.NE.U32.AND P0, PT, RZ, c[0x0][0x248], PT ;  /* 0x00009200ff007a0c */ /* 0x000fc80003f05070 */
[----:B------:R-:W-:Y:S01]  /*02b0*/  ISETP.NE.AND.EX P0, PT, RZ, c[0x0][0x24c], PT, P0 ;  /* 0x00009300ff007a0c */ /* 0x000fe20003f05300 */
[----:B--2---:R-:W-:-:S07]  /*02c0*/  @UP2 UIADD3 UR14, UR14, -UR12, URZ ;  /* 0x8000000c0e0e2290 */ /* 0x004fce000fffe03f */
[----:B------:R-:W-:Y:S01]  /*02d0*/  @!UP2 ULDC UR14, c[0x0][0x214] ;  /* 0x00008500000eaab9 */ /* 0x000fe20000000800 */
[----:B-----5:R3:W2:Y:S04]  /*02e0*/  @!P1 R2UR UR23, R3 ;  /* 0x00000000031793c2 */ /* 0x0206a800000e0000 */
[----:B-1234-:R-:W-:Y:S05]  /*02f0*/  @!P0 BRA `(.L_x_170) ;  /* 0x0000007000008947 */ /* 0x01efea0003800000 */
[----:B------:R-:W-:-:S13]  /*0300*/  PLOP3.LUT P0, PT, PT, PT, UP3, 0x80, 0x0 ;  /* 0x000000000000781c */ /* 0x000fda0003f0f038 */
[----:B------:R-:W2:Y:S04]  /*0310*/  @P0 LDG.E R0, [R6.64+0x4] ;  /* 0x0000041006000981 */ /* 0x000ea8000c1e1900 */
[----:B------:R-:W3:Y:S01]  /*0320*/  @!P0 LDG.E R6, [R6.64] ;  /* 0x0000001006068981 */ /* 0x000ee2000c1e1900 */
[----:B--2---:R-:W1:Y:S02]  /*0330*/  @P0 R2UR UR6, R0 ;  /* 0x00000000000603c2 */ /* 0x004e6400000e0000 */
[----:B-1----:R-:W-:-:S11]  /*0340*/  @UP3 UIADD3 UR6, UR6, -UR23, URZ ;  /* 0x8000001706063290 */ /* 0x002fd6000fffe03f */
[----:B---3--:R1:W2:Y:S02]  /*0350*/  @!P0 R2UR UR6, R6 ;  /* 0x00000000060683c2 */ /* 0x0082a400000e0000 */
[----:B-12---:R-:W-:Y:S05]  /*0360*/  BRA `(.L_x_171) ;  /* 0x0000001000007947 */ /* 0x006fea0003800000 */
.L_x_170:
[----:B------:R-:W-:Y:S02]  /*0370*/  ULDC UR6, c[0x0][0x218] ;  /* 0x0000860000067ab9 */ /* 0x000fe40000000800 */
.L_x_171:
[----:B------:R-:W-:Y:S02]  /*0380*/  ULDC.64 UR4, c[0x0][0x258] ;  /* 0x0000960000047ab9 */ /* 0x000fe40000000a00 */
[----:B------:R-:W-:-:S04]  /*0390*/  UISETP.NE.U32.AND UP2, UPT, URZ, UR4, UPT ;  /* 0x000000043f00728c */ /* 0x000fc8000bf45070 */
[----:B------:R-:W-:-:S03]  /*03a0*/  UISETP.NE.AND.EX UP2, UPT, URZ, UR5, UPT, UP2 ;  /* 0x000000053f00728c */ /* 0x000fc6000bf45320 */
[----:B------:R-:W-:-:S03]  /*03b0*/  ULDC.64 UR4, c[0x0][0x258] ;  /* 0x0000960000047ab9 */ /* 0x000fc60000000a00 */
[----:B------:R-:W-:-:S05]  /*03c0*/  PLOP3.LUT P0, PT, PT, PT, UP2, 0x80, 0x0 ;  /* 0x000000000000781c */ /* 0x000fca0003f0f028 */
[----:B------:R-:W-:-:S06]  /*03d0*/  @UP2 UIMAD.WIDE UR4, UR10, UR7, UR4 ;  /* 0x000000070a0422a5 */ /* 0x000fcc000f8e0204 */
[----:B------:R-:W-:Y:S02]  /*03e0*/  IMAD.U32 R2, RZ, RZ, UR4 ;  /* 0x00000004ff027e24 */ /* 0x000fe4000f8e00ff */
[----:B------:R-:W-:Y:S01]  /*03f0*/  IMAD.U32 R3, RZ, RZ, UR5 ;  /* 0x00000005ff037e24 */ /* 0x000fe2000f8e00ff */
[----:B------:R-:W-:Y:S02]  /*0400*/  USHF.L.U32 UR19, UR13, 0x7, URZ ;  /* 0x000000070d137899 */ /* 0x000fe4000800063f */
[----:B------:R-:W-:Y:S02]  /*0410*/  ULDC.64 UR4, c[0x0][0x268] ;  /* 0x00009a0000047ab9 */ /* 0x000fe40000000a00 */
[----:B------:R-:W2:Y:S01]  /*0420*/  @P0 LDG.E R0, [R2.64] ;  /* 0x0000001002000981 */ /* 0x000ea2000c1e1900 */
[----:B------:R-:W-:Y:S02]  /*0430*/  UISETP.GT.AND UP0, UPT, UR14, UR19, UPT ;  /* 0x000000130e00728c */ /* 0x000fe4000bf04270 */
[----:B------:R-:W-:-:S04]  /*0440*/  @!UP2 UISETP.NE.U32.AND UP1, UPT, URZ, UR4, UPT ;  /* 0x000000043f00a28c */ /* 0x000fc8000bf25070 */
[----:B------:R-:W-:-:S03]  /*0450*/  @!UP2 UISETP.NE.AND.EX UP1, UPT, URZ, UR5, UPT, UP1 ;  /* 0x000000053f00a28c */ /* 0x000fc6000bf25310 */
[----:B------:R-:W-:Y:S02]  /*0460*/  ULDC UR5, c[0x0][0x21c] ;  /* 0x0000870000057ab9 */ /* 0x000fe40000000800 */
[----:B------:R-:W-:Y:S01]  /*0470*/  @!UP2 USEL UR5, URZ, UR5, !UP1 ;  /* 0x000000053f05a287 */ /* 0x000fe2000c800000 */
[----:B--2---:R-:W1:Y:S01]  /*0480*/  @P0 R2UR UR7, R0 ;  /* 0x00000000000703c2 */ /* 0x004e6200000e0000 */
[----:B------:R-:W-:Y:S01]  /*0490*/  PLOP3.LUT P0, PT, PT, PT, UP0, 0x80, 0x0 ;  /* 0x000000000000781c */ /* 0x000fe20003f0f008 */
[----:B-1----:R-:W-:Y:S02]  /*04a0*/  @UP2 UIADD3 UR4, UR7, -UR20, URZ ;  /* 0x8000001407042290 */ /* 0x002fe4000fffe03f */
[----:B------:R-:W-:-:S10]  /*04b0*/  @!UP2 UIADD3 UR4, UR5, UR6, -UR20 ;  /* 0x000000060504a290 */ /* 0x000fd4000fffe814 */
[----:B------:R-:W-:Y:S05]  /*04c0*/  @!P0 EXIT ;  /* 0x000000000000894d */ /* 0x000fea0003800000 */
[----:B------:R-:W-:Y:S01]  /*04d0*/  UIADD3 UR7, UR4, UR19, -UR14 ;  /* 0x0000001304077290 */ /* 0x000fe2000fffe80e */
[----:B------:R-:W1:Y:S01]  /*04e0*/  S2R R0, SR_TID.X ;  /* 0x0000000000007919 */ /* 0x000e620000002100 */
[----:B------:R-:W-:Y:S02]  /*04f0*/  UIADD3 UR8, UR4, 0x7f, URZ ;  /* 0x0000007f04087890 */ /* 0x000fe4000fffe03f */
[----:B------:R-:W-:Y:S02]  /*0500*/  ULDC UR9, c[0x0][0x2e4] ;  /* 0x0000b90000097ab9 */ /* 0x000fe40000000800 */
[----:B------:R-:W-:Y:S02]  /*0510*/  UIADD3 UR6, -UR14, 0xff, UR19 ;  /* 0x000000ff0e067890 */ /* 0x000fe4000fffe113 */
[----:B------:R-:W-:Y:S02]  /*0520*/  ULDC UR5, c[0x0][0x2e8] ;  /* 0x0000ba0000057ab9 */ /* 0x000fe40000000800 */
[----:B------:R-:W-:-:S02]  /*0530*/  UIADD3 UR9, UR7, -UR9, URZ ;  /* 0x8000000907097290 */ /* 0x000fc4000fffe03f */
[----:B------:R-:W-:Y:S02]  /*0540*/  USHF.R.S32.HI UR7, URZ, 0x1f, UR8 ;  /* 0x0000001f3f077899 */ /* 0x000fe40008011408 */
[----:B------:R-:W-:Y:S02]  /*0550*/  UIADD3 UR5, UR6, UR5, UR4 ;  /* 0x0000000506057290 */ /* 0x000fe4000fffe004 */
[----:B------:R-:W-:Y:S02]  /*0560*/  ULEA.HI UR8, UR7, UR8, URZ, 0x7 ;  /* 0x0000000807087291 */ /* 0x000fe4000f8f383f */
[----:B------:R-:W-:Y:S02]  /*0570*/  USHF.R.S32.HI UR6, URZ, 0x1f, UR9 ;  /* 0x0000001f3f067899 */ /* 0x000fe40008011409 */
[----:B------:R-:W-:Y:S02]  /*0580*/  USHF.R.S32.HI UR7, URZ, 0x1f, UR5 ;  /* 0x0000001f3f077899 */ /* 0x000fe40008011405 */
[----:B------:R-:W-:-:S02]  /*0590*/  ULEA.HI UR6, UR6, UR9, URZ, 0x7 ;  /* 0x0000000906067291 */ /* 0x000fc4000f8f383f */
[----:B------:R-:W-:Y:S02]  /*05a0*/  ULEA.HI UR5, UR7, UR5, URZ, 0x7 ;  /* 0x0000000507057291 */ /* 0x000fe4000f8f383f */
[----:B------:R-:W-:Y:S02]  /*05b0*/  USHF.R.S32.HI UR8, URZ, 0x7, UR8 ;  /* 0x000000073f087899 */ /* 0x000fe40008011408 */
[----:B------:R-:W-:Y:S02]  /*05c0*/  USHF.R.S32.HI UR6, URZ, 0x7, UR6 ;  /* 0x000000073f067899 */ /* 0x000fe40008011406 */
[----:B------:R-:W-:Y:S02]  /*05d0*/  USHF.R.S32.HI UR5, URZ, 0x7, UR5 ;  /* 0x000000073f057899 */ /* 0x000fe40008011405 */
[----:B------:R-:W-:Y:S02]  /*05e0*/  UISETP.LT.AND UP1, UPT, URZ, UR6, UPT ;  /* 0x000000063f00728c */ /* 0x000fe4000bf21270 */
[----:B------:R-:W-:-:S02]  /*05f0*/  UISETP.LT.AND UP0, UPT, UR8, UR5, UPT ;  /* 0x000000050800728c */ /* 0x000fc4000bf01270 */
[----:B------:R-:W-:Y:S02]  /*0600*/  USEL UR11, URZ, UR6, !UP1 ;  /* 0x000000063f0b7287 */ /* 0x000fe4000c800000 */
[----:B------:R-:W-:-:S04]  /*0610*/  USEL UR5, UR8, UR5, UP0 ;  /* 0x0000000508057287 */ /* 0x000fc80008000000 */
[----:B------:R-:W-:-:S06]  /*0620*/  UISETP.GT.AND UP0, UPT, UR5, UR11, UPT ;  /* 0x0000000b0500728c */ /* 0x000fcc000bf04270 */
[----:B------:R-:W-:-:S13]  /*0630*/  PLOP3.LUT P0, PT, PT, PT, UP0, 0x80, 0x0 ;  /* 0x000000000000781c */ /* 0x000fda0003f0f008 */
[----:B------:R-:W-:Y:S05]  /*0640*/  @P0 BRA `(.L_x_172) ;  /* 0x000009e000000947 */ /* 0x000fea0003800000 */
[----:B-1----:R-:W-:Y:S01]  /*0650*/  UISETP.NE.AND UP0, UPT, UR12, -0x1, UPT ;  /* 0xffffffff0c00788c */ /* 0x002fe2000bf05270 */
[----:B------:R-:W-:Y:S01]  /*0660*/  SHF.R.S32.HI R12, RZ, 0x1f, R0 ;  /* 0x0000001fff0c7819 */ /* 0x000fe20000011400 */
[----:B------:R-:W-:Y:S01]  /*0670*/  ULDC.64 UR4, c[0x0][0x1e8] ;  /* 0x00007a0000047ab9 */ /* 0x000fe20000000a00 */
[----:B------:R-:W1:Y:S01]  /*0680*/  S2R R8, SR_CTAID.Z ;  /* 0x0000000000087919 */ /* 0x000e620000002700 */
[----:B------:R-:W-:Y:S01]  /*0690*/  USHF.R.S32.HI UR9, URZ, 0x1f, UR15 ;  /* 0x0000001f3f097899 */ /* 0x000fe2000801140f */
[----:B------:R-:W-:Y:S01]  /*06a0*/  LEA.HI R12, R12, R0, RZ, 0x2 ;  /* 0x000000000c0c7211 */ /* 0x000fe200078f10ff */
[----:B------:R-:W-:Y:S01]  /*06b0*/  ULDC.64 UR6, c[0x0][0x1e0] ;  /* 0x0000780000067ab9 */ /* 0x000fe20000000a00 */
[----:B------:R-:W-:Y:S01]  /*06c0*/  IMAD.U32 R14, RZ, RZ, UR13 ;  /* 0x0000000dff0e7e24 */ /* 0x000fe2000f8e00ff */
[----:B------:R-:W-:Y:S01]  /*06d0*/  ULDC.U8 UR18, c[0x0][0x328] ;  /* 0x0000ca0000127ab9 */ /* 0x000fe20000000000 */
[----:B------:R-:W-:Y:S01]  /*06e0*/  LOP3.LUT R6, R12, 0xfffffffc, RZ, 0xc0, !PT ;  /* 0xfffffffc0c067812 */ /* 0x000fe200078ec0ff */
[----:B------:R-:W-:Y:S01]  /*06f0*/  UISETP.NE.AND UP2, UPT, UR18, URZ, UPT ;  /* 0x0000003f1200728c */ /* 0x000fe2000bf45270 */
[----:B------:R-:W-:Y:S01]  /*0700*/  SHF.R.S32.HI R12, RZ, 0x2, R12 ;  /* 0x00000002ff0c7819 */ /* 0x000fe2000001140c */
[----:B------:R-:W-:Y:S01]  /*0710*/  @UP0 UIMAD.WIDE.U32 UR22, UR12, UR4, URZ ;  /* 0x000000040c1602a5 */ /* 0x000fe2000f8e003f */
[----:B------:R-:W-:Y:S01]  /*0720*/  BSSY B0, `(.L_x_173) ;  /* 0x000003c000007945 */ /* 0x000fe20003800000 */
[----:B------:R-:W-:Y:S01]  /*0730*/  @!UP0 USHF.R.S32.HI UR11, URZ, 0x1f, UR10 ;  /* 0x0000001f3f0b8899 */ /* 0x000fe2000801140a */
[----:B------:R-:W-:Y:S01]  /*0740*/  IMAD.IADD R6, R0, 0x1, -R6 ;  /* 0x0000000100067824 */ /* 0x000fe200078e0a06 */
[----:B------:R-:W-:Y:S01]  /*0750*/  @UP0 UIMAD UR8, UR12, UR5, UR23 ;  /* 0x000000050c0802a4 */ /* 0x000fe2000f8e0217 */
[----:B------:R-:W-:Y:S01]  /*0760*/  SHF.R.S32.HI R13, RZ, 0x1f, R12 ;  /* 0x0000001fff0d7819 */ /* 0x000fe2000001140c */
[----:B------:R-:W-:Y:S01]  /*0770*/  @!UP0 UIMAD.WIDE.U32 UR20, UR10, UR6, URZ ;  /* 0x000000060a1482a5 */ /* 0x000fe2000f8e003f */
[----:B------:R-:W-:Y:S01]  /*0780*/  IMAD.SHL.U32 R0, R6, 0x8, RZ ;  /* 0x0000000806007824 */ /* 0x000fe200078e00ff */
[----:B------:R-:W-:-:S02]  /*0790*/  ULDC.64 UR4, c[0x0][0x1f0] ;  /* 0x00007c0000047ab9 */ /* 0x000fc40000000a00 */
[----:B------:R-:W-:Y:S01]  /*07a0*/  UIMAD UR4, UR9, UR4, URZ ;  /* 0x00000004090472a4 */ /* 0x000fe2000f8e023f */
[----:B------:R-:W-:Y:S01]  /*07b0*/  IMAD.WIDE R14, R14, 0x80, R12 ;  /* 0x000000800e0e7825 */ /* 0x000fe200078e020c */
[----:B------:R-:W-:Y:S01]  /*07c0*/  @!UP0 UIMAD UR9, UR11, UR6, URZ ;  /* 0x000000060b0982a4 */ /* 0x000fe2000f8e023f */
[----:B------:R-:W-:Y:S01]  /*07d0*/  ISETP.GE.AND P1, PT, R0, c[0x0][0x220], PT ;  /* 0x0000880000007a0c */ /* 0x000fe20003f26270 */
[----:B------:R-:W-:Y:S02]  /*07e0*/  UIMAD UR5, UR15, UR5, UR4 ;  /* 0x000000050f0572a4 */ /* 0x000fe4000f8e0204 */
[----:B------:R-:W-:Y:S02]  /*07f0*/  ULDC.U8 UR11, c[0x0][0x329] ;  /* 0x0000ca40000b7ab9 */ /* 0x000fe40000000000 */
[----:B------:R-:W-:Y:S02]  /*0800*/  UISETP.NE.AND UP1, UPT, UR11, URZ, UPT ;  /* 0x0000003f0b00728c */ /* 0x000fe4000bf25270 */
[----:B------:R-:W-:-:S02]  /*0810*/  @!UP0 UIMAD UR9, UR10, UR7, UR9 ;  /* 0x000000070a0982a4 */ /* 0x000fc4000f8e0209 */
[----:B------:R-:W-:Y:S02]  /*0820*/  UISETP.NE.OR UP3, UPT, UR11, URZ, !UP2 ;  /* 0x0000003f0b00728c */ /* 0x000fe4000d765670 */
[----:B------:R-:W-:Y:S02]  /*0830*/  ULDC UR7, c[0x0][0x214] ;  /* 0x0000850000077ab9 */ /* 0x000fe40000000800 */
[----:B------:R-:W-:Y:S02]  /*0840*/  ULDC UR6, c[0x0][0x234] ;  /* 0x00008d0000067ab9 */ /* 0x000fe40000000800 */
[----:B------:R-:W-:Y:S02]  /*0850*/  ULDC UR4, c[0x0][0x1c0] ;  /* 0x0000700000047ab9 */ /* 0x000fe40000000800 */
[----:B------:R-:W-:Y:S02]  /*0860*/  @UP1 ULDC UR11, c[0x0][0x210] ;  /* 0x00008400000b1ab9 */ /* 0x000fe40000000800 */
[----:B------:R-:W-:-:S02]  /*0870*/  @UP1 UIMAD UR11, UR11, UR7, URZ ;  /* 0x000000070b0b12a4 */ /* 0x000fc4000f8e023f */
[----:B------:R-:W-:Y:S02]  /*0880*/  @!UP1 USEL UR11, UR7, UR6, !UP2 ;  /* 0x00000006070b9287 */ /* 0x000fe4000d000000 */
[----:B------:R-:W-:Y:S02]  /*0890*/  @UP0 UMOV UR18, UR22 ;  /* 0x0000001600120c82 */ /* 0x000fe40008000000 */
[----:B------:R-:W-:Y:S02]  /*08a0*/  @UP1 UMOV UR22, 0x1 ;  /* 0x0000000100161882 */ /* 0x000fe40000000000 */
[----:B------:R-:W-:Y:S02]  /*08b0*/  @!UP1 UIMAD UR22, UR11, UR4, URZ ;  /* 0x000000040b1692a4 */ /* 0x000fe4000f8e023f */
[----:B------:R-:W-:Y:S02]  /*08c0*/  @!UP0 UMOV UR18, UR20 ;  /* 0x0000001400128c82 */ /* 0x000fe40008000000 */
[----:B------:R-:W-:Y:S01]  /*08d0*/  @!UP0 UIADD3 UR8, UR21, UR9, URZ ;  /* 0x0000000915088290 */ /* 0x000fe2000fffe03f */
[----:B------:R-:W-:Y:S01]  /*08e0*/  IADD3 R2, P0, R0, UR18, RZ ;  /* 0x0000001200027c10 */ /* 0x000fe2000ff1e0ff */
[----:B------:R-:W-:-:S02]  /*08f0*/  UIADD3 UR14, -UR19, UR14, URZ ;  /* 0x0000000e130e7290 */ /* 0x000fc4000fffe13f */
[----:B------:R-:W-:Y:S02]  /*0900*/  @!UP3 UIMAD UR20, UR10, UR7, URZ ;  /* 0x000000070a14b2a4 */ /* 0x000fe4000f8e023f */
[----:B------:R-:W-:Y:S01]  /*0910*/  UIMAD UR22, UR10, UR22, URZ ;  /* 0x000000160a1672a4 */ /* 0x000fe2000f8e023f */
[----:B------:R-:W-:Y:S01]  /*0920*/  LEA.HI.X.SX32 R3, R0, UR8, 0x1, P0 ;  /* 0x0000000800037c11 */ /* 0x000fe200080f0eff */
[----:B------:R-:W-:Y:S01]  /*0930*/  @!UP3 USEL UR20, UR20, UR12, !UP0 ;  /* 0x0000000c1414b287 */ /* 0x000fe2000c000000 */
[C---:B------:R-:W-:Y:S01]  /*0940*/  ISETP.GE.OR P0, PT, R12.reuse, UR14, P1 ;  /* 0x0000000e0c007c0c */ /* 0x040fe20008f06670 */
[----:B------:R-:W-:Y:S01]  /*0950*/  @UP1 ULDC UR23, c[0x0][0x210] ;  /* 0x0000840000171ab9 */ /* 0x000fe20000000800 */
[----:B------:R-:W-:Y:S01]  /*0960*/  ISETP.GE.AND P6, PT, R12, UR14, PT ;  /* 0x0000000e0c007c0c */ /* 0x000fe2000bfc6270 */
[----:B------:R-:W-:Y:S01]  /*0970*/  USEL UR22, UR22, URZ, UP3 ;  /* 0x0000003f16167287 */ /* 0x000fe20009800000 */
[----:B-1----:R-:W-:Y:S01]  /*0980*/  IMAD.WIDE.U32 R8, R8, c[0x0][0x1f0], R2 ;  /* 0x00007c0008087a25 */ /* 0x002fe200078e0002 */
[----:B------:R-:W-:-:S02]  /*0990*/  @!UP1 UMOV UR23, 0x1 ;  /* 0x0000000100179882 */ /* 0x000fc40000000000 */
[----:B------:R-:W-:Y:S02]  /*09a0*/  UIMAD UR19, UR19, UR23, URZ ;  /* 0x00000017131372a4 */ /* 0x000fe4000f8e023f */
[----:B------:R-:W-:Y:S01]  /*09b0*/  UIMAD UR22, UR15, UR11, UR22 ;  /* 0x0000000b0f1672a4 */ /* 0x000fe2000f8e0216 */
[----:B------:R-:W-:Y:S01]  /*09c0*/  IADD3 R11, R9, UR5, RZ ;  /* 0x00000005090b7c10 */ /* 0x000fe2000fffe0ff */
[----:B------:R-:W-:Y:S02]  /*09d0*/  UMOV UR24, URZ ;  /* 0x0000003f00187c82 */ /* 0x000fe40008000000 */
[----:B------:R-:W-:Y:S02]  /*09e0*/  @!UP3 UMOV UR24, UR20 ;  /* 0x000000140018bc82 */ /* 0x000fe40008000000 */
[----:B------:R-:W-:Y:S02]  /*09f0*/  UMOV UR25, URZ ;  /* 0x0000003f00197c82 */ /* 0x000fe40008000000 */
[----:B------:R-:W-:-:S02]  /*0a00*/  USHF.R.S32.HI UR4, URZ, 0x1f, UR19 ;  /* 0x0000001f3f047899 */ /* 0x000fc40008011413 */
[----:B------:R-:W-:Y:S02]  /*0a10*/  @!UP3 USHF.R.S32.HI UR25, URZ, 0x1f, UR20 ;  /* 0x0000001f3f19b899 */ /* 0x000fe40008011414 */
[----:B------:R-:W-:Y:S02]  /*0a20*/  USHF.R.S32.HI UR6, URZ, 0x1f, UR22 ;  /* 0x0000001f3f067899 */ /* 0x000fe40008011416 */
[----:B------:R-:W-:-:S04]  /*0a30*/  UIADD3 UR19, UP1, UP0, UR19, UR24, UR22 ;  /* 0x0000001813137290 */ /* 0x000fc8000f83e016 */
[----:B------:R-:W-:Y:S01]  /*0a40*/  UIADD3.X UR4, UR4, UR25, UR6, UP1, UP0 ;  /* 0x0000001904047290 */ /* 0x000fe20008fe0406 */
[----:B------:R-:W-:Y:S06]  /*0a50*/  @P0 BRA `(.L_x_174) ;  /* 0x0000008000000947 */ /* 0x000fec0003800000 */
        /* <DEDUP_REMOVED lines=8> */
.L_x_174:
[----:B------:R-:W-:Y:S05]  /*0ae0*/  BSYNC B0 ;  /* 0x0000000000007941 */ /* 0x000fea0003800000 */
.L_x_173:
[----:B-1----:R-:W-:Y:S01]  /*0af0*/  IADD3 R5, R12, 0x20, RZ ;  /* 0x000000200c057810 */ /* 0x002fe20007ffe0ff */
[----:B------:R-:W-:Y:S03]  /*0b00*/  BSSY B0, `(.L_x_175) ;  /* 0x000000f000007945 */ /* 0x000fe60003800000 */
[C---:B------:R-:W-:Y:S02]  /*0b10*/  ISETP.GE.OR P0, PT, R5.reuse, UR14, P1 ;  /* 0x0000000e05007c0c */ /* 0x040fe40008f06670 */
[----:B------:R-:W-:-:S11]  /*0b20*/  ISETP.GE.AND P5, PT, R5, UR14, PT ;  /* 0x0000000e05007c0c */ /* 0x000fd6000bfa6270 */
        /* <DEDUP_REMOVED lines=11> */
[----:B------:R1:W-:Y:S02]  /*0be0*/  STG.E.128 [R2.64], RZ ;  /* 0x000000ff02007986 */ /* 0x0003e4000c101d10 */
.L_x_176:
[----:B------:R-:W-:Y:S05]  /*0bf0*/  BSYNC B0 ;  /* 0x0000000000007941 */ /* 0x000fea0003800000 */
.L_x_175:
[----:B------:R-:W-:Y:S01]  /*0c00*/  IADD3 R4, R12, 0x40, RZ ;  /* 0x000000400c047810 */ /* 0x000fe20007ffe0ff */
[----:B------:R-:W-:Y:S03]  /*0c10*/  BSSY B0, `(.L_x_177) ;  /* 0x000000f000007945 */ /* 0x000fe60003800000 */
[C---:B------:R-:W-:Y:S02]  /*0c20*/  ISETP.GE.OR P0, PT, R4.reuse, UR14, P1 ;  /* 0x0000000e04007c0c */ /* 0x040fe40008f06670 */
[----:B------:R-:W-:-:S11]  /*0c30*/  ISETP.GE.AND P4, PT, R4, UR14, PT ;  /* 0x0000000e04007c0c */ /* 0x000fd6000bf86270 */
        /* <DEDUP_REMOVED lines=12> */
.L_x_178:
[----:B------:R-:W-:Y:S05]  /*0d00*/  BSYNC B0 ;  /* 0x0000000000007941 */ /* 0x000fea0003800000 */
.L_x_177:
[----:B-1----:R-:W-:Y:S01]  /*0d10*/  IADD3 R3, R12, 0x60, RZ ;  /* 0x000000600c037810 */ /* 0x002fe20007ffe0ff */
[----:B------:R-:W-:Y:S03]  /*0d20*/  BSSY B0, `(.L_x_179) ;  /* 0x000000e000007945 */ /* 0x000fe60003800000 */
[C---:B------:R-:W-:Y:S02]  /*0d30*/  ISETP.GE.OR P1, PT, R3.reuse, UR14, P1 ;  /* 0x0000000e03007c0c */ /* 0x040fe40008f26670 */
[----:B------:R-:W-:-:S11]  /*0d40*/  ISETP.GE.AND P0, PT, R3, UR14, PT ;  /* 0x0000000e03007c0c */ /* 0x000fd6000bf06270 */
        /* <DEDUP_REMOVED lines=11> */
.L_x_180:
[----:B------:R-:W-:Y:S05]  /*0e00*/  BSYNC B0 ;  /* 0x0000000000007941 */ /* 0x000fea0003800000 */
.L_x_179:
[C---:B------:R-:W-:Y:S02]  /*0e10*/  ISETP.NE.OR P6, PT, R6.reuse, RZ, P6 ;  /* 0x000000ff0600720c */ /* 0x040fe400037c5670 */
[C---:B------:R-:W-:Y:S02]  /*0e20*/  ISETP.NE.OR P5, PT, R6.reuse, RZ, P5 ;  /* 0x000000ff0600720c */ /* 0x040fe40002fa5670 */
[C---:B------:R-:W-:Y:S02]  /*0e30*/  ISETP.NE.OR P4, PT, R6.reuse, RZ, P4 ;  /* 0x000000ff0600720c */ /* 0x040fe40002785670 */
[----:B------:R-:W-:-:S07]  /*0e40*/  ISETP.NE.OR P0, PT, R6, RZ, P0 ;  /* 0x000000ff0600720c */ /* 0x000fce0000705670 */
[----:B------:R-:W-:Y:S02]  /*0e50*/  @!P6 IMAD R8, R12, UR23, RZ ;  /* 0x000000170c08ec24 */ /* 0x000fe4000f8e02ff */
[----:B------:R-:W-:Y:S02]  /*0e60*/  @!P5 IMAD R0, R5, UR23, RZ ;  /* 0x000000170500dc24 */ /* 0x000fe4000f8e02ff */
[----:B------:R-:W-:Y:S01]  /*0e70*/  @!P4 IMAD R4, R4, UR23, RZ ;  /* 0x000000170404cc24 */ /* 0x000fe2000f8e02ff */
[----:B------:R-:W-:Y:S02]  /*0e80*/  @!P6 IADD3 R7, P1, R8, UR19, RZ ;  /* 0x000000130807ec10 */ /* 0x000fe4000ff3e0ff */
[----:B------:R-:W-:Y:S02]  /*0e90*/  @!P5 IADD3 R2, P2, R0, UR19, RZ ;  /* 0x000000130002dc10 */ /* 0x000fe4000ff5e0ff */
[----:B------:R-:W-:Y:S02]  /*0ea0*/  @!P6 LEA.HI.X.SX32 R8, R8, UR4, 0x1, P1 ;  /* 0x000000040808ec11 */ /* 0x000fe400088f0eff */
[----:B------:R-:W-:-:S02]  /*0eb0*/  @!P6 LEA R12, P3, R7, c[0x0][0x200], 0x2 ;  /* 0x00008000070cea11 */ /* 0x000fc400078610ff */
[----:B------:R-:W-:Y:S02]  /*0ec0*/  @!P4 IADD3 R5, P1, R4, UR19, RZ ;  /* 0x000000130405cc10 */ /* 0x000fe4000ff3e0ff */
[----:B------:R-:W-:Y:S02]  /*0ed0*/  @!P5 LEA.HI.X.SX32 R0, R0, UR4, 0x1, P2 ;  /* 0x000000040000dc11 */ /* 0x000fe400090f0eff */
[----:B------:R-:W-:Y:S02]  /*0ee0*/  @!P6 LEA.HI.X R13, R7, c[0x0][0x204], R8, 0x2, P3 ;  /* 0x00008100070dea11 */ /* 0x000fe400018f1408 */
[----:B-1----:R-:W-:Y:S02]  /*0ef0*/  @!P5 LEA R10, P2, R2, c[0x0][0x200], 0x2 ;  /* 0x00008000020ada11 */ /* 0x002fe400078410ff */
[----:B------:R-:W-:Y:S02]  /*0f00*/  @!P4 LEA.HI.X.SX32 R4, R4, UR4, 0x1, P1 ;  /* 0x000000040404cc11 */ /* 0x000fe400088f0eff */
[----:B------:R-:W-:-:S02]  /*0f10*/  @!P4 LEA R8, P1, R5, c[0x0][0x200], 0x2 ;  /* 0x000080000508ca11 */ /* 0x000fc400078210ff */
[----:B------:R-:W-:Y:S01]  /*0f20*/  @!P5 LEA.HI.X R11, R2, c[0x0][0x204], R0, 0x2, P2 ;  /* 0x00008100020bda11 */ /* 0x000fe200010f1400 */
[----:B------:R-:W-:Y:S01]  /*0f30*/  @!P6 IMAD.MOV.U32 R0, RZ, RZ, 0x7f800000 ;  /* 0x7f800000ff00e424 */ /* 0x000fe200078e00ff */
[----:B------:R-:W-:Y:S01]  /*0f40*/  @!P4 LEA.HI.X R9, R5, c[0x0][0x204], R4, 0x2, P1 ;  /* 0x000081000509ca11 */ /* 0x000fe200008f1404 */
[----:B------:R-:W-:Y:S02]  /*0f50*/  @!P5 IMAD.MOV.U32 R4, RZ, RZ, 0x7f800000 ;  /* 0x7f800000ff04d424 */ /* 0x000fe400078e00ff */
[----:B------:R-:W-:Y:S01]  /*0f60*/  @!P4 IMAD.MOV.U32 R2, RZ, RZ, 0x7f800000 ;  /* 0x7f800000ff02c424 */ /* 0x000fe200078e00ff */
[----:B------:R1:W-:Y:S04]  /*0f70*/  @!P6 STG.E [R12.64], R0 ;  /* 0x000000000c00e986 */ /* 0x0003e8000c101910 */
[----:B------:R1:W-:Y:S04]  /*0f80*/  @!P5 STG.E [R10.64], R4 ;  /* 0x000000040a00d986 */ /* 0x0003e8000c101910 */
[----:B------:R1:W-:Y:S01]  /*0f90*/  @!P4 STG.E [R8.64], R2 ;  /* 0x000000020800c986 */ /* 0x0003e2000c101910 */
[----:B------:R-:W-:Y:S05]  /*0fa0*/  @P0 EXIT ;  /* 0x000000000000094d */ /* 0x000fea0003800000 */
[----:B-1----:R-:W-:-:S05]  /*0fb0*/  IMAD R0, R3, UR23, RZ ;  /* 0x0000001703007c24 */ /* 0x002fca000f8e02ff */
[----:B------:R-:W-:-:S04]  /*0fc0*/  IADD3 R2, P0, R0, UR19, RZ ;  /* 0x0000001300027c10 */ /* 0x000fc8000ff1e0ff */
[----:B------:R-:W-:Y:S02]  /*0fd0*/  LEA.HI.X.SX32 R0, R0, UR4, 0x1, P0 ;  /* 0x0000000400007c11 */ /* 0x000fe400080f0eff */
[----:B------:R-:W-:-:S04]  /*0fe0*/  LEA R4, P0, R2, c[0x0][0x200], 0x2 ;  /* 0x0000800002047a11 */ /* 0x000fc800078010ff */
[----:B------:R-:W-:Y:S01]  /*0ff0*/  LEA.HI.X R5, R2, c[0x0][0x204], R0, 0x2, P0 ;  /* 0x0000810002057a11 */ /* 0x000fe200000f1400 */
[----:B------:R-:W-:-:S05]  /*1000*/  IMAD.MOV.U32 R0, RZ, RZ, 0x7f800000 ;  /* 0x7f800000ff007424 */ /* 0x000fca00078e00ff */
[----:B------:R-:W-:Y:S01]  /*1010*/  STG.E [R4.64], R0 ;  /* 0x0000000004007986 */ /* 0x000fe2000c101910 */
[----:B------:R-:W-:Y:S05]  /*1020*/  EXIT ;  /* 0x000000000000794d */ /* 0x000fea0003800000 */
.L_x_172:
[----:B-1----:R-:W-:Y:S02]  /*1030*/  UISETP.NE.AND UP0, UPT, UR12, -0x1, UPT ;  /* 0xffffffff0c00788c */ /* 0x002fe4000bf05270 */
[----:B------:R-:W-:Y:S02]  /*1040*/  UISETP.NE.AND UP1, UPT, UR23, -0x1, UPT ;  /* 0xffffffff1700788c */ /* 0x000fe4000bf25270 */
[----:B------:R-:W-:Y:S02]  /*1050*/  ULDC.64 UR6, c[0x0][0x190] ;  /* 0x0000640000067ab9 */ /* 0x000fe40000000a00 */
[----:B------:R-:W-:Y:S02]  /*1060*/  ULDC.64 UR8, c[0x0][0x178] ;  /* 0x00005e0000087ab9 */ /* 0x000fe40000000a00 */
[----:B------:R-:W-:-:S03]  /*1070*/  PLOP3.LUT P0, PT, PT, PT, UP1, 0x80, 0x0 ;  /* 0x000000000000781c */ /* 0x000fc60003f0f018 */
[----:B------:R-:W-:Y:S02]  /*1080*/  @UP0 UIMAD.WIDE.U32 UR26, UR12, UR6, URZ ;  /* 0x000000060c1a02a5 */ /* 0x000fe4000f8e003f */
[----:B------:R-:W-:Y:S02]  /*1090*/  @!UP0 USHF.R.S32.HI UR21, URZ, 0x1f, UR10 ;  /* 0x0000001f3f158899 */ /* 0x000fe4000801140a */
[----:B------:R-:W-:Y:S02]  /*10a0*/  @UP1 UIADD3 UR22, UR20, UR23, URZ ;  /* 0x0000001714161290 */ /* 0x000fe4000fffe03f */
[----:B------:R-:W-:Y:S02]  /*10b0*/  @UP0 UIMAD UR18, UR12, UR7, UR27 ;  /* 0x000000070c1202a4 */ /* 0x000fe4000f8e021b */
[----:B------:R-:W-:Y:S02]  /*10c0*/  @!UP0 UIMAD UR21, UR21, UR8, URZ ;  /* 0x00000008151582a4 */ /* 0x000fe4000f8e023f */
[----:B------:R-:W-:-:S02]  /*10d0*/  ULDC.64 UR6, c[0x0][0x198] ;  /* 0x0000660000067ab9 */ /* 0x000fc40000000a00 */
[----:B------:R-:W-:Y:S02]  /*10e0*/  @!UP0 UIMAD.WIDE.U32 UR24, UR10, UR8, URZ ;  /* 0x000000080a1882a5 */ /* 0x000fe4000f8e003f */
[----:B------:R-:W-:Y:S02]  /*10f0*/  @UP1 UIMAD.WIDE.U32 UR28, UR22, UR6, URZ ;  /* 0x00000006161c12a5 */ /* 0x000fe4000f8e003f */
[----:B------:R-:W-:Y:S02]  /*1100*/  @!UP0 UIMAD UR9, UR10, UR9, UR21 ;  /* 0x000000090a0982a4 */ /* 0x000fe4000f8e0215 */
[----:B------:R-:W-:Y:S02]  /*1110*/  @UP1 UIMAD UR21, UR22, UR7, UR29 ;  /* 0x00000007161512a4 */ /* 0x000fe4000f8e021d */
[----:B------:R-:W-:Y:S02]  /*1120*/  @UP0 UMOV UR8, UR26 ;  /* 0x0000001a00080c82 */ /* 0x000fe40008000000 */
[----:B------:R-:W-:-:S02]  /*1130*/  @!UP0 UIADD3 UR18, UR25, UR9, URZ ;  /* 0x0000000919128290 */ /* 0x000fc4000fffe03f */
[----:B------:R-:W-:Y:S02]  /*1140*/  @!UP0 UMOV UR8, UR24 ;  /* 0x0000001800088c82 */ /* 0x000fe40008000000 */
[----:B------:R-:W-:Y:S01]  /*1150*/  @UP1 UMOV UR22, UR28 ;  /* 0x0000001c00161c82 */ /* 0x000fe20008000000 */
[----:B------:R-:W-:Y:S05]  /*1160*/  @P0 BRA `(.L_x_181) ;  /* 0x000000d000000947 */ /* 0x000fea0003800000 */
[----:B------:R-:W-:Y:S02]  /*1170*/  USHF.R.S32.HI UR21, URZ, 0x1f, UR20 ;  /* 0x0000001f3f157899 */ /* 0x000fe40008011414 */
[----:B------:R-:W-:Y:S02]  /*1180*/  ULDC.64 UR6, c[0x0][0x198] ;  /* 0x0000660000067ab9 */ /* 0x000fe40000000a00 */
[----:B------:R-:W-:Y:S02]  /*1190*/  UIMAD UR21, UR21, UR6, URZ ;  /* 0x00000006151572a4 */ /* 0x000fe4000f8e023f */
[----:B------:R-:W-:Y:S02]  /*11a0*/  UIMAD.WIDE.U32 UR24, UR20, UR6, URZ ;  /* 0x00000006141872a5 */ /* 0x000fe4000f8e003f */
[----:B------:R-:W-:-:S02]  /*11b0*/  UIMAD UR21, UR20, UR7, UR21 ;  /* 0x00000007141572a4 */ /* 0x000fc4000f8e0215 */
[----:B------:R-:W-:Y:S02]  /*11c0*/  USHF.R.S32.HI UR9, URZ, 0x1f, UR10 ;  /* 0x0000001f3f097899 */ /* 0x000fe4000801140a */
[----:B------:R-:W-:Y:S02]  /*11d0*/  UIADD3 UR25, UR25, UR21, URZ ;  /* 0x0000001519197290 */ /* 0x000fe4000fffe03f */
[----:B------:R-:W-:Y:S02]  /*11e0*/  ULDC.64 UR6, c[0x0][0x180] ;  /* 0x0000600000067ab9 */ /* 0x000fe40000000a00 */
[----:B------:R-:W-:Y:S02]  /*11f0*/  UIMAD UR9, UR9, UR6, URZ ;  /* 0x00000006090972a4 */ /* 0x000fe4000f8e023f */
[----:B------:R-:W-:Y:S02]  /*1200*/  UIMAD.WIDE.U32 UR24, UR10, UR6, UR24 ;  /* 0x000000060a1872a5 */ /* 0x000fe4000f8e0018 */
[----:B------:R-:W-:-:S04]  /*1210*/  UIMAD UR7, UR10, UR7, UR9 ;  /* 0x000000070a0772a4 */ /* 0x000fc8000f8e0209 */
[----:B------:R-:W-:Y:S02]  /*1220*/  UIADD3 UR21, UR25, UR7, URZ ;  /* 0x0000000719157290 */ /* 0x000fe4000fffe03f */
[----:B------:R-:W-:Y:S02]  /*1230*/  UMOV UR22, UR24 ;  /* 0x0000001800167c82 */ /* 0x000fe40008000000 */
.L_x_181:
[----:B------:R-:W-:Y:S01]  /*1240*/  IABS R4, c[0x0][0x1c8] ;  /* 0x0000720000047a13 */ /* 0x000fe20000000000 */
[----:B------:R-:W1:Y:S01]  /*1250*/  S2R R2, SR_CTAID.Z ;  /* 0x0000000000027919 */ /* 0x000e620000002700 */
[----:B------:R-:W-:Y:S02]  /*1260*/  ULDC UR6, c[0x0][0x1c8] ;  /* 0x0000720000067ab9 */ /* 0x000fe40000000800 */
[----:B------:R-:W2:Y:S01]  /*1270*/  I2F.RP R6, R4 ;  /* 0x0000000400067306 */ /* 0x000ea20000209400 */
[----:B------:R-:W-:Y:S02]  /*1280*/  ULOP3.LUT UR6, UR15, UR6, URZ, 0x3c, !UPT ;  /* 0x000000060f067292 */ /* 0x000fe4000f8e3c3f */
[----:B------:R-:W-:Y:S02]  /*1290*/  @UP1 UIADD3 UR23, UR20, UR23, URZ ;  /* 0x0000001714171290 */ /* 0x000fe4000fffe03f */
[----:B------:R-:W-:-:S02]  /*12a0*/  USHF.R.S32.HI UR9, URZ, 0x1f, UR15 ;  /* 0x0000001f3f097899 */ /* 0x000fc4000801140f */
[----:B------:R-:W-:Y:S01]  /*12b0*/  ISETP.LE.AND P1, PT, RZ, UR6, PT ;  /* 0x00000006ff007c0c */ /* 0x000fe2000bf23270 */
[----:B------:R-:W-:Y:S02]  /*12c0*/  ULDC.64 UR6, c[0x0][0x1a0] ;  /* 0x0000680000067ab9 */ /* 0x000fe40000000a00 */
[----:B------:R-:W-:-:S04]  /*12d0*/  @UP1 UIMAD.WIDE.U32 UR24, UR23, UR6, URZ ;  /* 0x00000006171812a5 */ /* 0x000fc8000f8e003f */
[----:B------:R-:W-:Y:S01]  /*12e0*/  @UP1 UIMAD UR23, UR23, UR7, UR25 ;  /* 0x00000007171712a4 */ /* 0x000fe2000f8e0219 */
[----:B--2---:R-:W2:Y:S01]  /*12f0*/  MUFU.RCP R6, R6 ;  /* 0x0000000600067308 */ /* 0x004ea20000001000 */
[----:B-1----:R-:W-:Y:S02]  /*1300*/  IABS R2, R2 ;  /* 0x0000000200027213 */ /* 0x002fe40000000000 */
[----:B--2---:R-:W-:-:S05]  /*1310*/  IADD3 R6, R6, 0xffffffe, RZ ;  /* 0x0ffffffe06067810 */ /* 0x004fca0007ffe0ff */
[----:B------:R-:W1:Y:S02]  /*1320*/  F2I.FTZ.U32.TRUNC.NTZ R7, R6 ;  /* 0x0000000600077305 */ /* 0x000e64000021f000 */
[----:B-1----:R-:W-:Y:S02]  /*1330*/  IMAD.MOV R3, RZ, RZ, -R7 ;  /* 0x000000ffff037224 */ /* 0x002fe400078e0a07 */
[----:B------:R-:W-:Y:S02]  /*1340*/  IMAD.MOV.U32 R6, RZ, RZ, RZ ;  /* 0x000000ffff067224 */ /* 0x000fe400078e00ff */
[----:B------:R-:W-:-:S04]  /*1350*/  IMAD R3, R3, R4, RZ ;  /* 0x0000000403037224 */ /* 0x000fc800078e02ff */
[----:B------:R-:W-:-:S04]  /*1360*/  IMAD.HI.U32 R6, R7, R3, R6 ;  /* 0x0000000307067227 */ /* 0x000fc800078e0006 */
[----:B------:R-:W-:-:S04]  /*1370*/  IMAD.MOV.U32 R3, RZ, RZ, R2 ;  /* 0x000000ffff037224 */ /* 0x000fc800078e0002 */
[----:B------:R-:W-:-:S04]  /*1380*/  IMAD.HI.U32 R180, R6, R3, RZ ;  /* 0x0000000306b47227 */ /* 0x000fc800078e00ff */
[----:B------:R-:W-:-:S04]  /*1390*/  IMAD.MOV R2, RZ, RZ, -R180 ;  /* 0x000000ffff027224 */ /* 0x000fc800078e0ab4 */
[----:B------:R-:W-:-:S05]  /*13a0*/  IMAD R2, R4, R2, R3 ;  /* 0x0000000204027224 */ /* 0x000fca00078e0203 */
[----:B------:R-:W-:-:S13]  /*13b0*/  ISETP.GT.U32.AND P2, PT, R4, R2, PT ;  /* 0x000000020400720c */ /* 0x000fda0003f44070 */
[----:B------:R-:W-:Y:S01]  /*13c0*/  @!P2 IMAD.IADD R2, R2, 0x1, -R4 ;  /* 0x000000010202a824 */ /* 0x000fe200078e0a04 */
[----:B------:R-:W-:Y:S02]  /*13d0*/  @!P2 IADD3 R180, R180, 0x1, RZ ;  /* 0x00000001b4b4a810 */ /* 0x000fe40007ffe0ff */
[----:B------:R-:W-:Y:S02]  /*13e0*/  ISETP.NE.AND P2, PT, RZ, c[0x0][0x1c8], PT ;  /* 0x00007200ff007a0c */ /* 0x000fe40003f45270 */
[----:B------:R-:W-:-:S13]  /*13f0*/  ISETP.GE.U32.AND P3, PT, R2, R4, PT ;  /* 0x000000040200720c */ /* 0x000fda0003f66070 */
[----:B------:R-:W-:-:S05]  /*1400*/  @P3 IADD3 R180, R180, 0x1, RZ ;  /* 0x00000001b4b43810 */ /* 0x000fca0007ffe0ff */
[----:B------:R-:W-:Y:S01]  /*1410*/  @!P1 IMAD.MOV R180, RZ, RZ, -R180 ;  /* 0x000000ffffb49224 */ /* 0x000fe200078e0ab4 */
[----:B------:R-:W-:Y:S01]  /*1420*/  @!P2 LOP3.LUT R180, RZ, c[0x0][0x1c8], RZ, 0x33, !PT ;  /* 0x00007200ffb4aa12 */ /* 0x000fe200078e33ff */
[----:B------:R-:W-:Y:S05]  /*1430*/  @P0 BRA `(.L_x_182) ;  /* 0x000000c000000947 */ /* 0x000fea0003800000 */
[----:B------:R-:W-:Y:S02]  /*1440*/  USHF.R.S32.HI UR23, URZ, 0x1f, UR20 ;  /* 0x0000001f3f177899 */ /* 0x000fe40008011414 */
[----:B------:R-:W-:Y:S02]  /*1450*/  ULDC.64 UR6, c[0x0][0x1a0] ;  /* 0x0000680000067ab9 */ /* 0x000fe40000000a00 */
[----:B------:R-:W-:Y:S02]  /*1460*/  UIMAD UR23, UR23, UR6, URZ ;  /* 0x00000006171772a4 */ /* 0x000fe4000f8e023f */
[----:B------:R-:W-:Y:S02]  /*1470*/  UIMAD.WIDE.U32 UR24, UR20, UR6, URZ ;  /* 0x00000006141872a5 */ /* 0x000fe4000f8e003f */
[----:B------:R-:W-:-:S02]  /*1480*/  UIMAD UR23, UR20, UR7, UR23 ;  /* 0x00000007141772a4 */ /* 0x000fc4000f8e0217 */
[----:B------:R-:W-:Y:S02]  /*1490*/  USHF.R.S32.HI UR20, URZ, 0x1f, UR10 ;  /* 0x0000001f3f147899 */ /* 0x000fe4000801140a */
[----:B------:R-:W-:Y:S02]  /*14a0*/  ULDC.64 UR6, c[0x0][0x188] ;  /* 0x0000620000067ab9 */ /* 0x000fe40000000a00 */
[----:B------:R-:W-:Y:S02]  /*14b0*/  UIADD3 UR25, UR25, UR23, URZ ;  /* 0x0000001719197290 */ /* 0x000fe4000fffe03f */
[----:B------:R-:W-:Y:S02]  /*14c0*/  UIMAD UR20, UR20, UR6, URZ ;  /* 0x00000006141472a4 */ /* 0x000fe4000f8e023f */
[----:B------:R-:W-:Y:S02]  /*14d0*/  UIMAD.WIDE.U32 UR24, UR10, UR6, UR24 ;  /* 0x000000060a1872a5 */ /* 0x000fe4000f8e0018 */
[----:B------:R-:W-:-:S04]  /*14e0*/  UIMAD UR7, UR10, UR7, UR20 ;  /* 0x000000070a0772a4 */ /* 0x000fc8000f8e0214 */
[----:B------:R-:W-:Y:S02]  /*14f0*/  UIADD3 UR23, UR25, UR7, URZ ;  /* 0x0000000719177290 */ /* 0x000fe4000fffe03f */
.L_x_182:
[----:B------:R-:W-:Y:S01]  /*1500*/  SHF.R.S32.HI R14, RZ, 0x1f, R0 ;  /* 0x0000001fff0e7819 */ /* 0x000fe20000011400 */
[----:B------:R-:W1:Y:S01]  /*1510*/  S2R R12, SR_CTAID.Z ;  /* 0x00000000000c7919 */ /* 0x000e620000002700 */
[----:B------:R-:W-:Y:S01]  /*1520*/  UIADD3 UR10, -UR19, UR14, URZ ;  /* 0x0000000e130a7290 */ /* 0x000fe2000fffe13f */
[----:B------:R-:W-:Y:S01]  /*1530*/  IMAD.U32 R20, RZ, RZ, UR13 ;  /* 0x0000000dff147e24 */ /* 0x000fe2000f8e00ff */
[CC--:B------:R-:W-:Y:S01]  /*1540*/  LEA.HI R219, R14.reuse, R0.reuse, RZ, 0x2 ;  /* 0x000000000edb7211 */ /* 0x0c0fe200078f10ff */
[----:B------:R-:W-:Y:S01]  /*1550*/  ULDC.64 UR6, c[0x0][0x1a8] ;  /* 0x00006a0000067ab9 */ /* 0x000fe20000000a00 */
[-C--:B------:R-:W-:Y:S01]  /*1560*/  LEA.HI R16, R14, R0.reuse, RZ, 0x3 ;  /* 0x000000000e107211 */ /* 0x080fe200078f18ff */
[----:B------:R-:W-:Y:S01]  /*1570*/  UIMAD UR6, UR9, UR6, URZ ;  /* 0x00000006090672a4 */ /* 0x000fe2000f8e023f */
[----:B------:R-:W-:Y:S01]  /*1580*/  LOP3.LUT R232, R219, 0xfffffffc, RZ, 0xc0, !PT ;  /* 0xfffffffcdbe87812 */ /* 0x000fe200078ec0ff */
[----:B------:R-:W-:Y:S01]  /*1590*/  BSSY B0, `(.L_x_183) ;  /* 0x000002d000007945 */ /* 0x000fe20003800000 */
[----:B------:R-:W-:Y:S01]  /*15a0*/  SHF.R.S32.HI R15, RZ, 0x3, R16 ;  /* 0x00000003ff0f7819 */ /* 0x000fe20000011410 */
[----:B------:R-:W-:Y:S01]  /*15b0*/  UIMAD UR6, UR15, UR7, UR6 ;  /* 0x000000070f0672a4 */ /* 0x000fe2000f8e0206 */
[----:B------:R-:W-:Y:S01]  /*15c0*/  SHF.R.S32.HI R18, RZ, 0x2, R219 ;  /* 0x00000002ff127819 */ /* 0x000fe200000114db */
[----:B------:R-:W-:Y:S01]  /*15d0*/  IMAD.IADD R232, R0, 0x1, -R232 ;  /* 0x0000000100e87824 */ /* 0x000fe200078e0ae8 */
[----:B------:R-:W-:Y:S01]  /*15e0*/  LEA.HI R10, R14, R0, RZ, 0x5 ;  /* 0x000000000e0a7211 */ /* 0x000fe200078f28ff */
[----:B------:R-:W-:Y:S01]  /*15f0*/  IMAD.SHL.U32 R2, R15, 0x40, RZ ;  /* 0x000000400f027824 */ /* 0x000fe200078e00ff */
[----:B------:R-:W-:Y:S01]  /*1600*/  LEA.HI R219, R219, R18, RZ, 0x1 ;  /* 0x00000012dbdb7211 */ /* 0x000fe200078f08ff */
[----:B------:R-:W-:Y:S01]  /*1610*/  IMAD.SHL.U32 R232, R232, 0x8, RZ ;  /* 0x00000008e8e87824 */ /* 0x000fe200078e00ff */
[----:B------:R-:W-:-:S02]  /*1620*/  SHF.R.S32.HI R8, RZ, 0x5, R10 ;  /* 0x00000005ff087819 */ /* 0x000fc4000001140a */
[----:B------:R-:W-:Y:S02]  /*1630*/  LOP3.LUT R2, R2, 0xc0, RZ, 0xc0, !PT ;  /* 0x000000c002027812 */ /* 0x000fe400078ec0ff */
[--C-:B------:R-:W-:Y:S02]  /*1640*/  SHF.R.S32.HI R233, RZ, 0x1f, R232.reuse ;  /* 0x0000001fffe97819 */ /* 0x100fe400000114e8 */
[----:B------:R-:W-:Y:S02]  /*1650*/  IADD3 R4, P0, R232, UR8, RZ ;  /* 0x00000008e8047c10 */ /* 0x000fe4000ff1e0ff */
[----:B------:R-:W-:Y:S02]  /*1660*/  LOP3.LUT R219, R219, 0x7fffffe, RZ, 0xc0, !PT ;  /* 0x07fffffedbdb7812 */ /* 0x000fe400078ec0ff */
[----:B------:R-:W-:Y:S02]  /*1670*/  IADD3.X R5, R233, UR18, RZ, P0, !PT ;  /* 0x00000012e9057c10 */ /* 0x000fe400087fe4ff */
[C---:B------:R-:W-:Y:S01]  /*1680*/  ISETP.GE.AND P0, PT, R18.reuse, UR10, PT ;  /* 0x0000000a12007c0c */ /* 0x040fe2000bf06270 */
[----:B------:R-:W-:Y:S01]  /*1690*/  IMAD.IADD R219, R18, 0x1, -R219 ;  /* 0x0000000112db7824 */ /* 0x000fe200078e0adb */
[----:B------:R-:W-:Y:S01]  /*16a0*/  LOP3.LUT R3, R2, 0x18, R232, 0xf8, !PT ;  /* 0x0000001802037812 */ /* 0x000fe200078ef8e8 */
[----:B-1----:R-:W-:Y:S01]  /*16b0*/  IMAD.WIDE.U32 R12, R12, c[0x0][0x1a8], R4 ;  /* 0x00006a000c0c7a25 */ /* 0x002fe200078e0004 */
[----:B------:R-:W-:-:S02]  /*16c0*/  SHF.R.U32.HI R2, RZ, 0x3, R2 ;  /* 0x00000003ff027819 */ /* 0x000fc40000011602 */
[--C-:B------:R-:W-:Y:S01]  /*16d0*/  SHF.R.S32.HI R19, RZ, 0x1f, R18.reuse ;  /* 0x0000001fff137819 */ /* 0x100fe20000011412 */
[----:B------:R-:W-:Y:S01]  /*16e0*/  IMAD R219, R8, 0x8, R219 ;  /* 0x0000000808db7824 */ /* 0x000fe200078e02db */
[----:B------:R-:W-:Y:S02]  /*16f0*/  LOP3.LUT R2, R3, R2, RZ, 0x3c, !PT ;  /* 0x0000000203027212 */ /* 0x000fe400078e3cff */
[----:B------:R-:W-:Y:S01]  /*1700*/  IADD3 R5, R13, UR6, RZ ;  /* 0x000000060d057c10 */ /* 0x000fe2000fffe0ff */
[----:B------:R-:W-:Y:S01]  /*1710*/  IMAD.WIDE R20, R20, 0x80, R18 ;  /* 0x0000008014147825 */ /* 0x000fe200078e0212 */
[----:B------:R-:W-:-:S03]  /*1720*/  SHF.R.S32.HI R182, RZ, 0x1f, R180 ;  /* 0x0000001fffb67819 */ /* 0x000fc600000114b4 */
[----:B------:R-:W-:-:S04]  /*1730*/  IMAD.U32 R219, R219, 0x20, R2 ;  /* 0x00000020dbdb7824 */ /* 0x000fc800078e0002 */
[----:B------:R-:W-:Y:S01]  /*1740*/  IMAD.SHL.U32 R219, R219, 0x2, RZ ;  /* 0x00000002dbdb7824 */ /* 0x000fe200078e00ff */
        /* <DEDUP_REMOVED lines=17> */
.L_x_184:
[----:B------:R-:W-:Y:S05]  /*1860*/  BSYNC B0 ;  /* 0x0000000000007941 */ /* 0x000fea0003800000 */
.L_x_183:
[----:B------:R-:W-:Y:S01]  /*1870*/  IADD3 R7, R18, 0x20, RZ ;  /* 0x0000002012077810 */ /* 0x000fe20007ffe0ff */
[----:B------:R-:W-:Y:S03]  /*1880*/  BSSY B0, `(.L_x_185) ;  /* 0x0000014000007945 */ /* 0x000fe60003800000 */
[----:B------:R-:W-:-:S13]  /*1890*/  ISETP.GE.AND P0, PT, R7, UR10, PT ;  /* 0x0000000a07007c0c */ /* 0x000fda000bf06270 */
[----:B------:R-:W-:Y:S05]  /*18a0*/  @P0 BRA `(.L_x_186) ;  /* 0x0000011000000947 */ /* 0x000fea0003800000 */
[----:B------:R-:W-:-:S13]  /*18b0*/  ISETP.GE.AND P0, PT, R232, c[0x0][0x220], PT ;  /* 0x00008800e8007a0c */ /* 0x000fda0003f06270 */
[----:B------:R3:W-:Y:S01]  /*18c0*/  @P0 STS.128 [R219+0x800], RZ ;  /* 0x000800ffdb000388 */ /* 0x0007e20000000c00 */
[----:B------:R-:W-:Y:S05]  /*18d0*/  @P0 BRA `(.L_x_186) ;  /* 0x000000e000000947 */ /* 0x000fea0003800000 */
[----:B------:R-:W-:Y:S01]  /*18e0*/  IADD3 R3, P0, R20, 0x20, RZ ;  /* 0x0000002014037810 */ /* 0x000fe20007f1e0ff */
[----:B--2---:R-:W-:Y:S01]  /*18f0*/  IMAD.MOV.U32 R22, RZ, RZ, R12 ;  /* 0x000000ffff167224 */ /* 0x004fe200078e000c */
        /* <DEDUP_REMOVED lines=12> */
.L_x_186:
[----:B------:R-:W-:Y:S05]  /*19c0*/  BSYNC B0 ;  /* 0x0000000000007941 */ /* 0x000fea0003800000 */
.L_x_185:
        /* <DEDUP_REMOVED lines=21> */
.L_x_188:
[----:B------:R-:W-:Y:S05]  /*1b20*/  BSYNC B0 ;  /* 0x0000000000007941 */ /* 0x000fea0003800000 */
.L_x_187:
[----:B------:R-:W-:Y:S01]  /*1b30*/  IADD3 R3, R18, 0x60, RZ ;  /* 0x0000006012037810 */ /* 0x000fe20007ffe0ff */
[----:B------:R-:W-:Y:S01]  /*1b40*/  UMOV UR18, 0x7 ;  /* 0x0000000700127882 */ /* 0x000fe20000000000 */
[----:B------:R-:W-:Y:S01]  /*1b50*/  BSSY B0, `(.L_x_189) ;  /* 0x0000016000007945 */ /* 0x000fe20003800000 */
[----:B------:R-:W-:Y:S01]  /*1b60*/  ULDC.64 UR8, c[0x0][0x198] ;  /* 0x0000660000087ab9 */ /* 0x000fe20000000a00 */
[----:B------:R-:W-:Y:S01]  /*1b70*/  ISETP.GE.AND P0, PT, R3, UR10, PT ;  /* 0x0000000a03007c0c */ /* 0x000fe2000bf06270 */
[----:B------:R-:W-:Y:S02]  /*1b80*/  USHF.L.U64.HI UR9, UR8, UR18, UR9 ;  /* 0x0000001208097299 */ /* 0x000fe40008010209 */
[----:B------:R-:W-:-:S10]  /*1b90*/  USHF.L.U32 UR25, UR8, 0x7, URZ ;  /* 0x0000000708197899 */ /* 0x000fd4000800063f */
        /* <DEDUP_REMOVED lines=17> */
.L_x_190:
[----:B------:R-:W-:Y:S05]  /*1cb0*/  BSYNC B0 ;  /* 0x0000000000007941 */ /* 0x000fea0003800000 */
.L_x_189:
[-C--:B------:R-:W-:Y:S01]  /*1cc0*/  LEA.HI R14, R14, R0.reuse, RZ, 0x4 ;  /* 0x000000000e0e7211 */ /* 0x080fe200078f20ff */
[C---:B-1----:R-:W-:Y:S01]  /*1cd0*/  IMAD R5, R19.reuse, c[0x0][0x198], RZ ;  /* 0x0000660013057a24 */ /* 0x042fe200078e02ff */
[----:B------:R-:W-:Y:S01]  /*1ce0*/  LOP3.LUT R10, R10, 0xffffffe0, RZ, 0xc0, !PT ;  /* 0xffffffe00a0a7812 */ /* 0x000fe200078ec0ff */
[--C-:B--2---:R-:W-:Y:S01]  /*1cf0*/  IMAD.WIDE.U32 R22, R18, c[0x0][0x198], R232.reuse ;  /* 0x0000660012167a25 */ /* 0x104fe200078e00e8 */
[----:B------:R-:W-:Y:S01]  /*1d00*/  LOP3.LUT R13, R14, 0xfffffff0, RZ, 0xc0, !PT ;  /* 0xfffffff00e0d7812 */ /* 0x000fe200078ec0ff */
[----:B------:R-:W-:Y:S01]  /*1d10*/  BSSY B0, `(.L_x_191) ;  /* 0x0000032000007945 */ /* 0x000fe20003800000 */
[----:B------:R-:W-:Y:S01]  /*1d20*/  IADD3 R10, -R10, R0, RZ ;  /* 0x000000000a0a7210 */ /* 0x000fe20007ffe1ff */
[----:B------:R-:W-:Y:S01]  /*1d30*/  IMAD R2, R19, c[0x0][0x1a0], RZ ;  /* 0x0000680013027a24 */ /* 0x000fe200078e02ff */
[----:B------:R-:W-:Y:S01]  /*1d40*/  IADD3 R220, P1, R22, UR22, RZ ;  /* 0x0000001616dc7c10 */ /* 0x000fe2000ff3e0ff */
[----:B------:R-:W-:Y:S01]  /*1d50*/  IMAD.WIDE.U32 R20, R18, c[0x0][0x1a0], R232 ;  /* 0x0000680012147a25 */ /* 0x000fe200078e00e8 */
[----:B------:R-:W-:-:S03]  /*1d60*/  UIADD3 UR22, UR5, -0x1, URZ ;  /* 0xffffffff05167890 */ /* 0x000fc6000fffe03f */
[----:B------:R-:W-:Y:S01]  /*1d70*/  IMAD.IADD R13, R0, 0x1, -R13 ;  /* 0x00000001000d7824 */ /* 0x000fe200078e0a0d */
[----:B------:R-:W-:Y:S01]  /*1d80*/  IADD3 R4, P0, R20, UR24, RZ ;  /* 0x0000001814047c10 */ /* 0x000fe2000ff1e0ff */
[C---:B------:R-:W-:Y:S01]  /*1d90*/  IMAD R5, R18.reuse, c[0x0][0x19c], R5 ;  /* 0x0000670012057a24 */ /* 0x040fe200078e0205 */
[----:B------:R-:W-:Y:S01]  /*1da0*/  USHF.R.S32.HI UR20, URZ, 0x1f, UR22 ;  /* 0x0000001f3f147899 */ /* 0x000fe20008011416 */
[----:B------:R-:W-:Y:S01]  /*1db0*/  IMAD R2, R18, c[0x0][0x1a4], R2 ;  /* 0x0000690012027a24 */ /* 0x000fe200078e0202 */
[----:B------:R-:W-:Y:S01]  /*1dc0*/  LEA.HI R12, R13, R13, RZ, 0x1 ;  /* 0x0000000d0d0c7211 */ /* 0x000fe200078f08ff */
[----:B------:R-:W-:Y:S01]  /*1dd0*/  IMAD R230, R182, c[0x0][0x1b0], RZ ;  /* 0x00006c00b6e67a24 */ /* 0x000fe200078e02ff */
[----:B------:R-:W-:Y:S01]  /*1de0*/  IADD3.X R221, R23, UR21, R5, P1, !PT ;  /* 0x0000001517dd7c10 */ /* 0x000fe20008ffe405 */
[----:B------:R-:W-:Y:S01]  /*1df0*/  UIMAD UR21, UR22, -0x80, UR4 ;  /* 0xffffff80161578a4 */ /* 0x000fe2000f8e0204 */
[----:B------:R-:W-:Y:S01]  /*1e00*/  IADD3.X R5, R21, UR23, R2, P0, !PT ;  /* 0x0000001715057c10 */ /* 0x000fe200087fe402 */
[C---:B------:R-:W-:Y:S01]  /*1e10*/  IMAD R230, R180.reuse, c[0x0][0x1b4], R230 ;  /* 0x00006d00b4e67a24 */ /* 0x040fe200078e02e6 */
[----:B------:R-:W-:Y:S01]  /*1e20*/  SHF.R.S32.HI R2, RZ, 0x1, R12 ;  /* 0x00000001ff027819 */ /* 0x000fe2000001140c */
[----:B------:R-:W-:Y:S01]  /*1e30*/  IMAD.WIDE.U32 R220, R180, c[0x0][0x1b0], R220 ;  /* 0x00006c00b4dc7a25 */ /* 0x000fe200078e00dc */
[----:B------:R-:W-:Y:S01]  /*1e40*/  SHF.R.S32.HI R11, RZ, 0x1f, R12 ;  /* 0x0000001fff0b7819 */ /* 0x000fe2000001140c */
[----:B------:R-:W-:Y:S01]  /*1e50*/  UIMAD UR6, UR9, UR22, URZ ;  /* 0x00000016090672a4 */ /* 0x000fe2000f8e023f */
[----:B------:R-:W-:Y:S01]  /*1e60*/  ISETP.GE.AND P0, PT, R18, UR21, PT ;  /* 0x0000001512007c0c */ /* 0x000fe2000bf06270 */
[----:B------:R-:W-:Y:S01]  /*1e70*/  IMAD R182, R182, c[0x0][0x1b8], RZ ;  /* 0x00006e00b6b67a24 */ /* 0x000fe200078e02ff */
[----:B------:R-:W-:Y:S01]  /*1e80*/  LEA.HI R11, R11, R2, RZ, 0x2 ;  /* 0x000000020b0b7211 */ /* 0x000fe200078f10ff */
[----:B------:R-:W-:Y:S01]  /*1e90*/  UIMAD UR6, UR20, UR25, UR6 ;  /* 0x00000019140672a4 */ /* 0x000fe2000f8e0206 */
[----:B------:R-:W-:Y:S01]  /*1ea0*/  IADD3 R231, R221, R230, RZ ;  /* 0x000000e6dde77210 */ /* 0x000fe20007ffe0ff */
[----:B------:R-:W-:Y:S01]  /*1eb0*/  IMAD.MOV.U32 R230, RZ, RZ, R220 ;  /* 0x000000ffffe67224 */ /* 0x000fe200078e00dc */
[----:B------:R-:W-:Y:S01]  /*1ec0*/  LOP3.LUT R11, R11, 0xfffffffc, RZ, 0xc0, !PT ;  /* 0xfffffffc0b0b7812 */ /* 0x000fe200078ec0ff */
[C---:B------:R-:W-:Y:S01]  /*1ed0*/  IMAD R182, R180.reuse, c[0x0][0x1bc], R182 ;  /* 0x00006f00b4b67a24 */ /* 0x040fe200078e02b6 */
[----:B------:R-:W-:Y:S01]  /*1ee0*/  MOV R20, UR22 ;  /* 0x0000001600147c02 */ /* 0x000fe20008000f00 */
[----:B------:R-:W-:-:S04]  /*1ef0*/  IMAD.WIDE.U32 R180, R180, c[0x0][0x1b8], R4 ;  /* 0x00006e00b4b47a25 */ /* 0x000fc800078e0004 */
[----:B------:R-:W-:Y:S02]  /*1f00*/  IMAD.IADD R11, R2, 0x1, -R11 ;  /* 0x00000001020b7824 */ /* 0x000fe400078e0a0b */
[----:B------:R-:W-:-:S03]  /*1f10*/  IMAD.WIDE.U32 R20, R20, UR25, R230 ;  /* 0x0000001914147c25 */ /* 0x000fc6000f8e00e6 */
[----:B------:R-:W-:Y:S01]  /*1f20*/  LOP3.LUT P1, RZ, R11, 0x2, RZ, 0xc0, !PT ;  /* 0x000000020bff7812 */ /* 0x000fe2000782c0ff */
[----:B------:R-:W-:Y:S01]  /*1f30*/  IMAD.MOV.U32 R4, RZ, RZ, 0x10 ;  /* 0x00000010ff047424 */ /* 0x000fe200078e00ff */
[----:B------:R-:W-:Y:S01]  /*1f40*/  IADD3 R23, R21, UR6, RZ ;  /* 0x0000000615177c10 */ /* 0x000fe2000fffe0ff */
[----:B------:R-:W-:-:S03]  /*1f50*/  IMAD.IADD R183, R181, 0x1, R182 ;  /* 0x00000001b5b77824 */ /* 0x000fc600078e02b6 */
[----:B------:R-:W-:Y:S01]  /*1f60*/  SEL R4, R4, 0xfffffff0, !P1 ;  /* 0xfffffff004047807 */ /* 0x000fe20004800000 */
        /* <DEDUP_REMOVED lines=12> */
.L_x_192:
[----:B------:R-:W-:Y:S05]  /*2030*/  BSYNC B0 ;  /* 0x0000000000007941 */ /* 0x000fea0003800000 */
.L_x_191:
[----:B------:R-:W-:Y:S01]  /*2040*/  ISETP.GE.AND P0, PT, R7, UR21, PT ;  /* 0x0000001507007c0c */ /* 0x000fe2000bf06270 */
[----:B------:R-:W-:Y:S01]  /*2050*/  UMOV UR23, 0x5 ;  /* 0x0000000500177882 */ /* 0x000fe20000000000 */
[----:B------:R-:W-:Y:S01]  /*2060*/  BSSY B0, `(.L_x_193) ;  /* 0x0000010000007945 */ /* 0x000fe20003800000 */
[----:B------:R-:W-:Y:S02]  /*2070*/  ULDC UR9, c[0x0][0x19c] ;  /* 0x0000670000097ab9 */ /* 0x000fe40000000800 */
[----:B------:R-:W-:Y:S02]  /*2080*/  USHF.L.U32 UR15, UR8, 0x5, URZ ;  /* 0x00000005080f7899 */ /* 0x000fe4000800063f */
[----:B------:R-:W-:-:S06]  /*2090*/  USHF.L.U64.HI UR9, UR8, UR23, UR9 ;  /* 0x0000001708097299 */ /* 0x000fcc0008010209 */
[----:B------:R-:W-:Y:S05]  /*20a0*/  @P0 BRA `(.L_x_194) ;  /* 0x000000b000000947 */ /* 0x000fea0003800000 */
[----:B------:R-:W-:-:S13]  /*20b0*/  ISETP.GE.AND P0, PT, R232, c[0x0][0x220], PT ;  /* 0x00008800e8007a0c */ /* 0x000fda0003f06270 */
[----:B------:R1:W-:Y:S01]  /*20c0*/  @P0 STS.128 [R219+0x2800], RZ ;  /* 0x002800ffdb000388 */ /* 0x0003e20000000c00 */
[----:B------:R-:W-:Y:S05]  /*20d0*/  @P0 BRA `(.L_x_194) ;  /* 0x0000008000000947 */ /* 0x000fea0003800000 */
[----:B------:R-:W-:-:S04]  /*20e0*/  IADD3 R5, P0, R20, UR15, RZ ;  /* 0x0000000f14057c10 */ /* 0x000fc8000ff1e0ff */
[----:B------:R-:W-:Y:S02]  /*20f0*/  IADD3.X R2, R23, UR9, RZ, P0, !PT ;  /* 0x0000000917027c10 */ /* 0x000fe400087fe4ff */
[----:B--2---:R-:W-:-:S04]  /*2100*/  LEA R24, P0, R5, c[0x0][0x168], 0x1 ;  /* 0x00005a0005187a11 */ /* 0x004fc800078008ff */
[----:B------:R-:W-:-:S05]  /*2110*/  LEA.HI.X R25, R5, c[0x0][0x16c], R2, 0x1, P0 ;  /* 0x00005b0005197a11 */ /* 0x000fca00000f0c02 */
[----:B------:R-:W-:Y:S01]  /*2120*/  @!PT LDS RZ, [RZ] ;  /* 0x00000000fffff984 */ /* 0x000fe20000000800 */
[----:B------:R-:W-:Y:S01]  /*2130*/  @!PT LDS RZ, [RZ] ;  /* 0x00000000fffff984 */ /* 0x000fe20000000800 */
[----:B------:R-:W-:Y:S01]  /*2140*/  @!PT LDS RZ, [RZ] ;  /* 0x00000000fffff984 */ /* 0x000fe20000000800 */
[----:B------:R2:W-:Y:S04]  /*2150*/  LDGSTS.E.BYPASS.LTC128B.128 [R219+0x2800], [R24.64] ;  /* 0x0280000018db7fae */ /* 0x0005e8000b901d50 */
.L_x_194:
[----:B------:R-:W-:Y:S05]  /*2160*/  BSYNC B0 ;  /* 0x0000000000007941 */ /* 0x000fea0003800000 */
.L_x_193:
[----:B------:R-:W-:Y:S01]  /*2170*/  ISETP.GE.AND P0, PT, R6, UR21, PT ;  /* 0x0000001506007c0c */ /* 0x000fe2000bf06270 */
[----:B------:R-:W-:-:S12]  /*2180*/  BSSY B0, `(.L_x_195) ;  /* 0x0000010000007945 */ /* 0x000fd80003800000 */
[----:B------:R-:W-:Y:S05]  /*2190*/  @P0 BRA `(.L_x_196) ;  /* 0x000000e000000947 */ /* 0x000fea0003800000 */
[----:B------:R-:W-:-:S13]  /*21a0*/  ISETP.GE.AND P0, PT, R232, c[0x0][0x220], PT ;  /* 0x00008800e8007a0c */ /* 0x000fda0003f06270 */
[----:B------:R1:W-:Y:S01]  /*21b0*/  @P0 STS.128 [R219+0x3000], RZ ;  /* 0x003000ffdb000388 */ /* 0x0003e20000000c00 */
[----:B------:R-:W-:Y:S05]  /*21c0*/  @P0 BRA `(.L_x_196) ;  /* 0x000000b000000947 */ /* 0x000fea0003800000 */
[----:B------:R-:W-:Y:S02]  /*21d0*/  IMAD.U32 R5, RZ, RZ, UR8 ;  /* 0x00000008ff057e24 */ /* 0x000fe4000f8e00ff */
[----:B------:R-:W-:Y:S02]  /*21e0*/  IMAD.MOV.U32 R9, RZ, RZ, c[0x0][0x19c] ;  /* 0x00006700ff097624 */ /* 0x000fe400078e00ff */
[----:B------:R-:W-:Y:S01]  /*21f0*/  IMAD.U32 R2, RZ, RZ, UR8 ;  /* 0x00000008ff027e24 */ /* 0x000fe2000f8e00ff */
[----:B------:R-:W-:-:S04]  /*2200*/  LEA R5, P0, R5, R20, 0x6 ;  /* 0x0000001405057211 */ /* 0x000fc800078030ff */
[----:B------:R-:W-:Y:S02]  /*2210*/  LEA.HI.X R2, R2, R23, R9, 0x6, P0 ;  /* 0x0000001702027211 */ /* 0x000fe400000f3409 */
[----:B--2---:R-:W-:-:S04]  /*2220*/  LEA R24, P0, R5, c[0x0][0x168], 0x1 ;  /* 0x00005a0005187a11 */ /* 0x004fc800078008ff */
[----:B------:R-:W-:-:S05]  /*2230*/  LEA.HI.X R25, R5, c[0x0][0x16c], R2, 0x1, P0 ;  /* 0x00005b0005197a11 */ /* 0x000fca00000f0c02 */
[----:B------:R-:W-:Y:S01]  /*2240*/  @!PT LDS RZ, [RZ] ;  /* 0x00000000fffff984 */ /* 0x000fe20000000800 */
[----:B------:R-:W-:Y:S01]  /*2250*/  @!PT LDS RZ, [RZ] ;  /* 0x00000000fffff984 */ /* 0x000fe20000000800 */
[----:B------:R-:W-:Y:S01]  /*2260*/  @!PT LDS RZ, [RZ] ;  /* 0x00000000fffff984 */ /* 0x000fe20000000800 */
[----:B------:R2:W-:Y:S04]  /*2270*/  LDGSTS.E.BYPASS.LTC128B.128 [R219+0x3000], [R24.64] ;  /* 0x0300000018db7fae */ /* 0x0005e8000b901d50 */
.L_x_196:
[----:B------:R-:W-:Y:S05]  /*2280*/  BSYNC B0 ;  /* 0x0000000000007941 */ /* 0x000fea0003800000 */
.L_x_195:
[----:B------:R-:W-:Y:S01]  /*2290*/  ISETP.GE.AND P0, PT, R3, UR21, PT ;  /* 0x0000001503007c0c */ /* 0x000fe2000bf06270 */
[----:B------:R-:W-:Y:S01]  /*22a0*/  ULDC.64 UR6, c[0x0][0x1a0] ;  /* 0x0000680000067ab9 */ /* 0x000fe20000000a00 */
[----:B------:R-:W-:Y:S01]  /*22b0*/  BSSY B0, `(.L_x_197) ;  /* 0x0000013000007945 */ /* 0x000fe20003800000 */
[----:B------:R-:W-:Y:S02]  /*22c0*/  USHF.L.U64.HI UR7, UR6, UR18, UR7 ;  /* 0x0000001206077299 */ /* 0x000fe40008010207 */
[----:B------:R-:W-:-:S08]  /*22d0*/  USHF.L.U32 UR18, UR6, 0x7, URZ ;  /* 0x0000000706127899 */ /* 0x000fd0000800063f */
[----:B------:R-:W-:Y:S05]  /*22e0*/  @P0 BRA `(.L_x_198) ;  /* 0x000000f000000947 */ /* 0x000fea0003800000 */
[----:B------:R-:W-:-:S13]  /*22f0*/  ISETP.GE.AND P0, PT, R232, c[0x0][0x220], PT ;  /* 0x00008800e8007a0c */ /* 0x000fda0003f06270 */
[----:B------:R1:W-:Y:S01]  /*2300*/  @P0 STS.128 [R219+0x3800], RZ ;  /* 0x003800ffdb000388 */ /* 0x0003e20000000c00 */
[----:B------:R-:W-:Y:S05]  /*2310*/  @P0 BRA `(.L_x_198) ;  /* 0x000000c000000947 */ /* 0x000fea0003800000 */
[----:B------:R-:W-:Y:S01]  /*2320*/  IMAD.U32 R2, RZ, RZ, UR8 ;  /* 0x00000008ff027e24 */ /* 0x000fe2000f8e00ff */
[----:B------:R-:W-:Y:S01]  /*2330*/  ULDC UR24, c[0x0][0x19c] ;  /* 0x0000670000187ab9 */ /* 0x000fe20000000800 */
[----:B------:R-:W-:Y:S01]  /*2340*/  IMAD.MOV.U32 R22, RZ, RZ, R20 ;  /* 0x000000ffff167224 */ /* 0x000fe200078e0014 */
[----:B------:R-:W-:-:S03]  /*2350*/  UIMAD UR24, UR24, 0x60, URZ ;  /* 0x00000060181878a4 */ /* 0x000fc6000f8e023f */
        /* <DEDUP_REMOVED lines=8> */
.L_x_198:
[----:B------:R-:W-:Y:S05]  /*23e0*/  BSYNC B0 ;  /* 0x0000000000007941 */ /* 0x000fea0003800000 */
.L_x_197:
[----:B------:R-:W0:Y:S01]  /*23f0*/  LDGDEPBAR ;  /* 0x00000000000079af */ /* 0x000e220000000000 */
[----:B------:R-:W-:Y:S01]  /*2400*/  LOP3.LUT R5, R16, 0xfffffff8, RZ, 0xc0, !PT ;  /* 0xfffffff810057812 */ /* 0x000fe200078ec0ff */
[----:B------:R-:W-:Y:S01]  /*2410*/  IMAD.SHL.U32 R11, R11, 0x40, RZ ;  /* 0x000000400b0b7824 */ /* 0x000fe200078e00ff */
[----:B------:R-:W-:Y:S01]  /*2420*/  SHF.R.S32.HI R16, RZ, 0x4, R14 ;  /* 0x00000004ff107819 */ /* 0x000fe2000001140e */
[----:B------:R-:W-:Y:S01]  /*2430*/  IMAD.SHL.U32 R15, R15, 0x8, RZ ;  /* 0x000000080f0f7824 */ /* 0x000fe200078e00ff */
[----:B------:R-:W-:Y:S01]  /*2440*/  LOP3.LUT R12, R12, 0x7fffffe, RZ, 0xc0, !PT ;  /* 0x07fffffe0c0c7812 */ /* 0x000fe200078ec0ff */
[----:B------:R-:W-:Y:S01]  /*2450*/  IMAD.IADD R5, R0, 0x1, -R5 ;  /* 0x0000000100057824 */ /* 0x000fe200078e0a05 */
[----:B------:R-:W-:Y:S01]  /*2460*/  SHF.R.S32.HI R9, RZ, 0x1f, R13 ;  /* 0x0000001fff097819 */ /* 0x000fe2000001140d */
[----:B------:R-:W-:Y:S01]  /*2470*/  UIMAD UR24, UR7, UR22, URZ ;  /* 0x00000016071872a4 */ /* 0x000fe2000f8e023f */
[----:B------:R-:W-:Y:S01]  /*2480*/  LEA.HI R17, R14, R16, RZ, 0x1 ;  /* 0x000000100e117211 */ /* 0x000fe200078f08ff */
[----:B------:R-:W-:Y:S01]  /*2490*/  IMAD.IADD R12, R13, 0x1, -R12 ;  /* 0x000000010d0c7824 */ /* 0x000fe200078e0a0c */
[----:B------:R-:W-:Y:S01]  /*24a0*/  LEA.HI R14, R5, R5, RZ, 0x1 ;  /* 0x00000005050e7211 */ /* 0x000fe200078f08ff */
[----:B------:R-:W-:Y:S01]  /*24b0*/  IMAD.MOV.U32 R182, RZ, RZ, R180 ;  /* 0x000000ffffb67224 */ /* 0x000fe200078e00b4 */
[----:B------:R-:W-:Y:S01]  /*24c0*/  LEA.HI R9, R9, R13, RZ, 0x3 ;  /* 0x0000000d09097211 */ /* 0x000fe200078f18ff */
[----:B------:R-:W-:Y:S01]  /*24d0*/  UIMAD UR24, UR20, UR18, UR24 ;  /* 0x00000012141872a4 */ /* 0x000fe2000f8e0218 */
[----:B------:R-:W-:Y:S01]  /*24e0*/  ISETP.GE.AND P0, PT, R18, UR21, PT ;  /* 0x0000001512007c0c */ /* 0x000fe2000bf06270 */
[----:B------:R-:W-:Y:S01]  /*24f0*/  IMAD.SHL.U32 R218, R0, 0x2, RZ ;  /* 0x0000000200da7824 */ /* 0x000fe200078e00ff */
[----:B------:R-:W-:Y:S01]  /*2500*/  SHF.R.S32.HI R2, RZ, 0x1f, R10 ;  /* 0x0000001fff027819 */ /* 0x000fe2000001140a */
[----:B------:R-:W-:Y:S01]  /*2510*/  BSSY B0, `(.L_x_199) ;  /* 0x0000032000007945 */ /* 0x000fe20003800000 */
[----:B------:R-:W-:-:S02]  /*2520*/  LOP3.LUT R17, R17, 0xfffffffe, RZ, 0xc0, !PT ;  /* 0xfffffffe11117812 */ /* 0x000fc400078ec0ff */
[----:B------:R-:W-:Y:S02]  /*2530*/  LOP3.LUT R13, R14, 0x7fffffe, RZ, 0xc0, !PT ;  /* 0x07fffffe0e0d7812 */ /* 0x000fe400078ec0ff */
[----:B------:R-:W-:Y:S01]  /*2540*/  LEA.HI R217, R2, R10, RZ, 0x2 ;  /* 0x0000000a02d97211 */ /* 0x000fe200078f10ff */
[----:B------:R-:W-:-:S04]  /*2550*/  DEPBAR.LE SB0, 0x0 ;  /* 0x000080000000791a */ /* 0x000fc80000000000 */
[----:B------:R-:W-:Y:S01]  /*2560*/  BAR.SYNC.DEFER_BLOCKING 0x0 ;  /* 0x0000000000007b1d */ /* 0x000fe20000010000 */
[----:B------:R-:W-:Y:S01]  /*2570*/  IMAD.IADD R17, R16, 0x1, -R17 ;  /* 0x0000000110117824 */ /* 0x000fe200078e0a11 */
[----:B------:R-:W-:Y:S01]  /*2580*/  SHF.R.S32.HI R2, RZ, 0x1, R14 ;  /* 0x00000001ff027819 */ /* 0x000fe2000001140e */
[----:B------:R-:W-:Y:S01]  /*2590*/  IMAD.IADD R13, R5, 0x1, -R13 ;  /* 0x00000001050d7824 */ /* 0x000fe200078e0a0d */
[----:B------:R-:W-:Y:S01]  /*25a0*/  LOP3.LUT R10, R11, 0xc0, RZ, 0xc0, !PT ;  /* 0x000000c00b0a7812 */ /* 0x000fe200078ec0ff */
[----:B------:R-:W-:Y:S01]  /*25b0*/  IMAD.SHL.U32 R5, R9, 0x20, RZ ;  /* 0x0000002009057824 */ /* 0x000fe200078e00ff */
[----:B------:R-:W-:Y:S01]  /*25c0*/  LEA R0, R8, UR19, 0x4 ;  /* 0x0000001308007c11 */ /* 0x000fe2000f8e20ff */
[C---:B------:R-:W-:Y:S01]  /*25d0*/  IMAD R215, R17.reuse, 0x8, R13 ;  /* 0x0000000811d77824 */ /* 0x040fe200078e020d */
[----:B------:R-:W-:Y:S01]  /*25e0*/  SHF.R.S32.HI R217, RZ, 0x2, R217 ;  /* 0x00000002ffd97819 */ /* 0x000fe200000114d9 */
[----:B------:R-:W-:Y:S01]  /*25f0*/  IMAD.SHL.U32 R11, R17, 0x8, RZ ;  /* 0x00000008110b7824 */ /* 0x000fe200078e00ff */
[----:B------:R-:W-:Y:S01]  /*2600*/  LOP3.LUT R5, R5, 0xffffff00, RZ, 0xc0, !PT ;  /* 0xffffff0005057812 */ /* 0x000fe200078ec0ff */
[----:B------:R-:W-:Y:S01]  /*2610*/  IMAD.SHL.U32 R13, R2, 0x40, RZ ;  /* 0x00000040020d7824 */ /* 0x000fe200078e00ff */
[----:B------:R-:W-:Y:S01]  /*2620*/  LOP3.LUT R218, R218, 0x6, RZ, 0xc0, !PT ;  /* 0x00000006dada7812 */ /* 0x000fe200078ec0ff */
[----:B------:R-:W-:Y:S01]  /*2630*/  IMAD.IADD R0, R0, 0x1, R217 ;  /* 0x0000000100007824 */ /* 0x000fe200078e02d9 */
[----:B------:R-:W-:Y:S01]  /*2640*/  LOP3.LUT R11, R10, 0x8, R11, 0xf8, !PT ;  /* 0x000000080a0b7812 */ /* 0x000fe200078ef80b */
[--C-:B------:R-:W-:Y:S01]  /*2650*/  IMAD R9, R8, 0x200, R5.reuse ;  /* 0x0000020008097824 */ /* 0x100fe200078e0205 */
[----:B------:R-:W-:Y:S01]  /*2660*/  SHF.R.U32.HI R10, RZ, 0x3, R10 ;  /* 0x00000003ff0a7819 */ /* 0x000fe2000001160a */
[C---:B------:R-:W-:Y:S01]  /*2670*/  IMAD R5, R12.reuse, 0x20, R5 ;  /* 0x000000200c057824 */ /* 0x040fe200078e0205 */
[----:B------:R-:W-:Y:S01]  /*2680*/  LOP3.LUT R13, R13, 0xc0, RZ, 0xc0, !PT ;  /* 0x000000c00d0d7812 */ /* 0x000fe200078ec0ff */
[----:B------:R-:W-:Y:S01]  /*2690*/  IMAD R9, R12, 0x20, R9 ;  /* 0x000000200c097824 */ /* 0x000fe200078e0209 */
[----:B------:R-:W-:Y:S01]  /*26a0*/  LOP3.LUT R10, R11, R10, RZ, 0x3c, !PT ;  /* 0x0000000a0b0a7212 */ /* 0x000fe200078e3cff */
[----:B------:R-:W-:Y:S01]  /*26b0*/  IMAD.U32 R11, RZ, RZ, UR22 ;  /* 0x00000016ff0b7e24 */ /* 0x000fe2000f8e00ff */
[----:B------:R-:W-:Y:S01]  /*26c0*/  LOP3.LUT R15, R13, 0x8, R15, 0xf8, !PT ;  /* 0x000000080d0f7812 */ /* 0x000fe200078ef80f */
[----:B------:R1:W-:Y:S01]  /*26d0*/  @P0 STS [R219+0x4000], RZ ;  /* 0x004000ffdb000388 */ /* 0x0003e20000000800 */
[----:B------:R-:W-:Y:S01]  /*26e0*/  SHF.R.U32.HI R13, RZ, 0x3, R13 ;  /* 0x00000003ff0d7819 */ /* 0x000fe2000001160d */
[----:B------:R-:W-:-:S02]  /*26f0*/  IMAD.IADD R216, R10, 0x1, R9 ;  /* 0x000000010ad87824 */ /* 0x000fc400078e0209 */
[----:B------:R1:W-:Y:S01]  /*2700*/  @P0 STS [R219+0x4004], RZ ;  /* 0x004004ffdb000388 */ /* 0x0003e20000000800 */
[----:B------:R-:W-:Y:S01]  /*2710*/  LOP3.LUT R13, R15, R13, RZ, 0x3c, !PT ;  /* 0x0000000d0f0d7212 */ /* 0x000fe200078e3cff */
[----:B------:R-:W-:Y:S02]  /*2720*/  IMAD.IADD R5, R10, 0x1, R5 ;  /* 0x000000010a057824 */ /* 0x000fe400078e0205 */
[----:B------:R1:W-:Y:S01]  /*2730*/  @P0 STS.64 [R219+0x4008], RZ ;  /* 0x004008ffdb000388 */ /* 0x0003e20000000a00 */
[----:B------:R-:W-:-:S04]  /*2740*/  IMAD.WIDE.U32 R10, R11, UR18, R182 ;  /* 0x000000120b0a7c25 */ /* 0x000fc8000f8e00b6 */
[----:B------:R-:W-:Y:S01]  /*2750*/  IMAD.U32 R215, R215, 0x20, R13 ;  /* 0x00000020d7d77824 */ /* 0x000fe200078e000d */
[----:B------:R-:W-:Y:S01]  /*2760*/  IADD3 R13, R11, UR24, RZ ;  /* 0x000000180b0d7c10 */ /* 0x000fe2000fffe0ff */
        /* <DEDUP_REMOVED lines=12> */
.L_x_200:
[----:B------:R-:W-:Y:S05]  /*2830*/  BSYNC B0 ;  /* 0x0000000000007941 */ /* 0x000fea0003800000 */
.L_x_199:
[----:B------:R-:W-:Y:S01]  /*2840*/  ISETP.GE.AND P0, PT, R7, UR21, PT ;  /* 0x0000001507007c0c */ /* 0x000fe2000bf06270 */
[----:B------:R-:W-:Y:S01]  /*2850*/  ULDC UR19, c[0x0][0x1a4] ;  /* 0x0000690000137ab9 */ /* 0x000fe20000000800 */
[----:B------:R-:W-:Y:S01]  /*2860*/  BSSY B0, `(.L_x_201) ;  /* 0x0000010000007945 */ /* 0x000fe20003800000 */
[----:B------:R-:W-:Y:S02]  /*2870*/  USHF.L.U32 UR20, UR6, 0x5, URZ ;  /* 0x0000000506147899 */ /* 0x000fe4000800063f */
[----:B------:R-:W-:-:S08]  /*2880*/  USHF.L.U64.HI UR19, UR6, UR23, UR19 ;  /* 0x0000001706137299 */ /* 0x000fd00008010213 */
[----:B------:R1:W-:Y:S01]  /*2890*/  @P0 STS.128 [R219+0x4800], RZ ;  /* 0x004800ffdb000388 */ /* 0x0003e20000000c00 */
[----:B------:R-:W-:Y:S05]  /*28a0*/  @P0 BRA `(.L_x_202) ;  /* 0x000000b000000947 */ /* 0x000fea0003800000 */
[----:B------:R-:W-:-:S13]  /*28b0*/  ISETP.GE.AND P0, PT, R232, c[0x0][0x220], PT ;  /* 0x00008800e8007a0c */ /* 0x000fda0003f06270 */
[----:B------:R1:W-:Y:S01]  /*28c0*/  @P0 STS.128 [R219+0x4800], RZ ;  /* 0x004800ffdb000388 */ /* 0x0003e20000000c00 */
[----:B------:R-:W-:Y:S05]  /*28d0*/  @P0 BRA `(.L_x_202) ;  /* 0x0000008000000947 */ /* 0x000fea0003800000 */
[----:B-1----:R-:W-:-:S04]  /*28e0*/  IADD3 R8, P0, R10, UR20, RZ ;  /* 0x000000140a087c10 */ /* 0x002fc8000ff1e0ff */
[----:B------:R-:W-:Y:S02]  /*28f0*/  IADD3.X R7, R13, UR19, RZ, P0, !PT ;  /* 0x000000130d077c10 */ /* 0x000fe400087fe4ff */
[----:B------:R-:W-:-:S04]  /*2900*/  LEA R14, P0, R8, c[0x0][0x170], 0x1 ;  /* 0x00005c00080e7a11 */ /* 0x000fc800078008ff */
[----:B------:R-:W-:-:S05]  /*2910*/  LEA.HI.X R15, R8, c[0x0][0x174], R7, 0x1, P0 ;  /* 0x00005d00080f7a11 */ /* 0x000fca00000f0c07 */
[----:B------:R-:W-:Y:S01]  /*2920*/  @!PT LDS RZ, [RZ] ;  /* 0x00000000fffff984 */ /* 0x000fe20000000800 */
[----:B------:R-:W-:Y:S01]  /*2930*/  @!PT LDS RZ, [RZ] ;  /* 0x00000000fffff984 */ /* 0x000fe20000000800 */
[----:B------:R-:W-:Y:S01]  /*2940*/  @!PT LDS RZ, [RZ] ;  /* 0x00000000fffff984 */ /* 0x000fe20000000800 */
[----:B------:R1:W-:Y:S04]  /*2950*/  LDGSTS.E.BYPASS.LTC128B.128 [R219+0x4800], [R14.64] ;  /* 0x048000000edb7fae */ /* 0x0003e8000b901d50 */
.L_x_202:
[----:B------:R-:W-:Y:S05]  /*2960*/  BSYNC B0 ;  /* 0x0000000000007941 */ /* 0x000fea0003800000 */
.L_x_201:
[----:B------:R-:W-:Y:S01]  /*2970*/  ISETP.GE.AND P0, PT, R6, UR21, PT ;  /* 0x0000001506007c0c */ /* 0x000fe2000bf06270 */
[----:B------:R-:W-:-:S12]  /*2980*/  BSSY B0, `(.L_x_203) ;  /* 0x0000011000007945 */ /* 0x000fd80003800000 */
[----:B------:R1:W-:Y:S01]  /*2990*/  @P0 STS.128 [R219+0x5000], RZ ;  /* 0x005000ffdb000388 */ /* 0x0003e20000000c00 */
[----:B------:R-:W-:Y:S05]  /*29a0*/  @P0 BRA `(.L_x_204) ;  /* 0x000000e000000947 */ /* 0x000fea0003800000 */
[----:B------:R-:W-:-:S13]  /*29b0*/  ISETP.GE.AND P0, PT, R232, c[0x0][0x220], PT ;  /* 0x00008800e8007a0c */ /* 0x000fda0003f06270 */
[----:B------:R1:W-:Y:S01]  /*29c0*/  @P0 STS.128 [R219+0x5000], RZ ;  /* 0x005000ffdb000388 */ /* 0x0003e20000000c00 */
[----:B------:R-:W-:Y:S05]  /*29d0*/  @P0 BRA `(.L_x_204) ;  /* 0x000000b000000947 */ /* 0x000fea0003800000 */
[----:B------:R-:W-:Y:S02]  /*29e0*/  IMAD.U32 R7, RZ, RZ, UR6 ;  /* 0x00000006ff077e24 */ /* 0x000fe4000f8e00ff */
[----:B-1----:R-:W-:Y:S02]  /*29f0*/  IMAD.MOV.U32 R8, RZ, RZ, c[0x0][0x1a4] ;  /* 0x00006900ff087624 */ /* 0x002fe400078e00ff */
[----:B------:R-:W-:Y:S01]  /*2a00*/  IMAD.U32 R6, RZ, RZ, UR6 ;  /* 0x00000006ff067e24 */ /* 0x000fe2000f8e00ff */
        /* <DEDUP_REMOVED lines=8> */
.L_x_204:
[----:B------:R-:W-:Y:S05]  /*2a90*/  BSYNC B0 ;  /* 0x0000000000007941 */ /* 0x000fea0003800000 */
.L_x_203:
[----:B------:R-:W-:Y:S01]  /*2aa0*/  ISETP.GE.AND P0, PT, R3, UR21, PT ;  /* 0x0000001503007c0c */ /* 0x000fe2000bf06270 */
[----:B------:R-:W-:Y:S01]  /*2ab0*/  UIADD3 UR21, UR4, 0x1, -UR14 ;  /* 0x0000000104157890 */ /* 0x000fe2000fffe80e */
[----:B------:R-:W-:Y:S01]  /*2ac0*/  BSSY B0, `(.L_x_205) ;  /* 0x0000016000007945 */ /* 0x000fe20003800000 */
[----:B------:R-:W-:Y:S02]  /*2ad0*/  ULDC UR24, c[0x0][0x2e8] ;  /* 0x0000ba0000187ab9 */ /* 0x000fe40000000800 */
[----:B------:R-:W-:Y:S02]  /*2ae0*/  ULDC UR23, c[0x0][0x2e4] ;  /* 0x0000b90000177ab9 */ /* 0x000fe40000000800 */
[----:B------:R-:W-:Y:S02]  /*2af0*/  UIADD3 UR24, UR21, UR24, URZ ;  /* 0x0000001815187290 */ /* 0x000fe4000fffe03f */
[----:B------:R-:W-:-:S04]  /*2b00*/  UIADD3 UR23, UR4, -UR23, -UR14 ;  /* 0x8000001704177290 */ /* 0x000fc8000fffe80e */
[----:B------:R1:W-:Y:S01]  /*2b10*/  @P0 STS.128 [R219+0x5800], RZ ;  /* 0x005800ffdb000388 */ /* 0x0003e20000000c00 */
        /* <DEDUP_REMOVED lines=16> */
.L_x_206:
[----:B------:R-:W-:Y:S05]  /*2c20*/  BSYNC B0 ;  /* 0x0000000000007941 */ /* 0x000fea0003800000 */
.L_x_205:
[----:B------:R-:W-:Y:S01]  /*2c30*/  IMAD.SHL.U32 R216, R216, 0x2, RZ ;  /* 0x00000002d8d87824 */ /* 0x000fe200078e00ff */
[----:B------:R-:W-:Y:S01]  /*2c40*/  LOP3.LUT P0, RZ, R2, 0x2, RZ, 0xc0, !PT ;  /* 0x0000000202ff7812 */ /* 0x000fe2000780c0ff */
[----:B------:R-:W-:Y:S01]  /*2c50*/  IMAD.SHL.U32 R215, R215, 0x2, RZ ;  /* 0x00000002d7d77824 */ /* 0x000fe200078e00ff */
[----:B------:R-:W-:Y:S01]  /*2c60*/  IADD3 R228, R0, UR24, RZ ;  /* 0x0000001800e47c10 */ /* 0x000fe2000fffe0ff */
[----:B------:R-:W-:Y:S01]  /*2c70*/  IMAD R214, R4, 0x2, R216 ;  /* 0x0000000204d67824 */ /* 0x000fe200078e02d8 */
[----:B------:R-:W-:Y:S01]  /*2c80*/  LDSM.16.M88.4 R76, [R216] ;  /* 0x00000000d84c783b */ /* 0x000fe20000000200 */
[----:B------:R-:W-:Y:S01]  /*2c90*/  IADD3 R226, R0, 0x8, RZ ;  /* 0x0000000800e27810 */ /* 0x000fe20007ffe0ff */
[----:B------:R-:W-:Y:S01]  /*2ca0*/  UISETP.GT.AND UP0, UPT, UR22, UR11, UPT ;  /* 0x0000000b1600728c */ /* 0x000fe2000bf04270 */
[C---:B------:R-:W-:Y:S01]  /*2cb0*/  IADD3 R2, R215.reuse, 0x2000, RZ ;  /* 0x00002000d7027810 */ /* 0x040fe20007ffe0ff */
[----:B------:R-:W5:Y:S01]  /*2cc0*/  LDSM.16.M88.4 R64, [R215+0x2000] ;  /* 0x00200000d740783b */ /* 0x000f620000000200 */
[----:B------:R-:W-:-:S02]  /*2cd0*/  IADD3 R213, R215, 0x2020, RZ ;  /* 0x00002020d7d57810 */ /* 0x000fc40007ffe0ff */
[----:B------:R-:W-:Y:S01]  /*2ce0*/  IADD3 R229, R0, UR23, RZ ;  /* 0x0000001700e57c10 */ /* 0x000fe2000fffe0ff */
[----:B-1----:R-:W-:Y:S01]  /*2cf0*/  LDSM.16.M88.4 R8, [R216+0x1000] ;  /* 0x00100000d808783b */ /* 0x002fe20000000200 */
[----:B------:R-:W-:Y:S02]  /*2d00*/  @P0 IADD3 R213, R2, -0x20, RZ ;  /* 0xffffffe002d50810 */ /* 0x000fe40007ffe0ff */
[----:B------:R-:W-:Y:S01]  /*2d10*/  IADD3 R224, R0, 0x40, RZ ;  /* 0x0000004000e07810 */ /* 0x000fe20007ffe0ff */
[----:B------:R-:W1:Y:S01]  /*2d20*/  LDSM.16.M88.4 R92, [R215+0x3400] ;  /* 0x00340000d75c783b */ /* 0x000e620000000200 */
[----:B------:R-:W-:Y:S02]  /*2d30*/  IMNMX R228, R228, UR4, PT ;  /* 0x00000004e4e47c17 */ /* 0x000fe4000b800200 */
[----:B------:R-:W-:Y:S01]  /*2d40*/  IADD3 R0, R0, 0x48, RZ ;  /* 0x0000004800007810 */ /* 0x000fe20007ffe0ff */
[----:B------:R-:W-:Y:S01]  /*2d50*/  LDSM.16.M88.4 R168, [R213] ;  /* 0x00000000d5a8783b */ /* 0x000fe20000000200 */
[----:B------:R-:W-:-:S02]  /*2d60*/  IADD3 R227, R226, UR23, RZ ;  /* 0x00000017e2e37c10 */ /* 0x000fc4000fffe0ff */
[----:B------:R-:W-:Y:S01]  /*2d70*/  IADD3 R226, R226, UR24, RZ ;  /* 0x00000018e2e27c10 */ /* 0x000fe2000fffe0ff */
[----:B------:R-:W2:Y:S01]  /*2d80*/  LDSM.16.M88.4 R164, [R214] ;  /* 0x00000000d6a4783b */ /* 0x000ea20000000200 */
[----:B------:R-:W-:Y:S02]  /*2d90*/  IMNMX R229, RZ, R229, !PT ;  /* 0x000000e5ffe57217 */ /* 0x000fe40007800200 */
[C---:B------:R-:W-:Y:S01]  /*2da0*/  IADD3 R225, R224.reuse, UR23, RZ ;  /* 0x00000017e0e17c10 */ /* 0x040fe2000fffe0ff */
[----:B------:R-:W3:Y:S01]  /*2db0*/  LDSM.16.M88.4 R124, [R215+0x2400] ;  /* 0x00240000d77c783b */ /* 0x000ee20000000200 */
[----:B------:R-:W-:Y:S02]  /*2dc0*/  IADD3 R224, R224, UR24, RZ ;  /* 0x00000018e0e07c10 */ /* 0x000fe4000fffe0ff */
[----:B------:R-:W-:Y:S01]  /*2dd0*/  IADD3 R222, R0, UR24, RZ ;  /* 0x0000001800de7c10 */ /* 0x000fe2000fffe0ff */
[----:B------:R-:W-:Y:S01]  /*2de0*/  LDSM.16.M88.4 R172, [R214+0x1000] ;  /* 0x00100000d6ac783b */ /* 0x000fe20000000200 */
[----:B------:R-:W-:-:S02]  /*2df0*/  IMNMX R226, R226, UR4, PT ;  /* 0x00000004e2e27c17 */ /* 0x000fc4000b800200 */
[----:B------:R-:W-:Y:S01]  /*2e00*/  IADD3 R223, R0, UR23, RZ ;  /* 0x0000001700df7c10 */ /* 0x000fe2000fffe0ff */
[----:B------:R-:W4:Y:S01]  /*2e10*/  LDSM.16.M88.4 R144, [R213+0x1400] ;  /* 0x00140000d590783b */ /* 0x000f220000000200 */
[----:B------:R-:W-:Y:S02]  /*2e20*/  IMNMX R224, R224, UR4, PT ;  /* 0x00000004e0e07c17 */ /* 0x000fe4000b800200 */
[----:B------:R-:W-:Y:S01]  /*2e30*/  IMNMX R222, R222, UR4, PT ;  /* 0x00000004dede7c17 */ /* 0x000fe2000b800200 */
[----:B------:R-:W2:Y:S01]  /*2e40*/  LDSM.16.M88.4 R176, [R215+0x3c00] ;  /* 0x003c0000d7b0783b */ /* 0x000ea20000000200 */
[----:B------:R-:W-:Y:S02]  /*2e50*/  IMNMX R227, RZ, R227, !PT ;  /* 0x000000e3ffe37217 */ /* 0x000fe40007800200 */
[----:B------:R-:W-:Y:S01]  /*2e60*/  IMNMX R225, RZ, R225, !PT ;  /* 0x000000e1ffe17217 */ /* 0x000fe20007800200 */
[----:B------:R-:W2:Y:S01]  /*2e70*/  LDSM.16.M88.4 R116, [R215+0x2800] ;  /* 0x00280000d774783b */ /* 0x000ea20000000200 */
[----:B------:R-:W-:-:S02]  /*2e80*/  IMNMX R223, RZ, R223, !PT ;  /* 0x000000dfffdf7217 */ /* 0x000fc40007800200 */
[C---:B------:R-:W-:Y:S01]  /*2e90*/  IADD3 R210, R213.reuse, 0x400, RZ ;  /* 0x00000400d5d27810 */ /* 0x040fe20007ffe0ff */
[----:B-----5:R-:W-:Y:S01]  /*2ea0*/  HMMA.16816.F32.BF16 R72, R76, R64, RZ ;  /* 0x000000404c48723c */ /* 0x020fe200000418ff */
[----:B------:R-:W5:Y:S01]  /*2eb0*/  LDSM.16.M88.4 R108, [R215+0x2c00] ;  /* 0x002c0000d76c783b */ /* 0x000f620000000200 */
[C---:B------:R-:W-:Y:S02]  /*2ec0*/  IADD3 R209, R213.reuse, 0x800, RZ ;  /* 0x00000800d5d17810 */ /* 0x040fe40007ffe0ff */
[C---:B------:R-:W-:Y:S01]  /*2ed0*/  IADD3 R208, R213.reuse, 0xc00, RZ ;  /* 0x00000c00d5d07810 */ /* 0x040fe20007ffe0ff */
[----:B------:R-:W2:Y:S01]  /*2ee0*/  LDSM.16.M88.4 R100, [R215+0x3000] ;  /* 0x00300000d764783b */ /* 0x000ea20000000200 */
[C---:B------:R-:W-:Y:S02]  /*2ef0*/  IADD3 R207, R213.reuse, 0x1000, RZ ;  /* 0x00001000d5cf7810 */ /* 0x040fe40007ffe0ff */
[----:B-1----:R-:W-:Y:S01]  /*2f00*/  HMMA.16816.F32.BF16 R28, R8, R92, RZ ;  /* 0x0000005c081c723c */ /* 0x002fe200000418ff */
[----:B------:R-:W1:Y:S01]  /*2f10*/  LDSM.16.M88.4 R84, [R215+0x3800] ;  /* 0x00380000d754783b */ /* 0x000e620000000200 */
[----:B------:R-:W-:-:S02]  /*2f20*/  IADD3 R206, R213, 0x1400, RZ ;  /* 0x00001400d5ce7810 */ /* 0x000fc40007ffe0ff */
[C---:B------:R-:W-:Y:S01]  /*2f30*/  IADD3 R205, R213.reuse, 0x1800, RZ ;  /* 0x00001800d5cd7810 */ /* 0x040fe20007ffe0ff */
[----:B------:R-:W1:Y:S01]  /*2f40*/  LDSM.16.M88.4 R160, [R213+0x400] ;  /* 0x00040000d5a0783b */ /* 0x000e620000000200 */
[----:B------:R-:W-:Y:S02]  /*2f50*/  IADD3 R204, R213, 0x1c00, RZ ;  /* 0x00001c00d5cc7810 */ /* 0x000fe40007ffe0ff */
[----:B--2---:R-:W-:Y:S01]  /*2f60*/  HMMA.16816.F32.BF16 R24, R8, R94, RZ ;  /* 0x0000005e0818723c */ /* 0x004fe200000418ff */
[----:B------:R-:W2:Y:S04]  /*2f70*/  LDSM.16.M88.4 R136, [R213+0x1c00] ;  /* 0x001c0000d588783b */ /* 0x000ea80000000200 */
[----:B------:R-:W-:Y:S03]  /*2f80*/  LDSM.16.M88.4 R156, [R213+0x800] ;  /* 0x00080000d59c783b */ /* 0x000fe60000000200 */
[C---:B------:R-:W-:Y:S01]  /*2f90*/  HMMA.16816.F32.BF16 R96, R76.reuse, R92, RZ ;  /* 0x0000005c4c60723c */ /* 0x040fe200000418ff */
[----:B------:R-:W1:Y:S04]  /*2fa0*/  LDSM.16.M88.4 R140, [R213+0x1800] ;  /* 0x00180000d58c783b */ /* 0x000e680000000200 */
[----:B------:R-:W1:Y:S03]  /*2fb0*/  LDSM.16.M88.4 R152, [R213+0xc00] ;  /* 0x000c0000d598783b */ /* 0x000e660000000200 */
[----:B------:R-:W-:Y:S01]  /*2fc0*/  HMMA.16816.F32.BF16 R92, R76, R94, RZ ;  /* 0x0000005e4c5c723c */ /* 0x000fe200000418ff */
[----:B------:R-:W1:Y:S04]  /*2fd0*/  LDSM.16.M88.4 R148, [R213+0x1000] ;  /* 0x00100000d594783b */ /* 0x000e680000000200 */
[----:B------:R-:W0:Y:S03]  /*2fe0*/  LDGDEPBAR ;  /* 0x00000000000079af */ /* 0x000e260000000000 */
[----:B------:R-:W-:Y:S08]  /*2ff0*/  HMMA.16816.F32.BF16 R68, R8, R64, RZ ;  /* 0x000000400844723c */ /* 0x000ff000000418ff */
[-C--:B------:R-:W-:Y:S08]  /*3000*/  HMMA.16816.F32.BF16 R132, R76, R66.reuse, RZ ;  /* 0x000000424c84723c */ /* 0x080ff000000418ff */
[----:B------:R-:W-:Y:S01]  /*3010*/  HMMA.16816.F32.BF16 R64, R8, R66, RZ ;  /* 0x000000420840723c */ /* 0x000fe200000418ff */
[----:B------:R-:W-:-:S07]  /*3020*/  DEPBAR.LE SB0, 0x0 ;  /* 0x000080000000791a */ /* 0x000fce0000000000 */
[----:B------:R-:W-:Y:S08]  /*3030*/  HMMA.16816.F32.BF16 R72, R164, R168, R72 ;  /* 0x000000a8a448723c */ /* 0x000ff00000041848 */
[----:B---3--:R-:W-:Y:S08]  /*3040*/  HMMA.16816.F32.BF16 R128, R76, R124, RZ ;  /* 0x0000007c4c80723c */ /* 0x008ff000000418ff */
[-C--:B----4-:R-:W-:Y:S08]  /*3050*/  HMMA.16816.F32.BF16 R24, R172, R146.reuse, R24 ;  /* 0x00000092ac18723c */ /* 0x090ff00000041818 */
[----:B------:R-:W-:Y:S07]  /*3060*/  HMMA.16816.F32.BF16 R92, R164, R146, R92 ;  /* 0x00000092a45c723c */ /* 0x000fee000004185c */
[----:B------:R-:W-:Y:S01]  /*3070*/  IMAD.U32 R147, RZ, RZ, UR22 ;  /* 0x00000016ff937e24 */ /* 0x000fe2000f8e00ff */
[----:B------:R-:W-:Y:S03]  /*3080*/  HMMA.16816.F32.BF16 R68, R172, R168, R68 ;  /* 0x000000a8ac44723c */ /* 0x000fe60000041844 */
[----:B------:R-:W-:-:S05]  /*3090*/  IMAD R147, R147, 0x80, R218 ;  /* 0x0000008093937824 */ /* 0x000fca00078e02da */
[----:B------:R-:W-:Y:S01]  /*30a0*/  HMMA.16816.F32.BF16 R132, R164, R170, R132 ;  /* 0x000000aaa484723c */ /* 0x000fe20000041884 */
[C---:B------:R-:W-:Y:S02]  /*30b0*/  ISETP.GE.AND P1, PT, R147.reuse, R228, PT ;  /* 0x000000e49300720c */ /* 0x040fe40003f26270 */
[C---:B------:R-:W-:Y:S02]  /*30c0*/  IADD3 R0, R147.reuse, 0x1, RZ ;  /* 0x0000000193007810 */ /* 0x040fe40007ffe0ff */
[C---:B------:R-:W-:Y:S02]  /*30d0*/  ISETP.LT.OR P1, PT, R147.reuse, R229, P1 ;  /* 0x000000e59300720c */ /* 0x040fe40000f21670 */
[----:B------:R-:W-:Y:S01]  /*30e0*/  ISETP.GE.AND P0, PT, R147, R226, PT ;  /* 0x000000e29300720c */ /* 0x000fe20003f06270 */
[----:B------:R-:W-:Y:S01]  /*30f0*/  HMMA.16816.F32.BF16 R60, R8, R124, RZ ;  /* 0x0000007c083c723c */ /* 0x000fe200000418ff */
[----:B------:R-:W-:Y:S02]  /*3100*/  ISETP.GE.AND P3, PT, R0, R228, PT ;  /* 0x000000e40000720c */ /* 0x000fe40003f66270 */
[----:B------:R-:W-:-:S02]  /*3110*/  FSEL R3, R72, -INF , !P1 ;  /* 0xff80000048037808 */ /* 0x000fc40004800000 */
[C---:B------:R-:W-:Y:S02]  /*3120*/  ISETP.GE.AND P4, PT, R147.reuse, R224, PT ;  /* 0x000000e09300720c */ /* 0x040fe40003f86270 */
[C---:B------:R-:W-:Y:S01]  /*3130*/  ISETP.GE.AND P1, PT, R147.reuse, R222, PT ;  /* 0x000000de9300720c */ /* 0x040fe20003f26270 */
[-C--:B------:R-:W-:Y:S01]  /*3140*/  HMMA.16816.F32.BF16 R12, R8, R176.reuse, RZ ;  /* 0x000000b0080c723c */ /* 0x080fe200000418ff */
[C---:B------:R-:W-:Y:S02]  /*3150*/  ISETP.LT.OR P0, PT, R147.reuse, R227, P0 ;  /* 0x000000e39300720c */ /* 0x040fe40000701670 */
[----:B------:R-:W-:Y:S02]  /*3160*/  IADD3 R6, R147, 0x8, RZ ;  /* 0x0000000893067810 */ /* 0x000fe40007ffe0ff */
[C---:B------:R-:W-:Y:S02]  /*3170*/  ISETP.GE.AND P6, PT, R0.reuse, R226, PT ;  /* 0x000000e20000720c */ /* 0x040fe40003fc6270 */
[C---:B------:R-:W-:Y:S01]  /*3180*/  ISETP.GE.AND P5, PT, R0.reuse, R224, PT ;  /* 0x000000e00000720c */ /* 0x040fe20003fa6270 */
[----:B------:R-:W-:Y:S01]  /*3190*/  HMMA.16816.F32.BF16 R80, R76, R176, RZ ;  /* 0x000000b04c50723c */ /* 0x000fe200000418ff */
[----:B------:R-:W-:-:S02]  /*31a0*/  ISETP.GE.AND P2, PT, R0, R222, PT ;  /* 0x000000de0000720c */ /* 0x000fc40003f46270 */
[----:B------:R-:W-:Y:S02]  /*31b0*/  ISETP.LT.OR P3, PT, R0, R229, P3 ;  /* 0x000000e50000720c */ /* 0x000fe40001f61670 */
[C---:B------:R-:W-:Y:S02]  /*31c0*/  ISETP.LT.OR P4, PT, R147.reuse, R225, P4 ;  /* 0x000000e19300720c */ /* 0x040fe40002781670 */
[----:B------:R-:W-:Y:S01]  /*31d0*/  ISETP.LT.OR P1, PT, R147, R223, P1 ;  /* 0x000000df9300720c */ /* 0x000fe20000f21670 */
[----:B------:R-:W-:Y:S01]  /*31e0*/  HMMA.16816.F32.BF16 R64, R172, R170, R64 ;  /* 0x000000aaac40723c */ /* 0x000fe20000041840 */
[----:B------:R-:W-:Y:S02]  /*31f0*/  FSEL R2, R74, -INF , !P0 ;  /* 0xff8000004a027808 */ /* 0x000fe40004000000 */
[----:B------:R-:W-:Y:S02]  /*3200*/  ISETP.GE.AND P0, PT, R6, R228, PT ;  /* 0x000000e40600720c */ /* 0x000fe40003f06270 */
[----:B------:R-:W-:-:S02]  /*3210*/  ISETP.LT.OR P6, PT, R0, R227, P6 ;  /* 0x000000e30000720c */ /* 0x000fc400037c1670 */
[C---:B------:R-:W-:Y:S01]  /*3220*/  ISETP.LT.OR P5, PT, R0.reuse, R225, P5 ;  /* 0x000000e10000720c */ /* 0x040fe20002fa1670 */
[-C--:B------:R-:W-:Y:S01]  /*3230*/  HMMA.16816.F32.BF16 R56, R8, R126.reuse, RZ ;  /* 0x0000007e0838723c */ /* 0x080fe200000418ff */
[----:B------:R-:W-:Y:S02]  /*3240*/  ISETP.LT.OR P2, PT, R0, R223, P2 ;  /* 0x000000df0000720c */ /* 0x000fe40001741670 */
[----:B------:R-:W-:Y:S02]  /*3250*/  FSEL R74, R73, -INF , !P3 ;  /* 0xff800000494a7808 */ /* 0x000fe40005800000 */
[----:B------:R-:W-:Y:S02]  /*3260*/  FSEL R0, R68, -INF , !P4 ;  /* 0xff80000044007808 */ /* 0x000fe40006000000 */
[----:B------:R-:W-:Y:S01]  /*3270*/  FSEL R70, R70, -INF , !P1 ;  /* 0xff80000046467808 */ /* 0x000fe20004800000 */
[----:B------:R-:W-:Y:S01]  /*3280*/  HMMA.16816.F32.BF16 R124, R76, R126, RZ ;  /* 0x0000007e4c7c723c */ /* 0x000fe200000418ff */
[----:B------:R-:W-:-:S02]  /*3290*/  IADD3 R73, R147, 0x9, RZ ;  /* 0x0000000993497810 */ /* 0x000fc40007ffe0ff */
[C---:B------:R-:W-:Y:S02]  /*32a0*/  ISETP.GE.AND P4, PT, R6.reuse, R226, PT ;  /* 0x000000e20600720c */ /* 0x040fe40003f86270 */
[C---:B------:R-:W-:Y:S02]  /*32b0*/  ISETP.GE.AND P1, PT, R6.reuse, R224, PT ;  /* 0x000000e00600720c */ /* 0x040fe40003f26270 */
[C---:B------:R-:W-:Y:S01]  /*32c0*/  ISETP.GE.AND P3, PT, R6.reuse, R222, PT ;  /* 0x000000de0600720c */ /* 0x040fe20003f66270 */
[----:B------:R-:W-:Y:S01]  /*32d0*/  HMMA.16816.F32.BF16 R52, R8, R116, RZ ;  /* 0x000000740834723c */ /* 0x000fe200000418ff */
[----:B------:R-:W-:Y:S02]  /*32e0*/  ISETP.LT.OR P0, PT, R6, R229, P0 ;  /* 0x000000e50600720c */ /* 0x000fe40000701670 */
[----:B------:R-:W-:Y:S02]  /*32f0*/  FSEL R7, R69, -INF , !P5 ;  /* 0xff80000045077808 */ /* 0x000fe40006800000 */
[----:B------:R-:W-:-:S02]  /*3300*/  ISETP.GE.AND P5, PT, R73, R228, PT ;  /* 0x000000e44900720c */ /* 0x000fc40003fa6270 */
[C---:B------:R-:W-:Y:S01]  /*3310*/  ISETP.LT.OR P4, PT, R6.reuse, R227, P4 ;  /* 0x000000e30600720c */ /* 0x040fe20002781670 */
[C---:B------:R-:W-:Y:S01]  /*3320*/  HMMA.16816.F32.BF16 R48, R8.reuse, R118, RZ ;  /* 0x000000760830723c */ /* 0x040fe200000418ff */
[C---:B------:R-:W-:Y:S02]  /*3330*/  ISETP.LT.OR P1, PT, R6.reuse, R225, P1 ;  /* 0x000000e10600720c */ /* 0x040fe40000f21670 */
[----:B------:R-:W-:Y:S02]  /*3340*/  ISETP.LT.OR P3, PT, R6, R223, P3 ;  /* 0x000000df0600720c */ /* 0x000fe40001f61670 */
[----:B------:R-:W-:Y:S02]  /*3350*/  FSEL R72, R75, -INF , !P6 ;  /* 0xff8000004b487808 */ /* 0x000fe40007000000 */
[----:B------:R-:W-:Y:S01]  /*3360*/  FSEL R6, R71, -INF , !P2 ;  /* 0xff80000047067808 */ /* 0x000fe20005000000 */
[----:B-----5:R-:W-:Y:S01]  /*3370*/  HMMA.16816.F32.BF16 R44, R8, R108, RZ ;  /* 0x0000006c082c723c */ /* 0x020fe200000418ff */
[----:B------:R-:W-:-:S02]  /*3380*/  FSEL R75, R132, -INF , !P0 ;  /* 0xff800000844b7808 */ /* 0x000fc40004000000 */
[C---:B------:R-:W-:Y:S02]  /*3390*/  ISETP.GE.AND P6, PT, R73.reuse, R226, PT ;  /* 0x000000e24900720c */ /* 0x040fe40003fc6270 */
[C---:B------:R-:W-:Y:S02]  /*33a0*/  ISETP.GE.AND P2, PT, R73.reuse, R224, PT ;  /* 0x000000e04900720c */ /* 0x040fe40003f46270 */
[C---:B------:R-:W-:Y:S01]  /*33b0*/  ISETP.GE.AND P0, PT, R73.reuse, R222, PT ;  /* 0x000000de4900720c */ /* 0x040fe20003f06270 */
[----:B------:R-:W-:Y:S01]  /*33c0*/  HMMA.16816.F32.BF16 R40, R8, R110, RZ ;  /* 0x0000006e0828723c */ /* 0x000fe200000418ff */
[----:B------:R-:W-:Y:S02]  /*33d0*/  ISETP.LT.OR P5, PT, R73, R229, P5 ;  /* 0x000000e54900720c */ /* 0x000fe40002fa1670 */
[----:B------:R-:W-:Y:S02]  /*33e0*/  IADD3 R68, R147, 0x10, RZ ;  /* 0x0000001093447810 */ /* 0x000fe40007ffe0ff */
[----:B------:R-:W-:-:S02]  /*33f0*/  ISETP.LT.OR P6, PT, R73, R227, P6 ;  /* 0x000000e34900720c */ /* 0x000fc400037c1670 */
[C---:B------:R-:W-:Y:S01]  /*3400*/  ISETP.LT.OR P2, PT, R73.reuse, R225, P2 ;  /* 0x000000e14900720c */ /* 0x040fe20001741670 */
[C---:B------:R-:W-:Y:S01]  /*3410*/  HMMA.16816.F32.BF16 R36, R8.reuse, R100, RZ ;  /* 0x000000640824723c */ /* 0x040fe200000418ff */
[----:B------:R-:W-:Y:S02]  /*3420*/  ISETP.LT.OR P0, PT, R73, R223, P0 ;  /* 0x000000df4900720c */ /* 0x000fe40000701670 */
[----:B------:R-:W-:Y:S02]  /*3430*/  FSEL R73, R134, -INF , !P4 ;  /* 0xff80000086497808 */ /* 0x000fe40006000000 */
[C---:B------:R-:W-:Y:S02]  /*3440*/  ISETP.GE.AND P4, PT, R68.reuse, R228, PT ;  /* 0x000000e44400720c */ /* 0x040fe40003f86270 */
[----:B------:R-:W-:Y:S01]  /*3450*/  FSEL R69, R67, -INF , !P0 ;  /* 0xff80000043457808 */ /* 0x000fe20004000000 */
[----:B------:R-:W-:Y:S01]  /*3460*/  HMMA.16816.F32.BF16 R32, R8, R102, RZ ;  /* 0x000000660820723c */ /* 0x000fe200000418ff */
[----:B------:R-:W-:-:S02]  /*3470*/  ISETP.LT.OR P4, PT, R68, R229, P4 ;  /* 0x000000e54400720c */ /* 0x000fc40002781670 */
[----:B------:R-:W-:-:S05]  /*3480*/  IADD3 R71, R147, 0x19, RZ ;  /* 0x0000001993477810 */ /* 0x000fca0007ffe0ff */
[C---:B-1----:R-:W-:Y:S08]  /*3490*/  HMMA.16816.F32.BF16 R20, R8.reuse, R84, RZ ;  /* 0x000000540814723c */ /* 0x042ff000000418ff */
        /* <DEDUP_REMOVED lines=10> */
[----:B------:R-:W-:Y:S08]  /*3540*/  HMMA.16816.F32.BF16 R76, R76, R178, RZ ;  /* 0x000000b24c4c723c */ /* 0x000ff000000418ff */
[-C--:B------:R-:W-:Y:S08]  /*3550*/  HMMA.16816.F32.BF16 R128, R164, R160.reuse, R128 ;  /* 0x000000a0a480723c */ /* 0x080ff00000041880 */
[C---:B------:R-:W-:Y:S08]  /*3560*/  HMMA.16816.F32.BF16 R60, R172.reuse, R160, R60 ;  /* 0x000000a0ac3c723c */ /* 0x040ff0000004183c */
[-C--:B--2---:R-:W-:Y:S08]  /*3570*/  HMMA.16816.F32.BF16 R12, R172, R136.reuse, R12 ;  /* 0x00000088ac0c723c */ /* 0x084ff0000004180c */
[----:B------:R-:W-:Y:S01]  /*3580*/  HMMA.16816.F32.BF16 R80, R164, R136, R80 ;  /* 0x00000088a450723c */ /* 0x000fe20000041850 */
[----:B------:R-:W-:-:S06]  /*3590*/  FSEL R146, R128, -INF , !P4 ;  /* 0xff80000080927808 */ /* 0x000fcc0006000000 */
[----:B------:R-:W-:Y:S01]  /*35a0*/  FSEL R137, R64, -INF , !P1 ;  /* 0xff80000040897808 */ /* 0x000fe20004800000 */
[----:B------:R-:W-:Y:S01]  /*35b0*/  HMMA.16816.F32.BF16 R124, R164, R162, R124 ;  /* 0x000000a2a47c723c */ /* 0x000fe2000004187c */
        /* <DEDUP_REMOVED lines=8> */
[----:B------:R-:W-:Y:S01]  /*3640*/  ISETP.LT.OR P5, PT, R68, R223, P5 ;  /* 0x000000df4400720c */ /* 0x000fe20002fa1670 */
[----:B------:R-:W-:Y:S01]  /*3650*/  HMMA.16816.F32.BF16 R76, R164, R138, R76 ;  /* 0x0000008aa44c723c */ /* 0x000fe2000004184c */
[----:B------:R-:W-:Y:S02]  /*3660*/  IADD3 R68, R147, 0x11, RZ ;  /* 0x0000001193447810 */ /* 0x000fe40007ffe0ff */
[----:B------:R-:W-:Y:S02]  /*3670*/  FSEL R136, R60, -INF , !P3 ;  /* 0xff8000003c887808 */ /* 0x000fe40005800000 */
[----:B------:R-:W-:-:S02]  /*3680*/  ISETP.GE.AND P0, PT, R68, R226, PT ;  /* 0x000000e24400720c */ /* 0x000fc40003f06270 */
[----:B------:R-:W-:Y:S01]  /*3690*/  FSEL R139, R135, -INF , !P6 ;  /* 0xff800000878b7808 */ /* 0x000fe20007000000 */
[C---:B------:R-:W-:Y:S01]  /*36a0*/  HMMA.16816.F32.BF16 R56, R172.reuse, R162, R56 ;  /* 0x000000a2ac38723c */ /* 0x040fe20000041838 */
[----:B------:R-:W-:Y:S02]  /*36b0*/  FSEL R138, R65, -INF , !P2 ;  /* 0xff800000418a7808 */ /* 0x000fe40005000000 */
[C---:B------:R-:W-:Y:S02]  /*36c0*/  ISETP.GE.AND P2, PT, R68.reuse, R228, PT ;  /* 0x000000e44400720c */ /* 0x040fe40003f46270 */
[C---:B------:R-:W-:Y:S02]  /*36d0*/  ISETP.GE.AND P6, PT, R68.reuse, R224, PT ;  /* 0x000000e04400720c */ /* 0x040fe40003fc6270 */
[C---:B------:R-:W-:Y:S01]  /*36e0*/  ISETP.GE.AND P4, PT, R68.reuse, R222, PT ;  /* 0x000000de4400720c */ /* 0x040fe20003f86270 */
[----:B------:R-:W-:Y:S01]  /*36f0*/  HMMA.16816.F32.BF16 R20, R172, R140, R20 ;  /* 0x0000008cac14723c */ /* 0x000fe20000041814 */
[----:B------:R-:W-:-:S02]  /*3700*/  ISETP.LT.OR P2, PT, R68, R229, P2 ;  /* 0x000000e54400720c */ /* 0x000fc40001741670 */
        /* <DEDUP_REMOVED lines=8> */
[----:B------:R-:W-:Y:S01]  /*3790*/  HMMA.16816.F32.BF16 R88, R164, R140, R88 ;  /* 0x0000008ca458723c */ /* 0x000fe20000041858 */
[C---:B------:R-:W-:Y:S02]  /*37a0*/  ISETP.GE.AND P2, PT, R68.reuse, R226, PT ;  /* 0x000000e24400720c */ /* 0x040fe40003f46270 */
[C---:B------:R-:W-:Y:S02]  /*37b0*/  ISETP.GE.AND P3, PT, R68.reuse, R222, PT ;  /* 0x000000de4400720c */ /* 0x040fe40003f66270 */
[----:B------:R-:W-:Y:S02]  /*37c0*/  ISETP.LT.OR P0, PT, R68, R229, P0 ;  /* 0x000000e54400720c */ /* 0x000fe40000701670 */
[----:B------:R-:W-:Y:S01]  /*37d0*/  FSEL R140, R130, -INF , !P1 ;  /* 0xff800000828c7808 */ /* 0x000fe20004800000 */
[----:B------:R-:W-:Y:S01]  /*37e0*/  HMMA.16816.F32.BF16 R52, R172, R156, R52 ;  /* 0x0000009cac34723c */ /* 0x000fe20000041834 */
[----:B------:R-:W-:-:S02]  /*37f0*/  ISETP.GE.AND P1, PT, R68, R224, PT ;  /* 0x000000e04400720c */ /* 0x000fc40003f26270 */
[C---:B------:R-:W-:Y:S02]  /*3800*/  ISETP.LT.OR P2, PT, R68.reuse, R227, P2 ;  /* 0x000000e34400720c */ /* 0x040fe40001741670 */
[C---:B------:R-:W-:Y:S02]  /*3810*/  ISETP.LT.OR P1, PT, R68.reuse, R225, P1 ;  /* 0x000000e14400720c */ /* 0x040fe40000f21670 */
[----:B------:R-:W-:Y:S01]  /*3820*/  ISETP.LT.OR P3, PT, R68, R223, P3 ;  /* 0x000000df4400720c */ /* 0x000fe20001f61670 */
[----:B------:R-:W-:Y:S01]  /*3830*/  HMMA.16816.F32.BF16 R48, R172, R158, R48 ;  /* 0x0000009eac30723c */ /* 0x000fe20000041830 */
[----:B------:R-:W-:Y:S02]  /*3840*/  FSEL R68, R63, -INF , !P4 ;  /* 0xff8000003f447808 */ /* 0x000fe40006000000 */
[----:B------:R-:W-:Y:S02]  /*3850*/  FSEL R60, R124, -INF , !P0 ;  /* 0xff8000007c3c7808 */ /* 0x000fe40004000000 */
[----:B------:R-:W-:-:S02]  /*3860*/  ISETP.GE.AND P4, PT, R71, R224, PT ;  /* 0x000000e04700720c */ /* 0x000fc40003f86270 */
[----:B------:R-:W-:Y:S01]  /*3870*/  ISETP.GE.AND P0, PT, R71, R222, PT ;  /* 0x000000de4700720c */ /* 0x000fe20003f06270 */
[-C--:B------:R-:W-:Y:S01]  /*3880*/  HMMA.16816.F32.BF16 R28, R172, R144.reuse, R28 ;  /* 0x00000090ac1c723c */ /* 0x080fe2000004181c */
[----:B------:R-:W-:Y:S02]  /*3890*/  FSEL R135, R61, -INF , !P6 ;  /* 0xff8000003d877808 */ /* 0x000fe40007000000 */
[----:B------:R-:W-:Y:S02]  /*38a0*/  FSEL R132, R62, -INF , !P5 ;  /* 0xff8000003e847808 */ /* 0x000fe40006800000 */
[C---:B------:R-:W-:Y:S02]  /*38b0*/  ISETP.GE.AND P5, PT, R71.reuse, R228, PT ;  /* 0x000000e44700720c */ /* 0x040fe40003fa6270 */
[----:B------:R-:W-:Y:S01]  /*38c0*/  ISETP.GE.AND P6, PT, R71, R226, PT ;  /* 0x000000e24700720c */ /* 0x000fe20003fc6270 */
[----:B------:R-:W-:Y:S01]  /*38d0*/  HMMA.16816.F32.BF16 R96, R164, R144, R96 ;  /* 0x00000090a460723c */ /* 0x000fe20000041860 */
[----:B------:R-:W-:-:S02]  /*38e0*/  IADD3 R62, R147, 0x20, RZ ;  /* 0x00000020933e7810 */ /* 0x000fc40007ffe0ff */
[C---:B------:R-:W-:Y:S02]  /*38f0*/  ISETP.LT.OR P4, PT, R71.reuse, R225, P4 ;  /* 0x000000e14700720c */ /* 0x040fe40002781670 */
[----:B------:R-:W-:Y:S02]  /*3900*/  ISETP.LT.OR P0, PT, R71, R223, P0 ;  /* 0x000000df4700720c */ /* 0x000fe40000701670 */
[----:B------:R-:W-:Y:S01]  /*3910*/  IADD3 R63, R147, 0x21, RZ ;  /* 0x00000021933f7810 */ /* 0x000fe20007ffe0ff */
[----:B------:R-:W-:Y:S01]  /*3920*/  HMMA.16816.F32.BF16 R116, R164, R158, R116 ;  /* 0x0000009ea474723c */ /* 0x000fe20000041874 */
[C---:B------:R-:W-:Y:S02]  /*3930*/  ISETP.LT.OR P5, PT, R71.reuse, R229, P5 ;  /* 0x000000e54700720c */ /* 0x040fe40002fa1670 */
[----:B------:R-:W-:Y:S02]  /*3940*/  ISETP.LT.OR P6, PT, R71, R227, P6 ;  /* 0x000000e34700720c */ /* 0x000fe400037c1670 */
[----:B------:R-:W-:-:S02]  /*3950*/  FSEL R134, R56, -INF , !P1 ;  /* 0xff80000038867808 */ /* 0x000fc40004800000 */
[----:B------:R-:W-:Y:S01]  /*3960*/  ISETP.GE.AND P1, PT, R62, R226, PT ;  /* 0x000000e23e00720c */ /* 0x000fe20003f26270 */
[-C--:B------:R-:W-:Y:S01]  /*3970*/  HMMA.16816.F32.BF16 R112, R164, R152.reuse, R112 ;  /* 0x00000098a470723c */ /* 0x080fe20000041870 */
[----:B------:R-:W-:Y:S02]  /*3980*/  FSEL R144, R58, -INF , !P3 ;  /* 0xff8000003a907808 */ /* 0x000fe40005800000 */
[----:B------:R-:W-:Y:S02]  /*3990*/  FSEL R133, R57, -INF , !P4 ;  /* 0xff80000039857808 */ /* 0x000fe40006000000 */
[----:B------:R-:W-:Y:S02]  /*39a0*/  FSEL R71, R59, -INF , !P0 ;  /* 0xff8000003b477808 */ /* 0x000fe40004000000 */
[----:B------:R-:W-:Y:S01]  /*39b0*/  FSEL R61, R126, -INF , !P2 ;  /* 0xff8000007e3d7808 */ /* 0x000fe20005000000 */
[----:B------:R-:W-:Y:S01]  /*39c0*/  HMMA.16816.F32.BF16 R44, R172, R152, R44 ;  /* 0x00000098ac2c723c */ /* 0x000fe2000004182c */
[----:B------:R-:W-:-:S02]  /*39d0*/  ISETP.GE.AND P3, PT, R62, R224, PT ;  /* 0x000000e03e00720c */ /* 0x000fc40003f66270 */
[C---:B------:R-:W-:Y:S02]  /*39e0*/  ISETP.GE.AND P4, PT, R63.reuse, R228, PT ;  /* 0x000000e43f00720c */ /* 0x040fe40003f86270 */
[C---:B------:R-:W-:Y:S02]  /*39f0*/  ISETP.GE.AND P0, PT, R63.reuse, R226, PT ;  /* 0x000000e23f00720c */ /* 0x040fe40003f06270 */
[C---:B------:R-:W-:Y:S01]  /*3a00*/  ISETP.GE.AND P2, PT, R62.reuse, R228, PT ;  /* 0x000000e43e00720c */ /* 0x040fe20003f46270 */
[----:B------:R-:W-:Y:S01]  /*3a10*/  HMMA.16816.F32.BF16 R40, R172, R154, R40 ;  /* 0x0000009aac28723c */ /* 0x000fe20000041828 */
[C---:B------:R-:W-:Y:S02]  /*3a20*/  ISETP.LT.OR P1, PT, R62.reuse, R227, P1 ;  /* 0x000000e33e00720c */ /* 0x040fe40000f21670 */
[----:B------:R-:W-:Y:S02]  /*3a30*/  ISETP.LT.OR P3, PT, R62, R225, P3 ;  /* 0x000000e13e00720c */ /* 0x000fe40001f61670 */
[----:B------:R-:W-:-:S02]  /*3a40*/  ISETP.LT.OR P4, PT, R63, R229, P4 ;  /* 0x000000e53f00720c */ /* 0x000fc40002781670 */
[----:B------:R-:W-:Y:S01]  /*3a50*/  ISETP.LT.OR P0, PT, R63, R227, P0 ;  /* 0x000000e33f00720c */ /* 0x000fe20000701670 */
[-C--:B------:R-:W-:Y:S01]  /*3a60*/  HMMA.16816.F32.BF16 R16, R172, R142.reuse, R16 ;  /* 0x0000008eac10723c */ /* 0x080fe20000041810 */
[C---:B------:R-:W-:Y:S02]  /*3a70*/  ISETP.LT.OR P2, PT, R62.reuse, R229, P2 ;  /* 0x000000e53e00720c */ /* 0x040fe40001741670 */
[----:B------:R-:W-:Y:S02]  /*3a80*/  IADD3 R59, R147, 0x28, RZ ;  /* 0x00000028933b7810 */ /* 0x000fe40007ffe0ff */
[----:B------:R-:W-:Y:S02]  /*3a90*/  FSEL R56, R125, -INF , !P5 ;  /* 0xff8000007d387808 */ /* 0x000fe40006800000 */
[----:B------:R-:W-:Y:S01]  /*3aa0*/  ISETP.GE.AND P5, PT, R62, R222, PT ;  /* 0x000000de3e00720c */ /* 0x000fe20003fa6270 */
[----:B------:R-:W-:Y:S01]  /*3ab0*/  HMMA.16816.F32.BF16 R84, R164, R142, R84 ;  /* 0x0000008ea454723c */ /* 0x000fe20000041854 */
[----:B------:R-:W-:-:S02]  /*3ac0*/  FSEL R141, R122, -INF , !P1 ;  /* 0xff8000007a8d7808 */ /* 0x000fc40004800000 */
[----:B------:R-:W-:Y:S02]  /*3ad0*/  FSEL R57, R121, -INF , !P4 ;  /* 0xff80000079397808 */ /* 0x000fe40006000000 */
[----:B------:R-:W-:Y:S02]  /*3ae0*/  FSEL R122, R123, -INF , !P0 ;  /* 0xff8000007b7a7808 */ /* 0x000fe40004000000 */
[----:B------:R-:W-:Y:S01]  /*3af0*/  FSEL R199, R52, -INF , !P3 ;  /* 0xff80000034c77808 */ /* 0x000fe20005800000 */
[----:B------:R-:W-:Y:S01]  /*3b00*/  HMMA.16816.F32.BF16 R108, R164, R154, R108 ;  /* 0x0000009aa46c723c */ /* 0x000fe2000004186c */
[----:B------:R-:W-:Y:S02]  /*3b10*/  FSEL R58, R120, -INF , !P2 ;  /* 0xff800000783a7808 */ /* 0x000fe40005000000 */
[C---:B------:R-:W-:Y:S02]  /*3b20*/  ISETP.GE.AND P1, PT, R59.reuse, R228, PT ;  /* 0x000000e43b00720c */ /* 0x040fe40003f26270 */
[----:B------:R-:W-:-:S02]  /*3b30*/  ISETP.GE.AND P4, PT, R59, R226, PT ;  /* 0x000000e23b00720c */ /* 0x000fc40003f86270 */
[C---:B------:R-:W-:Y:S01]  /*3b40*/  ISETP.GE.AND P0, PT, R59.reuse, R224, PT ;  /* 0x000000e03b00720c */ /* 0x040fe20003f06270 */
[-C--:B------:R-:W-:Y:S01]  /*3b50*/  HMMA.16816.F32.BF16 R104, R164, R148.reuse, R104 ;  /* 0x00000094a468723c */ /* 0x080fe20000041868 */
[-C--:B------:R-:W-:Y:S02]  /*3b60*/  ISETP.GE.AND P3, PT, R59, R222.reuse, PT ;  /* 0x000000de3b00720c */ /* 0x080fe40003f66270 */
[----:B------:R-:W-:Y:S02]  /*3b70*/  ISETP.GE.AND P2, PT, R63, R222, PT ;  /* 0x000000de3f00720c */ /* 0x000fe40003f46270 */
[----:B------:R-:W-:Y:S02]  /*3b80*/  ISETP.LT.OR P5, PT, R62, R223, P5 ;  /* 0x000000df3e00720c */ /* 0x000fe40002fa1670 */
[----:B------:R-:W-:Y:S01]  /*3b90*/  FSEL R62, R127, -INF , !P6 ;  /* 0xff8000007f3e7808 */ /* 0x000fe20007000000 */
[----:B------:R-:W-:Y:S01]  /*3ba0*/  HMMA.16816.F32.BF16 R36, R172, R148, R36 ;  /* 0x00000094ac24723c */ /* 0x000fe20000041824 */
[----:B------:R-:W-:-:S02]  /*3bb0*/  ISETP.GE.AND P6, PT, R63, R224, PT ;  /* 0x000000e03f00720c */ /* 0x000fc40003fc6270 */
[C---:B------:R-:W-:Y:S02]  /*3bc0*/  ISETP.LT.OR P1, PT, R59.reuse, R229, P1 ;  /* 0x000000e53b00720c */ /* 0x040fe40000f21670 */
[C---:B------:R-:W-:Y:S02]  /*3bd0*/  ISETP.LT.OR P4, PT, R59.reuse, R227, P4 ;  /* 0x000000e33b00720c */ /* 0x040fe40002781670 */
[C---:B------:R-:W-:Y:S01]  /*3be0*/  ISETP.LT.OR P0, PT, R59.reuse, R225, P0 ;  /* 0x000000e13b00720c */ /* 0x040fe20000701670 */
[----:B------:R-:W-:Y:S01]  /*3bf0*/  HMMA.16816.F32.BF16 R32, R172, R150, R32 ;  /* 0x00000096ac20723c */ /* 0x000fe20000041820 */
[-C--:B------:R-:W-:Y:S02]  /*3c00*/  ISETP.LT.OR P3, PT, R59, R223.reuse, P3 ;  /* 0x000000df3b00720c */ /* 0x080fe40001f61670 */
[----:B------:R-:W-:Y:S02]  /*3c10*/  ISETP.LT.OR P2, PT, R63, R223, P2 ;  /* 0x000000df3f00720c */ /* 0x000fe40001741670 */
[----:B------:R-:W-:-:S02]  /*3c20*/  IADD3 R59, R147, 0x29, RZ ;  /* 0x00000029933b7810 */ /* 0x000fc40007ffe0ff */
[----:B------:R-:W-:Y:S01]  /*3c30*/  ISETP.LT.OR P6, PT, R63, R225, P6 ;  /* 0x000000e13f00720c */ /* 0x000fe200037c1670 */
[----:B------:R-:W-:Y:S01]  /*3c40*/  HMMA.16816.F32.BF16 R100, R164, R150, R100 ;  /* 0x00000096a464723c */ /* 0x000fe20000041864 */
[----:B------:R-:W-:Y:S02]  /*3c50*/  FSEL R197, R48, -INF , !P0 ;  /* 0xff80000030c57808 */ /* 0x000fe40004000000 */
[----:B------:R-:W-:Y:S02]  /*3c60*/  FSEL R195, R54, -INF , !P5 ;  /* 0xff80000036c37808 */ /* 0x000fe40006800000 */
[----:B------:R-:W-:Y:S02]  /*3c70*/  FSEL R194, R55, -INF , !P2 ;  /* 0xff80000037c27808 */ /* 0x000fe40005000000 */
[----:B------:R-:W-:Y:S01]  /*3c80*/  IADD3 R52, R147, 0x30, RZ ;  /* 0x0000003093347810 */ /* 0x000fe20007ffe0ff */
[----:B------:R-:W-:Y:S01]  /*3c90*/  BAR.SYNC.DEFER_BLOCKING 0x0 ;  /* 0x0000000000007b1d */ /* 0x000fe20000010000 */
[----:B------:R-:W-:-:S02]  /*3ca0*/  ISETP.GE.AND P0, PT, R59, R222, PT ;  /* 0x000000de3b00720c */ /* 0x000fc40003f06270 */
[C---:B------:R-:W-:Y:S02]  /*3cb0*/  ISETP.GE.AND P2, PT, R59.reuse, R226, PT ;  /* 0x000000e23b00720c */ /* 0x040fe40003f46270 */
[----:B------:R-:W-:Y:S02]  /*3cc0*/  ISETP.GE.AND P5, PT, R59, R224, PT ;  /* 0x000000e03b00720c */ /* 0x000fe40003fa6270 */
[----:B------:R-:W-:Y:S02]  /*3cd0*/  FSEL R198, R53, -INF , !P6 ;  /* 0xff80000035c67808 */ /* 0x000fe40007000000 */
[----:B------:R-:W-:Y:S02]  /*3ce0*/  FSEL R193, R50, -INF , !P3 ;  /* 0xff80000032c17808 */ /* 0x000fe40005800000 */
[C---:B------:R-:W-:Y:S02]  /*3cf0*/  ISETP.GE.AND P6, PT, R59.reuse, R228, PT ;  /* 0x000000e43b00720c */ /* 0x040fe40003fc6270 */
[----:B------:R-:W-:-:S02]  /*3d00*/  ISETP.LT.OR P0, PT, R59, R223, P0 ;  /* 0x000000df3b00720c */ /* 0x000fc40000701670 */
[C---:B------:R-:W-:Y:S02]  /*3d10*/  ISETP.GE.AND P3, PT, R52.reuse, R228, PT ;  /* 0x000000e43400720c */ /* 0x040fe40003f66270 */
[C---:B------:R-:W-:Y:S02]  /*3d20*/  ISETP.LT.OR P2, PT, R59.reuse, R227, P2 ;  /* 0x000000e33b00720c */ /* 0x040fe40001741670 */
[----:B------:R-:W-:Y:S02]  /*3d30*/  ISETP.LT.OR P5, PT, R59, R225, P5 ;  /* 0x000000e13b00720c */ /* 0x000fe40002fa1670 */
[----:B------:R-:W-:Y:S02]  /*3d40*/  IADD3 R50, R147, 0x31, RZ ;  /* 0x0000003193327810 */ /* 0x000fe40007ffe0ff */
[-C--:B------:R-:W-:Y:S02]  /*3d50*/  ISETP.LT.OR P6, PT, R59, R229.reuse, P6 ;  /* 0x000000e53b00720c */ /* 0x080fe400037c1670 */
[----:B------:R-:W-:-:S02]  /*3d60*/  ISETP.LT.OR P3, PT, R52, R229, P3 ;  /* 0x000000e53400720c */ /* 0x000fc40001f61670 */
[----:B------:R-:W-:Y:S02]  /*3d70*/  FSEL R192, R51, -INF , !P0 ;  /* 0xff80000033c07808 */ /* 0x000fe40004000000 */
[----:B------:R-:W-:Y:S02]  /*3d80*/  FSEL R48, R116, -INF , !P1 ;  /* 0xff80000074307808 */ /* 0x000fe40004800000 */
[----:B------:R-:W-:Y:S02]  /*3d90*/  FSEL R142, R118, -INF , !P4 ;  /* 0xff800000768e7808 */ /* 0x000fe40006000000 */
[----:B------:R-:W-:Y:S02]  /*3da0*/  FSEL R196, R49, -INF , !P5 ;  /* 0xff80000031c47808 */ /* 0x000fe40006800000 */
[----:B------:R-:W-:Y:S02]  /*3db0*/  FSEL R143, R119, -INF , !P2 ;  /* 0xff800000778f7808 */ /* 0x000fe40005000000 */
[----:B------:R-:W-:-:S02]  /*3dc0*/  ISETP.GE.AND P0, PT, R50, R226, PT ;  /* 0x000000e23200720c */ /* 0x000fc40003f06270 */
[C---:B------:R-:W-:Y:S02]  /*3dd0*/  ISETP.GE.AND P1, PT, R52.reuse, R226, PT ;  /* 0x000000e23400720c */ /* 0x040fe40003f26270 */
[C---:B------:R-:W-:Y:S02]  /*3de0*/  ISETP.GE.AND P4, PT, R52.reuse, R224, PT ;  /* 0x000000e03400720c */ /* 0x040fe40003f86270 */
[----:B------:R-:W-:Y:S02]  /*3df0*/  ISETP.GE.AND P5, PT, R52, R222, PT ;  /* 0x000000de3400720c */ /* 0x000fe40003fa6270 */
[----:B------:R-:W-:Y:S02]  /*3e00*/  ISETP.GE.AND P2, PT, R50, R228, PT ;  /* 0x000000e43200720c */ /* 0x000fe40003f46270 */
[----:B------:R-:W-:Y:S02]  /*3e10*/  FSEL R49, R117, -INF , !P6 ;  /* 0xff80000075317808 */ /* 0x000fe40007000000 */
[----:B------:R-:W-:-:S02]  /*3e20*/  FSEL R51, R112, -INF , !P3 ;  /* 0xff80000070337808 */ /* 0x000fc40005800000 */
[C---:B------:R-:W-:Y:S02]  /*3e30*/  ISETP.GE.AND P6, PT, R50.reuse, R224, PT ;  /* 0x000000e03200720c */ /* 0x040fe40003fc6270 */
[C---:B------:R-:W-:Y:S02]  /*3e40*/  ISETP.GE.AND P3, PT, R50.reuse, R222, PT ;  /* 0x000000de3200720c */ /* 0x040fe40003f66270 */
[-C--:B------:R-:W-:Y:S02]  /*3e50*/  ISETP.LT.OR P0, PT, R50, R227.reuse, P0 ;  /* 0x000000e33200720c */ /* 0x080fe40000701670 */
[C---:B------:R-:W-:Y:S02]  /*3e60*/  ISETP.LT.OR P1, PT, R52.reuse, R227, P1 ;  /* 0x000000e33400720c */ /* 0x040fe40000f21670 */
[C---:B------:R-:W-:Y:S02]  /*3e70*/  ISETP.LT.OR P4, PT, R52.reuse, R225, P4 ;  /* 0x000000e13400720c */ /* 0x040fe40002781670 */
[----:B------:R-:W-:-:S02]  /*3e80*/  ISETP.LT.OR P5, PT, R52, R223, P5 ;  /* 0x000000df3400720c */ /* 0x000fc40002fa1670 */
[C---:B------:R-:W-:Y:S02]  /*3e90*/  ISETP.LT.OR P2, PT, R50.reuse, R229, P2 ;  /* 0x000000e53200720c */ /* 0x040fe40001741670 */
[----:B------:R-:W-:Y:S02]  /*3ea0*/  IADD3 R52, R147, 0x38, RZ ;  /* 0x0000003893347810 */ /* 0x000fe40007ffe0ff */
[C---:B------:R-:W-:Y:S02]  /*3eb0*/  ISETP.LT.OR P6, PT, R50.reuse, R225, P6 ;  /* 0x000000e13200720c */ /* 0x040fe400037c1670 */
[----:B------:R-:W-:Y:S02]  /*3ec0*/  ISETP.LT.OR P3, PT, R50, R223, P3 ;  /* 0x000000df3200720c */ /* 0x000fe40001f61670 */
        /* <DEDUP_REMOVED lines=8> */
[C---:B------:R-:W-:Y:S02]  /*3f50*/  ISETP.LT.OR P2, PT, R52.reuse, R229, P2 ;  /* 0x000000e53400720c */ /* 0x040fe40001741670 */
[C---:B------:R-:W-:Y:S02]  /*3f60*/  ISETP.LT.OR P1, PT, R52.reuse, R227, P1 ;  /* 0x000000e33400720c */ /* 0x040fe40000f21670 */
[C---:B------:R-:W-:Y:S02]  /*3f70*/  ISETP.LT.OR P0, PT, R52.reuse, R225, P0 ;  /* 0x000000e13400720c */ /* 0x040fe40000701670 */
[----:B------:R-:W-:Y:S02]  /*3f80*/  ISETP.LT.OR P4, PT, R52, R223, P4 ;  /* 0x000000df3400720c */ /* 0x000fe40002781670 */
[----:B------:R-:W-:Y:S02]  /*3f90*/  IADD3 R52, R147, 0x39, RZ ;  /* 0x0000003993347810 */ /* 0x000fe40007ffe0ff */
[----:B------:R-:W-:-:S02]  /*3fa0*/  FSEL R126, R46, -INF , !P5 ;  /* 0xff8000002e7e7808 */ /* 0x000fc40006800000 */
[C---:B------:R-:W-:Y:S02]  /*3fb0*/  ISETP.GE.AND P5, PT, R52.reuse, R224, PT ;  /* 0x000000e03400720c */ /* 0x040fe40003fa6270 */
[----:B------:R-:W-:Y:S02]  /*3fc0*/  FSEL R125, R47, -INF , !P3 ;  /* 0xff8000002f7d7808 */ /* 0x000fe40005800000 */
[----:B------:R-:W-:Y:S02]  /*3fd0*/  IADD3 R44, R147, 0x40, RZ ;  /* 0x00000040932c7810 */ /* 0x000fe40007ffe0ff */
[----:B------:R-:W-:Y:S02]  /*3fe0*/  ISETP.GE.AND P3, PT, R52, R226, PT ;  /* 0x000000e23400720c */ /* 0x000fe40003f66270 */
[----:B------:R-:W-:Y:S02]  /*3ff0*/  FSEL R121, R40, -INF , !P0 ;  /* 0xff80000028797808 */ /* 0x000fe40004000000 */
[----:B------:R-:W-:-:S02]  /*4000*/  ISETP.LT.OR P5, PT, R52, R225, P5 ;  /* 0x000000e13400720c */ /* 0x000fc40002fa1670 */
[----:B------:R-:W-:Y:S02]  /*4010*/  ISETP.GE.AND P0, PT, R52, R222, PT ;  /* 0x000000de3400720c */ /* 0x000fe40003f06270 */
[----:B------:R-:W-:Y:S02]  /*4020*/  FSEL R118, R45, -INF , !P6 ;  /* 0xff8000002d767808 */ /* 0x000fe40007000000 */
[----:B------:R-:W-:Y:S02]  /*4030*/  FSEL R130, R42, -INF , !P4 ;  /* 0xff8000002a827808 */ /* 0x000fe40006000000 */
[-C--:B------:R-:W-:Y:S02]  /*4040*/  ISETP.GE.AND P6, PT, R52, R228.reuse, PT ;  /* 0x000000e43400720c */ /* 0x080fe40003fc6270 */
[----:B------:R-:W-:Y:S02]  /*4050*/  ISETP.GE.AND P4, PT, R44, R228, PT ;  /* 0x000000e42c00720c */ /* 0x000fe40003f86270 */
[----:B------:R-:W-:-:S02]  /*4060*/  ISETP.LT.OR P3, PT, R52, R227, P3 ;  /* 0x000000e33400720c */ /* 0x000fc40001f61670 */
[----:B------:R-:W-:Y:S02]  /*4070*/  FSEL R123, R41, -INF , !P5 ;  /* 0xff800000297b7808 */ /* 0x000fe40006800000 */
[C---:B------:R-:W-:Y:S02]  /*4080*/  ISETP.LT.OR P0, PT, R52.reuse, R223, P0 ;  /* 0x000000df3400720c */ /* 0x040fe40000701670 */
[----:B------:R-:W-:Y:S02]  /*4090*/  IADD3 R41, R147, 0x41, RZ ;  /* 0x0000004193297810 */ /* 0x000fe40007ffe0ff */
[-C--:B------:R-:W-:Y:S02]  /*40a0*/  ISETP.LT.OR P6, PT, R52, R229.reuse, P6 ;  /* 0x000000e53400720c */ /* 0x080fe400037c1670 */
[----:B------:R-:W-:Y:S02]  /*40b0*/  ISETP.LT.OR P4, PT, R44, R229, P4 ;  /* 0x000000e52c00720c */ /* 0x000fe40002781670 */
[----:B------:R-:W-:-:S02]  /*40c0*/  FSEL R40, R108, -INF , !P2 ;  /* 0xff8000006c287808 */ /* 0x000fc40005000000 */
[----:B------:R-:W-:Y:S02]  /*40d0*/  FSEL R111, R111, -INF , !P3 ;  /* 0xff8000006f6f7808 */ /* 0x000fe40005800000 */
[----:B------:R-:W-:Y:S02]  /*40e0*/  FSEL R108, R110, -INF , !P1 ;  /* 0xff8000006e6c7808 */ /* 0x000fe40004800000 */
[----:B------:R-:W-:Y:S02]  /*40f0*/  FSEL R164, R43, -INF , !P0 ;  /* 0xff8000002ba47808 */ /* 0x000fe40004000000 */
[----:B------:R-:W-:Y:S02]  /*4100*/  ISETP.GE.AND P3, PT, R41, R228, PT ;  /* 0x000000e42900720c */ /* 0x000fe40003f66270 */
[C---:B------:R-:W-:Y:S02]  /*4110*/  ISETP.GE.AND P2, PT, R44.reuse, R226, PT ;  /* 0x000000e22c00720c */ /* 0x040fe40003f46270 */
[----:B------:R-:W-:-:S02]  /*4120*/  ISETP.GE.AND P1, PT, R44, R224, PT ;  /* 0x000000e02c00720c */ /* 0x000fc40003f26270 */
[----:B------:R-:W-:Y:S02]  /*4130*/  ISETP.GE.AND P0, PT, R41, R226, PT ;  /* 0x000000e22900720c */ /* 0x000fe40003f06270 */
[----:B------:R-:W-:Y:S02]  /*4140*/  FSEL R109, R109, -INF , !P6 ;  /* 0xff8000006d6d7808 */ /* 0x000fe40007000000 */
[----:B------:R-:W-:Y:S02]  /*4150*/  FSEL R42, R104, -INF , !P4 ;  /* 0xff800000682a7808 */ /* 0x000fe40006000000 */
[C---:B------:R-:W-:Y:S02]  /*4160*/  ISETP.GE.AND P6, PT, R41.reuse, R224, PT ;  /* 0x000000e02900720c */ /* 0x040fe40003fc6270 */
[C---:B------:R-:W-:Y:S02]  /*4170*/  ISETP.GE.AND P4, PT, R41.reuse, R222, PT ;  /* 0x000000de2900720c */ /* 0x040fe40003f86270 */
[----:B------:R-:W-:-:S02]  /*4180*/  ISETP.LT.OR P3, PT, R41, R229, P3 ;  /* 0x000000e52900720c */ /* 0x000fc40001f61670 */
[C---:B------:R-:W-:Y:S02]  /*4190*/  ISETP.LT.OR P2, PT, R44.reuse, R227, P2 ;  /* 0x000000e32c00720c */ /* 0x040fe40001741670 */
[----:B------:R-:W-:Y:S02]  /*41a0*/  ISETP.LT.OR P1, PT, R44, R225, P1 ;  /* 0x000000e12c00720c */ /* 0x000fe40000f21670 */
[----:B------:R-:W-:Y:S02]  /*41b0*/  ISETP.LT.OR P0, PT, R41, R227, P0 ;  /* 0x000000e32900720c */ /* 0x000fe40000701670 */
[----:B------:R-:W-:Y:S02]  /*41c0*/  IADD3 R43, R147, 0x48, RZ ;  /* 0x00000048932b7810 */ /* 0x000fe40007ffe0ff */
[C---:B------:R-:W-:Y:S02]  /*41d0*/  ISETP.LT.OR P6, PT, R41.reuse, R225, P6 ;  /* 0x000000e12900720c */ /* 0x040fe400037c1670 */
        /* <DEDUP_REMOVED lines=8> */
[CC--:B------:R-:W-:Y:S02]  /*4260*/  ISETP.GE.AND P1, PT, R43.reuse, R222.reuse, PT ;  /* 0x000000de2b00720c */ /* 0x0c0fe40003f26270 */
[----:B------:R-:W-:Y:S02]  /*4270*/  ISETP.GE.AND P5, PT, R44, R222, PT ;  /* 0x000000de2c00720c */ /* 0x000fe40003fa6270 */
[C---:B------:R-:W-:Y:S02]  /*4280*/  ISETP.LT.OR P3, PT, R43.reuse, R229, P3 ;  /* 0x000000e52b00720c */ /* 0x040fe40001f61670 */
[C---:B------:R-:W-:Y:S02]  /*4290*/  ISETP.LT.OR P0, PT, R43.reuse, R227, P0 ;  /* 0x000000e32b00720c */ /* 0x040fe40000701670 */
[----:B------:R-:W-:-:S02]  /*42a0*/  ISETP.LT.OR P2, PT, R43, R225, P2 ;  /* 0x000000e12b00720c */ /* 0x000fc40001741670 */
[-C--:B------:R-:W-:Y:S02]  /*42b0*/  ISETP.LT.OR P1, PT, R43, R223.reuse, P1 ;  /* 0x000000df2b00720c */ /* 0x080fe40000f21670 */
[----:B------:R-:W-:Y:S02]  /*42c0*/  IADD3 R43, R147, 0x49, RZ ;  /* 0x00000049932b7810 */ /* 0x000fe40007ffe0ff */
[----:B------:R-:W-:Y:S02]  /*42d0*/  ISETP.LT.OR P5, PT, R44, R223, P5 ;  /* 0x000000df2c00720c */ /* 0x000fe40002fa1670 */
[----:B------:R-:W-:Y:S02]  /*42e0*/  FSEL R179, R39, -INF , !P4 ;  /* 0xff80000027b37808 */ /* 0x000fe40006000000 */
[----:B------:R-:W-:Y:S02]  /*42f0*/  FSEL R173, R37, -INF , !P6 ;  /* 0xff80000025ad7808 */ /* 0x000fe40007000000 */
[----:B------:R-:W-:-:S02]  /*4300*/  ISETP.GE.AND P4, PT, R43, R224, PT ;  /* 0x000000e02b00720c */ /* 0x000fc40003f86270 */
[----:B------:R-:W-:Y:S02]  /*4310*/  FSEL R184, R38, -INF , !P5 ;  /* 0xff80000026b87808 */ /* 0x000fe40006800000 */
[----:B------:R-:W-:Y:S02]  /*4320*/  IADD3 R36, R147, 0x50, RZ ;  /* 0x0000005093247810 */ /* 0x000fe40007ffe0ff */
[C---:B------:R-:W-:Y:S02]  /*4330*/  ISETP.GE.AND P6, PT, R43.reuse, R228, PT ;  /* 0x000000e42b00720c */ /* 0x040fe40003fc6270 */
[C---:B------:R-:W-:Y:S02]  /*4340*/  ISETP.GE.AND P5, PT, R43.reuse, R226, PT ;  /* 0x000000e22b00720c */ /* 0x040fe40003fa6270 */
[----:B------:R-:W-:Y:S02]  /*4350*/  FSEL R175, R32, -INF , !P2 ;  /* 0xff80000020af7808 */ /* 0x000fe40005000000 */
[----:B------:R-:W-:-:S02]  /*4360*/  ISETP.GE.AND P2, PT, R43, R222, PT ;  /* 0x000000de2b00720c */ /* 0x000fc40003f46270 */
[C---:B------:R-:W-:Y:S02]  /*4370*/  ISETP.LT.OR P4, PT, R43.reuse, R225, P4 ;  /* 0x000000e12b00720c */ /* 0x040fe40002781670 */
[----:B------:R-:W-:Y:S02]  /*4380*/  FSEL R188, R34, -INF , !P1 ;  /* 0xff80000022bc7808 */ /* 0x000fe40004800000 */
[C---:B------:R-:W-:Y:S02]  /*4390*/  ISETP.LT.OR P6, PT, R43.reuse, R229, P6 ;  /* 0x000000e52b00720c */ /* 0x040fe400037c1670 */
[----:B------:R-:W-:Y:S02]  /*43a0*/  ISETP.GE.AND P1, PT, R36, R228, PT ;  /* 0x000000e42400720c */ /* 0x000fe40003f26270 */
[C---:B------:R-:W-:Y:S02]  /*43b0*/  ISETP.LT.OR P5, PT, R43.reuse, R227, P5 ;  /* 0x000000e32b00720c */ /* 0x040fe40002fa1670 */
[----:B------:R-:W-:-:S02]  /*43c0*/  ISETP.LT.OR P2, PT, R43, R223, P2 ;  /* 0x000000df2b00720c */ /* 0x000fc40001741670 */
[----:B------:R-:W-:Y:S02]  /*43d0*/  IADD3 R34, R147, 0x51, RZ ;  /* 0x0000005193227810 */ /* 0x000fe40007ffe0ff */
[----:B------:R-:W-:Y:S02]  /*43e0*/  FSEL R176, R33, -INF , !P4 ;  /* 0xff80000021b07808 */ /* 0x000fe40006000000 */
[----:B------:R-:W-:Y:S02]  /*43f0*/  ISETP.LT.OR P1, PT, R36, R229, P1 ;  /* 0x000000e52400720c */ /* 0x000fe40000f21670 */
[----:B------:R-:W-:Y:S02]  /*4400*/  FSEL R33, R101, -INF , !P6 ;  /* 0xff80000065217808 */ /* 0x000fe40007000000 */
[----:B------:R-:W-:Y:S02]  /*4410*/  FSEL R101, R103, -INF , !P5 ;  /* 0xff80000067657808 */ /* 0x000fe40006800000 */
[----:B------:R-:W-:-:S02]  /*4420*/  FSEL R32, R100, -INF , !P3 ;  /* 0xff80000064207808 */ /* 0x000fc40005800000 */
[----:B------:R-:W-:Y:S02]  /*4430*/  FSEL R102, R102, -INF , !P0 ;  /* 0xff80000066667808 */ /* 0x000fe40004000000 */
[----:B------:R-:W-:Y:S02]  /*4440*/  FSEL R189, R35, -INF , !P2 ;  /* 0xff80000023bd7808 */ /* 0x000fe40005000000 */
[----:B------:R-:W-:Y:S02]  /*4450*/  ISETP.GE.AND P5, PT, R34, R228, PT ;  /* 0x000000e42200720c */ /* 0x000fe40003fa6270 */
[C---:B------:R-:W-:Y:S02]  /*4460*/  ISETP.GE.AND P3, PT, R36.reuse, R226, PT ;  /* 0x000000e22400720c */ /* 0x040fe40003f66270 */
[C---:B------:R-:W-:Y:S02]  /*4470*/  ISETP.GE.AND P0, PT, R36.reuse, R224, PT ;  /* 0x000000e02400720c */ /* 0x040fe40003f06270 */
[----:B------:R-:W-:-:S02]  /*4480*/  ISETP.GE.AND P4, PT, R36, R222, PT ;  /* 0x000000de2400720c */ /* 0x000fc40003f86270 */
[----:B------:R-:W-:Y:S02]  /*4490*/  ISETP.GE.AND P2, PT, R34, R226, PT ;  /* 0x000000e22200720c */ /* 0x000fe40003f46270 */
[----:B------:R-:W-:Y:S02]  /*44a0*/  FSEL R35, R96, -INF , !P1 ;  /* 0xff80000060237808 */ /* 0x000fe40004800000 */
[C---:B------:R-:W-:Y:S02]  /*44b0*/  ISETP.GE.AND P6, PT, R34.reuse, R224, PT ;  /* 0x000000e02200720c */ /* 0x040fe40003fc6270 */
[C---:B------:R-:W-:Y:S02]  /*44c0*/  ISETP.GE.AND P1, PT, R34.reuse, R222, PT ;  /* 0x000000de2200720c */ /* 0x040fe40003f26270 */
[----:B------:R-:W-:Y:S02]  /*44d0*/  ISETP.LT.OR P5, PT, R34, R229, P5 ;  /* 0x000000e52200720c */ /* 0x000fe40002fa1670 */
[----:B------:R-:W-:-:S02]  /*44e0*/  ISETP.LT.OR P3, PT, R36, R227, P3 ;  /* 0x000000e32400720c */ /* 0x000fc40001f61670 */
[C---:B------:R-:W-:Y:S02]  /*44f0*/  ISETP.LT.OR P0, PT, R36.reuse, R225, P0 ;  /* 0x000000e12400720c */ /* 0x040fe40000701670 */
[----:B------:R-:W-:Y:S02]  /*4500*/  ISETP.LT.OR P4, PT, R36, R223, P4 ;  /* 0x000000df2400720c */ /* 0x000fe40002781670 */
[C---:B------:R-:W-:Y:S02]  /*4510*/  ISETP.LT.OR P2, PT, R34.reuse, R227, P2 ;  /* 0x000000e32200720c */ /* 0x040fe40001741670 */
        /* <DEDUP_REMOVED lines=15> */
[C---:B------:R-:W-:Y:S02]  /*4610*/  IADD3 R36, R147.reuse, 0x59, RZ ;  /* 0x0000005993247810 */ /* 0x040fe40007ffe0ff */
[----:B------:R-:W-:Y:S02]  /*4620*/  IADD3 R28, R147, 0x60, RZ ;  /* 0x00000060931c7810 */ /* 0x000fe40007ffe0ff */
[----:B------:R-:W-:Y:S02]  /*4630*/  FSEL R174, R31, -INF , !P1 ;  /* 0xff8000001fae7808 */ /* 0x000fe40004800000 */
[----:B------:R-:W-:Y:S02]  /*4640*/  FSEL R187, R29, -INF , !P6 ;  /* 0xff8000001dbb7808 */ /* 0x000fe40007000000 */
[----:B------:R-:W-:Y:S02]  /*4650*/  FSEL R177, R30, -INF , !P4 ;  /* 0xff8000001eb17808 */ /* 0x000fe40006000000 */
[----:B------:R-:W-:-:S02]  /*4660*/  ISETP.GE.AND P1, PT, R36, R224, PT ;  /* 0x000000e02400720c */ /* 0x000fc40003f26270 */
[----:B------:R-:W-:Y:S02]  /*4670*/  FSEL R186, R24, -INF , !P2 ;  /* 0xff80000018ba7808 */ /* 0x000fe40005000000 */
[----:B------:R-:W-:Y:S02]  /*4680*/  FSEL R171, R26, -INF , !P0 ;  /* 0xff8000001aab7808 */ /* 0x000fe40004000000 */
[C---:B------:R-:W-:Y:S02]  /*4690*/  ISETP.GE.AND P6, PT, R36.reuse, R228, PT ;  /* 0x000000e42400720c */ /* 0x040fe40003fc6270 */
[C---:B------:R-:W-:Y:S02]  /*46a0*/  ISETP.GE.AND P4, PT, R36.reuse, R226, PT ;  /* 0x000000e22400720c */ /* 0x040fe40003f86270 */
[----:B------:R-:W-:Y:S02]  /*46b0*/  ISETP.GE.AND P2, PT, R36, R222, PT ;  /* 0x000000de2400720c */ /* 0x000fe40003f46270 */
[----:B------:R-:W-:-:S02]  /*46c0*/  ISETP.GE.AND P0, PT, R28, R228, PT ;  /* 0x000000e41c00720c */ /* 0x000fc40003f06270 */
[C---:B------:R-:W-:Y:S02]  /*46d0*/  ISETP.LT.OR P1, PT, R36.reuse, R225, P1 ;  /* 0x000000e12400720c */ /* 0x040fe40000f21670 */
[C---:B------:R-:W-:Y:S02]  /*46e0*/  ISETP.LT.OR P6, PT, R36.reuse, R229, P6 ;  /* 0x000000e52400720c */ /* 0x040fe400037c1670 */
[C---:B------:R-:W-:Y:S02]  /*46f0*/  ISETP.LT.OR P4, PT, R36.reuse, R227, P4 ;  /* 0x000000e32400720c */ /* 0x040fe40002781670 */
[----:B------:R-:W-:Y:S02]  /*4700*/  ISETP.LT.OR P2, PT, R36, R223, P2 ;  /* 0x000000df2400720c */ /* 0x000fe40001741670 */
[----:B------:R-:W-:Y:S02]  /*4710*/  ISETP.LT.OR P0, PT, R28, R229, P0 ;  /* 0x000000e51c00720c */ /* 0x000fe40000701670 */
[----:B------:R-:W-:-:S02]  /*4720*/  IADD3 R26, R147, 0x61, RZ ;  /* 0x00000061931a7810 */ /* 0x000fc40007ffe0ff */
        /* <DEDUP_REMOVED lines=17> */
[----:B------:R-:W-:-:S02]  /*4840*/  ISETP.LT.OR P4, PT, R26, R229, P4 ;  /* 0x000000e51a00720c */ /* 0x000fc40002781670 */
[----:B------:R-:W-:Y:S02]  /*4850*/  ISETP.GE.AND P3, PT, R28, R224, PT ;  /* 0x000000e01c00720c */ /* 0x000fe40003f66270 */
[----:B------:R-:W-:Y:S02]  /*4860*/  FSEL R92, R92, -INF , !P5 ;  /* 0xff8000005c5c7808 */ /* 0x000fe40006800000 */
[----:B------:R-:W-:Y:S02]  /*4870*/  FSEL R89, R89, -INF , !P6 ;  /* 0xff80000059597808 */ /* 0x000fe40007000000 */
[----:B------:R-:W-:Y:S02]  /*4880*/  FSEL R80, R80, -INF , !P4 ;  /* 0xff80000050507808 */ /* 0x000fe40006000000 */
[C---:B------:R-:W-:Y:S02]  /*4890*/  ISETP.GE.AND P5, PT, R28.reuse, R226, PT ;  /* 0x000000e21c00720c */ /* 0x040fe40003fa6270 */
[----:B------:R-:W-:-:S02]  /*48a0*/  ISETP.LT.OR P3, PT, R28, R225, P3 ;  /* 0x000000e11c00720c */ /* 0x000fc40001f61670 */
[C---:B------:R-:W-:Y:S02]  /*48b0*/  ISETP.GE.AND P6, PT, R26.reuse, R224, PT ;  /* 0x000000e01a00720c */ /* 0x040fe40003fc6270 */
[----:B------:R-:W-:Y:S02]  /*48c0*/  ISETP.GE.AND P4, PT, R26, R222, PT ;  /* 0x000000de1a00720c */ /* 0x000fe40003f86270 */
[----:B------:R-:W-:Y:S02]  /*48d0*/  ISETP.LT.OR P5, PT, R28, R227, P5 ;  /* 0x000000e31c00720c */ /* 0x000fe40002fa1670 */
[----:B------:R-:W-:Y:S02]  /*48e0*/  FSEL R170, R20, -INF , !P3 ;  /* 0xff80000014aa7808 */ /* 0x000fe40005800000 */
        /* <DEDUP_REMOVED lines=12> */
[----:B------:R-:W-:Y:S02]  /*49b0*/  ISETP.LT.OR P3, PT, R27, R223, P3 ;  /* 0x000000df1b00720c */ /* 0x000fe40001f61670 */
[----:B------:R-:W-:-:S02]  /*49c0*/  ISETP.LT.OR P6, PT, R20, R227, P6 ;  /* 0x000000e31400720c */ /* 0x000fc400037c1670 */
[----:B------:R-:W-:Y:S02]  /*49d0*/  ISETP.LT.OR P4, PT, R20, R225, P4 ;  /* 0x000000e11400720c */ /* 0x000fe40002781670 */
[----:B------:R-:W-:Y:S02]  /*49e0*/  IADD3 R12, R147, 0x69, RZ ;  /* 0x00000069930c7810 */ /* 0x000fe40007ffe0ff */
[----:B------:R-:W-:Y:S02]  /*49f0*/  FSEL R95, R83, -INF , !P6 ;  /* 0xff800000535f7808 */ /* 0x000fe40007000000 */
        /* <DEDUP_REMOVED lines=15> */
[----:B------:R-:W-:Y:S02]  /*4af0*/  IADD3 R147, R147, 0x79, RZ ;  /* 0x0000007993937810 */ /* 0x000fe40007ffe0ff */
[----:B------:R-:W-:Y:S02]  /*4b00*/  FSEL R166, R21, -INF , !P2 ;  /* 0xff80000015a67808 */ /* 0x000fe40005000000 */
[----:B------:R-:W-:Y:S02]  /*4b10*/  ISETP.GE.AND P1, PT, R28, R222, PT ;  /* 0x000000de1c00720c */ /* 0x000fe40003f26270 */
[----:B------:R-:W-:Y:S02]  /*4b20*/  ISETP.GE.AND P2, PT, R26, R226, PT ;  /* 0x000000e21a00720c */ /* 0x000fe40003f46270 */
[----:B------:R-:W-:Y:S02]  /*4b30*/  FSEL R178, R86, -INF , !P0 ;  /* 0xff80000056b27808 */ /* 0x000fe40004000000 */
[----:B------:R-:W-:-:S02]  /*4b40*/  ISETP.GE.AND P0, PT, R147, R224, PT ;  /* 0x000000e09300720c */ /* 0x000fc40003f06270 */
[----:B------:R-:W-:Y:S02]  /*4b50*/  ISETP.LT.OR P1, PT, R28, R223, P1 ;  /* 0x000000df1c00720c */ /* 0x000fe40000f21670 */
[----:B------:R-:W-:Y:S02]  /*4b60*/  ISETP.LT.OR P2, PT, R26, R227, P2 ;  /* 0x000000e31a00720c */ /* 0x000fe40001741670 */
[----:B------:R-:W-:Y:S02]  /*4b70*/  ISETP.LT.OR P0, PT, R147, R225, P0 ;  /* 0x000000e19300720c */ /* 0x000fe40000701670 */
[----:B------:R-:W-:Y:S02]  /*4b80*/  FSEL R131, R22, -INF , !P1 ;  /* 0xff80000016837808 */ /* 0x000fe40004800000 */
[----:B------:R-:W-:Y:S02]  /*4b90*/  FSEL R88, R82, -INF , !P2 ;  /* 0xff80000052587808 */ /* 0x000fe40005000000 */
[----:B------:R-:W-:-:S02]  /*4ba0*/  ISETP.GE.AND P1, PT, R27, R228, PT ;  /* 0x000000e41b00720c */ /* 0x000fc40003f26270 */
[C---:B------:R-:W-:Y:S02]  /*4bb0*/  ISETP.GE.AND P2, PT, R20.reuse, R228, PT ;  /* 0x000000e41400720c */ /* 0x040fe40003f46270 */
[----:B------:R-:W-:Y:S02]  /*4bc0*/  FSEL R116, R9, -INF , !P0 ;  /* 0xff80000009747808 */ /* 0x000fe40004000000 */
[----:B------:R-:W-:Y:S02]  /*4bd0*/  ISETP.GE.AND P0, PT, R147, R222, PT ;  /* 0x000000de9300720c */ /* 0x000fe40003f06270 */
[-C--:B------:R-:W-:Y:S02]  /*4be0*/  ISETP.LT.OR P1, PT, R27, R229.reuse, P1 ;  /* 0x000000e51b00720c */ /* 0x080fe40000f21670 */
[----:B------:R-:W-:Y:S02]  /*4bf0*/  ISETP.LT.OR P2, PT, R20, R229, P2 ;  /* 0x000000e51400720c */ /* 0x000fe40001741670 */
[----:B------:R-:W-:-:S02]  /*4c00*/  ISETP.LT.OR P0, PT, R147, R223, P0 ;  /* 0x000000df9300720c */ /* 0x000fc40000701670 */
[----:B------:R-:W-:Y:S02]  /*4c10*/  FSEL R81, R81, -INF , !P2 ;  /* 0xff80000051517808 */ /* 0x000fe40005000000 */
[----:B------:R-:W-:Y:S02]  /*4c20*/  FSEL R124, R19, -INF , !P4 ;  /* 0xff800000137c7808 */ /* 0x000fe40006000000 */
[----:B------:R-:W-:Y:S02]  /*4c30*/  FSEL R84, R84, -INF , !P1 ;  /* 0xff80000054547808 */ /* 0x000fe40004800000 */
[----:B------:R-:W-:Y:S02]  /*4c40*/  ISETP.GE.AND P2, PT, R20, R222, PT ;  /* 0x000000de1400720c */ /* 0x000fe40003f46270 */
[C---:B------:R-:W-:Y:S02]  /*4c50*/  ISETP.GE.AND P4, PT, R12.reuse, R224, PT ;  /* 0x000000e00c00720c */ /* 0x040fe40003f86270 */
[----:B------:R-:W-:-:S02]  /*4c60*/  ISETP.GE.AND P1, PT, R12, R222, PT ;  /* 0x000000de0c00720c */ /* 0x000fc40003f26270 */
[----:B------:R-:W-:Y:S02]  /*4c70*/  FSEL R103, R11, -INF , !P0 ;  /* 0xff8000000b677808 */ /* 0x000fe40004000000 */
[----:B------:R-:W-:Y:S02]  /*4c80*/  PLOP3.LUT P0, PT, PT, PT, UP0, 0x80, 0x0 ;  /* 0x000000000000781c */ /* 0x000fe40003f0f008 */
[----:B------:R-:W-:Y:S02]  /*4c90*/  ISETP.LT.OR P2, PT, R20, R223, P2 ;  /* 0x000000df1400720c */ /* 0x000fe40001741670 */
[C---:B------:R-:W-:Y:S02]  /*4ca0*/  ISETP.LT.OR P4, PT, R12.reuse, R225, P4 ;  /* 0x000000e10c00720c */ /* 0x040fe40002781670 */
[----:B------:R-:W-:Y:S02]  /*4cb0*/  ISETP.LT.OR P1, PT, R12, R223, P1 ;  /* 0x000000df0c00720c */ /* 0x000fe40000f21670 */
        /* <DEDUP_REMOVED lines=19> */
[----:B------:R-:W-:Y:S01]  /*4df0*/  ULDC UR4, c[0x0][0x19c] ;  /* 0x0000670000047ab9 */ /* 0x000fe20000000800 */
[----:B------:R-:W-:Y:S01]  /*4e00*/  ISETP.GE.AND P1, PT, R232, c[0x0][0x220], PT ;  /* 0x00008800e8007a0c */ /* 0x000fe20003f26270 */
[----:B------:R-:W-:Y:S01]  /*4e10*/  UIADD3 UR24, UR5, -0x2, URZ ;  /* 0xfffffffe05187890 */ /* 0x000fe2000fffe03f */
[----:B------:R-:W-:Y:S01]  /*4e20*/  IMAD.U32 R11, RZ, RZ, UR8 ;  /* 0x00000008ff0b7e24 */ /* 0x000fe2000f8e00ff */
[----:B------:R-:W-:Y:S01]  /*4e30*/  USHF.L.U64.HI UR21, UR8, 0x7, UR4 ;  /* 0x0000000708157899 */ /* 0x000fe20008010204 */
[----:B------:R-:W-:Y:S01]  /*4e40*/  IMAD.MOV.U32 R9, RZ, RZ, c[0x0][0x19c] ;  /* 0x00006700ff097624 */ /* 0x000fe200078e00ff */
[----:B------:R-:W-:Y:S01]  /*4e50*/  USHF.R.S32.HI UR23, URZ, 0x1f, UR24 ;  /* 0x0000001f3f177899 */ /* 0x000fe20008011418 */
[----:B------:R-:W-:Y:S01]  /*4e60*/  IMAD.U32 R8, RZ, RZ, UR8 ;  /* 0x00000008ff087e24 */ /* 0x000fe2000f8e00ff */
[----:B------:R-:W-:Y:S01]  /*4e70*/  UIMAD UR21, UR21, UR24, URZ ;  /* 0x00000018151572a4 */ /* 0x000fe2000f8e023f */
[----:B------:R-:W-:Y:S01]  /*4e80*/  IMAD.U32 R12, RZ, RZ, UR24 ;  /* 0x00000018ff0c7e24 */ /* 0x000fe2000f8e00ff */
[----:B------:R-:W-:Y:S02]  /*4e90*/  BSSY B0, `(.L_x_208) ;  /* 0x000002c000007945 */ /* 0x000fe40003800000 */
[----:B------:R-:W-:Y:S01]  /*4ea0*/  UIMAD UR21, UR23, UR25, UR21 ;  /* 0x00000019171572a4 */ /* 0x000fe2000f8e0215 */
[----:B------:R-:W-:Y:S01]  /*4eb0*/  IMAD.WIDE.U32 R12, R12, UR25, R230 ;  /* 0x000000190c0c7c25 */ /* 0x000fe2000f8e00e6 */
[----:B------:R1:W-:Y:S04]  /*4ec0*/  @P1 STS [R219+0x2000], RZ ;  /* 0x002000ffdb001388 */ /* 0x0003e80000000800 */
[----:B------:R-:W-:Y:S01]  /*4ed0*/  @!P1 LEA R11, P2, R11, R12, 0x6 ;  /* 0x0000000c0b0b9211 */ /* 0x000fe200078430ff */
[----:B------:R1:W-:Y:S01]  /*4ee0*/  @P1 STS [R219+0x2004], RZ ;  /* 0x002004ffdb001388 */ /* 0x0003e20000000800 */
[----:B------:R-:W-:-:S02]  /*4ef0*/  IADD3 R15, R13, UR21, RZ ;  /* 0x000000150d0f7c10 */ /* 0x000fc4000fffe0ff */
[----:B------:R-:W-:Y:S01]  /*4f00*/  @!P1 IADD3 R10, P4, R12, UR15, RZ ;  /* 0x0000000f0c0a9c10 */ /* 0x000fe2000ff9e0ff */
[----:B------:R1:W-:Y:S01]  /*4f10*/  @P1 STS.64 [R219+0x2008], RZ ;  /* 0x002008ffdb001388 */ /* 0x0003e20000000a00 */
[----:B------:R-:W-:Y:S02]  /*4f20*/  @!P1 LEA.HI.X R9, R8, R15, R9, 0x6, P2 ;  /* 0x0000000f08099211 */ /* 0x000fe400010f3409 */
[----:B------:R-:W-:Y:S02]  /*4f30*/  @!P1 IADD3.X R8, R15, UR9, RZ, P4, !PT ;  /* 0x000000090f089c10 */ /* 0x000fe4000a7fe4ff */
[----:B------:R-:W-:Y:S02]  /*4f40*/  @!P1 LEA R20, P4, R12, c[0x0][0x168], 0x1 ;  /* 0x00005a000c149a11 */ /* 0x000fe400078808ff */
[----:B------:R-:W-:Y:S02]  /*4f50*/  @!P1 LEA R16, P3, R10, c[0x0][0x168], 0x1 ;  /* 0x00005a000a109a11 */ /* 0x000fe400078608ff */
[----:B------:R-:W-:-:S02]  /*4f60*/  @!P1 LEA R18, P2, R11, c[0x0][0x168], 0x1 ;  /* 0x00005a000b129a11 */ /* 0x000fc400078408ff */
[----:B------:R-:W-:Y:S02]  /*4f70*/  @!P1 LEA.HI.X R21, R12, c[0x0][0x16c], R15, 0x1, P4 ;  /* 0x00005b000c159a11 */ /* 0x000fe400020f0c0f */
        /* <DEDUP_REMOVED lines=18> */
[----:B------:R-:W-:Y:S01]  /*50a0*/  IMAD.U32 R8, RZ, RZ, UR8 ;  /* 0x00000008ff087e24 */ /* 0x000fe2000f8e00ff */
[----:B------:R-:W-:Y:S01]  /*50b0*/  UIMAD UR21, UR4, 0x60, URZ ;  /* 0x00000060041578a4 */ /* 0x000fe2000f8e023f */
[----:B------:R-:W-:-:S04]  /*50c0*/  IMAD.MOV.U32 R14, RZ, RZ, R12 ;  /* 0x000000ffff0e7224 */ /* 0x000fc800078e000c */
        /* <DEDUP_REMOVED lines=8> */
.L_x_209:
[----:B------:R-:W-:Y:S05]  /*5150*/  BSYNC B0 ;  /* 0x0000000000007941 */ /* 0x000fea0003800000 */
.L_x_208:
[----:B------:R-:W0:Y:S02]  /*5160*/  LDGDEPBAR ;  /* 0x00000000000079af */ /* 0x000e240000000000 */
.L_x_207:
[----:B------:R-:W-:Y:S01]  /*5170*/  FMNMX.FTZ R9, R3, R74, !PT ;  /* 0x0000004a03097209 */ /* 0x000fe20007810000 */
[----:B------:R-:W-:Y:S01]  /*5180*/  UMOV UR4, UR22 ;  /* 0x0000001600047c82 */ /* 0x000fe20008000000 */
[----:B--2---:R-:W-:Y:S02]  /*5190*/  FMNMX.FTZ R11, R0, R7, !PT ;  /* 0x00000007000b7209 */ /* 0x004fe40007810000 */
        /* <DEDUP_REMOVED lines=19> */
[----:B------:R-:W-:Y:S02]  /*52d0*/  SHF.L.U32 R212, R5, 0x1, RZ ;  /* 0x0000000105d47819 */ /* 0x000fe400000006ff */
[----:B------:R-:W-:Y:S02]  /*52e0*/  FMNMX.FTZ R9, R51, R9, !PT ;  /* 0x0000000933097209 */ /* 0x000fe40007810000 */
[----:B------:R-:W-:Y:S01]  /*52f0*/  LEA R211, R4, R212, 0x1 ;  /* 0x000000d404d37211 */ /* 0x000fe200078e08ff */
[----:B------:R-:W-:Y:S01]  /*5300*/  LDSM.16.MT88.4 R12, [R212+0x4400] ;  /* 0x00440000d40c783b */ /* 0x000fe20000004200 */
[----:B------:R-:W-:-:S03]  /*5310*/  FMNMX.FTZ R9, R50, R9, !PT ;  /* 0x0000000932097209 */ /* 0x000fc60007810000 */
[----:B-1----:R-:W-:Y:S01]  /*5320*/  LDSM.16.MT88.4 R20, [R212+0x4800] ;  /* 0x00480000d414783b */ /* 0x002fe20000004200 */
        /* <DEDUP_REMOVED lines=119> */
[----:B------:R-:W-:-:S03]  /*5aa0*/  FMNMX.FTZ R8, R189, R8, !PT ;  /* 0x00000008bd087209 */ /* 0x000fc60007810000 */
[----:B------:R-:W1:Y:S01]  /*5ab0*/  SHFL.BFLY PT, R9, R3, 0x2, 0x1f ;  /* 0x0c401f0003097f89 */ /* 0x000e6200000e0000 */
[----:B------:R-:W-:Y:S01]  /*5ac0*/  FMNMX.FTZ R8, R177, R8, !PT ;  /* 0x00000008b1087209 */ /* 0x000fe20007810000 */
[----:B------:R-:W-:Y:S03]  /*5ad0*/  MUFU.EX2 R54, R54 ;  /* 0x0000003600367308 */ /* 0x000fe60000000800 */
[----:B------:R-:W-:-:S04]  /*5ae0*/  FMNMX.FTZ R8, R174, R8, !PT ;  /* 0x00000008ae087209 */ /* 0x000fc80007810000 */
[----:B------:R-:W-:Y:S01]  /*5af0*/  FMNMX.FTZ R8, R171, R8, !PT ;  /* 0x00000008ab087209 */ /* 0x000fe20007810000 */
[----:B------:R-:W-:Y:S03]  /*5b00*/  MUFU.EX2 R53, R53 ;  /* 0x0000003500357308 */ /* 0x000fe60000000800 */
[----:B------:R-:W-:-:S04]  /*5b10*/  FMNMX.FTZ R8, R167, R8, !PT ;  /* 0x00000008a7087209 */ /* 0x000fc80007810000 */
[----:B------:R-:W-:Y:S01]  /*5b20*/  FMNMX.FTZ R8, R131, R8, !PT ;  /* 0x0000000883087209 */ /* 0x000fe20007810000 */
[----:B------:R-:W-:Y:S03]  /*5b30*/  MUFU.EX2 R52, R52 ;  /* 0x0000003400347308 */ /* 0x000fe60000000800 */
[----:B------:R-:W-:Y:S02]  /*5b40*/  FMNMX.FTZ R8, R128, R8, !PT ;  /* 0x0000000880087209 */ /* 0x000fe40007810000 */
[----:B-1----:R-:W-:Y:S02]  /*5b50*/  FMNMX.FTZ R9, R3, R9, !PT ;  /* 0x0000000903097209 */ /* 0x002fe40007810000 */
[----:B------:R-:W-:Y:S01]  /*5b60*/  FMNMX.FTZ R8, R127, R8, !PT ;  /* 0x000000087f087209 */ /* 0x000fe20007810000 */
[----:B------:R-:W-:Y:S02]  /*5b70*/  MUFU.EX2 R51, R51 ;  /* 0x0000003300337308 */ /* 0x000fe40000000800 */
[----:B------:R-:W1:Y:S01]  /*5b80*/  SHFL.BFLY PT, R3, R9, 0x1, 0x1f ;  /* 0x0c201f0009037f89 */ /* 0x000e6200000e0000 */
[----:B------:R-:W-:-:S04]  /*5b90*/  FMNMX.FTZ R8, R124, R8, !PT ;  /* 0x000000087c087209 */ /* 0x000fc80007810000 */
[----:B------:R-:W-:Y:S01]  /*5ba0*/  FMNMX.FTZ R8, R113, R8, !PT ;  /* 0x0000000871087209 */ /* 0x000fe20007810000 */
[----:B------:R-:W-:Y:S03]  /*5bb0*/  MUFU.EX2 R50, R50 ;  /* 0x0000003200327308 */ /* 0x000fe60000000800 */
[----:B------:R-:W-:-:S04]  /*5bc0*/  FMNMX.FTZ R8, R110, R8, !PT ;  /* 0x000000086e087209 */ /* 0x000fc80007810000 */
[----:B------:R-:W-:Y:S01]  /*5bd0*/  FMNMX.FTZ R8, R106, R8, !PT ;  /* 0x000000086a087209 */ /* 0x000fe20007810000 */
[----:B------:R-:W-:Y:S03]  /*5be0*/  MUFU.EX2 R49, R49 ;  /* 0x0000003100317308 */ /* 0x000fe60000000800 */
[----:B------:R-:W-:-:S05]  /*5bf0*/  FMNMX.FTZ R8, R103, R8, !PT ;  /* 0x0000000867087209 */ /* 0x000fca0007810000 */
[----:B------:R-:W-:Y:S01]  /*5c00*/  MUFU.EX2 R48, R48 ;  /* 0x0000003000307308 */ /* 0x000fe20000000800 */
[----:B-1----:R-:W-:Y:S02]  /*5c10*/  FMNMX.FTZ R3, R9, R3, !PT ;  /* 0x0000000309037209 */ /* 0x002fe40007810000 */
[----:B------:R-:W-:Y:S02]  /*5c20*/  FMNMX.FTZ R9, R199, R11, !PT ;  /* 0x0000000bc7097209 */ /* 0x000fe40007810000 */
[C---:B------:R-:W-:Y:S01]  /*5c30*/  FSETP.NEU.FTZ.AND P1, PT, R3.reuse, -INF , PT ;  /* 0xff8000000300780b */ /* 0x040fe20003f3d000 */
[----:B------:R-:W-:Y:S01]  /*5c40*/  FMUL.FTZ R109, R3, c[0x0][0x23c] ;  /* 0x00008f00036d7a20 */ /* 0x000fe20000410000 */
[----:B------:R-:W-:Y:S01]  /*5c50*/  FMNMX.FTZ R9, R198, R9, !PT ;  /* 0x00000009c6097209 */ /* 0x000fe20007810000 */
[----:B------:R-:W-:Y:S03]  /*5c60*/  MUFU.EX2 R47, R47 ;  /* 0x0000002f002f7308 */ /* 0x000fe60000000800 */
[----:B------:R-:W-:-:S02]  /*5c70*/  FMNMX.FTZ R9, R197, R9, !PT ;  /* 0x00000009c5097209 */ /* 0x000fc40007810000 */
[----:B------:R-:W-:Y:S02]  /*5c80*/  FSEL R109, R109, RZ, P1 ;  /* 0x000000ff6d6d7208 */ /* 0x000fe40000800000 */
[----:B------:R-:W-:Y:S01]  /*5c90*/  FMNMX.FTZ R9, R196, R9, !PT ;  /* 0x00000009c4097209 */ /* 0x000fe20007810000 */
[----:B------:R-:W-:Y:S02]  /*5ca0*/  MUFU.EX2 R46, R46 ;  /* 0x0000002e002e7308 */ /* 0x000fe40000000800 */
[--C-:B------:R-:W-:Y:S01]  /*5cb0*/  FFMA.FTZ R92, R2, c[0x0][0x23c], -R109.reuse ;  /* 0x00008f00025c7a23 */ /* 0x100fe2000001086d */
[----:B------:R-:W-:Y:S01]  /*5cc0*/  FMNMX.FTZ R2, R115, R9, !PT ;  /* 0x0000000973027209 */ /* 0x000fe20007810000 */
[--C-:B------:R-:W-:Y:S01]  /*5cd0*/  FFMA.FTZ R37, R122, c[0x0][0x23c], -R109.reuse ;  /* 0x00008f007a257a23 */ /* 0x100fe2000001086d */
[----:B------:R-:W1:Y:S01]  /*5ce0*/  SHFL.BFLY PT, R9, R8, 0x2, 0x1f ;  /* 0x0c401f0008097f89 */ /* 0x000e6200000e0000 */
[--C-:B------:R-:W-:Y:S01]  /*5cf0*/  FFMA.FTZ R30, R111, c[0x0][0x23c], -R109.reuse ;  /* 0x00008f006f1e7a23 */ /* 0x100fe2000001086d */
[----:B------:R-:W-:Y:S01]  /*5d00*/  FMNMX.FTZ R2, R118, R2, !PT ;  /* 0x0000000276027209 */ /* 0x000fe20007810000 */
[--C-:B------:R-:W-:Y:S01]  /*5d10*/  FFMA.FTZ R25, R97, c[0x0][0x23c], -R109.reuse ;  /* 0x00008f0061197a23 */ /* 0x100fe2000001086d */
[----:B------:R-:W-:Y:S01]  /*5d20*/  MUFU.EX2 R92, R92 ;  /* 0x0000005c005c7308 */ /* 0x000fe20000000800 */
[--C-:B------:R-:W-:Y:S01]  /*5d30*/  FFMA.FTZ R29, R148, c[0x0][0x23c], -R109.reuse ;  /* 0x00008f00941d7a23 */ /* 0x100fe2000001086d */
[----:B------:R-:W-:Y:S01]  /*5d40*/  FMNMX.FTZ R2, R121, R2, !PT ;  /* 0x0000000279027209 */ /* 0x000fe20007810000 */
[----:B------:R-:W-:Y:S01]  /*5d50*/  LDSM.16.MT88.4 R148, [R212+0x4000] ;  /* 0x00400000d494783b */ /* 0x000fe20000004200 */
[----:B------:R-:W-:-:S02]  /*5d60*/  FFMA.FTZ R24, R96, c[0x0][0x23c], -R109 ;  /* 0x00008f0060187a23 */ /* 0x000fc4000001086d */
        /* <DEDUP_REMOVED lines=12> */
[--C-:B------:R-:W-:Y:S01]  /*5e30*/  FFMA.FTZ R61, R141, c[0x0][0x23c], -R109.reuse ;  /* 0x00008f008d3d7a23 */ /* 0x100fe2000001086d */
[----:B-1----:R-:W-:Y:S01]  /*5e40*/  FMNMX.FTZ R8, R8, R9, !PT ;  /* 0x0000000908087209 */ /* 0x002fe20007810000 */
[--C-:B------:R-:W-:Y:S01]  /*5e50*/  FFMA.FTZ R35, R142, c[0x0][0x23c], -R109.reuse ;  /* 0x00008f008e237a23 */ /* 0x100fe2000001086d */
[----:B------:R-:W-:Y:S01]  /*5e60*/  FMNMX.FTZ R2, R176, R2, !PT ;  /* 0x00000002b0027209 */ /* 0x000fe20007810000 */
[--C-:B------:R-:W-:Y:S01]  /*5e70*/  FFMA.FTZ R34, R143, c[0x0][0x23c], -R109.reuse ;  /* 0x00008f008f227a23 */ /* 0x100fe2000001086d */
[----:B------:R-:W-:Y:S01]  /*5e80*/  MUFU.EX2 R90, R90 ;  /* 0x0000005a005a7308 */ /* 0x000fe20000000800 */
[----:B------:R-:W-:Y:S01]  /*5e90*/  SHFL.BFLY PT, R9, R8, 0x1, 0x1f ;  /* 0x0c201f0008097f89 */ /* 0x000fe200000e0000 */
[----:B------:R-:W-:Y:S01]  /*5ea0*/  FMNMX.FTZ R2, R190, R2, !PT ;  /* 0x00000002be027209 */ /* 0x000fe20007810000 */
[----:B------:R-:W-:-:S02]  /*5eb0*/  FFMA.FTZ R62, R62, c[0x0][0x23c], -R109 ;  /* 0x00008f003e3e7a23 */ /* 0x000fc4000001086d */
[--C-:B------:R-:W-:Y:S01]  /*5ec0*/  FFMA.FTZ R33, R145, c[0x0][0x23c], -R109.reuse ;  /* 0x00008f0091217a23 */ /* 0x100fe2000001086d */
[----:B------:R-:W-:Y:S01]  /*5ed0*/  FMNMX.FTZ R2, R187, R2, !PT ;  /* 0x00000002bb027209 */ /* 0x000fe20007810000 */
[--C-:B------:R-:W-:Y:S01]  /*5ee0*/  FFMA.FTZ R32, R112, c[0x0][0x23c], -R109.reuse ;  /* 0x00008f0070207a23 */ /* 0x100fe2000001086d */
[----:B------:R-:W1:Y:S01]  /*5ef0*/  MUFU.EX2 R82, R82 ;  /* 0x0000005200527308 */ /* 0x000e620000000800 */
        /* <DEDUP_REMOVED lines=17> */
[----:B------:R-:W-:Y:S01]  /*6010*/  FFMA.FTZ R104, R104, c[0x0][0x23c], -R109 ;  /* 0x00008f0068687a23 */ /* 0x000fe2000001086d */
[----:B------:R-:W-:Y:S02]  /*6020*/  FMNMX.FTZ R2, R168, R2, !PT ;  /* 0x00000002a8027209 */ /* 0x000fe40007810000 */
[----:B------:R-:W-:Y:S02]  /*6030*/  MUFU.EX2 R65, R65 ;  /* 0x0000004100417308 */ /* 0x000fe40000000800 */
[----:B------:R-:W-:-:S04]  /*6040*/  FMNMX.FTZ R2, R120, R2, !PT ;  /* 0x0000000278027209 */ /* 0x000fc80007810000 */
[----:B------:R-:W-:Y:S02]  /*6050*/  FMNMX.FTZ R2, R117, R2, !PT ;  /* 0x0000000275027209 */ /* 0x000fe40007810000 */
[----:B------:R-:W-:Y:S02]  /*6060*/  MUFU.EX2 R62, R62 ;  /* 0x0000003e003e7308 */ /* 0x000fe40000000800 */
[----:B------:R-:W-:-:S04]  /*6070*/  FMNMX.FTZ R2, R119, R2, !PT ;  /* 0x0000000277027209 */ /* 0x000fc80007810000 */
[----:B------:R-:W-:Y:S02]  /*6080*/  FMNMX.FTZ R2, R116, R2, !PT ;  /* 0x0000000274027209 */ /* 0x000fe40007810000 */
[----:B------:R-:W-:Y:S03]  /*6090*/  MUFU.EX2 R61, R61 ;  /* 0x0000003d003d7308 */ /* 0x000fe60000000800 */
[----:B------:R-:W2:Y:S05]  /*60a0*/  SHFL.BFLY PT, R10, R2, 0x2, 0x1f ;  /* 0x0c401f00020a7f89 */ /* 0x000eaa00000e0000 */
[----:B------:R-:W-:Y:S08]  /*60b0*/  MUFU.EX2 R35, R35 ;  /* 0x0000002300237308 */ /* 0x000ff00000000800 */
[----:B------:R-:W-:Y:S08]  /*60c0*/  MUFU.EX2 R34, R34 ;  /* 0x0000002200227308 */ /* 0x000ff00000000800 */
[----:B------:R-:W-:Y:S01]  /*60d0*/  MUFU.EX2 R33, R33 ;  /* 0x0000002100217308 */ /* 0x000fe20000000800 */
[----:B--2---:R-:W-:-:S05]  /*60e0*/  FMNMX.FTZ R2, R2, R10, !PT ;  /* 0x0000000a02027209 */ /* 0x004fca0007810000 */
[----:B------:R-:W2:Y:S02]  /*60f0*/  SHFL.BFLY PT, R10, R2, 0x1, 0x1f ;  /* 0x0c201f00020a7f89 */ /* 0x000ea400000e0000 */
[----:B------:R-:W-:Y:S08]  /*6100*/  MUFU.EX2 R32, R32 ;  /* 0x0000002000207308 */ /* 0x000ff00000000800 */
[----:B------:R-:W-:Y:S08]  /*6110*/  MUFU.EX2 R31, R31 ;  /* 0x0000001f001f7308 */ /* 0x000ff00000000800 */
[----:B------:R-:W-:Y:S01]  /*6120*/  MUFU.EX2 R30, R30 ;  /* 0x0000001e001e7308 */ /* 0x000fe20000000800 */
[----:B--2---:R-:W-:-:S07]  /*6130*/  FMNMX.FTZ R2, R2, R10, !PT ;  /* 0x0000000a02027209 */ /* 0x004fce0007810000 */
[----:B------:R-:W-:Y:S01]  /*6140*/  MUFU.EX2 R29, R29 ;  /* 0x0000001d001d7308 */ /* 0x000fe20000000800 */
[C---:B------:R-:W-:Y:S01]  /*6150*/  FSETP.NEU.FTZ.AND P1, PT, R2.reuse, -INF , PT ;  /* 0xff8000000200780b */ /* 0x040fe20003f3d000 */
[----:B------:R-:W-:-:S06]  /*6160*/  FMUL.FTZ R122, R2, c[0x0][0x23c] ;  /* 0x00008f00027a7a20 */ /* 0x000fcc0000410000 */
[----:B------:R-:W-:Y:S01]  /*6170*/  MUFU.EX2 R28, R28 ;  /* 0x0000001c001c7308 */ /* 0x000fe20000000800 */
[----:B------:R-:W-:-:S05]  /*6180*/  FSEL R122, R122, RZ, P1 ;  /* 0x000000ff7a7a7208 */ /* 0x000fca0000800000 */
[--C-:B------:R-:W-:Y:S01]  /*6190*/  FFMA.FTZ R89, R0, c[0x0][0x23c], -R122.reuse ;  /* 0x00008f0000597a23 */ /* 0x100fe2000001087a */
[----:B------:R-:W-:Y:S01]  /*61a0*/  FMNMX.FTZ R0, R8, R9, !PT ;  /* 0x0000000908007209 */ /* 0x000fe20007810000 */
[--C-:B------:R-:W-:Y:S01]  /*61b0*/  FFMA.FTZ R87, R7, c[0x0][0x23c], -R122.reuse ;  /* 0x00008f0007577a23 */ /* 0x100fe2000001087a */
[----:B------:R-:W-:Y:S01]  /*61c0*/  LDSM.16.MT88.4 R8, [R211+0x4400] ;  /* 0x00440000d308783b */ /* 0x000fe20000004200 */
[--C-:B------:R-:W-:Y:S01]  /*61d0*/  FFMA.FTZ R86, R137, c[0x0][0x23c], -R122.reuse ;  /* 0x00008f0089567a23 */ /* 0x100fe2000001087a */
[C---:B------:R-:W-:Y:S01]  /*61e0*/  FSETP.NEU.FTZ.AND P1, PT, R0.reuse, -INF , PT ;  /* 0xff8000000000780b */ /* 0x040fe20003f3d000 */
[----:B------:R-:W-:Y:S01]  /*61f0*/  FMUL.FTZ R111, R0, c[0x0][0x23c] ;  /* 0x00008f00006f7a20 */ /* 0x000fe20000410000 */
[----:B------:R-:W-:Y:S01]  /*6200*/  MUFU.EX2 R89, R89 ;  /* 0x0000005900597308 */ /* 0x000fe20000000800 */
[--C-:B------:R-:W-:Y:S02]  /*6210*/  FFMA.FTZ R81, R138, c[0x0][0x23c], -R122.reuse ;  /* 0x00008f008a517a23 */ /* 0x100fe4000001087a */
[--C-:B------:R-:W-:Y:S01]  /*6220*/  FFMA.FTZ R79, R136, c[0x0][0x23c], -R122.reuse ;  /* 0x00008f00884f7a23 */ /* 0x100fe2000001087a */
[----:B------:R-:W-:Y:S01]  /*6230*/  FSEL R111, R111, RZ, P1 ;  /* 0x000000ff6f6f7208 */ /* 0x000fe20000800000 */
[----:B------:R-:W-:-:S02]  /*6240*/  FFMA.FTZ R85, R199, c[0x0][0x23c], -R122 ;  /* 0x00008f00c7557a23 */ /* 0x000fc4000001087a */
[--C-:B------:R-:W-:Y:S01]  /*6250*/  FFMA.FTZ R84, R198, c[0x0][0x23c], -R122.reuse ;  /* 0x00008f00c6547a23 */ /* 0x100fe2000001087a */
[----:B------:R-:W2:Y:S01]  /*6260*/  MUFU.EX2 R87, R87 ;  /* 0x0000005700577308 */ /* 0x000ea20000000800 */
[--C-:B------:R-:W-:Y:S02]  /*6270*/  FFMA.FTZ R97, R6, c[0x0][0x23c], -R111.reuse ;  /* 0x00008f0006617a23 */ /* 0x100fe4000001086f */
[----:B------:R-:W3:Y:S01]  /*6280*/  LDSM.16.MT88.4 R4, [R211+0x4000] ;  /* 0x00400000d304783b */ /* 0x000ee20000004200 */
[--C-:B------:R-:W-:Y:S02]  /*6290*/  FFMA.FTZ R94, R70, c[0x0][0x23c], -R111.reuse ;  /* 0x00008f00465e7a23 */ /* 0x100fe4000001086f */
[--C-:B------:R-:W-:Y:S02]  /*62a0*/  FFMA.FTZ R96, R64, c[0x0][0x23c], -R111.reuse ;  /* 0x00008f0040607a23 */ /* 0x100fe4000001086f */
[--C-:B------:R-:W-:Y:S01]  /*62b0*/  FFMA.FTZ R78, R69, c[0x0][0x23c], -R111.reuse ;  /* 0x00008f00454e7a23 */ /* 0x100fe2000001086f */
[----:B------:R-:W-:Y:S01]  /*62c0*/  MUFU.EX2 R86, R86 ;  /* 0x0000005600567308 */ /* 0x000fe20000000800 */
[--C-:B------:R-:W-:Y:S01]  /*62d0*/  FFMA.FTZ R70, R135, c[0x0][0x23c], -R122.reuse ;  /* 0x00008f0087467a23 */ /* 0x100fe2000001087a */
[----:B-1----:R-:W-:Y:S01]  /*62e0*/  F2FP.BF16.PACK_AB R135, R82, R90 ;  /* 0x0000005a5287723e */ /* 0x002fe200000010ff */
[--C-:B------:R-:W-:Y:S01]  /*62f0*/  FFMA.FTZ R69, R134, c[0x0][0x23c], -R122.reuse ;  /* 0x00008f0086457a23 */ /* 0x100fe2000001087a */
[----:B------:R-:W-:Y:S01]  /*6300*/  F2FP.BF16.PACK_AB R134, R83, R93 ;  /* 0x0000005d5386723e */ /* 0x000fe200000010ff */
[----:B------:R-:W-:Y:S01]  /*6310*/  FFMA.FTZ R64, R133, c[0x0][0x23c], -R122 ;  /* 0x00008f0085407a23 */ /* 0x000fe2000001087a */
[----:B------:R-:W-:Y:S01]  /*6320*/  F2FP.BF16.PACK_AB R133, R91, R92 ;  /* 0x0000005c5b85723e */ /* 0x000fe200000010ff */
[--C-:B------:R-:W-:Y:S01]  /*6330*/  FFMA.FTZ R77, R132, c[0x0][0x23c], -R111.reuse ;  /* 0x00008f00844d7a23 */ /* 0x100fe2000001086f */
[----:B------:R-:W1:Y:S01]  /*6340*/  MUFU.EX2 R81, R81 ;  /* 0x0000005100517308 */ /* 0x000e620000000800 */
[----:B--2---:R-:W-:Y:S01]  /*6350*/  F2FP.BF16.PACK_AB R136, R87, R89 ;  /* 0x000000595788723e */ /* 0x004fe200000010ff */
[--C-:B------:R-:W-:Y:S01]  /*6360*/  FFMA.FTZ R68, R68, c[0x0][0x23c], -R111.reuse ;  /* 0x00008f0044447a23 */ /* 0x100fe2000001086f */
[----:B------:R-:W-:Y:S01]  /*6370*/  F2FP.BF16.PACK_AB R132, R99, R100 ;  /* 0x000000646384723e */ /* 0x000fe200000010ff */
[----:B------:R-:W-:-:S02]  /*6380*/  FFMA.FTZ R80, R144, c[0x0][0x23c], -R111 ;  /* 0x00008f0090507a23 */ /* 0x000fc4000001086f */
[----:B------:R-:W-:Y:S02]  /*6390*/  FFMA.FTZ R76, R71, c[0x0][0x23c], -R111 ;  /* 0x00008f00474c7a23 */ /* 0x000fe4000001086f */
[----:B------:R-:W-:Y:S01]  /*63a0*/  MUFU.EX2 R94, R94 ;  /* 0x0000005e005e7308 */ /* 0x000fe20000000800 */
[----:B------:R-:W-:Y:S01]  /*63b0*/  FFMA.FTZ R71, R98, c[0x0][0x23c], -R109 ;  /* 0x00008f0062477a23 */ /* 0x000fe2000001086d */
[----:B------:R-:W-:Y:S01]  /*63c0*/  HMMA.16816.F32.BF16 R160, R132, R148, RZ ;  /* 0x0000009484a0723c */ /* 0x000fe200000418ff */
[--C-:B------:R-:W-:Y:S02]  /*63d0*/  FFMA.FTZ R98, R197, c[0x0][0x23c], -R122.reuse ;  /* 0x00008f00c5627a23 */ /* 0x100fe4000001087a */
[----:B------:R-:W-:Y:S02]  /*63e0*/  FFMA.FTZ R101, R196, c[0x0][0x23c], -R122 ;  /* 0x00008f00c4657a23 */ /* 0x000fe4000001087a */
[--C-:B------:R-:W-:Y:S01]  /*63f0*/  FFMA.FTZ R105, R195, c[0x0][0x23c], -R111.reuse ;  /* 0x00008f00c3697a23 */ /* 0x100fe2000001086f */
[----:B------:R-:W2:Y:S01]  /*6400*/  MUFU.EX2 R97, R97 ;  /* 0x0000006100617308 */ /* 0x000ea20000000800 */
[----:B-1----:R-:W-:Y:S01]  /*6410*/  F2FP.BF16.PACK_AB R138, R81, R86 ;  /* 0x00000056518a723e */ /* 0x002fe200000010ff */
[----:B------:R-:W-:-:S02]  /*6420*/  FFMA.FTZ R102, R194, c[0x0][0x23c], -R111 ;  /* 0x00008f00c2667a23 */ /* 0x000fc4000001086f */
[--C-:B------:R-:W-:Y:S02]  /*6430*/  FFMA.FTZ R108, R193, c[0x0][0x23c], -R111.reuse ;  /* 0x00008f00c16c7a23 */ /* 0x100fe4000001086f */
[--C-:B------:R-:W-:Y:S02]  /*6440*/  FFMA.FTZ R112, R192, c[0x0][0x23c], -R111.reuse ;  /* 0x00008f00c0707a23 */ /* 0x100fe4000001086f */
[----:B------:R-:W-:Y:S01]  /*6450*/  MUFU.EX2 R96, R96 ;  /* 0x0000006000607308 */ /* 0x000fe20000000800 */
[--C-:B------:R-:W-:Y:S01]  /*6460*/  FFMA.FTZ R115, R115, c[0x0][0x23c], -R122.reuse ;  /* 0x00008f0073737a23 */ /* 0x100fe2000001087a */
[----:B---3--:R-:W-:Y:S01]  /*6470*/  HMMA.16816.F32.BF16 R144, R132, R4, RZ ;  /* 0x000000048490723c */ /* 0x008fe200000418ff */
[--C-:B------:R-:W-:Y:S02]  /*6480*/  FFMA.FTZ R118, R118, c[0x0][0x23c], -R122.reuse ;  /* 0x00008f0076767a23 */ /* 0x100fe4000001087a */
[--C-:B------:R-:W-:Y:S02]  /*6490*/  FFMA.FTZ R121, R121, c[0x0][0x23c], -R122.reuse ;  /* 0x00008f0079797a23 */ /* 0x100fe4000001087a */
[----:B------:R-:W-:Y:S01]  /*64a0*/  FFMA.FTZ R123, R123, c[0x0][0x23c], -R122 ;  /* 0x00008f007b7b7a23 */ /* 0x000fe2000001087a */
[----:B------:R-:W1:Y:S01]  /*64b0*/  MUFU.EX2 R78, R78 ;  /* 0x0000004e004e7308 */ /* 0x000e620000000800 */
[----:B--2---:R-:W-:Y:S01]  /*64c0*/  F2FP.BF16.PACK_AB R137, R97, R94 ;  /* 0x0000005e6189723e */ /* 0x004fe200000010ff */
[----:B------:R-:W-:-:S02]  /*64d0*/  FFMA.FTZ R126, R126, c[0x0][0x23c], -R111 ;  /* 0x00008f007e7e7a23 */ /* 0x000fc4000001086f */
[--C-:B------:R-:W-:Y:S02]  /*64e0*/  FFMA.FTZ R125, R125, c[0x0][0x23c], -R111.reuse ;  /* 0x00008f007d7d7a23 */ /* 0x100fe4000001086f */
[--C-:B------:R-:W-:Y:S02]  /*64f0*/  FFMA.FTZ R130, R130, c[0x0][0x23c], -R111.reuse ;  /* 0x00008f0082827a23 */ /* 0x100fe4000001086f */
[----:B------:R-:W-:Y:S01]  /*6500*/  MUFU.EX2 R79, R79 ;  /* 0x0000004f004f7308 */ /* 0x000fe20000000800 */
[----:B------:R-:W-:Y:S02]  /*6510*/  FFMA.FTZ R164, R164, c[0x0][0x23c], -R111 ;  /* 0x00008f00a4a47a23 */ /* 0x000fe4000001086f */
[--C-:B------:R-:W-:Y:S02]  /*6520*/  FFMA.FTZ R172, R172, c[0x0][0x23c], -R122.reuse ;  /* 0x00008f00acac7a23 */ /* 0x100fe4000001087a */
[--C-:B------:R-:W-:Y:S02]  /*6530*/  FFMA.FTZ R173, R173, c[0x0][0x23c], -R122.reuse ;  /* 0x00008f00adad7a23 */ /* 0x100fe4000001087a */
[--C-:B------:R-:W-:Y:S01]  /*6540*/  FFMA.FTZ R175, R175, c[0x0][0x23c], -R122.reuse ;  /* 0x00008f00afaf7a23 */ /* 0x100fe2000001087a */
[----:B-1----:R-:W-:Y:S01]  /*6550*/  F2FP.BF16.PACK_AB R139, R78, R96 ;  /* 0x000000604e8b723e */ /* 0x002fe200000010ff */
[----:B------:R-:W1:Y:S01]  /*6560*/  MUFU.EX2 R70, R70 ;  /* 0x0000004600467308 */ /* 0x000e620000000800 */
[----:B------:R-:W-:-:S02]  /*6570*/  FFMA.FTZ R176, R176, c[0x0][0x23c], -R122 ;  /* 0x00008f00b0b07a23 */ /* 0x000fc4000001087a */
[--C-:B------:R-:W-:Y:S02]  /*6580*/  FFMA.FTZ R184, R184, c[0x0][0x23c], -R111.reuse ;  /* 0x00008f00b8b87a23 */ /* 0x100fe4000001086f */
[--C-:B------:R-:W-:Y:S01]  /*6590*/  FFMA.FTZ R179, R179, c[0x0][0x23c], -R111.reuse ;  /* 0x00008f00b3b37a23 */ /* 0x100fe2000001086f */
[C---:B------:R-:W-:Y:S01]  /*65a0*/  HMMA.16816.F32.BF16 R156, R136.reuse, R148, RZ ;  /* 0x00000094889c723c */ /* 0x040fe200000418ff */
[--C-:B------:R-:W-:Y:S01]  /*65b0*/  FFMA.FTZ R188, R188, c[0x0][0x23c], -R111.reuse ;  /* 0x00008f00bcbc7a23 */ /* 0x100fe2000001086f */
[----:B------:R-:W-:Y:S01]  /*65c0*/  MUFU.EX2 R69, R69 ;  /* 0x0000004500457308 */ /* 0x000fe20000000800 */
[----:B------:R-:W-:Y:S02]  /*65d0*/  FFMA.FTZ R189, R189, c[0x0][0x23c], -R111 ;  /* 0x00008f00bdbd7a23 */ /* 0x000fe4000001086f */
[----:B------:R-:W-:Y:S02]  /*65e0*/  FADD.FTZ R99, R100, R99 ;  /* 0x0000006364637221 */ /* 0x000fe40000010000 */
[----:B------:R-:W-:Y:S01]  /*65f0*/  FADD.FTZ R91, R92, R91 ;  /* 0x0000005b5c5b7221 */ /* 0x000fe20000010000 */
[----:B------:R-:W-:Y:S01]  /*6600*/  HMMA.16816.F32.BF16 R140, R136, R4, RZ ;  /* 0x00000004888c723c */ /* 0x000fe200000418ff */
[----:B------:R-:W-:Y:S01]  /*6610*/  FADD.FTZ R87, R89, R87 ;  /* 0x0000005759577221 */ /* 0x000fe20000010000 */
[----:B------:R-:W-:Y:S01]  /*6620*/  MUFU.EX2 R64, R64 ;  /* 0x0000004000407308 */ /* 0x000fe20000000800 */
[----:B------:R-:W-:-:S02]  /*6630*/  FADD.FTZ R94, R94, R97 ;  /* 0x000000615e5e7221 */ /* 0x000fc40000010000 */
[----:B------:R-:W-:Y:S02]  /*6640*/  FADD.FTZ R99, R93, R99 ;  /* 0x000000635d637221 */ /* 0x000fe40000010000 */
[----:B-1----:R-:W-:Y:S01]  /*6650*/  F2FP.BF16.PACK_AB R4, R70, R79 ;  /* 0x0000004f4604723e */ /* 0x002fe200000010ff */
[C---:B------:R-:W-:Y:S01]  /*6660*/  HMMA.16816.F32.BF16 R152, R136.reuse, R150, RZ ;  /* 0x000000968898723c */ /* 0x040fe200000418ff */
[----:B------:R-:W-:Y:S01]  /*6670*/  FADD.FTZ R90, R90, R91 ;  /* 0x0000005b5a5a7221 */ /* 0x000fe20000010000 */
[----:B------:R-:W1:Y:S01]  /*6680*/  MUFU.EX2 R77, R77 ;  /* 0x0000004d004d7308 */ /* 0x000e620000000800 */
[----:B------:R-:W-:Y:S02]  /*6690*/  FADD.FTZ R86, R86, R87 ;  /* 0x0000005756567221 */ /* 0x000fe40000010000 */
[----:B------:R-:W-:Y:S02]  /*66a0*/  FADD.FTZ R96, R96, R94 ;  /* 0x0000005e60607221 */ /* 0x000fe40000010000 */
[----:B------:R-:W-:Y:S01]  /*66b0*/  FADD.FTZ R99, R83, R99 ;  /* 0x0000006353637221 */ /* 0x000fe20000010000 */
[----:B------:R-:W-:Y:S01]  /*66c0*/  HMMA.16816.F32.BF16 R136, R136, R6, RZ ;  /* 0x000000068888723c */ /* 0x000fe200000418ff */
[----:B------:R-:W-:Y:S01]  /*66d0*/  FADD.FTZ R90, R82, R90 ;  /* 0x0000005a525a7221 */ /* 0x000fe20000010000 */
[----:B------:R-:W2:Y:S01]  /*66e0*/  MUFU.EX2 R68, R68 ;  /* 0x0000004400447308 */ /* 0x000ea20000000800 */
[----:B------:R-:W-:-:S02]  /*66f0*/  FADD.FTZ R86, R81, R86 ;  /* 0x0000005651567221 */ /* 0x000fc40000010000 */
[----:B------:R-:W-:Y:S02]  /*6700*/  FADD.FTZ R96, R78, R96 ;  /* 0x000000604e607221 */ /* 0x000fe40000010000 */
[----:B------:R-:W-:Y:S01]  /*6710*/  FADD.FTZ R99, R75, R99 ;  /* 0x000000634b637221 */ /* 0x000fe20000010000 */
[C---:B------:R-:W-:Y:S01]  /*6720*/  HMMA.16816.F32.BF16 R148, R132.reuse, R150, RZ ;  /* 0x000000968494723c */ /* 0x040fe200000418ff */
[----:B------:R-:W-:Y:S01]  /*6730*/  FADD.FTZ R90, R73, R90 ;  /* 0x0000005a495a7221 */ /* 0x000fe20000010000 */
[----:B------:R-:W-:Y:S01]  /*6740*/  MUFU.EX2 R80, R80 ;  /* 0x0000005000507308 */ /* 0x000fe20000000800 */
[----:B------:R-:W-:Y:S02]  /*6750*/  FADD.FTZ R86, R79, R86 ;  /* 0x000000564f567221 */ /* 0x000fe40000010000 */
[----:B-1----:R-:W-:Y:S02]  /*6760*/  FADD.FTZ R96, R77, R96 ;  /* 0x000000604d607221 */ /* 0x002fe40000010000 */
[----:B------:R-:W-:Y:S01]  /*6770*/  FADD.FTZ R99, R74, R99 ;  /* 0x000000634a637221 */ /* 0x000fe20000010000 */
[----:B------:R-:W-:Y:S01]  /*6780*/  HMMA.16816.F32.BF16 R132, R132, R6, RZ ;  /* 0x000000068484723c */ /* 0x000fe200000418ff */
[----:B------:R-:W-:Y:S01]  /*6790*/  FADD.FTZ R90, R72, R90 ;  /* 0x0000005a485a7221 */ /* 0x000fe20000010000 */
[----:B------:R-:W1:Y:S01]  /*67a0*/  MUFU.EX2 R76, R76 ;  /* 0x0000004c004c7308 */ /* 0x000e620000000800 */
[----:B--2---:R-:W-:Y:S01]  /*67b0*/  F2FP.BF16.PACK_AB R5, R68, R77 ;  /* 0x0000004d4405723e */ /* 0x004fe200000010ff */
[----:B------:R-:W-:-:S02]  /*67c0*/  FADD.FTZ R86, R70, R86 ;  /* 0x0000005646567221 */ /* 0x000fc40000010000 */
[----:B------:R-:W-:Y:S01]  /*67d0*/  FADD.FTZ R96, R68, R96 ;  /* 0x0000006044607221 */ /* 0x000fe20000010000 */
[----:B------:R-:W-:Y:S01]  /*67e0*/  F2FP.BF16.PACK_AB R6, R64, R69 ;  /* 0x000000454006723e */ /* 0x000fe200000010ff */
[--C-:B------:R-:W-:Y:S02]  /*67f0*/  FFMA.FTZ R190, R190, c[0x0][0x23c], -R122.reuse ;  /* 0x00008f00bebe7a23 */ /* 0x100fe4000001087a */
[----:B------:R-:W2:Y:S01]  /*6800*/  MUFU.EX2 R85, R85 ;  /* 0x0000005500557308 */ /* 0x000ea20000000800 */
[--C-:B------:R-:W-:Y:S02]  /*6810*/  FFMA.FTZ R187, R187, c[0x0][0x23c], -R122.reuse ;  /* 0x00008f00bbbb7a23 */ /* 0x100fe4000001087a */
[--C-:B------:R-:W-:Y:S02]  /*6820*/  FFMA.FTZ R186, R186, c[0x0][0x23c], -R122.reuse ;  /* 0x00008f00baba7a23 */ /* 0x100fe4000001087a */
[----:B------:R-:W-:Y:S02]  /*6830*/  FFMA.FTZ R185, R185, c[0x0][0x23c], -R122 ;  /* 0x00008f00b9b97a23 */ /* 0x000fe4000001087a */
[--C-:B------:R-:W-:Y:S01]  /*6840*/  FFMA.FTZ R177, R177, c[0x0][0x23c], -R111.reuse ;  /* 0x00008f00b1b17a23 */ /* 0x100fe2000001086f */
[----:B-1----:R-:W-:Y:S01]  /*6850*/  F2FP.BF16.PACK_AB R7, R76, R80 ;  /* 0x000000504c07723e */ /* 0x002fe200000010ff */
[----:B------:R-:W1:Y:S01]  /*6860*/  MUFU.EX2 R84, R84 ;  /* 0x0000005400547308 */ /* 0x000e620000000800 */
[----:B------:R-:W-:-:S02]  /*6870*/  FFMA.FTZ R174, R174, c[0x0][0x23c], -R111 ;  /* 0x00008f00aeae7a23 */ /* 0x000fc4000001086f */
[--C-:B------:R-:W-:Y:S02]  /*6880*/  FFMA.FTZ R171, R171, c[0x0][0x23c], -R111.reuse ;  /* 0x00008f00abab7a23 */ /* 0x100fe4000001086f */
[----:B------:R-:W-:Y:S01]  /*6890*/  FFMA.FTZ R167, R167, c[0x0][0x23c], -R111 ;  /* 0x00008f00a7a77a23 */ /* 0x000fe2000001086f */
[C---:B------:R-:W-:Y:S01]  /*68a0*/  HMMA.16816.F32.BF16 R156, R4.reuse, R12, R156 ;  /* 0x0000000c049c723c */ /* 0x040fe2000004189c */
[----:B------:R-:W-:Y:S01]  /*68b0*/  FADD.FTZ R99, R67, R99 ;  /* 0x0000006343637221 */ /* 0x000fe20000010000 */
[----:B------:R-:W-:Y:S01]  /*68c0*/  MUFU.EX2 R98, R98 ;  /* 0x0000006200627308 */ /* 0x000fe20000000800 */
[----:B------:R-:W-:Y:S02]  /*68d0*/  FADD.FTZ R90, R65, R90 ;  /* 0x0000005a415a7221 */ /* 0x000fe40000010000 */
[----:B------:R-:W-:Y:S02]  /*68e0*/  FADD.FTZ R86, R69, R86 ;  /* 0x0000005645567221 */ /* 0x000fe40000010000 */
[----:B------:R-:W-:Y:S01]  /*68f0*/  FADD.FTZ R96, R80, R96 ;  /* 0x0000006050607221 */ /* 0x000fe20000010000 */
[----:B------:R-:W-:Y:S01]  /*6900*/  HMMA.16816.F32.BF16 R140, R4, R8, R140 ;  /* 0x00000008048c723c */ /* 0x000fe2000004188c */
[----:B------:R-:W-:Y:S01]  /*6910*/  FADD.FTZ R99, R66, R99 ;  /* 0x0000006342637221 */ /* 0x000fe20000010000 */
[----:B------:R-:W-:Y:S01]  /*6920*/  MUFU.EX2 R101, R101 ;  /* 0x0000006500657308 */ /* 0x000fe20000000800 */
[----:B------:R-:W-:-:S02]  /*6930*/  FADD.FTZ R90, R62, R90 ;  /* 0x0000005a3e5a7221 */ /* 0x000fc40000010000 */
[----:B------:R-:W-:Y:S02]  /*6940*/  FADD.FTZ R86, R64, R86 ;  /* 0x0000005640567221 */ /* 0x000fe40000010000 */
[----:B------:R-:W-:Y:S01]  /*6950*/  FADD.FTZ R96, R76, R96 ;  /* 0x000000604c607221 */ /* 0x000fe20000010000 */
[C---:B------:R-:W-:Y:S01]  /*6960*/  HMMA.16816.F32.BF16 R152, R4.reuse, R14, R152 ;  /* 0x0000000e0498723c */ /* 0x040fe20000041898 */
[----:B------:R-:W-:Y:S01]  /*6970*/  FADD.FTZ R99, R63, R99 ;  /* 0x000000633f637221 */ /* 0x000fe20000010000 */
[----:B------:R-:W3:Y:S01]  /*6980*/  MUFU.EX2 R105, R105 ;  /* 0x0000006900697308 */ /* 0x000ee20000000800 */
[----:B------:R-:W-:Y:S02]  /*6990*/  FADD.FTZ R90, R61, R90 ;  /* 0x0000005a3d5a7221 */ /* 0x000fe40000010000 */
[----:B--2---:R-:W-:Y:S02]  /*69a0*/  FADD.FTZ R86, R85, R86 ;  /* 0x0000005655567221 */ /* 0x004fe40000010000 */
[----:B------:R-:W-:Y:S01]  /*69b0*/  FADD.FTZ R99, R60, R99 ;  /* 0x000000633c637221 */ /* 0x000fe20000010000 */
[----:B------:R-:W-:Y:S01]  /*69c0*/  HMMA.16816.F32.BF16 R136, R4, R10, R136 ;  /* 0x0000000a0488723c */ /* 0x000fe20000041888 */
[----:B------:R-:W-:Y:S01]  /*69d0*/  FADD.FTZ R90, R37, R90 ;  /* 0x0000005a255a7221 */ /* 0x000fe20000010000 */
[----:B------:R-:W2:Y:S01]  /*69e0*/  MUFU.EX2 R102, R102 ;  /* 0x0000006600667308 */ /* 0x000ea20000000800 */
[----:B-1----:R-:W-:-:S02]  /*69f0*/  FADD.FTZ R86, R84, R86 ;  /* 0x0000005654567221 */ /* 0x002fc40000010000 */
[----:B------:R-:W-:Y:S02]  /*6a00*/  FADD.FTZ R99, R59, R99 ;  /* 0x000000633b637221 */ /* 0x000fe40000010000 */
[----:B------:R-:W-:Y:S01]  /*6a10*/  F2FP.BF16.PACK_AB R4, R74, R75 ;  /* 0x0000004b4a04723e */ /* 0x000fe200000010ff */
[----:B------:R-:W-:Y:S01]  /*6a20*/  FADD.FTZ R90, R35, R90 ;  /* 0x0000005a235a7221 */ /* 0x000fe20000010000 */
[----:B------:R-:W-:Y:S01]  /*6a30*/  F2FP.BF16.PACK_AB R5, R72, R73 ;  /* 0x000000494805723e */ /* 0x000fe200000010ff */
[----:B------:R-:W1:Y:S01]  /*6a40*/  MUFU.EX2 R108, R108 ;  /* 0x0000006c006c7308 */ /* 0x000e620000000800 */
[----:B------:R-:W-:Y:S01]  /*6a50*/  F2FP.BF16.PACK_AB R6, R66, R67 ;  /* 0x000000434206723e */ /* 0x000fe200000010ff */
[----:B---3--:R-:W-:Y:S01]  /*6a60*/  FADD.FTZ R96, R105, R96 ;  /* 0x0000006069607221 */ /* 0x008fe20000010000 */
[----:B------:R-:W-:Y:S01]  /*6a70*/  F2FP.BF16.PACK_AB R7, R62, R65 ;  /* 0x000000413e07723e */ /* 0x000fe200000010ff */
[----:B------:R-:W-:Y:S02]  /*6a80*/  FADD.FTZ R86, R98, R86 ;  /* 0x0000005662567221 */ /* 0x000fe40000010000 */
[----:B------:R-:W-:-:S02]  /*6a90*/  FADD.FTZ R99, R58, R99 ;  /* 0x000000633a637221 */ /* 0x000fc40000010000 */
[----:B------:R-:W3:Y:S01]  /*6aa0*/  MUFU.EX2 R112, R112 ;  /* 0x0000007000707308 */ /* 0x000ee20000000800 */
[----:B--2---:R-:W-:Y:S01]  /*6ab0*/  FADD.FTZ R96, R102, R96 ;  /* 0x0000006066607221 */ /* 0x004fe20000010000 */
[C---:B------:R-:W-:Y:S01]  /*6ac0*/  HMMA.16816.F32.BF16 R160, R4.reuse, R12, R160 ;  /* 0x0000000c04a0723c */ /* 0x040fe200000418a0 */
[----:B------:R-:W-:Y:S02]  /*6ad0*/  FADD.FTZ R90, R34, R90 ;  /* 0x0000005a225a7221 */ /* 0x000fe40000010000 */
[----:B------:R-:W-:Y:S02]  /*6ae0*/  FADD.FTZ R86, R101, R86 ;  /* 0x0000005665567221 */ /* 0x000fe40000010000 */
[----:B------:R-:W-:Y:S01]  /*6af0*/  FFMA.FTZ R170, R170, c[0x0][0x23c], -R122 ;  /* 0x00008f00aaaa7a23 */ /* 0x000fe2000001087a */
[----:B------:R-:W2:Y:S01]  /*6b00*/  MUFU.EX2 R115, R115 ;  /* 0x0000007300737308 */ /* 0x000ea20000000800 */
[----:B-1----:R-:W-:Y:S01]  /*6b10*/  FADD.FTZ R96, R108, R96 ;  /* 0x000000606c607221 */ /* 0x002fe20000010000 */
[----:B------:R-:W-:Y:S01]  /*6b20*/  HMMA.16816.F32.BF16 R144, R4, R8, R144 ;  /* 0x000000080490723c */ /* 0x000fe20000041890 */
[----:B------:R-:W-:-:S02]  /*6b30*/  FFMA.FTZ R166, R166, c[0x0][0x23c], -R122 ;  /* 0x00008f00a6a67a23 */ /* 0x000fc4000001087a */
[--C-:B------:R-:W-:Y:S02]  /*6b40*/  FFMA.FTZ R169, R169, c[0x0][0x23c], -R122.reuse ;  /* 0x00008f00a9a97a23 */ /* 0x100fe4000001087a */
[----:B------:R-:W-:Y:S01]  /*6b50*/  FFMA.FTZ R168, R168, c[0x0][0x23c], -R122 ;  /* 0x00008f00a8a87a23 */ /* 0x000fe2000001087a */
[----:B------:R-:W1:Y:S01]  /*6b60*/  MUFU.EX2 R118, R118 ;  /* 0x0000007600767308 */ /* 0x000e620000000800 */
[----:B---3--:R-:W-:Y:S01]  /*6b70*/  FADD.FTZ R96, R112, R96 ;  /* 0x0000006070607221 */ /* 0x008fe20000010000 */
[C---:B------:R-:W-:Y:S01]  /*6b80*/  HMMA.16816.F32.BF16 R148, R4.reuse, R14, R148 ;  /* 0x0000000e0494723c */ /* 0x040fe20000041894 */
[----:B------:R-:W3:Y:S01]  /*6b90*/  LDSM.16.MT88.4 R12, [R212+0x4c00] ;  /* 0x004c0000d40c783b */ /* 0x000ee20000004200 */
[--C-:B------:R-:W-:Y:S02]  /*6ba0*/  FFMA.FTZ R131, R131, c[0x0][0x23c], -R111.reuse ;  /* 0x00008f0083837a23 */ /* 0x100fe4000001086f */
[--C-:B------:R-:W-:Y:S02]  /*6bb0*/  FFMA.FTZ R128, R128, c[0x0][0x23c], -R111.reuse ;  /* 0x00008f0080807a23 */ /* 0x100fe4000001086f */
[----:B------:R-:W4:Y:S01]  /*6bc0*/  MUFU.EX2 R121, R121 ;  /* 0x0000007900797308 */ /* 0x000f220000000800 */
[--C-:B------:R-:W-:Y:S01]  /*6bd0*/  FFMA.FTZ R127, R127, c[0x0][0x23c], -R111.reuse ;  /* 0x00008f007f7f7a23 */ /* 0x100fe2000001086f */
[----:B------:R-:W-:Y:S01]  /*6be0*/  HMMA.16816.F32.BF16 R132, R4, R10, R132 ;  /* 0x0000000a0484723c */ /* 0x000fe20000041884 */
[----:B------:R-:W5:Y:S01]  /*6bf0*/  LDSM.16.MT88.4 R8, [R211+0x4c00] ;  /* 0x004c0000d308783b */ /* 0x000f620000004200 */
[----:B------:R-:W-:-:S02]  /*6c00*/  FFMA.FTZ R124, R124, c[0x0][0x23c], -R111 ;  /* 0x00008f007c7c7a23 */ /* 0x000fc4000001086f */
[----:B------:R-:W-:Y:S02]  /*6c10*/  FADD.FTZ R99, R57, R99 ;  /* 0x0000006339637221 */ /* 0x000fe40000010000 */
[----:B------:R-:W4:Y:S01]  /*6c20*/  MUFU.EX2 R123, R123 ;  /* 0x0000007b007b7308 */ /* 0x000f220000000800 */
[----:B------:R-:W-:Y:S01]  /*6c30*/  F2FP.BF16.PACK_AB R4, R84, R85 ;  /* 0x000000555404723e */ /* 0x000fe200000010ff */
[----:B------:R-:W-:Y:S01]  /*6c40*/  FADD.FTZ R90, R33, R90 ;  /* 0x0000005a215a7221 */ /* 0x000fe20000010000 */
[----:B------:R-:W-:Y:S01]  /*6c50*/  F2FP.BF16.PACK_AB R5, R102, R105 ;  /* 0x000000696605723e */ /* 0x000fe200000010ff */
[----:B--2---:R-:W-:Y:S01]  /*6c60*/  FADD.FTZ R86, R115, R86 ;  /* 0x0000005673567221 */ /* 0x004fe20000010000 */
[----:B------:R-:W-:Y:S01]  /*6c70*/  F2FP.BF16.PACK_AB R6, R101, R98 ;  /* 0x000000626506723e */ /* 0x000fe200000010ff */
[----:B------:R-:W-:Y:S01]  /*6c80*/  FADD.FTZ R99, R56, R99 ;  /* 0x0000006338637221 */ /* 0x000fe20000010000 */
[----:B------:R-:W-:Y:S01]  /*6c90*/  F2FP.BF16.PACK_AB R7, R112, R108 ;  /* 0x0000006c7007723e */ /* 0x000fe200000010ff */
[----:B------:R-:W2:Y:S01]  /*6ca0*/  MUFU.EX2 R126, R126 ;  /* 0x0000007e007e7308 */ /* 0x000ea20000000800 */
[----:B------:R-:W-:-:S02]  /*6cb0*/  FADD.FTZ R90, R32, R90 ;  /* 0x0000005a205a7221 */ /* 0x000fc40000010000 */
[----:B-1----:R-:W-:Y:S02]  /*6cc0*/  FADD.FTZ R86, R118, R86 ;  /* 0x0000005676567221 */ /* 0x002fe40000010000 */
[----:B------:R-:W-:Y:S01]  /*6cd0*/  FADD.FTZ R99, R55, R99 ;  /* 0x0000006337637221 */ /* 0x000fe20000010000 */
[C---:B------:R-:W-:Y:S01]  /*6ce0*/  HMMA.16816.F32.BF16 R156, R4.reuse, R20, R156 ;  /* 0x00000014049c723c */ /* 0x040fe2000004189c */
[----:B------:R-:W-:Y:S01]  /*6cf0*/  FADD.FTZ R90, R31, R90 ;  /* 0x0000005a1f5a7221 */ /* 0x000fe20000010000 */
[----:B------:R-:W1:Y:S01]  /*6d00*/  MUFU.EX2 R125, R125 ;  /* 0x0000007d007d7308 */ /* 0x000e620000000800 */
[----:B----4-:R-:W-:Y:S02]  /*6d10*/  FADD.FTZ R86, R121, R86 ;  /* 0x0000005679567221 */ /* 0x010fe40000010000 */
[----:B------:R-:W-:Y:S02]  /*6d20*/  FADD.FTZ R99, R54, R99 ;  /* 0x0000006336637221 */ /* 0x000fe40000010000 */
[----:B------:R-:W-:Y:S01]  /*6d30*/  FADD.FTZ R90, R30, R90 ;  /* 0x0000005a1e5a7221 */ /* 0x000fe20000010000 */
[----:B------:R-:W-:Y:S01]  /*6d40*/  HMMA.16816.F32.BF16 R140, R4, R16, R140 ;  /* 0x00000010048c723c */ /* 0x000fe2000004188c */
[----:B------:R-:W-:Y:S01]  /*6d50*/  FADD.FTZ R86, R123, R86 ;  /* 0x000000567b567221 */ /* 0x000fe20000010000 */
[----:B------:R-:W4:Y:S01]  /*6d60*/  MUFU.EX2 R130, R130 ;  /* 0x0000008200827308 */ /* 0x000f220000000800 */
[----:B--2---:R-:W-:-:S02]  /*6d70*/  FADD.FTZ R96, R126, R96 ;  /* 0x000000607e607221 */ /* 0x004fc40000010000 */
[----:B------:R-:W-:Y:S02]  /*6d80*/  FADD.FTZ R99, R53, R99 ;  /* 0x0000006335637221 */ /* 0x000fe40000010000 */
[----:B------:R-:W-:Y:S01]  /*6d90*/  FADD.FTZ R90, R29, R90 ;  /* 0x0000005a1d5a7221 */ /* 0x000fe20000010000 */
[C---:B------:R-:W-:Y:S01]  /*6da0*/  HMMA.16816.F32.BF16 R152, R4.reuse, R22, R152 ;  /* 0x000000160498723c */ /* 0x040fe20000041898 */
[----:B------:R-:W-:Y:S01]  /*6db0*/  FADD.FTZ R99, R52, R99 ;  /* 0x0000006334637221 */ /* 0x000fe20000010000 */
[----:B------:R-:W2:Y:S01]  /*6dc0*/  MUFU.EX2 R164, R164 ;  /* 0x000000a400a47308 */ /* 0x000ea20000000800 */
[----:B-1----:R-:W-:Y:S02]  /*6dd0*/  FADD.FTZ R96, R125, R96 ;  /* 0x000000607d607221 */ /* 0x002fe40000010000 */
[----:B------:R-:W-:Y:S02]  /*6de0*/  FADD.FTZ R90, R28, R90 ;  /* 0x0000005a1c5a7221 */ /* 0x000fe40000010000 */
[----:B------:R-:W-:Y:S01]  /*6df0*/  FADD.FTZ R99, R51, R99 ;  /* 0x0000006333637221 */ /* 0x000fe20000010000 */
[----:B------:R-:W-:Y:S01]  /*6e00*/  HMMA.16816.F32.BF16 R136, R4, R18, R136 ;  /* 0x000000120488723c */ /* 0x000fe20000041888 */
[----:B------:R-:W-:Y:S01]  /*6e10*/  FFMA.FTZ R120, R120, c[0x0][0x23c], -R122 ;  /* 0x00008f0078787a23 */ /* 0x000fe2000001087a */
[----:B------:R-:W1:Y:S01]  /*6e20*/  MUFU.EX2 R172, R172 ;  /* 0x000000ac00ac7308 */ /* 0x000e620000000800 */
[----:B----4-:R-:W-:-:S02]  /*6e30*/  FADD.FTZ R96, R130, R96 ;  /* 0x0000006082607221 */ /* 0x010fc40000010000 */
[----:B------:R-:W-:Y:S02]  /*6e40*/  FADD.FTZ R99, R50, R99 ;  /* 0x0000006332637221 */ /* 0x000fe40000010000 */
[----:B------:R-:W-:Y:S01]  /*6e50*/  F2FP.BF16.PACK_AB R4, R60, R63 ;  /* 0x0000003f3c04723e */ /* 0x000fe200000010ff */
[----:B------:R-:W-:Y:S01]  /*6e60*/  FFMA.FTZ R117, R117, c[0x0][0x23c], -R122 ;  /* 0x00008f0075757a23 */ /* 0x000fe2000001087a */
[----:B------:R-:W-:Y:S01]  /*6e70*/  F2FP.BF16.PACK_AB R5, R37, R61 ;  /* 0x0000003d2505723e */ /* 0x000fe200000010ff */
[----:B------:R-:W4:Y:S01]  /*6e80*/  MUFU.EX2 R173, R173 ;  /* 0x000000ad00ad7308 */ /* 0x000f220000000800 */
[----:B------:R-:W-:Y:S01]  /*6e90*/  F2FP.BF16.PACK_AB R6, R58, R59 ;  /* 0x0000003b3a06723e */ /* 0x000fe200000010ff */
[----:B--2---:R-:W-:Y:S01]  /*6ea0*/  FADD.FTZ R96, R164, R96 ;  /* 0x00000060a4607221 */ /* 0x004fe20000010000 */
[----:B------:R-:W-:Y:S01]  /*6eb0*/  F2FP.BF16.PACK_AB R7, R34, R35 ;  /* 0x000000232207723e */ /* 0x000fe200000010ff */
[----:B------:R-:W-:Y:S02]  /*6ec0*/  FADD.FTZ R99, R49, R99 ;  /* 0x0000006331637221 */ /* 0x000fe40000010000 */
[----:B------:R-:W-:-:S02]  /*6ed0*/  FFMA.FTZ R119, R119, c[0x0][0x23c], -R122 ;  /* 0x00008f0077777a23 */ /* 0x000fc4000001087a */
[----:B------:R-:W2:Y:S01]  /*6ee0*/  MUFU.EX2 R175, R175 ;  /* 0x000000af00af7308 */ /* 0x000ea20000000800 */
[----:B-1----:R-:W-:Y:S01]  /*6ef0*/  FADD.FTZ R86, R172, R86 ;  /* 0x00000056ac567221 */ /* 0x002fe20000010000 */
[C---:B------:R-:W-:Y:S01]  /*6f00*/  HMMA.16816.F32.BF16 R160, R4.reuse, R20, R160 ;  /* 0x0000001404a0723c */ /* 0x040fe200000418a0 */
[----:B------:R-:W-:Y:S02]  /*6f10*/  FFMA.FTZ R237, R116, c[0x0][0x23c], -R122 ;  /* 0x00008f0074ed7a23 */ /* 0x000fe4000001087a */
[--C-:B------:R-:W-:Y:S02]  /*6f20*/  FFMA.FTZ R113, R113, c[0x0][0x23c], -R111.reuse ;  /* 0x00008f0071717a23 */ /* 0x100fe4000001086f */
[--C-:B------:R-:W-:Y:S01]  /*6f30*/  FFMA.FTZ R110, R110, c[0x0][0x23c], -R111.reuse ;  /* 0x00008f006e6e7a23 */ /* 0x100fe2000001086f */
[----:B------:R-:W1:Y:S01]  /*6f40*/  MUFU.EX2 R176, R176 ;  /* 0x000000b000b07308 */ /* 0x000e620000000800 */
[----:B----4-:R-:W-:Y:S01]  /*6f50*/  FADD.FTZ R86, R173, R86 ;  /* 0x00000056ad567221 */ /* 0x010fe20000010000 */
[----:B------:R-:W-:Y:S01]  /*6f60*/  HMMA.16816.F32.BF16 R148, R4, R22, R148 ;  /* 0x000000160494723c */ /* 0x000fe20000041894 */
[----:B------:R-:W4:Y:S01]  /*6f70*/  LDSM.16.MT88.4 R20, [R212+0x5000] ;  /* 0x00500000d414783b */ /* 0x000f220000004200 */
[----:B------:R-:W-:-:S02]  /*6f80*/  FFMA.FTZ R236, R103, c[0x0][0x23c], -R111 ;  /* 0x00008f0067ec7a23 */ /* 0x000fc4000001086f */
[----:B------:R-:W-:Y:S02]  /*6f90*/  FADD.FTZ R99, R48, R99 ;  /* 0x0000006330637221 */ /* 0x000fe40000010000 */
[----:B------:R-:W3:Y:S01]  /*6fa0*/  MUFU.EX2 R184, R184 ;  /* 0x000000b800b87308 */ /* 0x000ee20000000800 */
[----:B--2---:R-:W-:Y:S01]  /*6fb0*/  FADD.FTZ R86, R175, R86 ;  /* 0x00000056af567221 */ /* 0x004fe20000010000 */
[----:B------:R-:W-:Y:S01]  /*6fc0*/  HMMA.16816.F32.BF16 R144, R4, R16, R144 ;  /* 0x000000100490723c */ /* 0x000fe20000041890 */
[----:B------:R-:W-:-:S04]  /*6fd0*/  FADD.FTZ R99, R47, R99 ;  /* 0x000000632f637221 */ /* 0x000fc80000010000 */
[----:B------:R-:W-:Y:S01]  /*6fe0*/  FADD.FTZ R99, R46, R99 ;  /* 0x000000632e637221 */ /* 0x000fe20000010000 */
[----:B------:R-:W2:Y:S01]  /*6ff0*/  MUFU.EX2 R179, R179 ;  /* 0x000000b300b37308 */ /* 0x000ea20000000800 */
[----:B-1----:R-:W-:Y:S01]  /*7000*/  FADD.FTZ R86, R176, R86 ;  /* 0x00000056b0567221 */ /* 0x002fe20000010000 */
[----:B------:R-:W-:Y:S01]  /*7010*/  HMMA.16816.F32.BF16 R132, R4, R18, R132 ;  /* 0x000000120484723c */ /* 0x000fe20000041884 */
[----:B------:R-:W1:Y:S05]  /*7020*/  LDSM.16.MT88.4 R16, [R211+0x5000] ;  /* 0x00500000d310783b */ /* 0x000e6a0000004200 */
[----:B------:R-:W5:Y:S01]  /*7030*/  MUFU.EX2 R188, R188 ;  /* 0x000000bc00bc7308 */ /* 0x000f620000000800 */
[----:B------:R-:W-:Y:S01]  /*7040*/  F2FP.BF16.PACK_AB R4, R118, R115 ;  /* 0x000000737604723e */ /* 0x000fe200000010ff */
[----:B---3--:R-:W-:Y:S01]  /*7050*/  FADD.FTZ R96, R184, R96 ;  /* 0x00000060b8607221 */ /* 0x008fe20000010000 */
[----:B------:R-:W-:-:S02]  /*7060*/  F2FP.BF16.PACK_AB R5, R125, R126 ;  /* 0x0000007e7d05723e */ /* 0x000fc400000010ff */
[----:B------:R-:W-:Y:S02]  /*7070*/  F2FP.BF16.PACK_AB R6, R123, R121 ;  /* 0x000000797b06723e */ /* 0x000fe400000010ff */
[----:B------:R-:W-:Y:S01]  /*7080*/  F2FP.BF16.PACK_AB R7, R164, R130 ;  /* 0x00000082a407723e */ /* 0x000fe200000010ff */
[----:B------:R-:W3:Y:S01]  /*7090*/  MUFU.EX2 R189, R189 ;  /* 0x000000bd00bd7308 */ /* 0x000ee20000000800 */
[----:B--2---:R-:W-:-:S05]  /*70a0*/  FADD.FTZ R96, R179, R96 ;  /* 0x00000060b3607221 */ /* 0x004fca0000010000 */
[----:B------:R-:W-:Y:S02]  /*70b0*/  HMMA.16816.F32.BF16 R156, R4, R12, R156 ;  /* 0x0000000c049c723c */ /* 0x000fe4000004189c */
[----:B------:R-:W2:Y:S01]  /*70c0*/  MUFU.EX2 R27, R27 ;  /* 0x0000001b001b7308 */ /* 0x000ea20000000800 */
[----:B-----5:R-:W-:-:S05]  /*70d0*/  FADD.FTZ R96, R188, R96 ;  /* 0x00000060bc607221 */ /* 0x020fca0000010000 */
[----:B------:R-:W-:Y:S02]  /*70e0*/  HMMA.16816.F32.BF16 R152, R4, R14, R152 ;  /* 0x0000000e0498723c */ /* 0x000fe40000041898 */
[----:B------:R-:W5:Y:S01]  /*70f0*/  MUFU.EX2 R26, R26 ;  /* 0x0000001a001a7308 */ /* 0x000f620000000800 */
[----:B---3--:R-:W-:-:S05]  /*7100*/  FADD.FTZ R96, R189, R96 ;  /* 0x00000060bd607221 */ /* 0x008fca0000010000 */
[----:B------:R-:W-:Y:S02]  /*7110*/  HMMA.16816.F32.BF16 R140, R4, R8, R140 ;  /* 0x00000008048c723c */ /* 0x000fe4000004188c */
[----:B------:R-:W3:Y:S01]  /*7120*/  MUFU.EX2 R190, R190 ;  /* 0x000000be00be7308 */ /* 0x000ee20000000800 */
[----:B--2---:R-:W-:-:S05]  /*7130*/  FADD.FTZ R90, R27, R90 ;  /* 0x0000005a1b5a7221 */ /* 0x004fca0000010000 */
[----:B------:R-:W-:Y:S02]  /*7140*/  HMMA.16816.F32.BF16 R136, R4, R10, R136 ;  /* 0x0000000a0488723c */ /* 0x000fe40000041888 */
[----:B------:R-:W2:Y:S01]  /*7150*/  MUFU.EX2 R187, R187 ;  /* 0x000000bb00bb7308 */ /* 0x000ea20000000800 */
[----:B-----5:R-:W-:-:S04]  /*7160*/  FADD.FTZ R90, R26, R90 ;  /* 0x0000005a1a5a7221 */ /* 0x020fc80000010000 */
[----:B------:R-:W-:Y:S02]  /*7170*/  F2FP.BF16.PACK_AB R4, R56, R57 ;  /* 0x000000393804723e */ /* 0x000fe400000010ff */
[----:B------:R-:W-:Y:S01]  /*7180*/  F2FP.BF16.PACK_AB R5, R32, R33 ;  /* 0x000000212005723e */ /* 0x000fe200000010ff */
[----:B------:R-:W5:Y:S01]  /*7190*/  MUFU.EX2 R186, R186 ;  /* 0x000000ba00ba7308 */ /* 0x000f620000000800 */
[----:B------:R-:W-:Y:S01]  /*71a0*/  F2FP.BF16.PACK_AB R6, R54, R55 ;  /* 0x000000373606723e */ /* 0x000fe200000010ff */
[----:B---3--:R-:W-:Y:S01]  /*71b0*/  FADD.FTZ R86, R190, R86 ;  /* 0x00000056be567221 */ /* 0x008fe20000010000 */
[----:B------:R-:W-:-:S05]  /*71c0*/  F2FP.BF16.PACK_AB R7, R30, R31 ;  /* 0x0000001f1e07723e */ /* 0x000fca00000010ff */
[----:B------:R-:W3:Y:S01]  /*71d0*/  MUFU.EX2 R185, R185 ;  /* 0x000000b900b97308 */ /* 0x000ee20000000800 */
[----:B--2---:R-:W-:Y:S01]  /*71e0*/  FADD.FTZ R86, R187, R86 ;  /* 0x00000056bb567221 */ /* 0x004fe20000010000 */
[C---:B------:R-:W-:Y:S06]  /*71f0*/  HMMA.16816.F32.BF16 R160, R4.reuse, R12, R160 ;  /* 0x0000000c04a0723c */ /* 0x040fec00000418a0 */
[----:B------:R-:W2:Y:S01]  /*7200*/  MUFU.EX2 R177, R177 ;  /* 0x000000b100b17308 */ /* 0x000ea20000000800 */
[----:B-----5:R-:W-:Y:S01]  /*7210*/  FADD.FTZ R86, R186, R86 ;  /* 0x00000056ba567221 */ /* 0x020fe20000010000 */
[C---:B------:R-:W-:Y:S01]  /*7220*/  HMMA.16816.F32.BF16 R148, R4.reuse, R14, R148 ;  /* 0x0000000e0494723c */ /* 0x040fe20000041894 */
[----:B------:R-:W5:Y:S05]  /*7230*/  LDSM.16.MT88.4 R12, [R212+0x5400] ;  /* 0x00540000d40c783b */ /* 0x000f6a0000004200 */
[----:B------:R-:W1:Y:S01]  /*7240*/  MUFU.EX2 R174, R174 ;  /* 0x000000ae00ae7308 */ /* 0x000e620000000800 */
[----:B---3--:R-:W-:Y:S01]  /*7250*/  FADD.FTZ R86, R185, R86 ;  /* 0x00000056b9567221 */ /* 0x008fe20000010000 */
[C---:B------:R-:W-:Y:S06]  /*7260*/  HMMA.16816.F32.BF16 R144, R4.reuse, R8, R144 ;  /* 0x000000080490723c */ /* 0x040fec0000041890 */
[----:B------:R-:W3:Y:S01]  /*7270*/  MUFU.EX2 R171, R171 ;  /* 0x000000ab00ab7308 */ /* 0x000ee20000000800 */
[----:B--2---:R-:W-:Y:S01]  /*7280*/  FADD.FTZ R96, R177, R96 ;  /* 0x00000060b1607221 */ /* 0x004fe20000010000 */
[----:B------:R-:W-:Y:S01]  /*7290*/  HMMA.16816.F32.BF16 R132, R4, R10, R132 ;  /* 0x0000000a0484723c */ /* 0x000fe20000041884 */
[----:B------:R-:W2:Y:S05]  /*72a0*/  LDSM.16.MT88.4 R8, [R211+0x5400] ;  /* 0x00540000d308783b */ /* 0x000eaa0000004200 */
[----:B------:R-:W4:Y:S01]  /*72b0*/  MUFU.EX2 R167, R167 ;  /* 0x000000a700a77308 */ /* 0x000f220000000800 */
[----:B------:R-:W-:Y:S01]  /*72c0*/  F2FP.BF16.PACK_AB R4, R173, R172 ;  /* 0x000000acad04723e */ /* 0x000fe200000010ff */
[----:B-1----:R-:W-:Y:S01]  /*72d0*/  FADD.FTZ R96, R174, R96 ;  /* 0x00000060ae607221 */ /* 0x002fe20000010000 */
[----:B------:R-:W-:-:S02]  /*72e0*/  F2FP.BF16.PACK_AB R5, R179, R184 ;  /* 0x000000b8b305723e */ /* 0x000fc400000010ff */
[----:B------:R-:W-:Y:S02]  /*72f0*/  F2FP.BF16.PACK_AB R6, R176, R175 ;  /* 0x000000afb006723e */ /* 0x000fe400000010ff */
[----:B------:R-:W-:Y:S01]  /*7300*/  F2FP.BF16.PACK_AB R7, R189, R188 ;  /* 0x000000bcbd07723e */ /* 0x000fe200000010ff */
[----:B------:R-:W1:Y:S01]  /*7310*/  MUFU.EX2 R25, R25 ;  /* 0x0000001900197308 */ /* 0x000e620000000800 */
[----:B---3--:R-:W-:-:S05]  /*7320*/  FADD.FTZ R96, R171, R96 ;  /* 0x00000060ab607221 */ /* 0x008fca0000010000 */
[----:B----4-:R-:W-:Y:S02]  /*7330*/  HMMA.16816.F32.BF16 R156, R4, R20, R156 ;  /* 0x00000014049c723c */ /* 0x010fe4000004189c */
[----:B------:R-:W3:Y:S01]  /*7340*/  MUFU.EX2 R24, R24 ;  /* 0x0000001800187308 */ /* 0x000ee20000000800 */
[----:B------:R-:W-:-:S05]  /*7350*/  FADD.FTZ R96, R167, R96 ;  /* 0x00000060a7607221 */ /* 0x000fca0000010000 */
[----:B------:R-:W-:Y:S02]  /*7360*/  HMMA.16816.F32.BF16 R152, R4, R22, R152 ;  /* 0x000000160498723c */ /* 0x000fe40000041898 */
[----:B------:R-:W4:Y:S01]  /*7370*/  MUFU.EX2 R71, R71 ;  /* 0x0000004700477308 */ /* 0x000f220000000800 */
[----:B-1----:R-:W-:-:S05]  /*7380*/  FADD.FTZ R90, R25, R90 ;  /* 0x0000005a195a7221 */ /* 0x002fca0000010000 */
[----:B------:R-:W-:Y:S02]  /*7390*/  HMMA.16816.F32.BF16 R140, R4, R16, R140 ;  /* 0x00000010048c723c */ /* 0x000fe4000004188c */
[----:B------:R-:W1:Y:S01]  /*73a0*/  MUFU.EX2 R114, R114 ;  /* 0x0000007200727308 */ /* 0x000e620000000800 */
[----:B---3--:R-:W-:-:S05]  /*73b0*/  FADD.FTZ R90, R24, R90 ;  /* 0x0000005a185a7221 */ /* 0x008fca0000010000 */
[----:B------:R-:W-:Y:S02]  /*73c0*/  HMMA.16816.F32.BF16 R136, R4, R18, R136 ;  /* 0x000000120488723c */ /* 0x000fe40000041888 */
[----:B------:R-:W3:Y:S01]  /*73d0*/  MUFU.EX2 R170, R170 ;  /* 0x000000aa00aa7308 */ /* 0x000ee20000000800 */
[----:B----4-:R-:W-:-:S04]  /*73e0*/  FADD.FTZ R90, R71, R90 ;  /* 0x0000005a475a7221 */ /* 0x010fc80000010000 */
[----:B------:R-:W-:Y:S02]  /*73f0*/  F2FP.BF16.PACK_AB R4, R52, R53 ;  /* 0x000000353404723e */ /* 0x000fe400000010ff */
[----:B------:R-:W-:Y:S01]  /*7400*/  F2FP.BF16.PACK_AB R5, R28, R29 ;  /* 0x0000001d1c05723e */ /* 0x000fe200000010ff */
[----:B------:R-:W4:Y:S01]  /*7410*/  MUFU.EX2 R166, R166 ;  /* 0x000000a600a67308 */ /* 0x000f220000000800 */
[----:B------:R-:W-:Y:S01]  /*7420*/  F2FP.BF16.PACK_AB R6, R50, R51 ;  /* 0x000000333206723e */ /* 0x000fe200000010ff */
[----:B-1----:R-:W-:Y:S01]  /*7430*/  FADD.FTZ R90, R114, R90 ;  /* 0x0000005a725a7221 */ /* 0x002fe20000010000 */
[----:B------:R-:W-:-:S05]  /*7440*/  F2FP.BF16.PACK_AB R7, R26, R27 ;  /* 0x0000001b1a07723e */ /* 0x000fca00000010ff */
[----:B------:R-:W1:Y:S01]  /*7450*/  MUFU.EX2 R169, R169 ;  /* 0x000000a900a97308 */ /* 0x000e620000000800 */
[----:B---3--:R-:W-:Y:S01]  /*7460*/  FADD.FTZ R86, R170, R86 ;  /* 0x00000056aa567221 */ /* 0x008fe20000010000 */
[C---:B------:R-:W-:Y:S06]  /*7470*/  HMMA.16816.F32.BF16 R160, R4.reuse, R20, R160 ;  /* 0x0000001404a0723c */ /* 0x040fec00000418a0 */
[----:B------:R-:W3:Y:S01]  /*7480*/  MUFU.EX2 R168, R168 ;  /* 0x000000a800a87308 */ /* 0x000ee20000000800 */
[----:B----4-:R-:W-:Y:S01]  /*7490*/  FADD.FTZ R86, R166, R86 ;  /* 0x00000056a6567221 */ /* 0x010fe20000010000 */
[C---:B------:R-:W-:Y:S01]  /*74a0*/  HMMA.16816.F32.BF16 R148, R4.reuse, R22, R148 ;  /* 0x000000160494723c */ /* 0x040fe20000041894 */
[----:B------:R-:W4:Y:S05]  /*74b0*/  LDSM.16.MT88.4 R20, [R212+0x5800] ;  /* 0x00580000d414783b */ /* 0x000f2a0000004200 */
[----:B------:R-:W2:Y:S01]  /*74c0*/  MUFU.EX2 R131, R131 ;  /* 0x0000008300837308 */ /* 0x000ea20000000800 */
[----:B-1----:R-:W-:Y:S01]  /*74d0*/  FADD.FTZ R86, R169, R86 ;  /* 0x00000056a9567221 */ /* 0x002fe20000010000 */
[C---:B------:R-:W-:Y:S06]  /*74e0*/  HMMA.16816.F32.BF16 R144, R4.reuse, R16, R144 ;  /* 0x000000100490723c */ /* 0x040fec0000041890 */
[----:B------:R-:W1:Y:S01]  /*74f0*/  MUFU.EX2 R128, R128 ;  /* 0x0000008000807308 */ /* 0x000e620000000800 */
[----:B---3--:R-:W-:Y:S01]  /*7500*/  FADD.FTZ R86, R168, R86 ;  /* 0x00000056a8567221 */ /* 0x008fe20000010000 */
[----:B------:R-:W-:Y:S01]  /*7510*/  HMMA.16816.F32.BF16 R132, R4, R18, R132 ;  /* 0x000000120484723c */ /* 0x000fe20000041884 */
[----:B------:R-:W3:Y:S05]  /*7520*/  LDSM.16.MT88.4 R16, [R211+0x5800] ;  /* 0x00580000d310783b */ /* 0x000eea0000004200 */
[----:B------:R-:W4:Y:S01]  /*7530*/  MUFU.EX2 R127, R127 ;  /* 0x0000007f007f7308 */ /* 0x000f220000000800 */
[----:B------:R-:W-:Y:S01]  /*7540*/  F2FP.BF16.PACK_AB R4, R187, R190 ;  /* 0x000000bebb04723e */ /* 0x000fe200000010ff */
[----:B--2---:R-:W-:Y:S01]  /*7550*/  FADD.FTZ R96, R131, R96 ;  /* 0x0000006083607221 */ /* 0x004fe20000010000 */
[----:B------:R-:W-:-:S02]  /*7560*/  F2FP.BF16.PACK_AB R5, R174, R177 ;  /* 0x000000b1ae05723e */ /* 0x000fc400000010ff */
[----:B------:R-:W-:Y:S02]  /*7570*/  F2FP.BF16.PACK_AB R6, R185, R186 ;  /* 0x000000bab906723e */ /* 0x000fe400000010ff */
[----:B------:R-:W-:Y:S01]  /*7580*/  F2FP.BF16.PACK_AB R7, R167, R171 ;  /* 0x000000aba707723e */ /* 0x000fe200000010ff */
[----:B------:R-:W2:Y:S01]  /*7590*/  MUFU.EX2 R124, R124 ;  /* 0x0000007c007c7308 */ /* 0x000ea20000000800 */
[----:B-1----:R-:W-:-:S05]  /*75a0*/  FADD.FTZ R96, R128, R96 ;  /* 0x0000006080607221 */ /* 0x002fca0000010000 */
[----:B-----5:R-:W-:Y:S02]  /*75b0*/  HMMA.16816.F32.BF16 R156, R4, R12, R156 ;  /* 0x0000000c049c723c */ /* 0x020fe4000004189c */
[----:B------:R-:W1:Y:S01]  /*75c0*/  MUFU.EX2 R45, R45 ;  /* 0x0000002d002d7308 */ /* 0x000e620000000800 */
[----:B----4-:R-:W-:-:S05]  /*75d0*/  FADD.FTZ R96, R127, R96 ;  /* 0x000000607f607221 */ /* 0x010fca0000010000 */
[----:B------:R-:W-:Y:S02]  /*75e0*/  HMMA.16816.F32.BF16 R152, R4, R14, R152 ;  /* 0x0000000e0498723c */ /* 0x000fe40000041898 */
[----:B------:R-:W4:Y:S01]  /*75f0*/  MUFU.EX2 R44, R44 ;  /* 0x0000002c002c7308 */ /* 0x000f220000000800 */
[----:B--2---:R-:W-:-:S05]  /*7600*/  FADD.FTZ R96, R124, R96 ;  /* 0x000000607c607221 */ /* 0x004fca0000010000 */
[----:B------:R-:W-:Y:S02]  /*7610*/  HMMA.16816.F32.BF16 R140, R4, R8, R140 ;  /* 0x00000008048c723c */ /* 0x000fe4000004188c */
[----:B------:R-:W2:Y:S01]  /*7620*/  MUFU.EX2 R43, R43 ;  /* 0x0000002b002b7308 */ /* 0x000ea20000000800 */
[----:B-1----:R-:W-:-:S05]  /*7630*/  FADD.FTZ R99, R45, R99 ;  /* 0x000000632d637221 */ /* 0x002fca0000010000 */
[----:B------:R-:W-:Y:S02]  /*7640*/  HMMA.16816.F32.BF16 R136, R4, R10, R136 ;  /* 0x0000000a0488723c */ /* 0x000fe40000041888 */
[----:B------:R-:W1:Y:S01]  /*7650*/  MUFU.EX2 R42, R42 ;  /* 0x0000002a002a7308 */ /* 0x000e620000000800 */
[----:B----4-:R-:W-:-:S04]  /*7660*/  FADD.FTZ R99, R44, R99 ;  /* 0x000000632c637221 */ /* 0x010fc80000010000 */
[----:B------:R-:W-:Y:S02]  /*7670*/  F2FP.BF16.PACK_AB R4, R48, R49 ;  /* 0x000000313004723e */ /* 0x000fe400000010ff */
[----:B------:R-:W-:Y:S01]  /*7680*/  F2FP.BF16.PACK_AB R5, R24, R25 ;  /* 0x000000191805723e */ /* 0x000fe200000010ff */
[----:B------:R-:W4:Y:S01]  /*7690*/  MUFU.EX2 R165, R165 ;  /* 0x000000a500a57308 */ /* 0x000f220000000800 */
[----:B------:R-:W-:Y:S01]  /*76a0*/  F2FP.BF16.PACK_AB R6, R46, R47 ;  /* 0x0000002f2e06723e */ /* 0x000fe200000010ff */
[----:B--2---:R-:W-:Y:S01]  /*76b0*/  FADD.FTZ R99, R43, R99 ;  /* 0x000000632b637221 */ /* 0x004fe20000010000 */
[----:B------:R-:W-:-:S05]  /*76c0*/  F2FP.BF16.PACK_AB R7, R114, R71 ;  /* 0x000000477207723e */ /* 0x000fca00000010ff */
[----:B------:R-:W2:Y:S01]  /*76d0*/  MUFU.EX2 R191, R191 ;  /* 0x000000bf00bf7308 */ /* 0x000ea20000000800 */
[----:B-1----:R-:W-:Y:S01]  /*76e0*/  FADD.FTZ R99, R42, R99 ;  /* 0x000000632a637221 */ /* 0x002fe20000010000 */
[C---:B------:R-:W-:Y:S06]  /*76f0*/  HMMA.16816.F32.BF16 R160, R4.reuse, R12, R160 ;  /* 0x0000000c04a0723c */ /* 0x040fec00000418a0 */
[----:B------:R-:W1:Y:S01]  /*7700*/  MUFU.EX2 R178, R178 ;  /* 0x000000b200b27308 */ /* 0x000e620000000800 */
[----:B----4-:R-:W-:Y:S01]  /*7710*/  FADD.FTZ R90, R165, R90 ;  /* 0x0000005aa55a7221 */ /* 0x010fe20000010000 */
[C---:B------:R-:W-:Y:S06]  /*7720*/  HMMA.16816.F32.BF16 R144, R4.reuse, R8, R144 ;  /* 0x000000080490723c */ /* 0x040fec0000041890 */
[----:B------:R-:W4:Y:S01]  /*7730*/  MUFU.EX2 R129, R129 ;  /* 0x0000008100817308 */ /* 0x000f220000000800 */
[----:B--2---:R-:W-:Y:S01]  /*7740*/  FADD.FTZ R90, R191, R90 ;  /* 0x0000005abf5a7221 */ /* 0x004fe20000010000 */
[C---:B------:R-:W-:Y:S01]  /*7750*/  HMMA.16816.F32.BF16 R148, R4.reuse, R14, R148 ;  /* 0x0000000e0494723c */ /* 0x040fe20000041894 */
[----:B------:R-:W2:Y:S05]  /*7760*/  LDSM.16.MT88.4 R12, [R212+0x5c00] ;  /* 0x005c0000d40c783b */ /* 0x000eaa0000004200 */
[----:B------:R-:W5:Y:S01]  /*7770*/  MUFU.EX2 R120, R120 ;  /* 0x0000007800787308 */ /* 0x000f620000000800 */
[----:B-1----:R-:W-:Y:S01]  /*7780*/  FADD.FTZ R90, R178, R90 ;  /* 0x0000005ab25a7221 */ /* 0x002fe20000010000 */
[----:B------:R-:W-:Y:S01]  /*7790*/  HMMA.16816.F32.BF16 R132, R4, R10, R132 ;  /* 0x0000000a0484723c */ /* 0x000fe20000041884 */
[----:B------:R-:W1:Y:S05]  /*77a0*/  LDSM.16.MT88.4 R8, [R211+0x5c00] ;  /* 0x005c0000d308783b */ /* 0x000e6a0000004200 */
[----:B------:R-:W3:Y:S01]  /*77b0*/  MUFU.EX2 R117, R117 ;  /* 0x0000007500757308 */ /* 0x000ee20000000800 */
[----:B------:R-:W-:Y:S01]  /*77c0*/  F2FP.BF16.PACK_AB R4, R166, R170 ;  /* 0x000000aaa604723e */ /* 0x000fe200000010ff */
[----:B----4-:R-:W-:Y:S01]  /*77d0*/  FADD.FTZ R90, R129, R90 ;  /* 0x0000005a815a7221 */ /* 0x010fe20000010000 */
[----:B------:R-:W-:-:S02]  /*77e0*/  F2FP.BF16.PACK_AB R5, R128, R131 ;  /* 0x000000838005723e */ /* 0x000fc400000010ff */
[----:B------:R-:W-:Y:S02]  /*77f0*/  F2FP.BF16.PACK_AB R6, R168, R169 ;  /* 0x000000a9a806723e */ /* 0x000fe400000010ff */
[----:B------:R-:W-:Y:S01]  /*7800*/  F2FP.BF16.PACK_AB R7, R124, R127 ;  /* 0x0000007f7c07723e */ /* 0x000fe200000010ff */
[----:B------:R-:W4:Y:S01]  /*7810*/  MUFU.EX2 R119, R119 ;  /* 0x0000007700777308 */ /* 0x000f220000000800 */
[----:B-----5:R-:W-:-:S05]  /*7820*/  FADD.FTZ R86, R120, R86 ;  /* 0x0000005678567221 */ /* 0x020fca0000010000 */
[----:B------:R-:W-:Y:S02]  /*7830*/  HMMA.16816.F32.BF16 R156, R4, R20, R156 ;  /* 0x00000014049c723c */ /* 0x000fe4000004189c */
[----:B------:R-:W-:Y:S01]  /*7840*/  MUFU.EX2 R237, R237 ;  /* 0x000000ed00ed7308 */ /* 0x000fe20000000800 */
[----:B---3--:R-:W-:-:S05]  /*7850*/  FADD.FTZ R86, R117, R86 ;  /* 0x0000005675567221 */ /* 0x008fca0000010000 */
[----:B------:R-:W-:Y:S02]  /*7860*/  HMMA.16816.F32.BF16 R152, R4, R22, R152 ;  /* 0x000000160498723c */ /* 0x000fe40000041898 */
[----:B------:R-:W3:Y:S01]  /*7870*/  MUFU.EX2 R113, R113 ;  /* 0x0000007100717308 */ /* 0x000ee20000000800 */
[----:B----4-:R-:W-:-:S05]  /*7880*/  FADD.FTZ R86, R119, R86 ;  /* 0x0000005677567221 */ /* 0x010fca0000010000 */
[C---:B------:R-:W-:Y:S02]  /*7890*/  HMMA.16816.F32.BF16 R140, R4.reuse, R16, R140 ;  /* 0x00000010048c723c */ /* 0x040fe4000004188c */
[----:B------:R-:W4:Y:S06]  /*78a0*/  MUFU.EX2 R110, R110 ;  /* 0x0000006e006e7308 */ /* 0x000f2c0000000800 */
[----:B------:R-:W-:Y:S02]  /*78b0*/  HMMA.16816.F32.BF16 R136, R4, R18, R136 ;  /* 0x000000120488723c */ /* 0x000fe40000041888 */
[----:B------:R-:W-:Y:S01]  /*78c0*/  MUFU.EX2 R236, R236 ;  /* 0x000000ec00ec7308 */ /* 0x000fe20000000800 */
[----:B---3--:R-:W-:-:S04]  /*78d0*/  FADD.FTZ R96, R113, R96 ;  /* 0x0000006071607221 */ /* 0x008fc80000010000 */
[----:B------:R-:W-:Y:S02]  /*78e0*/  F2FP.BF16.PACK_AB R4, R44, R45 ;  /* 0x0000002d2c04723e */ /* 0x000fe400000010ff */
[----:B------:R-:W-:Y:S01]  /*78f0*/  F2FP.BF16.PACK_AB R5, R191, R165 ;  /* 0x000000a5bf05723e */ /* 0x000fe200000010ff */
[----:B------:R-:W3:Y:S01]  /*7900*/  MUFU.EX2 R41, R41 ;  /* 0x0000002900297308 */ /* 0x000ee20000000800 */
[----:B------:R-:W-:Y:S01]  /*7910*/  F2FP.BF16.PACK_AB R6, R42, R43 ;  /* 0x0000002b2a06723e */ /* 0x000fe200000010ff */
[----:B----4-:R-:W-:Y:S01]  /*7920*/  FADD.FTZ R96, R110, R96 ;  /* 0x000000606e607221 */ /* 0x010fe20000010000 */
[----:B------:R-:W-:-:S05]  /*7930*/  F2FP.BF16.PACK_AB R7, R129, R178 ;  /* 0x000000b28107723e */ /* 0x000fca00000010ff */
[----:B------:R-:W4:Y:S02]  /*7940*/  MUFU.EX2 R40, R40 ;  /* 0x0000002800287308 */ /* 0x000f240000000800 */
[C---:B------:R-:W-:Y:S06]  /*7950*/  HMMA.16816.F32.BF16 R160, R4.reuse, R20, R160 ;  /* 0x0000001404a0723c */ /* 0x040fec00000418a0 */
[----:B------:R-:W5:Y:S01]  /*7960*/  MUFU.EX2 R39, R39 ;  /* 0x0000002700277308 */ /* 0x000f620000000800 */
[----:B------:R-:W-:Y:S01]  /*7970*/  FFMA.FTZ R20, R106, c[0x0][0x23c], -R111 ;  /* 0x00008f006a147a23 */ /* 0x000fe2000001086f */
[----:B------:R-:W-:Y:S01]  /*7980*/  HMMA.16816.F32.BF16 R144, R4, R16, R144 ;  /* 0x000000100490723c */ /* 0x000fe20000041890 */
[----:B---3--:R-:W-:-:S05]  /*7990*/  FADD.FTZ R99, R41, R99 ;  /* 0x0000006329637221 */ /* 0x008fca0000010000 */
[----:B------:R-:W3:Y:S01]  /*79a0*/  MUFU.EX2 R20, R20 ;  /* 0x0000001400147308 */ /* 0x000ee20000000800 */
[--C-:B------:R-:W-:Y:S01]  /*79b0*/  FFMA.FTZ R16, R88, c[0x0][0x23c], -R109.reuse ;  /* 0x00008f0058107a23 */ /* 0x100fe2000001086d */
[----:B------:R-:W-:Y:S01]  /*79c0*/  HMMA.16816.F32.BF16 R148, R4, R22, R148 ;  /* 0x000000160494723c */ /* 0x000fe20000041894 */
[----:B------:R-:W-:Y:S02]  /*79d0*/  FFMA.FTZ R17, R95, c[0x0][0x23c], -R109 ;  /* 0x00008f005f117a23 */ /* 0x000fe4000001086d */
[----:B----4-:R-:W-:-:S03]  /*79e0*/  FADD.FTZ R99, R40, R99 ;  /* 0x0000006328637221 */ /* 0x010fc60000010000 */
[----:B------:R-:W4:Y:S01]  /*79f0*/  MUFU.EX2 R16, R16 ;  /* 0x0000001000107308 */ /* 0x000f220000000800 */
[----:B-----5:R-:W-:Y:S01]  /*7a00*/  FADD.FTZ R99, R39, R99 ;  /* 0x0000006327637221 */ /* 0x020fe20000010000 */
[----:B------:R-:W-:Y:S06]  /*7a10*/  HMMA.16816.F32.BF16 R132, R4, R18, R132 ;  /* 0x000000120484723c */ /* 0x000fec0000041884 */
[----:B------:R-:W5:Y:S01]  /*7a20*/  MUFU.EX2 R38, R38 ;  /* 0x0000002600267308 */ /* 0x000f620000000800 */
[----:B------:R-:W-:Y:S01]  /*7a30*/  F2FP.BF16.PACK_AB R4, R117, R120 ;  /* 0x000000787504723e */ /* 0x000fe200000010ff */
[----:B---3--:R-:W-:Y:S01]  /*7a40*/  FADD.FTZ R96, R20, R96 ;  /* 0x0000006014607221 */ /* 0x008fe20000010000 */
[----:B------:R-:W-:-:S02]  /*7a50*/  F2FP.BF16.PACK_AB R5, R110, R113 ;  /* 0x000000716e05723e */ /* 0x000fc400000010ff */
[C---:B------:R-:W-:Y:S01]  /*7a60*/  F2FP.BF16.PACK_AB R6, R237.reuse, R119 ;  /* 0x00000077ed06723e */ /* 0x040fe200000010ff */
[----:B------:R-:W-:Y:S01]  /*7a70*/  FADD.FTZ R237, R237, R86 ;  /* 0x00000056eded7221 */ /* 0x000fe20000010000 */
[----:B------:R-:W-:Y:S01]  /*7a80*/  F2FP.BF16.PACK_AB R7, R236, R20 ;  /* 0x00000014ec07723e */ /* 0x000fe200000010ff */
[----:B------:R-:W3:Y:S01]  /*7a90*/  MUFU.EX2 R17, R17 ;  /* 0x0000001100117308 */ /* 0x000ee20000000800 */
[----:B----4-:R-:W-:Y:S02]  /*7aa0*/  FADD.FTZ R90, R16, R90 ;  /* 0x0000005a105a7221 */ /* 0x010fe40000010000 */
[----:B------:R-:W-:-:S03]  /*7ab0*/  FADD.FTZ R236, R236, R96 ;  /* 0x00000060ecec7221 */ /* 0x000fc60000010000 */
[----:B--2---:R-:W-:Y:S02]  /*7ac0*/  HMMA.16816.F32.BF16 R156, R4, R12, R156 ;  /* 0x0000000c049c723c */ /* 0x004fe4000004189c */
[----:B------:R-:W2:Y:S01]  /*7ad0*/  MUFU.EX2 R18, R104 ;  /* 0x0000006800127308 */ /* 0x000ea20000000800 */
[----:B-----5:R-:W-:-:S05]  /*7ae0*/  FADD.FTZ R239, R38, R99 ;  /* 0x0000006326ef7221 */ /* 0x020fca0000010000 */
[----:B------:R-:W-:Y:S02]  /*7af0*/  HMMA.16816.F32.BF16 R152, R4, R14, R152 ;  /* 0x0000000e0498723c */ /* 0x000fe40000041898 */
[----:B------:R-:W4:Y:S01]  /*7b00*/  MUFU.EX2 R238, R238 ;  /* 0x000000ee00ee7308 */ /* 0x000f220000000800 */
[----:B---3--:R-:W-:-:S05]  /*7b10*/  FADD.FTZ R90, R17, R90 ;  /* 0x0000005a115a7221 */ /* 0x008fca0000010000 */
[----:B-1----:R-:W-:Y:S01]  /*7b20*/  HMMA.16816.F32.BF16 R140, R4, R8, R140 ;  /* 0x00000008048c723c */ /* 0x002fe2000004188c */
[----:B--2---:R-:W-:-:S07]  /*7b30*/  FADD.FTZ R90, R18, R90 ;  /* 0x0000005a125a7221 */ /* 0x004fce0000010000 */
[----:B------:R-:W-:Y:S07]  /*7b40*/  HMMA.16816.F32.BF16 R136, R4, R10, R136 ;  /* 0x0000000a0488723c */ /* 0x000fee0000041888 */
[----:B------:R-:W-:Y:S02]  /*7b50*/  F2FP.BF16.PACK_AB R4, R40, R41 ;  /* 0x000000292804723e */ /* 0x000fe400000010ff */
[----:B------:R-:W-:Y:S02]  /*7b60*/  F2FP.BF16.PACK_AB R5, R17, R16 ;  /* 0x000000101105723e */ /* 0x000fe400000010ff */
[----:B------:R-:W-:-:S02]  /*7b70*/  F2FP.BF16.PACK_AB R6, R38, R39 ;  /* 0x000000272606723e */ /* 0x000fc400000010ff */
[C---:B----4-:R-:W-:Y:S01]  /*7b80*/  F2FP.BF16.PACK_AB R7, R238.reuse, R18 ;  /* 0x00000012ee07723e */ /* 0x050fe200000010ff */
[----:B------:R-:W-:-:S06]  /*7b90*/  FADD.FTZ R238, R238, R90 ;  /* 0x0000005aeeee7221 */ /* 0x000fcc0000010000 */
[C---:B------:R-:W-:Y:S08]  /*7ba0*/  HMMA.16816.F32.BF16 R160, R4.reuse, R12, R160 ;  /* 0x0000000c04a0723c */ /* 0x040ff000000418a0 */
[C---:B------:R-:W-:Y:S08]  /*7bb0*/  HMMA.16816.F32.BF16 R148, R4.reuse, R14, R148 ;  /* 0x0000000e0494723c */ /* 0x040ff00000041894 */
[C---:B------:R-:W-:Y:S08]  /*7bc0*/  HMMA.16816.F32.BF16 R144, R4.reuse, R8, R144 ;  /* 0x000000080490723c */ /* 0x040ff00000041890 */
[----:B------:R-:W-:Y:S01]  /*7bd0*/  HMMA.16816.F32.BF16 R132, R4, R10, R132 ;  /* 0x0000000a0484723c */ /* 0x000fe20000041884 */
[----:B------:R-:W-:Y:S07]  /*7be0*/  @!P0 BRA `(.L_x_210) ;  /* 0x000055a000008947 */ /* 0x000fee0003800000 */
[----:B------:R-:W-:Y:S01]  /*7bf0*/  UIADD3 UR21, UR5, -0x2, URZ ;  /* 0xfffffffe05157890 */ /* 0x000fe2000fffe03f */
[----:B------:R-:W-:Y:S01]  /*7c00*/  ISETP.GE.AND P1, PT, R232, c[0x0][0x220], PT ;  /* 0x00008800e8007a0c */ /* 0x000fe20003f26270 */
[----:B------:R-:W-:-:S04]  /*7c10*/  DEPBAR.LE SB0, 0x0 ;  /* 0x000080000000791a */ /* 0x000fc80000000000 */
[----:B------:R-:W-:Y:S01]  /*7c20*/  BAR.SYNC.DEFER_BLOCKING 0x0 ;  /* 0x0000000000007b1d */ /* 0x000fe20000010000 */
[----:B------:R-:W-:Y:S01]  /*7c30*/  USHF.R.S32.HI UR22, URZ, 0x1f, UR21 ;  /* 0x0000001f3f167899 */ /* 0x000fe20008011415 */
[----:B------:R-:W-:Y:S01]  /*7c40*/  IMAD.U32 R10, RZ, RZ, UR21 ;  /* 0x00000015ff0a7e24 */ /* 0x000fe2000f8e00ff */
[----:B------:R-:W-:Y:S01]  /*7c50*/  UIMAD UR4, UR7, UR21, URZ ;  /* 0x00000015070472a4 */ /* 0x000fe2000f8e023f */
[----:B------:R-:W-:Y:S01]  /*7c60*/  IMAD.U32 R9, RZ, RZ, UR6 ;  /* 0x00000006ff097e24 */ /* 0x000fe2000f8e00ff */
[----:B------:R-:W-:Y:S01]  /*7c70*/  UISETP.GT.AND UP0, UPT, UR21, UR11, UPT ;  /* 0x0000000b1500728c */ /* 0x000fe2000bf04270 */
[----:B------:R-:W-:Y:S01]  /*7c80*/  IMAD.WIDE.U32 R10, R10, UR18, R182 ;  /* 0x000000120a0a7c25 */ /* 0x000fe2000f8e00b6 */
[----:B------:R-:W-:-:S03]  /*7c90*/  UIMAD UR4, UR22, UR18, UR4 ;  /* 0x00000012160472a4 */ /* 0x000fc6000f8e0204 */
[----:B------:R-:W-:Y:S01]  /*7ca0*/  IMAD.U32 R8, RZ, RZ, UR6 ;  /* 0x00000006ff087e24 */ /* 0x000fe2000f8e00ff */
[----:B------:R-:W-:Y:S01]  /*7cb0*/  @!P1 LEA R9, P2, R9, R10, 0x6 ;  /* 0x0000000a09099211 */ /* 0x000fe200078430ff */
[----:B------:R-:W-:Y:S01]  /*7cc0*/  @!P1 IMAD.MOV.U32 R5, RZ, RZ, c[0x0][0x1a4] ;  /* 0x00006900ff059624 */ /* 0x000fe200078e00ff */
[----:B------:R-:W-:Y:S01]  /*7cd0*/  IADD3 R11, R11, UR4, RZ ;  /* 0x000000040b0b7c10 */ /* 0x000fe2000fffe0ff */
[----:B------:R-:W-:Y:S01]  /*7ce0*/  IMAD.U32 R4, RZ, RZ, UR6 ;  /* 0x00000006ff047e24 */ /* 0x000fe2000f8e00ff */
[C---:B------:R-:W-:Y:S01]  /*7cf0*/  @!P1 IADD3 R7, P0, R10.reuse, UR20, RZ ;  /* 0x000000140a079c10 */ /* 0x040fe2000ff1e0ff */
[----:B------:R-:W-:Y:S01]  /*7d00*/  IMAD.U32 R86, RZ, RZ, UR21 ;  /* 0x00000015ff567e24 */ /* 0x000fe2000f8e00ff */
[----:B------:R-:W-:Y:S02]  /*7d10*/  @!P1 LEA R16, P3, R10, c[0x0][0x170], 0x1 ;  /* 0x00005c000a109a11 */ /* 0x000fe400078608ff */
[----:B------:R-:W-:Y:S01]  /*7d20*/  @!P1 LEA.HI.X R8, R8, R11, R5, 0x6, P2 ;  /* 0x0000000b08089211 */ /* 0x000fe200010f3405 */
[----:B------:R-:W-:Y:S01]  /*7d30*/  @!P1 IMAD R5, R5, 0x60, RZ ;  /* 0x0000006005059824 */ /* 0x000fe200078e02ff */
[----:B------:R-:W-:Y:S01]  /*7d40*/  @!P1 IADD3.X R6, R11, UR19, RZ, P0, !PT ;  /* 0x000000130b069c10 */ /* 0x000fe200087fe4ff */
[----:B------:R-:W-:Y:S01]  /*7d50*/  IMAD R86, R86, 0x80, R218 ;  /* 0x0000008056567824 */ /* 0x000fe200078e02da */
[--C-:B------:R-:W-:Y:S01]  /*7d60*/  @!P1 LEA.HI.X R17, R10, c[0x0][0x174], R11.reuse, 0x1, P3 ;  /* 0x00005d000a119a11 */ /* 0x100fe200018f0c0b */
[----:B------:R-:W-:Y:S01]  /*7d70*/  @!P1 IMAD.WIDE.U32 R10, R4, 0x60, R10 ;  /* 0x00000060040a9825 */ /* 0x000fe200078e000a */
[----:B------:R-:W-:Y:S01]  /*7d80*/  @!P1 LEA R12, P0, R9, c[0x0][0x170], 0x1 ;  /* 0x00005c00090c9a11 */ /* 0x000fe200078008ff */
[----:B------:R-:W-:Y:S01]  /*7d90*/  @P1 STS [R219+0x4000], RZ ;  /* 0x004000ffdb001388 */ /* 0x000fe20000000800 */
[----:B------:R-:W-:Y:S01]  /*7da0*/  @!P1 LEA R14, P2, R7, c[0x0][0x170], 0x1 ;  /* 0x00005c00070e9a11 */ /* 0x000fe200078408ff */
[----:B------:R-:W-:Y:S01]  /*7db0*/  @!P1 IMAD.IADD R5, R5, 0x1, R11 ;  /* 0x0000000105059824 */ /* 0x000fe200078e020b */
[----:B------:R-:W-:Y:S01]  /*7dc0*/  @!P1 LEA.HI.X R13, R9, c[0x0][0x174], R8, 0x1, P0 ;  /* 0x00005d00090d9a11 */ /* 0x000fe200000f0c08 */
[----:B------:R-:W-:Y:S01]  /*7dd0*/  @P1 STS [R219+0x4004], RZ ;  /* 0x004004ffdb001388 */ /* 0x000fe20000000800 */
[----:B------:R-:W-:-:S02]  /*7de0*/  @!P1 LEA.HI.X R15, R7, c[0x0][0x174], R6, 0x1, P2 ;  /* 0x00005d00070f9a11 */ /* 0x000fc400010f0c06 */
[----:B------:R-:W-:Y:S01]  /*7df0*/  @!P1 LEA R4, P0, R10, c[0x0][0x170], 0x1 ;  /* 0x00005c000a049a11 */ /* 0x000fe200078008ff */
[----:B------:R-:W-:Y:S01]  /*7e00*/  @P1 STS.64 [R219+0x4008], RZ ;  /* 0x004008ffdb001388 */ /* 0x000fe20000000a00 */
[----:B------:R-:W-:Y:S02]  /*7e10*/  IADD3 R37, R86, 0x1, RZ ;  /* 0x0000000156257810 */ /* 0x000fe40007ffe0ff */
[----:B------:R-:W-:Y:S01]  /*7e20*/  @!P1 LEA.HI.X R5, R10, c[0x0][0x174], R5, 0x1, P0 ;  /* 0x00005d000a059a11 */ /* 0x000fe200000f0c05 */
[----:B------:R-:W-:Y:S01]  /*7e30*/  @!PT LDS RZ, [RZ] ;  /* 0x00000000fffff984 */ /* 0x000fe20000000800 */
[----:B------:R-:W-:Y:S01]  /*7e40*/  @!PT LDS RZ, [RZ] ;  /* 0x00000000fffff984 */ /* 0x000fe20000000800 */
[----:B------:R-:W-:Y:S01]  /*7e50*/  @!PT LDS RZ, [RZ] ;  /* 0x00000000fffff984 */ /* 0x000fe20000000800 */
[----:B------:R1:W-:Y:S01]  /*7e60*/  @!P1 LDGSTS.E.BYPASS.LTC128B.128 [R219+0x4000], [R16.64] ;  /* 0x0400000010db9fae */ /* 0x0003e2000b901d50 */
[C---:B------:R-:W-:Y:S02]  /*7e70*/  ISETP.GE.AND P6, PT, R86.reuse, R228, PT ;  /* 0x000000e45600720c */ /* 0x040fe40003fc6270 */
[----:B------:R-:W-:Y:S01]  /*7e80*/  ISETP.GE.AND P4, PT, R86, R226, PT ;  /* 0x000000e25600720c */ /* 0x000fe20003f86270 */
[----:B------:R-:W-:Y:S01]  /*7e90*/  @P1 STS.128 [R219+0x4800], RZ ;  /* 0x004800ffdb001388 */ /* 0x000fe20000000c00 */
[----:B------:R-:W-:-:S02]  /*7ea0*/  ISETP.GE.AND P5, PT, R37, R228, PT ;  /* 0x000000e42500720c */ /* 0x000fc40003fa6270 */
[C---:B------:R-:W-:Y:S01]  /*7eb0*/  ISETP.GE.AND P2, PT, R37.reuse, R226, PT ;  /* 0x000000e22500720c */ /* 0x040fe20003f46270 */
[----:B------:R-:W-:Y:S01]  /*7ec0*/  @!PT LDS RZ, [RZ] ;  /* 0x00000000fffff984 */ /* 0x000fe20000000800 */
[----:B------:R-:W-:Y:S01]  /*7ed0*/  @!PT LDS RZ, [RZ] ;  /* 0x00000000fffff984 */ /* 0x000fe20000000800 */
[----:B------:R-:W-:Y:S01]  /*7ee0*/  @!PT LDS RZ, [RZ] ;  /* 0x00000000fffff984 */ /* 0x000fe20000000800 */
[----:B------:R2:W-:Y:S01]  /*7ef0*/  @!P1 LDGSTS.E.BYPASS.LTC128B.128 [R219+0x4800], [R14.64] ;  /* 0x048000000edb9fae */ /* 0x0005e2000b901d50 */
[CC--:B------:R-:W-:Y:S02]  /*7f00*/  ISETP.LT.OR P6, PT, R86.reuse, R229.reuse, P6 ;  /* 0x000000e55600720c */ /* 0x0c0fe400037c1670 */
[C---:B------:R-:W-:Y:S01]  /*7f10*/  ISETP.LT.OR P5, PT, R37.reuse, R229, P5 ;  /* 0x000000e52500720c */ /* 0x040fe20002fa1670 */
[----:B------:R-:W-:Y:S01]  /*7f20*/  @P1 STS.128 [R219+0x5000], RZ ;  /* 0x005000ffdb001388 */ /* 0x000fe20000000c00 */
[-C--:B------:R-:W-:Y:S02]  /*7f30*/  ISETP.LT.OR P2, PT, R37, R227.reuse, P2 ;  /* 0x000000e32500720c */ /* 0x080fe40001741670 */
[C---:B------:R-:W-:Y:S01]  /*7f40*/  ISETP.LT.OR P4, PT, R86.reuse, R227, P4 ;  /* 0x000000e35600720c */ /* 0x040fe20002781670 */
[----:B------:R-:W-:Y:S01]  /*7f50*/  @!PT LDS RZ, [RZ] ;  /* 0x00000000fffff984 */ /* 0x000fe20000000800 */
[----:B------:R-:W-:Y:S01]  /*7f60*/  @!PT LDS RZ, [RZ] ;  /* 0x00000000fffff984 */ /* 0x000fe20000000800 */
[----:B------:R-:W-:Y:S01]  /*7f70*/  @!PT LDS RZ, [RZ] ;  /* 0x00000000fffff984 */ /* 0x000fe20000000800 */
[----:B------:R2:W-:Y:S01]  /*7f80*/  @!P1 LDGSTS.E.BYPASS.LTC128B.128 [R219+0x5000], [R12.64] ;  /* 0x050000000cdb9fae */ /* 0x0005e2000b901d50 */
[----:B------:R-:W-:-:S02]  /*7f90*/  IADD3 R38, R86, 0x8, RZ ;  /* 0x0000000856267810 */ /* 0x000fc40007ffe0ff */
[C---:B------:R-:W-:Y:S01]  /*7fa0*/  ISETP.GE.AND P0, PT, R37.reuse, R224, PT ;  /* 0x000000e02500720c */ /* 0x040fe20003f06270 */
[----:B------:R-:W-:Y:S01]  /*7fb0*/  @P1 STS.128 [R219+0x5800], RZ ;  /* 0x005800ffdb001388 */ /* 0x000fe20000000c00 */
[C---:B------:R-:W-:Y:S02]  /*7fc0*/  ISETP.GE.AND P3, PT, R37.reuse, R222, PT ;  /* 0x000000de2500720c */ /* 0x040fe40003f66270 */
[C---:B------:R-:W-:Y:S01]  /*7fd0*/  ISETP.LT.OR P0, PT, R37.reuse, R225, P0 ;  /* 0x000000e12500720c */ /* 0x040fe20000701670 */
[----:B------:R-:W-:Y:S01]  /*7fe0*/  @!PT LDS RZ, [RZ] ;  /* 0x00000000fffff984 */ /* 0x000fe20000000800 */
[----:B------:R-:W-:Y:S01]  /*7ff0*/  @!PT LDS RZ, [RZ] ;  /* 0x00000000fffff984 */ /* 0x000fe20000000800 */
[----:B------:R-:W-:Y:S01]  /*8000*/  @!PT LDS RZ, [RZ] ;  /* 0x00000000fffff984 */ /* 0x000fe20000000800 */
[----:B------:R3:W-:Y:S01]  /*8010*/  @!P1 LDGSTS.E.BYPASS.LTC128B.128 [R219+0x5800], [R4.64] ;  /* 0x0580000004db9fae */ /* 0x0007e2000b901d50 */
[----:B------:R-:W-:Y:S02]  /*8020*/  ISETP.LT.OR P3, PT, R37, R223, P3 ;  /* 0x000000df2500720c */ /* 0x000fe40001f61670 */
[----:B------:R-:W-:Y:S01]  /*8030*/  IADD3 R37, R86, 0x9, RZ ;  /* 0x0000000956257810 */ /* 0x000fe20007ffe0ff */
[----:B------:R-:W-:Y:S04]  /*8040*/  LDSM.16.M88.4 R80, [R216] ;  /* 0x00000000d850783b */ /* 0x000fe80000000200 */
[----:B------:R-:W4:Y:S04]  /*8050*/  LDSM.16.M88.4 R40, [R215+0x2000] ;  /* 0x00200000d728783b */ /* 0x000f280000000200 */
[----:B------:R-:W5:Y:S04]  /*8060*/  LDSM.16.M88.4 R76, [R216+0x1000] ;  /* 0x00100000d84c783b */ /* 0x000f680000000200 */
[----:B------:R-:W1:Y:S04]  /*8070*/  LDSM.16.M88.4 R20, [R215+0x2400] ;  /* 0x00240000d714783b */ /* 0x000e680000000200 */
[----:B------:R-:W-:Y:S04]  /*8080*/  LDSM.16.M88.4 R68, [R214] ;  /* 0x00000000d644783b */ /* 0x000fe80000000200 */
[----:B------:R-:W1:Y:S04]  /*8090*/  LDSM.16.M88.4 R8, [R213] ;  /* 0x00000000d508783b */ /* 0x000e680000000200 */
[----:B------:R-:W1:Y:S04]  /*80a0*/  LDSM.16.M88.4 R64, [R214+0x1000] ;  /* 0x00100000d640783b */ /* 0x000e680000000200 */
[----:B---3--:R-:W3:Y:S04]  /*80b0*/  LDSM.16.M88.4 R4, [R215+0x2800] ;  /* 0x00280000d704783b */ /* 0x008ee80000000200 */
[----:B------:R-:W1:Y:S04]  /*80c0*/  LDSM.16.M88.4 R60, [R210] ;  /* 0x00000000d23c783b */ /* 0x000e680000000200 */
[----:B------:R-:W1:Y:S04]  /*80d0*/  LDSM.16.M88.4 R56, [R209] ;  /* 0x00000000d138783b */ /* 0x000e680000000200 */
[----:B------:R-:W2:Y:S01]  /*80e0*/  LDSM.16.M88.4 R72, [R215+0x2c00] ;  /* 0x002c0000d748783b */ /* 0x000ea20000000200 */
[-C--:B----4-:R-:W-:Y:S03]  /*80f0*/  HMMA.16816.F32.BF16 R52, R80, R40.reuse, RZ ;  /* 0x000000285034723c */ /* 0x090fe600000418ff */
[----:B------:R-:W0:Y:S05]  /*8100*/  LDGDEPBAR ;  /* 0x00000000000079af */ /* 0x000e2a0000000000 */
[C---:B-----5:R-:W-:Y:S08]  /*8110*/  HMMA.16816.F32.BF16 R48, R76.reuse, R40, RZ ;  /* 0x000000284c30723c */ /* 0x060ff000000418ff */
[-C--:B------:R-:W-:Y:S08]  /*8120*/  HMMA.16816.F32.BF16 R44, R76, R42.reuse, RZ ;  /* 0x0000002a4c2c723c */ /* 0x080ff000000418ff */
[C---:B------:R-:W-:Y:S08]  /*8130*/  HMMA.16816.F32.BF16 R40, R80.reuse, R42, RZ ;  /* 0x0000002a5028723c */ /* 0x040ff000000418ff */
[-C--:B-1----:R-:W-:Y:S08]  /*8140*/  HMMA.16816.F32.BF16 R32, R80, R20.reuse, RZ ;  /* 0x000000145020723c */ /* 0x082ff000000418ff */
[C---:B------:R-:W-:Y:S08]  /*8150*/  HMMA.16816.F32.BF16 R28, R76.reuse, R20, RZ ;  /* 0x000000144c1c723c */ /* 0x040ff000000418ff */
[-C--:B------:R-:W-:Y:S08]  /*8160*/  HMMA.16816.F32.BF16 R24, R76, R22.reuse, RZ ;  /* 0x000000164c18723c */ /* 0x080ff000000418ff */
[----:B------:R-:W-:Y:S08]  /*8170*/  HMMA.16816.F32.BF16 R20, R80, R22, RZ ;  /* 0x000000165014723c */ /* 0x000ff000000418ff */
[-C--:B------:R-:W-:Y:S08]  /*8180*/  HMMA.16816.F32.BF16 R52, R68, R8.reuse, R52 ;  /* 0x000000084434723c */ /* 0x080ff00000041834 */
[C---:B------:R-:W-:Y:S08]  /*8190*/  HMMA.16816.F32.BF16 R48, R64.reuse, R8, R48 ;  /* 0x000000084030723c */ /* 0x040ff00000041830 */
[-C--:B------:R-:W-:Y:S08]  /*81a0*/  HMMA.16816.F32.BF16 R44, R64, R10.reuse, R44 ;  /* 0x0000000a402c723c */ /* 0x080ff0000004182c */
[----:B------:R-:W-:Y:S01]  /*81b0*/  HMMA.16816.F32.BF16 R40, R68, R10, R40 ;  /* 0x0000000a4428723c */ /* 0x000fe20000041828 */
[----:B------:R-:W-:-:S02]  /*81c0*/  FSEL R85, R52, -INF , !P6 ;  /* 0xff80000034557808 */ /* 0x000fc40007000000 */
[----:B------:R-:W-:Y:S02]  /*81d0*/  FSEL R84, R53, -INF , !P5 ;  /* 0xff80000035547808 */ /* 0x000fe40006800000 */
[----:B------:R-:W-:Y:S02]  /*81e0*/  FSEL R110, R54, -INF , !P4 ;  /* 0xff800000366e7808 */ /* 0x000fe40006000000 */
[----:B------:R-:W-:Y:S01]  /*81f0*/  FSEL R104, R55, -INF , !P2 ;  /* 0xff80000037687808 */ /* 0x000fe20005000000 */
[----:B---3--:R-:W-:Y:S01]  /*8200*/  HMMA.16816.F32.BF16 R16, R80, R4, RZ ;  /* 0x000000045010723c */ /* 0x008fe200000418ff */
[----:B------:R-:W-:Y:S02]  /*8210*/  ISETP.GE.AND P6, PT, R86, R222, PT ;  /* 0x000000de5600720c */ /* 0x000fe40003fc6270 */
[C---:B------:R-:W-:Y:S02]  /*8220*/  ISETP.GE.AND P5, PT, R38.reuse, R228, PT ;  /* 0x000000e42600720c */ /* 0x040fe40003fa6270 */
[----:B------:R-:W-:-:S02]  /*8230*/  ISETP.GE.AND P4, PT, R38, R226, PT ;  /* 0x000000e22600720c */ /* 0x000fc40003f86270 */
[----:B------:R-:W-:Y:S01]  /*8240*/  ISETP.LT.OR P6, PT, R86, R223, P6 ;  /* 0x000000df5600720c */ /* 0x000fe200037c1670 */
[C---:B--2---:R-:W-:Y:S01]  /*8250*/  HMMA.16816.F32.BF16 R12, R76.reuse, R4, RZ ;  /* 0x000000044c0c723c */ /* 0x044fe200000418ff */
[C---:B------:R-:W-:Y:S02]  /*8260*/  ISETP.LT.OR P5, PT, R38.reuse, R229, P5 ;  /* 0x000000e52600720c */ /* 0x040fe40002fa1670 */
[----:B------:R-:W-:Y:S02]  /*8270*/  ISETP.LT.OR P4, PT, R38, R227, P4 ;  /* 0x000000e32600720c */ /* 0x000fe40002781670 */
[----:B------:R-:W-:Y:S02]  /*8280*/  FSEL R114, R50, -INF , !P6 ;  /* 0xff80000032727808 */ /* 0x000fe40007000000 */
[----:B------:R-:W-:Y:S01]  /*8290*/  FSEL R107, R51, -INF , !P3 ;  /* 0xff800000336b7808 */ /* 0x000fe20005800000 */
[----:B------:R-:W-:Y:S01]  /*82a0*/  HMMA.16816.F32.BF16 R8, R76, R6, RZ ;  /* 0x000000064c08723c */ /* 0x000fe200000418ff */
[----:B------:R-:W-:-:S02]  /*82b0*/  FSEL R87, R40, -INF , !P5 ;  /* 0xff80000028577808 */ /* 0x000fc40006800000 */
[----:B------:R-:W-:Y:S02]  /*82c0*/  FSEL R111, R42, -INF , !P4 ;  /* 0xff8000002a6f7808 */ /* 0x000fe40006000000 */
[----:B------:R-:W-:Y:S02]  /*82d0*/  ISETP.GE.AND P2, PT, R86, R224, PT ;  /* 0x000000e05600720c */ /* 0x000fe40003f46270 */
[C---:B------:R-:W-:Y:S01]  /*82e0*/  ISETP.GE.AND P6, PT, R37.reuse, R228, PT ;  /* 0x000000e42500720c */ /* 0x040fe20003fc6270 */
[----:B------:R-:W-:Y:S01]  /*82f0*/  HMMA.16816.F32.BF16 R4, R80, R6, RZ ;  /* 0x000000065004723c */ /* 0x000fe200000418ff */
[C---:B------:R-:W-:Y:S02]  /*8300*/  ISETP.GE.AND P3, PT, R37.reuse, R226, PT ;  /* 0x000000e22500720c */ /* 0x040fe40003f66270 */
[C---:B------:R-:W-:Y:S02]  /*8310*/  ISETP.GE.AND P5, PT, R37.reuse, R224, PT ;  /* 0x000000e02500720c */ /* 0x040fe40003fa6270 */
[----:B------:R-:W-:-:S02]  /*8320*/  ISETP.GE.AND P4, PT, R37, R222, PT ;  /* 0x000000de2500720c */ /* 0x000fc40003f86270 */
[C---:B------:R-:W-:Y:S01]  /*8330*/  ISETP.LT.OR P2, PT, R86.reuse, R225, P2 ;  /* 0x000000e15600720c */ /* 0x040fe20001741670 */
[-C--:B------:R-:W-:Y:S01]  /*8340*/  HMMA.16816.F32.BF16 R32, R68, R60.reuse, R32 ;  /* 0x0000003c4420723c */ /* 0x080fe20000041820 */
[C---:B------:R-:W-:Y:S02]  /*8350*/  ISETP.LT.OR P6, PT, R37.reuse, R229, P6 ;  /* 0x000000e52500720c */ /* 0x040fe400037c1670 */
[C---:B------:R-:W-:Y:S02]  /*8360*/  ISETP.LT.OR P3, PT, R37.reuse, R227, P3 ;  /* 0x000000e32500720c */ /* 0x040fe40001f61670 */
[C---:B------:R-:W-:Y:S02]  /*8370*/  ISETP.LT.OR P5, PT, R37.reuse, R225, P5 ;  /* 0x000000e12500720c */ /* 0x040fe40002fa1670 */
[----:B------:R-:W-:Y:S01]  /*8380*/  ISETP.LT.OR P4, PT, R37, R223, P4 ;  /* 0x000000df2500720c */ /* 0x000fe20002781670 */
[----:B------:R-:W-:Y:S01]  /*8390*/  HMMA.16816.F32.BF16 R28, R64, R60, R28 ;  /* 0x0000003c401c723c */ /* 0x000fe2000004181c */
[----:B------:R-:W-:-:S02]  /*83a0*/  IADD3 R37, R86, 0x10, RZ ;  /* 0x0000001056257810 */ /* 0x000fc40007ffe0ff */
[----:B------:R-:W-:Y:S02]  /*83b0*/  FSEL R108, R48, -INF , !P2 ;  /* 0xff800000306c7808 */ /* 0x000fe40005000000 */
[----:B------:R-:W-:Y:S02]  /*83c0*/  FSEL R103, R49, -INF , !P0 ;  /* 0xff80000031677808 */ /* 0x000fe40004000000 */
[C---:B------:R-:W-:Y:S01]  /*83d0*/  ISETP.GE.AND P2, PT, R38.reuse, R224, PT ;  /* 0x000000e02600720c */ /* 0x040fe20003f46270 */
[----:B------:R-:W-:Y:S01]  /*83e0*/  HMMA.16816.F32.BF16 R24, R64, R62, R24 ;  /* 0x0000003e4018723c */ /* 0x000fe20000041818 */
[C---:B------:R-:W-:Y:S01]  /*83f0*/  ISETP.GE.AND P0, PT, R38.reuse, R222, PT ;  /* 0x000000de2600720c */ /* 0x040fe20003f06270 */
[----:B------:R-:W-:Y:S01]  /*8400*/  LDSM.16.M88.4 R48, [R215+0x3000] ;  /* 0x00300000d730783b */ /* 0x000fe20000000200 */
[C---:B------:R-:W-:Y:S02]  /*8410*/  ISETP.LT.OR P2, PT, R38.reuse, R225, P2 ;  /* 0x000000e12600720c */ /* 0x040fe40001741670 */
[----:B------:R-:W-:-:S02]  /*8420*/  ISETP.LT.OR P0, PT, R38, R223, P0 ;  /* 0x000000df2600720c */ /* 0x000fc40000701670 */
[----:B------:R-:W-:Y:S01]  /*8430*/  IADD3 R38, R86, 0x11, RZ ;  /* 0x0000001156267810 */ /* 0x000fe20007ffe0ff */
[C---:B------:R-:W-:Y:S01]  /*8440*/  HMMA.16816.F32.BF16 R20, R68.reuse, R62, R20 ;  /* 0x0000003e4414723c */ /* 0x040fe20000041814 */
[----:B------:R-:W1:Y:S01]  /*8450*/  LDSM.16.M88.4 R60, [R208] ;  /* 0x00000000d03c783b */ /* 0x000e620000000200 */
[----:B------:R-:W-:Y:S02]  /*8460*/  FSEL R88, R41, -INF , !P6 ;  /* 0xff80000029587808 */ /* 0x000fe40007000000 */
[----:B------:R-:W-:Y:S02]  /*8470*/  FSEL R109, R44, -INF , !P2 ;  /* 0xff8000002c6d7808 */ /* 0x000fe40005000000 */
[----:B------:R-:W-:Y:S02]  /*8480*/  FSEL R120, R46, -INF , !P0 ;  /* 0xff8000002e787808 */ /* 0x000fe40004000000 */
[----:B------:R-:W-:Y:S01]  /*8490*/  HMMA.16816.F32.BF16 R16, R68, R56, R16 ;  /* 0x000000384410723c */ /* 0x000fe20000041810 */
[----:B------:R-:W-:-:S02]  /*84a0*/  FSEL R115, R45, -INF , !P5 ;  /* 0xff8000002d737808 */ /* 0x000fc40006800000 */
[C---:B------:R-:W-:Y:S02]  /*84b0*/  ISETP.GE.AND P2, PT, R38.reuse, R228, PT ;  /* 0x000000e42600720c */ /* 0x040fe40003f46270 */
[C---:B------:R-:W-:Y:S02]  /*84c0*/  ISETP.GE.AND P6, PT, R37.reuse, R226, PT ;  /* 0x000000e22500720c */ /* 0x040fe40003fc6270 */
[C---:B------:R-:W-:Y:S01]  /*84d0*/  ISETP.GE.AND P0, PT, R37.reuse, R224, PT ;  /* 0x000000e02500720c */ /* 0x040fe20003f06270 */
[----:B------:R-:W-:Y:S01]  /*84e0*/  HMMA.16816.F32.BF16 R12, R64, R56, R12 ;  /* 0x00000038400c723c */ /* 0x000fe2000004180c */
[----:B------:R-:W-:Y:S02]  /*84f0*/  ISETP.GE.AND P5, PT, R37, R222, PT ;  /* 0x000000de2500720c */ /* 0x000fe40003fa6270 */
[----:B------:R-:W-:Y:S02]  /*8500*/  FSEL R119, R47, -INF , !P4 ;  /* 0xff8000002f777808 */ /* 0x000fe40006000000 */
[----:B------:R-:W-:-:S02]  /*8510*/  ISETP.GE.AND P4, PT, R38, R226, PT ;  /* 0x000000e22600720c */ /* 0x000fc40003f86270 */
[C---:B------:R-:W-:Y:S01]  /*8520*/  ISETP.LT.OR P6, PT, R37.reuse, R227, P6 ;  /* 0x000000e32500720c */ /* 0x040fe200037c1670 */
[-C--:B------:R-:W-:Y:S01]  /*8530*/  HMMA.16816.F32.BF16 R8, R64, R58.reuse, R8 ;  /* 0x0000003a4008723c */ /* 0x080fe20000041808 */
[C---:B------:R-:W-:Y:S02]  /*8540*/  ISETP.LT.OR P0, PT, R37.reuse, R225, P0 ;  /* 0x000000e12500720c */ /* 0x040fe40000701670 */
[----:B------:R-:W-:Y:S02]  /*8550*/  ISETP.LT.OR P5, PT, R37, R223, P5 ;  /* 0x000000df2500720c */ /* 0x000fe40002fa1670 */
[C---:B------:R-:W-:Y:S02]  /*8560*/  ISETP.LT.OR P2, PT, R38.reuse, R229, P2 ;  /* 0x000000e52600720c */ /* 0x040fe40001741670 */
[----:B------:R-:W-:Y:S01]  /*8570*/  ISETP.LT.OR P4, PT, R38, R227, P4 ;  /* 0x000000e32600720c */ /* 0x000fe20002781670 */
[----:B------:R-:W-:Y:S01]  /*8580*/  HMMA.16816.F32.BF16 R4, R68, R58, R4 ;  /* 0x0000003a4404723c */ /* 0x000fe20000041804 */
[----:B------:R-:W-:-:S02]  /*8590*/  FSEL R89, R33, -INF , !P2 ;  /* 0xff80000021597808 */ /* 0x000fc40005000000 */
[----:B------:R-:W-:Y:S02]  /*85a0*/  FSEL R122, R28, -INF , !P0 ;  /* 0xff8000001c7a7808 */ /* 0x000fe40004000000 */
[----:B------:R-:W-:Y:S02]  /*85b0*/  ISETP.GE.AND P2, PT, R38, R222, PT ;  /* 0x000000de2600720c */ /* 0x000fe40003f46270 */
[----:B------:R-:W-:Y:S01]  /*85c0*/  FSEL R116, R34, -INF , !P6 ;  /* 0xff80000022747808 */ /* 0x000fe20007000000 */
[----:B------:R-:W-:Y:S01]  /*85d0*/  HMMA.16816.F32.BF16 R56, R80, R72, RZ ;  /* 0x000000485038723c */ /* 0x000fe200000418ff */
[----:B------:R-:W-:Y:S02]  /*85e0*/  ISETP.LT.OR P2, PT, R38, R223, P2 ;  /* 0x000000df2600720c */ /* 0x000fe40001741670 */
[----:B------:R-:W-:Y:S02]  /*85f0*/  IADD3 R44, R86, 0x19, RZ ;  /* 0x00000019562c7810 */ /* 0x000fe40007ffe0ff */
[----:B------:R-:W-:-:S02]  /*8600*/  FSEL R39, R30, -INF , !P5 ;  /* 0xff8000001e277808 */ /* 0x000fc40006800000 */
[----:B------:R-:W-:Y:S01]  /*8610*/  ISETP.GE.AND P5, PT, R44, R228, PT ;  /* 0x000000e42c00720c */ /* 0x000fe20003fa6270 */
[----:B------:R-:W-:Y:S01]  /*8620*/  HMMA.16816.F32.BF16 R52, R76, R72, RZ ;  /* 0x000000484c34723c */ /* 0x000fe200000418ff */
[----:B------:R-:W-:Y:S02]  /*8630*/  IADD3 R45, R86, 0x20, RZ ;  /* 0x00000020562d7810 */ /* 0x000fe40007ffe0ff */
[----:B------:R-:W-:-:S04]  /*8640*/  ISETP.LT.OR P5, PT, R44, R229, P5 ;  /* 0x000000e52c00720c */ /* 0x000fc80002fa1670 */
[----:B------:R-:W-:Y:S02]  /*8650*/  FSEL R92, R21, -INF , !P5 ;  /* 0xff800000155c7808 */ /* 0x000fe40006800000 */
[----:B------:R-:W-:-:S04]  /*8660*/  ISETP.GE.AND P5, PT, R45, R222, PT ;  /* 0x000000de2d00720c */ /* 0x000fc80003fa6270 */
[----:B------:R-:W-:-:S03]  /*8670*/  ISETP.LT.OR P5, PT, R45, R223, P5 ;  /* 0x000000df2d00720c */ /* 0x000fc60002fa1670 */
[----:B-1----:R-:W-:Y:S01]  /*8680*/  HMMA.16816.F32.BF16 R56, R68, R60, R56 ;  /* 0x0000003c4438723c */ /* 0x002fe20000041838 */
[----:B------:R-:W-:-:S07]  /*8690*/  FSEL R193, R14, -INF , !P5 ;  /* 0xff8000000ec17808 */ /* 0x000fce0006800000 */
[----:B------:R-:W-:Y:S07]  /*86a0*/  HMMA.16816.F32.BF16 R52, R64, R60, R52 ;  /* 0x0000003c4034723c */ /* 0x000fee0000041834 */
[----:B------:R-:W-:Y:S02]  /*86b0*/  FSEL R60, R43, -INF , !P3 ;  /* 0xff8000002b3c7808 */ /* 0x000fe40005800000 */
[----:B------:R-:W-:Y:S01]  /*86c0*/  ISETP.GE.AND P3, PT, R37, R228, PT ;  /* 0x000000e42500720c */ /* 0x000fe20003f66270 */
[----:B------:R-:W-:Y:S01]  /*86d0*/  HMMA.16816.F32.BF16 R40, R76, R74, RZ ;  /* 0x0000004a4c28723c */ /* 0x000fe200000418ff */
[----:B------:R-:W-:-:S02]  /*86e0*/  FSEL R61, R35, -INF , !P4 ;  /* 0xff800000233d7808 */ /* 0x000fc40006000000 */
[----:B------:R-:W-:Y:S02]  /*86f0*/  ISETP.LT.OR P3, PT, R37, R229, P3 ;  /* 0x000000e52500720c */ /* 0x000fe40001f61670 */
[----:B------:R-:W-:Y:S02]  /*8700*/  IADD3 R37, R86, 0x18, RZ ;  /* 0x0000001856257810 */ /* 0x000fe40007ffe0ff */
[----:B------:R-:W-:Y:S01]  /*8710*/  FSEL R90, R32, -INF , !P3 ;  /* 0xff800000205a7808 */ /* 0x000fe20005800000 */
[----:B------:R-:W-:Y:S01]  /*8720*/  HMMA.16816.F32.BF16 R72, R80, R74, RZ ;  /* 0x0000004a5048723c */ /* 0x000fe200000418ff */
[CC--:B------:R-:W-:Y:S01]  /*8730*/  ISETP.GE.AND P3, PT, R38.reuse, R224.reuse, PT ;  /* 0x000000e02600720c */ /* 0x0c0fe20003f66270 */
[----:B------:R-:W1:Y:S01]  /*8740*/  LDSM.16.M88.4 R32, [R207] ;  /* 0x00000000cf20783b */ /* 0x000e620000000200 */
[----:B------:R-:W-:Y:S02]  /*8750*/  ISETP.GE.AND P0, PT, R37, R224, PT ;  /* 0x000000e02500720c */ /* 0x000fe40003f06270 */
[----:B------:R-:W-:-:S02]  /*8760*/  ISETP.LT.OR P3, PT, R38, R225, P3 ;  /* 0x000000e12600720c */ /* 0x000fc40001f61670 */
[----:B------:R-:W-:Y:S02]  /*8770*/  ISETP.GE.AND P6, PT, R37, R228, PT ;  /* 0x000000e42500720c */ /* 0x000fe40003fc6270 */
[----:B------:R-:W-:Y:S02]  /*8780*/  FSEL R121, R29, -INF , !P3 ;  /* 0xff8000001d797808 */ /* 0x000fe40005800000 */
[C---:B------:R-:W-:Y:S02]  /*8790*/  ISETP.GE.AND P3, PT, R37.reuse, R222, PT ;  /* 0x000000de2500720c */ /* 0x040fe40003f66270 */
[C---:B------:R-:W-:Y:S02]  /*87a0*/  ISETP.GE.AND P4, PT, R37.reuse, R226, PT ;  /* 0x000000e22500720c */ /* 0x040fe40003f86270 */
[C---:B------:R-:W-:Y:S01]  /*87b0*/  ISETP.LT.OR P0, PT, R37.reuse, R225, P0 ;  /* 0x000000e12500720c */ /* 0x040fe20000701670 */
[----:B------:R-:W-:Y:S01]  /*87c0*/  HMMA.16816.F32.BF16 R40, R64, R62, R40 ;  /* 0x0000003e4028723c */ /* 0x000fe20000041828 */
[----:B------:R-:W-:-:S02]  /*87d0*/  ISETP.LT.OR P3, PT, R37, R223, P3 ;  /* 0x000000df2500720c */ /* 0x000fc40001f61670 */
[C---:B------:R-:W-:Y:S02]  /*87e0*/  ISETP.LT.OR P6, PT, R37.reuse, R229, P6 ;  /* 0x000000e52500720c */ /* 0x040fe400037c1670 */
[----:B------:R-:W-:Y:S02]  /*87f0*/  ISETP.LT.OR P4, PT, R37, R227, P4 ;  /* 0x000000e32500720c */ /* 0x000fe40002781670 */
[----:B------:R-:W-:Y:S01]  /*8800*/  FSEL R38, R31, -INF , !P2 ;  /* 0xff8000001f267808 */ /* 0x000fe20005000000 */
[----:B------:R-:W-:Y:S01]  /*8810*/  HMMA.16816.F32.BF16 R72, R68, R62, R72 ;  /* 0x0000003e4448723c */ /* 0x000fe20000041848 */
[----:B------:R-:W-:Y:S02]  /*8820*/  FSEL R252, R24, -INF , !P0 ;  /* 0xff80000018fc7808 */ /* 0x000fe40004000000 */
[----:B------:R-:W-:Y:S02]  /*8830*/  FSEL R37, R26, -INF , !P3 ;  /* 0xff8000001a257808 */ /* 0x000fe40005800000 */
[----:B------:R-:W-:-:S02]  /*8840*/  ISETP.GE.AND P2, PT, R44, R224, PT ;  /* 0x000000e02c00720c */ /* 0x000fc40003f46270 */
[C---:B------:R-:W-:Y:S01]  /*8850*/  ISETP.GE.AND P0, PT, R44.reuse, R222, PT ;  /* 0x000000de2c00720c */ /* 0x040fe20003f06270 */
[----:B------:R-:W-:Y:S01]  /*8860*/  HMMA.16816.F32.BF16 R28, R80, R48, RZ ;  /* 0x00000030501c723c */ /* 0x000fe200000418ff */
[C---:B------:R-:W-:Y:S02]  /*8870*/  ISETP.GE.AND P3, PT, R44.reuse, R226, PT ;  /* 0x000000e22c00720c */ /* 0x040fe40003f66270 */
[C---:B------:R-:W-:Y:S02]  /*8880*/  ISETP.LT.OR P2, PT, R44.reuse, R225, P2 ;  /* 0x000000e12c00720c */ /* 0x040fe40001741670 */
[C---:B------:R-:W-:Y:S02]  /*8890*/  ISETP.LT.OR P0, PT, R44.reuse, R223, P0 ;  /* 0x000000df2c00720c */ /* 0x040fe40000701670 */
[----:B------:R-:W-:Y:S02]  /*88a0*/  ISETP.LT.OR P3, PT, R44, R227, P3 ;  /* 0x000000e32c00720c */ /* 0x000fe40001f61670 */
[----:B------:R-:W-:-:S02]  /*88b0*/  IADD3 R44, R86, 0x21, RZ ;  /* 0x00000021562c7810 */ /* 0x000fc40007ffe0ff */
[----:B------:R-:W-:Y:S02]  /*88c0*/  FSEL R62, R22, -INF , !P4 ;  /* 0xff800000163e7808 */ /* 0x000fe40006000000 */
[-C--:B------:R-:W-:Y:S02]  /*88d0*/  ISETP.GE.AND P4, PT, R44, R228.reuse, PT ;  /* 0x000000e42c00720c */ /* 0x080fe40003f86270 */
[----:B------:R-:W-:Y:S02]  /*88e0*/  FSEL R91, R20, -INF , !P6 ;  /* 0xff800000145b7808 */ /* 0x000fe40007000000 */
[----:B------:R-:W-:Y:S02]  /*88f0*/  FSEL R63, R23, -INF , !P3 ;  /* 0xff800000173f7808 */ /* 0x000fe40005800000 */
[----:B------:R-:W-:Y:S01]  /*8900*/  FSEL R127, R27, -INF , !P0 ;  /* 0xff8000001b7f7808 */ /* 0x000fe20004000000 */
[----:B------:R-:W2:Y:S01]  /*8910*/  LDSM.16.M88.4 R20, [R215+0x3400] ;  /* 0x00340000d714783b */ /* 0x000ea20000000200 */
[----:B------:R-:W-:-:S02]  /*8920*/  ISETP.GE.AND P3, PT, R45, R228, PT ;  /* 0x000000e42d00720c */ /* 0x000fc40003f66270 */
[CC--:B------:R-:W-:Y:S01]  /*8930*/  ISETP.GE.AND P6, PT, R45.reuse, R226.reuse, PT ;  /* 0x000000e22d00720c */ /* 0x0c0fe20003fc6270 */
[----:B-1----:R-:W-:Y:S01]  /*8940*/  HMMA.16816.F32.BF16 R28, R68, R32, R28 ;  /* 0x00000020441c723c */ /* 0x002fe2000004181c */
[C---:B------:R-:W-:Y:S02]  /*8950*/  ISETP.GE.AND P0, PT, R44.reuse, R226, PT ;  /* 0x000000e22c00720c */ /* 0x040fe40003f06270 */
[-C--:B------:R-:W-:Y:S02]  /*8960*/  ISETP.LT.OR P4, PT, R44, R229.reuse, P4 ;  /* 0x000000e52c00720c */ /* 0x080fe40002781670 */
[----:B------:R-:W-:Y:S02]  /*8970*/  ISETP.LT.OR P3, PT, R45, R229, P3 ;  /* 0x000000e52d00720c */ /* 0x000fe40001f61670 */
[----:B------:R-:W-:Y:S02]  /*8980*/  FSEL R93, R17, -INF , !P4 ;  /* 0xff800000115d7808 */ /* 0x000fe40006000000 */
[----:B------:R-:W-:-:S02]  /*8990*/  ISETP.LT.OR P6, PT, R45, R227, P6 ;  /* 0x000000e32d00720c */ /* 0x000fc400037c1670 */
[----:B------:R-:W-:Y:S02]  /*89a0*/  ISETP.LT.OR P0, PT, R44, R227, P0 ;  /* 0x000000e32c00720c */ /* 0x000fe40000701670 */
[----:B------:R-:W-:Y:S02]  /*89b0*/  IADD3 R17, R86, 0x28, RZ ;  /* 0x0000002856117810 */ /* 0x000fe40007ffe0ff */
[----:B------:R-:W-:Y:S02]  /*89c0*/  FSEL R97, R25, -INF , !P2 ;  /* 0xff80000019617808 */ /* 0x000fe40005000000 */
[----:B------:R-:W-:Y:S01]  /*89d0*/  FSEL R94, R16, -INF , !P3 ;  /* 0xff800000105e7808 */ /* 0x000fe20005800000 */
[----:B------:R-:W-:Y:S01]  /*89e0*/  HMMA.16816.F32.BF16 R24, R76, R48, RZ ;  /* 0x000000304c18723c */ /* 0x000fe200000418ff */
[----:B------:R-:W-:Y:S02]  /*89f0*/  FSEL R128, R18, -INF , !P6 ;  /* 0xff80000012807808 */ /* 0x000fe40007000000 */
[----:B------:R-:W-:-:S02]  /*8a00*/  FSEL R123, R19, -INF , !P0 ;  /* 0xff800000137b7808 */ /* 0x000fc40004000000 */
[-C--:B------:R-:W-:Y:S02]  /*8a10*/  ISETP.GE.AND P2, PT, R45, R224.reuse, PT ;  /* 0x000000e02d00720c */ /* 0x080fe40003f46270 */
[C---:B------:R-:W-:Y:S02]  /*8a20*/  ISETP.GE.AND P3, PT, R44.reuse, R224, PT ;  /* 0x000000e02c00720c */ /* 0x040fe40003f66270 */
[----:B------:R-:W-:Y:S02]  /*8a30*/  ISETP.GE.AND P4, PT, R44, R222, PT ;  /* 0x000000de2c00720c */ /* 0x000fe40003f86270 */
[C---:B------:R-:W-:Y:S02]  /*8a40*/  ISETP.GE.AND P6, PT, R17.reuse, R228, PT ;  /* 0x000000e41100720c */ /* 0x040fe40003fc6270 */
[----:B------:R-:W-:Y:S02]  /*8a50*/  ISETP.GE.AND P0, PT, R17, R226, PT ;  /* 0x000000e21100720c */ /* 0x000fe40003f06270 */
[----:B------:R-:W-:-:S02]  /*8a60*/  ISETP.LT.OR P2, PT, R45, R225, P2 ;  /* 0x000000e12d00720c */ /* 0x000fc40001741670 */
[C---:B------:R-:W-:Y:S02]  /*8a70*/  ISETP.LT.OR P3, PT, R44.reuse, R225, P3 ;  /* 0x000000e12c00720c */ /* 0x040fe40001f61670 */
[----:B------:R-:W-:Y:S02]  /*8a80*/  ISETP.LT.OR P4, PT, R44, R223, P4 ;  /* 0x000000df2c00720c */ /* 0x000fe40002781670 */
[C---:B------:R-:W-:Y:S02]  /*8a90*/  ISETP.LT.OR P6, PT, R17.reuse, R229, P6 ;  /* 0x000000e51100720c */ /* 0x040fe400037c1670 */
[----:B------:R-:W-:Y:S01]  /*8aa0*/  ISETP.LT.OR P0, PT, R17, R227, P0 ;  /* 0x000000e31100720c */ /* 0x000fe20000701670 */
[----:B------:R-:W-:Y:S01]  /*8ab0*/  HMMA.16816.F32.BF16 R24, R64, R32, R24 ;  /* 0x000000204018723c */ /* 0x000fe20000041818 */
[----:B------:R-:W-:Y:S02]  /*8ac0*/  IADD3 R16, R86, 0x29, RZ ;  /* 0x0000002956107810 */ /* 0x000fe40007ffe0ff */
[----:B------:R-:W-:-:S02]  /*8ad0*/  FSEL R130, R12, -INF , !P2 ;  /* 0xff8000000c827808 */ /* 0x000fc40005000000 */
[----:B------:R-:W-:Y:S02]  /*8ae0*/  FSEL R131, R13, -INF , !P3 ;  /* 0xff8000000d837808 */ /* 0x000fe40005800000 */
[----:B------:R-:W-:Y:S02]  /*8af0*/  FSEL R192, R15, -INF , !P4 ;  /* 0xff8000000fc07808 */ /* 0x000fe40006000000 */
[----:B------:R-:W-:Y:S01]  /*8b00*/  FSEL R95, R4, -INF , !P6 ;  /* 0xff800000045f7808 */ /* 0x000fe20007000000 */
[----:B------:R-:W-:Y:S01]  /*8b10*/  HMMA.16816.F32.BF16 R12, R76, R50, RZ ;  /* 0x000000324c0c723c */ /* 0x000fe200000418ff */
[----:B------:R-:W-:Y:S02]  /*8b20*/  FSEL R129, R6, -INF , !P0 ;  /* 0xff80000006817808 */ /* 0x000fe40004000000 */
[C---:B------:R-:W-:Y:S02]  /*8b30*/  ISETP.GE.AND P2, PT, R17.reuse, R224, PT ;  /* 0x000000e01100720c */ /* 0x040fe40003f46270 */
[----:B------:R-:W-:-:S02]  /*8b40*/  ISETP.GE.AND P3, PT, R17, R222, PT ;  /* 0x000000de1100720c */ /* 0x000fc40003f66270 */
[C---:B------:R-:W-:Y:S01]  /*8b50*/  ISETP.GE.AND P5, PT, R16.reuse, R228, PT ;  /* 0x000000e41000720c */ /* 0x040fe20003fa6270 */
[----:B------:R-:W-:Y:S01]  /*8b60*/  HMMA.16816.F32.BF16 R48, R80, R50, RZ ;  /* 0x000000325030723c */ /* 0x000fe200000418ff */
[C---:B------:R-:W-:Y:S02]  /*8b70*/  ISETP.GE.AND P4, PT, R16.reuse, R226, PT ;  /* 0x000000e21000720c */ /* 0x040fe40003f86270 */
[C---:B------:R-:W-:Y:S02]  /*8b80*/  ISETP.GE.AND P6, PT, R16.reuse, R224, PT ;  /* 0x000000e01000720c */ /* 0x040fe40003fc6270 */
[----:B------:R-:W-:Y:S02]  /*8b90*/  ISETP.GE.AND P0, PT, R16, R222, PT ;  /* 0x000000de1000720c */ /* 0x000fe40003f06270 */
[C---:B------:R-:W-:Y:S02]  /*8ba0*/  ISETP.LT.OR P2, PT, R17.reuse, R225, P2 ;  /* 0x000000e11100720c */ /* 0x040fe40001741670 */
[----:B------:R-:W-:-:S02]  /*8bb0*/  ISETP.LT.OR P3, PT, R17, R223, P3 ;  /* 0x000000df1100720c */ /* 0x000fc40001f61670 */
[C---:B------:R-:W-:Y:S02]  /*8bc0*/  ISETP.LT.OR P5, PT, R16.reuse, R229, P5 ;  /* 0x000000e51000720c */ /* 0x040fe40002fa1670 */
[C---:B------:R-:W-:Y:S02]  /*8bd0*/  ISETP.LT.OR P4, PT, R16.reuse, R227, P4 ;  /* 0x000000e31000720c */ /* 0x040fe40002781670 */
[C---:B------:R-:W-:Y:S01]  /*8be0*/  ISETP.LT.OR P6, PT, R16.reuse, R225, P6 ;  /* 0x000000e11000720c */ /* 0x040fe200037c1670 */
[----:B------:R-:W-:Y:S01]  /*8bf0*/  HMMA.16816.F32.BF16 R12, R64, R34, R12 ;  /* 0x00000022400c723c */ /* 0x000fe2000004180c */
[----:B------:R-:W-:Y:S02]  /*8c00*/  ISETP.LT.OR P0, PT, R16, R223, P0 ;  /* 0x000000df1000720c */ /* 0x000fe40000701670 */
[----:B------:R-:W1:Y:S01]  /*8c10*/  LDSM.16.M88.4 R16, [R206] ;  /* 0x00000000ce10783b */ /* 0x000e620000000200 */
[C---:B------:R-:W-:Y:S02]  /*8c20*/  IADD3 R33, R86.reuse, 0x30, RZ ;  /* 0x0000003056217810 */ /* 0x040fe40007ffe0ff */
[----:B------:R-:W-:-:S02]  /*8c30*/  IADD3 R32, R86, 0x31, RZ ;  /* 0x0000003156207810 */ /* 0x000fc40007ffe0ff */
[----:B------:R-:W-:Y:S01]  /*8c40*/  FSEL R96, R5, -INF , !P5 ;  /* 0xff80000005607808 */ /* 0x000fe20006800000 */
[----:B------:R-:W-:Y:S01]  /*8c50*/  HMMA.16816.F32.BF16 R48, R68, R34, R48 ;  /* 0x000000224430723c */ /* 0x000fe20000041830 */
[----:B------:R-:W-:Y:S02]  /*8c60*/  FSEL R243, R7, -INF , !P4 ;  /* 0xff80000007f37808 */ /* 0x000fe40006000000 */
[----:B------:R-:W-:Y:S02]  /*8c70*/  FSEL R165, R8, -INF , !P2 ;  /* 0xff80000008a57808 */ /* 0x000fe40005000000 */
[----:B------:R-:W-:Y:S02]  /*8c80*/  FSEL R203, R10, -INF , !P3 ;  /* 0xff8000000acb7808 */ /* 0x000fe40005800000 */
[----:B------:R-:W-:Y:S01]  /*8c90*/  FSEL R172, R9, -INF , !P6 ;  /* 0xff80000009ac7808 */ /* 0x000fe20007000000 */
[----:B--2---:R-:W-:Y:S01]  /*8ca0*/  HMMA.16816.F32.BF16 R4, R80, R20, RZ ;  /* 0x000000145004723c */ /* 0x004fe200000418ff */
[----:B------:R-:W-:-:S02]  /*8cb0*/  FSEL R245, R11, -INF , !P0 ;  /* 0xff8000000bf57808 */ /* 0x000fc40004000000 */
[CC--:B------:R-:W-:Y:S02]  /*8cc0*/  ISETP.GE.AND P4, PT, R33.reuse, R228.reuse, PT ;  /* 0x000000e42100720c */ /* 0x0c0fe40003f86270 */
[C---:B------:R-:W-:Y:S02]  /*8cd0*/  ISETP.GE.AND P2, PT, R32.reuse, R228, PT ;  /* 0x000000e42000720c */ /* 0x040fe40003f46270 */
[-C--:B------:R-:W-:Y:S01]  /*8ce0*/  ISETP.LT.OR P4, PT, R33, R229.reuse, P4 ;  /* 0x000000e52100720c */ /* 0x080fe20002781670 */
[----:B------:R-:W-:Y:S01]  /*8cf0*/  HMMA.16816.F32.BF16 R8, R76, R20, RZ ;  /* 0x000000144c08723c */ /* 0x000fe200000418ff */
[----:B------:R-:W-:Y:S02]  /*8d00*/  ISETP.LT.OR P2, PT, R32, R229, P2 ;  /* 0x000000e52000720c */ /* 0x000fe40001741670 */
[----:B------:R-:W-:Y:S02]  /*8d10*/  FSEL R56, R56, -INF , !P4 ;  /* 0xff80000038387808 */ /* 0x000fe40006000000 */
[----:B------:R-:W-:-:S02]  /*8d20*/  FSEL R57, R57, -INF , !P2 ;  /* 0xff80000039397808 */ /* 0x000fc40005000000 */
[C---:B------:R-:W-:Y:S02]  /*8d30*/  ISETP.GE.AND P5, PT, R33.reuse, R226, PT ;  /* 0x000000e22100720c */ /* 0x040fe40003fa6270 */
[C---:B------:R-:W-:Y:S02]  /*8d40*/  ISETP.GE.AND P3, PT, R33.reuse, R224, PT ;  /* 0x000000e02100720c */ /* 0x040fe40003f66270 */
[C---:B------:R-:W-:Y:S02]  /*8d50*/  ISETP.GE.AND P6, PT, R33.reuse, R222, PT ;  /* 0x000000de2100720c */ /* 0x040fe40003fc6270 */
[C---:B------:R-:W-:Y:S02]  /*8d60*/  ISETP.GE.AND P0, PT, R32.reuse, R226, PT ;  /* 0x000000e22000720c */ /* 0x040fe40003f06270 */
[C---:B------:R-:W-:Y:S02]  /*8d70*/  ISETP.GE.AND P4, PT, R32.reuse, R224, PT ;  /* 0x000000e02000720c */ /* 0x040fe40003f86270 */
[----:B------:R-:W-:Y:S01]  /*8d80*/  ISETP.GE.AND P2, PT, R32, R222, PT ;  /* 0x000000de2000720c */ /* 0x000fe20003f46270 */
[----:B-1----:R-:W-:Y:S01]  /*8d90*/  HMMA.16816.F32.BF16 R4, R68, R16, R4 ;  /* 0x000000104404723c */ /* 0x002fe20000041804 */
[----:B------:R-:W-:-:S02]  /*8da0*/  ISETP.LT.OR P5, PT, R33, R227, P5 ;  /* 0x000000e32100720c */ /* 0x000fc40002fa1670 */
[C---:B------:R-:W-:Y:S02]  /*8db0*/  ISETP.LT.OR P3, PT, R33.reuse, R225, P3 ;  /* 0x000000e12100720c */ /* 0x040fe40001f61670 */
[----:B------:R-:W-:Y:S02]  /*8dc0*/  ISETP.LT.OR P6, PT, R33, R223, P6 ;  /* 0x000000df2100720c */ /* 0x000fe400037c1670 */
[C---:B------:R-:W-:Y:S01]  /*8dd0*/  ISETP.LT.OR P0, PT, R32.reuse, R227, P0 ;  /* 0x000000e32000720c */ /* 0x040fe20000701670 */
[----:B------:R-:W-:Y:S01]  /*8de0*/  HMMA.16816.F32.BF16 R8, R64, R16, R8 ;  /* 0x000000104008723c */ /* 0x000fe20000041808 */
[C---:B------:R-:W-:Y:S02]  /*8df0*/  ISETP.LT.OR P4, PT, R32.reuse, R225, P4 ;  /* 0x000000e12000720c */ /* 0x040fe40002781670 */
[----:B------:R-:W-:Y:S02]  /*8e00*/  ISETP.LT.OR P2, PT, R32, R223, P2 ;  /* 0x000000df2000720c */ /* 0x000fe40001741670 */
[----:B------:R-:W-:-:S02]  /*8e10*/  IADD3 R33, R86, 0x38, RZ ;  /* 0x0000003856217810 */ /* 0x000fc40007ffe0ff */
[----:B------:R-:W-:Y:S02]  /*8e20*/  IADD3 R32, R86, 0x39, RZ ;  /* 0x0000003956207810 */ /* 0x000fe40007ffe0ff */
        /* <DEDUP_REMOVED lines=12> */
[C---:B------:R-:W-:Y:S02]  /*8ef0*/  IADD3 R17, R86.reuse, 0x40, RZ ;  /* 0x0000004056117810 */ /* 0x040fe40007ffe0ff */
[----:B------:R-:W-:Y:S02]  /*8f00*/  IADD3 R16, R86, 0x41, RZ ;  /* 0x0000004156107810 */ /* 0x000fe40007ffe0ff */
[----:B------:R-:W-:Y:S02]  /*8f10*/  FSEL R246, R53, -INF , !P4 ;  /* 0xff80000035f67808 */ /* 0x000fe40006000000 */
[----:B------:R-:W-:Y:S02]  /*8f20*/  FSEL R200, R54, -INF , !P6 ;  /* 0xff80000036c87808 */ /* 0x000fe40007000000 */
        /* <DEDUP_REMOVED lines=8> */
[-C--:B------:R-:W-:Y:S02]  /*8fb0*/  ISETP.GE.AND P2, PT, R17, R228.reuse, PT ;  /* 0x000000e41100720c */ /* 0x080fe40003f46270 */
[----:B------:R-:W-:Y:S02]  /*8fc0*/  ISETP.GE.AND P3, PT, R16, R228, PT ;  /* 0x000000e41000720c */ /* 0x000fe40003f66270 */
[----:B------:R-:W-:Y:S02]  /*8fd0*/  ISETP.LT.OR P4, PT, R33, R223, P4 ;  /* 0x000000df2100720c */ /* 0x000fe40002781670 */
[C---:B------:R-:W-:Y:S02]  /*8fe0*/  ISETP.LT.OR P6, PT, R32.reuse, R229, P6 ;  /* 0x000000e52000720c */ /* 0x040fe400037c1670 */
[----:B------:R-:W-:-:S02]  /*8ff0*/  ISETP.LT.OR P5, PT, R32, R225, P5 ;  /* 0x000000e12000720c */ /* 0x000fc40002fa1670 */
[----:B------:R-:W-:Y:S02]  /*9000*/  ISETP.LT.OR P0, PT, R32, R223, P0 ;  /* 0x000000df2000720c */ /* 0x000fe40000701670 */
[-C--:B------:R-:W-:Y:S01]  /*9010*/  ISETP.LT.OR P2, PT, R17, R229.reuse, P2 ;  /* 0x000000e51100720c */ /* 0x080fe20001741670 */
[-C--:B------:R-:W-:Y:S01]  /*9020*/  HMMA.16816.F32.BF16 R32, R76, R22.reuse, RZ ;  /* 0x000000164c20723c */ /* 0x080fe200000418ff */
[----:B------:R-:W-:Y:S02]  /*9030*/  ISETP.LT.OR P3, PT, R16, R229, P3 ;  /* 0x000000e51000720c */ /* 0x000fe40001f61670 */
[----:B------:R-:W-:Y:S02]  /*9040*/  FSEL R73, R73, -INF , !P6 ;  /* 0xff80000049497808 */ /* 0x000fe40007000000 */
[----:B------:R-:W-:Y:S02]  /*9050*/  FSEL R202, R42, -INF , !P4 ;  /* 0xff8000002aca7808 */ /* 0x000fe40006000000 */
[----:B------:R-:W-:Y:S01]  /*9060*/  FSEL R98, R41, -INF , !P5 ;  /* 0xff80000029627808 */ /* 0x000fe20006800000 */
[----:B------:R-:W-:Y:S01]  /*9070*/  HMMA.16816.F32.BF16 R20, R80, R22, RZ ;  /* 0x000000165014723c */ /* 0x000fe200000418ff */
[----:B------:R-:W-:-:S02]  /*9080*/  FSEL R196, R43, -INF , !P0 ;  /* 0xff8000002bc47808 */ /* 0x000fc40004000000 */
[----:B------:R-:W-:Y:S01]  /*9090*/  FSEL R75, R28, -INF , !P2 ;  /* 0xff8000001c4b7808 */ /* 0x000fe20005000000 */
[----:B------:R-:W1:Y:S01]  /*90a0*/  LDSM.16.M88.4 R40, [R215+0x3800] ;  /* 0x00380000d728783b */ /* 0x000e620000000200 */
[----:B------:R-:W-:Y:S02]  /*90b0*/  FSEL R74, R29, -INF , !P3 ;  /* 0xff8000001d4a7808 */ /* 0x000fe40005800000 */
[C---:B------:R-:W-:Y:S02]  /*90c0*/  ISETP.GE.AND P6, PT, R17.reuse, R226, PT ;  /* 0x000000e21100720c */ /* 0x040fe40003fc6270 */
[C---:B------:R-:W-:Y:S02]  /*90d0*/  ISETP.GE.AND P4, PT, R17.reuse, R224, PT ;  /* 0x000000e01100720c */ /* 0x040fe40003f86270 */
[----:B------:R-:W-:Y:S02]  /*90e0*/  ISETP.GE.AND P5, PT, R17, R222, PT ;  /* 0x000000de1100720c */ /* 0x000fe40003fa6270 */
[----:B------:R-:W-:-:S02]  /*90f0*/  ISETP.GE.AND P0, PT, R16, R226, PT ;  /* 0x000000e21000720c */ /* 0x000fc40003f06270 */
[C---:B------:R-:W-:Y:S01]  /*9100*/  ISETP.GE.AND P2, PT, R16.reuse, R224, PT ;  /* 0x000000e01000720c */ /* 0x040fe20003f46270 */
[-C--:B------:R-:W-:Y:S01]  /*9110*/  HMMA.16816.F32.BF16 R32, R64, R18.reuse, R32 ;  /* 0x000000124020723c */ /* 0x080fe20000041820 */
[C---:B------:R-:W-:Y:S02]  /*9120*/  ISETP.GE.AND P3, PT, R16.reuse, R222, PT ;  /* 0x000000de1000720c */ /* 0x040fe40003f66270 */
[C---:B------:R-:W-:Y:S02]  /*9130*/  ISETP.LT.OR P6, PT, R17.reuse, R227, P6 ;  /* 0x000000e31100720c */ /* 0x040fe400037c1670 */
[C---:B------:R-:W-:Y:S02]  /*9140*/  ISETP.LT.OR P4, PT, R17.reuse, R225, P4 ;  /* 0x000000e11100720c */ /* 0x040fe40002781670 */
[----:B------:R-:W-:Y:S01]  /*9150*/  ISETP.LT.OR P5, PT, R17, R223, P5 ;  /* 0x000000df1100720c */ /* 0x000fe20002fa1670 */
[----:B------:R-:W-:Y:S01]  /*9160*/  HMMA.16816.F32.BF16 R20, R68, R18, R20 ;  /* 0x000000124414723c */ /* 0x000fe20000041814 */
[----:B------:R-:W-:-:S02]  /*9170*/  ISETP.LT.OR P0, PT, R16, R227, P0 ;  /* 0x000000e31000720c */ /* 0x000fc40000701670 */
[C---:B------:R-:W-:Y:S02]  /*9180*/  ISETP.LT.OR P2, PT, R16.reuse, R225, P2 ;  /* 0x000000e11000720c */ /* 0x040fe40001741670 */
[----:B------:R-:W-:Y:S02]  /*9190*/  ISETP.LT.OR P3, PT, R16, R223, P3 ;  /* 0x000000df1000720c */ /* 0x000fe40001f61670 */
[C---:B------:R-:W-:Y:S02]  /*91a0*/  IADD3 R17, R86.reuse, 0x48, RZ ;  /* 0x0000004856117810 */ /* 0x040fe40007ffe0ff */
[----:B------:R-:W-:Y:S02]  /*91b0*/  IADD3 R16, R86, 0x49, RZ ;  /* 0x0000004956107810 */ /* 0x000fe40007ffe0ff */
[----:B------:R-:W-:Y:S02]  /*91c0*/  FSEL R55, R30, -INF , !P6 ;  /* 0xff8000001e377808 */ /* 0x000fe40007000000 */
[----:B------:R-:W-:-:S02]  /*91d0*/  FSEL R54, R31, -INF , !P0 ;  /* 0xff8000001f367808 */ /* 0x000fc40004000000 */
[----:B------:R-:W-:Y:S02]  /*91e0*/  FSEL R191, R26, -INF , !P5 ;  /* 0xff8000001abf7808 */ /* 0x000fe40006800000 */
[----:B------:R-:W-:Y:S02]  /*91f0*/  FSEL R186, R27, -INF , !P3 ;  /* 0xff8000001bba7808 */ /* 0x000fe40005800000 */
[C---:B------:R-:W-:Y:S01]  /*9200*/  ISETP.GE.AND P6, PT, R17.reuse, R228, PT ;  /* 0x000000e41100720c */ /* 0x040fe20003fc6270 */
[----:B-1----:R-:W-:Y:S01]  /*9210*/  HMMA.16816.F32.BF16 R28, R76, R40, RZ ;  /* 0x000000284c1c723c */ /* 0x002fe200000418ff */
[----:B------:R-:W-:Y:S02]  /*9220*/  ISETP.GE.AND P0, PT, R17, R226, PT ;  /* 0x000000e21100720c */ /* 0x000fe40003f06270 */
[C---:B------:R-:W-:Y:S02]  /*9230*/  ISETP.GE.AND P5, PT, R16.reuse, R228, PT ;  /* 0x000000e41000720c */ /* 0x040fe40003fa6270 */
[----:B------:R-:W-:-:S02]  /*9240*/  ISETP.GE.AND P3, PT, R16, R226, PT ;  /* 0x000000e21000720c */ /* 0x000fc40003f66270 */
[C---:B------:R-:W-:Y:S02]  /*9250*/  ISETP.LT.OR P6, PT, R17.reuse, R229, P6 ;  /* 0x000000e51100720c */ /* 0x040fe400037c1670 */
[----:B------:R-:W-:Y:S02]  /*9260*/  ISETP.LT.OR P0, PT, R17, R227, P0 ;  /* 0x000000e31100720c */ /* 0x000fe40000701670 */
[C---:B------:R-:W-:Y:S02]  /*9270*/  ISETP.LT.OR P5, PT, R16.reuse, R229, P5 ;  /* 0x000000e51000720c */ /* 0x040fe40002fa1670 */
[----:B------:R-:W-:Y:S02]  /*9280*/  ISETP.LT.OR P3, PT, R16, R227, P3 ;  /* 0x000000e31000720c */ /* 0x000fe40001f61670 */
[C---:B------:R-:W-:Y:S02]  /*9290*/  IADD3 R45, R86.reuse, 0x50, RZ ;  /* 0x00000050562d7810 */ /* 0x040fe40007ffe0ff */
[----:B------:R-:W-:-:S02]  /*92a0*/  IADD3 R44, R86, 0x51, RZ ;  /* 0x00000051562c7810 */ /* 0x000fc40007ffe0ff */
[----:B------:R-:W-:Y:S02]  /*92b0*/  FSEL R198, R24, -INF , !P4 ;  /* 0xff80000018c67808 */ /* 0x000fe40006000000 */
[----:B------:R-:W-:Y:S02]  /*92c0*/  FSEL R197, R25, -INF , !P2 ;  /* 0xff80000019c57808 */ /* 0x000fe40005000000 */
[----:B------:R-:W-:Y:S01]  /*92d0*/  FSEL R105, R48, -INF , !P6 ;  /* 0xff80000030697808 */ /* 0x000fe20007000000 */
[----:B------:R-:W1:Y:S01]  /*92e0*/  LDSM.16.M88.4 R24, [R205] ;  /* 0x00000000cd18783b */ /* 0x000e620000000200 */
[----:B------:R-:W-:Y:S02]  /*92f0*/  FSEL R50, R50, -INF , !P0 ;  /* 0xff80000032327808 */ /* 0x000fe40004000000 */
[----:B------:R-:W-:Y:S02]  /*9300*/  FSEL R117, R49, -INF , !P5 ;  /* 0xff80000031757808 */ /* 0x000fe40006800000 */
[----:B------:R-:W-:-:S02]  /*9310*/  FSEL R51, R51, -INF , !P3 ;  /* 0xff80000033337808 */ /* 0x000fc40005800000 */
[C---:B------:R-:W-:Y:S02]  /*9320*/  ISETP.GE.AND P4, PT, R17.reuse, R224, PT ;  /* 0x000000e01100720c */ /* 0x040fe40003f86270 */
[----:B------:R-:W-:Y:S02]  /*9330*/  ISETP.GE.AND P2, PT, R17, R222, PT ;  /* 0x000000de1100720c */ /* 0x000fe40003f46270 */
[C---:B------:R-:W-:Y:S02]  /*9340*/  ISETP.GE.AND P6, PT, R16.reuse, R224, PT ;  /* 0x000000e01000720c */ /* 0x040fe40003fc6270 */
[----:B------:R-:W-:Y:S02]  /*9350*/  ISETP.GE.AND P0, PT, R16, R222, PT ;  /* 0x000000de1000720c */ /* 0x000fe40003f06270 */
[-C--:B------:R-:W-:Y:S02]  /*9360*/  ISETP.GE.AND P3, PT, R45, R228.reuse, PT ;  /* 0x000000e42d00720c */ /* 0x080fe40003f66270 */
[----:B------:R-:W-:-:S02]  /*9370*/  ISETP.GE.AND P5, PT, R44, R228, PT ;  /* 0x000000e42c00720c */ /* 0x000fc40003fa6270 */
[C---:B------:R-:W-:Y:S02]  /*9380*/  ISETP.LT.OR P4, PT, R17.reuse, R225, P4 ;  /* 0x000000e11100720c */ /* 0x040fe40002781670 */
[----:B------:R-:W-:Y:S02]  /*9390*/  ISETP.LT.OR P2, PT, R17, R223, P2 ;  /* 0x000000df1100720c */ /* 0x000fe40001741670 */
[C---:B------:R-:W-:Y:S02]  /*93a0*/  ISETP.LT.OR P6, PT, R16.reuse, R225, P6 ;  /* 0x000000e11000720c */ /* 0x040fe400037c1670 */
[----:B------:R-:W-:Y:S02]  /*93b0*/  ISETP.LT.OR P0, PT, R16, R223, P0 ;  /* 0x000000df1000720c */ /* 0x000fe40000701670 */
[-C--:B------:R-:W-:Y:S01]  /*93c0*/  ISETP.LT.OR P3, PT, R45, R229.reuse, P3 ;  /* 0x000000e52d00720c */ /* 0x080fe20001f61670 */
[----:B------:R-:W-:Y:S01]  /*93d0*/  HMMA.16816.F32.BF16 R16, R80, R40, RZ ;  /* 0x000000285010723c */ /* 0x000fe200000418ff */
[----:B------:R-:W-:-:S02]  /*93e0*/  ISETP.LT.OR P5, PT, R44, R229, P5 ;  /* 0x000000e52c00720c */ /* 0x000fc40002fa1670 */
[----:B------:R-:W-:Y:S02]  /*93f0*/  FSEL R240, R12, -INF , !P4 ;  /* 0xff8000000cf07808 */ /* 0x000fe40006000000 */
[----:B------:R-:W-:Y:S02]  /*9400*/  FSEL R178, R14, -INF , !P2 ;  /* 0xff8000000eb27808 */ /* 0x000fe40005000000 */
[----:B------:R-:W-:Y:S02]  /*9410*/  FSEL R235, R13, -INF , !P6 ;  /* 0xff8000000deb7808 */ /* 0x000fe40007000000 */
[----:B------:R-:W-:Y:S02]  /*9420*/  FSEL R175, R15, -INF , !P0 ;  /* 0xff8000000faf7808 */ /* 0x000fe40004000000 */
[----:B------:R-:W-:Y:S01]  /*9430*/  FSEL R125, R4, -INF , !P3 ;  /* 0xff800000047d7808 */ /* 0x000fe20005800000 */
[----:B------:R-:W-:Y:S01]  /*9440*/  HMMA.16816.F32.BF16 R12, R76, R42, RZ ;  /* 0x0000002a4c0c723c */ /* 0x000fe200000418ff */
[----:B------:R-:W-:-:S02]  /*9450*/  FSEL R124, R5, -INF , !P5 ;  /* 0xff800000057c7808 */ /* 0x000fc40006800000 */
[C---:B------:R-:W-:Y:S02]  /*9460*/  ISETP.GE.AND P2, PT, R45.reuse, R226, PT ;  /* 0x000000e22d00720c */ /* 0x040fe40003f46270 */
[C---:B------:R-:W-:Y:S02]  /*9470*/  ISETP.GE.AND P4, PT, R45.reuse, R224, PT ;  /* 0x000000e02d00720c */ /* 0x040fe40003f86270 */
[----:B------:R-:W-:Y:S01]  /*9480*/  ISETP.GE.AND P6, PT, R45, R222, PT ;  /* 0x000000de2d00720c */ /* 0x000fe20003fc6270 */
[----:B------:R-:W-:Y:S01]  /*9490*/  HMMA.16816.F32.BF16 R40, R80, R42, RZ ;  /* 0x0000002a5028723c */ /* 0x000fe200000418ff */
[C---:B------:R-:W-:Y:S02]  /*94a0*/  ISETP.GE.AND P0, PT, R44.reuse, R226, PT ;  /* 0x000000e22c00720c */ /* 0x040fe40003f06270 */
[C---:B------:R-:W-:Y:S02]  /*94b0*/  ISETP.GE.AND P3, PT, R44.reuse, R224, PT ;  /* 0x000000e02c00720c */ /* 0x040fe40003f66270 */
[----:B------:R-:W-:-:S02]  /*94c0*/  ISETP.GE.AND P5, PT, R44, R222, PT ;  /* 0x000000de2c00720c */ /* 0x000fc40003fa6270 */
        /* <DEDUP_REMOVED lines=8> */
[----:B------:R-:W1:Y:S01]  /*9550*/  LDSM.16.M88.4 R44, [R215+0x3c00] ;  /* 0x003c0000d72c783b */ /* 0x000e620000000200 */
        /* <DEDUP_REMOVED lines=8> */
[----:B------:R-:W-:Y:S01]  /*95e0*/  HMMA.16816.F32.BF16 R40, R68, R26, R40 ;  /* 0x0000001a4428723c */ /* 0x000fe20000041828 */
[C---:B------:R-:W-:Y:S02]  /*95f0*/  ISETP.GE.AND P4, PT, R4.reuse, R224, PT ;  /* 0x000000e00400720c */ /* 0x040fe40003f86270 */
[C---:B------:R-:W-:Y:S02]  /*9600*/  ISETP.GE.AND P3, PT, R4.reuse, R222, PT ;  /* 0x000000de0400720c */ /* 0x040fe40003f66270 */
[C---:B------:R-:W-:Y:S02]  /*9610*/  ISETP.LT.OR P2, PT, R4.reuse, R229, P2 ;  /* 0x000000e50400720c */ /* 0x040fe40001741670 */
[C---:B------:R-:W-:Y:S02]  /*9620*/  ISETP.LT.OR P0, PT, R4.reuse, R227, P0 ;  /* 0x000000e30400720c */ /* 0x040fe40000701670 */
[----:B------:R-:W-:-:S02]  /*9630*/  ISETP.LT.OR P4, PT, R4, R225, P4 ;  /* 0x000000e10400720c */ /* 0x000fc40002781670 */
[----:B------:R-:W-:Y:S02]  /*9640*/  ISETP.LT.OR P3, PT, R4, R223, P3 ;  /* 0x000000df0400720c */ /* 0x000fe40001f61670 */
[----:B------:R-:W-:Y:S01]  /*9650*/  IADD3 R8, R86, 0x59, RZ ;  /* 0x0000005956087810 */ /* 0x000fe20007ffe0ff */
[----:B------:R-:W2:Y:S01]  /*9660*/  LDSM.16.M88.4 R4, [R204] ;  /* 0x00000000cc04783b */ /* 0x000ea20000000200 */
[----:B------:R-:W-:Y:S01]  /*9670*/  FSEL R164, R11, -INF , !P5 ;  /* 0xff8000000ba47808 */ /* 0x000fe20006800000 */
[----:B------:R-:W-:-:S04]  /*9680*/  DEPBAR.LE SB0, 0x0 ;  /* 0x000080000000791a */ /* 0x000fc80000000000 */
[----:B------:R-:W-:Y:S02]  /*9690*/  FSEL R185, R32, -INF , !P4 ;  /* 0xff80000020b97808 */ /* 0x000fe40006000000 */
[C---:B------:R-:W-:Y:S02]  /*96a0*/  ISETP.GE.AND P5, PT, R8.reuse, R228, PT ;  /* 0x000000e40800720c */ /* 0x040fe40003fa6270 */
[C---:B------:R-:W-:Y:S02]  /*96b0*/  ISETP.GE.AND P4, PT, R8.reuse, R224, PT ;  /* 0x000000e00800720c */ /* 0x040fe40003f86270 */
[C---:B------:R-:W-:Y:S02]  /*96c0*/  ISETP.LT.OR P5, PT, R8.reuse, R229, P5 ;  /* 0x000000e50800720c */ /* 0x040fe40002fa1670 */
[----:B------:R-:W-:Y:S02]  /*96d0*/  ISETP.LT.OR P4, PT, R8, R225, P4 ;  /* 0x000000e10800720c */ /* 0x000fe40002781670 */
[----:B------:R-:W-:-:S02]  /*96e0*/  FSEL R173, R10, -INF , !P6 ;  /* 0xff8000000aad7808 */ /* 0x000fc40007000000 */
[----:B------:R-:W-:Y:S01]  /*96f0*/  IADD3 R25, R86, 0x60, RZ ;  /* 0x0000006056197810 */ /* 0x000fe20007ffe0ff */
[----:B------:R-:W-:Y:S01]  /*9700*/  BAR.SYNC.DEFER_BLOCKING 0x0 ;  /* 0x0000000000007b1d */ /* 0x000fe20000010000 */
[----:B------:R-:W-:Y:S02]  /*9710*/  ISETP.GE.AND P6, PT, R8, R226, PT ;  /* 0x000000e20800720c */ /* 0x000fe40003fc6270 */
        /* <DEDUP_REMOVED lines=11> */
[----:B------:R-:W-:Y:S02]  /*97d0*/  ISETP.LT.OR P3, PT, R8, R223, P3 ;  /* 0x000000df0800720c */ /* 0x000fe40001f61670 */
[C---:B-1----:R-:W-:Y:S01]  /*97e0*/  HMMA.16816.F32.BF16 R8, R80.reuse, R44, RZ ;  /* 0x0000002c5008723c */ /* 0x042fe200000418ff */
[C---:B------:R-:W-:Y:S02]  /*97f0*/  ISETP.LT.OR P2, PT, R25.reuse, R229, P2 ;  /* 0x000000e51900720c */ /* 0x040fe40001741670 */
[C---:B------:R-:W-:Y:S02]  /*9800*/  ISETP.LT.OR P0, PT, R25.reuse, R227, P0 ;  /* 0x000000e31900720c */ /* 0x040fe40000701670 */
[C---:B------:R-:W-:Y:S02]  /*9810*/  ISETP.LT.OR P5, PT, R25.reuse, R225, P5 ;  /* 0x000000e11900720c */ /* 0x040fe40002fa1670 */
[----:B------:R-:W-:Y:S01]  /*9820*/  ISETP.LT.OR P4, PT, R25, R223, P4 ;  /* 0x000000df1900720c */ /* 0x000fe20002781670 */
[----:B------:R-:W-:Y:S01]  /*9830*/  HMMA.16816.F32.BF16 R80, R80, R46, RZ ;  /* 0x0000002e5050723c */ /* 0x000fe200000418ff */
[----:B------:R-:W-:-:S02]  /*9840*/  FSEL R25, R23, -INF , !P6 ;  /* 0xff80000017197808 */ /* 0x000fc40007000000 */
[----:B------:R-:W-:Y:S02]  /*9850*/  IADD3 R33, R86, 0x61, RZ ;  /* 0x0000006156217810 */ /* 0x000fe40007ffe0ff */
[----:B------:R-:W-:Y:S02]  /*9860*/  FSEL R170, R35, -INF , !P3 ;  /* 0xff80000023aa7808 */ /* 0x000fe40005800000 */
[C---:B------:R-:W-:Y:S01]  /*9870*/  ISETP.GE.AND P3, PT, R33.reuse, R226, PT ;  /* 0x000000e22100720c */ /* 0x040fe20003f66270 */
[----:B------:R-:W-:Y:S01]  /*9880*/  HMMA.16816.F32.BF16 R20, R76, R44, RZ ;  /* 0x0000002c4c14723c */ /* 0x000fe200000418ff */
[----:B------:R-:W-:Y:S02]  /*9890*/  FSEL R34, R18, -INF , !P0 ;  /* 0xff80000012227808 */ /* 0x000fe40004000000 */
[C---:B------:R-:W-:Y:S02]  /*98a0*/  ISETP.GE.AND P0, PT, R33.reuse, R222, PT ;  /* 0x000000de2100720c */ /* 0x040fe40003f06270 */
[----:B------:R-:W-:-:S02]  /*98b0*/  ISETP.LT.OR P3, PT, R33, R227, P3 ;  /* 0x000000e32100720c */ /* 0x000fc40001f61670 */
[----:B------:R-:W-:Y:S01]  /*98c0*/  IADD3 R32, R86, 0x68, RZ ;  /* 0x0000006856207810 */ /* 0x000fe20007ffe0ff */
[----:B------:R-:W-:Y:S01]  /*98d0*/  HMMA.16816.F32.BF16 R76, R76, R46, RZ ;  /* 0x0000002e4c4c723c */ /* 0x000fe200000418ff */
[C---:B------:R-:W-:Y:S02]  /*98e0*/  ISETP.LT.OR P0, PT, R33.reuse, R223, P0 ;  /* 0x000000df2100720c */ /* 0x040fe40000701670 */
[----:B------:R-:W-:Y:S02]  /*98f0*/  FSEL R16, R16, -INF , !P2 ;  /* 0xff80000010107808 */ /* 0x000fe40005000000 */
[----:B------:R-:W-:Y:S02]  /*9900*/  ISETP.GE.AND P2, PT, R33, R224, PT ;  /* 0x000000e02100720c */ /* 0x000fe40003f46270 */
[----:B------:R-:W-:Y:S01]  /*9910*/  FSEL R44, R19, -INF , !P3 ;  /* 0xff800000132c7808 */ /* 0x000fe20005800000 */
[----:B--2---:R-:W-:Y:S01]  /*9920*/  HMMA.16816.F32.BF16 R8, R68, R4, R8 ;  /* 0x000000044408723c */ /* 0x004fe20000041808 */
[----:B------:R-:W-:-:S02]  /*9930*/  FSEL R171, R28, -INF , !P5 ;  /* 0xff8000001cab7808 */ /* 0x000fc40006800000 */
[C---:B------:R-:W-:Y:S02]  /*9940*/  ISETP.GE.AND P3, PT, R32.reuse, R228, PT ;  /* 0x000000e42000720c */ /* 0x040fe40003f66270 */
[C---:B------:R-:W-:Y:S02]  /*9950*/  ISETP.GE.AND P5, PT, R32.reuse, R224, PT ;  /* 0x000000e02000720c */ /* 0x040fe40003fa6270 */
[----:B------:R-:W-:Y:S01]  /*9960*/  FSEL R166, R31, -INF , !P0 ;  /* 0xff8000001fa67808 */ /* 0x000fe20004000000 */
[----:B------:R-:W-:Y:S01]  /*9970*/  HMMA.16816.F32.BF16 R20, R64, R4, R20 ;  /* 0x000000044014723c */ /* 0x000fe20000041814 */
[----:B------:R-:W-:Y:S02]  /*9980*/  ISETP.LT.OR P2, PT, R33, R225, P2 ;  /* 0x000000e12100720c */ /* 0x000fe40001741670 */
[C---:B------:R-:W-:Y:S02]  /*9990*/  ISETP.LT.OR P3, PT, R32.reuse, R229, P3 ;  /* 0x000000e52000720c */ /* 0x040fe40001f61670 */
[----:B------:R-:W-:-:S02]  /*99a0*/  ISETP.LT.OR P5, PT, R32, R225, P5 ;  /* 0x000000e12000720c */ /* 0x000fc40002fa1670 */
[C---:B------:R-:W-:Y:S01]  /*99b0*/  IADD3 R4, R86.reuse, 0x69, RZ ;  /* 0x0000006956047810 */ /* 0x040fe20007ffe0ff */
[-C--:B------:R-:W-:Y:S01]  /*99c0*/  HMMA.16816.F32.BF16 R76, R64, R6.reuse, R76 ;  /* 0x00000006404c723c */ /* 0x080fe2000004184c */
[----:B------:R-:W-:Y:S02]  /*99d0*/  IADD3 R18, R86, 0x70, RZ ;  /* 0x0000007056127810 */ /* 0x000fe40007ffe0ff */
[----:B------:R-:W-:Y:S02]  /*99e0*/  ISETP.GE.AND P0, PT, R4, R222, PT ;  /* 0x000000de0400720c */ /* 0x000fe40003f06270 */
[----:B------:R-:W-:Y:S02]  /*99f0*/  IADD3 R5, R86, 0x71, RZ ;  /* 0x0000007156057810 */ /* 0x000fe40007ffe0ff */
[----:B------:R-:W-:Y:S01]  /*9a00*/  ISETP.LT.OR P0, PT, R4, R223, P0 ;  /* 0x000000df0400720c */ /* 0x000fe20000701670 */
[----:B------:R-:W-:Y:S01]  /*9a10*/  HMMA.16816.F32.BF16 R80, R68, R6, R80 ;  /* 0x000000064450723c */ /* 0x000fe20000041850 */
[----:B------:R-:W-:-:S02]  /*9a20*/  FSEL R184, R29, -INF , !P2 ;  /* 0xff8000001db87808 */ /* 0x000fc40005000000 */
[----:B------:R-:W-:Y:S02]  /*9a30*/  ISETP.GE.AND P2, PT, R4, R224, PT ;  /* 0x000000e00400720c */ /* 0x000fe40003f46270 */
[----:B------:R-:W-:Y:S02]  /*9a40*/  FSEL R40, R40, -INF , !P3 ;  /* 0xff80000028287808 */ /* 0x000fe40005800000 */
[----:B------:R-:W-:Y:S02]  /*9a50*/  FSEL R179, R12, -INF , !P5 ;  /* 0xff8000000cb37808 */ /* 0x000fe40006800000 */
[C---:B------:R-:W-:Y:S02]  /*9a60*/  ISETP.GE.AND P3, PT, R18.reuse, R228, PT ;  /* 0x000000e41200720c */ /* 0x040fe40003f66270 */
[----:B------:R-:W-:Y:S02]  /*9a70*/  ISETP.GE.AND P5, PT, R18, R226, PT ;  /* 0x000000e21200720c */ /* 0x000fe40003fa6270 */
[----:B------:R-:W-:-:S02]  /*9a80*/  FSEL R174, R15, -INF , !P0 ;  /* 0xff8000000fae7808 */ /* 0x000fc40004000000 */
[C---:B------:R-:W-:Y:S02]  /*9a90*/  ISETP.GE.AND P0, PT, R5.reuse, R228, PT ;  /* 0x000000e40500720c */ /* 0x040fe40003f06270 */
[----:B------:R-:W-:Y:S02]  /*9aa0*/  ISETP.LT.OR P2, PT, R4, R225, P2 ;  /* 0x000000e10400720c */ /* 0x000fe40001741670 */
[C---:B------:R-:W-:Y:S02]  /*9ab0*/  ISETP.LT.OR P3, PT, R18.reuse, R229, P3 ;  /* 0x000000e51200720c */ /* 0x040fe40001f61670 */
[----:B------:R-:W-:Y:S02]  /*9ac0*/  ISETP.LT.OR P5, PT, R18, R227, P5 ;  /* 0x000000e31200720c */ /* 0x000fe40002fa1670 */
[----:B------:R-:W-:Y:S02]  /*9ad0*/  ISETP.LT.OR P0, PT, R5, R229, P0 ;  /* 0x000000e50500720c */ /* 0x000fe40000701670 */
[----:B------:R-:W-:-:S02]  /*9ae0*/  FSEL R167, R30, -INF , !P4 ;  /* 0xff8000001ea77808 */ /* 0x000fc40006000000 */
[----:B------:R-:W-:Y:S02]  /*9af0*/  FSEL R187, R13, -INF , !P2 ;  /* 0xff8000000dbb7808 */ /* 0x000fe40005000000 */
[-C--:B------:R-:W-:Y:S02]  /*9b00*/  ISETP.GE.AND P4, PT, R32, R222.reuse, PT ;  /* 0x000000de2000720c */ /* 0x080fe40003f86270 */
[----:B------:R-:W-:Y:S02]  /*9b10*/  ISETP.GE.AND P2, PT, R18, R222, PT ;  /* 0x000000de1200720c */ /* 0x000fe40003f46270 */
[----:B------:R-:W-:Y:S02]  /*9b20*/  FSEL R8, R8, -INF , !P3 ;  /* 0xff80000008087808 */ /* 0x000fe40005800000 */
[----:B------:R-:W-:Y:S02]  /*9b30*/  FSEL R189, R10, -INF , !P5 ;  /* 0xff8000000abd7808 */ /* 0x000fe40006800000 */
[----:B------:R-:W-:-:S02]  /*9b40*/  ISETP.GE.AND P3, PT, R4, R228, PT ;  /* 0x000000e40400720c */ /* 0x000fc40003f66270 */
[----:B------:R-:W-:Y:S02]  /*9b50*/  ISETP.GE.AND P5, PT, R4, R226, PT ;  /* 0x000000e20400720c */ /* 0x000fe40003fa6270 */
[----:B------:R-:W-:Y:S02]  /*9b60*/  FSEL R9, R9, -INF , !P0 ;  /* 0xff80000009097808 */ /* 0x000fe40004000000 */
[----:B------:R-:W-:Y:S02]  /*9b70*/  ISETP.GE.AND P0, PT, R5, R222, PT ;  /* 0x000000de0500720c */ /* 0x000fe40003f06270 */
[-C--:B------:R-:W-:Y:S02]  /*9b80*/  ISETP.LT.OR P4, PT, R32, R223.reuse, P4 ;  /* 0x000000df2000720c */ /* 0x080fe40002781670 */
[----:B------:R-:W-:Y:S02]  /*9b90*/  ISETP.LT.OR P2, PT, R18, R223, P2 ;  /* 0x000000df1200720c */ /* 0x000fe40001741670 */
[----:B------:R-:W-:-:S02]  /*9ba0*/  ISETP.LT.OR P3, PT, R4, R229, P3 ;  /* 0x000000e50400720c */ /* 0x000fc40001f61670 */
[----:B------:R-:W-:Y:S02]  /*9bb0*/  ISETP.LT.OR P5, PT, R4, R227, P5 ;  /* 0x000000e30400720c */ /* 0x000fe40002fa1670 */
[----:B------:R-:W-:Y:S02]  /*9bc0*/  ISETP.LT.OR P0, PT, R5, R223, P0 ;  /* 0x000000df0500720c */ /* 0x000fe40000701670 */
[C---:B------:R-:W-:Y:S02]  /*9bd0*/  IADD3 R4, R86.reuse, 0x78, RZ ;  /* 0x0000007856047810 */ /* 0x040fe40007ffe0ff */
[----:B------:R-:W-:Y:S02]  /*9be0*/  IADD3 R86, R86, 0x79, RZ ;  /* 0x0000007956567810 */ /* 0x000fe40007ffe0ff */
[----:B------:R-:W-:Y:S02]  /*9bf0*/  FSEL R169, R14, -INF , !P4 ;  /* 0xff8000000ea97808 */ /* 0x000fe40006000000 */
[----:B------:R-:W-:-:S02]  /*9c00*/  FSEL R177, R22, -INF , !P2 ;  /* 0xff80000016b17808 */ /* 0x000fc40005000000 */
[----:B------:R-:W-:Y:S02]  /*9c10*/  ISETP.GE.AND P6, PT, R33, R228, PT ;  /* 0x000000e42100720c */ /* 0x000fe40003fc6270 */
[-C--:B------:R-:W-:Y:S02]  /*9c20*/  ISETP.GE.AND P4, PT, R18, R224.reuse, PT ;  /* 0x000000e01200720c */ /* 0x080fe40003f86270 */
[-C--:B------:R-:W-:Y:S02]  /*9c30*/  ISETP.GE.AND P2, PT, R5, R224.reuse, PT ;  /* 0x000000e00500720c */ /* 0x080fe40003f46270 */
[----:B------:R-:W-:Y:S02]  /*9c40*/  FSEL R234, R23, -INF , !P0 ;  /* 0xff80000017ea7808 */ /* 0x000fe40004000000 */
[----:B------:R-:W-:Y:S02]  /*9c50*/  ISETP.GE.AND P0, PT, R86, R224, PT ;  /* 0x000000e05600720c */ /* 0x000fe40003f06270 */
[----:B------:R-:W-:-:S02]  /*9c60*/  ISETP.LT.OR P6, PT, R33, R229, P6 ;  /* 0x000000e52100720c */ /* 0x000fc400037c1670 */
[-C--:B------:R-:W-:Y:S02]  /*9c70*/  ISETP.LT.OR P4, PT, R18, R225.reuse, P4 ;  /* 0x000000e11200720c */ /* 0x080fe40002781670 */
[-C--:B------:R-:W-:Y:S02]  /*9c80*/  ISETP.LT.OR P2, PT, R5, R225.reuse, P2 ;  /* 0x000000e10500720c */ /* 0x080fe40001741670 */
[----:B------:R-:W-:Y:S02]  /*9c90*/  ISETP.LT.OR P0, PT, R86, R225, P0 ;  /* 0x000000e15600720c */ /* 0x000fe40000701670 */
[----:B------:R-:W-:Y:S02]  /*9ca0*/  FSEL R17, R17, -INF , !P6 ;  /* 0xff80000011117808 */ /* 0x000fe40007000000 */
[----:B------:R-:W-:Y:S02]  /*9cb0*/  FSEL R190, R20, -INF , !P4 ;  /* 0xff80000014be7808 */ /* 0x000fe40006000000 */
[----:B------:R-:W-:-:S02]  /*9cc0*/  FSEL R41, R41, -INF , !P3 ;  /* 0xff80000029297808 */ /* 0x000fc40005800000 */
[----:B------:R-:W-:Y:S02]  /*9cd0*/  FSEL R199, R21, -INF , !P2 ;  /* 0xff80000015c77808 */ /* 0x000fe40005000000 */
[-C--:B------:R-:W-:Y:S02]  /*9ce0*/  ISETP.GE.AND P6, PT, R32, R226.reuse, PT ;  /* 0x000000e22000720c */ /* 0x080fe40003fc6270 */
[----:B------:R-:W-:Y:S02]  /*9cf0*/  ISETP.GE.AND P4, PT, R5, R226, PT ;  /* 0x000000e20500720c */ /* 0x000fe40003f86270 */
[C---:B------:R-:W-:Y:S02]  /*9d00*/  ISETP.GE.AND P3, PT, R4.reuse, R224, PT ;  /* 0x000000e00400720c */ /* 0x040fe40003f66270 */
[----:B------:R-:W-:Y:S02]  /*9d10*/  ISETP.GE.AND P2, PT, R4, R222, PT ;  /* 0x000000de0400720c */ /* 0x000fe40003f46270 */
[----:B------:R-:W-:-:S02]  /*9d20*/  FSEL R248, R77, -INF , !P0 ;  /* 0xff8000004df87808 */ /* 0x000fc40004000000 */
[----:B------:R-:W-:Y:S02]  /*9d30*/  PLOP3.LUT P0, PT, PT, PT, UP0, 0x80, 0x0 ;  /* 0x000000000000781c */ /* 0x000fe40003f0f008 */
[-C--:B------:R-:W-:Y:S02]  /*9d40*/  ISETP.LT.OR P6, PT, R32, R227.reuse, P6 ;  /* 0x000000e32000720c */ /* 0x080fe400037c1670 */
        /* <DEDUP_REMOVED lines=22> */
[----:B------:R-:W-:Y:S01]  /*9eb0*/  FSEL R35, R83, -INF , !P3 ;  /* 0xff80000053237808 */ /* 0x000fe20005800000 */
[----:B------:R-:W-:Y:S05]  /*9ec0*/  @!P0 BRA `(.L_x_211) ;  /* 0x000003a000008947 */ /* 0x000fea0003800000 */
[----:B------:R-:W-:Y:S01]  /*9ed0*/  UIADD3 UR23, UR5, -0x3, URZ ;  /* 0xfffffffd05177890 */ /* 0x000fe2000fffe03f */
[----:B------:R-:W-:Y:S01]  /*9ee0*/  IMAD.U32 R6, RZ, RZ, UR8 ;  /* 0x00000008ff067e24 */ /* 0x000fe2000f8e00ff */
[----:B------:R1:W-:Y:S01]  /*9ef0*/  @P1 STS [R219+0x2000], RZ ;  /* 0x002000ffdb001388 */ /* 0x0003e20000000800 */
[----:B------:R-:W-:Y:S01]  /*9f00*/  ULDC.64 UR4, c[0x0][0x198] ;  /* 0x0000660000047ab9 */ /* 0x000fe20000000a00 */
[----:B------:R-:W-:Y:S01]  /*9f10*/  @!P1 IMAD.MOV.U32 R11, RZ, RZ, c[0x0][0x19c] ;  /* 0x00006700ff0b9624 */ /* 0x000fe200078e00ff */
[----:B------:R-:W-:Y:S01]  /*9f20*/  USHF.R.S32.HI UR22, URZ, 0x1f, UR23 ;  /* 0x0000001f3f167899 */ /* 0x000fe20008011417 */
[----:B------:R1:W-:Y:S01]  /*9f30*/  @P1 STS [R219+0x2004], RZ ;  /* 0x002004ffdb001388 */ /* 0x0003e20000000800 */
[----:B------:R-:W-:Y:S01]  /*9f40*/  UIMAD.WIDE.U32 UR24, UR23, UR4, URZ ;  /* 0x00000004171872a5 */ /* 0x000fe2000f8e003f */
[----:B------:R-:W-:Y:S01]  /*9f50*/  BSSY B0, `(.L_x_212) ;  /* 0x0000030000007945 */ /* 0x000fe20003800000 */
[----:B------:R-:W-:Y:S01]  /*9f60*/  UIMAD UR22, UR22, UR4, URZ ;  /* 0x00000004161672a4 */ /* 0x000fe2000f8e023f */
[----:B------:R1:W-:Y:S03]  /*9f70*/  @P1 STS.64 [R219+0x2008], RZ ;  /* 0x002008ffdb001388 */ /* 0x0003e60000000a00 */
[----:B------:R-:W-:Y:S01]  /*9f80*/  UIMAD UR5, UR23, UR5, UR22 ;  /* 0x00000005170572a4 */ /* 0x000fe2000f8e0216 */
[----:B------:R-:W-:-:S02]  /*9f90*/  IMAD.U32 R12, RZ, RZ, UR24 ;  /* 0x00000018ff0c7e24 */ /* 0x000fc4000f8e00ff */
[----:B------:R-:W-:Y:S01]  /*9fa0*/  IMAD.U32 R10, RZ, RZ, UR24 ;  /* 0x00000018ff0a7e24 */ /* 0x000fe2000f8e00ff */
[----:B------:R-:W-:Y:S02]  /*9fb0*/  UIADD3 UR5, UR25, UR5, URZ ;  /* 0x0000000519057290 */ /* 0x000fe4000fffe03f */
[----:B------:R-:W-:-:S04]  /*9fc0*/  LEA R12, P0, R12, R220, 0x7 ;  /* 0x000000dc0c0c7211 */ /* 0x000fc800078038ff */
[----:B------:R-:W-:-:S05]  /*9fd0*/  IMAD.U32 R7, RZ, RZ, UR5 ;  /* 0x00000005ff077e24 */ /* 0x000fca000f8e00ff */
[----:B------:R-:W-:Y:S01]  /*9fe0*/  LEA.HI.X R13, R10, R231, R7, 0x7, P0 ;  /* 0x000000e70a0d7211 */ /* 0x000fe200000f3c07 */
[----:B------:R-:W-:Y:S01]  /*9ff0*/  IMAD.U32 R7, RZ, RZ, UR8 ;  /* 0x00000008ff077e24 */ /* 0x000fe2000f8e00ff */
[----:B------:R-:W-:Y:S02]  /*a000*/  @!P1 LEA R6, P0, R6, R12, 0x6 ;  /* 0x0000000c06069211 */ /* 0x000fe400078030ff */
[C---:B------:R-:W-:Y:S02]  /*a010*/  @!P1 IADD3 R10, P3, R12.reuse, UR15, RZ ;  /* 0x0000000f0c0a9c10 */ /* 0x040fe4000ff7e0ff */
[----:B------:R-:W-:Y:S02]  /*a020*/  @!P1 LEA.HI.X R11, R7, R13, R11, 0x6, P0 ;  /* 0x0000000d070b9211 */ /* 0x000fe400000f340b */
[----:B------:R-:W-:Y:S02]  /*a030*/  @!P1 IADD3.X R7, R13, UR9, RZ, P3, !PT ;  /* 0x000000090d079c10 */ /* 0x000fe40009ffe4ff */
[----:B------:R-:W-:-:S02]  /*a040*/  @!P1 LEA R20, P3, R12, c[0x0][0x168], 0x1 ;  /* 0x00005a000c149a11 */ /* 0x000fc400078608ff */
[----:B------:R-:W-:Y:S02]  /*a050*/  @!P1 LEA R14, P2, R10, c[0x0][0x168], 0x1 ;  /* 0x00005a000a0e9a11 */ /* 0x000fe400078408ff */
[----:B------:R-:W-:Y:S02]  /*a060*/  @!P1 LEA R18, P0, R6, c[0x0][0x168], 0x1 ;  /* 0x00005a0006129a11 */ /* 0x000fe400078008ff */
        /* <DEDUP_REMOVED lines=30> */
.L_x_213:
[----:B------:R-:W-:Y:S05]  /*a250*/  BSYNC B0 ;  /* 0x0000000000007941 */ /* 0x000fea0003800000 */
.L_x_212:
[----:B------:R-:W0:Y:S02]  /*a260*/  LDGDEPBAR ;  /* 0x00000000000079af */ /* 0x000e240000000000 */
.L_x_211:
[----:B------:R-:W-:Y:S01]  /*a270*/  FMNMX.FTZ R7, R36, R85, !PT ;  /* 0x0000005524077209 */ /* 0x000fe20007810000 */
[----:B------:R-:W-:Y:S01]  /*a280*/  LDSM.16.MT88.4 R28, [R212+0x4000] ;  /* 0x00400000d41c783b */ /* 0x000fe20000004200 */
[----:B--2---:R-:W-:Y:S01]  /*a290*/  MOV R10, R97 ;  /* 0x00000061000a7202 */ /* 0x004fe20000000f00 */
[----:B------:R-:W-:Y:S01]  /*a2a0*/  UMOV UR4, UR21 ;  /* 0x0000001500047c82 */ /* 0x000fe20008000000 */
[----:B------:R-:W-:Y:S02]  /*a2b0*/  FMNMX.FTZ R7, R84, R7, !PT ;  /* 0x0000000754077209 */ /* 0x000fe40007810000 */
[----:B-1----:R-:W-:Y:S02]  /*a2c0*/  MOV R18, R99 ;  /* 0x0000006300127202 */ /* 0x002fe40000000f00 */
[----:B------:R-:W-:Y:S02]  /*a2d0*/  FMNMX.FTZ R7, R87, R7, !PT ;  /* 0x0000000757077209 */ /* 0x000fe40007810000 */
[----:B------:R-:W-:-:S02]  /*a2e0*/  MOV R15, R98 ;  /* 0x00000062000f7202 */ /* 0x000fc40000000f00 */
        /* <DEDUP_REMOVED lines=49> */
[--C-:B------:R-:W-:Y:S02]  /*a600*/  FFMA.FTZ R89, R105, c[0x0][0x23c], -R6.reuse ;  /* 0x00008f0069597a23 */ /* 0x100fe40000010806 */
        /* <DEDUP_REMOVED lines=47> */
[----:B------:R-:W-:Y:S01]  /*a900*/  FSEL R16, R106, RZ, P3 ;  /* 0x000000ff6a107208 */ /* 0x000fe20001800000 */
[--C-:B------:R-:W-:Y:S01]  /*a910*/  FFMA.FTZ R82, R17, c[0x0][0x23c], -R6.reuse ;  /* 0x00008f0011527a23 */ /* 0x100fe20000010806 */
[----:B------:R-:W-:Y:S01]  /*a920*/  FMNMX.FTZ R7, R44, R7, !PT ;  /* 0x000000072c077209 */ /* 0x000fe20007810000 */
[--C-:B------:R-:W-:Y:S01]  /*a930*/  FFMA.FTZ R81, R40, c[0x0][0x23c], -R6.reuse ;  /* 0x00008f0028517a23 */ /* 0x100fe20000010806 */
[----:B-1----:R-:W-:Y:S01]  /*a940*/  F2FP.BF16.PACK_AB R46, R113, R118 ;  /* 0x00000076712e723e */ /* 0x002fe200000010ff */
[--C-:B------:R-:W-:Y:S01]  /*a950*/  FFMA.FTZ R80, R41, c[0x0][0x23c], -R6.reuse ;  /* 0x00008f0029507a23 */ /* 0x100fe20000010806 */
[----:B------:R-:W-:Y:S01]  /*a960*/  FMNMX.FTZ R7, R42, R7, !PT ;  /* 0x000000072a077209 */ /* 0x000fe20007810000 */
[----:B------:R-:W-:Y:S01]  /*a970*/  FFMA.FTZ R78, R9, c[0x0][0x23c], -R6 ;  /* 0x00008f00094e7a23 */ /* 0x000fe20000010806 */
[----:B------:R-:W-:Y:S01]  /*a980*/  MUFU.EX2 R102, R102 ;  /* 0x0000006600667308 */ /* 0x000fe20000000800 */
[----:B------:R-:W-:Y:S01]  /*a990*/  FADD.FTZ R16, R36, -R16 ;  /* 0x8000001024107221 */ /* 0x000fe20000010000 */
[----:B------:R-:W-:-:S03]  /*a9a0*/  FMNMX.FTZ R7, R250, R7, !PT ;  /* 0x00000007fa077209 */ /* 0x000fc60007810000 */
[----:B------:R-:W-:Y:S01]  /*a9b0*/  FMUL.FTZ R16, R16, c[0x0][0x23c] ;  /* 0x00008f0010107a20 */ /* 0x000fe20000410000 */
[----:B------:R-:W-:Y:S02]  /*a9c0*/  FMNMX.FTZ R7, R189, R7, !PT ;  /* 0x00000007bd077209 */ /* 0x000fe40007810000 */
[----:B------:R-:W-:Y:S02]  /*a9d0*/  MUFU.EX2 R101, R101 ;  /* 0x0000006500657308 */ /* 0x000fe40000000800 */
[----:B------:R-:W-:-:S04]  /*a9e0*/  FMNMX.FTZ R105, R201, R7, !PT ;  /* 0x00000007c9697209 */ /* 0x000fc80007810000 */
[----:B------:R-:W-:Y:S02]  /*a9f0*/  FMNMX.FTZ R105, R45, R105, !PT ;  /* 0x000000692d697209 */ /* 0x000fe40007810000 */
[----:B------:R-:W-:Y:S02]  /*aa00*/  MUFU.EX2 R100, R100 ;  /* 0x0000006400647308 */ /* 0x000fe40000000800 */
[----:B------:R-:W-:-:S05]  /*aa10*/  FMNMX.FTZ R105, R35, R105, !PT ;  /* 0x0000006923697209 */ /* 0x000fca0007810000 */
[----:B------:R-:W1:Y:S01]  /*aa20*/  SHFL.BFLY PT, R7, R105, 0x2, 0x1f ;  /* 0x0c401f0069077f89 */ /* 0x000e6200000e0000 */
[----:B------:R-:W-:Y:S08]  /*aa30*/  MUFU.EX2 R99, R99 ;  /* 0x0000006300637308 */ /* 0x000ff00000000800 */
[----:B------:R-:W-:Y:S08]  /*aa40*/  MUFU.EX2 R98, R98 ;  /* 0x0000006200627308 */ /* 0x000ff00000000800 */
[----:B------:R-:W-:Y:S01]  /*aa50*/  MUFU.EX2 R97, R97 ;  /* 0x0000006100617308 */ /* 0x000fe20000000800 */
[----:B-1----:R-:W-:-:S07]  /*aa60*/  FMNMX.FTZ R105, R105, R7, !PT ;  /* 0x0000000769697209 */ /* 0x002fce0007810000 */
[----:B------:R-:W-:Y:S01]  /*aa70*/  MUFU.EX2 R96, R96 ;  /* 0x0000006000607308 */ /* 0x000fe20000000800 */
[----:B------:R-:W1:Y:S07]  /*aa80*/  SHFL.BFLY PT, R7, R105, 0x1, 0x1f ;  /* 0x0c201f0069077f89 */ /* 0x000e6e00000e0000 */
[----:B------:R-:W-:Y:S08]  /*aa90*/  MUFU.EX2 R95, R95 ;  /* 0x0000005f005f7308 */ /* 0x000ff00000000800 */
[----:B------:R-:W-:Y:S08]  /*aaa0*/  MUFU.EX2 R94, R94 ;  /* 0x0000005e005e7308 */ /* 0x000ff00000000800 */
[----:B------:R-:W-:Y:S01]  /*aab0*/  MUFU.EX2 R93, R93 ;  /* 0x0000005d005d7308 */ /* 0x000fe20000000800 */
[----:B-1----:R-:W-:-:S02]  /*aac0*/  FMNMX.FTZ R105, R105, R7, !PT ;  /* 0x0000000769697209 */ /* 0x002fc40007810000 */
[----:B------:R-:W-:Y:S02]  /*aad0*/  FMNMX.FTZ R7, R115, R8, !PT ;  /* 0x0000000873077209 */ /* 0x000fe40007810000 */
[C---:B------:R-:W-:Y:S01]  /*aae0*/  FSETP.NEU.FTZ.AND P2, PT, R105.reuse, -INF , PT ;  /* 0xff8000006900780b */ /* 0x040fe20003f5d000 */
[----:B------:R-:W-:Y:S01]  /*aaf0*/  FMUL.FTZ R4, R105, c[0x0][0x23c] ;  /* 0x00008f0069047a20 */ /* 0x000fe20000410000 */
[----:B------:R-:W-:Y:S01]  /*ab00*/  FMNMX.FTZ R7, R122, R7, !PT ;  /* 0x000000077a077209 */ /* 0x000fe20007810000 */
[----:B------:R-:W-:Y:S03]  /*ab10*/  MUFU.EX2 R92, R92 ;  /* 0x0000005c005c7308 */ /* 0x000fe60000000800 */
[----:B------:R-:W-:Y:S02]  /*ab20*/  FMNMX.FTZ R5, R121, R7, !PT ;  /* 0x0000000779057209 */ /* 0x000fe40007810000 */
[----:B------:R-:W-:-:S02]  /*ab30*/  FSEL R11, R4, RZ, P2 ;  /* 0x000000ff040b7208 */ /* 0x000fc40001000000 */
[----:B------:R-:W-:Y:S01]  /*ab40*/  FMNMX.FTZ R5, R252, R5, !PT ;  /* 0x00000005fc057209 */ /* 0x000fe20007810000 */
[----:B------:R-:W-:Y:S01]  /*ab50*/  MUFU.EX2 R91, R91 ;  /* 0x0000005b005b7308 */ /* 0x000fe20000000800 */
        /* <DEDUP_REMOVED lines=47> */
[----:B------:R-:W-:Y:S01]  /*ae50*/  FFMA.FTZ R57, R25, c[0x0][0x23c], -R11 ;  /* 0x00008f0019397a23 */ /* 0x000fe2000001080b */
[----:B------:R-:W-:Y:S01]  /*ae60*/  FMNMX.FTZ R4, R200, R4, !PT ;  /* 0x00000004c8047209 */ /* 0x000fe20007810000 */
[----:B------:R-:W-:Y:S01]  /*ae70*/  MUFU.EX2 R125, R125 ;  /* 0x0000007d007d7308 */ /* 0x000fe20000000800 */
[----:B------:R-:W-:Y:S01]  /*ae80*/  FMNMX.FTZ R5, R235, R5, !PT ;  /* 0x00000005eb057209 */ /* 0x000fe20007810000 */
[----:B------:R-:W-:Y:S01]  /*ae90*/  LDSM.16.MT88.4 R48, [R211+0x4800] ;  /* 0x00480000d330783b */ /* 0x000fe20000004200 */
        /* <DEDUP_REMOVED lines=13> */
[----:B------:R-:W1:Y:S01]  /*af70*/  MUFU.EX2 R111, R111 ;  /* 0x0000006f006f7308 */ /* 0x000e620000000800 */
        /* <DEDUP_REMOVED lines=9> */
[----:B------:R-:W2:Y:S01]  /*b010*/  MUFU.EX2 R75, R75 ;  /* 0x0000004b004b7308 */ /* 0x000ea20000000800 */
[----:B------:R-:W-:-:S02]  /*b020*/  FMNMX.FTZ R5, R199, R5, !PT ;  /* 0x00000005c7057209 */ /* 0x000fc40007810000 */
[----:B------:R-:W-:Y:S02]  /*b030*/  FMNMX.FTZ R4, R170, R4, !PT ;  /* 0x00000004aa047209 */ /* 0x000fe40007810000 */
[----:B------:R-:W-:Y:S02]  /*b040*/  FMNMX.FTZ R5, R247, R5, !PT ;  /* 0x00000005f7057209 */ /* 0x000fe40007810000 */
[----:B------:R-:W-:Y:S01]  /*b050*/  FMNMX.FTZ R4, R167, R4, !PT ;  /* 0x00000004a7047209 */ /* 0x000fe20007810000 */
[----:B------:R-:W-:Y:S01]  /*b060*/  MUFU.EX2 R74, R74 ;  /* 0x0000004a004a7308 */ /* 0x000fe20000000800 */
[----:B------:R-:W-:Y:S02]  /*b070*/  FMNMX.FTZ R5, R248, R5, !PT ;  /* 0x00000005f8057209 */ /* 0x000fe40007810000 */
[----:B------:R-:W-:Y:S02]  /*b080*/  FMNMX.FTZ R4, R166, R4, !PT ;  /* 0x00000004a6047209 */ /* 0x000fe40007810000 */
[----:B------:R-:W-:Y:S01]  /*b090*/  FSEL R24, R105, RZ, P2 ;  /* 0x000000ff69187208 */ /* 0x000fe20001000000 */
[----:B------:R-:W3:Y:S01]  /*b0a0*/  SHFL.BFLY PT, R104, R5, 0x2, 0x1f ;  /* 0x0c401f0005687f89 */ /* 0x000ee200000e0000 */
[----:B------:R-:W-:Y:S01]  /*b0b0*/  FMNMX.FTZ R4, R169, R4, !PT ;  /* 0x00000004a9047209 */ /* 0x000fe20007810000 */
[----:B------:R-:W4:Y:S01]  /*b0c0*/  MUFU.EX2 R73, R73 ;  /* 0x0000004900497308 */ /* 0x000f220000000800 */
[----:B-1----:R-:W-:Y:S01]  /*b0d0*/  F2FP.BF16.PACK_AB R47, R111, R117 ;  /* 0x000000756f2f723e */ /* 0x002fe200000010ff */
[----:B------:R-:W-:Y:S01]  /*b0e0*/  FADD.FTZ R24, R3, -R24 ;  /* 0x8000001803187221 */ /* 0x000fe20000010000 */
[----:B------:R-:W-:-:S02]  /*b0f0*/  FMNMX.FTZ R4, R174, R4, !PT ;  /* 0x00000004ae047209 */ /* 0x000fc40007810000 */
[----:B------:R-:W-:Y:S01]  /*b100*/  F2FP.BF16.PACK_AB R52, R102, R112 ;  /* 0x000000706634723e */ /* 0x000fe200000010ff */
[----:B------:R-:W-:Y:S01]  /*b110*/  FMUL.FTZ R24, R24, c[0x0][0x23c] ;  /* 0x00008f0018187a20 */ /* 0x000fe20000410000 */
[----:B------:R-:W-:Y:S01]  /*b120*/  FMNMX.FTZ R4, R177, R4, !PT ;  /* 0x00000004b1047209 */ /* 0x000fe20007810000 */
[----:B------:R-:W-:Y:S01]  /*b130*/  MUFU.EX2 R72, R72 ;  /* 0x0000004800487308 */ /* 0x000fe20000000800 */
[----:B--2---:R-:W-:Y:S02]  /*b140*/  F2FP.BF16.PACK_AB R53, R75, R110 ;  /* 0x0000006e4b35723e */ /* 0x004fe400000010ff */
[----:B------:R-:W-:Y:S02]  /*b150*/  FMNMX.FTZ R4, R234, R4, !PT ;  /* 0x00000004ea047209 */ /* 0x000fe40007810000 */
[----:B------:R-:W-:Y:S02]  /*b160*/  F2FP.BF16.PACK_AB R54, R100, R101 ;  /* 0x000000656436723e */ /* 0x000fe400000010ff */
[----:B------:R-:W-:Y:S01]  /*b170*/  FMNMX.FTZ R4, R241, R4, !PT ;  /* 0x00000004f1047209 */ /* 0x000fe20007810000 */
[----:B------:R-:W-:Y:S01]  /*b180*/  MUFU.EX2 R71, R71 ;  /* 0x0000004700477308 */ /* 0x000fe20000000800 */
[----:B----4-:R-:W-:-:S02]  /*b190*/  F2FP.BF16.PACK_AB R55, R73, R74 ;  /* 0x0000004a4937723e */ /* 0x010fc400000010ff */
[----:B------:R-:W-:Y:S02]  /*b1a0*/  FMNMX.FTZ R4, R242, R4, !PT ;  /* 0x00000004f2047209 */ /* 0x000fe40007810000 */
[----:B---3--:R-:W-:-:S03]  /*b1b0*/  FMNMX.FTZ R104, R5, R104, !PT ;  /* 0x0000006805687209 */ /* 0x008fc60007810000 */
[----:B------:R-:W1:Y:S01]  /*b1c0*/  SHFL.BFLY PT, R6, R4, 0x2, 0x1f ;  /* 0x0c401f0004067f89 */ /* 0x000e6200000e0000 */
[----:B------:R-:W-:Y:S03]  /*b1d0*/  MUFU.EX2 R70, R70 ;  /* 0x0000004600467308 */ /* 0x000fe60000000800 */
[----:B------:R-:W2:Y:S05]  /*b1e0*/  SHFL.BFLY PT, R5, R104, 0x1, 0x1f ;  /* 0x0c201f0068057f89 */ /* 0x000eaa00000e0000 */
[----:B------:R-:W-:Y:S08]  /*b1f0*/  MUFU.EX2 R69, R69 ;  /* 0x0000004500457308 */ /* 0x000ff00000000800 */
[----:B------:R-:W-:Y:S01]  /*b200*/  MUFU.EX2 R68, R68 ;  /* 0x0000004400447308 */ /* 0x000fe20000000800 */
[----:B-1----:R-:W-:-:S07]  /*b210*/  FMNMX.FTZ R4, R4, R6, !PT ;  /* 0x0000000604047209 */ /* 0x002fce0007810000 */
[----:B------:R-:W-:Y:S01]  /*b220*/  MUFU.EX2 R67, R67 ;  /* 0x0000004300437308 */ /* 0x000fe20000000800 */
[----:B--2---:R-:W-:Y:S02]  /*b230*/  FMNMX.FTZ R104, R104, R5, !PT ;  /* 0x0000000568687209 */ /* 0x004fe40007810000 */
[----:B------:R-:W1:Y:S02]  /*b240*/  SHFL.BFLY PT, R5, R4, 0x1, 0x1f ;  /* 0x0c201f0004057f89 */ /* 0x000e6400000e0000 */
[C---:B------:R-:W-:Y:S01]  /*b250*/  FSETP.NEU.FTZ.AND P1, PT, R104.reuse, -INF , PT ;  /* 0xff8000006800780b */ /* 0x040fe20003f3d000 */
[----:B------:R-:W-:Y:S02]  /*b260*/  FMUL.FTZ R251, R104, c[0x0][0x23c] ;  /* 0x00008f0068fb7a20 */ /* 0x000fe40000410000 */
[----:B------:R-:W-:Y:S03]  /*b270*/  MUFU.EX2 R66, R66 ;  /* 0x0000004200427308 */ /* 0x000fe60000000800 */
[----:B------:R-:W-:-:S05]  /*b280*/  FSEL R251, R251, RZ, P1 ;  /* 0x000000fffbfb7208 */ /* 0x000fca0000800000 */
[----:B------:R-:W-:Y:S01]  /*b290*/  MUFU.EX2 R65, R65 ;  /* 0x0000004100417308 */ /* 0x000fe20000000800 */
[--C-:B------:R-:W-:Y:S02]  /*b2a0*/  FFMA.FTZ R116, R103, c[0x0][0x23c], -R251.reuse ;  /* 0x00008f0067747a23 */ /* 0x100fe400000108fb */
[--C-:B------:R-:W-:Y:S02]  /*b2b0*/  FFMA.FTZ R123, R108, c[0x0][0x23c], -R251.reuse ;  /* 0x00008f006c7b7a23 */ /* 0x100fe400000108fb */
[--C-:B------:R-:W-:Y:S02]  /*b2c0*/  FFMA.FTZ R108, R115, c[0x0][0x23c], -R251.reuse ;  /* 0x00008f00736c7a23 */ /* 0x100fe400000108fb */
[--C-:B------:R-:W-:Y:S01]  /*b2d0*/  FFMA.FTZ R56, R122, c[0x0][0x23c], -R251.reuse ;  /* 0x00008f007a387a23 */ /* 0x100fe200000108fb */
[----:B------:R-:W-:Y:S01]  /*b2e0*/  MUFU.EX2 R116, R116 ;  /* 0x0000007400747308 */ /* 0x000fe20000000800 */
[--C-:B------:R-:W-:Y:S02]  /*b2f0*/  FFMA.FTZ R109, R109, c[0x0][0x23c], -R251.reuse ;  /* 0x00008f006d6d7a23 */ /* 0x100fe400000108fb */
[--C-:B------:R-:W-:Y:S01]  /*b300*/  FFMA.FTZ R12, R10, c[0x0][0x23c], -R251.reuse ;  /* 0x00008f000a0c7a23 */ /* 0x100fe200000108fb */
[----:B-1----:R-:W-:Y:S01]  /*b310*/  FMNMX.FTZ R103, R4, R5, !PT ;  /* 0x0000000504677209 */ /* 0x002fe20007810000 */
[--C-:B------:R-:W-:Y:S01]  /*b320*/  FFMA.FTZ R130, R130, c[0x0][0x23c], -R251.reuse ;  /* 0x00008f0082827a23 */ /* 0x100fe200000108fb */
[----:B------:R-:W-:Y:S01]  /*b330*/  FSEL R4, R104, RZ, P1 ;  /* 0x000000ff68047208 */ /* 0x000fe20000800000 */
[--C-:B------:R-:W-:Y:S01]  /*b340*/  FFMA.FTZ R131, R131, c[0x0][0x23c], -R251.reuse ;  /* 0x00008f0083837a23 */ /* 0x100fe200000108fb */
[C---:B------:R-:W-:Y:S01]  /*b350*/  FSETP.NEU.FTZ.AND P0, PT, R103.reuse, -INF , PT ;  /* 0xff8000006700780b */ /* 0x040fe20003f1d000 */
[C---:B------:R-:W-:Y:S01]  /*b360*/  FMUL.FTZ R243, R103.reuse, c[0x0][0x23c] ;  /* 0x00008f0067f37a20 */ /* 0x040fe20000410000 */
[----:B------:R-:W1:Y:S01]  /*b370*/  MUFU.EX2 R123, R123 ;  /* 0x0000007b007b7308 */ /* 0x000e620000000800 */
[----:B------:R-:W-:Y:S01]  /*b380*/  FADD.FTZ R2, R2, -R4 ;  /* 0x8000000402027221 */ /* 0x000fe20000010000 */
[----:B------:R-:W-:Y:S01]  /*b390*/  FSEL R4, R103, RZ, P0 ;  /* 0x000000ff67047208 */ /* 0x000fe20000000000 */
[----:B------:R-:W-:Y:S01]  /*b3a0*/  FFMA.FTZ R165, R165, c[0x0][0x23c], -R251 ;  /* 0x00008f00a5a57a23 */ /* 0x000fe200000108fb */
[----:B------:R-:W-:Y:S01]  /*b3b0*/  FSEL R243, R243, RZ, P0 ;  /* 0x000000fff3f37208 */ /* 0x000fe20000000000 */
[----:B------:R-:W-:Y:S01]  /*b3c0*/  FMUL.FTZ R2, R2, c[0x0][0x23c] ;  /* 0x00008f0002027a20 */ /* 0x000fe20000410000 */
[----:B------:R-:W-:Y:S01]  /*b3d0*/  FSETP.NEU.FTZ.AND P0, PT, R105, -INF , PT ;  /* 0xff8000006900780b */ /* 0x000fe20003f1d000 */
[----:B------:R-:W-:Y:S01]  /*b3e0*/  FADD.FTZ R4, R0, -R4 ;  /* 0x8000000400047221 */ /* 0x000fe20000010000 */
[----:B------:R-:W-:Y:S01]  /*b3f0*/  MUFU.EX2 R109, R109 ;  /* 0x0000006d006d7308 */ /* 0x000fe20000000800 */
[----:B------:R-:W-:-:S02]  /*b400*/  FFMA.FTZ R122, R114, c[0x0][0x23c], -R243 ;  /* 0x00008f00727a7a23 */ /* 0x000fc400000108f3 */
[----:B------:R-:W-:Y:S02]  /*b410*/  FMUL.FTZ R4, R4, c[0x0][0x23c] ;  /* 0x00008f0004047a20 */ /* 0x000fe40000410000 */
[--C-:B------:R-:W-:Y:S02]  /*b420*/  FFMA.FTZ R115, R107, c[0x0][0x23c], -R243.reuse ;  /* 0x00008f006b737a23 */ /* 0x100fe400000108f3 */
[--C-:B------:R-:W-:Y:S01]  /*b430*/  FFMA.FTZ R107, R120, c[0x0][0x23c], -R243.reuse ;  /* 0x00008f00786b7a23 */ /* 0x100fe200000108f3 */
[----:B------:R2:W3:Y:S01]  /*b440*/  MUFU.EX2 R128, R4 ;  /* 0x0000000400807308 */ /* 0x0004e20000000800 */
[----:B------:R-:W-:Y:S01]  /*b450*/  FFMA.FTZ R114, R119, c[0x0][0x23c], -R243 ;  /* 0x00008f0077727a23 */ /* 0x000fe200000108f3 */
[----:B-1----:R-:W-:Y:S01]  /*b460*/  F2FP.BF16.PACK_AB R20, R116, R123 ;  /* 0x0000007b7414723e */ /* 0x002fe200000010ff */
[----:B------:R-:W-:Y:S02]  /*b470*/  FFMA.FTZ R0, R121, c[0x0][0x23c], -R251 ;  /* 0x00008f0079007a23 */ /* 0x000fe400000108fb */
[----:B------:R-:W-:-:S02]  /*b480*/  FFMA.FTZ R119, R39, c[0x0][0x23c], -R243 ;  /* 0x00008f0027777a23 */ /* 0x000fc400000108f3 */
[--C-:B------:R-:W-:Y:S01]  /*b490*/  FFMA.FTZ R120, R38, c[0x0][0x23c], -R243.reuse ;  /* 0x00008f0026787a23 */ /* 0x100fe200000108f3 */
[----:B------:R1:W4:Y:S01]  /*b4a0*/  MUFU.EX2 R129, R2 ;  /* 0x0000000200817308 */ /* 0x0003220000000800 */
[--C-:B------:R-:W-:Y:S02]  /*b4b0*/  FFMA.FTZ R121, R37, c[0x0][0x23c], -R243.reuse ;  /* 0x00008f0025797a23 */ /* 0x100fe400000108f3 */
[----:B------:R-:W-:Y:S01]  /*b4c0*/  LDSM.16.MT88.4 R36, [R211+0x4400] ;  /* 0x00440000d324783b */ /* 0x000fe20000004200 */
[----:B------:R-:W-:Y:S02]  /*b4d0*/  FFMA.FTZ R127, R127, c[0x0][0x23c], -R243 ;  /* 0x00008f007f7f7a23 */ /* 0x000fe400000108f3 */
[--C-:B------:R-:W-:Y:S01]  /*b4e0*/  FFMA.FTZ R172, R172, c[0x0][0x23c], -R251.reuse ;  /* 0x00008f00acac7a23 */ /* 0x100fe200000108fb */
[----:B--2---:R-:W2:Y:S01]  /*b4f0*/  LDSM.16.MT88.4 R4, [R211+0x4000] ;  /* 0x00400000d304783b */ /* 0x004ea20000004200 */
[----:B------:R-:W5:Y:S01]  /*b500*/  MUFU.EX2 R108, R108 ;  /* 0x0000006c006c7308 */ /* 0x000f620000000800 */
[-C--:B---3--:R-:W-:Y:S01]  /*b510*/  FMUL.FTZ R14, R154, R128.reuse ;  /* 0x000000809a0e7220 */ /* 0x088fe20000410000 */
[----:B------:R-:W-:Y:S01]  /*b520*/  MOV R154, R15 ;  /* 0x0000000f009a7202 */ /* 0x000fe20000000f00 */
[----:B------:R-:W-:Y:S01]  /*b530*/  FMUL.FTZ R15, R155, R128 ;  /* 0x000000809b0f7220 */ /* 0x000fe20000410000 */
[----:B------:R-:W-:Y:S01]  /*b540*/  MOV R155, R18 ;  /* 0x00000012009b7202 */ /* 0x000fe20000000f00 */
[----:B------:R-:W-:Y:S01]  /*b550*/  FMUL.FTZ R10, R158, R128 ;  /* 0x000000809e0a7220 */ /* 0x000fe20000410000 */
[----:B------:R-:W-:Y:S01]  /*b560*/  MOV R158, R45 ;  /* 0x0000002d009e7202 */ /* 0x000fe20000000f00 */
[----:B-1----:R-:W-:Y:S01]  /*b570*/  FFMA.FTZ R2, R252, c[0x0][0x23c], -R251 ;  /* 0x00008f00fc027a23 */ /* 0x002fe200000108fb */
[----:B------:R-:W-:Y:S01]  /*b580*/  MUFU.EX2 R122, R122 ;  /* 0x0000007a007a7308 */ /* 0x000fe20000000800 */
[----:B----4-:R-:W-:Y:S01]  /*b590*/  FMUL.FTZ R8, R156, R129 ;  /* 0x000000819c087220 */ /* 0x010fe20000410000 */
[----:B------:R-:W-:Y:S01]  /*b5a0*/  MOV R156, R35 ;  /* 0x00000023009c7202 */ /* 0x000fe20000000f00 */
[-C--:B------:R-:W-:Y:S01]  /*b5b0*/  FMUL.FTZ R9, R157, R129.reuse ;  /* 0x000000819d097220 */ /* 0x080fe20000410000 */
[----:B------:R-:W-:Y:S01]  /*b5c0*/  MOV R252, R34 ;  /* 0x0000002200fc7202 */ /* 0x000fe20000000f00 */
[----:B------:R-:W-:Y:S01]  /*b5d0*/  FMUL.FTZ R11, R159, R128 ;  /* 0x000000809f0b7220 */ /* 0x000fe20000410000 */
[----:B------:R-:W1:Y:S01]  /*b5e0*/  LDSM.16.MT88.4 R32, [R212+0x4400] ;  /* 0x00440000d420783b */ /* 0x000e620000004200 */
[----:B------:R-:W-:Y:S01]  /*b5f0*/  FMUL.FTZ R13, R153, R129 ;  /* 0x00000081990d7220 */ /* 0x000fe20000410000 */
[----:B------:R-:W3:Y:S01]  /*b600*/  MUFU.EX2 R115, R115 ;  /* 0x0000007300737308 */ /* 0x000ee20000000800 */
[----:B-----5:R-:W-:Y:S01]  /*b610*/  F2FP.BF16.PACK_AB R22, R108, R109 ;  /* 0x0000006d6c16723e */ /* 0x020fe200000010ff */
[-C--:B------:R-:W-:Y:S01]  /*b620*/  FMUL.FTZ R17, R141, R129.reuse ;  /* 0x000000818d117220 */ /* 0x080fe20000410000 */
[----:B------:R-:W-:Y:S01]  /*b630*/  MOV R153, R44 ;  /* 0x0000002c00997202 */ /* 0x000fe20000000f00 */
[----:B------:R-:W-:Y:S01]  /*b640*/  FMUL.FTZ R18, R142, R128 ;  /* 0x000000808e127220 */ /* 0x000fe20000410000 */
[----:B------:R-:W-:Y:S01]  /*b650*/  MOV R159, R42 ;  /* 0x0000002a009f7202 */ /* 0x000fe20000000f00 */
[----:B------:R-:W-:Y:S01]  /*b660*/  FMUL.FTZ R19, R143, R128 ;  /* 0x000000808f137220 */ /* 0x000fe20000410000 */
[----:B------:R-:W-:Y:S01]  /*b670*/  F2FP.BF16.PACK_AB R44, R126, R244 ;  /* 0x000000f47e2c723e */ /* 0x000fe200000010ff */
[----:B------:R-:W-:Y:S01]  /*b680*/  MUFU.EX2 R107, R107 ;  /* 0x0000006b006b7308 */ /* 0x000fe20000000800 */
[----:B------:R-:W-:Y:S01]  /*b690*/  FMUL.FTZ R136, R136, R129 ;  /* 0x0000008188887220 */ /* 0x000fe20000410000 */
[----:B------:R-:W-:Y:S01]  /*b6a0*/  F2FP.BF16.PACK_AB R45, R124, R125 ;  /* 0x0000007d7c2d723e */ /* 0x000fe200000010ff */
[----:B------:R-:W-:-:S02]  /*b6b0*/  FMUL.FTZ R137, R137, R129 ;  /* 0x0000008189897220 */ /* 0x000fc40000410000 */
[-C--:B------:R-:W-:Y:S02]  /*b6c0*/  FMUL.FTZ R138, R138, R128.reuse ;  /* 0x000000808a8a7220 */ /* 0x080fe40000410000 */
[----:B------:R-:W-:Y:S01]  /*b6d0*/  FMUL.FTZ R139, R139, R128 ;  /* 0x000000808b8b7220 */ /* 0x000fe20000410000 */
[----:B------:R-:W4:Y:S01]  /*b6e0*/  MUFU.EX2 R114, R114 ;  /* 0x0000007200727308 */ /* 0x000f220000000800 */
[----:B---3--:R-:W-:Y:S01]  /*b6f0*/  F2FP.BF16.PACK_AB R21, R115, R122 ;  /* 0x0000007a7315723e */ /* 0x008fe200000010ff */
[--C-:B------:R-:W-:Y:S02]  /*b700*/  FFMA.FTZ R193, R193, c[0x0][0x23c], -R243.reuse ;  /* 0x00008f00c1c17a23 */ /* 0x100fe400000108f3 */
[--C-:B------:R-:W-:Y:S02]  /*b710*/  FFMA.FTZ R192, R192, c[0x0][0x23c], -R243.reuse ;  /* 0x00008f00c0c07a23 */ /* 0x100fe400000108f3 */
[--C-:B------:R-:W-:Y:S02]  /*b720*/  FFMA.FTZ R203, R203, c[0x0][0x23c], -R243.reuse ;  /* 0x00008f00cbcb7a23 */ /* 0x100fe400000108f3 */
[----:B------:R3:W-:Y:S01]  /*b730*/  MUFU.EX2 R3, R12 ;  /* 0x0000000c00037308 */ /* 0x0007e20000000800 */
[----:B------:R-:W-:-:S02]  /*b740*/  FFMA.FTZ R245, R245, c[0x0][0x23c], -R243 ;  /* 0x00008f00f5f57a23 */ /* 0x000fc400000108f3 */
[--C-:B------:R-:W-:Y:S02]  /*b750*/  FFMA.FTZ R249, R249, c[0x0][0x23c], -R251.reuse ;  /* 0x00008f00f9f97a23 */ /* 0x100fe400000108fb */
[----:B------:R-:W-:Y:S02]  /*b760*/  FFMA.FTZ R246, R246, c[0x0][0x23c], -R251 ;  /* 0x00008f00f6f67a23 */ /* 0x000fe400000108fb */
[--C-:B------:R-:W-:Y:S01]  /*b770*/  FFMA.FTZ R200, R200, c[0x0][0x23c], -R243.reuse ;  /* 0x00008f00c8c87a23 */ /* 0x100fe200000108f3 */
[----:B----4-:R-:W-:Y:S01]  /*b780*/  F2FP.BF16.PACK_AB R23, R114, R107 ;  /* 0x0000006b7217723e */ /* 0x010fe200000010ff */
[----:B------:R-:W-:Y:S01]  /*b790*/  MUFU.EX2 R56, R56 ;  /* 0x0000003800387308 */ /* 0x000fe20000000800 */
[--C-:B------:R-:W-:Y:S02]  /*b7a0*/  FFMA.FTZ R194, R194, c[0x0][0x23c], -R243.reuse ;  /* 0x00008f00c2c27a23 */ /* 0x100fe400000108f3 */
[--C-:B------:R-:W-:Y:S02]  /*b7b0*/  FFMA.FTZ R202, R202, c[0x0][0x23c], -R243.reuse ;  /* 0x00008f00caca7a23 */ /* 0x100fe400000108f3 */
[----:B------:R-:W-:Y:S01]  /*b7c0*/  FFMA.FTZ R196, R196, c[0x0][0x23c], -R243 ;  /* 0x00008f00c4c47a23 */ /* 0x000fe200000108f3 */
[----:B------:R-:W-:Y:S01]  /*b7d0*/  HMMA.16816.F32.BF16 R8, R20, R28, R8 ;  /* 0x0000001c1408723c */ /* 0x000fe20000041808 */
[----:B---3--:R-:W-:Y:S01]  /*b7e0*/  FMUL.FTZ R12, R152, R129 ;  /* 0x00000081980c7220 */ /* 0x008fe20000410000 */
[----:B------:R-:W-:Y:S01]  /*b7f0*/  MUFU.EX2 R0, R0 ;  /* 0x0000000000007308 */ /* 0x000fe20000000800 */
[----:B------:R-:W-:-:S02]  /*b800*/  FMUL.FTZ R157, R105, c[0x0][0x23c] ;  /* 0x00008f00699d7a20 */ /* 0x000fc40000410000 */
[--C-:B------:R-:W-:Y:S02]  /*b810*/  FFMA.FTZ R198, R198, c[0x0][0x23c], -R251.reuse ;  /* 0x00008f00c6c67a23 */ /* 0x100fe400000108fb */
[--C-:B------:R-:W-:Y:S01]  /*b820*/  FFMA.FTZ R197, R197, c[0x0][0x23c], -R251.reuse ;  /* 0x00008f00c5c57a23 */ /* 0x100fe200000108fb */
[----:B------:R-:W-:Y:S01]  /*b830*/  HMMA.16816.F32.BF16 R12, R20, R30, R12 ;  /* 0x0000001e140c723c */ /* 0x000fe2000004180c */
[----:B------:R-:W-:Y:S01]  /*b840*/  FSEL R157, R157, RZ, P0 ;  /* 0x000000ff9d9d7208 */ /* 0x000fe20000000000 */
[----:B------:R3:W4:Y:S01]  /*b850*/  MUFU.EX2 R152, R16 ;  /* 0x0000001000987308 */ /* 0x0007220000000800 */
[--C-:B------:R-:W-:Y:S02]  /*b860*/  FFMA.FTZ R240, R240, c[0x0][0x23c], -R251.reuse ;  /* 0x00008f00f0f07a23 */ /* 0x100fe400000108fb */
[----:B------:R-:W-:Y:S02]  /*b870*/  FFMA.FTZ R235, R235, c[0x0][0x23c], -R251 ;  /* 0x00008f00ebeb7a23 */ /* 0x000fe400000108fb */
[----:B------:R-:W-:-:S02]  /*b880*/  FFMA.FTZ R191, R191, c[0x0][0x23c], -R243 ;  /* 0x00008f00bfbf7a23 */ /* 0x000fc400000108f3 */
[--C-:B------:R-:W-:Y:S01]  /*b890*/  FFMA.FTZ R186, R186, c[0x0][0x23c], -R243.reuse ;  /* 0x00008f00baba7a23 */ /* 0x100fe200000108f3 */
[----:B------:R-:W-:Y:S01]  /*b8a0*/  MUFU.EX2 R2, R2 ;  /* 0x0000000200027308 */ /* 0x000fe20000000800 */
[--C-:B------:R-:W-:Y:S02]  /*b8b0*/  FFMA.FTZ R178, R178, c[0x0][0x23c], -R243.reuse ;  /* 0x00008f00b2b27a23 */ /* 0x100fe400000108f3 */
[----:B------:R-:W-:Y:S02]  /*b8c0*/  FFMA.FTZ R175, R175, c[0x0][0x23c], -R243 ;  /* 0x00008f00afaf7a23 */ /* 0x000fe400000108f3 */
[-C--:B------:R-:W-:Y:S02]  /*b8d0*/  FFMA.FTZ R123, R237, R129.reuse, R123 ;  /* 0x00000081ed7b7223 */ /* 0x080fe4000001007b */
[----:B------:R-:W-:Y:S01]  /*b8e0*/  FFMA.FTZ R122, R236, R128, R122 ;  /* 0x00000080ec7a7223 */ /* 0x000fe2000001007a */
[----:B------:R-:W-:Y:S01]  /*b8f0*/  MUFU.EX2 R119, R119 ;  /* 0x0000007700777308 */ /* 0x000fe20000000800 */
[----:B---3--:R-:W-:-:S02]  /*b900*/  FMUL.FTZ R16, R140, R129 ;  /* 0x000000818c107220 */ /* 0x008fc40000410000 */
[-C--:B----4-:R-:W-:Y:S02]  /*b910*/  FMUL.FTZ R25, R161, R152.reuse ;  /* 0x00000098a1197220 */ /* 0x090fe40000410000 */
[-C--:B------:R-:W-:Y:S02]  /*b920*/  FMUL.FTZ R40, R144, R152.reuse ;  /* 0x0000009890287220 */ /* 0x080fe40000410000 */
[-C--:B------:R-:W-:Y:S01]  /*b930*/  FMUL.FTZ R41, R145, R152.reuse ;  /* 0x0000009891297220 */ /* 0x080fe20000410000 */
[----:B------:R3:W4:Y:S01]  /*b940*/  MUFU.EX2 R140, R24 ;  /* 0x00000018008c7308 */ /* 0x0007220000000800 */
[----:B--2---:R-:W-:Y:S01]  /*b950*/  HMMA.16816.F32.BF16 R16, R20, R4, R16 ;  /* 0x000000041410723c */ /* 0x004fe20000041810 */
[-C--:B------:R-:W-:Y:S02]  /*b960*/  FMUL.FTZ R148, R148, R152.reuse ;  /* 0x0000009894947220 */ /* 0x080fe40000410000 */
[-C--:B------:R-:W-:Y:S02]  /*b970*/  FMUL.FTZ R149, R149, R152.reuse ;  /* 0x0000009895957220 */ /* 0x080fe40000410000 */
[----:B------:R-:W-:-:S02]  /*b980*/  FMUL.FTZ R132, R132, R152 ;  /* 0x0000009884847220 */ /* 0x000fc40000410000 */
[----:B------:R-:W2:Y:S01]  /*b990*/  MUFU.EX2 R120, R120 ;  /* 0x0000007800787308 */ /* 0x000ea20000000800 */
[----:B------:R-:W-:Y:S01]  /*b9a0*/  HMMA.16816.F32.BF16 R20, R20, R6, R136 ;  /* 0x000000061414723c */ /* 0x000fe20000041888 */
[-C--:B------:R-:W-:Y:S02]  /*b9b0*/  FMUL.FTZ R133, R133, R152.reuse ;  /* 0x0000009885857220 */ /* 0x080fe40000410000 */
[--C-:B------:R-:W-:Y:S02]  /*b9c0*/  FFMA.FTZ R188, R188, c[0x0][0x23c], -R251.reuse ;  /* 0x00008f00bcbc7a23 */ /* 0x100fe400000108fb */
[----:B------:R-:W-:Y:S02]  /*b9d0*/  FFMA.FTZ R176, R176, c[0x0][0x23c], -R251 ;  /* 0x00008f00b0b07a23 */ /* 0x000fe400000108fb */
[----:B------:R-:W-:Y:S01]  /*b9e0*/  MUFU.EX2 R121, R121 ;  /* 0x0000007900797308 */ /* 0x000fe20000000800 */
[----:B---3--:R-:W-:Y:S02]  /*b9f0*/  FMUL.FTZ R24, R160, R152 ;  /* 0x00000098a0187220 */ /* 0x008fe40000410000 */
[----:B----4-:R-:W-:-:S02]  /*ba00*/  FMUL.FTZ R26, R162, R140 ;  /* 0x0000008ca21a7220 */ /* 0x010fc40000410000 */
[-C--:B------:R-:W-:Y:S02]  /*ba10*/  FMUL.FTZ R27, R163, R140.reuse ;  /* 0x0000008ca31b7220 */ /* 0x080fe40000410000 */
[-C--:B------:R-:W-:Y:S01]  /*ba20*/  FMUL.FTZ R42, R146, R140.reuse ;  /* 0x0000008c922a7220 */ /* 0x080fe20000410000 */
[----:B------:R-:W3:Y:S01]  /*ba30*/  MUFU.EX2 R127, R127 ;  /* 0x0000007f007f7308 */ /* 0x000ee20000000800 */
[-C--:B------:R-:W-:Y:S02]  /*ba40*/  FMUL.FTZ R43, R147, R140.reuse ;  /* 0x0000008c932b7220 */ /* 0x080fe40000410000 */
[-C--:B------:R-:W-:Y:S01]  /*ba50*/  FMUL.FTZ R150, R150, R140.reuse ;  /* 0x0000008c96967220 */ /* 0x080fe20000410000 */
[----:B------:R-:W-:Y:S01]  /*ba60*/  HMMA.16816.F32.BF16 R24, R44, R28, R24 ;  /* 0x0000001c2c18723c */ /* 0x000fe20000041818 */
[-C--:B------:R-:W-:Y:S02]  /*ba70*/  FMUL.FTZ R151, R151, R140.reuse ;  /* 0x0000008c97977220 */ /* 0x080fe40000410000 */
[-C--:B------:R-:W-:Y:S01]  /*ba80*/  FMUL.FTZ R134, R134, R140.reuse ;  /* 0x0000008c86867220 */ /* 0x080fe20000410000 */
[----:B------:R-:W-:Y:S01]  /*ba90*/  MUFU.EX2 R130, R130 ;  /* 0x0000008200827308 */ /* 0x000fe20000000800 */
[----:B------:R-:W-:-:S02]  /*baa0*/  FMUL.FTZ R135, R135, R140 ;  /* 0x0000008c87877220 */ /* 0x000fc40000410000 */
[----:B------:R-:W-:Y:S01]  /*bab0*/  FFMA.FTZ R152, R239, R152, R244 ;  /* 0x00000098ef987223 */ /* 0x000fe200000100f4 */
[C---:B------:R-:W-:Y:S01]  /*bac0*/  HMMA.16816.F32.BF16 R40, R44.reuse, R4, R40 ;  /* 0x000000042c28723c */ /* 0x040fe20000041828 */
[----:B------:R-:W-:Y:S02]  /*bad0*/  FFMA.FTZ R125, R238, R140, R125 ;  /* 0x0000008cee7d7223 */ /* 0x000fe4000001007d */
[--C-:B------:R-:W-:Y:S01]  /*bae0*/  FFMA.FTZ R185, R185, c[0x0][0x23c], -R251.reuse ;  /* 0x00008f00b9b97a23 */ /* 0x100fe200000108fb */
[----:B------:R-:W4:Y:S01]  /*baf0*/  MUFU.EX2 R131, R131 ;  /* 0x0000008300837308 */ /* 0x000f220000000800 */
[----:B------:R-:W-:Y:S02]  /*bb00*/  FFMA.FTZ R195, R195, c[0x0][0x23c], -R251 ;  /* 0x00008f00c3c37a23 */ /* 0x000fe400000108fb */
[--C-:B------:R-:W-:Y:S01]  /*bb10*/  FFMA.FTZ R173, R173, c[0x0][0x23c], -R243.reuse ;  /* 0x00008f00adad7a23 */ /* 0x100fe200000108f3 */
[----:B------:R-:W-:Y:S01]  /*bb20*/  HMMA.16816.F32.BF16 R28, R44, R30, R148 ;  /* 0x0000001e2c1c723c */ /* 0x000fe20000041894 */
[--C-:B------:R-:W-:Y:S01]  /*bb30*/  FFMA.FTZ R164, R164, c[0x0][0x23c], -R243.reuse ;  /* 0x00008f00a4a47a23 */ /* 0x100fe200000108f3 */
[----:B------:R-:W-:Y:S01]  /*bb40*/  LDSM.16.MT88.4 R148, [R212+0x5c00] ;  /* 0x005c0000d494783b */ /* 0x000fe20000004200 */
[--C-:B------:R-:W-:Y:S01]  /*bb50*/  FFMA.FTZ R168, R168, c[0x0][0x23c], -R243.reuse ;  /* 0x00008f00a8a87a23 */ /* 0x100fe200000108f3 */
[----:B------:R-:W-:Y:S01]  /*bb60*/  MUFU.EX2 R165, R165 ;  /* 0x000000a500a57308 */ /* 0x000fe20000000800 */
[----:B------:R-:W-:-:S02]  /*bb70*/  FFMA.FTZ R170, R170, c[0x0][0x23c], -R243 ;  /* 0x00008f00aaaa7a23 */ /* 0x000fc400000108f3 */
[----:B------:R-:W-:Y:S01]  /*bb80*/  FADD.FTZ R152, R126, R152 ;  /* 0x000000987e987221 */ /* 0x000fe20000010000 */
[----:B------:R-:W-:Y:S01]  /*bb90*/  HMMA.16816.F32.BF16 R4, R44, R6, R132 ;  /* 0x000000062c04723c */ /* 0x000fe20000041884 */
[----:B------:R-:W-:Y:S02]  /*bba0*/  FADD.FTZ R124, R124, R125 ;  /* 0x0000007d7c7c7221 */ /* 0x000fe40000010000 */
[----:B------:R-:W-:Y:S01]  /*bbb0*/  FADD.FTZ R123, R116, R123 ;  /* 0x0000007b747b7221 */ /* 0x000fe20000010000 */
[----:B------:R-:W-:Y:S01]  /*bbc0*/  MUFU.EX2 R172, R172 ;  /* 0x000000ac00ac7308 */ /* 0x000fe20000000800 */
[----:B------:R-:W-:Y:S02]  /*bbd0*/  FADD.FTZ R122, R115, R122 ;  /* 0x0000007a737a7221 */ /* 0x000fe40000010000 */
[----:B------:R-:W-:Y:S01]  /*bbe0*/  F2FP.BF16.PACK_AB R44, R0, R56 ;  /* 0x00000038002c723e */ /* 0x000fe200000010ff */
[----:B------:R-:W-:Y:S01]  /*bbf0*/  HMMA.16816.F32.BF16 R40, R52, R36, R40 ;  /* 0x000000243428723c */ /* 0x000fe20000041828 */
[----:B--2---:R-:W-:Y:S01]  /*bc00*/  F2FP.BF16.PACK_AB R45, R120, R119 ;  /* 0x00000077782d723e */ /* 0x004fe200000010ff */
[----:B------:R-:W-:Y:S01]  /*bc10*/  FADD.FTZ R118, R118, R152 ;  /* 0x0000009876767221 */ /* 0x000fe20000010000 */
[----:B------:R-:W-:Y:S01]  /*bc20*/  F2FP.BF16.PACK_AB R46, R3, R2 ;  /* 0x00000002032e723e */ /* 0x000fe200000010ff */
[----:B------:R-:W-:Y:S01]  /*bc30*/  MUFU.EX2 R193, R193 ;  /* 0x000000c100c17308 */ /* 0x000fe20000000800 */
[----:B---3--:R-:W-:Y:S01]  /*bc40*/  F2FP.BF16.PACK_AB R47, R127, R121 ;  /* 0x000000797f2f723e */ /* 0x008fe200000010ff */
[----:B------:R-:W-:-:S02]  /*bc50*/  FADD.FTZ R124, R117, R124 ;  /* 0x0000007c757c7221 */ /* 0x000fc40000010000 */
[-C--:B-1----:R-:W-:Y:S01]  /*bc60*/  HMMA.16816.F32.BF16 R24, R52, R32.reuse, R24 ;  /* 0x000000203418723c */ /* 0x082fe20000041818 */
[----:B------:R-:W-:Y:S02]  /*bc70*/  FADD.FTZ R123, R109, R123 ;  /* 0x0000007b6d7b7221 */ /* 0x000fe40000010000 */
[----:B------:R-:W-:Y:S01]  /*bc80*/  FADD.FTZ R122, R107, R122 ;  /* 0x0000007a6b7a7221 */ /* 0x000fe20000010000 */
[----:B------:R-:W1:Y:S01]  /*bc90*/  MUFU.EX2 R192, R192 ;  /* 0x000000c000c07308 */ /* 0x000e620000000800 */
[----:B------:R-:W-:Y:S02]  /*bca0*/  FADD.FTZ R118, R113, R118 ;  /* 0x0000007671767221 */ /* 0x000fe40000010000 */
[----:B------:R-:W-:Y:S01]  /*bcb0*/  FADD.FTZ R124, R111, R124 ;  /* 0x0000007c6f7c7221 */ /* 0x000fe20000010000 */
[----:B------:R-:W-:Y:S01]  /*bcc0*/  HMMA.16816.F32.BF16 R8, R44, R32, R8 ;  /* 0x000000202c08723c */ /* 0x000fe20000041808 */
[----:B------:R-:W-:Y:S02]  /*bcd0*/  FADD.FTZ R108, R108, R123 ;  /* 0x0000007b6c6c7221 */ /* 0x000fe40000010000 */
[----:B------:R-:W-:Y:S01]  /*bce0*/  FADD.FTZ R114, R114, R122 ;  /* 0x0000007a72727221 */ /* 0x000fe20000010000 */
[----:B------:R-:W-:Y:S01]  /*bcf0*/  MUFU.EX2 R203, R203 ;  /* 0x000000cb00cb7308 */ /* 0x000fe20000000800 */
[----:B------:R-:W-:-:S02]  /*bd00*/  FADD.FTZ R112, R112, R118 ;  /* 0x0000007670707221 */ /* 0x000fc40000010000 */
[----:B----4-:R-:W-:Y:S01]  /*bd10*/  F2FP.BF16.PACK_AB R32, R131, R130 ;  /* 0x000000828320723e */ /* 0x010fe200000010ff */
[C---:B------:R-:W-:Y:S01]  /*bd20*/  HMMA.16816.F32.BF16 R12, R44.reuse, R34, R12 ;  /* 0x000000222c0c723c */ /* 0x040fe2000004180c */
[----:B------:R-:W-:Y:S02]  /*bd30*/  FADD.FTZ R110, R110, R124 ;  /* 0x0000007c6e6e7221 */ /* 0x000fe40000010000 */
[----:B------:R-:W-:Y:S01]  /*bd40*/  FADD.FTZ R108, R56, R108 ;  /* 0x0000006c386c7221 */ /* 0x000fe20000010000 */
[----:B------:R-:W2:Y:S01]  /*bd50*/  MUFU.EX2 R245, R245 ;  /* 0x000000f500f57308 */ /* 0x000ea20000000800 */
[----:B-1----:R-:W-:Y:S01]  /*bd60*/  F2FP.BF16.PACK_AB R33, R192, R193 ;  /* 0x000000c1c021723e */ /* 0x002fe200000010ff */
[----:B------:R-:W-:Y:S02]  /*bd70*/  FADD.FTZ R114, R119, R114 ;  /* 0x0000007277727221 */ /* 0x000fe40000010000 */
[----:B------:R-:W-:Y:S01]  /*bd80*/  HMMA.16816.F32.BF16 R16, R44, R36, R16 ;  /* 0x000000242c10723c */ /* 0x000fe20000041810 */
[----:B------:R-:W-:-:S02]  /*bd90*/  FADD.FTZ R112, R102, R112 ;  /* 0x0000007066707221 */ /* 0x000fc40000010000 */
[----:B------:R-:W-:Y:S01]  /*bda0*/  FADD.FTZ R110, R75, R110 ;  /* 0x0000006e4b6e7221 */ /* 0x000fe20000010000 */
[----:B------:R-:W-:Y:S01]  /*bdb0*/  MUFU.EX2 R249, R249 ;  /* 0x000000f900f97308 */ /* 0x000fe20000000800 */
[----:B------:R-:W-:Y:S01]  /*bdc0*/  FADD.FTZ R108, R0, R108 ;  /* 0x0000006c006c7221 */ /* 0x000fe20000010000 */
[----:B------:R-:W-:Y:S01]  /*bdd0*/  MOV R0, R103 ;  /* 0x0000006700007202 */ /* 0x000fe20000000f00 */
[----:B------:R-:W-:Y:S01]  /*bde0*/  FFMA.FTZ R36, R155, c[0x0][0x23c], -R251 ;  /* 0x00008f009b247a23 */ /* 0x000fe200000108fb */
[----:B------:R-:W-:Y:S01]  /*bdf0*/  HMMA.16816.F32.BF16 R20, R44, R38, R20 ;  /* 0x000000262c14723c */ /* 0x000fe20000041814 */
[----:B------:R-:W1:Y:S01]  /*be00*/  LDSM.16.MT88.4 R44, [R212+0x4800] ;  /* 0x00480000d42c783b */ /* 0x000e620000004200 */
[----:B------:R-:W-:Y:S02]  /*be10*/  FADD.FTZ R114, R120, R114 ;  /* 0x0000007278727221 */ /* 0x000fe40000010000 */
[----:B------:R3:W4:Y:S01]  /*be20*/  MUFU.EX2 R133, R36 ;  /* 0x0000002400857308 */ /* 0x0007220000000800 */
[----:B------:R-:W-:-:S02]  /*be30*/  FADD.FTZ R112, R101, R112 ;  /* 0x0000007065707221 */ /* 0x000fc40000010000 */
[----:B------:R-:W-:Y:S01]  /*be40*/  FADD.FTZ R110, R74, R110 ;  /* 0x0000006e4a6e7221 */ /* 0x000fe20000010000 */
[C---:B------:R-:W-:Y:S01]  /*be50*/  HMMA.16816.F32.BF16 R28, R52.reuse, R34, R28 ;  /* 0x00000022341c723c */ /* 0x040fe2000004181c */
[----:B------:R-:W-:Y:S01]  /*be60*/  FADD.FTZ R108, R2, R108 ;  /* 0x0000006c026c7221 */ /* 0x000fe20000010000 */
[----:B------:R-:W-:Y:S01]  /*be70*/  MOV R2, R104 ;  /* 0x0000006800027202 */ /* 0x000fe20000000f00 */
[----:B------:R-:W-:Y:S01]  /*be80*/  FADD.FTZ R114, R121, R114 ;  /* 0x0000007279727221 */ /* 0x000fe20000010000 */
[----:B------:R-:W-:Y:S01]  /*be90*/  MUFU.EX2 R246, R246 ;  /* 0x000000f600f67308 */ /* 0x000fe20000000800 */
[----:B------:R-:W-:Y:S02]  /*bea0*/  FADD.FTZ R112, R100, R112 ;  /* 0x0000007064707221 */ /* 0x000fe40000010000 */
[----:B------:R-:W-:Y:S01]  /*beb0*/  F2FP.BF16.PACK_AB R34, R172, R165 ;  /* 0x000000a5ac22723e */ /* 0x000fe200000010ff */
[----:B------:R-:W-:Y:S01]  /*bec0*/  HMMA.16816.F32.BF16 R4, R52, R38, R4 ;  /* 0x000000263404723c */ /* 0x000fe20000041804 */
[----:B--2---:R-:W-:Y:S01]  /*bed0*/  F2FP.BF16.PACK_AB R35, R245, R203 ;  /* 0x000000cbf523723e */ /* 0x004fe200000010ff */
[----:B------:R-:W-:-:S02]  /*bee0*/  FADD.FTZ R110, R73, R110 ;  /* 0x0000006e496e7221 */ /* 0x000fc40000010000 */
[----:B---3--:R-:W-:Y:S01]  /*bef0*/  FFMA.FTZ R36, R154, c[0x0][0x23c], -R251 ;  /* 0x00008f009a247a23 */ /* 0x008fe200000108fb */
[----:B------:R-:W-:Y:S01]  /*bf00*/  MUFU.EX2 R200, R200 ;  /* 0x000000c800c87308 */ /* 0x000fe20000000800 */
[----:B------:R-:W-:Y:S01]  /*bf10*/  FADD.FTZ R108, R3, R108 ;  /* 0x0000006c036c7221 */ /* 0x000fe20000010000 */
[----:B------:R-:W-:Y:S01]  /*bf20*/  F2FP.BF16.PACK_AB R52, R98, R99 ;  /* 0x000000636234723e */ /* 0x000fe200000010ff */
[C---:B------:R-:W-:Y:S01]  /*bf30*/  HMMA.16816.F32.BF16 R16, R32.reuse, R48, R16 ;  /* 0x000000302010723c */ /* 0x040fe20000041810 */
[----:B------:R-:W-:Y:S01]  /*bf40*/  F2FP.BF16.PACK_AB R53, R71, R72 ;  /* 0x000000484735723e */ /* 0x000fe200000010ff */
[----:B------:R-:W-:Y:S01]  /*bf50*/  FADD.FTZ R114, R127, R114 ;  /* 0x000000727f727221 */ /* 0x000fe20000010000 */
[----:B------:R-:W-:Y:S01]  /*bf60*/  F2FP.BF16.PACK_AB R54, R96, R97 ;  /* 0x000000616036723e */ /* 0x000fe200000010ff */
[----:B------:R-:W-:Y:S01]  /*bf70*/  FADD.FTZ R112, R99, R112 ;  /* 0x0000007063707221 */ /* 0x000fe20000010000 */
[----:B------:R2:W3:Y:S01]  /*bf80*/  MUFU.EX2 R134, R36 ;  /* 0x0000002400867308 */ /* 0x0004e20000000800 */
[----:B------:R-:W-:Y:S01]  /*bf90*/  F2FP.BF16.PACK_AB R55, R69, R70 ;  /* 0x000000464537723e */ /* 0x000fe200000010ff */
[----:B------:R-:W-:Y:S01]  /*bfa0*/  FADD.FTZ R110, R72, R110 ;  /* 0x0000006e486e7221 */ /* 0x000fe20000010000 */
[----:B------:R-:W-:Y:S01]  /*bfb0*/  HMMA.16816.F32.BF16 R20, R32, R50, R20 ;  /* 0x000000322014723c */ /* 0x000fe20000041814 */
[----:B------:R-:W-:Y:S01]  /*bfc0*/  FADD.FTZ R108, R130, R108 ;  /* 0x0000006c826c7221 */ /* 0x000fe20000010000 */
[----:B----4-:R-:W-:Y:S01]  /*bfd0*/  MOV R239, R133 ;  /* 0x0000008500ef7202 */ /* 0x010fe20000000f00 */
[----:B------:R-:W-:Y:S01]  /*bfe0*/  FADD.FTZ R114, R193, R114 ;  /* 0x00000072c1727221 */ /* 0x000fe20000010000 */
[----:B------:R-:W-:Y:S01]  /*bff0*/  MOV R3, R105 ;  /* 0x0000006900037202 */ /* 0x000fe20000000f00 */
[----:B------:R-:W4:Y:S01]  /*c000*/  MUFU.EX2 R194, R194 ;  /* 0x000000c200c27308 */ /* 0x000f220000000800 */
[----:B------:R-:W-:-:S02]  /*c010*/  FADD.FTZ R112, R98, R112 ;  /* 0x0000007062707221 */ /* 0x000fc40000010000 */
[----:B------:R-:W-:Y:S01]  /*c020*/  HMMA.16816.F32.BF16 R40, R52, R48, R40 ;  /* 0x000000303428723c */ /* 0x000fe20000041828 */
[----:B------:R-:W-:Y:S02]  /*c030*/  FADD.FTZ R110, R71, R110 ;  /* 0x0000006e476e7221 */ /* 0x000fe40000010000 */
[----:B------:R-:W-:Y:S01]  /*c040*/  FADD.FTZ R108, R131, R108 ;  /* 0x0000006c836c7221 */ /* 0x000fe20000010000 */
[----:B--2---:R-:W-:Y:S01]  /*c050*/  LDSM.16.MT88.4 R36, [R211+0x4c00] ;  /* 0x004c0000d324783b */ /* 0x004fe20000004200 */
[----:B------:R-:W-:Y:S01]  /*c060*/  MUFU.EX2 R202, R202 ;  /* 0x000000ca00ca7308 */ /* 0x000fe20000000800 */
[----:B------:R-:W-:Y:S02]  /*c070*/  FADD.FTZ R114, R192, R114 ;  /* 0x00000072c0727221 */ /* 0x000fe40000010000 */
[----:B-1----:R-:W-:Y:S01]  /*c080*/  HMMA.16816.F32.BF16 R8, R32, R44, R8 ;  /* 0x0000002c2008723c */ /* 0x002fe20000041808 */
[----:B------:R-:W-:Y:S01]  /*c090*/  FADD.FTZ R112, R97, R112 ;  /* 0x0000007061707221 */ /* 0x000fe20000010000 */
[----:B---3--:R-:W-:Y:S01]  /*c0a0*/  MOV R244, R134 ;  /* 0x0000008600f47202 */ /* 0x008fe20000000f00 */
[----:B------:R-:W-:-:S02]  /*c0b0*/  FADD.FTZ R110, R70, R110 ;  /* 0x0000006e466e7221 */ /* 0x000fc40000010000 */
[----:B------:R-:W-:Y:S01]  /*c0c0*/  FADD.FTZ R108, R165, R108 ;  /* 0x0000006ca56c7221 */ /* 0x000fe20000010000 */
[----:B------:R-:W1:Y:S01]  /*c0d0*/  MUFU.EX2 R196, R196 ;  /* 0x000000c400c47308 */ /* 0x000e620000000800 */
[----:B------:R-:W-:Y:S01]  /*c0e0*/  FADD.FTZ R114, R203, R114 ;  /* 0x00000072cb727221 */ /* 0x000fe20000010000 */
[----:B------:R-:W-:Y:S01]  /*c0f0*/  HMMA.16816.F32.BF16 R12, R32, R46, R12 ;  /* 0x0000002e200c723c */ /* 0x000fe2000004180c */
[----:B------:R-:W2:Y:S01]  /*c100*/  LDSM.16.MT88.4 R32, [R212+0x4c00] ;  /* 0x004c0000d420783b */ /* 0x000ea20000004200 */
[--C-:B------:R-:W-:Y:S02]  /*c110*/  FFMA.FTZ R171, R171, c[0x0][0x23c], -R251.reuse ;  /* 0x00008f00abab7a23 */ /* 0x100fe400000108fb */
[--C-:B------:R-:W-:Y:S02]  /*c120*/  FFMA.FTZ R184, R184, c[0x0][0x23c], -R251.reuse ;  /* 0x00008f00b8b87a23 */ /* 0x100fe400000108fb */
[----:B------:R-:W-:Y:S01]  /*c130*/  MUFU.EX2 R198, R198 ;  /* 0x000000c600c67308 */ /* 0x000fe20000000800 */
[--C-:B------:R-:W-:Y:S01]  /*c140*/  FFMA.FTZ R179, R179, c[0x0][0x23c], -R251.reuse ;  /* 0x00008f00b3b37a23 */ /* 0x100fe200000108fb */
[----:B------:R-:W-:Y:S01]  /*c150*/  HMMA.16816.F32.BF16 R24, R52, R44, R24 ;  /* 0x0000002c3418723c */ /* 0x000fe20000041818 */
[----:B------:R-:W-:-:S02]  /*c160*/  FFMA.FTZ R187, R187, c[0x0][0x23c], -R251 ;  /* 0x00008f00bbbb7a23 */ /* 0x000fc400000108fb */
[--C-:B------:R-:W-:Y:S02]  /*c170*/  FFMA.FTZ R167, R167, c[0x0][0x23c], -R243.reuse ;  /* 0x00008f00a7a77a23 */ /* 0x100fe400000108f3 */
[----:B------:R-:W-:Y:S01]  /*c180*/  FFMA.FTZ R166, R166, c[0x0][0x23c], -R243 ;  /* 0x00008f00a6a67a23 */ /* 0x000fe200000108f3 */
[----:B------:R-:W-:Y:S01]  /*c190*/  MUFU.EX2 R197, R197 ;  /* 0x000000c500c57308 */ /* 0x000fe20000000800 */
[----:B------:R-:W-:Y:S01]  /*c1a0*/  FFMA.FTZ R44, R153, c[0x0][0x23c], -R157 ;  /* 0x00008f00992c7a23 */ /* 0x000fe2000001089d */
[C---:B------:R-:W-:Y:S01]  /*c1b0*/  HMMA.16816.F32.BF16 R28, R52.reuse, R46, R28 ;  /* 0x0000002e341c723c */ /* 0x040fe2000004181c */
[----:B----4-:R-:W-:Y:S01]  /*c1c0*/  F2FP.BF16.PACK_AB R45, R194, R200 ;  /* 0x000000c8c22d723e */ /* 0x010fe200000010ff */
[--C-:B------:R-:W-:Y:S02]  /*c1d0*/  FFMA.FTZ R169, R169, c[0x0][0x23c], -R243.reuse ;  /* 0x00008f00a9a97a23 */ /* 0x100fe400000108f3 */
[----:B------:R-:W-:Y:S02]  /*c1e0*/  FFMA.FTZ R174, R174, c[0x0][0x23c], -R243 ;  /* 0x00008f00aeae7a23 */ /* 0x000fe400000108f3 */
[----:B------:R3:W-:Y:S01]  /*c1f0*/  MUFU.EX2 R135, R44 ;  /* 0x0000002c00877308 */ /* 0x0007e20000000800 */
[----:B------:R-:W-:Y:S01]  /*c200*/  F2FP.BF16.PACK_AB R46, R134, R133 ;  /* 0x00000085862e723e */ /* 0x000fe200000010ff */
[----:B------:R-:W-:Y:S01]  /*c210*/  HMMA.16816.F32.BF16 R4, R52, R50, R4 ;  /* 0x000000323404723c */ /* 0x000fe20000041804 */
[----:B-1----:R-:W-:Y:S01]  /*c220*/  F2FP.BF16.PACK_AB R47, R196, R202 ;  /* 0x000000cac42f723e */ /* 0x002fe200000010ff */
[----:B------:R-:W1:Y:S01]  /*c230*/  LDSM.16.MT88.4 R48, [R211+0x5000] ;  /* 0x00500000d330783b */ /* 0x000e620000004200 */
[----:B------:R-:W-:-:S02]  /*c240*/  FADD.FTZ R112, R96, R112 ;  /* 0x0000007060707221 */ /* 0x000fc40000010000 */
[----:B------:R-:W-:Y:S01]  /*c250*/  FADD.FTZ R110, R69, R110 ;  /* 0x0000006e456e7221 */ /* 0x000fe20000010000 */
[----:B------:R-:W-:Y:S01]  /*c260*/  MUFU.EX2 R240, R240 ;  /* 0x000000f000f07308 */ /* 0x000fe20000000800 */
[----:B------:R-:W-:Y:S01]  /*c270*/  F2FP.BF16.PACK_AB R52, R94, R95 ;  /* 0x0000005f5e34723e */ /* 0x000fe200000010ff */
[----:B------:R-:W-:Y:S01]  /*c280*/  FADD.FTZ R108, R172, R108 ;  /* 0x0000006cac6c7221 */ /* 0x000fe20000010000 */
[----:B------:R-:W-:Y:S01]  /*c290*/  F2FP.BF16.PACK_AB R53, R67, R68 ;  /* 0x000000444335723e */ /* 0x000fe200000010ff */
[----:B------:R-:W-:Y:S01]  /*c2a0*/  FADD.FTZ R114, R245, R114 ;  /* 0x00000072f5727221 */ /* 0x000fe20000010000 */
[----:B------:R-:W-:Y:S01]  /*c2b0*/  F2FP.BF16.PACK_AB R54, R92, R93 ;  /* 0x0000005d5c36723e */ /* 0x000fe200000010ff */
[----:B------:R-:W-:Y:S01]  /*c2c0*/  FADD.FTZ R112, R95, R112 ;  /* 0x000000705f707221 */ /* 0x000fe20000010000 */
[----:B------:R-:W-:Y:S01]  /*c2d0*/  F2FP.BF16.PACK_AB R55, R65, R66 ;  /* 0x000000424137723e */ /* 0x000fe200000010ff */
[----:B------:R-:W-:Y:S01]  /*c2e0*/  MUFU.EX2 R235, R235 ;  /* 0x000000eb00eb7308 */ /* 0x000fe20000000800 */
[----:B---3--:R-:W-:Y:S01]  /*c2f0*/  F2FP.BF16.PACK_AB R44, R246, R249 ;  /* 0x000000f9f62c723e */ /* 0x008fe200000010ff */
[----:B------:R-:W-:-:S02]  /*c300*/  FADD.FTZ R110, R68, R110 ;  /* 0x0000006e446e7221 */ /* 0x000fc40000010000 */
[----:B------:R-:W-:Y:S02]  /*c310*/  FADD.FTZ R108, R249, R108 ;  /* 0x0000006cf96c7221 */ /* 0x000fe40000010000 */
[-C--:B--2---:R-:W-:Y:S01]  /*c320*/  HMMA.16816.F32.BF16 R24, R52, R32.reuse, R24 ;  /* 0x000000203418723c */ /* 0x084fe20000041818 */
[----:B------:R-:W-:Y:S01]  /*c330*/  FADD.FTZ R114, R200, R114 ;  /* 0x00000072c8727221 */ /* 0x000fe20000010000 */
[----:B------:R-:W-:Y:S01]  /*c340*/  MUFU.EX2 R191, R191 ;  /* 0x000000bf00bf7308 */ /* 0x000fe20000000800 */
[----:B------:R-:W-:Y:S02]  /*c350*/  FFMA.FTZ R252, R252, c[0x0][0x23c], -R157 ;  /* 0x00008f00fcfc7a23 */ /* 0x000fe4000001089d */
[----:B------:R-:W-:Y:S02]  /*c360*/  FADD.FTZ R112, R94, R112 ;  /* 0x000000705e707221 */ /* 0x000fe40000010000 */
[----:B------:R-:W-:Y:S01]  /*c370*/  FADD.FTZ R110, R67, R110 ;  /* 0x0000006e436e7221 */ /* 0x000fe20000010000 */
[----:B------:R-:W-:Y:S01]  /*c380*/  HMMA.16816.F32.BF16 R8, R44, R32, R8 ;  /* 0x000000202c08723c */ /* 0x000fe20000041808 */
[----:B------:R-:W-:Y:S01]  /*c390*/  FADD.FTZ R108, R246, R108 ;  /* 0x0000006cf66c7221 */ /* 0x000fe20000010000 */
[----:B------:R-:W2:Y:S01]  /*c3a0*/  MUFU.EX2 R186, R186 ;  /* 0x000000ba00ba7308 */ /* 0x000ea20000000800 */
[----:B------:R-:W-:-:S02]  /*c3b0*/  FADD.FTZ R114, R194, R114 ;  /* 0x00000072c2727221 */ /* 0x000fc40000010000 */
[--C-:B------:R-:W-:Y:S02]  /*c3c0*/  FFMA.FTZ R250, R250, c[0x0][0x23c], -R157.reuse ;  /* 0x00008f00fafa7a23 */ /* 0x100fe4000001089d */
[----:B------:R-:W-:Y:S01]  /*c3d0*/  FFMA.FTZ R32, R159, c[0x0][0x23c], -R157 ;  /* 0x00008f009f207a23 */ /* 0x000fe2000001089d */
[C---:B------:R-:W-:Y:S01]  /*c3e0*/  HMMA.16816.F32.BF16 R12, R44.reuse, R34, R12 ;  /* 0x000000222c0c723c */ /* 0x040fe2000004180c */
[--C-:B------:R-:W-:Y:S01]  /*c3f0*/  FFMA.FTZ R190, R190, c[0x0][0x23c], -R251.reuse ;  /* 0x00008f00bebe7a23 */ /* 0x100fe200000108fb */
[----:B------:R-:W-:Y:S01]  /*c400*/  MUFU.EX2 R178, R178 ;  /* 0x000000b200b27308 */ /* 0x000fe20000000800 */
[--C-:B------:R-:W-:Y:S02]  /*c410*/  FFMA.FTZ R199, R199, c[0x0][0x23c], -R251.reuse ;  /* 0x00008f00c7c77a23 */ /* 0x100fe400000108fb */
[--C-:B------:R-:W-:Y:S02]  /*c420*/  FFMA.FTZ R247, R247, c[0x0][0x23c], -R251.reuse ;  /* 0x00008f00f7f77a23 */ /* 0x100fe400000108fb */
[----:B------:R-:W-:Y:S01]  /*c430*/  FFMA.FTZ R248, R248, c[0x0][0x23c], -R251 ;  /* 0x00008f00f8f87a23 */ /* 0x000fe200000108fb */
[----:B------:R-:W-:Y:S01]  /*c440*/  HMMA.16816.F32.BF16 R16, R44, R36, R16 ;  /* 0x000000242c10723c */ /* 0x000fe20000041810 */
[----:B------:R-:W-:Y:S01]  /*c450*/  FADD.FTZ R112, R93, R112 ;  /* 0x000000705d707221 */ /* 0x000fe20000010000 */
[----:B------:R-:W3:Y:S01]  /*c460*/  MUFU.EX2 R175, R175 ;  /* 0x000000af00af7308 */ /* 0x000ee20000000800 */
[----:B--2---:R-:W-:Y:S01]  /*c470*/  F2FP.BF16.PACK_AB R33, R186, R191 ;  /* 0x000000bfba21723e */ /* 0x004fe200000010ff */
[----:B------:R-:W-:-:S02]  /*c480*/  FADD.FTZ R110, R66, R110 ;  /* 0x0000006e426e7221 */ /* 0x000fc40000010000 */
[----:B------:R-:W-:Y:S02]  /*c490*/  FADD.FTZ R108, R239, R108 ;  /* 0x0000006cef6c7221 */ /* 0x000fe40000010000 */
[----:B------:R-:W-:Y:S01]  /*c4a0*/  HMMA.16816.F32.BF16 R20, R44, R38, R20 ;  /* 0x000000262c14723c */ /* 0x000fe20000041814 */
[----:B------:R-:W2:Y:S01]  /*c4b0*/  LDSM.16.MT88.4 R44, [R212+0x5000] ;  /* 0x00500000d42c783b */ /* 0x000ea20000004200 */
[----:B------:R4:W5:Y:S01]  /*c4c0*/  MUFU.EX2 R132, R32 ;  /* 0x0000002000847308 */ /* 0x0009620000000800 */
[----:B------:R-:W-:Y:S02]  /*c4d0*/  FADD.FTZ R114, R202, R114 ;  /* 0x00000072ca727221 */ /* 0x000fe40000010000 */
[----:B------:R-:W-:Y:S02]  /*c4e0*/  FADD.FTZ R112, R92, R112 ;  /* 0x000000705c707221 */ /* 0x000fe40000010000 */
[----:B------:R-:W-:Y:S01]  /*c4f0*/  FADD.FTZ R110, R65, R110 ;  /* 0x0000006e416e7221 */ /* 0x000fe20000010000 */
[----:B------:R-:W-:Y:S01]  /*c500*/  HMMA.16816.F32.BF16 R28, R52, R34, R28 ;  /* 0x00000022341c723c */ /* 0x000fe2000004181c */
[----:B------:R-:W-:Y:S01]  /*c510*/  FADD.FTZ R108, R244, R108 ;  /* 0x0000006cf46c7221 */ /* 0x000fe20000010000 */
[----:B------:R-:W1:Y:S01]  /*c520*/  MUFU.EX2 R90, R90 ;  /* 0x0000005a005a7308 */ /* 0x000e620000000800 */
[----:B------:R-:W-:-:S02]  /*c530*/  FADD.FTZ R114, R196, R114 ;  /* 0x00000072c4727221 */ /* 0x000fc40000010000 */
[--C-:B------:R-:W-:Y:S02]  /*c540*/  FFMA.FTZ R234, R234, c[0x0][0x23c], -R243.reuse ;  /* 0x00008f00eaea7a23 */ /* 0x100fe400000108f3 */
[----:B------:R-:W-:Y:S01]  /*c550*/  F2FP.BF16.PACK_AB R34, R235, R240 ;  /* 0x000000f0eb22723e */ /* 0x000fe200000010ff */
[C---:B------:R-:W-:Y:S01]  /*c560*/  HMMA.16816.F32.BF16 R40, R52.reuse, R36, R40 ;  /* 0x000000243428723c */ /* 0x040fe20000041828 */
[----:B---3--:R-:W-:Y:S01]  /*c570*/  F2FP.BF16.PACK_AB R35, R175, R178 ;  /* 0x000000b2af23723e */ /* 0x008fe200000010ff */
[----:B------:R-:W-:Y:S01]  /*c580*/  MUFU.EX2 R89, R89 ;  /* 0x0000005900597308 */ /* 0x000fe20000000800 */
[----:B----4-:R-:W-:Y:S01]  /*c590*/  F2FP.BF16.PACK_AB R32, R197, R198 ;  /* 0x000000c6c520723e */ /* 0x010fe200000010ff */
[--C-:B------:R-:W-:Y:S01]  /*c5a0*/  FFMA.FTZ R241, R241, c[0x0][0x23c], -R243.reuse ;  /* 0x00008f00f1f17a23 */ /* 0x100fe200000108f3 */
[----:B-----5:R-:W-:Y:S01]  /*c5b0*/  MOV R251, R132 ;  /* 0x0000008400fb7202 */ /* 0x020fe20000000f00 */
[--C-:B------:R-:W-:Y:S02]  /*c5c0*/  FFMA.FTZ R132, R177, c[0x0][0x23c], -R243.reuse ;  /* 0x00008f00b1847a23 */ /* 0x100fe400000108f3 */
[----:B------:R-:W-:Y:S01]  /*c5d0*/  HMMA.16816.F32.BF16 R4, R52, R38, R4 ;  /* 0x000000263404723c */ /* 0x000fe20000041804 */
[----:B------:R-:W-:Y:S01]  /*c5e0*/  LDSM.16.MT88.4 R36, [R211+0x5400] ;  /* 0x00540000d324783b */ /* 0x000fe20000004200 */
[----:B------:R-:W3:Y:S01]  /*c5f0*/  MUFU.EX2 R88, R88 ;  /* 0x0000005800587308 */ /* 0x000ee20000000800 */
[----:B------:R-:W-:Y:S01]  /*c600*/  FFMA.FTZ R242, R242, c[0x0][0x23c], -R243 ;  /* 0x00008f00f2f27a23 */ /* 0x000fe200000108f3 */
[----:B------:R-:W-:Y:S01]  /*c610*/  MOV R243, R135 ;  /* 0x0000008700f37202 */ /* 0x000fe20000000f00 */
[----:B------:R-:W-:-:S02]  /*c620*/  FADD.FTZ R112, R91, R112 ;  /* 0x000000705b707221 */ /* 0x000fc40000010000 */
[----:B-1----:R-:W-:Y:S01]  /*c630*/  F2FP.BF16.PACK_AB R52, R90, R91 ;  /* 0x0000005b5a34723e */ /* 0x002fe200000010ff */
[C---:B------:R-:W-:Y:S01]  /*c640*/  HMMA.16816.F32.BF16 R16, R32.reuse, R48, R16 ;  /* 0x000000302010723c */ /* 0x040fe20000041810 */
[----:B------:R-:W-:Y:S01]  /*c650*/  FADD.FTZ R108, R198, R108 ;  /* 0x0000006cc66c7221 */ /* 0x000fe20000010000 */
[----:B------:R-:W1:Y:S01]  /*c660*/  MUFU.EX2 R64, R64 ;  /* 0x0000004000407308 */ /* 0x000e620000000800 */
[----:B------:R-:W-:Y:S02]  /*c670*/  FADD.FTZ R114, R191, R114 ;  /* 0x00000072bf727221 */ /* 0x000fe40000010000 */
[----:B------:R-:W-:Y:S02]  /*c680*/  FADD.FTZ R112, R90, R112 ;  /* 0x000000705a707221 */ /* 0x000fe40000010000 */
[----:B------:R-:W-:Y:S01]  /*c690*/  FADD.FTZ R108, R197, R108 ;  /* 0x0000006cc56c7221 */ /* 0x000fe20000010000 */
[----:B------:R-:W-:Y:S01]  /*c6a0*/  HMMA.16816.F32.BF16 R20, R32, R50, R20 ;  /* 0x000000322014723c */ /* 0x000fe20000041814 */
[----:B------:R-:W-:Y:S01]  /*c6b0*/  FADD.FTZ R114, R186, R114 ;  /* 0x00000072ba727221 */ /* 0x000fe20000010000 */
[----:B------:R-:W4:Y:S01]  /*c6c0*/  MUFU.EX2 R63, R63 ;  /* 0x0000003f003f7308 */ /* 0x000f220000000800 */
[----:B---3--:R-:W-:Y:S01]  /*c6d0*/  F2FP.BF16.PACK_AB R54, R88, R89 ;  /* 0x000000595836723e */ /* 0x008fe200000010ff */
[----:B------:R-:W-:-:S02]  /*c6e0*/  FADD.FTZ R112, R89, R112 ;  /* 0x0000007059707221 */ /* 0x000fc40000010000 */
[----:B------:R-:W-:Y:S02]  /*c6f0*/  FADD.FTZ R108, R240, R108 ;  /* 0x0000006cf06c7221 */ /* 0x000fe40000010000 */
[C---:B--2---:R-:W-:Y:S01]  /*c700*/  HMMA.16816.F32.BF16 R8, R32.reuse, R44, R8 ;  /* 0x0000002c2008723c */ /* 0x044fe20000041808 */
[----:B------:R-:W-:Y:S01]  /*c710*/  FADD.FTZ R114, R178, R114 ;  /* 0x00000072b2727221 */ /* 0x000fe20000010000 */
[----:B------:R-:W2:Y:S01]  /*c720*/  MUFU.EX2 R62, R62 ;  /* 0x0000003e003e7308 */ /* 0x000ea20000000800 */
[----:B-1----:R-:W-:Y:S02]  /*c730*/  FADD.FTZ R110, R64, R110 ;  /* 0x0000006e406e7221 */ /* 0x002fe40000010000 */
[--C-:B------:R-:W-:Y:S02]  /*c740*/  FFMA.FTZ R189, R189, c[0x0][0x23c], -R157.reuse ;  /* 0x00008f00bdbd7a23 */ /* 0x100fe4000001089d */
[----:B------:R-:W-:Y:S01]  /*c750*/  FFMA.FTZ R201, R201, c[0x0][0x23c], -R157 ;  /* 0x00008f00c9c97a23 */ /* 0x000fe2000001089d */
[----:B------:R-:W-:Y:S01]  /*c760*/  HMMA.16816.F32.BF16 R12, R32, R46, R12 ;  /* 0x0000002e200c723c */ /* 0x000fe2000004180c */
[----:B------:R-:W1:Y:S01]  /*c770*/  LDSM.16.MT88.4 R32, [R212+0x5400] ;  /* 0x00540000d420783b */ /* 0x000e620000004200 */
[----:B------:R-:W3:Y:S01]  /*c780*/  MUFU.EX2 R61, R61 ;  /* 0x0000003d003d7308 */ /* 0x000ee20000000800 */
[C---:B----4-:R-:W-:Y:S01]  /*c790*/  F2FP.BF16.PACK_AB R53, R63.reuse, R64 ;  /* 0x000000403f35723e */ /* 0x050fe200000010ff */
[----:B------:R-:W-:-:S02]  /*c7a0*/  FADD.FTZ R110, R63, R110 ;  /* 0x0000006e3f6e7221 */ /* 0x000fc40000010000 */
[----:B------:R-:W-:Y:S02]  /*c7b0*/  FADD.FTZ R112, R88, R112 ;  /* 0x0000007058707221 */ /* 0x000fe40000010000 */
[----:B------:R-:W-:Y:S02]  /*c7c0*/  FADD.FTZ R108, R235, R108 ;  /* 0x0000006ceb6c7221 */ /* 0x000fe40000010000 */
[----:B------:R-:W4:Y:S01]  /*c7d0*/  MUFU.EX2 R188, R188 ;  /* 0x000000bc00bc7308 */ /* 0x000f220000000800 */
[----:B--2---:R-:W-:Y:S02]  /*c7e0*/  FADD.FTZ R110, R62, R110 ;  /* 0x0000006e3e6e7221 */ /* 0x004fe40000010000 */
[----:B------:R-:W-:Y:S02]  /*c7f0*/  FADD.FTZ R114, R175, R114 ;  /* 0x00000072af727221 */ /* 0x000fe40000010000 */
[--C-:B------:R-:W-:Y:S02]  /*c800*/  FFMA.FTZ R142, R158, c[0x0][0x23c], -R157.reuse ;  /* 0x00008f009e8e7a23 */ /* 0x100fe4000001089d */
[----:B------:R-:W-:Y:S01]  /*c810*/  FFMA.FTZ R141, R156, c[0x0][0x23c], -R157 ;  /* 0x00008f009c8d7a23 */ /* 0x000fe2000001089d */
[----:B------:R-:W2:Y:S01]  /*c820*/  MUFU.EX2 R176, R176 ;  /* 0x000000b000b07308 */ /* 0x000ea20000000800 */
[C---:B---3--:R-:W-:Y:S01]  /*c830*/  F2FP.BF16.PACK_AB R55, R61.reuse, R62 ;  /* 0x0000003e3d37723e */ /* 0x048fe200000010ff */
[----:B------:R-:W-:-:S06]  /*c840*/  FADD.FTZ R110, R61, R110 ;  /* 0x0000006e3d6e7221 */ /* 0x000fcc0000010000 */
[----:B------:R-:W3:Y:S01]  /*c850*/  MUFU.EX2 R185, R185 ;  /* 0x000000b900b97308 */ /* 0x000ee20000000800 */
[----:B------:R-:W-:Y:S01]  /*c860*/  HMMA.16816.F32.BF16 R40, R52, R48, R40 ;  /* 0x000000303428723c */ /* 0x000fe20000041828 */
[----:B----4-:R-:W-:-:S06]  /*c870*/  FADD.FTZ R108, R188, R108 ;  /* 0x0000006cbc6c7221 */ /* 0x010fcc0000010000 */
[----:B------:R-:W4:Y:S01]  /*c880*/  MUFU.EX2 R195, R195 ;  /* 0x000000c300c37308 */ /* 0x000f220000000800 */
[----:B------:R-:W-:Y:S01]  /*c890*/  HMMA.16816.F32.BF16 R4, R52, R50, R4 ;  /* 0x000000323404723c */ /* 0x000fe20000041804 */
[C---:B--2---:R-:W-:Y:S01]  /*c8a0*/  F2FP.BF16.PACK_AB R48, R176.reuse, R188 ;  /* 0x000000bcb030723e */ /* 0x044fe200000010ff */
[----:B------:R-:W-:-:S05]  /*c8b0*/  FADD.FTZ R108, R176, R108 ;  /* 0x0000006cb06c7221 */ /* 0x000fca0000010000 */
[----:B------:R-:W2:Y:S01]  /*c8c0*/  MUFU.EX2 R173, R173 ;  /* 0x000000ad00ad7308 */ /* 0x000ea20000000800 */
[----:B------:R-:W-:Y:S01]  /*c8d0*/  HMMA.16816.F32.BF16 R24, R52, R44, R24 ;  /* 0x0000002c3418723c */ /* 0x000fe20000041818 */
[----:B---3--:R-:W-:-:S06]  /*c8e0*/  FADD.FTZ R108, R185, R108 ;  /* 0x0000006cb96c7221 */ /* 0x008fcc0000010000 */
[----:B------:R-:W3:Y:S01]  /*c8f0*/  MUFU.EX2 R164, R164 ;  /* 0x000000a400a47308 */ /* 0x000ee20000000800 */
[C---:B----4-:R-:W-:Y:S01]  /*c900*/  F2FP.BF16.PACK_AB R50, R195.reuse, R185 ;  /* 0x000000b9c332723e */ /* 0x050fe200000010ff */
[----:B------:R-:W-:Y:S01]  /*c910*/  HMMA.16816.F32.BF16 R28, R52, R46, R28 ;  /* 0x0000002e341c723c */ /* 0x000fe2000004181c */
[----:B------:R-:W4:Y:S01]  /*c920*/  LDSM.16.MT88.4 R44, [R212+0x5800] ;  /* 0x00580000d42c783b */ /* 0x000f220000004200 */
[----:B------:R-:W-:-:S04]  /*c930*/  FADD.FTZ R108, R195, R108 ;  /* 0x0000006cc36c7221 */ /* 0x000fc80000010000 */
[----:B------:R-:W5:Y:S01]  /*c940*/  MUFU.EX2 R168, R168 ;  /* 0x000000a800a87308 */ /* 0x000f620000000800 */
[----:B--2---:R-:W-:-:S07]  /*c950*/  FADD.FTZ R114, R173, R114 ;  /* 0x00000072ad727221 */ /* 0x004fce0000010000 */
[----:B------:R-:W2:Y:S01]  /*c960*/  MUFU.EX2 R170, R170 ;  /* 0x000000aa00aa7308 */ /* 0x000ea20000000800 */
[C---:B---3--:R-:W-:Y:S01]  /*c970*/  F2FP.BF16.PACK_AB R49, R164.reuse, R173 ;  /* 0x000000ada431723e */ /* 0x048fe200000010ff */
[----:B------:R-:W-:-:S06]  /*c980*/  FADD.FTZ R114, R164, R114 ;  /* 0x00000072a4727221 */ /* 0x000fcc0000010000 */
[----:B------:R-:W3:Y:S01]  /*c990*/  MUFU.EX2 R87, R87 ;  /* 0x0000005700577308 */ /* 0x000ee20000000800 */
[----:B-----5:R-:W-:Y:S01]  /*c9a0*/  FADD.FTZ R114, R168, R114 ;  /* 0x00000072a8727221 */ /* 0x020fe20000010000 */
[----:B--2---:R-:W-:-:S06]  /*c9b0*/  F2FP.BF16.PACK_AB R51, R170, R168 ;  /* 0x000000a8aa33723e */ /* 0x004fcc00000010ff */
[----:B------:R-:W2:Y:S01]  /*c9c0*/  MUFU.EX2 R86, R86 ;  /* 0x0000005600567308 */ /* 0x000ea20000000800 */
[----:B------:R-:W-:Y:S01]  /*c9d0*/  FADD.FTZ R114, R170, R114 ;  /* 0x00000072aa727221 */ /* 0x000fe20000010000 */
[----:B-1----:R-:W-:Y:S01]  /*c9e0*/  HMMA.16816.F32.BF16 R8, R48, R32, R8 ;  /* 0x000000203008723c */ /* 0x002fe20000041808 */
[----:B---3--:R-:W-:-:S05]  /*c9f0*/  FADD.FTZ R112, R87, R112 ;  /* 0x0000007057707221 */ /* 0x008fca0000010000 */
[----:B------:R-:W1:Y:S02]  /*ca00*/  MUFU.EX2 R85, R85 ;  /* 0x0000005500557308 */ /* 0x000e640000000800 */
[C---:B------:R-:W-:Y:S06]  /*ca10*/  HMMA.16816.F32.BF16 R12, R48.reuse, R34, R12 ;  /* 0x00000022300c723c */ /* 0x040fec000004180c */
[----:B------:R-:W3:Y:S01]  /*ca20*/  MUFU.EX2 R84, R84 ;  /* 0x0000005400547308 */ /* 0x000ee20000000800 */
[C---:B--2---:R-:W-:Y:S01]  /*ca30*/  F2FP.BF16.PACK_AB R52, R86.reuse, R87 ;  /* 0x000000575634723e */ /* 0x044fe200000010ff */
[----:B------:R-:W-:Y:S01]  /*ca40*/  FADD.FTZ R112, R86, R112 ;  /* 0x0000007056707221 */ /* 0x000fe20000010000 */
[----:B------:R-:W-:Y:S05]  /*ca50*/  HMMA.16816.F32.BF16 R16, R48, R36, R16 ;  /* 0x000000243010723c */ /* 0x000fea0000041810 */
[----:B------:R-:W2:Y:S01]  /*ca60*/  MUFU.EX2 R60, R60 ;  /* 0x0000003c003c7308 */ /* 0x000ea20000000800 */
[----:B-1----:R-:W-:-:S02]  /*ca70*/  FADD.FTZ R112, R85, R112 ;  /* 0x0000007055707221 */ /* 0x002fc40000010000 */
[----:B------:R-:W-:Y:S01]  /*ca80*/  HMMA.16816.F32.BF16 R20, R48, R38, R20 ;  /* 0x000000263014723c */ /* 0x000fe20000041814 */
[----:B------:R-:W1:Y:S04]  /*ca90*/  LDSM.16.MT88.4 R48, [R211+0x5800] ;  /* 0x00580000d330783b */ /* 0x000e680000004200 */
[----:B------:R-:W5:Y:S01]  /*caa0*/  MUFU.EX2 R59, R59 ;  /* 0x0000003b003b7308 */ /* 0x000f620000000800 */
[C---:B---3--:R-:W-:Y:S01]  /*cab0*/  F2FP.BF16.PACK_AB R54, R84.reuse, R85 ;  /* 0x000000555436723e */ /* 0x048fe200000010ff */
[----:B------:R-:W-:-:S06]  /*cac0*/  FADD.FTZ R112, R84, R112 ;  /* 0x0000007054707221 */ /* 0x000fcc0000010000 */
[----:B------:R-:W3:Y:S01]  /*cad0*/  MUFU.EX2 R58, R58 ;  /* 0x0000003a003a7308 */ /* 0x000ee20000000800 */
[----:B--2---:R-:W-:-:S07]  /*cae0*/  FADD.FTZ R110, R60, R110 ;  /* 0x0000006e3c6e7221 */ /* 0x004fce0000010000 */
[----:B------:R-:W2:Y:S01]  /*caf0*/  MUFU.EX2 R57, R57 ;  /* 0x0000003900397308 */ /* 0x000ea20000000800 */
[C---:B-----5:R-:W-:Y:S01]  /*cb00*/  F2FP.BF16.PACK_AB R53, R59.reuse, R60 ;  /* 0x0000003c3b35723e */ /* 0x060fe200000010ff */
[----:B------:R-:W-:-:S06]  /*cb10*/  FADD.FTZ R110, R59, R110 ;  /* 0x0000006e3b6e7221 */ /* 0x000fcc0000010000 */
[----:B------:R-:W5:Y:S01]  /*cb20*/  MUFU.EX2 R171, R171 ;  /* 0x000000ab00ab7308 */ /* 0x000f620000000800 */
[----:B---3--:R-:W-:-:S07]  /*cb30*/  FADD.FTZ R110, R58, R110 ;  /* 0x0000006e3a6e7221 */ /* 0x008fce0000010000 */
[----:B------:R-:W3:Y:S01]  /*cb40*/  MUFU.EX2 R184, R184 ;  /* 0x000000b800b87308 */ /* 0x000ee20000000800 */
[C---:B--2---:R-:W-:Y:S01]  /*cb50*/  F2FP.BF16.PACK_AB R55, R57.reuse, R58 ;  /* 0x0000003a3937723e */ /* 0x044fe200000010ff */
[----:B------:R-:W-:-:S06]  /*cb60*/  FADD.FTZ R110, R57, R110 ;  /* 0x0000006e396e7221 */ /* 0x000fcc0000010000 */
[----:B------:R-:W2:Y:S01]  /*cb70*/  MUFU.EX2 R179, R179 ;  /* 0x000000b300b37308 */ /* 0x000ea20000000800 */
[----:B------:R-:W-:Y:S01]  /*cb80*/  HMMA.16816.F32.BF16 R24, R52, R32, R24 ;  /* 0x000000203418723c */ /* 0x000fe20000041818 */
[----:B-----5:R-:W-:-:S06]  /*cb90*/  FADD.FTZ R108, R171, R108 ;  /* 0x0000006cab6c7221 */ /* 0x020fcc0000010000 */
[----:B------:R-:W5:Y:S01]  /*cba0*/  MUFU.EX2 R187, R187 ;  /* 0x000000bb00bb7308 */ /* 0x000f620000000800 */
[----:B------:R-:W-:Y:S01]  /*cbb0*/  HMMA.16816.F32.BF16 R28, R52, R34, R28 ;  /* 0x00000022341c723c */ /* 0x000fe2000004181c */
[C---:B---3--:R-:W-:Y:S01]  /*cbc0*/  F2FP.BF16.PACK_AB R32, R184.reuse, R171 ;  /* 0x000000abb820723e */ /* 0x048fe200000010ff */
[----:B------:R-:W-:-:S05]  /*cbd0*/  FADD.FTZ R108, R184, R108 ;  /* 0x0000006cb86c7221 */ /* 0x000fca0000010000 */
[----:B------:R-:W3:Y:S01]  /*cbe0*/  MUFU.EX2 R167, R167 ;  /* 0x000000a700a77308 */ /* 0x000ee20000000800 */
[----:B------:R-:W-:Y:S01]  /*cbf0*/  HMMA.16816.F32.BF16 R40, R52, R36, R40 ;  /* 0x000000243428723c */ /* 0x000fe20000041828 */
[----:B--2---:R-:W-:-:S06]  /*cc00*/  FADD.FTZ R108, R179, R108 ;  /* 0x0000006cb36c7221 */ /* 0x004fcc0000010000 */
[----:B------:R-:W2:Y:S01]  /*cc10*/  MUFU.EX2 R166, R166 ;  /* 0x000000a600a67308 */ /* 0x000ea20000000800 */
[----:B------:R-:W-:Y:S01]  /*cc20*/  HMMA.16816.F32.BF16 R4, R52, R38, R4 ;  /* 0x000000263404723c */ /* 0x000fe20000041804 */
[C---:B-----5:R-:W-:Y:S01]  /*cc30*/  F2FP.BF16.PACK_AB R34, R187.reuse, R179 ;  /* 0x000000b3bb22723e */ /* 0x060fe200000010ff */
[----:B------:R-:W-:-:S05]  /*cc40*/  FADD.FTZ R108, R187, R108 ;  /* 0x0000006cbb6c7221 */ /* 0x000fca0000010000 */
[----:B------:R-:W5:Y:S01]  /*cc50*/  MUFU.EX2 R169, R169 ;  /* 0x000000a900a97308 */ /* 0x000f620000000800 */
[----:B---3--:R-:W-:-:S07]  /*cc60*/  FADD.FTZ R114, R167, R114 ;  /* 0x00000072a7727221 */ /* 0x008fce0000010000 */
[----:B------:R-:W3:Y:S01]  /*cc70*/  MUFU.EX2 R174, R174 ;  /* 0x000000ae00ae7308 */ /* 0x000ee20000000800 */
[C---:B--2---:R-:W-:Y:S01]  /*cc80*/  F2FP.BF16.PACK_AB R33, R166.reuse, R167 ;  /* 0x000000a7a621723e */ /* 0x044fe200000010ff */
[----:B------:R-:W-:-:S06]  /*cc90*/  FADD.FTZ R114, R166, R114 ;  /* 0x00000072a6727221 */ /* 0x000fcc0000010000 */
[----:B------:R-:W2:Y:S01]  /*cca0*/  MUFU.EX2 R83, R83 ;  /* 0x0000005300537308 */ /* 0x000ea20000000800 */
[----:B-----5:R-:W-:-:S07]  /*ccb0*/  FADD.FTZ R114, R169, R114 ;  /* 0x00000072a9727221 */ /* 0x020fce0000010000 */
[----:B------:R-:W5:Y:S01]  /*ccc0*/  MUFU.EX2 R82, R82 ;  /* 0x0000005200527308 */ /* 0x000f620000000800 */
[C---:B---3--:R-:W-:Y:S01]  /*ccd0*/  F2FP.BF16.PACK_AB R35, R174.reuse, R169 ;  /* 0x000000a9ae23723e */ /* 0x048fe200000010ff */
[----:B------:R-:W-:-:S06]  /*cce0*/  FADD.FTZ R114, R174, R114 ;  /* 0x00000072ae727221 */ /* 0x000fcc0000010000 */
[----:B------:R-:W3:Y:S01]  /*ccf0*/  MUFU.EX2 R81, R81 ;  /* 0x0000005100517308 */ /* 0x000ee20000000800 */
[----:B----4-:R-:W-:Y:S01]  /*cd00*/  HMMA.16816.F32.BF16 R8, R32, R44, R8 ;  /* 0x0000002c2008723c */ /* 0x010fe20000041808 */
[----:B--2---:R-:W-:-:S06]  /*cd10*/  FADD.FTZ R112, R83, R112 ;  /* 0x0000007053707221 */ /* 0x004fcc0000010000 */
[----:B------:R-:W2:Y:S01]  /*cd20*/  MUFU.EX2 R80, R80 ;  /* 0x0000005000507308 */ /* 0x000ea20000000800 */
[----:B------:R-:W-:Y:S01]  /*cd30*/  HMMA.16816.F32.BF16 R12, R32, R46, R12 ;  /* 0x0000002e200c723c */ /* 0x000fe2000004180c */
[----:B-----5:R-:W-:-:S06]  /*cd40*/  FADD.FTZ R112, R82, R112 ;  /* 0x0000007052707221 */ /* 0x020fcc0000010000 */
[----:B------:R-:W4:Y:S01]  /*cd50*/  MUFU.EX2 R252, R252 ;  /* 0x000000fc00fc7308 */ /* 0x000f220000000800 */
[----:B-1----:R-:W-:Y:S01]  /*cd60*/  HMMA.16816.F32.BF16 R16, R32, R48, R16 ;  /* 0x000000302010723c */ /* 0x002fe20000041810 */
[----:B---3--:R-:W-:-:S06]  /*cd70*/  FADD.FTZ R112, R81, R112 ;  /* 0x0000007051707221 */ /* 0x008fcc0000010000 */
[----:B------:R-:W1:Y:S01]  /*cd80*/  MUFU.EX2 R177, R250 ;  /* 0x000000fa00b17308 */ /* 0x000e620000000800 */
[----:B------:R-:W-:Y:S01]  /*cd90*/  HMMA.16816.F32.BF16 R20, R32, R50, R20 ;  /* 0x000000322014723c */ /* 0x000fe20000041814 */
[----:B--2---:R-:W-:-:S06]  /*cda0*/  FADD.FTZ R112, R80, R112 ;  /* 0x0000007050707221 */ /* 0x004fcc0000010000 */
[----:B------:R2:W3:Y:S01]  /*cdb0*/  MUFU.EX2 R52, R132 ;  /* 0x0000008400347308 */ /* 0x0004e20000000800 */
[----:B------:R-:W-:Y:S01]  /*cdc0*/  F2FP.BF16.PACK_AB R32, R82, R83 ;  /* 0x000000535220723e */ /* 0x000fe200000010ff */
[----:B----4-:R-:W-:Y:S01]  /*cdd0*/  FADD.FTZ R110, R252, R110 ;  /* 0x0000006efc6e7221 */ /* 0x010fe20000010000 */
[C---:B------:R-:W-:Y:S02]  /*cde0*/  F2FP.BF16.PACK_AB R33, R243.reuse, R252 ;  /* 0x000000fcf321723e */ /* 0x040fe400000010ff */
[----:B------:R-:W-:Y:S01]  /*cdf0*/  F2FP.BF16.PACK_AB R34, R80, R81 ;  /* 0x000000515022723e */ /* 0x000fe200000010ff */
[----:B------:R-:W-:Y:S02]  /*ce00*/  FADD.FTZ R110, R243, R110 ;  /* 0x0000006ef36e7221 */ /* 0x000fe40000010000 */
[----:B------:R-:W4:Y:S01]  /*ce10*/  MUFU.EX2 R36, R190 ;  /* 0x000000be00247308 */ /* 0x000f220000000800 */
[----:B-1----:R-:W-:Y:S01]  /*ce20*/  F2FP.BF16.PACK_AB R35, R177, R251 ;  /* 0x000000fbb123723e */ /* 0x002fe200000010ff */
[----:B------:R-:W-:-:S04]  /*ce30*/  FADD.FTZ R110, R251, R110 ;  /* 0x0000006efb6e7221 */ /* 0x000fc80000010000 */
[----:B------:R-:W-:Y:S01]  /*ce40*/  FADD.FTZ R110, R177, R110 ;  /* 0x0000006eb16e7221 */ /* 0x000fe20000010000 */
[----:B--2---:R-:W1:Y:S01]  /*ce50*/  LDSM.16.MT88.4 R132, [R211+0x5c00] ;  /* 0x005c0000d384783b */ /* 0x004e620000004200 */
[----:B------:R-:W2:Y:S01]  /*ce60*/  MUFU.EX2 R37, R199 ;  /* 0x000000c700257308 */ /* 0x000ea20000000800 */
[----:B------:R-:W-:Y:S01]  /*ce70*/  HMMA.16816.F32.BF16 R24, R32, R44, R24 ;  /* 0x0000002c2018723c */ /* 0x000fe20000041818 */
[----:B---3--:R-:W-:Y:S02]  /*ce80*/  FADD.FTZ R114, R52, R114 ;  /* 0x0000007234727221 */ /* 0x008fe40000010000 */
[----:B----4-:R-:W-:-:S04]  /*ce90*/  FADD.FTZ R108, R36, R108 ;  /* 0x0000006c246c7221 */ /* 0x010fc80000010000 */
[----:B------:R-:W3:Y:S01]  /*cea0*/  MUFU.EX2 R38, R247 ;  /* 0x000000f700267308 */ /* 0x000ee20000000800 */
[C---:B------:R-:W-:Y:S07]  /*ceb0*/  HMMA.16816.F32.BF16 R28, R32.reuse, R46, R28 ;  /* 0x0000002e201c723c */ /* 0x040fee000004181c */
[----:B------:R-:W4:Y:S01]  /*cec0*/  MUFU.EX2 R39, R248 ;  /* 0x000000f800277308 */ /* 0x000f220000000800 */
[----:B------:R-:W-:Y:S01]  /*ced0*/  HMMA.16816.F32.BF16 R40, R32, R48, R40 ;  /* 0x000000302028723c */ /* 0x000fe20000041828 */
[C---:B--2---:R-:W-:Y:S01]  /*cee0*/  F2FP.BF16.PACK_AB R136, R37.reuse, R36 ;  /* 0x000000242588723e */ /* 0x044fe200000010ff */
[----:B------:R-:W-:Y:S01]  /*cef0*/  FADD.FTZ R108, R37, R108 ;  /* 0x0000006c256c7221 */ /* 0x000fe20000010000 */
[----:B------:R-:W-:-:S04]  /*cf00*/  MOV R36, R106 ;  /* 0x0000006a00247202 */ /* 0x000fc80000000f00 */
[----:B------:R-:W2:Y:S01]  /*cf10*/  MUFU.EX2 R234, R234 ;  /* 0x000000ea00ea7308 */ /* 0x000ea20000000800 */
[----:B------:R-:W-:Y:S01]  /*cf20*/  HMMA.16816.F32.BF16 R4, R32, R50, R4 ;  /* 0x000000322004723c */ /* 0x000fe20000041804 */
[----:B---3--:R-:W-:-:S06]  /*cf30*/  FADD.FTZ R108, R38, R108 ;  /* 0x0000006c266c7221 */ /* 0x008fcc0000010000 */
[----:B------:R-:W3:Y:S01]  /*cf40*/  MUFU.EX2 R241, R241 ;  /* 0x000000f100f17308 */ /* 0x000ee20000000800 */
[C---:B----4-:R-:W-:Y:S01]  /*cf50*/  F2FP.BF16.PACK_AB R138, R39.reuse, R38 ;  /* 0x00000026278a723e */ /* 0x050fe200000010ff */
[----:B------:R-:W-:-:S06]  /*cf60*/  FADD.FTZ R237, R39, R108 ;  /* 0x0000006c27ed7221 */ /* 0x000fcc0000010000 */
[----:B------:R-:W4:Y:S01]  /*cf70*/  MUFU.EX2 R242, R242 ;  /* 0x000000f200f27308 */ /* 0x000f220000000800 */
[C---:B--2---:R-:W-:Y:S01]  /*cf80*/  F2FP.BF16.PACK_AB R137, R234.reuse, R52 ;  /* 0x00000034ea89723e */ /* 0x044fe200000010ff */
[----:B------:R-:W-:-:S06]  /*cf90*/  FADD.FTZ R114, R234, R114 ;  /* 0x00000072ea727221 */ /* 0x000fcc0000010000 */
[----:B------:R-:W2:Y:S01]  /*cfa0*/  MUFU.EX2 R79, R79 ;  /* 0x0000004f004f7308 */ /* 0x000ea20000000800 */
[----:B---3--:R-:W-:-:S07]  /*cfb0*/  FADD.FTZ R114, R241, R114 ;  /* 0x00000072f1727221 */ /* 0x008fce0000010000 */
[----:B------:R-:W3:Y:S01]  /*cfc0*/  MUFU.EX2 R78, R78 ;  /* 0x0000004e004e7308 */ /* 0x000ee20000000800 */
[C---:B----4-:R-:W-:Y:S01]  /*cfd0*/  F2FP.BF16.PACK_AB R139, R242.reuse, R241 ;  /* 0x000000f1f28b723e */ /* 0x050fe200000010ff */
[----:B------:R-:W-:-:S06]  /*cfe0*/  FADD.FTZ R236, R242, R114 ;  /* 0x00000072f2ec7221 */ /* 0x000fcc0000010000 */
[----:B------:R-:W4:Y:S01]  /*cff0*/  MUFU.EX2 R77, R77 ;  /* 0x0000004d004d7308 */ /* 0x000f220000000800 */
[----:B------:R-:W-:Y:S01]  /*d000*/  HMMA.16816.F32.BF16 R156, R136, R148, R8 ;  /* 0x00000094889c723c */ /* 0x000fe20000041808 */
[----:B--2---:R-:W-:-:S06]  /*d010*/  FADD.FTZ R112, R79, R112 ;  /* 0x000000704f707221 */ /* 0x004fcc0000010000 */
[----:B------:R-:W2:Y:S01]  /*d020*/  MUFU.EX2 R76, R76 ;  /* 0x0000004c004c7308 */ /* 0x000ea20000000800 */
[C---:B---3--:R-:W-:Y:S01]  /*d030*/  F2FP.BF16.PACK_AB R8, R78.reuse, R79 ;  /* 0x0000004f4e08723e */ /* 0x048fe200000010ff */
[----:B------:R-:W-:Y:S01]  /*d040*/  HMMA.16816.F32.BF16 R152, R136, R150, R12 ;  /* 0x000000968898723c */ /* 0x000fe2000004180c */
[----:B------:R-:W-:-:S05]  /*d050*/  FADD.FTZ R112, R78, R112 ;  /* 0x000000704e707221 */ /* 0x000fca0000010000 */
[----:B------:R-:W3:Y:S01]  /*d060*/  MUFU.EX2 R189, R189 ;  /* 0x000000bd00bd7308 */ /* 0x000ee20000000800 */
[----:B----4-:R-:W-:-:S07]  /*d070*/  FADD.FTZ R112, R77, R112 ;  /* 0x000000704d707221 */ /* 0x010fce0000010000 */
[----:B------:R-:W4:Y:S01]  /*d080*/  MUFU.EX2 R201, R201 ;  /* 0x000000c900c97308 */ /* 0x000f220000000800 */
[C---:B--2---:R-:W-:Y:S01]  /*d090*/  F2FP.BF16.PACK_AB R10, R76.reuse, R77 ;  /* 0x0000004d4c0a723e */ /* 0x044fe200000010ff */
[----:B------:R-:W-:-:S06]  /*d0a0*/  FADD.FTZ R239, R76, R112 ;  /* 0x000000704cef7221 */ /* 0x000fcc0000010000 */
[----:B------:R-:W2:Y:S01]  /*d0b0*/  MUFU.EX2 R32, R142 ;  /* 0x0000008e00207308 */ /* 0x000ea20000000800 */
[----:B---3--:R-:W-:-:S07]  /*d0c0*/  FADD.FTZ R110, R189, R110 ;  /* 0x0000006ebd6e7221 */ /* 0x008fce0000010000 */
[----:B------:R-:W3:Y:S01]  /*d0d0*/  MUFU.EX2 R238, R141 ;  /* 0x0000008d00ee7308 */ /* 0x000ee20000000800 */
[C---:B----4-:R-:W-:Y:S01]  /*d0e0*/  F2FP.BF16.PACK_AB R9, R201.reuse, R189 ;  /* 0x000000bdc909723e */ /* 0x050fe200000010ff */
[----:B------:R-:W-:-:S04]  /*d0f0*/  FADD.FTZ R110, R201, R110 ;  /* 0x0000006ec96e7221 */ /* 0x000fc80000010000 */
[----:B--2---:R-:W-:Y:S01]  /*d100*/  FADD.FTZ R110, R32, R110 ;  /* 0x0000006e206e7221 */ /* 0x004fe20000010000 */
[C---:B---3--:R-:W-:Y:S01]  /*d110*/  F2FP.BF16.PACK_AB R11, R238.reuse, R32 ;  /* 0x00000020ee0b723e */ /* 0x048fe200000010ff */
[----:B-1----:R-:W-:Y:S02]  /*d120*/  HMMA.16816.F32.BF16 R140, R136, R132, R16 ;  /* 0x00000084888c723c */ /* 0x002fe40000041810 */
[----:B------:R-:W-:-:S06]  /*d130*/  FADD.FTZ R238, R238, R110 ;  /* 0x0000006eeeee7221 */ /* 0x000fcc0000010000 */
[----:B------:R-:W-:Y:S08]  /*d140*/  HMMA.16816.F32.BF16 R136, R136, R134, R20 ;  /* 0x000000868888723c */ /* 0x000ff00000041814 */
[C---:B------:R-:W-:Y:S08]  /*d150*/  HMMA.16816.F32.BF16 R160, R8.reuse, R148, R24 ;  /* 0x0000009408a0723c */ /* 0x040ff00000041818 */
[C---:B------:R-:W-:Y:S08]  /*d160*/  HMMA.16816.F32.BF16 R144, R8.reuse, R132, R40 ;  /* 0x000000840890723c */ /* 0x040ff00000041828 */
[C---:B------:R-:W-:Y:S08]  /*d170*/  HMMA.16816.F32.BF16 R148, R8.reuse, R150, R28 ;  /* 0x000000960894723c */ /* 0x040ff0000004181c */
[----:B------:R-:W-:Y:S08]  /*d180*/  HMMA.16816.F32.BF16 R132, R8, R134, R4 ;  /* 0x000000860884723c */ /* 0x000ff00000041804 */
.L_x_210:
[----:B------:R-:W-:-:S06]  /*d190*/  UISETP.GT.AND UP0, UPT, UR4, UR11, UPT ;  /* 0x0000000b0400728c */ /* 0x000fcc000bf04270 */
[----:B------:R-:W-:-:S13]  /*d1a0*/  PLOP3.LUT P0, PT, PT, PT, UP0, 0x80, 0x0 ;  /* 0x000000000000781c */ /* 0x000fda0003f0f008 */
[----:B------:R-:W-:Y:S05]  /*d1b0*/  @!P0 BRA `(.L_x_214) ;  /* 0x0000573000008947 */ /* 0x000fea0003800000 */
[----:B------:R-:W-:Y:S01]  /*d1c0*/  ULDC UR26, c[0x0][0x1a4] ;  /* 0x00006900001a7ab9 */ /* 0x000fe20000000800 */
[----:B------:R-:W-:Y:S01]  /*d1d0*/  IMAD.MOV.U32 R166, RZ, RZ, R3 ;  /* 0x000000ffffa67224 */ /* 0x000fe200078e0003 */
[----:B------:R-:W-:Y:S01]  /*d1e0*/  USHF.L.U32 UR21, UR6, 0x6, URZ ;  /* 0x0000000606157899 */ /* 0x000fe2000800063f */
[----:B------:R-:W-:Y:S01]  /*d1f0*/  IMAD.MOV.U32 R167, RZ, RZ, R36 ;  /* 0x000000ffffa77224 */ /* 0x000fe200078e0024 */
[----:B------:R-:W-:Y:S01]  /*d200*/  UIMAD.WIDE.U32 UR24, UR6, 0x60, URZ ;  /* 0x00000060061878a5 */ /* 0x000fe2000f8e003f */
[----:B------:R-:W-:Y:S01]  /*d210*/  MOV R164, R0 ;  /* 0x0000000000a47202 */ /* 0x000fe20000000f00 */
[----:B------:R-:W-:Y:S01]  /*d220*/  ULDC UR27, c[0x0][0x19c] ;  /* 0x00006700001b7ab9 */ /* 0x000fe20000000800 */
[----:B------:R-:W-:Y:S01]  /*d230*/  IMAD.MOV.U32 R165, RZ, RZ, R2 ;  /* 0x000000ffffa57224 */ /* 0x000fe200078e0002 */
[----:B------:R-:W-:Y:S01]  /*d240*/  USHF.L.U64.HI UR6, UR6, 0x6, UR26 ;  /* 0x0000000606067899 */ /* 0x000fe2000801021a */
[----:B------:R-:W-:Y:S01]  /*d250*/  ISETP.GE.AND P4, PT, R232, c[0x0][0x220], PT ;  /* 0x00008800e8007a0c */ /* 0x000fe20003f86270 */
[----:B------:R-:W-:Y:S01]  /*d260*/  UIMAD.WIDE.U32 UR30, UR8, 0x60, URZ ;  /* 0x00000060081e78a5 */ /* 0x000fe2000f8e003f */
[----:B------:R-:W-:Y:S01]  /*d270*/  MOV R234, R180 ;  /* 0x000000b400ea7202 */ /* 0x000fe20000000f00 */
[----:B------:R-:W-:Y:S01]  /*d280*/  UIMAD UR26, UR26, 0x60, URZ ;  /* 0x000000601a1a78a4 */ /* 0x000fe2000f8e023f */
[----:B------:R-:W-:Y:S01]  /*d290*/  MOV R235, R183 ;  /* 0x000000b700eb7202 */ /* 0x000fe20000000f00 */
[----:B------:R-:W-:-:S02]  /*d2a0*/  UIMAD UR28, UR27, 0x60, URZ ;  /* 0x000000601b1c78a4 */ /* 0x000fc4000f8e023f */
[----:B------:R-:W-:Y:S02]  /*d2b0*/  USHF.L.U32 UR22, UR8, 0x6, URZ ;  /* 0x0000000608167899 */ /* 0x000fe4000800063f */
[----:B------:R-:W-:Y:S02]  /*d2c0*/  USHF.L.U64.HI UR27, UR8, 0x6, UR27 ;  /* 0x00000006081b7899 */ /* 0x000fe4000801021b */
[----:B------:R-:W-:Y:S02]  /*d2d0*/  UIADD3 UR26, UR26, UR25, URZ ;  /* 0x000000191a1a7290 */ /* 0x000fe4000fffe03f */
[----:B------:R-:W-:Y:S01]  /*d2e0*/  UIADD3 UR28, UR28, UR31, URZ ;  /* 0x0000001f1c1c7290 */ /* 0x000fe2000fffe03f */
[----:B------:R-:W-:Y:S05]  /*d2f0*/  BRA `(.L_x_215) ;  /* 0x0000032000007947 */ /* 0x000fea0003800000 */
.L_x_217:
[----:B------:R1:W-:Y:S01]  /*d300*/  @P4 STS [R219+0x2000], RZ ;  /* 0x002000ffdb004388 */ /* 0x0003e20000000800 */
[----:B------:R-:W-:Y:S03]  /*d310*/  UIADD3 UR29, UR4, -0x2, URZ ;  /* 0xfffffffe041d7890 */ /* 0x000fe6000fffe03f */
[----:B------:R1:W-:Y:S01]  /*d320*/  @P4 STS [R219+0x2004], RZ ;  /* 0x002004ffdb004388 */ /* 0x0003e20000000800 */
[----:B------:R-:W-:Y:S02]  /*d330*/  USHF.R.S32.HI UR23, URZ, 0x1f, UR29 ;  /* 0x0000001f3f177899 */ /* 0x000fe4000801141d */
[----:B------:R-:W-:Y:S01]  /*d340*/  ULDC.64 UR4, c[0x0][0x198] ;  /* 0x0000660000047ab9 */ /* 0x000fe20000000a00 */
[----:B------:R1:W-:Y:S01]  /*d350*/  @P4 STS.64 [R219+0x2008], RZ ;  /* 0x002008ffdb004388 */ /* 0x0003e20000000a00 */
[----:B------:R-:W-:Y:S02]  /*d360*/  UIMAD UR23, UR23, UR4, URZ ;  /* 0x00000004171772a4 */ /* 0x000fe4000f8e023f */
[----:B------:R-:W-:Y:S02]  /*d370*/  UIMAD.WIDE.U32 UR32, UR29, UR4, URZ ;  /* 0x000000041d2072a5 */ /* 0x000fe4000f8e003f */
[----:B------:R-:W-:Y:S04]  /*d380*/  UIMAD UR23, UR29, UR5, UR23 ;  /* 0x000000051d1772a4 */ /* 0x000fe8000f8e0217 */
[----:B------:R-:W-:Y:S01]  /*d390*/  UIADD3 UR23, UR33, UR23, URZ ;  /* 0x0000001721177290 */ /* 0x000fe2000fffe03f */
[----:B------:R-:W-:Y:S02]  /*d3a0*/  IMAD.U32 R2, RZ, RZ, UR32 ;  /* 0x00000020ff027e24 */ /* 0x000fe4000f8e00ff */
[----:B------:R-:W-:Y:S03]  /*d3b0*/  IMAD.U32 R3, RZ, RZ, UR32 ;  /* 0x00000020ff037e24 */ /* 0x000fe6000f8e00ff */
[----:B------:R-:W-:Y:S01]  /*d3c0*/  IMAD.U32 R0, RZ, RZ, UR23 ;  /* 0x00000017ff007e24 */ /* 0x000fe2000f8e00ff */
[----:B------:R-:W-:Y:S04]  /*d3d0*/  LEA R2, P1, R2, R220, 0x7 ;  /* 0x000000dc02027211 */ /* 0x000fe800078238ff */
[C---:B------:R-:W-:Y:S02]  /*d3e0*/  @!P4 LEA R180, P6, R2.reuse, c[0x0][0x168], 0x1 ;  /* 0x00005a0002b4ca11 */ /* 0x040fe400078c08ff */
        /* <DEDUP_REMOVED lines=9> */
[----:B------:R-:W-:Y:S02]  /*d480*/  @!P4 IADD3 R170, P3, R2, UR22, RZ ;  /* 0x0000001602aacc10 */ /* 0x000fe4000ff7e0ff */
[----:B------:R-:W-:Y:S01]  /*d490*/  @!P4 LEA.HI.X R179, R168, c[0x0][0x16c], R3, 0x1, P5 ;  /* 0x00005b00a8b3ca11 */ /* 0x000fe200028f0c03 */
[----:B------:R1:W-:Y:S01]  /*d4a0*/  @P4 STS.128 [R219+0x2800], RZ ;  /* 0x002800ffdb004388 */ /* 0x0003e20000000c00 */
        /* <DEDUP_REMOVED lines=23> */
.L_x_215:
[----:B------:R-:W-:Y:S04]  /*d620*/  DEPBAR.LE SB0, 0x0 ;  /* 0x000080000000791a */ /* 0x000fe80000000000 */
[----:B------:R-:W-:Y:S01]  /*d630*/  BAR.SYNC.DEFER_BLOCKING 0x0 ;  /* 0x0000000000007b1d */ /* 0x000fe20000010000 */
[----:B------:R-:W-:Y:S04]  /*d640*/  UIADD3 UR8, UR4, -0x1, URZ ;  /* 0xffffffff04087890 */ /* 0x000fe8000fffe03f */
[----:B------:R-:W-:Y:S02]  /*d650*/  USHF.R.S32.HI UR23, URZ, 0x1f, UR8 ;  /* 0x0000001f3f177899 */ /* 0x000fe40008011408 */
[----:B------:R-:W-:Y:S01]  /*d660*/  UIMAD UR5, UR7, UR8, URZ ;  /* 0x00000008070572a4 */ /* 0x000fe2000f8e023f */
[----:B------:R-:W-:Y:S01]  /*d670*/  IMAD.U32 R8, RZ, RZ, UR8 ;  /* 0x00000008ff087e24 */ /* 0x000fe2000f8e00ff */
[----:B------:R-:W-:Y:S02]  /*d680*/  UISETP.GT.AND UP0, UPT, UR8, UR11, UPT ;  /* 0x0000000b0800728c */ /* 0x000fe4000bf04270 */
[----:B------:R-:W-:Y:S01]  /*d690*/  UIMAD UR5, UR23, UR18, UR5 ;  /* 0x00000012170572a4 */ /* 0x000fe2000f8e0205 */
[----:B------:R-:W-:Y:S05]  /*d6a0*/  IMAD.WIDE.U32 R8, R8, UR18, R234 ;  /* 0x0000001208087c25 */ /* 0x000fea000f8e00ea */
[C---:B------:R-:W-:Y:S02]  /*d6b0*/  @!P4 LEA R16, P3, R8.reuse, c[0x0][0x170], 0x1 ;  /* 0x00005c000810ca11 */ /* 0x040fe400078608ff */
[----:B------:R-:W-:Y:S02]  /*d6c0*/  IADD3 R0, R9, UR5, RZ ;  /* 0x0000000509007c10 */ /* 0x000fe4000fffe0ff */
[C---:B------:R-:W-:Y:S02]  /*d6d0*/  @!P4 IADD3 R3, P2, R8.reuse, UR20, RZ ;  /* 0x000000140803cc10 */ /* 0x040fe4000ff5e0ff */
[----:B------:R-:W-:Y:S01]  /*d6e0*/  @!P4 LEA.HI.X R17, R8, c[0x0][0x174], R0, 0x1, P3 ;  /* 0x00005d000811ca11 */ /* 0x000fe200018f0c00 */
[----:B------:R-:W-:Y:S01]  /*d6f0*/  @P4 STS [R219+0x4000], RZ ;  /* 0x004000ffdb004388 */ /* 0x000fe20000000800 */
[----:B------:R-:W-:Y:S02]  /*d700*/  @!P4 IADD3.X R2, R0, UR19, RZ, P2, !PT ;  /* 0x000000130002cc10 */ /* 0x000fe400097fe4ff */
[C---:B------:R-:W-:Y:S02]  /*d710*/  @!P4 LEA R14, P2, R3.reuse, c[0x0][0x170], 0x1 ;  /* 0x00005c00030eca11 */ /* 0x040fe400078408ff */
[----:B------:R-:W-:Y:S01]  /*d720*/  @!P4 IADD3 R5, P1, R8, UR21, RZ ;  /* 0x000000150805cc10 */ /* 0x000fe2000ff3e0ff */
[----:B------:R-:W-:Y:S01]  /*d730*/  @P4 STS [R219+0x4004], RZ ;  /* 0x004004ffdb004388 */ /* 0x000fe20000000800 */
[----:B------:R-:W-:Y:S02]  /*d740*/  @!P4 LEA.HI.X R15, R3, c[0x0][0x174], R2, 0x1, P2 ;  /* 0x00005d00030fca11 */ /* 0x000fe400010f0c02 */
[----:B------:R-:W-:Y:S02]  /*d750*/  @!P4 IADD3.X R4, R0, UR6, RZ, P1, !PT ;  /* 0x000000060004cc10 */ /* 0x000fe40008ffe4ff */
[C---:B------:R-:W-:Y:S01]  /*d760*/  @!P4 LEA R12, P1, R5.reuse, c[0x0][0x170], 0x1 ;  /* 0x00005c00050cca11 */ /* 0x040fe200078208ff */
[----:B------:R-:W-:Y:S01]  /*d770*/  @P4 STS.64 [R219+0x4008], RZ ;  /* 0x004008ffdb004388 */ /* 0x000fe20000000a00 */
[----:B------:R-:W-:Y:S02]  /*d780*/  @!P4 IADD3 R7, P0, R8, UR24, RZ ;  /* 0x000000180807cc10 */ /* 0x000fe4000ff1e0ff */
[----:B------:R-:W-:Y:S02]  /*d790*/  @!P4 LEA.HI.X R13, R5, c[0x0][0x174], R4, 0x1, P1 ;  /* 0x00005d00050dca11 */ /* 0x000fe400008f0c04 */
[----:B------:R-:W-:Y:S01]  /*d7a0*/  @!P4 IADD3.X R6, R0, UR26, RZ, P0, !PT ;  /* 0x0000001a0006cc10 */ /* 0x000fe200087fe4ff */
[----:B------:R-:W-:Y:S01]  /*d7b0*/  @!PT LDS RZ, [RZ] ;  /* 0x00000000fffff984 */ /* 0x000fe20000000800 */
[----:B------:R-:W-:Y:S01]  /*d7c0*/  @!PT LDS RZ, [RZ] ;  /* 0x00000000fffff984 */ /* 0x000fe20000000800 */
[----:B------:R-:W-:Y:S01]  /*d7d0*/  @!PT LDS RZ, [RZ] ;  /* 0x00000000fffff984 */ /* 0x000fe20000000800 */
[----:B------:R1:W-:Y:S01]  /*d7e0*/  @!P4 LDGSTS.E.BYPASS.LTC128B.128 [R219+0x4000], [R16.64] ;  /* 0x0400000010dbcfae */ /* 0x0003e2000b901d50 */
[C---:B------:R-:W-:Y:S04]  /*d7f0*/  @!P4 LEA R10, P0, R7.reuse, c[0x0][0x170], 0x1 ;  /* 0x00005c00070aca11 */ /* 0x040fe800078008ff */
[----:B------:R-:W-:Y:S01]  /*d800*/  @!P4 LEA.HI.X R11, R7, c[0x0][0x174], R6, 0x1, P0 ;  /* 0x00005d00070bca11 */ /* 0x000fe200000f0c06 */
[----:B------:R-:W-:Y:S01]  /*d810*/  @P4 STS.128 [R219+0x4800], RZ ;  /* 0x004800ffdb004388 */ /* 0x000fe20000000c00 */
[----:B------:R-:W-:Y:S05]  /*d820*/  PLOP3.LUT P0, PT, PT, PT, UP0, 0x80, 0x0 ;  /* 0x000000000000781c */ /* 0x000fea0003f0f008 */
        /* <DEDUP_REMOVED lines=15> */
[----:B-1----:R-:W1:Y:S06]  /*d920*/  LDSM.16.M88.4 R16, [R215+0x2000] ;  /* 0x00200000d710783b */ /* 0x002e6c0000000200 */
[----:B------:R-:W3:Y:S06]  /*d930*/  LDSM.16.M88.4 R124, [R216+0x1000] ;  /* 0x00100000d87c783b */ /* 0x000eec0000000200 */
[----:B------:R-:W4:Y:S06]  /*d940*/  LDSM.16.M88.4 R32, [R215+0x2400] ;  /* 0x00240000d720783b */ /* 0x000f2c0000000200 */
[----:B------:R-:W0:Y:S06]  /*d950*/  LDGDEPBAR ;  /* 0x00000000000079af */ /* 0x000e2c0000000000 */
[----:B------:R-:W5:Y:S06]  /*d960*/  LDSM.16.M88.4 R48, [R215+0x2800] ;  /* 0x00280000d730783b */ /* 0x000f6c0000000200 */
[----:B------:R-:W4:Y:S06]  /*d970*/  LDSM.16.M88.4 R64, [R215+0x2c00] ;  /* 0x002c0000d740783b */ /* 0x000f2c0000000200 */
[----:B------:R-:W5:Y:S01]  /*d980*/  LDSM.16.M88.4 R80, [R215+0x3000] ;  /* 0x00300000d750783b */ /* 0x000f620000000200 */
[-C--:B-1----:R-:W-:Y:S05]  /*d990*/  HMMA.16816.F32.BF16 R4, R128, R16.reuse, RZ ;  /* 0x000000108004723c */ /* 0x082fea00000418ff */
[----:B------:R-:W1:Y:S03]  /*d9a0*/  LDSM.16.M88.4 R96, [R215+0x3400] ;  /* 0x00340000d760783b */ /* 0x000e660000000200 */
[C---:B---3--:R-:W-:Y:S03]  /*d9b0*/  HMMA.16816.F32.BF16 R8, R124.reuse, R16, RZ ;  /* 0x000000107c08723c */ /* 0x048fe600000418ff */
[----:B------:R-:W3:Y:S06]  /*d9c0*/  LDSM.16.M88.4 R112, [R215+0x3800] ;  /* 0x00380000d770783b */ /* 0x000eec0000000200 */
[----:B------:R-:W1:Y:S01]  /*d9d0*/  LDSM.16.M88.4 R168, [R215+0x3c00] ;  /* 0x003c0000d7a8783b */ /* 0x000e620000000200 */
[-C--:B--2---:R-:W-:Y:S05]  /*d9e0*/  HMMA.16816.F32.BF16 R12, R124, R18.reuse, RZ ;  /* 0x000000127c0c723c */ /* 0x084fea00000418ff */
[----:B------:R-:W-:Y:S03]  /*d9f0*/  LDSM.16.M88.4 R172, [R214] ;  /* 0x00000000d6ac783b */ /* 0x000fe60000000200 */
[C---:B------:R-:W-:Y:S03]  /*da00*/  HMMA.16816.F32.BF16 R16, R128.reuse, R18, RZ ;  /* 0x000000128010723c */ /* 0x040fe600000418ff */
[----:B------:R-:W2:Y:S05]  /*da10*/  LDSM.16.M88.4 R176, [R213] ;  /* 0x00000000d5b0783b */ /* 0x000eaa0000000200 */
[-C--:B----4-:R-:W-:Y:S01]  /*da20*/  HMMA.16816.F32.BF16 R20, R128, R32.reuse, RZ ;  /* 0x000000208014723c */ /* 0x090fe200000418ff */
[----:B------:R-:W4:Y:S06]  /*da30*/  LDSM.16.M88.4 R180, [R214+0x1000] ;  /* 0x00100000d6b4783b */ /* 0x000f2c0000000200 */
        /* <DEDUP_REMOVED lines=20> */
[-C--:B-1----:R-:W-:Y:S08]  /*db80*/  HMMA.16816.F32.BF16 R84, R128, R96.reuse, RZ ;  /* 0x000000608054723c */ /* 0x082ff000000418ff */
        /* <DEDUP_REMOVED lines=12> */
[-C--:B--2---:R-:W-:Y:S08]  /*dc50*/  HMMA.16816.F32.BF16 R4, R172, R176.reuse, R4 ;  /* 0x000000b0ac04723c */ /* 0x084ff00000041804 */
[C---:B----4-:R-:W-:Y:S08]  /*dc60*/  HMMA.16816.F32.BF16 R8, R180.reuse, R176, R8 ;  /* 0x000000b0b408723c */ /* 0x050ff00000041808 */
        /* <DEDUP_REMOVED lines=34> */
.L_x_216:
[----:B-1----:R-:W-:Y:S01]  /*de90*/  IMAD.U32 R179, RZ, RZ, UR8 ;  /* 0x00000008ffb37e24 */ /* 0x002fe2000f8e00ff */
[----:B------:R-:W-:Y:S02]  /*dea0*/  UISETP.GT.AND UP0, UPT, UR8, UR11, UPT ;  /* 0x0000000b0800728c */ /* 0x000fe4000bf04270 */
[----:B------:R-:W-:Y:S01]  /*deb0*/  UMOV UR4, UR8 ;  /* 0x0000000800047c82 */ /* 0x000fe20008000000 */
[----:B------:R-:W-:Y:S05]  /*dec0*/  IMAD R179, R179, 0x80, R218 ;  /* 0x00000080b3b37824 */ /* 0x000fea00078e02da */
        /* <DEDUP_REMOVED lines=17> */
[C---:B------:R-:W-:Y:S02]  /*dfe0*/  ISETP.GE.AND P1, PT, R179.reuse, R229, PT ;  /* 0x000000e5b300720c */ /* 0x040fe40003f26270 */
[CC--:B------:R-:W-:Y:S02]  /*dff0*/  ISETP.GE.AND P0, PT, R179.reuse, R227.reuse, PT ;  /* 0x000000e3b300720c */ /* 0x0c0fe40003f06270 */
[C---:B------:R-:W-:Y:S02]  /*e000*/  ISETP.GE.OR P1, PT, R179.reuse, R228, !P1 ;  /* 0x000000e4b300720c */ /* 0x040fe40004f26670 */
[-C--:B------:R-:W-:Y:S02]  /*e010*/  ISETP.GE.OR P0, PT, R179, R226.reuse, !P0 ;  /* 0x000000e2b300720c */ /* 0x080fe40004706670 */
[----:B------:R-:W-:Y:S02]  /*e020*/  FSEL R3, R4, -INF , !P1 ;  /* 0xff80000004037808 */ /* 0x000fe40004800000 */
[----:B------:R-:W-:Y:S02]  /*e030*/  FSEL R4, R6, -INF , !P0 ;  /* 0xff80000006047808 */ /* 0x000fe40004000000 */
[----:B------:R-:W-:Y:S02]  /*e040*/  ISETP.GE.AND P0, PT, R177, R227, PT ;  /* 0x000000e3b100720c */ /* 0x000fe40003f06270 */
[----:B------:R-:W-:Y:S02]  /*e050*/  IADD3 R0, R179, 0x1, RZ ;  /* 0x00000001b3007810 */ /* 0x000fe40007ffe0ff */
[-C--:B------:R-:W-:Y:S02]  /*e060*/  ISETP.GE.OR P0, PT, R177, R226.reuse, !P0 ;  /* 0x000000e2b100720c */ /* 0x080fe40004706670 */
[C---:B------:R-:W-:Y:S02]  /*e070*/  ISETP.GE.AND P5, PT, R0.reuse, R229, PT ;  /* 0x000000e50000720c */ /* 0x040fe40003fa6270 */
[----:B------:R-:W-:Y:S02]  /*e080*/  FSEL R171, R19, -INF , !P0 ;  /* 0xff80000013ab7808 */ /* 0x000fe40004000000 */
[CC--:B------:R-:W-:Y:S02]  /*e090*/  ISETP.GE.AND P0, PT, R195.reuse, R227.reuse, PT ;  /* 0x000000e3c300720c */ /* 0x0c0fe40003f06270 */
[C---:B------:R-:W-:Y:S02]  /*e0a0*/  ISETP.GE.AND P2, PT, R0.reuse, R227, PT ;  /* 0x000000e30000720c */ /* 0x040fe40003f46270 */
[----:B------:R-:W-:Y:S02]  /*e0b0*/  ISETP.GE.OR P0, PT, R195, R226, !P0 ;  /* 0x000000e2c300720c */ /* 0x000fe40004706670 */
[C---:B------:R-:W-:Y:S02]  /*e0c0*/  ISETP.GE.AND P6, PT, R0.reuse, R225, PT ;  /* 0x000000e10000720c */ /* 0x040fe40003fc6270 */
[----:B------:R-:W-:Y:S02]  /*e0d0*/  FSEL R23, R23, -INF , !P0 ;  /* 0xff80000017177808 */ /* 0x000fe40004000000 */
[C---:B------:R-:W-:Y:S02]  /*e0e0*/  ISETP.GE.AND P3, PT, R0.reuse, R223, PT ;  /* 0x000000df0000720c */ /* 0x040fe40003f66270 */
[C---:B------:R-:W-:Y:S02]  /*e0f0*/  ISETP.GE.OR P5, PT, R0.reuse, R228, !P5 ;  /* 0x000000e40000720c */ /* 0x040fe40006fa6670 */
[C---:B------:R-:W-:Y:S02]  /*e100*/  ISETP.GE.OR P2, PT, R0.reuse, R226, !P2 ;  /* 0x000000e20000720c */ /* 0x040fe40005746670 */
[C---:B------:R-:W-:Y:S02]  /*e110*/  ISETP.GE.OR P6, PT, R0.reuse, R224, !P6 ;  /* 0x000000e00000720c */ /* 0x040fe400077c6670 */
[----:B------:R-:W-:Y:S02]  /*e120*/  ISETP.GE.OR P3, PT, R0, R222, !P3 ;  /* 0x000000de0000720c */ /* 0x000fe40005f66670 */
[----:B------:R-:W-:Y:S02]  /*e130*/  FSEL R0, R5, -INF , !P5 ;  /* 0xff80000005007808 */ /* 0x000fe40006800000 */
[C---:B------:R-:W-:Y:S02]  /*e140*/  ISETP.GE.AND P5, PT, R176.reuse, R229, PT ;  /* 0x000000e5b000720c */ /* 0x040fe40003fa6270 */
[C---:B------:R-:W-:Y:S02]  /*e150*/  ISETP.GE.AND P1, PT, R176.reuse, R227, PT ;  /* 0x000000e3b000720c */ /* 0x040fe40003f26270 */
[C---:B------:R-:W-:Y:S02]  /*e160*/  ISETP.GE.OR P5, PT, R176.reuse, R228, !P5 ;  /* 0x000000e4b000720c */ /* 0x040fe40006fa6670 */
[----:B------:R-:W-:Y:S02]  /*e170*/  ISETP.GE.OR P1, PT, R176, R226, !P1 ;  /* 0x000000e2b000720c */ /* 0x000fe40004f26670 */
        /* <DEDUP_REMOVED lines=8> */
[----:B------:R-:W-:Y:S02]  /*e200*/  FSEL R172, R7, -INF , !P2 ;  /* 0xff80000007ac7808 */ /* 0x000fe40005000000 */
[----:B------:R-:W-:Y:S02]  /*e210*/  ISETP.GE.AND P2, PT, R177, R229, PT ;  /* 0x000000e5b100720c */ /* 0x000fe40003f46270 */
[----:B------:R-:W-:Y:S02]  /*e220*/  IADD3 R192, R179, 0x19, RZ ;  /* 0x00000019b3c07810 */ /* 0x000fe40007ffe0ff */
[----:B------:R-:W-:Y:S02]  /*e230*/  ISETP.GE.OR P2, PT, R177, R228, !P2 ;  /* 0x000000e4b100720c */ /* 0x000fe40005746670 */
[C---:B------:R-:W-:Y:S02]  /*e240*/  ISETP.GE.AND P0, PT, R192.reuse, R227, PT ;  /* 0x000000e3c000720c */ /* 0x040fe40003f06270 */
[----:B------:R-:W-:Y:S02]  /*e250*/  FSEL R173, R17, -INF , !P2 ;  /* 0xff80000011ad7808 */ /* 0x000fe40005000000 */
[C---:B------:R-:W-:Y:S02]  /*e260*/  ISETP.GE.AND P2, PT, R195.reuse, R229, PT ;  /* 0x000000e5c300720c */ /* 0x040fe40003f46270 */
[----:B------:R-:W-:Y:S02]  /*e270*/  ISETP.GE.OR P0, PT, R192, R226, !P0 ;  /* 0x000000e2c000720c */ /* 0x000fe40004706670 */
[----:B------:R-:W-:Y:S02]  /*e280*/  ISETP.GE.OR P2, PT, R195, R228, !P2 ;  /* 0x000000e4c300720c */ /* 0x000fe40005746670 */
[----:B------:R-:W-:Y:S02]  /*e290*/  FSEL R35, R35, -INF , !P0 ;  /* 0xff80000023237808 */ /* 0x000fe40004000000 */
[----:B------:R-:W-:Y:S02]  /*e2a0*/  FSEL R169, R21, -INF , !P2 ;  /* 0xff80000015a97808 */ /* 0x000fe40005000000 */
[C---:B------:R-:W-:Y:S02]  /*e2b0*/  ISETP.GE.AND P0, PT, R174.reuse, R227, PT ;  /* 0x000000e3ae00720c */ /* 0x040fe40003f06270 */
        /* <DEDUP_REMOVED lines=18> */
[----:B------:R-:W-:Y:S02]  /*e3e0*/  ISETP.GE.AND P0, PT, R180, R227, PT ;  /* 0x000000e3b400720c */ /* 0x000fe40003f06270 */
[----:B------:R-:W-:Y:S02]  /*e3f0*/  FSEL R48, R48, -INF , !P5 ;  /* 0xff80000030307808 */ /* 0x000fe40006800000 */
[CC--:B------:R-:W-:Y:S02]  /*e400*/  ISETP.GE.AND P5, PT, R191.reuse, R229.reuse, PT ;  /* 0x000000e5bf00720c */ /* 0x0c0fe40003fa6270 */
[----:B------:R-:W-:Y:S02]  /*e410*/  ISETP.GE.OR P0, PT, R180, R226, !P0 ;  /* 0x000000e2b400720c */ /* 0x000fe40004706670 */
[-C--:B------:R-:W-:Y:S02]  /*e420*/  ISETP.GE.OR P5, PT, R191, R228.reuse, !P5 ;  /* 0x000000e4bf00720c */ /* 0x080fe40006fa6670 */
[-C--:B------:R-:W-:Y:S02]  /*e430*/  ISETP.GE.AND P2, PT, R192, R229.reuse, PT ;  /* 0x000000e5c000720c */ /* 0x080fe40003f46270 */
[----:B------:R-:W-:Y:S02]  /*e440*/  FSEL R20, R52, -INF , !P5 ;  /* 0xff80000034147808 */ /* 0x000fe40006800000 */
[-C--:B------:R-:W-:Y:S02]  /*e450*/  ISETP.GE.OR P2, PT, R192, R228.reuse, !P2 ;  /* 0x000000e4c000720c */ /* 0x080fe40005746670 */
[----:B------:R-:W-:Y:S02]  /*e460*/  IADD3 R182, R179, 0x41, RZ ;  /* 0x00000041b3b67810 */ /* 0x000fe40007ffe0ff */
[----:B------:R-:W-:Y:S02]  /*e470*/  FSEL R33, R33, -INF , !P2 ;  /* 0xff80000021217808 */ /* 0x000fe40005000000 */
[C---:B------:R-:W-:Y:S02]  /*e480*/  ISETP.GE.AND P2, PT, R174.reuse, R229, PT ;  /* 0x000000e5ae00720c */ /* 0x040fe40003f46270 */
[----:B------:R-:W-:Y:S02]  /*e490*/  FSEL R67, R67, -INF , !P0 ;  /* 0xff80000043437808 */ /* 0x000fe40004000000 */
        /* <DEDUP_REMOVED lines=15> */
[C---:B------:R-:W-:Y:S02]  /*e590*/  IADD3 R188, R179.reuse, 0x40, RZ ;  /* 0x00000040b3bc7810 */ /* 0x040fe40007ffe0ff */
[----:B------:R-:W-:Y:S02]  /*e5a0*/  ISETP.GE.OR P2, PT, R180, R228, !P2 ;  /* 0x000000e4b400720c */ /* 0x000fe40005746670 */
[----:B------:R-:W-:Y:S02]  /*e5b0*/  ISETP.GE.AND P0, PT, R179, R223, PT ;  /* 0x000000dfb300720c */ /* 0x000fe40003f06270 */
[----:B------:R-:W-:Y:S02]  /*e5c0*/  FSEL R65, R65, -INF , !P2 ;  /* 0xff80000041417808 */ /* 0x000fe40005000000 */
[----:B------:R-:W-:Y:S02]  /*e5d0*/  ISETP.GE.OR P0, PT, R179, R222, !P0 ;  /* 0x000000deb300720c */ /* 0x000fe40004706670 */
[----:B------:R-:W-:Y:S02]  /*e5e0*/  ISETP.GE.AND P2, PT, R182, R229, PT ;  /* 0x000000e5b600720c */ /* 0x000fe40003f46270 */
[----:B------:R-:W-:Y:S02]  /*e5f0*/  ISETP.GE.AND P1, PT, R194, R227, PT ;  /* 0x000000e3c200720c */ /* 0x000fe40003f26270 */
[----:B------:R-:W-:Y:S02]  /*e600*/  ISETP.GE.OR P2, PT, R182, R228, !P2 ;  /* 0x000000e4b600720c */ /* 0x000fe40005746670 */
[----:B------:R-:W-:Y:S02]  /*e610*/  ISETP.GE.OR P1, PT, R194, R226, !P1 ;  /* 0x000000e2c200720c */ /* 0x000fe40004f26670 */
[----:B------:R-:W-:Y:S02]  /*e620*/  FSEL R69, R69, -INF , !P2 ;  /* 0xff80000045457808 */ /* 0x000fe40005000000 */
[----:B------:R-:W-:Y:S02]  /*e630*/  ISETP.GE.AND P2, PT, R36, R229, PT ;  /* 0x000000e52400720c */ /* 0x000fe40003f46270 */
[----:B------:R-:W-:Y:S02]  /*e640*/  FSEL R34, R34, -INF , !P1 ;  /* 0xff80000022227808 */ /* 0x000fe40004800000 */
[----:B------:R-:W-:Y:S02]  /*e650*/  ISETP.GE.OR P2, PT, R36, R228, !P2 ;  /* 0x000000e42400720c */ /* 0x000fe40005746670 */
[----:B------:R-:W-:Y:S02]  /*e660*/  ISETP.GE.AND P1, PT, R193, R227, PT ;  /* 0x000000e3c100720c */ /* 0x000fe40003f26270 */
[----:B------:R-:W-:Y:S02]  /*e670*/  FSEL R7, R81, -INF , !P2 ;  /* 0xff80000051077808 */ /* 0x000fe40005000000 */
[----:B------:R-:W-:Y:S02]  /*e680*/  ISETP.GE.OR P1, PT, R193, R226, !P1 ;  /* 0x000000e2c100720c */ /* 0x000fe40004f26670 */
[----:B------:R-:W-:Y:S02]  /*e690*/  ISETP.GE.AND P2, PT, R176, R223, PT ;  /* 0x000000dfb000720c */ /* 0x000fe40003f46270 */
[----:B------:R-:W-:Y:S02]  /*e6a0*/  FSEL R38, R38, -INF , !P1 ;  /* 0xff80000026267808 */ /* 0x000fe40004800000 */
[-C--:B------:R-:W-:Y:S02]  /*e6b0*/  ISETP.GE.AND P1, PT, R168, R227.reuse, PT ;  /* 0x000000e3a800720c */ /* 0x080fe40003f26270 */
[----:B------:R-:W-:Y:S02]  /*e6c0*/  ISETP.GE.OR P2, PT, R176, R222, !P2 ;  /* 0x000000deb000720c */ /* 0x000fe40005746670 */
[-C--:B------:R-:W-:Y:S02]  /*e6d0*/  ISETP.GE.OR P1, PT, R168, R226.reuse, !P1 ;  /* 0x000000e2a800720c */ /* 0x080fe40004f26670 */
        /* <DEDUP_REMOVED lines=15> */
[----:B------:R-:W-:Y:S02]  /*e7d0*/  IADD3 R98, R179, 0x69, RZ ;  /* 0x00000069b3627810 */ /* 0x000fe40007ffe0ff */
[C---:B------:R-:W-:Y:S02]  /*e7e0*/  ISETP.GE.OR P5, PT, R183.reuse, R228, !P5 ;  /* 0x000000e4b700720c */ /* 0x040fe40006fa6670 */
[C---:B------:R-:W-:Y:S02]  /*e7f0*/  ISETP.GE.AND P1, PT, R183.reuse, R227, PT ;  /* 0x000000e3b700720c */ /* 0x040fe40003f26270 */
[----:B------:R-:W-:Y:S02]  /*e800*/  FSEL R64, R64, -INF , !P5 ;  /* 0xff80000040407808 */ /* 0x000fe40006800000 */
[C---:B------:R-:W-:Y:S02]  /*e810*/  ISETP.GE.AND P5, PT, R188.reuse, R229, PT ;  /* 0x000000e5bc00720c */ /* 0x040fe40003fa6270 */
[----:B------:R-:W-:Y:S02]  /*e820*/  ISETP.GE.OR P1, PT, R183, R226, !P1 ;  /* 0x000000e2b700720c */ /* 0x000fe40004f26670 */
[----:B------:R-:W-:Y:S02]  /*e830*/  ISETP.GE.OR P5, PT, R188, R228, !P5 ;  /* 0x000000e4bc00720c */ /* 0x000fe40006fa6670 */
[----:B------:R-:W-:Y:S02]  /*e840*/  FSEL R66, R66, -INF , !P1 ;  /* 0xff80000042427808 */ /* 0x000fe40004800000 */
[----:B------:R-:W-:Y:S02]  /*e850*/  ISETP.GE.AND P1, PT, R188, R227, PT ;  /* 0x000000e3bc00720c */ /* 0x000fe40003f26270 */
[----:B------:R-:W-:Y:S02]  /*e860*/  FSEL R68, R68, -INF , !P5 ;  /* 0xff80000044447808 */ /* 0x000fe40006800000 */
[C---:B------:R-:W-:Y:S02]  /*e870*/  ISETP.GE.AND P5, PT, R181.reuse, R229, PT ;  /* 0x000000e5b500720c */ /* 0x040fe40003fa6270 */
[----:B------:R-:W-:Y:S02]  /*e880*/  ISETP.GE.OR P1, PT, R188, R226, !P1 ;  /* 0x000000e2bc00720c */ /* 0x000fe40004f26670 */
[C---:B------:R-:W-:Y:S02]  /*e890*/  ISETP.GE.OR P5, PT, R181.reuse, R228, !P5 ;  /* 0x000000e4b500720c */ /* 0x040fe40006fa6670 */
[----:B------:R-:W-:Y:S02]  /*e8a0*/  FSEL R70, R70, -INF , !P1 ;  /* 0xff80000046467808 */ /* 0x000fe40004800000 */
[----:B------:R-:W-:Y:S02]  /*e8b0*/  FSEL R18, R80, -INF , !P5 ;  /* 0xff80000050127808 */ /* 0x000fe40006800000 */
[----:B------:R-:W-:Y:S02]  /*e8c0*/  FSEL R80, R10, -INF , !P0 ;  /* 0xff8000000a507808 */ /* 0x000fe40004000000 */
[CC--:B------:R-:W-:Y:S02]  /*e8d0*/  ISETP.GE.AND P0, PT, R186.reuse, R227.reuse, PT ;  /* 0x000000e3ba00720c */ /* 0x0c0fe40003f06270 */
[C---:B------:R-:W-:Y:S02]  /*e8e0*/  ISETP.GE.AND P1, PT, R181.reuse, R227, PT ;  /* 0x000000e3b500720c */ /* 0x040fe40003f26270 */
[-C--:B------:R-:W-:Y:S02]  /*e8f0*/  ISETP.GE.OR P0, PT, R186, R226.reuse, !P0 ;  /* 0x000000e2ba00720c */ /* 0x080fe40004706670 */
[----:B------:R-:W-:Y:S02]  /*e900*/  ISETP.GE.OR P1, PT, R181, R226, !P1 ;  /* 0x000000e2b500720c */ /* 0x000fe40004f26670 */
[----:B------:R-:W-:Y:S02]  /*e910*/  FSEL R52, R87, -INF , !P0 ;  /* 0xff80000057347808 */ /* 0x000fe40004000000 */
[----:B------:R-:W-:Y:S02]  /*e920*/  FSEL R6, R82, -INF , !P1 ;  /* 0xff80000052067808 */ /* 0x000fe40004800000 */
[----:B------:R-:W-:Y:S02]  /*e930*/  ISETP.GE.AND P0, PT, R177, R223, PT ;  /* 0x000000dfb100720c */ /* 0x000fe40003f06270 */
[-C--:B------:R-:W-:Y:S02]  /*e940*/  ISETP.GE.AND P1, PT, R179, R225.reuse, PT ;  /* 0x000000e1b300720c */ /* 0x080fe40003f26270 */
[----:B------:R-:W-:Y:S02]  /*e950*/  ISETP.GE.OR P0, PT, R177, R222, !P0 ;  /* 0x000000deb100720c */ /* 0x000fe40004706670 */
[----:B------:R-:W-:Y:S02]  /*e960*/  FSEL R177, R13, -INF , !P3 ;  /* 0xff8000000db17808 */ /* 0x000fe40005800000 */
[----:B------:R-:W-:Y:S02]  /*e970*/  ISETP.GE.OR P1, PT, R179, R224, !P1 ;  /* 0x000000e0b300720c */ /* 0x000fe40004f26670 */
[----:B------:R-:W-:Y:S02]  /*e980*/  ISETP.GE.AND P5, PT, R176, R225, PT ;  /* 0x000000e1b000720c */ /* 0x000fe40003fa6270 */
        /* <DEDUP_REMOVED lines=8> */
[----:B------:R-:W-:Y:S02]  /*ea10*/  ISETP.GE.OR P5, PT, R176, R224, !P5 ;  /* 0x000000e0b000720c */ /* 0x000fe40006fa6670 */
[----:B------:R-:W-:Y:S02]  /*ea20*/  FMNMX.FTZ R8, R170, R8, !PT ;  /* 0x00000008aa087209 */ /* 0x000fe40007810000 */
        /* <DEDUP_REMOVED lines=11> */
[----:B------:R-:W-:Y:S02]  /*eae0*/  FSEL R178, R12, -INF , !P5 ;  /* 0xff8000000cb27808 */ /* 0x000fe40006800000 */
[----:B------:R-:W-:Y:S02]  /*eaf0*/  FSEL R82, R24, -INF , !P6 ;  /* 0xff80000018527808 */ /* 0x000fe40007000000 */
[C---:B------:R-:W-:Y:S02]  /*eb00*/  ISETP.GE.AND P5, PT, R190.reuse, R229, PT ;  /* 0x000000e5be00720c */ /* 0x040fe40003fa6270 */
[----:B------:R-:W-:Y:S02]  /*eb10*/  ISETP.GE.OR P0, PT, R189, R226, !P0 ;  /* 0x000000e2bd00720c */ /* 0x000fe40004706670 */
[----:B------:R-:W-:Y:S02]  /*eb20*/  ISETP.GE.OR P5, PT, R190, R228, !P5 ;  /* 0x000000e4be00720c */ /* 0x000fe40006fa6670 */
[----:B------:R-:W-:Y:S02]  /*eb30*/  FSEL R200, R99, -INF , !P0 ;  /* 0xff80000063c87808 */ /* 0x000fe40004000000 */
[----:B------:R-:W-:Y:S02]  /*eb40*/  FSEL R199, R96, -INF , !P5 ;  /* 0xff80000060c77808 */ /* 0x000fe40006800000 */
[----:B------:R-:W-:Y:S02]  /*eb50*/  IADD3 R96, R179, 0x61, RZ ;  /* 0x00000061b3607810 */ /* 0x000fe40007ffe0ff */
[----:B------:R-:W-:Y:S02]  /*eb60*/  ISETP.GE.AND P0, PT, R195, R223, PT ;  /* 0x000000dfc300720c */ /* 0x000fe40003f06270 */
[----:B------:R-:W-:Y:S02]  /*eb70*/  IADD3 R99, R179, 0x68, RZ ;  /* 0x00000068b3637810 */ /* 0x000fe40007ffe0ff */
[----:B------:R-:W-:Y:S02]  /*eb80*/  ISETP.GE.OR P0, PT, R195, R222, !P0 ;  /* 0x000000dec300720c */ /* 0x000fe40004706670 */
[----:B------:R-:W-:Y:S02]  /*eb90*/  ISETP.GE.AND P3, PT, R189, R229, PT ;  /* 0x000000e5bd00720c */ /* 0x000fe40003f66270 */
[----:B------:R-:W-:Y:S02]  /*eba0*/  FSEL R27, R27, -INF , !P0 ;  /* 0xff8000001b1b7808 */ /* 0x000fe40004000000 */
[C---:B------:R-:W-:Y:S02]  /*ebb0*/  ISETP.GE.AND P0, PT, R96.reuse, R227, PT ;  /* 0x000000e36000720c */ /* 0x040fe40003f06270 */
[----:B------:R-:W-:Y:S02]  /*ebc0*/  ISETP.GE.OR P3, PT, R189, R228, !P3 ;  /* 0x000000e4bd00720c */ /* 0x000fe40005f66670 */
[C---:B------:R-:W-:Y:S02]  /*ebd0*/  ISETP.GE.OR P0, PT, R96.reuse, R226, !P0 ;  /* 0x000000e26000720c */ /* 0x040fe40004706670 */
[----:B------:R-:W-:Y:S02]  /*ebe0*/  FSEL R198, R97, -INF , !P3 ;  /* 0xff80000061c67808 */ /* 0x000fe40005800000 */
[----:B------:R-:W-:Y:S02]  /*ebf0*/  IADD3 R97, R179, 0x60, RZ ;  /* 0x00000060b3617810 */ /* 0x000fe40007ffe0ff */
[----:B------:R-:W-:Y:S02]  /*ec00*/  ISETP.GE.AND P3, PT, R195, R225, PT ;  /* 0x000000e1c300720c */ /* 0x000fe40003f66270 */
[----:B------:R-:W-:Y:S02]  /*ec10*/  ISETP.GE.AND P6, PT, R97, R229, PT ;  /* 0x000000e56100720c */ /* 0x000fe40003fc6270 */
[----:B------:R-:W-:Y:S02]  /*ec20*/  ISETP.GE.OR P3, PT, R195, R224, !P3 ;  /* 0x000000e0c300720c */ /* 0x000fe40005f66670 */
[----:B------:R-:W-:Y:S02]  /*ec30*/  ISETP.GE.AND P1, PT, R97, R227, PT ;  /* 0x000000e36100720c */ /* 0x000fe40003f26270 */
[----:B------:R-:W-:Y:S02]  /*ec40*/  FSEL R25, R25, -INF , !P3 ;  /* 0xff80000019197808 */ /* 0x000fe40005800000 */
[C---:B------:R-:W-:Y:S02]  /*ec50*/  ISETP.GE.AND P3, PT, R96.reuse, R229, PT ;  /* 0x000000e56000720c */ /* 0x040fe40003f66270 */
[CC--:B------:R-:W-:Y:S02]  /*ec60*/  ISETP.GE.OR P6, PT, R97.reuse, R228.reuse, !P6 ;  /* 0x000000e46100720c */ /* 0x0c0fe400077c6670 */
[----:B------:R-:W-:Y:S02]  /*ec70*/  ISETP.GE.OR P3, PT, R96, R228, !P3 ;  /* 0x000000e46000720c */ /* 0x000fe40005f66670 */
[----:B------:R-:W-:Y:S02]  /*ec80*/  ISETP.GE.OR P1, PT, R97, R226, !P1 ;  /* 0x000000e26100720c */ /* 0x000fe40004f26670 */
[----:B------:R-:W-:Y:S02]  /*ec90*/  FSEL R197, R100, -INF , !P6 ;  /* 0xff80000064c57808 */ /* 0x000fe40007000000 */
[----:B------:R-:W-:Y:S02]  /*eca0*/  IADD3 R100, R179, 0x71, RZ ;  /* 0x00000071b3647810 */ /* 0x000fe40007ffe0ff */
[----:B------:R-:W-:Y:S02]  /*ecb0*/  FSEL R249, R102, -INF , !P1 ;  /* 0xff80000066f97808 */ /* 0x000fe40004800000 */
[----:B------:R-:W-:Y:S02]  /*ecc0*/  FSEL R247, R103, -INF , !P0 ;  /* 0xff80000067f77808 */ /* 0x000fe40004000000 */
[----:B------:R-:W-:Y:S02]  /*ecd0*/  FSEL R248, R101, -INF , !P3 ;  /* 0xff80000065f87808 */ /* 0x000fe40005800000 */
[----:B------:R-:W-:Y:S02]  /*ece0*/  ISETP.GE.AND P1, PT, R193, R223, PT ;  /* 0x000000dfc100720c */ /* 0x000fe40003f26270 */
[----:B------:R-:W-:Y:S02]  /*ecf0*/  IADD3 R101, R179, 0x70, RZ ;  /* 0x00000070b3657810 */ /* 0x000fe40007ffe0ff */
[C---:B------:R-:W-:Y:S02]  /*ed00*/  ISETP.GE.OR P1, PT, R193.reuse, R222, !P1 ;  /* 0x000000dec100720c */ /* 0x040fe40004f26670 */
[C---:B------:R-:W-:Y:S02]  /*ed10*/  ISETP.GE.AND P6, PT, R193.reuse, R225, PT ;  /* 0x000000e1c100720c */ /* 0x040fe40003fc6270 */
[----:B------:R-:W-:Y:S02]  /*ed20*/  FSEL R15, R42, -INF , !P1 ;  /* 0xff8000002a0f7808 */ /* 0x000fe40004800000 */
[----:B------:R-:W-:Y:S02]  /*ed30*/  ISETP.GE.OR P6, PT, R193, R224, !P6 ;  /* 0x000000e0c100720c */ /* 0x000fe400077c6670 */
[C---:B------:R-:W-:Y:S02]  /*ed40*/  ISETP.GE.AND P1, PT, R101.reuse, R227, PT ;  /* 0x000000e36500720c */ /* 0x040fe40003f26270 */
[----:B------:R-:W-:Y:S02]  /*ed50*/  FSEL R40, R40, -INF , !P6 ;  /* 0xff80000028287808 */ /* 0x000fe40007000000 */
[C---:B------:R-:W-:Y:S02]  /*ed60*/  ISETP.GE.AND P6, PT, R101.reuse, R229, PT ;  /* 0x000000e56500720c */ /* 0x040fe40003fc6270 */
[C---:B------:R-:W-:Y:S02]  /*ed70*/  ISETP.GE.OR P1, PT, R101.reuse, R226, !P1 ;  /* 0x000000e26500720c */ /* 0x040fe40004f26670 */
[----:B------:R-:W-:Y:S02]  /*ed80*/  ISETP.GE.OR P6, PT, R101, R228, !P6 ;  /* 0x000000e46500720c */ /* 0x000fe400077c6670 */
[C---:B------:R-:W-:Y:S02]  /*ed90*/  ISETP.GE.AND P0, PT, R192.reuse, R223, PT ;  /* 0x000000dfc000720c */ /* 0x040fe40003f06270 */
[C---:B------:R-:W-:Y:S02]  /*eda0*/  ISETP.GE.AND P3, PT, R192.reuse, R225, PT ;  /* 0x000000e1c000720c */ /* 0x040fe40003f66270 */
[C---:B------:R-:W-:Y:S02]  /*edb0*/  ISETP.GE.OR P0, PT, R192.reuse, R222, !P0 ;  /* 0x000000dec000720c */ /* 0x040fe40004706670 */
[----:B------:R-:W-:Y:S02]  /*edc0*/  ISETP.GE.OR P3, PT, R192, R224, !P3 ;  /* 0x000000e0c000720c */ /* 0x000fe40005f66670 */
[----:B------:R-:W-:Y:S02]  /*edd0*/  FSEL R31, R31, -INF , !P0 ;  /* 0xff8000001f1f7808 */ /* 0x000fe40004000000 */
[C---:B------:R-:W-:Y:S02]  /*ede0*/  ISETP.GE.AND P0, PT, R98.reuse, R227, PT ;  /* 0x000000e36200720c */ /* 0x040fe40003f06270 */
[----:B------:R-:W-:Y:S02]  /*edf0*/  FSEL R86, R29, -INF , !P3 ;  /* 0xff8000001d567808 */ /* 0x000fe40005800000 */
[C---:B------:R-:W-:Y:S02]  /*ee00*/  ISETP.GE.OR P0, PT, R98.reuse, R226, !P0 ;  /* 0x000000e26200720c */ /* 0x040fe40004706670 */
[----:B------:R-:W-:Y:S02]  /*ee10*/  ISETP.GE.AND P3, PT, R98, R229, PT ;  /* 0x000000e56200720c */ /* 0x000fe40003f66270 */
[----:B------:R-:W-:Y:S02]  /*ee20*/  FSEL R240, R115, -INF , !P0 ;  /* 0xff80000073f07808 */ /* 0x000fe40004000000 */
[----:B------:R-:W-:Y:S02]  /*ee30*/  ISETP.GE.AND P0, PT, R174, R223, PT ;  /* 0x000000dfae00720c */ /* 0x000fe40003f06270 */
        /* <DEDUP_REMOVED lines=9> */
[----:B------:R-:W-:Y:S01]  /*eed0*/  FSEL R42, R119, -INF , !P0 ;  /* 0xff800000772a7808 */ /* 0x000fe20004000000 */
[----:B------:R-:W-:Y:S01]  /*eee0*/  IMAD.MOV.U32 R119, RZ, RZ, R199 ;  /* 0x000000ffff777224 */ /* 0x000fe200078e00c7 */
[----:B------:R-:W-:Y:S02]  /*eef0*/  FSEL R24, R41, -INF , !P3 ;  /* 0xff80000029187808 */ /* 0x000fe40005800000 */
[C---:B------:R-:W-:Y:S02]  /*ef00*/  ISETP.GE.AND P3, PT, R100.reuse, R229, PT ;  /* 0x000000e56400720c */ /* 0x040fe40003f66270 */
[C---:B------:R-:W-:Y:S02]  /*ef10*/  IADD3 R41, R179.reuse, 0x78, RZ ;  /* 0x00000078b3297810 */ /* 0x040fe40007ffe0ff */
[----:B------:R-:W-:Y:S02]  /*ef20*/  ISETP.GE.OR P3, PT, R100, R228, !P3 ;  /* 0x000000e46400720c */ /* 0x000fe40005f66670 */
[----:B------:R-:W-:Y:S02]  /*ef30*/  FSEL R43, R118, -INF , !P1 ;  /* 0xff800000762b7808 */ /* 0x000fe40004800000 */
[----:B------:R-:W-:Y:S02]  /*ef40*/  IADD3 R179, R179, 0x79, RZ ;  /* 0x00000079b3b37810 */ /* 0x000fe40007ffe0ff */
        /* <DEDUP_REMOVED lines=28> */
[C---:B------:R-:W-:Y:S02]  /*f110*/  ISETP.GE.AND P6, PT, R188.reuse, R225, PT ;  /* 0x000000e1bc00720c */ /* 0x040fe40003fc6270 */
[----:B------:R-:W-:Y:S02]  /*f120*/  FSEL R63, R63, -INF , !P0 ;  /* 0xff8000003f3f7808 */ /* 0x000fe40004000000 */
[----:B------:R-:W-:Y:S02]  /*f130*/  ISETP.GE.OR P6, PT, R188, R224, !P6 ;  /* 0x000000e0bc00720c */ /* 0x000fe400077c6670 */
[-C--:B------:R-:W-:Y:S02]  /*f140*/  ISETP.GE.AND P0, PT, R182, R223.reuse, PT ;  /* 0x000000dfb600720c */ /* 0x080fe40003f06270 */
[----:B------:R-:W-:Y:S02]  /*f150*/  FSEL R12, R72, -INF , !P6 ;  /* 0xff800000480c7808 */ /* 0x000fe40007000000 */
[----:B------:R-:W-:Y:S02]  /*f160*/  ISETP.GE.OR P0, PT, R182, R222, !P0 ;  /* 0x000000deb600720c */ /* 0x000fe40004706670 */
[----:B------:R-:W-:Y:S02]  /*f170*/  ISETP.GE.AND P6, PT, R187, R223, PT ;  /* 0x000000dfbb00720c */ /* 0x000fe40003fc6270 */
[----:B------:R-:W-:Y:S02]  /*f180*/  FSEL R9, R75, -INF , !P0 ;  /* 0xff8000004b097808 */ /* 0x000fe40004000000 */
[C---:B------:R-:W-:Y:S02]  /*f190*/  ISETP.GE.AND P0, PT, R36.reuse, R225, PT ;  /* 0x000000e12400720c */ /* 0x040fe40003f06270 */
[----:B------:R-:W-:Y:S02]  /*f1a0*/  FMNMX.FTZ R75, R83, R165, !PT ;  /* 0x000000a5534b7209 */ /* 0x000fe40007810000 */
[----:B------:R-:W-:Y:S02]  /*f1b0*/  ISETP.GE.OR P0, PT, R36, R224, !P0 ;  /* 0x000000e02400720c */ /* 0x000fe40004706670 */
[----:B------:R-:W-:Y:S02]  /*f1c0*/  FMNMX.FTZ R75, R176, R75, !PT ;  /* 0x0000004bb04b7209 */ /* 0x000fe40007810000 */
[----:B------:R-:W-:Y:S02]  /*f1d0*/  FSEL R13, R77, -INF , !P0 ;  /* 0xff8000004d0d7808 */ /* 0x000fe40004000000 */
[----:B------:R-:W-:Y:S02]  /*f1e0*/  FMNMX.FTZ R75, R178, R75, !PT ;  /* 0x0000004bb24b7209 */ /* 0x000fe40007810000 */
[-C--:B------:R-:W-:Y:S02]  /*f1f0*/  ISETP.GE.OR P6, PT, R187, R222.reuse, !P6 ;  /* 0x000000debb00720c */ /* 0x080fe400077c6670 */
[----:B------:R-:W-:Y:S02]  /*f200*/  FMNMX.FTZ R75, R177, R75, !PT ;  /* 0x0000004bb14b7209 */ /* 0x000fe40007810000 */
[----:B------:R-:W-:Y:S02]  /*f210*/  FSEL R90, R90, -INF , !P6 ;  /* 0xff8000005a5a7808 */ /* 0x000fe40007000000 */
[CC--:B------:R-:W-:Y:S02]  /*f220*/  ISETP.GE.AND P6, PT, R97.reuse, R223.reuse, PT ;  /* 0x000000df6100720c */ /* 0x0c0fe40003fc6270 */
[C---:B------:R-:W-:Y:S02]  /*f230*/  ISETP.GE.AND P1, PT, R188.reuse, R223, PT ;  /* 0x000000dfbc00720c */ /* 0x040fe40003f26270 */
[-C--:B------:R-:W-:Y:S02]  /*f240*/  ISETP.GE.OR P6, PT, R97, R222.reuse, !P6 ;  /* 0x000000de6100720c */ /* 0x080fe400077c6670 */
[----:B------:R-:W-:Y:S02]  /*f250*/  ISETP.GE.OR P1, PT, R188, R222, !P1 ;  /* 0x000000debc00720c */ /* 0x000fe40004f26670 */
[----:B------:R-:W-:Y:S02]  /*f260*/  FSEL R243, R106, -INF , !P6 ;  /* 0xff8000006af37808 */ /* 0x000fe40007000000 */
[----:B------:R-:W-:Y:S02]  /*f270*/  FSEL R10, R74, -INF , !P1 ;  /* 0xff8000004a0a7808 */ /* 0x000fe40004800000 */
[CC--:B------:R-:W-:Y:S02]  /*f280*/  ISETP.GE.AND P1, PT, R187.reuse, R225.reuse, PT ;  /* 0x000000e1bb00720c */ /* 0x0c0fe40003f26270 */
[----:B------:R-:W-:Y:S02]  /*f290*/  FMNMX.FTZ R74, R80, R164, !PT ;  /* 0x000000a4504a7209 */ /* 0x000fe40007810000 */
[----:B------:R-:W-:Y:S02]  /*f2a0*/  ISETP.GE.OR P1, PT, R187, R224, !P1 ;  /* 0x000000e0bb00720c */ /* 0x000fe40004f26670 */
[----:B------:R-:W-:Y:S02]  /*f2b0*/  FMNMX.FTZ R74, R81, R74, !PT ;  /* 0x0000004a514a7209 */ /* 0x000fe40007810000 */
[----:B------:R-:W-:Y:S02]  /*f2c0*/  ISETP.GE.AND P6, PT, R101, R225, PT ;  /* 0x000000e16500720c */ /* 0x000fe40003fc6270 */
        /* <DEDUP_REMOVED lines=34> */
[----:B------:R-:W-:Y:S02]  /*f4f0*/  FSEL R242, R114, -INF , !P2 ;  /* 0xff80000072f27808 */ /* 0x000fe40005000000 */
[C---:B------:R-:W-:Y:S02]  /*f500*/  ISETP.GE.AND P2, PT, R168.reuse, R223, PT ;  /* 0x000000dfa800720c */ /* 0x040fe40003f46270 */
[----:B------:R-:W-:Y:S02]  /*f510*/  ISETP.GE.AND P5, PT, R183, R225, PT ;  /* 0x000000e1b700720c */ /* 0x000fe40003fa6270 */
[----:B------:R-:W-:Y:S02]  /*f520*/  ISETP.GE.OR P2, PT, R168, R222, !P2 ;  /* 0x000000dea800720c */ /* 0x000fe40005746670 */
[----:B------:R-:W-:Y:S02]  /*f530*/  FSEL R168, R117, -INF , !P3 ;  /* 0xff80000075a87808 */ /* 0x000fe40005800000 */
[----:B------:R-:W-:Y:S02]  /*f540*/  FSEL R46, R46, -INF , !P2 ;  /* 0xff8000002e2e7808 */ /* 0x000fe40005000000 */
[C---:B------:R-:W-:Y:S02]  /*f550*/  ISETP.GE.AND P2, PT, R41.reuse, R227, PT ;  /* 0x000000e32900720c */ /* 0x040fe40003f46270 */
[----:B------:R-:W-:Y:S02]  /*f560*/  FMNMX.FTZ R74, R46, R74, !PT ;  /* 0x0000004a2e4a7209 */ /* 0x000fe40007810000 */
[----:B------:R-:W-:Y:S02]  /*f570*/  ISETP.GE.OR P2, PT, R41, R226, !P2 ;  /* 0x000000e22900720c */ /* 0x000fe40005746670 */
[----:B------:R-:W-:Y:S02]  /*f580*/  FMNMX.FTZ R74, R47, R74, !PT ;  /* 0x0000004a2f4a7209 */ /* 0x000fe40007810000 */
[----:B------:R-:W-:Y:S02]  /*f590*/  FSEL R130, R130, -INF , !P2 ;  /* 0xff80000082827808 */ /* 0x000fe40005000000 */
[C---:B------:R-:W-:Y:S02]  /*f5a0*/  ISETP.GE.AND P2, PT, R183.reuse, R223, PT ;  /* 0x000000dfb700720c */ /* 0x040fe40003f46270 */
[C---:B------:R-:W-:Y:S02]  /*f5b0*/  ISETP.GE.OR P5, PT, R183.reuse, R224, !P5 ;  /* 0x000000e0b700720c */ /* 0x040fe40006fa6670 */
[----:B------:R-:W-:Y:S02]  /*f5c0*/  ISETP.GE.OR P2, PT, R183, R222, !P2 ;  /* 0x000000deb700720c */ /* 0x000fe40005746670 */
[----:B------:R-:W-:Y:S02]  /*f5d0*/  FSEL R29, R60, -INF , !P5 ;  /* 0xff8000003c1d7808 */ /* 0x000fe40006800000 */
[----:B------:R-:W-:Y:S02]  /*f5e0*/  FSEL R62, R62, -INF , !P2 ;  /* 0xff8000003e3e7808 */ /* 0x000fe40005000000 */
        /* <DEDUP_REMOVED lines=11> */
[----:B------:R-:W-:Y:S02]  /*f6a0*/  FMNMX.FTZ R36, R4, R166, !PT ;  /* 0x000000a604247209 */ /* 0x000fe40007810000 */
[----:B------:R-:W-:Y:S02]  /*f6b0*/  FMNMX.FTZ R60, R49, R60, !PT ;  /* 0x0000003c313c7209 */ /* 0x000fe40007810000 */
[----:B------:R-:W-:Y:S02]  /*f6c0*/  FSEL R8, R79, -INF , !P2 ;  /* 0xff8000004f087808 */ /* 0x000fe40005000000 */
[----:B------:R-:W-:Y:S02]  /*f6d0*/  FMNMX.FTZ R60, R20, R60, !PT ;  /* 0x0000003c143c7209 */ /* 0x000fe40007810000 */
[CC--:B------:R-:W-:Y:S02]  /*f6e0*/  ISETP.GE.AND P2, PT, R190.reuse, R225.reuse, PT ;  /* 0x000000e1be00720c */ /* 0x0c0fe40003f46270 */
[----:B------:R-:W-:Y:S02]  /*f6f0*/  FMNMX.FTZ R72, R19, R60, !PT ;  /* 0x0000003c13487209 */ /* 0x000fe40007810000 */
[----:B------:R-:W-:Y:S02]  /*f700*/  ISETP.GE.OR P2, PT, R190, R224, !P2 ;  /* 0x000000e0be00720c */ /* 0x000fe40005746670 */
[----:B------:R-:W-:Y:S02]  /*f710*/  FMNMX.FTZ R72, R64, R72, !PT ;  /* 0x0000004840487209 */ /* 0x000fe40007810000 */
[----:B------:R-:W-:Y:S02]  /*f720*/  FSEL R92, R92, -INF , !P2 ;  /* 0xff8000005c5c7808 */ /* 0x000fe40005000000 */
[C---:B------:R-:W-:Y:S02]  /*f730*/  ISETP.GE.AND P2, PT, R96.reuse, R225, PT ;  /* 0x000000e16000720c */ /* 0x040fe40003f46270 */
[----:B------:R-:W-:Y:S02]  /*f740*/  FMNMX.FTZ R72, R65, R72, !PT ;  /* 0x0000004841487209 */ /* 0x000fe40007810000 */
[----:B------:R-:W-:Y:S02]  /*f750*/  ISETP.GE.OR P2, PT, R96, R224, !P2 ;  /* 0x000000e06000720c */ /* 0x000fe40005746670 */
[----:B------:R-:W-:Y:S02]  /*f760*/  FMNMX.FTZ R72, R68, R72, !PT ;  /* 0x0000004844487209 */ /* 0x000fe40007810000 */
[----:B------:R-:W-:Y:S02]  /*f770*/  FSEL R251, R105, -INF , !P2 ;  /* 0xff80000069fb7808 */ /* 0x000fe40005000000 */
[----:B------:R-:W-:Y:S02]  /*f780*/  FMNMX.FTZ R72, R69, R72, !PT ;  /* 0x0000004845487209 */ /* 0x000fe40007810000 */
[-C--:B------:R-:W-:Y:S02]  /*f790*/  ISETP.GE.AND P2, PT, R98, R223.reuse, PT ;  /* 0x000000df6200720c */ /* 0x080fe40003f46270 */
        /* <DEDUP_REMOVED lines=19> */
[CC--:B------:R-:W-:Y:S02]  /*f8d0*/  ISETP.GE.AND P5, PT, R181.reuse, R223.reuse, PT ;  /* 0x000000dfb500720c */ /* 0x0c0fe40003fa6270 */
        /* <DEDUP_REMOVED lines=11> */
[----:B------:R-:W-:Y:S02]  /*f990*/  FMNMX.FTZ R36, R16, R72, !PT ;  /* 0x0000004810247209 */ /* 0x000fe40007810000 */
[----:B------:R-:W-:Y:S02]  /*f9a0*/  ISETP.GE.AND P5, PT, R99, R225, PT ;  /* 0x000000e16300720c */ /* 0x000fe40003fa6270 */
[----:B------:R-:W-:Y:S02]  /*f9b0*/  FMNMX.FTZ R36, R119, R36, !PT ;  /* 0x0000002477247209 */ /* 0x000fe40007810000 */
[-C--:B------:R-:W-:Y:S02]  /*f9c0*/  ISETP.GE.OR P5, PT, R99, R224.reuse, !P5 ;  /* 0x000000e06300720c */ /* 0x080fe40006fa6670 */
[----:B------:R-:W-:Y:S02]  /*f9d0*/  FMNMX.FTZ R77, R66, R77, !PT ;  /* 0x0000004d424d7209 */ /* 0x000fe40007810000 */
[----:B------:R-:W-:Y:S02]  /*f9e0*/  FSEL R250, R108, -INF , !P5 ;  /* 0xff8000006cfa7808 */ /* 0x000fe40006800000 */
        /* <DEDUP_REMOVED lines=15> */
[C---:B------:R-:W-:Y:S02]  /*fae0*/  ISETP.GE.AND P3, PT, R180.reuse, R225, PT ;  /* 0x000000e1b400720c */ /* 0x040fe40003f66270 */
[----:B------:R-:W-:Y:S02]  /*faf0*/  FMNMX.FTZ R75, R57, R75, !PT ;  /* 0x0000004b394b7209 */ /* 0x000fe40007810000 */
[-C--:B------:R-:W-:Y:S02]  /*fb00*/  ISETP.GE.OR P3, PT, R180, R224.reuse, !P3 ;  /* 0x000000e0b400720c */ /* 0x080fe40005f66670 */
[----:B------:R-:W-:Y:S02]  /*fb10*/  FMNMX.FTZ R77, R196, R77, !PT ;  /* 0x0000004dc44d7209 */ /* 0x000fe40007810000 */
[----:B------:R-:W-:Y:S02]  /*fb20*/  FSEL R28, R61, -INF , !P3 ;  /* 0xff8000003d1c7808 */ /* 0x000fe40005800000 */
        /* <DEDUP_REMOVED lines=13> */
[----:B------:R-:W-:Y:S02]  /*fc00*/  ISETP.GE.AND P1, PT, R96, R223, PT ;  /* 0x000000df6000720c */ /* 0x000fe40003f26270 */
[----:B------:R-:W-:Y:S02]  /*fc10*/  FMNMX.FTZ R77, R42, R77, !PT ;  /* 0x0000004d2a4d7209 */ /* 0x000fe40007810000 */
[-C--:B------:R-:W-:Y:S02]  /*fc20*/  ISETP.GE.OR P1, PT, R96, R222.reuse, !P1 ;  /* 0x000000de6000720c */ /* 0x080fe40004f26670 */
[----:B------:R-:W-:Y:S02]  /*fc30*/  FMNMX.FTZ R77, R130, R77, !PT ;  /* 0x0000004d824d7209 */ /* 0x000fe40007810000 */
[----:B------:R-:W-:Y:S02]  /*fc40*/  FSEL R203, R107, -INF , !P1 ;  /* 0xff8000006bcb7808 */ /* 0x000fe40004800000 */
[----:B------:R-:W-:Y:S02]  /*fc50*/  ISETP.GE.AND P1, PT, R101, R223, PT ;  /* 0x000000df6500720c */ /* 0x000fe40003f26270 */
[----:B------:R-:W-:Y:S02]  /*fc60*/  FSEL R184, R120, -INF , !P6 ;  /* 0xff80000078b87808 */ /* 0x000fe40007000000 */
[-C--:B------:R-:W-:Y:S02]  /*fc70*/  ISETP.GE.AND P6, PT, R41, R225.reuse, PT ;  /* 0x000000e12900720c */ /* 0x080fe40003fc6270 */
[----:B------:R-:W-:Y:S02]  /*fc80*/  ISETP.GE.OR P1, PT, R101, R222, !P1 ;  /* 0x000000de6500720c */ /* 0x000fe40004f26670 */
[-C--:B------:R-:W-:Y:S02]  /*fc90*/  ISETP.GE.OR P6, PT, R41, R224.reuse, !P6 ;  /* 0x000000e02900720c */ /* 0x080fe400077c6670 */
[CC--:B------:R-:W-:Y:S02]  /*fca0*/  ISETP.GE.AND P3, PT, R181.reuse, R225.reuse, PT ;  /* 0x000000e1b500720c */ /* 0x0c0fe40003f66270 */
[----:B------:R-:W-:Y:S02]  /*fcb0*/  FSEL R190, R124, -INF , !P6 ;  /* 0xff8000007cbe7808 */ /* 0x000fe40007000000 */
[-C--:B------:R-:W-:Y:S04]  /*fcc0*/  ISETP.GE.OR P3, PT, R181, R224.reuse, !P3 ;  /* 0x000000e0b500720c */ /* 0x080fe80005f66670 */
[----:B------:R-:W-:Y:S02]  /*fcd0*/  FSEL R76, R76, -INF , !P3 ;  /* 0xff8000004c4c7808 */ /* 0x000fe40005800000 */
[C---:B------:R-:W-:Y:S04]  /*fce0*/  ISETP.GE.AND P3, PT, R186.reuse, R225, PT ;  /* 0x000000e1ba00720c */ /* 0x040fe80003f66270 */
[----:B------:R-:W-:Y:S02]  /*fcf0*/  ISETP.GE.OR P3, PT, R186, R224, !P3 ;  /* 0x000000e0ba00720c */ /* 0x000fe40005f66670 */
[----:B------:R-:W-:Y:S02]  /*fd00*/  FSEL R186, R121, -INF , !P5 ;  /* 0xff80000079ba7808 */ /* 0x000fe40006800000 */
[----:B------:R-:W-:Y:S01]  /*fd10*/  FSEL R60, R89, -INF , !P3 ;  /* 0xff800000593c7808 */ /* 0x000fe20005800000 */
[----:B------:R-:W-:Y:S01]  /*fd20*/  IMAD.MOV.U32 R89, RZ, RZ, R198 ;  /* 0x000000ffff597224 */ /* 0x000fe200078e00c6 */
[----:B------:R-:W-:Y:S02]  /*fd30*/  ISETP.GE.AND P3, PT, R189, R223, PT ;  /* 0x000000dfbd00720c */ /* 0x000fe40003f66270 */
[----:B------:R-:W-:Y:S02]  /*fd40*/  ISETP.GE.AND P5, PT, R179, R225, PT ;  /* 0x000000e1b300720c */ /* 0x000fe40003fa6270 */
[----:B------:R-:W-:Y:S02]  /*fd50*/  FMNMX.FTZ R36, R89, R36, !PT ;  /* 0x0000002459247209 */ /* 0x000fe40007810000 */
[----:B------:R-:W-:Y:S02]  /*fd60*/  ISETP.GE.OR P3, PT, R189, R222, !P3 ;  /* 0x000000debd00720c */ /* 0x000fe40005f66670 */
[----:B------:R-:W-:Y:S02]  /*fd70*/  ISETP.GE.OR P5, PT, R179, R224, !P5 ;  /* 0x000000e0b300720c */ /* 0x000fe40006fa6670 */
[----:B------:R-:W-:Y:S02]  /*fd80*/  FSEL R88, R95, -INF , !P3 ;  /* 0xff8000005f587808 */ /* 0x000fe40005800000 */
[----:B------:R-:W-:Y:S01]  /*fd90*/  FSEL R193, R125, -INF , !P5 ;  /* 0xff8000007dc17808 */ /* 0x000fe20006800000 */
[----:B------:R-:W-:Y:S01]  /*fda0*/  IMAD.MOV.U32 R125, RZ, RZ, R92 ;  /* 0x000000ffff7d7224 */ /* 0x000fe200078e005c */
[CC--:B------:R-:W-:Y:S02]  /*fdb0*/  ISETP.GE.AND P5, PT, R41.reuse, R223.reuse, PT ;  /* 0x000000df2900720c */ /* 0x0c0fe40003fa6270 */
[----:B------:R-:W-:Y:S02]  /*fdc0*/  FSEL R189, R122, -INF , !P1 ;  /* 0xff8000007abd7808 */ /* 0x000fe40004800000 */
[----:B------:R-:W-:Y:S02]  /*fdd0*/  ISETP.GE.OR P5, PT, R41, R222, !P5 ;  /* 0x000000de2900720c */ /* 0x000fe40006fa6670 */
[----:B------:R-:W-:Y:S02]  /*fde0*/  FSEL R41, R127, -INF , !P2 ;  /* 0xff8000007f297808 */ /* 0x000fe40005000000 */
[----:B------:R-:W-:Y:S02]  /*fdf0*/  FSEL R195, R126, -INF , !P5 ;  /* 0xff8000007ec37808 */ /* 0x000fe40006800000 */
[----:B------:R-:W-:Y:S02]  /*fe00*/  FMNMX.FTZ R36, R197, R36, !PT ;  /* 0x00000024c5247209 */ /* 0x000fe40007810000 */
[C---:B------:R-:W-:Y:S02]  /*fe10*/  ISETP.GE.AND P3, PT, R99.reuse, R223, PT ;  /* 0x000000df6300720c */ /* 0x040fe40003f66270 */
[----:B------:R-:W-:Y:S02]  /*fe20*/  FMNMX.FTZ R36, R248, R36, !PT ;  /* 0x00000024f8247209 */ /* 0x000fe40007810000 */
[----:B------:R-:W-:Y:S02]  /*fe30*/  ISETP.GE.OR P3, PT, R99, R222, !P3 ;  /* 0x000000de6300720c */ /* 0x000fe40005f66670 */
[----:B------:R-:W-:Y:S02]  /*fe40*/  FMNMX.FTZ R36, R245, R36, !PT ;  /* 0x00000024f5247209 */ /* 0x000fe40007810000 */
[----:B------:R-:W-:Y:S01]  /*fe50*/  FSEL R241, R110, -INF , !P3 ;  /* 0xff8000006ef17808 */ /* 0x000fe20005800000 */
[----:B------:R-:W-:Y:S01]  /*fe60*/  IMAD.MOV.U32 R110, RZ, RZ, R196 ;  /* 0x000000ffff6e7224 */ /* 0x000fe200078e00c4 */
[----:B------:R-:W-:Y:S04]  /*fe70*/  FMNMX.FTZ R36, R244, R36, !PT ;  /* 0x00000024f4247209 */ /* 0x000fe80007810000 */
[----:B------:R-:W-:Y:S04]  /*fe80*/  FMNMX.FTZ R36, R174, R36, !PT ;  /* 0x00000024ae247209 */ /* 0x000fe80007810000 */
[----:B------:R-:W-:Y:S04]  /*fe90*/  FMNMX.FTZ R36, R168, R36, !PT ;  /* 0x00000024a8247209 */ /* 0x000fe80007810000 */
[----:B------:R-:W-:Y:S04]  /*fea0*/  FMNMX.FTZ R36, R128, R36, !PT ;  /* 0x0000002480247209 */ /* 0x000fe80007810000 */
[----:B------:R-:W-:Y:S05]  /*feb0*/  FMNMX.FTZ R36, R129, R36, !PT ;  /* 0x0000002481247209 */ /* 0x000fea0007810000 */
[----:B------:R-:W1:Y:S02]  /*fec0*/  SHFL.BFLY PT, R72, R36, 0x2, 0x1f ;  /* 0x0c401f0024487f89 */ /* 0x000e6400000e0000 */
[----:B-1----:R-:W-:Y:S02]  /*fed0*/  FMNMX.FTZ R36, R36, R72, !PT ;  /* 0x0000004824247209 */ /* 0x002fe40007810000 */
        /* <DEDUP_REMOVED lines=8> */
[----:B------:R-:W-:Y:S01]  /*ff60*/  FMNMX.FTZ R78, R61, R78, !PT ;  /* 0x0000004e3d4e7209 */ /* 0x000fe20007810000 */
[----:B------:R-:W2:Y:S01]  /*ff70*/  SHFL.BFLY PT, R72, R36, 0x1, 0x1f ;  /* 0x0c201f0024487f89 */ /* 0x000ea200000e0000 */
        /* <DEDUP_REMOVED lines=12> */
[----:B--2---:R-:W-:Y:S02]  /*10040*/  FMNMX.FTZ R36, R36, R72, !PT ;  /* 0x0000004824247209 */ /* 0x004fe40007810000 */
[----:B------:R-:W-:Y:S02]  /*10050*/  FMNMX.FTZ R72, R91, R77, !PT ;  /* 0x0000004d5b487209 */ /* 0x000fe40007810000 */
[----:B------:R-:W1:Y:S01]  /*10060*/  SHFL.BFLY PT, R77, R75, 0x1, 0x1f ;  /* 0x0c201f004b4d7f89 */ /* 0x000e6200000e0000 */
[C---:B------:R-:W-:Y:S01]  /*10070*/  FMUL.FTZ R199, R36.reuse, c[0x0][0x23c] ;  /* 0x00008f0024c77a20 */ /* 0x040fe20000410000 */
[----:B------:R-:W-:Y:S02]  /*10080*/  FSETP.NEU.FTZ.AND P3, PT, R36, -INF , PT ;  /* 0xff8000002400780b */ /* 0x000fe40003f7d000 */
[----:B------:R-:W-:Y:S02]  /*10090*/  FMNMX.FTZ R72, R79, R72, !PT ;  /* 0x000000484f487209 */ /* 0x000fe40007810000 */
[----:B------:R-:W-:Y:S02]  /*100a0*/  FSEL R199, R199, RZ, P3 ;  /* 0x000000ffc7c77208 */ /* 0x000fe40001800000 */
[----:B------:R-:W-:Y:S02]  /*100b0*/  FMNMX.FTZ R72, R88, R72, !PT ;  /* 0x0000004858487209 */ /* 0x000fe40007810000 */
[----:B------:R-:W-:Y:S01]  /*100c0*/  FMNMX.FTZ R78, R250, R78, !PT ;  /* 0x0000004efa4e7209 */ /* 0x000fe20007810000 */
[--C-:B------:R-:W-:Y:S01]  /*100d0*/  FFMA.FTZ R116, R21, c[0x0][0x23c], -R199.reuse ;  /* 0x00008f0015747a23 */ /* 0x100fe200000108c7 */
[----:B------:R-:W-:Y:S01]  /*100e0*/  FMNMX.FTZ R72, R243, R72, !PT ;  /* 0x00000048f3487209 */ /* 0x000fe20007810000 */
[--C-:B------:R-:W-:Y:S01]  /*100f0*/  FFMA.FTZ R96, R20, c[0x0][0x23c], -R199.reuse ;  /* 0x00008f0014607a23 */ /* 0x100fe200000108c7 */
[----:B------:R-:W-:Y:S01]  /*10100*/  FMNMX.FTZ R74, R246, R78, !PT ;  /* 0x0000004ef64a7209 */ /* 0x000fe20007810000 */
[--C-:B------:R-:W-:Y:S01]  /*10110*/  FFMA.FTZ R108, R48, c[0x0][0x23c], -R199.reuse ;  /* 0x00008f00306c7a23 */ /* 0x100fe200000108c7 */
[----:B------:R-:W-:Y:S01]  /*10120*/  FMNMX.FTZ R78, R203, R72, !PT ;  /* 0x00000048cb4e7209 */ /* 0x000fe20007810000 */
[----:B------:R-:W-:Y:S01]  /*10130*/  MUFU.EX2 R116, R116 ;  /* 0x0000007400747308 */ /* 0x000fe20000000800 */
        /* <DEDUP_REMOVED lines=12> */
[----:B------:R-:W-:Y:S01]  /*10200*/  FFMA.FTZ R191, R3, c[0x0][0x23c], -R199 ;  /* 0x00008f0003bf7a23 */ /* 0x000fe200000108c7 */
[----:B-1----:R-:W-:Y:S01]  /*10210*/  FMNMX.FTZ R3, R75, R77, !PT ;  /* 0x0000004d4b037209 */ /* 0x002fe20007810000 */
[----:B------:R-:W-:Y:S01]  /*10220*/  IMAD.MOV.U32 R75, RZ, RZ, R91 ;  /* 0x000000ffff4b7224 */ /* 0x000fe200078e005b */
[----:B------:R-:W-:Y:S01]  /*10230*/  FMNMX.FTZ R78, R192, R78, !PT ;  /* 0x0000004ec04e7209 */ /* 0x000fe20007810000 */
[----:B------:R-:W-:Y:S01]  /*10240*/  IMAD.MOV.U32 R77, RZ, RZ, R79 ;  /* 0x000000ffff4d7224 */ /* 0x000fe200078e004f */
[C---:B------:R-:W-:Y:S01]  /*10250*/  FSETP.NEU.FTZ.AND P2, PT, R3.reuse, -INF , PT ;  /* 0xff8000000300780b */ /* 0x040fe20003f5d000 */
[----:B------:R-:W-:Y:S01]  /*10260*/  FMUL.FTZ R198, R3, c[0x0][0x23c] ;  /* 0x00008f0003c67a20 */ /* 0x000fe20000410000 */
[----:B------:R-:W-:Y:S01]  /*10270*/  MUFU.EX2 R191, R191 ;  /* 0x000000bf00bf7308 */ /* 0x000fe20000000800 */
[----:B------:R-:W-:Y:S01]  /*10280*/  FFMA.FTZ R185, R0, c[0x0][0x23c], -R199 ;  /* 0x00008f0000b97a23 */ /* 0x000fe200000108c7 */
[----:B------:R-:W-:Y:S01]  /*10290*/  FMNMX.FTZ R0, R195, R78, !PT ;  /* 0x0000004ec3007209 */ /* 0x000fe20007810000 */
[----:B------:R-:W-:Y:S01]  /*102a0*/  IMAD.MOV.U32 R78, RZ, RZ, R197 ;  /* 0x000000ffff4e7224 */ /* 0x000fe200078e00c5 */
[----:B------:R-:W-:Y:S01]  /*102b0*/  FSEL R198, R198, RZ, P2 ;  /* 0x000000ffc6c67208 */ /* 0x000fe20001000000 */
[--C-:B------:R-:W-:Y:S01]  /*102c0*/  FFMA.FTZ R181, R175, c[0x0][0x23c], -R199.reuse ;  /* 0x00008f00afb57a23 */ /* 0x100fe200000108c7 */
[----:B------:R-:W-:Y:S01]  /*102d0*/  FMNMX.FTZ R0, R41, R0, !PT ;  /* 0x0000000029007209 */ /* 0x000fe20007810000 */
[----:B------:R-:W-:Y:S01]  /*102e0*/  FFMA.FTZ R109, R37, c[0x0][0x23c], -R199 ;  /* 0x00008f00256d7a23 */ /* 0x000fe200000108c7 */
[----:B------:R-:W-:Y:S01]  /*102f0*/  FMNMX.FTZ R74, R190, R74, !PT ;  /* 0x0000004abe4a7209 */ /* 0x000fe20007810000 */
[--C-:B------:R-:W-:Y:S01]  /*10300*/  FFMA.FTZ R106, R50, c[0x0][0x23c], -R198.reuse ;  /* 0x00008f00326a7a23 */ /* 0x100fe200000108c6 */
[----:B------:R-:W-:Y:S01]  /*10310*/  MUFU.EX2 R185, R185 ;  /* 0x000000b900b97308 */ /* 0x000fe20000000800 */
[--C-:B------:R-:W-:Y:S01]  /*10320*/  FFMA.FTZ R100, R51, c[0x0][0x23c], -R198.reuse ;  /* 0x00008f0033647a23 */ /* 0x100fe200000108c6 */
[----:B------:R-:W-:Y:S01]  /*10330*/  FMNMX.FTZ R74, R193, R74, !PT ;  /* 0x0000004ac14a7209 */ /* 0x000fe20007810000 */
[----:B------:R-:W-:Y:S01]  /*10340*/  LDSM.16.MT88.4 R48, [R211+0x4000] ;  /* 0x00400000d330783b */ /* 0x000fe20000004200 */
[--C-:B------:R-:W-:Y:S02]  /*10350*/  FFMA.FTZ R94, R54, c[0x0][0x23c], -R198.reuse ;  /* 0x00008f00365e7a23 */ /* 0x100fe400000108c6 */
[--C-:B------:R-:W-:Y:S02]  /*10360*/  FFMA.FTZ R93, R55, c[0x0][0x23c], -R198.reuse ;  /* 0x00008f00375d7a23 */ /* 0x100fe400000108c6 */
[--C-:B------:R-:W-:Y:S02]  /*10370*/  FFMA.FTZ R170, R23, c[0x0][0x23c], -R198.reuse ;  /* 0x00008f0017aa7a23 */ /* 0x100fe400000108c6 */
[----:B------:R-:W-:Y:S01]  /*10380*/  MUFU.EX2 R181, R181 ;  /* 0x000000b500b57308 */ /* 0x000fe20000000800 */
[----:B------:R-:W-:Y:S01]  /*10390*/  IMAD.MOV.U32 R23, RZ, RZ, R75 ;  /* 0x000000ffff177224 */ /* 0x000fe200078e004b */
[----:B------:R-:W1:Y:S01]  /*103a0*/  SHFL.BFLY PT, R72, R74, 0x2, 0x1f ;  /* 0x0c401f004a487f89 */ /* 0x000e6200000e0000 */
[--C-:B------:R-:W-:Y:S02]  /*103b0*/  FFMA.FTZ R43, R43, c[0x0][0x23c], -R198.reuse ;  /* 0x00008f002b2b7a23 */ /* 0x100fe400000108c6 */
[--C-:B------:R-:W-:Y:S02]  /*103c0*/  FFMA.FTZ R42, R42, c[0x0][0x23c], -R198.reuse ;  /* 0x00008f002a2a7a23 */ /* 0x100fe400000108c6 */
[--C-:B------:R-:W-:Y:S02]  /*103d0*/  FFMA.FTZ R175, R171, c[0x0][0x23c], -R198.reuse ;  /* 0x00008f00abaf7a23 */ /* 0x100fe400000108c6 */
[----:B------:R-:W-:Y:S01]  /*103e0*/  FFMA.FTZ R171, R22, c[0x0][0x23c], -R198 ;  /* 0x00008f0016ab7a23 */ /* 0x000fe200000108c6 */
[----:B------:R-:W-:Y:S01]  /*103f0*/  MUFU.EX2 R180, R180 ;  /* 0x000000b400b47308 */ /* 0x000fe20000000800 */
[----:B------:R-:W-:Y:S02]  /*10400*/  IMAD.MOV.U32 R22, RZ, RZ, R78 ;  /* 0x000000ffff167224 */ /* 0x000fe400078e004e */
[--C-:B------:R-:W-:Y:S02]  /*10410*/  FFMA.FTZ R249, R249, c[0x0][0x23c], -R198.reuse ;  /* 0x00008f00f9f97a23 */ /* 0x100fe400000108c6 */
[--C-:B------:R-:W-:Y:S02]  /*10420*/  FFMA.FTZ R247, R247, c[0x0][0x23c], -R198.reuse ;  /* 0x00008f00f7f77a23 */ /* 0x100fe400000108c6 */
[--C-:B------:R-:W-:Y:S02]  /*10430*/  FFMA.FTZ R242, R242, c[0x0][0x23c], -R198.reuse ;  /* 0x00008f00f2f27a23 */ /* 0x100fe400000108c6 */
[--C-:B------:R-:W-:Y:S01]  /*10440*/  FFMA.FTZ R240, R240, c[0x0][0x23c], -R198.reuse ;  /* 0x00008f00f0f07a23 */ /* 0x100fe200000108c6 */
[----:B------:R-:W-:Y:S01]  /*10450*/  MUFU.EX2 R175, R175 ;  /* 0x000000af00af7308 */ /* 0x000fe20000000800 */
[--C-:B------:R-:W-:Y:S02]  /*10460*/  FFMA.FTZ R75, R69, c[0x0][0x23c], -R199.reuse ;  /* 0x00008f00454b7a23 */ /* 0x100fe400000108c7 */
[--C-:B------:R-:W-:Y:S02]  /*10470*/  FFMA.FTZ R69, R5, c[0x0][0x23c], -R198.reuse ;  /* 0x00008f0005457a23 */ /* 0x100fe400000108c6 */
[--C-:B------:R-:W-:Y:S01]  /*10480*/  FFMA.FTZ R107, R39, c[0x0][0x23c], -R198.reuse ;  /* 0x00008f00276b7a23 */ /* 0x100fe200000108c6 */
[----:B------:R-:W-:Y:S01]  /*10490*/  FSEL R39, R3, RZ, P2 ;  /* 0x000000ff03277208 */ /* 0x000fe20001000000 */
[----:B------:R-:W-:Y:S01]  /*104a0*/  FFMA.FTZ R115, R38, c[0x0][0x23c], -R198 ;  /* 0x00008f0026737a23 */ /* 0x000fe200000108c6 */
[----:B-1----:R-:W-:Y:S01]  /*104b0*/  FMNMX.FTZ R72, R74, R72, !PT ;  /* 0x000000484a487209 */ /* 0x002fe20007810000 */
[----:B------:R-:W-:Y:S01]  /*104c0*/  FFMA.FTZ R124, R32, c[0x0][0x23c], -R199 ;  /* 0x00008f00207c7a23 */ /* 0x000fe200000108c7 */
[----:B------:R-:W-:Y:S01]  /*104d0*/  MUFU.EX2 R171, R171 ;  /* 0x000000ab00ab7308 */ /* 0x000fe20000000800 */
[----:B------:R-:W-:Y:S02]  /*104e0*/  FADD.FTZ R39, -R39, R166 ;  /* 0x000000a627277221 */ /* 0x000fe40000010100 */
[----:B------:R-:W-:Y:S01]  /*104f0*/  IMAD.MOV.U32 R166, RZ, RZ, R23 ;  /* 0x000000ffffa67224 */ /* 0x000fe200078e0017 */
[----:B------:R-:W1:Y:S01]  /*10500*/  SHFL.BFLY PT, R74, R72, 0x1, 0x1f ;  /* 0x0c201f00484a7f89 */ /* 0x000e6200000e0000 */
[----:B------:R-:W-:Y:S02]  /*10510*/  FMUL.FTZ R39, R39, c[0x0][0x23c] ;  /* 0x00008f0027277a20 */ /* 0x000fe40000410000 */
[--C-:B------:R-:W-:Y:S02]  /*10520*/  FFMA.FTZ R122, R33, c[0x0][0x23c], -R199.reuse ;  /* 0x00008f00217a7a23 */ /* 0x100fe400000108c7 */
[--C-:B------:R-:W-:Y:S01]  /*10530*/  FFMA.FTZ R121, R34, c[0x0][0x23c], -R198.reuse ;  /* 0x00008f0022797a23 */ /* 0x100fe200000108c6 */
[----:B------:R-:W-:Y:S01]  /*10540*/  MUFU.EX2 R170, R170 ;  /* 0x000000aa00aa7308 */ /* 0x000fe20000000800 */
[--C-:B------:R-:W-:Y:S02]  /*10550*/  FFMA.FTZ R120, R35, c[0x0][0x23c], -R198.reuse ;  /* 0x00008f0023787a23 */ /* 0x100fe400000108c6 */
[--C-:B------:R-:W-:Y:S02]  /*10560*/  FFMA.FTZ R197, R4, c[0x0][0x23c], -R198.reuse ;  /* 0x00008f0004c57a23 */ /* 0x100fe400000108c6 */
[----:B------:R-:W2:Y:S01]  /*10570*/  SHFL.BFLY PT, R4, R0, 0x2, 0x1f ;  /* 0x0c401f0000047f89 */ /* 0x000ea200000e0000 */
[--C-:B------:R-:W-:Y:S02]  /*10580*/  FFMA.FTZ R183, R2, c[0x0][0x23c], -R198.reuse ;  /* 0x00008f0002b77a23 */ /* 0x100fe400000108c6 */
[----:B------:R-:W-:Y:S02]  /*10590*/  FFMA.FTZ R179, R172, c[0x0][0x23c], -R198 ;  /* 0x00008f00acb37a23 */ /* 0x000fe400000108c6 */
[----:B------:R-:W-:Y:S01]  /*105a0*/  MUFU.EX2 R197, R197 ;  /* 0x000000c500c57308 */ /* 0x000fe20000000800 */
[--C-:B------:R-:W-:Y:S02]  /*105b0*/  FFMA.FTZ R172, R169, c[0x0][0x23c], -R199.reuse ;  /* 0x00008f00a9ac7a23 */ /* 0x100fe400000108c7 */
[--C-:B------:R-:W-:Y:S02]  /*105c0*/  FFMA.FTZ R173, R173, c[0x0][0x23c], -R199.reuse ;  /* 0x00008f00adad7a23 */ /* 0x100fe400000108c7 */
[--C-:B------:R-:W-:Y:S02]  /*105d0*/  FFMA.FTZ R174, R174, c[0x0][0x23c], -R199.reuse ;  /* 0x00008f00aeae7a23 */ /* 0x100fe400000108c7 */
[--C-:B------:R-:W-:Y:S01]  /*105e0*/  FFMA.FTZ R168, R168, c[0x0][0x23c], -R199.reuse ;  /* 0x00008f00a8a87a23 */ /* 0x100fe200000108c7 */
[----:B-1----:R-:W-:Y:S01]  /*105f0*/  FMNMX.FTZ R2, R72, R74, !PT ;  /* 0x0000004a48027209 */ /* 0x002fe20007810000 */
[----:B------:R-:W-:Y:S01]  /*10600*/  IMAD.MOV.U32 R72, RZ, RZ, R90 ;  /* 0x000000ffff487224 */ /* 0x000fe200078e005a */
[----:B------:R-:W-:Y:S01]  /*10610*/  MUFU.EX2 R179, R179 ;  /* 0x000000b300b37308 */ /* 0x000fe20000000800 */
[----:B------:R-:W-:Y:S01]  /*10620*/  IMAD.MOV.U32 R74, RZ, RZ, R200 ;  /* 0x000000ffff4a7224 */ /* 0x000fe200078e00c8 */
[C---:B------:R-:W-:Y:S01]  /*10630*/  FSETP.NEU.FTZ.AND P1, PT, R2.reuse, -INF , PT ;  /* 0xff8000000200780b */ /* 0x040fe20003f3d000 */
[C---:B------:R-:W-:Y:S02]  /*10640*/  FMUL.FTZ R201, R2.reuse, c[0x0][0x23c] ;  /* 0x00008f0002c97a20 */ /* 0x040fe40000410000 */
[----:B------:R-:W-:Y:S01]  /*10650*/  IMAD.MOV.U32 R32, RZ, RZ, R72 ;  /* 0x000000ffff207224 */ /* 0x000fe200078e0048 */
[----:B------:R-:W-:Y:S01]  /*10660*/  FSEL R5, R2, RZ, P1 ;  /* 0x000000ff02057208 */ /* 0x000fe20000800000 */
[--C-:B------:R-:W-:Y:S01]  /*10670*/  FFMA.FTZ R72, R18, c[0x0][0x23c], -R199.reuse ;  /* 0x00008f0012487a23 */ /* 0x100fe200000108c7 */
[----:B------:R-:W-:Y:S01]  /*10680*/  FSEL R201, R201, RZ, P1 ;  /* 0x000000ffc9c97208 */ /* 0x000fe20000800000 */
[----:B------:R-:W-:Y:S01]  /*10690*/  FFMA.FTZ R90, R64, c[0x0][0x23c], -R199 ;  /* 0x00008f00405a7a23 */ /* 0x000fe200000108c7 */
[----:B------:R-:W-:Y:S01]  /*106a0*/  MUFU.EX2 R173, R173 ;  /* 0x000000ad00ad7308 */ /* 0x000fe20000000800 */
[----:B--2---:R-:W-:Y:S01]  /*106b0*/  FMNMX.FTZ R4, R0, R4, !PT ;  /* 0x0000000400047209 */ /* 0x004fe20007810000 */
[----:B------:R-:W-:Y:S02]  /*106c0*/  FADD.FTZ R5, -R5, R165 ;  /* 0x000000a505057221 */ /* 0x000fe40000010100 */
[----:B------:R-:W-:Y:S02]  /*106d0*/  FFMA.FTZ R92, R56, c[0x0][0x23c], -R201 ;  /* 0x00008f00385c7a23 */ /* 0x000fe400000108c9 */
[----:B------:R-:W-:Y:S01]  /*106e0*/  IMAD.MOV.U32 R56, RZ, RZ, R125 ;  /* 0x000000ffff387224 */ /* 0x000fe200078e007d */
[----:B------:R-:W1:Y:S01]  /*106f0*/  SHFL.BFLY PT, R0, R4, 0x1, 0x1f ;  /* 0x0c201f0004007f89 */ /* 0x000e6200000e0000 */
[----:B------:R-:W-:Y:S02]  /*10700*/  IMAD.MOV.U32 R125, RZ, RZ, R119 ;  /* 0x000000ffff7d7224 */ /* 0x000fe400078e0077 */
[----:B------:R-:W-:Y:S01]  /*10710*/  MUFU.EX2 R183, R183 ;  /* 0x000000b700b77308 */ /* 0x000fe20000000800 */
[----:B------:R-:W-:Y:S02]  /*10720*/  FFMA.FTZ R119, R52, c[0x0][0x23c], -R198 ;  /* 0x00008f0034777a23 */ /* 0x000fe400000108c6 */
[----:B------:R-:W-:Y:S02]  /*10730*/  FMUL.FTZ R5, R5, c[0x0][0x23c] ;  /* 0x00008f0005057a20 */ /* 0x000fe40000410000 */
[--C-:B------:R-:W-:Y:S02]  /*10740*/  FFMA.FTZ R118, R87, c[0x0][0x23c], -R201.reuse ;  /* 0x00008f0057767a23 */ /* 0x100fe400000108c9 */
[----:B------:R-:W-:Y:S02]  /*10750*/  FFMA.FTZ R87, R57, c[0x0][0x23c], -R201 ;  /* 0x00008f0039577a23 */ /* 0x000fe400000108c9 */
[----:B------:R-:W-:Y:S01]  /*10760*/  IMAD.MOV.U32 R57, RZ, RZ, R97 ;  /* 0x000000ffff397224 */ /* 0x000fe200078e0061 */
[----:B------:R-:W2:Y:S01]  /*10770*/  MUFU.EX2 R39, R39 ;  /* 0x0000002700277308 */ /* 0x000ea20000000800 */
[----:B------:R-:W-:Y:S02]  /*10780*/  FFMA.FTZ R97, R16, c[0x0][0x23c], -R199 ;  /* 0x00008f0010617a23 */ /* 0x000fe400000108c7 */
[--C-:B------:R-:W-:Y:S02]  /*10790*/  FFMA.FTZ R105, R24, c[0x0][0x23c], -R201.reuse ;  /* 0x00008f0018697a23 */ /* 0x100fe400000108c9 */
[--C-:B------:R-:W-:Y:S02]  /*107a0*/  FFMA.FTZ R182, R176, c[0x0][0x23c], -R201.reuse ;  /* 0x00008f00b0b67a23 */ /* 0x100fe400000108c9 */
[--C-:B------:R-:W-:Y:S01]  /*107b0*/  FFMA.FTZ R113, R40, c[0x0][0x23c], -R201.reuse ;  /* 0x00008f0028717a23 */ /* 0x100fe200000108c9 */
[----:B------:R-:W-:Y:S01]  /*107c0*/  FSEL R40, R36, RZ, P3 ;  /* 0x000000ff24287208 */ /* 0x000fe20001800000 */
[----:B------:R-:W-:Y:S01]  /*107d0*/  FFMA.FTZ R188, R178, c[0x0][0x23c], -R201 ;  /* 0x00008f00b2bc7a23 */ /* 0x000fe200000108c9 */
[----:B------:R-:W3:Y:S01]  /*107e0*/  MUFU.EX2 R38, R5 ;  /* 0x0000000500267308 */ /* 0x000ee20000000800 */
[----:B-1----:R-:W-:Y:S01]  /*107f0*/  FMNMX.FTZ R0, R4, R0, !PT ;  /* 0x0000000004007209 */ /* 0x002fe20007810000 */
[----:B------:R-:W-:Y:S02]  /*10800*/  IMAD.MOV.U32 R4, RZ, RZ, R88 ;  /* 0x000000ffff047224 */ /* 0x000fe400078e0058 */
[----:B------:R-:W-:Y:S01]  /*10810*/  FADD.FTZ R40, -R40, R167 ;  /* 0x000000a728287221 */ /* 0x000fe20000010100 */
[C---:B------:R-:W-:Y:S01]  /*10820*/  FSETP.NEU.FTZ.AND P0, PT, R0.reuse, -INF , PT ;  /* 0xff8000000000780b */ /* 0x040fe20003f1d000 */
[----:B------:R-:W-:Y:S02]  /*10830*/  IMAD.MOV.U32 R167, RZ, RZ, R22 ;  /* 0x000000ffffa77224 */ /* 0x000fe400078e0016 */
[----:B------:R-:W1:Y:S01]  /*10840*/  LDSM.16.MT88.4 R20, [R212+0x4000] ;  /* 0x00400000d414783b */ /* 0x000e620000004200 */
[----:B------:R-:W-:Y:S01]  /*10850*/  FMUL.FTZ R200, R0, c[0x0][0x23c] ;  /* 0x00008f0000c87a20 */ /* 0x000fe20000410000 */
[----:B------:R-:W-:Y:S01]  /*10860*/  MUFU.EX2 R182, R182 ;  /* 0x000000b600b67308 */ /* 0x000fe20000000800 */
[----:B------:R-:W-:Y:S02]  /*10870*/  FMUL.FTZ R40, R40, c[0x0][0x23c] ;  /* 0x00008f0028287a20 */ /* 0x000fe40000410000 */
[----:B------:R-:W-:Y:S01]  /*10880*/  FFMA.FTZ R178, R177, c[0x0][0x23c], -R201 ;  /* 0x00008f00b1b27a23 */ /* 0x000fe200000108c9 */
[----:B------:R-:W-:Y:S01]  /*10890*/  FSEL R200, R200, RZ, P0 ;  /* 0x000000ffc8c87208 */ /* 0x000fe20000000000 */
[C---:B--2---:R-:W-:Y:S02]  /*108a0*/  FMUL.FTZ R18, R39.reuse, R150 ;  /* 0x0000009627127220 */ /* 0x044fe40000410000 */
[----:B------:R-:W-:Y:S02]  /*108b0*/  FMUL.FTZ R19, R39, R151 ;  /* 0x0000009727137220 */ /* 0x000fe40000410000 */
[--C-:B------:R-:W-:Y:S01]  /*108c0*/  FFMA.FTZ R177, R85, c[0x0][0x23c], -R200.reuse ;  /* 0x00008f0055b17a23 */ /* 0x100fe200000108c8 */
[----:B------:R-:W2:Y:S01]  /*108d0*/  MUFU.EX2 R40, R40 ;  /* 0x0000002800287308 */ /* 0x000ea20000000800 */
[--C-:B------:R-:W-:Y:S02]  /*108e0*/  FFMA.FTZ R85, R59, c[0x0][0x23c], -R200.reuse ;  /* 0x00008f003b557a23 */ /* 0x100fe400000108c8 */
[--C-:B------:R-:W-:Y:S02]  /*108f0*/  FFMA.FTZ R91, R58, c[0x0][0x23c], -R200.reuse ;  /* 0x00008f003a5b7a23 */ /* 0x100fe400000108c8 */
[----:B------:R-:W-:Y:S02]  /*10900*/  IMAD.MOV.U32 R58, RZ, RZ, R89 ;  /* 0x000000ffff3a7224 */ /* 0x000fe400078e0059 */
[--C-:B------:R-:W-:Y:S02]  /*10910*/  FFMA.FTZ R89, R17, c[0x0][0x23c], -R199.reuse ;  /* 0x00008f0011597a23 */ /* 0x100fe400000108c7 */
[----:B---3--:R-:W-:Y:S01]  /*10920*/  FMUL.FTZ R24, R38, R140 ;  /* 0x0000008c26187220 */ /* 0x008fe20000410000 */
[----:B------:R-:W-:Y:S01]  /*10930*/  MUFU.EX2 R188, R188 ;  /* 0x000000bc00bc7308 */ /* 0x000fe20000000800 */
[----:B------:R-:W-:Y:S02]  /*10940*/  FFMA.FTZ R140, R58, c[0x0][0x23c], -R199 ;  /* 0x00008f003a8c7a23 */ /* 0x000fe400000108c7 */
[--C-:B------:R-:W-:Y:S02]  /*10950*/  FFMA.FTZ R176, R84, c[0x0][0x23c], -R200.reuse ;  /* 0x00008f0054b07a23 */ /* 0x100fe400000108c8 */
[--C-:B------:R-:W-:Y:S02]  /*10960*/  FFMA.FTZ R84, R62, c[0x0][0x23c], -R200.reuse ;  /* 0x00008f003e547a23 */ /* 0x100fe400000108c8 */
[----:B------:R-:W-:Y:S02]  /*10970*/  IMAD.MOV.U32 R62, RZ, RZ, R77 ;  /* 0x000000ffff3e7224 */ /* 0x000fe400078e004d */
[----:B------:R-:W-:Y:S01]  /*10980*/  FFMA.FTZ R77, R63, c[0x0][0x23c], -R200 ;  /* 0x00008f003f4d7a23 */ /* 0x000fe200000108c8 */
[----:B------:R-:W3:Y:S01]  /*10990*/  MUFU.EX2 R178, R178 ;  /* 0x000000b200b27308 */ /* 0x000ee20000000800 */
[----:B------:R-:W-:Y:S02]  /*109a0*/  IMAD.MOV.U32 R63, RZ, RZ, R4 ;  /* 0x000000ffff3f7224 */ /* 0x000fe400078e0004 */
[----:B------:R-:W-:Y:S02]  /*109b0*/  IMAD.MOV.U32 R4, RZ, RZ, R74 ;  /* 0x000000ffff047224 */ /* 0x000fe400078e004a */
[C---:B--2---:R-:W-:Y:S02]  /*109c0*/  FMUL.FTZ R16, R40.reuse, R148 ;  /* 0x0000009428107220 */ /* 0x044fe40000410000 */
[----:B------:R-:W-:Y:S02]  /*109d0*/  FMUL.FTZ R17, R40, R149 ;  /* 0x0000009528117220 */ /* 0x000fe40000410000 */
[----:B------:R-:W-:Y:S01]  /*109e0*/  LDSM.16.MT88.4 R148, [R212+0x5c00] ;  /* 0x005c0000d494783b */ /* 0x000fe20000004200 */
[----:B------:R-:W-:Y:S01]  /*109f0*/  MUFU.EX2 R177, R177 ;  /* 0x000000b100b17308 */ /* 0x000fe20000000800 */
[----:B------:R-:W-:Y:S01]  /*10a00*/  IMAD.MOV.U32 R165, RZ, RZ, R4 ;  /* 0x000000ffffa57224 */ /* 0x000fe200078e0004 */
[----:B------:R-:W-:Y:S01]  /*10a10*/  FSEL R4, R0, RZ, P0 ;  /* 0x000000ff00047208 */ /* 0x000fe20000000000 */
[----:B------:R-:W-:Y:S01]  /*10a20*/  FMUL.FTZ R5, R40, R161 ;  /* 0x000000a128057220 */ /* 0x000fe20000410000 */
[----:B------:R-:W-:Y:S01]  /*10a30*/  PLOP3.LUT P0, PT, PT, PT, UP0, 0x80, 0x0 ;  /* 0x000000000000781c */ /* 0x000fe20003f0f008 */
[----:B------:R-:W-:Y:S02]  /*10a40*/  IMAD.MOV.U32 R161, RZ, RZ, R57 ;  /* 0x000000ffffa17224 */ /* 0x000fe400078e0039 */
[--C-:B------:R-:W-:Y:S02]  /*10a50*/  FFMA.FTZ R196, R80, c[0x0][0x23c], -R200.reuse ;  /* 0x00008f0050c47a23 */ /* 0x100fe400000108c8 */
[--C-:B------:R-:W-:Y:S01]  /*10a60*/  FFMA.FTZ R187, R81, c[0x0][0x23c], -R200.reuse ;  /* 0x00008f0051bb7a23 */ /* 0x100fe200000108c8 */
[----:B------:R-:W2:Y:S01]  /*10a70*/  MUFU.EX2 R176, R176 ;  /* 0x000000b000b07308 */ /* 0x000ea20000000800 */
[--C-:B------:R-:W-:Y:S01]  /*10a80*/  FFMA.FTZ R101, R46, c[0x0][0x23c], -R200.reuse ;  /* 0x00008f002e657a23 */ /* 0x100fe200000108c8 */
[----:B------:R-:W-:Y:S01]  /*10a90*/  F2FP.BF16.PACK_AB R46, R173, R181 ;  /* 0x000000b5ad2e723e */ /* 0x000fe200000010ff */
[--C-:B------:R-:W-:Y:S01]  /*10aa0*/  FFMA.FTZ R98, R47, c[0x0][0x23c], -R200.reuse ;  /* 0x00008f002f627a23 */ /* 0x100fe200000108c8 */
[----:B------:R-:W-:Y:S01]  /*10ab0*/  F2FP.BF16.PACK_AB R47, R175, R183 ;  /* 0x000000b7af2f723e */ /* 0x000fe200000010ff */
[--C-:B------:R-:W-:Y:S01]  /*10ac0*/  FFMA.FTZ R64, R11, c[0x0][0x23c], -R200.reuse ;  /* 0x00008f000b407a23 */ /* 0x100fe200000108c8 */
[----:B---3--:R-:W-:Y:S01]  /*10ad0*/  F2FP.BF16.PACK_AB R34, R178, R188 ;  /* 0x000000bcb222723e */ /* 0x008fe200000010ff */
[--C-:B------:R-:W-:Y:S02]  /*10ae0*/  FFMA.FTZ R111, R15, c[0x0][0x23c], -R200.reuse ;  /* 0x00008f000f6f7a23 */ /* 0x100fe400000108c8 */
[--C-:B------:R-:W-:Y:S01]  /*10af0*/  FFMA.FTZ R103, R14, c[0x0][0x23c], -R200.reuse ;  /* 0x00008f000e677a23 */ /* 0x100fe200000108c8 */
[----:B------:R-:W-:Y:S01]  /*10b00*/  MUFU.EX2 R196, R196 ;  /* 0x000000c400c47308 */ /* 0x000fe20000000800 */
[--C-:B------:R-:W-:Y:S02]  /*10b10*/  FFMA.FTZ R126, R26, c[0x0][0x23c], -R200.reuse ;  /* 0x00008f001a7e7a23 */ /* 0x100fe400000108c8 */
[--C-:B------:R-:W-:Y:S02]  /*10b20*/  FFMA.FTZ R123, R27, c[0x0][0x23c], -R200.reuse ;  /* 0x00008f001b7b7a23 */ /* 0x100fe400000108c8 */
[--C-:B------:R-:W-:Y:S02]  /*10b30*/  FFMA.FTZ R117, R30, c[0x0][0x23c], -R200.reuse ;  /* 0x00008f001e757a23 */ /* 0x100fe400000108c8 */
[--C-:B------:R-:W-:Y:S02]  /*10b40*/  FFMA.FTZ R112, R31, c[0x0][0x23c], -R200.reuse ;  /* 0x00008f001f707a23 */ /* 0x100fe400000108c8 */
[----:B------:R-:W-:Y:S01]  /*10b50*/  FFMA.FTZ R167, R167, c[0x0][0x23c], -R199 ;  /* 0x00008f00a7a77a23 */ /* 0x000fe200000108c7 */
[----:B------:R-:W3:Y:S01]  /*10b60*/  MUFU.EX2 R187, R187 ;  /* 0x000000bb00bb7308 */ /* 0x000ee20000000800 */
[--C-:B------:R-:W-:Y:S02]  /*10b70*/  FFMA.FTZ R243, R243, c[0x0][0x23c], -R200.reuse ;  /* 0x00008f00f3f37a23 */ /* 0x100fe400000108c8 */
[--C-:B------:R-:W-:Y:S01]  /*10b80*/  FFMA.FTZ R203, R203, c[0x0][0x23c], -R200.reuse ;  /* 0x00008f00cbcb7a23 */ /* 0x100fe200000108c8 */
[----:B--2---:R-:W-:Y:S01]  /*10b90*/  F2FP.BF16.PACK_AB R35, R176, R177 ;  /* 0x000000b1b023723e */ /* 0x004fe200000010ff */
[--C-:B------:R-:W-:Y:S02]  /*10ba0*/  FFMA.FTZ R241, R241, c[0x0][0x23c], -R200.reuse ;  /* 0x00008f00f1f17a23 */ /* 0x100fe400000108c8 */
[--C-:B------:R-:W-:Y:S02]  /*10bb0*/  FFMA.FTZ R202, R202, c[0x0][0x23c], -R200.reuse ;  /* 0x00008f00caca7a23 */ /* 0x100fe400000108c8 */
[--C-:B------:R-:W-:Y:S01]  /*10bc0*/  FFMA.FTZ R189, R189, c[0x0][0x23c], -R200.reuse ;  /* 0x00008f00bdbd7a23 */ /* 0x100fe200000108c8 */
[----:B------:R-:W-:Y:S01]  /*10bd0*/  MUFU.EX2 R172, R172 ;  /* 0x000000ac00ac7308 */ /* 0x000fe20000000800 */
[--C-:B------:R-:W-:Y:S02]  /*10be0*/  FFMA.FTZ R192, R192, c[0x0][0x23c], -R200.reuse ;  /* 0x00008f00c0c07a23 */ /* 0x100fe400000108c8 */
[----:B------:R-:W-:Y:S02]  /*10bf0*/  FFMA.FTZ R195, R195, c[0x0][0x23c], -R200 ;  /* 0x00008f00c3c37a23 */ /* 0x000fe400000108c8 */
[----:B------:R-:W-:Y:S02]  /*10c00*/  FADD.FTZ R4, -R4, R164 ;  /* 0x000000a404047221 */ /* 0x000fe40000010100 */
[----:B------:R-:W-:Y:S02]  /*10c10*/  IMAD.MOV.U32 R164, RZ, RZ, R32 ;  /* 0x000000ffffa47224 */ /* 0x000fe400078e0020 */
[----:B------:R-:W-:Y:S01]  /*10c20*/  FMUL.FTZ R4, R4, c[0x0][0x23c] ;  /* 0x00008f0004047a20 */ /* 0x000fe20000410000 */
[----:B------:R-:W-:Y:S01]  /*10c30*/  MUFU.EX2 R124, R124 ;  /* 0x0000007c007c7308 */ /* 0x000fe20000000800 */
[----:B------:R-:W-:Y:S01]  /*10c40*/  FFMA.FTZ R104, R44, c[0x0][0x23c], -R201 ;  /* 0x00008f002c687a23 */ /* 0x000fe200000108c9 */
[----:B------:R-:W-:Y:S01]  /*10c50*/  F2FP.BF16.PACK_AB R44, R185, R191 ;  /* 0x000000bfb92c723e */ /* 0x000fe200000010ff */
[----:B------:R-:W-:Y:S01]  /*10c60*/  FFMA.FTZ R191, R40, R239, R191 ;  /* 0x000000ef28bf7223 */ /* 0x000fe200000100bf */
[----:B---3--:R-:W-:Y:S01]  /*10c70*/  F2FP.BF16.PACK_AB R33, R187, R196 ;  /* 0x000000c4bb21723e */ /* 0x008fe200000010ff */
[----:B------:R-:W-:Y:S01]  /*10c80*/  FFMA.FTZ R99, R45, c[0x0][0x23c], -R201 ;  /* 0x00008f002d637a23 */ /* 0x000fe200000108c9 */
[----:B------:R-:W-:Y:S01]  /*10c90*/  F2FP.BF16.PACK_AB R45, R179, R197 ;  /* 0x000000c5b32d723e */ /* 0x000fe200000010ff */
[--C-:B------:R-:W-:Y:S02]  /*10ca0*/  FFMA.FTZ R80, R70, c[0x0][0x23c], -R198.reuse ;  /* 0x00008f0046507a23 */ /* 0x100fe400000108c6 */
[----:B------:R-:W-:Y:S01]  /*10cb0*/  FFMA.FTZ R70, R6, c[0x0][0x23c], -R198 ;  /* 0x00008f0006467a23 */ /* 0x000fe200000108c6 */
[----:B------:R2:W3:Y:S01]  /*10cc0*/  MUFU.EX2 R37, R4 ;  /* 0x0000000400257308 */ /* 0x0004e20000000800 */
[----:B------:R-:W-:Y:S02]  /*10cd0*/  FMUL.FTZ R6, R39, R162 ;  /* 0x000000a227067220 */ /* 0x000fe40000410000 */
[----:B------:R-:W-:Y:S02]  /*10ce0*/  IMAD.MOV.U32 R162, RZ, RZ, R56 ;  /* 0x000000ffffa27224 */ /* 0x000fe400078e0038 */
[----:B------:R-:W-:Y:S01]  /*10cf0*/  LDSM.16.MT88.4 R56, [R211+0x4400] ;  /* 0x00440000d338783b */ /* 0x000fe20000004200 */
[--C-:B------:R-:W-:Y:S02]  /*10d00*/  FFMA.FTZ R74, R71, c[0x0][0x23c], -R198.reuse ;  /* 0x00008f00474a7a23 */ /* 0x100fe400000108c6 */
[----:B------:R-:W-:Y:S02]  /*10d10*/  FFMA.FTZ R71, R7, c[0x0][0x23c], -R199 ;  /* 0x00008f0007477a23 */ /* 0x000fe400000108c7 */
[----:B------:R-:W-:Y:S01]  /*10d20*/  MUFU.EX2 R122, R122 ;  /* 0x0000007a007a7308 */ /* 0x000fe20000000800 */
[----:B------:R-:W-:Y:S02]  /*10d30*/  FMUL.FTZ R7, R39, R163 ;  /* 0x000000a327077220 */ /* 0x000fe40000410000 */
[----:B------:R-:W-:Y:S02]  /*10d40*/  FFMA.FTZ R169, R82, c[0x0][0x23c], -R201 ;  /* 0x00008f0052a97a23 */ /* 0x000fe400000108c9 */
[----:B------:R-:W-:Y:S02]  /*10d50*/  FFMA.FTZ R81, R67, c[0x0][0x23c], -R198 ;  /* 0x00008f0043517a23 */ /* 0x000fe400000108c6 */
[----:B------:R-:W-:Y:S02]  /*10d60*/  FFMA.FTZ R82, R68, c[0x0][0x23c], -R199 ;  /* 0x00008f0044527a23 */ /* 0x000fe400000108c7 */
[--C-:B------:R-:W-:Y:S01]  /*10d70*/  FFMA.FTZ R68, R73, c[0x0][0x23c], -R201.reuse ;  /* 0x00008f0049447a23 */ /* 0x100fe200000108c9 */
[----:B------:R-:W-:Y:S01]  /*10d80*/  MUFU.EX2 R121, R121 ;  /* 0x0000007900797308 */ /* 0x000fe20000000800 */
[----:B------:R-:W-:Y:S02]  /*10d90*/  FFMA.FTZ R73, R10, c[0x0][0x23c], -R200 ;  /* 0x00008f000a497a23 */ /* 0x000fe400000108c8 */
[--C-:B------:R-:W-:Y:S02]  /*10da0*/  FFMA.FTZ R67, R76, c[0x0][0x23c], -R201.reuse ;  /* 0x00008f004c437a23 */ /* 0x100fe400000108c9 */
[----:B--2---:R-:W-:Y:S02]  /*10db0*/  FMUL.FTZ R4, R40, R160 ;  /* 0x000000a028047220 */ /* 0x004fe40000410000 */
[----:B---3--:R-:W-:Y:S02]  /*10dc0*/  FMUL.FTZ R27, R37, R143 ;  /* 0x0000008f251b7220 */ /* 0x008fe40000410000 */
[--C-:B------:R-:W-:Y:S01]  /*10dd0*/  FFMA.FTZ R143, R61, c[0x0][0x23c], -R201.reuse ;  /* 0x00008f003d8f7a23 */ /* 0x100fe200000108c9 */
[----:B------:R-:W-:Y:S01]  /*10de0*/  MUFU.EX2 R120, R120 ;  /* 0x0000007800787308 */ /* 0x000fe20000000800 */
[----:B------:R-:W-:Y:S01]  /*10df0*/  IMAD.MOV.U32 R160, RZ, RZ, R110 ;  /* 0x000000ffffa07224 */ /* 0x000fe200078e006e */
[-C--:B-1----:R-:W-:Y:S01]  /*10e00*/  HMMA.16816.F32.BF16 R4, R44, R20.reuse, R4 ;  /* 0x000000142c04723c */ /* 0x082fe20000041804 */
[----:B------:R-:W-:Y:S02]  /*10e10*/  FFMA.FTZ R110, R53, c[0x0][0x23c], -R198 ;  /* 0x00008f00356e7a23 */ /* 0x000fe400000108c6 */
[----:B------:R-:W1:Y:S01]  /*10e20*/  LDSM.16.MT88.4 R52, [R212+0x4400] ;  /* 0x00440000d434783b */ /* 0x000e620000004200 */
[----:B------:R-:W-:Y:S02]  /*10e30*/  FFMA.FTZ R76, R8, c[0x0][0x23c], -R200 ;  /* 0x00008f00084c7a23 */ /* 0x000fe400000108c8 */
[----:B------:R-:W-:Y:S02]  /*10e40*/  FMUL.FTZ R8, R38, R156 ;  /* 0x0000009c26087220 */ /* 0x000fe40000410000 */
[----:B------:R-:W-:Y:S01]  /*10e50*/  MUFU.EX2 R169, R169 ;  /* 0x000000a900a97308 */ /* 0x000fe20000000800 */
[C---:B------:R-:W-:Y:S03]  /*10e60*/  FMUL.FTZ R10, R37.reuse, R158 ;  /* 0x0000009e250a7220 */ /* 0x040fe60000410000 */
[C---:B------:R-:W-:Y:S02]  /*10e70*/  FMUL.FTZ R11, R37.reuse, R159 ;  /* 0x0000009f250b7220 */ /* 0x040fe40000410000 */
[C---:B------:R-:W-:Y:S02]  /*10e80*/  FMUL.FTZ R14, R37.reuse, R154 ;  /* 0x0000009a250e7220 */ /* 0x040fe40000410000 */
[C---:B------:R-:W-:Y:S02]  /*10e90*/  FMUL.FTZ R15, R37.reuse, R155 ;  /* 0x0000009b250f7220 */ /* 0x040fe40000410000 */
[----:B------:R-:W-:Y:S01]  /*10ea0*/  MUFU.EX2 R118, R118 ;  /* 0x0000007600767308 */ /* 0x000fe20000000800 */
[----:B------:R-:W-:Y:S02]  /*10eb0*/  FMUL.FTZ R26, R37, R142 ;  /* 0x0000008e251a7220 */ /* 0x000fe40000410000 */
[----:B------:R-:W-:Y:S02]  /*10ec0*/  FFMA.FTZ R142, R165, c[0x0][0x23c], -R198 ;  /* 0x00008f00a58e7a23 */ /* 0x000fe400000108c6 */
[----:B------:R-:W-:Y:S02]  /*10ed0*/  IMAD.MOV.U32 R165, RZ, RZ, R62 ;  /* 0x000000ffffa57224 */ /* 0x000fe400078e003e */
[C---:B------:R-:W-:Y:S02]  /*10ee0*/  FMUL.FTZ R30, R37.reuse, R138 ;  /* 0x0000008a251e7220 */ /* 0x040fe40000410000 */
[----:B------:R-:W-:Y:S01]  /*10ef0*/  FMUL.FTZ R31, R37, R139 ;  /* 0x0000008b251f7220 */ /* 0x000fe20000410000 */
[----:B------:R-:W-:Y:S01]  /*10f00*/  MUFU.EX2 R126, R126 ;  /* 0x0000007e007e7308 */ /* 0x000fe20000000800 */
[----:B------:R-:W-:Y:S02]  /*10f10*/  FFMA.FTZ R165, R165, c[0x0][0x23c], -R200 ;  /* 0x00008f00a5a57a23 */ /* 0x000fe400000108c8 */
[--C-:B------:R-:W-:Y:S02]  /*10f20*/  FFMA.FTZ R88, R66, c[0x0][0x23c], -R198.reuse ;  /* 0x00008f0042587a23 */ /* 0x100fe400000108c6 */
[--C-:B------:R-:W-:Y:S02]  /*10f30*/  FFMA.FTZ R78, R12, c[0x0][0x23c], -R201.reuse ;  /* 0x00008f000c4e7a23 */ /* 0x100fe400000108c9 */
[C---:B------:R-:W-:Y:S02]  /*10f40*/  FMUL.FTZ R12, R38.reuse, R152 ;  /* 0x00000098260c7220 */ /* 0x040fe40000410000 */
[--C-:B------:R-:W-:Y:S01]  /*10f50*/  FFMA.FTZ R66, R13, c[0x0][0x23c], -R201.reuse ;  /* 0x00008f000d427a23 */ /* 0x100fe200000108c9 */
[----:B------:R-:W-:Y:S01]  /*10f60*/  MUFU.EX2 R123, R123 ;  /* 0x0000007b007b7308 */ /* 0x000fe20000000800 */
[C---:B------:R-:W-:Y:S02]  /*10f70*/  FMUL.FTZ R13, R38.reuse, R153 ;  /* 0x00000099260d7220 */ /* 0x040fe40000410000 */
[--C-:B------:R-:W-:Y:S02]  /*10f80*/  FFMA.FTZ R127, R25, c[0x0][0x23c], -R201.reuse ;  /* 0x00008f00197f7a23 */ /* 0x100fe400000108c9 */
[----:B------:R-:W-:Y:S02]  /*10f90*/  FMUL.FTZ R25, R38, R141 ;  /* 0x0000008d26197220 */ /* 0x000fe40000410000 */
[--C-:B------:R-:W-:Y:S02]  /*10fa0*/  FFMA.FTZ R114, R86, c[0x0][0x23c], -R201.reuse ;  /* 0x00008f0056727a23 */ /* 0x100fe400000108c9 */
[--C-:B------:R-:W-:Y:S01]  /*10fb0*/  FFMA.FTZ R86, R29, c[0x0][0x23c], -R201.reuse ;  /* 0x00008f001d567a23 */ /* 0x100fe200000108c9 */
[----:B------:R-:W-:Y:S01]  /*10fc0*/  MUFU.EX2 R127, R127 ;  /* 0x0000007f007f7308 */ /* 0x000fe20000000800 */
[----:B------:R-:W-:Y:S02]  /*10fd0*/  FMUL.FTZ R29, R38, R137 ;  /* 0x00000089261d7220 */ /* 0x000fe40000410000 */
[----:B------:R-:W-:Y:S02]  /*10fe0*/  FFMA.FTZ R79, R28, c[0x0][0x23c], -R201 ;  /* 0x00008f001c4f7a23 */ /* 0x000fe400000108c9 */
[----:B------:R-:W-:Y:S02]  /*10ff0*/  FMUL.FTZ R28, R38, R136 ;  /* 0x00000088261c7220 */ /* 0x000fe40000410000 */
[----:B------:R-:W-:Y:S02]  /*11000*/  FFMA.FTZ R141, R160, c[0x0][0x23c], -R198 ;  /* 0x00008f00a08d7a23 */ /* 0x000fe400000108c6 */
[----:B------:R-:W-:Y:S01]  /*11010*/  IMAD.MOV.U32 R160, RZ, RZ, R164 ;  /* 0x000000ffffa07224 */ /* 0x000fe200078e00a4 */
[----:B------:R-:W-:Y:S01]  /*11020*/  MUFU.EX2 R114, R114 ;  /* 0x0000007200727308 */ /* 0x000fe20000000800 */
[----:B------:R-:W-:Y:S02]  /*11030*/  IMAD.MOV.U32 R164, RZ, RZ, R166 ;  /* 0x000000ffffa47224 */ /* 0x000fe400078e00a6 */
[----:B------:R-:W-:Y:S02]  /*11040*/  IMAD.MOV.U32 R166, RZ, RZ, R63 ;  /* 0x000000ffffa67224 */ /* 0x000fe400078e003f */
[--C-:B------:R-:W-:Y:S02]  /*11050*/  FFMA.FTZ R164, R164, c[0x0][0x23c], -R200.reuse ;  /* 0x00008f00a4a47a23 */ /* 0x100fe400000108c8 */
[--C-:B------:R-:W-:Y:S02]  /*11060*/  FFMA.FTZ R166, R166, c[0x0][0x23c], -R200.reuse ;  /* 0x00008f00a6a67a23 */ /* 0x100fe400000108c8 */
[----:B------:R-:W-:Y:S01]  /*11070*/  FFMA.FTZ R194, R83, c[0x0][0x23c], -R201 ;  /* 0x00008f0053c27a23 */ /* 0x000fe200000108c9 */
[----:B------:R-:W-:Y:S01]  /*11080*/  MUFU.EX2 R117, R117 ;  /* 0x0000007500757308 */ /* 0x000fe20000000800 */
[--C-:B------:R-:W-:Y:S02]  /*11090*/  FFMA.FTZ R83, R65, c[0x0][0x23c], -R199.reuse ;  /* 0x00008f0041537a23 */ /* 0x100fe400000108c7 */
[----:B------:R-:W-:Y:S02]  /*110a0*/  FFMA.FTZ R65, R9, c[0x0][0x23c], -R200 ;  /* 0x00008f0009417a23 */ /* 0x000fe400000108c8 */
[----:B------:R-:W-:Y:S02]  /*110b0*/  FMUL.FTZ R9, R38, R157 ;  /* 0x0000009d26097220 */ /* 0x000fe40000410000 */
[----:B------:R-:W-:Y:S02]  /*110c0*/  FFMA.FTZ R125, R125, c[0x0][0x23c], -R199 ;  /* 0x00008f007d7d7a23 */ /* 0x000fe400000108c7 */
[--C-:B------:R-:W-:Y:S01]  /*110d0*/  FFMA.FTZ R252, R252, c[0x0][0x23c], -R201.reuse ;  /* 0x00008f00fcfc7a23 */ /* 0x100fe200000108c9 */
[----:B------:R-:W2:Y:S01]  /*110e0*/  MUFU.EX2 R194, R194 ;  /* 0x000000c200c27308 */ /* 0x000ea20000000800 */
[--C-:B------:R-:W-:Y:S02]  /*110f0*/  FFMA.FTZ R251, R251, c[0x0][0x23c], -R201.reuse ;  /* 0x00008f00fbfb7a23 */ /* 0x100fe400000108c9 */
[--C-:B------:R-:W-:Y:S02]  /*11100*/  FFMA.FTZ R250, R250, c[0x0][0x23c], -R201.reuse ;  /* 0x00008f00fafa7a23 */ /* 0x100fe400000108c9 */
[----:B------:R-:W-:Y:S02]  /*11110*/  FFMA.FTZ R246, R246, c[0x0][0x23c], -R201 ;  /* 0x00008f00f6f67a23 */ /* 0x000fe400000108c9 */
[----:B------:R-:W-:Y:S02]  /*11120*/  FFMA.FTZ R197, R39, R238, R197 ;  /* 0x000000ee27c57223 */ /* 0x000fe400000100c5 */
[----:B------:R-:W-:Y:S01]  /*11130*/  FFMA.FTZ R196, R37, R236, R196 ;  /* 0x000000ec25c47223 */ /* 0x000fe200000100c4 */
[----:B------:R-:W-:Y:S01]  /*11140*/  MUFU.EX2 R112, R112 ;  /* 0x0000007000707308 */ /* 0x000fe20000000800 */
        /* <DEDUP_REMOVED lines=8> */
[----:B--2---:R-:W-:Y:S01]  /*111d0*/  F2FP.BF16.PACK_AB R32, R182, R194 ;  /* 0x000000c2b620723e */ /* 0x004fe200000010ff */
[----:B------:R-:W-:Y:S02]  /*111e0*/  FFMA.FTZ R194, R38, R237, R194 ;  /* 0x000000ed26c27223 */ /* 0x000fe400000100c2 */
[----:B------:R-:W-:Y:S02]  /*111f0*/  FADD.FTZ R197, R175, R197 ;  /* 0x000000c5afc57221 */ /* 0x000fe40000010000 */
[----:B------:R-:W-:Y:S01]  /*11200*/  FADD.FTZ R194, R182, R194 ;  /* 0x000000c2b6c27221 */ /* 0x000fe20000010000 */
[----:B------:R-:W-:Y:S01]  /*11210*/  MUFU.EX2 R115, R115 ;  /* 0x0000007300737308 */ /* 0x000fe20000000800 */
[C---:B------:R-:W-:Y:S01]  /*11220*/  HMMA.16816.F32.BF16 R8, R32.reuse, R20, R8 ;  /* 0x000000142008723c */ /* 0x040fe20000041808 */
[----:B------:R-:W-:Y:S02]  /*11230*/  FADD.FTZ R196, R176, R196 ;  /* 0x000000c4b0c47221 */ /* 0x000fe40000010000 */
[----:B------:R-:W-:Y:S02]  /*11240*/  FADD.FTZ R194, R188, R194 ;  /* 0x000000c2bcc27221 */ /* 0x000fe40000010000 */
[----:B------:R-:W-:Y:S02]  /*11250*/  FADD.FTZ R191, R180, R191 ;  /* 0x000000bfb4bf7221 */ /* 0x000fe40000010000 */
[----:B------:R-:W-:Y:S01]  /*11260*/  FMUL.FTZ R20, R40, R144 ;  /* 0x0000009028147220 */ /* 0x000fe20000410000 */
[-C--:B------:R-:W-:Y:S01]  /*11270*/  HMMA.16816.F32.BF16 R12, R32, R22.reuse, R12 ;  /* 0x00000016200c723c */ /* 0x080fe2000004180c */
[----:B------:R-:W-:Y:S03]  /*11280*/  MUFU.EX2 R107, R107 ;  /* 0x0000006b006b7308 */ /* 0x000fe60000000800 */
[--C-:B------:R-:W-:Y:S02]  /*11290*/  FFMA.FTZ R144, R60, c[0x0][0x23c], -R201.reuse ;  /* 0x00008f003c907a23 */ /* 0x100fe400000108c9 */
[----:B------:R-:W2:Y:S01]  /*112a0*/  LDSM.16.MT88.4 R60, [R212+0x4800] ;  /* 0x00480000d43c783b */ /* 0x000ea20000004200 */
[----:B------:R-:W-:Y:S01]  /*112b0*/  FMUL.FTZ R21, R40, R145 ;  /* 0x0000009128157220 */ /* 0x000fe20000410000 */
[C---:B------:R-:W-:Y:S01]  /*112c0*/  HMMA.16816.F32.BF16 R16, R44.reuse, R22, R16 ;  /* 0x000000162c10723c */ /* 0x040fe20000041810 */
[----:B------:R-:W-:Y:S02]  /*112d0*/  FFMA.FTZ R145, R162, c[0x0][0x23c], -R201 ;  /* 0x00008f00a2917a23 */ /* 0x000fe400000108c9 */
[----:B------:R-:W-:Y:S01]  /*112e0*/  MUFU.EX2 R102, R102 ;  /* 0x0000006600667308 */ /* 0x000fe20000000800 */
[----:B------:R-:W-:Y:S02]  /*112f0*/  FADD.FTZ R194, R178, R194 ;  /* 0x000000c2b2c27221 */ /* 0x000fe40000010000 */
[----:B------:R-:W-:Y:S02]  /*11300*/  FADD.FTZ R197, R171, R197 ;  /* 0x000000c5abc57221 */ /* 0x000fe40000010000 */
[C---:B------:R-:W-:Y:S04]  /*11310*/  FMUL.FTZ R22, R39.reuse, R146 ;  /* 0x0000009227167220 */ /* 0x040fe80000410000 */
[----:B------:R-:W-:Y:S01]  /*11320*/  FMUL.FTZ R23, R39, R147 ;  /* 0x0000009327177220 */ /* 0x000fe20000410000 */
[----:B------:R-:W-:Y:S01]  /*11330*/  MUFU.EX2 R106, R106 ;  /* 0x0000006a006a7308 */ /* 0x000fe20000000800 */
[----:B------:R-:W-:Y:S02]  /*11340*/  FFMA.FTZ R146, R161, c[0x0][0x23c], -R201 ;  /* 0x00008f00a1927a23 */ /* 0x000fe400000108c9 */
[--C-:B------:R-:W-:Y:S02]  /*11350*/  FFMA.FTZ R147, R160, c[0x0][0x23c], -R200.reuse ;  /* 0x00008f00a0937a23 */ /* 0x100fe400000108c8 */
[----:B------:R-:W-:Y:S01]  /*11360*/  FFMA.FTZ R200, R41, c[0x0][0x23c], -R200 ;  /* 0x00008f0029c87a23 */ /* 0x000fe200000108c8 */
[-C--:B------:R-:W-:Y:S01]  /*11370*/  HMMA.16816.F32.BF16 R20, R44, R48.reuse, R20 ;  /* 0x000000302c14723c */ /* 0x080fe20000041814 */
[----:B------:R-:W-:Y:S02]  /*11380*/  FADD.FTZ R194, R169, R194 ;  /* 0x000000c2a9c27221 */ /* 0x000fe40000010000 */
[--C-:B------:R-:W-:Y:S01]  /*11390*/  FFMA.FTZ R128, R128, c[0x0][0x23c], -R199.reuse ;  /* 0x00008f0080807a23 */ /* 0x100fe200000108c7 */
[----:B------:R-:W-:Y:S01]  /*113a0*/  MUFU.EX2 R100, R100 ;  /* 0x0000006400647308 */ /* 0x000fe20000000800 */
[----:B------:R-:W-:Y:S02]  /*113b0*/  FFMA.FTZ R199, R129, c[0x0][0x23c], -R199 ;  /* 0x00008f0081c77a23 */ /* 0x000fe400000108c7 */
[--C-:B------:R-:W-:Y:S01]  /*113c0*/  FFMA.FTZ R184, R184, c[0x0][0x23c], -R201.reuse ;  /* 0x00008f00b8b87a23 */ /* 0x100fe200000108c9 */
[C---:B------:R-:W-:Y:S01]  /*113d0*/  HMMA.16816.F32.BF16 R24, R32.reuse, R48, R24 ;  /* 0x000000302018723c */ /* 0x040fe20000041818 */
[--C-:B------:R-:W-:Y:S03]  /*113e0*/  FFMA.FTZ R186, R186, c[0x0][0x23c], -R201.reuse ;  /* 0x00008f00baba7a23 */ /* 0x100fe600000108c9 */
[----:B------:R-:W-:Y:S02]  /*113f0*/  FFMA.FTZ R190, R190, c[0x0][0x23c], -R201 ;  /* 0x00008f00bebe7a23 */ /* 0x000fe400000108c9 */
[----:B------:R-:W3:Y:S01]  /*11400*/  MUFU.EX2 R113, R113 ;  /* 0x0000007100717308 */ /* 0x000ee20000000800 */
[----:B------:R-:W-:Y:S01]  /*11410*/  F2FP.BF16.PACK_AB R48, R127, R169 ;  /* 0x000000a97f30723e */ /* 0x000fe200000010ff */
[-C--:B------:R-:W-:Y:S01]  /*11420*/  HMMA.16816.F32.BF16 R28, R32, R50.reuse, R28 ;  /* 0x00000032201c723c */ /* 0x080fe2000004181c */
[----:B------:R-:W-:Y:S03]  /*11430*/  F2FP.BF16.PACK_AB R49, R123, R126 ;  /* 0x0000007e7b31723e */ /* 0x000fe600000010ff */
[----:B------:R-:W-:Y:S02]  /*11440*/  FADD.FTZ R127, R127, R194 ;  /* 0x000000c27f7f7221 */ /* 0x000fe40000010000 */
[----:B------:R-:W-:Y:S02]  /*11450*/  FADD.FTZ R126, R126, R196 ;  /* 0x000000c47e7e7221 */ /* 0x000fe40000010000 */
[----:B------:R-:W4:Y:S01]  /*11460*/  MUFU.EX2 R105, R105 ;  /* 0x0000006900697308 */ /* 0x000f220000000800 */
[C---:B------:R-:W-:Y:S03]  /*11470*/  FMUL.FTZ R32, R40.reuse, R132 ;  /* 0x0000008428207220 */ /* 0x040fe60000410000 */
[----:B------:R-:W-:Y:S02]  /*11480*/  FMUL.FTZ R33, R40, R133 ;  /* 0x0000008528217220 */ /* 0x000fe40000410000 */
[C---:B------:R-:W-:Y:S02]  /*11490*/  FMUL.FTZ R34, R39.reuse, R134 ;  /* 0x0000008627227220 */ /* 0x040fe40000410000 */
[----:B------:R-:W-:Y:S02]  /*114a0*/  FMUL.FTZ R35, R39, R135 ;  /* 0x0000008727237220 */ /* 0x000fe40000410000 */
[----:B------:R-:W-:Y:S01]  /*114b0*/  MUFU.EX2 R104, R104 ;  /* 0x0000006800687308 */ /* 0x000fe20000000800 */
[----:B------:R-:W-:Y:S02]  /*114c0*/  FADD.FTZ R127, R118, R127 ;  /* 0x0000007f767f7221 */ /* 0x000fe40000010000 */
[----:B------:R-:W-:Y:S02]  /*114d0*/  FADD.FTZ R126, R123, R126 ;  /* 0x0000007e7b7e7221 */ /* 0x000fe40000010000 */
[----:B------:R-:W-:Y:S01]  /*114e0*/  HMMA.16816.F32.BF16 R32, R44, R50, R32 ;  /* 0x000000322c20723c */ /* 0x000fe20000041820 */
[----:B------:R-:W-:Y:S02]  /*114f0*/  FADD.FTZ R127, R114, R127 ;  /* 0x0000007f727f7221 */ /* 0x000fe40000010000 */
[----:B------:R-:W-:Y:S02]  /*11500*/  FFMA.FTZ R201, R193, c[0x0][0x23c], -R201 ;  /* 0x00008f00c1c97a23 */ /* 0x000fe400000108c9 */
[----:B------:R-:W-:Y:S01]  /*11510*/  MUFU.EX2 R99, R99 ;  /* 0x0000006300637308 */ /* 0x000fe20000000800 */
[----:B---3--:R-:W-:Y:S01]  /*11520*/  FADD.FTZ R127, R113, R127 ;  /* 0x0000007f717f7221 */ /* 0x008fe20000010000 */
[C---:B------:R-:W-:Y:S01]  /*11530*/  F2FP.BF16.PACK_AB R44, R172.reuse, R180 ;  /* 0x000000b4ac2c723e */ /* 0x040fe200000010ff */
[----:B------:R-:W-:Y:S01]  /*11540*/  FADD.FTZ R172, R172, R191 ;  /* 0x000000bfacac7221 */ /* 0x000fe20000010000 */
[----:B------:R-:W-:Y:S03]  /*11550*/  F2FP.BF16.PACK_AB R45, R170, R171 ;  /* 0x000000abaa2d723e */ /* 0x000fe600000010ff */
[----:B------:R-:W-:Y:S01]  /*11560*/  F2FP.BF16.PACK_AB R46, R122, R124 ;  /* 0x0000007c7a2e723e */ /* 0x000fe200000010ff */
[----:B------:R-:W-:Y:S01]  /*11570*/  FADD.FTZ R170, R170, R197 ;  /* 0x000000c5aaaa7221 */ /* 0x000fe20000010000 */
[----:B------:R-:W-:Y:S01]  /*11580*/  F2FP.BF16.PACK_AB R47, R120, R121 ;  /* 0x00000079782f723e */ /* 0x000fe200000010ff */
[----:B------:R-:W3:Y:S01]  /*11590*/  MUFU.EX2 R111, R111 ;  /* 0x0000006f006f7308 */ /* 0x000ee20000000800 */
[----:B------:R-:W-:Y:S01]  /*115a0*/  F2FP.BF16.PACK_AB R50, R114, R118 ;  /* 0x000000767232723e */ /* 0x000fe200000010ff */
[----:B------:R-:W-:Y:S01]  /*115b0*/  FADD.FTZ R172, R124, R172 ;  /* 0x000000ac7cac7221 */ /* 0x000fe20000010000 */
[----:B------:R-:W-:Y:S01]  /*115c0*/  F2FP.BF16.PACK_AB R51, R112, R117 ;  /* 0x000000757033723e */ /* 0x000fe200000010ff */
[----:B------:R-:W-:Y:S02]  /*115d0*/  FADD.FTZ R170, R121, R170 ;  /* 0x000000aa79aa7221 */ /* 0x000fe40000010000 */
[-C--:B-1----:R-:W-:Y:S01]  /*115e0*/  HMMA.16816.F32.BF16 R4, R44, R52.reuse, R4 ;  /* 0x000000342c04723c */ /* 0x082fe20000041804 */
[----:B------:R-:W-:Y:S02]  /*115f0*/  FADD.FTZ R126, R117, R126 ;  /* 0x0000007e757e7221 */ /* 0x000fe40000010000 */
[----:B------:R-:W-:Y:S01]  /*11600*/  FADD.FTZ R172, R122, R172 ;  /* 0x000000ac7aac7221 */ /* 0x000fe20000010000 */
[----:B------:R-:W1:Y:S01]  /*11610*/  MUFU.EX2 R103, R103 ;  /* 0x0000006700677308 */ /* 0x000e620000000800 */
[----:B------:R-:W-:Y:S02]  /*11620*/  FADD.FTZ R170, R120, R170 ;  /* 0x000000aa78aa7221 */ /* 0x000fe40000010000 */
[----:B----4-:R-:W-:Y:S01]  /*11630*/  FADD.FTZ R127, R105, R127 ;  /* 0x0000007f697f7221 */ /* 0x010fe20000010000 */
[C---:B------:R-:W-:Y:S01]  /*11640*/  HMMA.16816.F32.BF16 R8, R48.reuse, R52, R8 ;  /* 0x000000343008723c */ /* 0x040fe20000041808 */
[----:B------:R-:W-:Y:S03]  /*11650*/  FADD.FTZ R126, R112, R126 ;  /* 0x0000007e707e7221 */ /* 0x000fe60000010000 */
[----:B------:R-:W-:Y:S02]  /*11660*/  FADD.FTZ R172, R116, R172 ;  /* 0x000000ac74ac7221 */ /* 0x000fe40000010000 */
[----:B------:R-:W4:Y:S01]  /*11670*/  MUFU.EX2 R101, R101 ;  /* 0x0000006500657308 */ /* 0x000f220000000800 */
[----:B------:R-:W-:Y:S01]  /*11680*/  FADD.FTZ R170, R115, R170 ;  /* 0x000000aa73aa7221 */ /* 0x000fe20000010000 */
[-C--:B------:R-:W-:Y:S01]  /*11690*/  HMMA.16816.F32.BF16 R12, R48, R54.reuse, R12 ;  /* 0x00000036300c723c */ /* 0x080fe2000004180c */
[----:B------:R-:W-:Y:S03]  /*116a0*/  FADD.FTZ R172, R109, R172 ;  /* 0x000000ac6dac7221 */ /* 0x000fe60000010000 */
[----:B---3--:R-:W-:Y:S02]  /*116b0*/  FADD.FTZ R126, R111, R126 ;  /* 0x0000007e6f7e7221 */ /* 0x008fe40000010000 */
[----:B------:R-:W-:Y:S02]  /*116c0*/  FADD.FTZ R170, R107, R170 ;  /* 0x000000aa6baa7221 */ /* 0x000fe40000010000 */
[----:B------:R-:W3:Y:S01]  /*116d0*/  MUFU.EX2 R98, R98 ;  /* 0x0000006200627308 */ /* 0x000ee20000000800 */
[C---:B------:R-:W-:Y:S01]  /*116e0*/  HMMA.16816.F32.BF16 R16, R44.reuse, R54, R16 ;  /* 0x000000362c10723c */ /* 0x040fe20000041810 */
[----:B------:R-:W5:Y:S02]  /*116f0*/  LDSM.16.MT88.4 R52, [R211+0x4800] ;  /* 0x00480000d334783b */ /* 0x000f640000004200 */
[----:B-1----:R-:W-:Y:S05]  /*11700*/  FADD.FTZ R126, R103, R126 ;  /* 0x0000007e677e7221 */ /* 0x002fea0000010000 */
[-C--:B------:R-:W-:Y:S01]  /*11710*/  HMMA.16816.F32.BF16 R20, R44, R56.reuse, R20 ;  /* 0x000000382c14723c */ /* 0x080fe20000041814 */
[----:B------:R-:W1:Y:S03]  /*11720*/  MUFU.EX2 R96, R96 ;  /* 0x0000006000607308 */ /* 0x000e660000000800 */
[----:B----4-:R-:W-:Y:S04]  /*11730*/  FADD.FTZ R126, R101, R126 ;  /* 0x0000007e657e7221 */ /* 0x010fe80000010000 */
[C---:B------:R-:W-:Y:S03]  /*11740*/  HMMA.16816.F32.BF16 R24, R48.reuse, R56, R24 ;  /* 0x000000383018723c */ /* 0x040fe60000041818 */
[----:B------:R-:W-:Y:S01]  /*11750*/  MUFU.EX2 R95, R95 ;  /* 0x0000005f005f7308 */ /* 0x000fe20000000800 */
[----:B---3--:R-:W-:Y:S04]  /*11760*/  FADD.FTZ R126, R98, R126 ;  /* 0x0000007e627e7221 */ /* 0x008fe80000010000 */
[-C--:B------:R-:W-:Y:S05]  /*11770*/  HMMA.16816.F32.BF16 R28, R48, R58.reuse, R28 ;  /* 0x0000003a301c723c */ /* 0x080fea000004181c */
[----:B------:R-:W3:Y:S02]  /*11780*/  MUFU.EX2 R94, R94 ;  /* 0x0000005e005e7308 */ /* 0x000ee40000000800 */
[----:B------:R-:W-:Y:S01]  /*11790*/  F2FP.BF16.PACK_AB R48, R105, R113 ;  /* 0x000000716930723e */ /* 0x000fe200000010ff */
[----:B------:R-:W-:Y:S01]  /*117a0*/  HMMA.16816.F32.BF16 R32, R44, R58, R32 ;  /* 0x0000003a2c20723c */ /* 0x000fe20000041820 */
[----:B------:R-:W4:Y:S03]  /*117b0*/  LDSM.16.MT88.4 R56, [R212+0x4c00] ;  /* 0x004c0000d438783b */ /* 0x000f260000004200 */
[----:B------:R-:W-:Y:S01]  /*117c0*/  F2FP.BF16.PACK_AB R50, R99, R104 ;  /* 0x000000686332723e */ /* 0x000fe200000010ff */
[----:B------:R-:W-:Y:S01]  /*117d0*/  FADD.FTZ R104, R104, R127 ;  /* 0x0000007f68687221 */ /* 0x000fe20000010000 */
[----:B------:R-:W-:Y:S01]  /*117e0*/  F2FP.BF16.PACK_AB R49, R103, R111 ;  /* 0x0000006f6731723e */ /* 0x000fe200000010ff */
[----:B------:R-:W5:Y:S01]  /*117f0*/  MUFU.EX2 R93, R93 ;  /* 0x0000005d005d7308 */ /* 0x000f620000000800 */
[----:B------:R-:W-:Y:S01]  /*11800*/  F2FP.BF16.PACK_AB R44, R109, R116 ;  /* 0x000000746d2c723e */ /* 0x000fe200000010ff */
[----:B------:R-:W-:Y:S03]  /*11810*/  FADD.FTZ R104, R99, R104 ;  /* 0x0000006863687221 */ /* 0x000fe60000010000 */
[----:B------:R-:W-:Y:S02]  /*11820*/  F2FP.BF16.PACK_AB R45, R107, R115 ;  /* 0x000000736b2d723e */ /* 0x000fe400000010ff */
[----:B------:R-:W-:Y:S01]  /*11830*/  F2FP.BF16.PACK_AB R46, R102, R108 ;  /* 0x0000006c662e723e */ /* 0x000fe200000010ff */
[----:B------:R-:W-:Y:S01]  /*11840*/  FADD.FTZ R108, R108, R172 ;  /* 0x000000ac6c6c7221 */ /* 0x000fe20000010000 */
[----:B------:R-:W-:Y:S01]  /*11850*/  F2FP.BF16.PACK_AB R47, R100, R106 ;  /* 0x0000006a642f723e */ /* 0x000fe200000010ff */
[----:B------:R-:W4:Y:S01]  /*11860*/  MUFU.EX2 R90, R90 ;  /* 0x0000005a005a7308 */ /* 0x000f220000000800 */
[----:B------:R-:W-:Y:S01]  /*11870*/  F2FP.BF16.PACK_AB R51, R98, R101 ;  /* 0x000000656233723e */ /* 0x000fe200000010ff */
[----:B------:R-:W-:Y:S02]  /*11880*/  FADD.FTZ R106, R106, R170 ;  /* 0x000000aa6a6a7221 */ /* 0x000fe40000010000 */
[----:B------:R-:W-:Y:S02]  /*11890*/  FADD.FTZ R108, R102, R108 ;  /* 0x0000006c666c7221 */ /* 0x000fe40000010000 */
[-C--:B--2---:R-:W-:Y:S01]  /*118a0*/  HMMA.16816.F32.BF16 R4, R44, R60.reuse, R4 ;  /* 0x0000003c2c04723c */ /* 0x084fe20000041804 */
[----:B------:R-:W-:Y:S02]  /*118b0*/  FADD.FTZ R106, R100, R106 ;  /* 0x0000006a646a7221 */ /* 0x000fe40000010000 */
[----:B-1----:R-:W-:Y:S01]  /*118c0*/  FADD.FTZ R108, R96, R108 ;  /* 0x0000006c606c7221 */ /* 0x002fe20000010000 */
[----:B------:R-:W1:Y:S01]  /*118d0*/  MUFU.EX2 R83, R83 ;  /* 0x0000005300537308 */ /* 0x000e620000000800 */
[----:B---3--:R-:W-:Y:S02]  /*118e0*/  FADD.FTZ R106, R94, R106 ;  /* 0x0000006a5e6a7221 */ /* 0x008fe40000010000 */
[----:B------:R-:W-:Y:S01]  /*118f0*/  FADD.FTZ R108, R95, R108 ;  /* 0x0000006c5f6c7221 */ /* 0x000fe20000010000 */
[C---:B------:R-:W-:Y:S01]  /*11900*/  HMMA.16816.F32.BF16 R8, R48.reuse, R60, R8 ;  /* 0x0000003c3008723c */ /* 0x040fe20000041808 */
[----:B-----5:R-:W-:Y:S05]  /*11910*/  FADD.FTZ R106, R93, R106 ;  /* 0x0000006a5d6a7221 */ /* 0x020fea0000010000 */
[----:B------:R-:W2:Y:S02]  /*11920*/  MUFU.EX2 R88, R88 ;  /* 0x0000005800587308 */ /* 0x000ea40000000800 */
[-C--:B------:R-:W-:Y:S01]  /*11930*/  HMMA.16816.F32.BF16 R12, R48, R62.reuse, R12 ;  /* 0x0000003e300c723c */ /* 0x080fe2000004180c */
[----:B----4-:R-:W-:Y:S07]  /*11940*/  FADD.FTZ R108, R90, R108 ;  /* 0x0000006c5a6c7221 */ /* 0x010fee0000010000 */
[----:B------:R-:W3:Y:S01]  /*11950*/  MUFU.EX2 R81, R81 ;  /* 0x0000005100517308 */ /* 0x000ee20000000800 */
[C---:B------:R-:W-:Y:S01]  /*11960*/  HMMA.16816.F32.BF16 R16, R44.reuse, R62, R16 ;  /* 0x0000003e2c10723c */ /* 0x040fe20000041810 */
[----:B------:R-:W4:Y:S02]  /*11970*/  LDSM.16.MT88.4 R60, [R211+0x4c00] ;  /* 0x004c0000d33c783b */ /* 0x000f240000004200 */
[----:B-1----:R-:W-:Y:S05]  /*11980*/  FADD.FTZ R108, R83, R108 ;  /* 0x0000006c536c7221 */ /* 0x002fea0000010000 */
[-C--:B------:R-:W-:Y:S01]  /*11990*/  HMMA.16816.F32.BF16 R20, R44, R52.reuse, R20 ;  /* 0x000000342c14723c */ /* 0x080fe20000041814 */
[----:B------:R-:W1:Y:S03]  /*119a0*/  MUFU.EX2 R92, R92 ;  /* 0x0000005c005c7308 */ /* 0x000e660000000800 */
[----:B--2---:R-:W-:Y:S04]  /*119b0*/  FADD.FTZ R106, R88, R106 ;  /* 0x0000006a586a7221 */ /* 0x004fe80000010000 */
[C---:B------:R-:W-:Y:S03]  /*119c0*/  HMMA.16816.F32.BF16 R24, R48.reuse, R52, R24 ;  /* 0x000000343018723c */ /* 0x040fe60000041818 */
[----:B------:R-:W2:Y:S01]  /*119d0*/  MUFU.EX2 R87, R87 ;  /* 0x0000005700577308 */ /* 0x000ea20000000800 */
[----:B---3--:R-:W-:Y:S04]  /*119e0*/  FADD.FTZ R106, R81, R106 ;  /* 0x0000006a516a7221 */ /* 0x008fe80000010000 */
[-C--:B------:R-:W-:Y:S05]  /*119f0*/  HMMA.16816.F32.BF16 R28, R48, R54.reuse, R28 ;  /* 0x00000036301c723c */ /* 0x080fea000004181c */
[----:B------:R-:W3:Y:S03]  /*11a00*/  MUFU.EX2 R86, R86 ;  /* 0x0000005600567308 */ /* 0x000ee60000000800 */
[----:B------:R-:W-:Y:S01]  /*11a10*/  HMMA.16816.F32.BF16 R32, R44, R54, R32 ;  /* 0x000000362c20723c */ /* 0x000fe20000041820 */
[----:B------:R-:W5:Y:S03]  /*11a20*/  LDSM.16.MT88.4 R52, [R212+0x5000] ;  /* 0x00500000d434783b */ /* 0x000f660000004200 */
[----:B-1----:R-:W-:Y:S03]  /*11a30*/  FADD.FTZ R104, R92, R104 ;  /* 0x000000685c687221 */ /* 0x002fe60000010000 */
[----:B------:R-:W1:Y:S01]  /*11a40*/  MUFU.EX2 R79, R79 ;  /* 0x0000004f004f7308 */ /* 0x000e620000000800 */
[----:B------:R-:W-:Y:S04]  /*11a50*/  F2FP.BF16.PACK_AB R44, R95, R96 ;  /* 0x000000605f2c723e */ /* 0x000fe800000010ff */
[----:B------:R-:W-:Y:S01]  /*11a60*/  F2FP.BF16.PACK_AB R45, R93, R94 ;  /* 0x0000005e5d2d723e */ /* 0x000fe200000010ff */
[----:B--2---:R-:W-:Y:S01]  /*11a70*/  FADD.FTZ R104, R87, R104 ;  /* 0x0000006857687221 */ /* 0x004fe20000010000 */
[----:B------:R-:W-:Y:S02]  /*11a80*/  F2FP.BF16.PACK_AB R46, R83, R90 ;  /* 0x0000005a532e723e */ /* 0x000fe400000010ff */
[----:B------:R-:W-:Y:S01]  /*11a90*/  F2FP.BF16.PACK_AB R47, R81, R88 ;  /* 0x00000058512f723e */ /* 0x000fe200000010ff */
[----:B------:R-:W2:Y:S01]  /*11aa0*/  MUFU.EX2 R91, R91 ;  /* 0x0000005b005b7308 */ /* 0x000ea20000000800 */
[----:B------:R-:W-:Y:S01]  /*11ab0*/  F2FP.BF16.PACK_AB R48, R87, R92 ;  /* 0x0000005c5730723e */ /* 0x000fe200000010ff */
[----:B---3--:R-:W-:Y:S04]  /*11ac0*/  FADD.FTZ R104, R86, R104 ;  /* 0x0000006856687221 */ /* 0x008fe80000010000 */
[-C--:B------:R-:W-:Y:S04]  /*11ad0*/  HMMA.16816.F32.BF16 R4, R44, R56.reuse, R4 ;  /* 0x000000382c04723c */ /* 0x080fe80000041804 */
[----:B------:R-:W3:Y:S01]  /*11ae0*/  MUFU.EX2 R85, R85 ;  /* 0x0000005500557308 */ /* 0x000ee20000000800 */
[C---:B-1----:R-:W-:Y:S01]  /*11af0*/  F2FP.BF16.PACK_AB R50, R79.reuse, R86 ;  /* 0x000000564f32723e */ /* 0x042fe200000010ff */
[----:B------:R-:W-:Y:S08]  /*11b00*/  FADD.FTZ R104, R79, R104 ;  /* 0x000000684f687221 */ /* 0x000ff00000010000 */
[----:B------:R-:W1:Y:S01]  /*11b10*/  MUFU.EX2 R84, R84 ;  /* 0x0000005400547308 */ /* 0x000e620000000800 */
[----:B--2---:R-:W-:Y:S09]  /*11b20*/  FADD.FTZ R126, R91, R126 ;  /* 0x0000007e5b7e7221 */ /* 0x004ff20000010000 */
[----:B------:R-:W2:Y:S01]  /*11b30*/  MUFU.EX2 R77, R77 ;  /* 0x0000004d004d7308 */ /* 0x000ea20000000800 */
[C---:B---3--:R-:W-:Y:S01]  /*11b40*/  F2FP.BF16.PACK_AB R49, R85.reuse, R91 ;  /* 0x0000005b5531723e */ /* 0x048fe200000010ff */
[----:B------:R-:W-:Y:S08]  /*11b50*/  FADD.FTZ R126, R85, R126 ;  /* 0x0000007e557e7221 */ /* 0x000ff00000010000 */
[----:B------:R-:W-:Y:S01]  /*11b60*/  MUFU.EX2 R82, R82 ;  /* 0x0000005200527308 */ /* 0x000fe20000000800 */
[----:B-1----:R-:W-:Y:S09]  /*11b70*/  FADD.FTZ R126, R84, R126 ;  /* 0x0000007e547e7221 */ /* 0x002ff20000010000 */
[----:B------:R-:W1:Y:S01]  /*11b80*/  MUFU.EX2 R75, R75 ;  /* 0x0000004b004b7308 */ /* 0x000e620000000800 */
[C---:B--2---:R-:W-:Y:S01]  /*11b90*/  F2FP.BF16.PACK_AB R51, R77.reuse, R84 ;  /* 0x000000544d33723e */ /* 0x044fe200000010ff */
[----:B------:R-:W-:Y:S08]  /*11ba0*/  FADD.FTZ R126, R77, R126 ;  /* 0x0000007e4d7e7221 */ /* 0x000ff00000010000 */
[----:B------:R-:W-:Y:S01]  /*11bb0*/  MUFU.EX2 R80, R80 ;  /* 0x0000005000507308 */ /* 0x000fe20000000800 */
[C---:B------:R-:W-:Y:S08]  /*11bc0*/  HMMA.16816.F32.BF16 R8, R48.reuse, R56, R8 ;  /* 0x000000383008723c */ /* 0x040ff00000041808 */
[-C--:B------:R-:W-:Y:S01]  /*11bd0*/  HMMA.16816.F32.BF16 R12, R48, R58.reuse, R12 ;  /* 0x0000003a300c723c */ /* 0x080fe2000004180c */
[----:B------:R-:W2:Y:S07]  /*11be0*/  MUFU.EX2 R74, R74 ;  /* 0x0000004a004a7308 */ /* 0x000eae0000000800 */
[C---:B------:R-:W-:Y:S01]  /*11bf0*/  HMMA.16816.F32.BF16 R16, R44.reuse, R58, R16 ;  /* 0x0000003a2c10723c */ /* 0x040fe20000041810 */
[----:B------:R-:W3:Y:S02]  /*11c00*/  LDSM.16.MT88.4 R56, [R211+0x5000] ;  /* 0x00500000d338783b */ /* 0x000ee40000004200 */
[----:B------:R-:W-:Y:S05]  /*11c10*/  MUFU.EX2 R72, R72 ;  /* 0x0000004800487308 */ /* 0x000fea0000000800 */
[-C--:B----4-:R-:W-:Y:S05]  /*11c20*/  HMMA.16816.F32.BF16 R20, R44, R60.reuse, R20 ;  /* 0x0000003c2c14723c */ /* 0x090fea0000041814 */
[----:B------:R-:W4:Y:S03]  /*11c30*/  MUFU.EX2 R71, R71 ;  /* 0x0000004700477308 */ /* 0x000f260000000800 */
[C---:B------:R-:W-:Y:S07]  /*11c40*/  HMMA.16816.F32.BF16 R24, R48.reuse, R60, R24 ;  /* 0x0000003c3018723c */ /* 0x040fee0000041818 */
[----:B------:R-:W3:Y:S01]  /*11c50*/  MUFU.EX2 R70, R70 ;  /* 0x0000004600467308 */ /* 0x000ee20000000800 */
[-C--:B------:R-:W-:Y:S08]  /*11c60*/  HMMA.16816.F32.BF16 R28, R48, R62.reuse, R28 ;  /* 0x0000003e301c723c */ /* 0x080ff0000004181c */
[----:B------:R-:W-:Y:S01]  /*11c70*/  HMMA.16816.F32.BF16 R32, R44, R62, R32 ;  /* 0x0000003e2c20723c */ /* 0x000fe20000041820 */
[----:B------:R-:W5:Y:S01]  /*11c80*/  MUFU.EX2 R69, R69 ;  /* 0x0000004500457308 */ /* 0x000f620000000800 */
[----:B------:R-:W5:Y:S05]  /*11c90*/  LDSM.16.MT88.4 R60, [R212+0x5400] ;  /* 0x00540000d43c783b */ /* 0x000f6a0000004200 */
[----:B-1----:R-:W-:Y:S01]  /*11ca0*/  F2FP.BF16.PACK_AB R44, R75, R82 ;  /* 0x000000524b2c723e */ /* 0x002fe200000010ff */
[----:B------:R-:W-:Y:S01]  /*11cb0*/  FADD.FTZ R82, R82, R108 ;  /* 0x0000006c52527221 */ /* 0x000fe20000010000 */
[----:B--2---:R-:W-:Y:S02]  /*11cc0*/  F2FP.BF16.PACK_AB R45, R74, R80 ;  /* 0x000000504a2d723e */ /* 0x004fe400000010ff */
[----:B------:R-:W-:Y:S01]  /*11cd0*/  MUFU.EX2 R78, R78 ;  /* 0x0000004e004e7308 */ /* 0x000fe20000000800 */
[----:B----4-:R-:W-:Y:S01]  /*11ce0*/  F2FP.BF16.PACK_AB R46, R71, R72 ;  /* 0x00000048472e723e */ /* 0x010fe200000010ff */
[----:B------:R-:W-:Y:S02]  /*11cf0*/  FADD.FTZ R80, R80, R106 ;  /* 0x0000006a50507221 */ /* 0x000fe40000010000 */
[----:B------:R-:W-:Y:S02]  /*11d00*/  FADD.FTZ R82, R75, R82 ;  /* 0x000000524b527221 */ /* 0x000fe40000010000 */
[----:B------:R-:W-:Y:S02]  /*11d10*/  FADD.FTZ R80, R74, R80 ;  /* 0x000000504a507221 */ /* 0x000fe40000010000 */
[----:B------:R-:W-:Y:S02]  /*11d20*/  FADD.FTZ R82, R72, R82 ;  /* 0x0000005248527221 */ /* 0x000fe40000010000 */
[----:B------:R-:W1:Y:S01]  /*11d30*/  MUFU.EX2 R68, R68 ;  /* 0x0000004400447308 */ /* 0x000e620000000800 */
[----:B---3--:R-:W-:Y:S02]  /*11d40*/  FADD.FTZ R80, R70, R80 ;  /* 0x0000005046507221 */ /* 0x008fe40000010000 */
[----:B------:R-:W-:Y:S01]  /*11d50*/  FADD.FTZ R82, R71, R82 ;  /* 0x0000005247527221 */ /* 0x000fe20000010000 */
[C---:B-----5:R-:W-:Y:S01]  /*11d60*/  F2FP.BF16.PACK_AB R47, R69.reuse, R70 ;  /* 0x00000046452f723e */ /* 0x060fe200000010ff */
[----:B------:R-:W-:Y:S05]  /*11d70*/  FADD.FTZ R80, R69, R80 ;  /* 0x0000005045507221 */ /* 0x000fea0000010000 */
[----:B------:R-:W2:Y:S01]  /*11d80*/  MUFU.EX2 R67, R67 ;  /* 0x0000004300437308 */ /* 0x000ea20000000800 */
[-C--:B------:R-:W-:Y:S09]  /*11d90*/  HMMA.16816.F32.BF16 R4, R44, R52.reuse, R4 ;  /* 0x000000342c04723c */ /* 0x080ff20000041804 */
[----:B------:R-:W3:Y:S03]  /*11da0*/  MUFU.EX2 R66, R66 ;  /* 0x0000004200427308 */ /* 0x000ee60000000800 */
[----:B-1----:R-:W-:Y:S01]  /*11db0*/  F2FP.BF16.PACK_AB R48, R68, R78 ;  /* 0x0000004e4430723e */ /* 0x002fe200000010ff */
[----:B------:R-:W-:Y:S04]  /*11dc0*/  FADD.FTZ R78, R78, R104 ;  /* 0x000000684e4e7221 */ /* 0x000fe80000010000 */
[----:B------:R-:W-:Y:S02]  /*11dd0*/  FADD.FTZ R78, R68, R78 ;  /* 0x0000004e444e7221 */ /* 0x000fe40000010000 */
[----:B------:R-:W1:Y:S02]  /*11de0*/  MUFU.EX2 R73, R73 ;  /* 0x0000004900497308 */ /* 0x000e640000000800 */
[----:B--2---:R-:W-:Y:S08]  /*11df0*/  FADD.FTZ R78, R67, R78 ;  /* 0x0000004e434e7221 */ /* 0x004ff00000010000 */
[----:B------:R-:W2:Y:S01]  /*11e00*/  MUFU.EX2 R65, R65 ;  /* 0x0000004100417308 */ /* 0x000ea20000000800 */
[C---:B---3--:R-:W-:Y:S01]  /*11e10*/  F2FP.BF16.PACK_AB R50, R66.reuse, R67 ;  /* 0x000000434232723e */ /* 0x048fe200000010ff */
[----:B------:R-:W-:Y:S08]  /*11e20*/  FADD.FTZ R78, R66, R78 ;  /* 0x0000004e424e7221 */ /* 0x000ff00000010000 */
[----:B------:R-:W3:Y:S01]  /*11e30*/  MUFU.EX2 R64, R64 ;  /* 0x0000004000407308 */ /* 0x000ee20000000800 */
[----:B-1----:R-:W-:Y:S09]  /*11e40*/  FADD.FTZ R126, R73, R126 ;  /* 0x0000007e497e7221 */ /* 0x002ff20000010000 */
[----:B------:R-:W1:Y:S01]  /*11e50*/  MUFU.EX2 R76, R76 ;  /* 0x0000004c004c7308 */ /* 0x000e620000000800 */
[C---:B--2---:R-:W-:Y:S01]  /*11e60*/  F2FP.BF16.PACK_AB R49, R65.reuse, R73 ;  /* 0x000000494131723e */ /* 0x044fe200000010ff */
[----:B------:R-:W-:Y:S08]  /*11e70*/  FADD.FTZ R126, R65, R126 ;  /* 0x0000007e417e7221 */ /* 0x000ff00000010000 */
[----:B------:R-:W2:Y:S01]  /*11e80*/  MUFU.EX2 R89, R89 ;  /* 0x0000005900597308 */ /* 0x000ea20000000800 */
[----:B---3--:R-:W-:Y:S09]  /*11e90*/  FADD.FTZ R126, R64, R126 ;  /* 0x0000007e407e7221 */ /* 0x008ff20000010000 */
[----:B------:R-:W3:Y:S01]  /*11ea0*/  MUFU.EX2 R97, R97 ;  /* 0x0000006100617308 */ /* 0x000ee20000000800 */
[C---:B-1----:R-:W-:Y:S01]  /*11eb0*/  F2FP.BF16.PACK_AB R51, R76.reuse, R64 ;  /* 0x000000404c33723e */ /* 0x042fe200000010ff */
[----:B------:R-:W-:Y:S08]  /*11ec0*/  FADD.FTZ R126, R76, R126 ;  /* 0x0000007e4c7e7221 */ /* 0x000ff00000010000 */
[----:B------:R-:W1:Y:S01]  /*11ed0*/  MUFU.EX2 R110, R110 ;  /* 0x0000006e006e7308 */ /* 0x000e620000000800 */
[C---:B------:R-:W-:Y:S01]  /*11ee0*/  HMMA.16816.F32.BF16 R8, R48.reuse, R52, R8 ;  /* 0x000000343008723c */ /* 0x040fe20000041808 */
[----:B--2---:R-:W-:Y:S07]  /*11ef0*/  FADD.FTZ R82, R89, R82 ;  /* 0x0000005259527221 */ /* 0x004fee0000010000 */
[-C--:B------:R-:W-:Y:S01]  /*11f00*/  HMMA.16816.F32.BF16 R12, R48, R54.reuse, R12 ;  /* 0x00000036300c723c */ /* 0x080fe2000004180c */
[----:B------:R-:W2:Y:S03]  /*11f10*/  MUFU.EX2 R119, R119 ;  /* 0x0000007700777308 */ /* 0x000ea60000000800 */
[----:B---3--:R-:W-:Y:S04]  /*11f20*/  FADD.FTZ R82, R97, R82 ;  /* 0x0000005261527221 */ /* 0x008fe80000010000 */
[C---:B------:R-:W-:Y:S01]  /*11f30*/  HMMA.16816.F32.BF16 R16, R44.reuse, R54, R16 ;  /* 0x000000362c10723c */ /* 0x040fe20000041810 */
[----:B------:R-:W3:Y:S02]  /*11f40*/  LDSM.16.MT88.4 R52, [R211+0x5400] ;  /* 0x00540000d334783b */ /* 0x000ee40000004200 */
[----:B------:R-:W4:Y:S01]  /*11f50*/  MUFU.EX2 R125, R125 ;  /* 0x0000007d007d7308 */ /* 0x000f220000000800 */
[----:B-1----:R-:W-:Y:S04]  /*11f60*/  FADD.FTZ R80, R110, R80 ;  /* 0x000000506e507221 */ /* 0x002fe80000010000 */
[-C--:B------:R-:W-:Y:S05]  /*11f70*/  HMMA.16816.F32.BF16 R20, R44, R56.reuse, R20 ;  /* 0x000000382c14723c */ /* 0x080fea0000041814 */
[----:B------:R-:W1:Y:S03]  /*11f80*/  MUFU.EX2 R140, R140 ;  /* 0x0000008c008c7308 */ /* 0x000e660000000800 */
[C---:B------:R-:W-:Y:S01]  /*11f90*/  HMMA.16816.F32.BF16 R24, R48.reuse, R56, R24 ;  /* 0x000000383018723c */ /* 0x040fe20000041818 */
[----:B--2---:R-:W-:Y:S06]  /*11fa0*/  FADD.FTZ R80, R119, R80 ;  /* 0x0000005077507221 */ /* 0x004fec0000010000 */
[----:B------:R-:W2:Y:S01]  /*11fb0*/  MUFU.EX2 R141, R141 ;  /* 0x0000008d008d7308 */ /* 0x000ea20000000800 */
[-C--:B------:R-:W-:Y:S01]  /*11fc0*/  HMMA.16816.F32.BF16 R28, R48, R58.reuse, R28 ;  /* 0x0000003a301c723c */ /* 0x080fe2000004181c */
[----:B----4-:R-:W-:Y:S07]  /*11fd0*/  FADD.FTZ R82, R125, R82 ;  /* 0x000000527d527221 */ /* 0x010fee0000010000 */
[----:B------:R-:W-:Y:S01]  /*11fe0*/  HMMA.16816.F32.BF16 R32, R44, R58, R32 ;  /* 0x0000003a2c20723c */ /* 0x000fe20000041820 */
[----:B------:R-:W4:Y:S01]  /*11ff0*/  MUFU.EX2 R142, R142 ;  /* 0x0000008e008e7308 */ /* 0x000f220000000800 */
[----:B------:R-:W5:Y:S02]  /*12000*/  LDSM.16.MT88.4 R56, [R212+0x5800] ;  /* 0x00580000d438783b */ /* 0x000f640000004200 */
[C---:B-1----:R-:W-:Y:S03]  /*12010*/  FADD.FTZ R82, R140.reuse, R82 ;  /* 0x000000528c527221 */ /* 0x042fe60000010000 */
[----:B------:R-:W-:Y:S02]  /*12020*/  F2FP.BF16.PACK_AB R44, R97, R89 ;  /* 0x00000059612c723e */ /* 0x000fe400000010ff */
[----:B------:R-:W-:Y:S02]  /*12030*/  F2FP.BF16.PACK_AB R45, R119, R110 ;  /* 0x0000006e772d723e */ /* 0x000fe400000010ff */
[----:B------:R-:W1:Y:S01]  /*12040*/  MUFU.EX2 R143, R143 ;  /* 0x0000008f008f7308 */ /* 0x000e620000000800 */
[----:B------:R-:W-:Y:S01]  /*12050*/  F2FP.BF16.PACK_AB R46, R140, R125 ;  /* 0x0000007d8c2e723e */ /* 0x000fe200000010ff */
[----:B--2---:R-:W-:Y:S08]  /*12060*/  FADD.FTZ R80, R141, R80 ;  /* 0x000000508d507221 */ /* 0x004ff00000010000 */
[----:B------:R-:W2:Y:S01]  /*12070*/  MUFU.EX2 R144, R144 ;  /* 0x0000009000907308 */ /* 0x000ea20000000800 */
[C---:B----4-:R-:W-:Y:S01]  /*12080*/  F2FP.BF16.PACK_AB R47, R142.reuse, R141 ;  /* 0x0000008d8e2f723e */ /* 0x050fe200000010ff */
[----:B------:R-:W-:Y:S08]  /*12090*/  FADD.FTZ R80, R142, R80 ;  /* 0x000000508e507221 */ /* 0x000ff00000010000 */
[----:B------:R-:W4:Y:S01]  /*120a0*/  MUFU.EX2 R145, R145 ;  /* 0x0000009100917308 */ /* 0x000f220000000800 */
[-C--:B------:R-:W-:Y:S01]  /*120b0*/  HMMA.16816.F32.BF16 R4, R44, R60.reuse, R4 ;  /* 0x0000003c2c04723c */ /* 0x080fe20000041804 */
[----:B-1----:R-:W-:Y:S08]  /*120c0*/  FADD.FTZ R78, R143, R78 ;  /* 0x0000004e8f4e7221 */ /* 0x002ff00000010000 */
[----:B------:R-:W1:Y:S03]  /*120d0*/  MUFU.EX2 R146, R146 ;  /* 0x0000009200927308 */ /* 0x000e660000000800 */
[C---:B--2---:R-:W-:Y:S01]  /*120e0*/  F2FP.BF16.PACK_AB R48, R144.reuse, R143 ;  /* 0x0000008f9030723e */ /* 0x044fe200000010ff */
[----:B------:R-:W-:Y:S06]  /*120f0*/  FADD.FTZ R78, R144, R78 ;  /* 0x0000004e904e7221 */ /* 0x000fec0000010000 */
[----:B------:R-:W2:Y:S01]  /*12100*/  MUFU.EX2 R147, R147 ;  /* 0x0000009300937308 */ /* 0x000ea20000000800 */
[----:B----4-:R-:W-:Y:S09]  /*12110*/  FADD.FTZ R78, R145, R78 ;  /* 0x0000004e914e7221 */ /* 0x010ff20000010000 */
[----:B------:R-:W4:Y:S01]  /*12120*/  MUFU.EX2 R164, R164 ;  /* 0x000000a400a47308 */ /* 0x000f220000000800 */
[C---:B-1----:R-:W-:Y:S01]  /*12130*/  F2FP.BF16.PACK_AB R50, R146.reuse, R145 ;  /* 0x000000919232723e */ /* 0x042fe200000010ff */
[----:B------:R-:W-:Y:S08]  /*12140*/  FADD.FTZ R78, R146, R78 ;  /* 0x0000004e924e7221 */ /* 0x000ff00000010000 */
[----:B------:R-:W1:Y:S01]  /*12150*/  MUFU.EX2 R165, R165 ;  /* 0x000000a500a57308 */ /* 0x000e620000000800 */
[----:B--2---:R-:W-:Y:S09]  /*12160*/  FADD.FTZ R126, R147, R126 ;  /* 0x0000007e937e7221 */ /* 0x004ff20000010000 */
[----:B------:R-:W2:Y:S01]  /*12170*/  MUFU.EX2 R166, R166 ;  /* 0x000000a600a67308 */ /* 0x000ea20000000800 */
[C---:B----4-:R-:W-:Y:S01]  /*12180*/  F2FP.BF16.PACK_AB R49, R164.reuse, R147 ;  /* 0x00000093a431723e */ /* 0x050fe200000010ff */
[----:B------:R-:W-:Y:S02]  /*12190*/  FADD.FTZ R126, R164, R126 ;  /* 0x0000007ea47e7221 */ /* 0x000fe40000010000 */
[----:B------:R-:W-:Y:S06]  /*121a0*/  IMAD.MOV.U32 R164, RZ, RZ, R0 ;  /* 0x000000ffffa47224 */ /* 0x000fec00078e0000 */
[----:B------:R-:W4:Y:S01]  /*121b0*/  MUFU.EX2 R167, R167 ;  /* 0x000000a700a77308 */ /* 0x000f220000000800 */
[----:B-1----:R-:W-:Y:S09]  /*121c0*/  FADD.FTZ R126, R165, R126 ;  /* 0x0000007ea57e7221 */ /* 0x002ff20000010000 */
[----:B------:R-:W1:Y:S01]  /*121d0*/  MUFU.EX2 R248, R248 ;  /* 0x000000f800f87308 */ /* 0x000e620000000800 */
[C---:B--2---:R-:W-:Y:S01]  /*121e0*/  F2FP.BF16.PACK_AB R51, R166.reuse, R165 ;  /* 0x000000a5a633723e */ /* 0x044fe200000010ff */
[----:B------:R-:W-:Y:S02]  /*121f0*/  FADD.FTZ R126, R166, R126 ;  /* 0x0000007ea67e7221 */ /* 0x000fe40000010000 */
[----:B------:R-:W-:Y:S02]  /*12200*/  IMAD.MOV.U32 R166, RZ, RZ, R3 ;  /* 0x000000ffffa67224 */ /* 0x000fe400078e0003 */
[----:B------:R-:W-:Y:S04]  /*12210*/  IMAD.MOV.U32 R165, RZ, RZ, R2 ;  /* 0x000000ffffa57224 */ /* 0x000fe800078e0002 */
[----:B------:R-:W2:Y:S01]  /*12220*/  MUFU.EX2 R249, R249 ;  /* 0x000000f900f97308 */ /* 0x000ea20000000800 */
[C---:B------:R-:W-:Y:S01]  /*12230*/  HMMA.16816.F32.BF16 R8, R48.reuse, R60, R8 ;  /* 0x0000003c3008723c */ /* 0x040fe20000041808 */
[----:B----4-:R-:W-:Y:S06]  /*12240*/  FADD.FTZ R82, R167, R82 ;  /* 0x00000052a7527221 */ /* 0x010fec0000010000 */
[--C-:B------:R-:W-:Y:S01]  /*12250*/  FFMA.FTZ R60, R130, c[0x0][0x23c], -R198.reuse ;  /* 0x00008f00823c7a23 */ /* 0x100fe200000108c6 */
[-C--:B------:R-:W-:Y:S01]  /*12260*/  HMMA.16816.F32.BF16 R12, R48, R62.reuse, R12 ;  /* 0x0000003e300c723c */ /* 0x080fe2000004180c */
[----:B------:R-:W4:Y:S03]  /*12270*/  MUFU.EX2 R247, R247 ;  /* 0x000000f700f77308 */ /* 0x000f260000000800 */
[----:B------:R-:W-:Y:S01]  /*12280*/  FFMA.FTZ R198, R131, c[0x0][0x23c], -R198 ;  /* 0x00008f0083c67a23 */ /* 0x000fe200000108c6 */
[C---:B-1----:R-:W-:Y:S01]  /*12290*/  F2FP.BF16.PACK_AB R40, R248.reuse, R167 ;  /* 0x000000a7f828723e */ /* 0x042fe200000010ff */
[----:B------:R-:W-:Y:S02]  /*122a0*/  FADD.FTZ R82, R248, R82 ;  /* 0x00000052f8527221 */ /* 0x000fe40000010000 */
[C---:B------:R-:W-:Y:S01]  /*122b0*/  HMMA.16816.F32.BF16 R16, R44.reuse, R62, R16 ;  /* 0x0000003e2c10723c */ /* 0x040fe20000041810 */
[----:B------:R-:W-:Y:S02]  /*122c0*/  IMAD.MOV.U32 R167, RZ, RZ, R36 ;  /* 0x000000ffffa77224 */ /* 0x000fe400078e0024 */
[----:B------:R-:W1:Y:S01]  /*122d0*/  MUFU.EX2 R245, R245 ;  /* 0x000000f500f57308 */ /* 0x000e620000000800 */
[----:B--2---:R-:W-:Y:S04]  /*122e0*/  FADD.FTZ R80, R249, R80 ;  /* 0x00000050f9507221 */ /* 0x004fe80000010000 */
[-C--:B---3--:R-:W-:Y:S05]  /*122f0*/  HMMA.16816.F32.BF16 R20, R44, R52.reuse, R20 ;  /* 0x000000342c14723c */ /* 0x088fea0000041814 */
[----:B------:R-:W2:Y:S03]  /*12300*/  MUFU.EX2 R244, R244 ;  /* 0x000000f400f47308 */ /* 0x000ea60000000800 */
[C---:B------:R-:W-:Y:S01]  /*12310*/  HMMA.16816.F32.BF16 R24, R48.reuse, R52, R24 ;  /* 0x000000343018723c */ /* 0x040fe20000041818 */
[C---:B----4-:R-:W-:Y:S03]  /*12320*/  F2FP.BF16.PACK_AB R41, R247.reuse, R249 ;  /* 0x000000f9f729723e */ /* 0x050fe600000010ff */
[----:B------:R-:W-:Y:S03]  /*12330*/  FADD.FTZ R80, R247, R80 ;  /* 0x00000050f7507221 */ /* 0x000fe60000010000 */
[----:B------:R-:W3:Y:S01]  /*12340*/  MUFU.EX2 R242, R242 ;  /* 0x000000f200f27308 */ /* 0x000ee20000000800 */
[-C--:B------:R-:W-:Y:S01]  /*12350*/  HMMA.16816.F32.BF16 R28, R48, R54.reuse, R28 ;  /* 0x00000036301c723c */ /* 0x080fe2000004181c */
[----:B------:R-:W4:Y:S03]  /*12360*/  LDSM.16.MT88.4 R48, [R211+0x5800] ;  /* 0x00580000d330783b */ /* 0x000f260000004200 */
[----:B-1----:R-:W-:Y:S04]  /*12370*/  FADD.FTZ R82, R245, R82 ;  /* 0x00000052f5527221 */ /* 0x002fe80000010000 */
[----:B------:R-:W-:Y:S01]  /*12380*/  HMMA.16816.F32.BF16 R32, R44, R54, R32 ;  /* 0x000000362c20723c */ /* 0x000fe20000041820 */
[----:B------:R-:W1:Y:S03]  /*12390*/  MUFU.EX2 R240, R240 ;  /* 0x000000f000f07308 */ /* 0x000e660000000800 */
[----:B--2---:R-:W-:Y:S07]  /*123a0*/  FADD.FTZ R82, R244, R82 ;  /* 0x00000052f4527221 */ /* 0x004fee0000010000 */
[----:B------:R2:W2:Y:S01]  /*123b0*/  MUFU.EX2 R132, R43 ;  /* 0x0000002b00847308 */ /* 0x0004a20000000800 */
[----:B---3--:R-:W-:Y:S09]  /*123c0*/  FADD.FTZ R80, R242, R80 ;  /* 0x00000050f2507221 */ /* 0x008ff20000010000 */
[----:B------:R3:W3:Y:S01]  /*123d0*/  MUFU.EX2 R133, R42 ;  /* 0x0000002a00857308 */ /* 0x0006e20000000800 */
[C---:B-1----:R-:W-:Y:S09]  /*123e0*/  FADD.FTZ R80, R240.reuse, R80 ;  /* 0x00000050f0507221 */ /* 0x042ff20000010000 */
[----:B------:R-:W1:Y:S01]  /*123f0*/  MUFU.EX2 R252, R252 ;  /* 0x000000fc00fc7308 */ /* 0x000e620000000800 */
[----:B--2---:R-:W-:Y:S01]  /*12400*/  F2FP.BF16.PACK_AB R43, R240, R242 ;  /* 0x000000f2f02b723e */ /* 0x004fe200000010ff */
[----:B------:R-:W-:Y:S04]  /*12410*/  IMAD.MOV.U32 R129, RZ, RZ, R132 ;  /* 0x000000ffff817224 */ /* 0x000fe800078e0084 */
[----:B------:R-:W-:Y:S04]  /*12420*/  FADD.FTZ R80, R129, R80 ;  /* 0x0000005081507221 */ /* 0x000fe80000010000 */
[----:B------:R-:W2:Y:S01]  /*12430*/  MUFU.EX2 R251, R251 ;  /* 0x000000fb00fb7308 */ /* 0x000ea20000000800 */
[----:B---3--:R-:W-:Y:S01]  /*12440*/  F2FP.BF16.PACK_AB R42, R244, R245 ;  /* 0x000000f5f42a723e */ /* 0x008fe200000010ff */
[----:B------:R-:W-:Y:S04]  /*12450*/  IMAD.MOV.U32 R61, RZ, RZ, R133 ;  /* 0x000000ffff3d7224 */ /* 0x000fe800078e0085 */
[C---:B------:R-:W-:Y:S04]  /*12460*/  FADD.FTZ R80, R61.reuse, R80 ;  /* 0x000000503d507221 */ /* 0x040fe80000010000 */
[----:B------:R-:W3:Y:S01]  /*12470*/  MUFU.EX2 R250, R250 ;  /* 0x000000fa00fa7308 */ /* 0x000ee20000000800 */
[-C--:B-----5:R-:W-:Y:S01]  /*12480*/  HMMA.16816.F32.BF16 R4, R40, R56.reuse, R4 ;  /* 0x000000382804723c */ /* 0x0a0fe20000041804 */
[----:B------:R-:W-:Y:S01]  /*12490*/  F2FP.BF16.PACK_AB R133, R61, R129 ;  /* 0x000000813d85723e */ /* 0x000fe200000010ff */
[----:B-1----:R-:W-:Y:S07]  /*124a0*/  FADD.FTZ R78, R252, R78 ;  /* 0x0000004efc4e7221 */ /* 0x002fee0000010000 */
[----:B------:R-:W1:Y:S03]  /*124b0*/  MUFU.EX2 R246, R246 ;  /* 0x000000f600f67308 */ /* 0x000e660000000800 */
[C---:B--2---:R-:W-:Y:S01]  /*124c0*/  F2FP.BF16.PACK_AB R44, R251.reuse, R252 ;  /* 0x000000fcfb2c723e */ /* 0x044fe200000010ff */
[----:B------:R-:W-:Y:S06]  /*124d0*/  FADD.FTZ R78, R251, R78 ;  /* 0x0000004efb4e7221 */ /* 0x000fec0000010000 */
[----:B------:R-:W2:Y:S01]  /*124e0*/  MUFU.EX2 R243, R243 ;  /* 0x000000f300f37308 */ /* 0x000ea20000000800 */
[----:B---3--:R-:W-:Y:S09]  /*124f0*/  FADD.FTZ R78, R250, R78 ;  /* 0x0000004efa4e7221 */ /* 0x008ff20000010000 */
        /* <DEDUP_REMOVED lines=14> */
[C---:B------:R-:W-:Y:S01]  /*125e0*/  HMMA.16816.F32.BF16 R8, R44.reuse, R56, R8 ;  /* 0x000000382c08723c */ /* 0x040fe20000041808 */
[----:B---3--:R-:W-:Y:S07]  /*125f0*/  FADD.FTZ R82, R174, R82 ;  /* 0x00000052ae527221 */ /* 0x008fee0000010000 */
[-C--:B------:R-:W-:Y:S01]  /*12600*/  HMMA.16816.F32.BF16 R12, R44, R58.reuse, R12 ;  /* 0x0000003a2c0c723c */ /* 0x080fe2000004180c */
[----:B------:R-:W3:Y:S03]  /*12610*/  MUFU.EX2 R199, R199 ;  /* 0x000000c700c77308 */ /* 0x000ee60000000800 */
[C---:B-1----:R-:W-:Y:S01]  /*12620*/  F2FP.BF16.PACK_AB R132, R168.reuse, R174 ;  /* 0x000000aea884723e */ /* 0x042fe200000010ff */
[----:B------:R-:W-:Y:S03]  /*12630*/  FADD.FTZ R82, R168, R82 ;  /* 0x00000052a8527221 */ /* 0x000fe60000010000 */
[C---:B------:R-:W-:Y:S03]  /*12640*/  HMMA.16816.F32.BF16 R16, R40.reuse, R58, R16 ;  /* 0x0000003a2810723c */ /* 0x040fe60000041810 */
[----:B------:R-:W1:Y:S01]  /*12650*/  MUFU.EX2 R60, R60 ;  /* 0x0000003c003c7308 */ /* 0x000e620000000800 */
[----:B--2---:R-:W-:Y:S04]  /*12660*/  FADD.FTZ R82, R128, R82 ;  /* 0x0000005280527221 */ /* 0x004fe80000010000 */
[-C--:B----4-:R-:W-:Y:S05]  /*12670*/  HMMA.16816.F32.BF16 R20, R40, R48.reuse, R20 ;  /* 0x000000302814723c */ /* 0x090fea0000041814 */
[----:B------:R-:W2:Y:S03]  /*12680*/  MUFU.EX2 R198, R198 ;  /* 0x000000c600c67308 */ /* 0x000ea60000000800 */
[C---:B------:R-:W-:Y:S01]  /*12690*/  HMMA.16816.F32.BF16 R24, R44.reuse, R48, R24 ;  /* 0x000000302c18723c */ /* 0x040fe20000041818 */
[C---:B---3--:R-:W-:Y:S03]  /*126a0*/  F2FP.BF16.PACK_AB R134, R199.reuse, R128 ;  /* 0x00000080c786723e */ /* 0x048fe600000010ff */
[----:B------:R-:W-:Y:S03]  /*126b0*/  FADD.FTZ R239, R199, R82 ;  /* 0x00000052c7ef7221 */ /* 0x000fe60000010000 */
[----:B------:R-:W3:Y:S01]  /*126c0*/  MUFU.EX2 R37, R184 ;  /* 0x000000b800257308 */ /* 0x000ee20000000800 */
[-C--:B------:R-:W-:Y:S01]  /*126d0*/  HMMA.16816.F32.BF16 R28, R44, R50.reuse, R28 ;  /* 0x000000322c1c723c */ /* 0x080fe2000004181c */
[----:B-1----:R-:W-:Y:S07]  /*126e0*/  FADD.FTZ R80, R60, R80 ;  /* 0x000000503c507221 */ /* 0x002fee0000010000 */
[----:B------:R-:W-:Y:S01]  /*126f0*/  HMMA.16816.F32.BF16 R32, R40, R50, R32 ;  /* 0x000000322820723c */ /* 0x000fe20000041820 */
[----:B------:R-:W1:Y:S01]  /*12700*/  MUFU.EX2 R38, R186 ;  /* 0x000000ba00267308 */ /* 0x000e620000000800 */
[----:B------:R-:W4:Y:S02]  /*12710*/  LDSM.16.MT88.4 R40, [R211+0x5c00] ;  /* 0x005c0000d328783b */ /* 0x000f240000004200 */
[C---:B--2---:R-:W-:Y:S01]  /*12720*/  F2FP.BF16.PACK_AB R135, R198.reuse, R60 ;  /* 0x0000003cc687723e */ /* 0x044fe200000010ff */
[----:B------:R-:W-:Y:S06]  /*12730*/  FADD.FTZ R238, R198, R80 ;  /* 0x00000050c6ee7221 */ /* 0x000fec0000010000 */
[----:B------:R-:W2:Y:S01]  /*12740*/  MUFU.EX2 R39, R190 ;  /* 0x000000be00277308 */ /* 0x000ea20000000800 */
[-C--:B------:R-:W-:Y:S01]  /*12750*/  HMMA.16816.F32.BF16 R160, R132, R148.reuse, R4 ;  /* 0x0000009484a0723c */ /* 0x080fe20000041804 */
[----:B---3--:R-:W-:Y:S08]  /*12760*/  FADD.FTZ R78, R37, R78 ;  /* 0x0000004e254e7221 */ /* 0x008ff00000010000 */
[----:B------:R-:W3:Y:S03]  /*12770*/  MUFU.EX2 R201, R201 ;  /* 0x000000c900c97308 */ /* 0x000ee60000000800 */
[C---:B-1----:R-:W-:Y:S01]  /*12780*/  F2FP.BF16.PACK_AB R136, R38.reuse, R37 ;  /* 0x000000252688723e */ /* 0x042fe200000010ff */
[----:B------:R-:W-:Y:S06]  /*12790*/  FADD.FTZ R78, R38, R78 ;  /* 0x0000004e264e7221 */ /* 0x000fec0000010000 */
        /* <DEDUP_REMOVED lines=9> */
[----:B------:R-:W-:Y:S04]  /*12830*/  FADD.FTZ R126, R192, R126 ;  /* 0x0000007ec07e7221 */ /* 0x000fe80000010000 */
[----:B---3--:R-:W-:Y:S01]  /*12840*/  FADD.FTZ R126, R195, R126 ;  /* 0x0000007ec37e7221 */ /* 0x008fe20000010000 */
        /* <DEDUP_REMOVED lines=10> */
.L_x_214:
[----:B------:R-:W1:Y:S01]  /*128f0*/  SHFL.BFLY PT, R5, R239, 0x2, 0x1f ;  /* 0x0c401f00ef057f89 */ /* 0x000e6200000e0000 */
[----:B------:R-:W-:Y:S01]  /*12900*/  IMAD.MOV.U32 R10, RZ, RZ, 0x3f800000 ;  /* 0x3f800000ff0a7424 */ /* 0x000fe200078e00ff */
[----:B------:R-:W-:Y:S01]  /*12910*/  MOV R9, 0x3f800000 ;  /* 0x3f80000000097802 */ /* 0x000fe20000000f00 */
[----:B------:R-:W-:Y:S01]  /*12920*/  IMAD.MOV.U32 R12, RZ, RZ, 0x3f800000 ;  /* 0x3f800000ff0c7424 */ /* 0x000fe200078e00ff */
[----:B------:R-:W2:Y:S01]  /*12930*/  SHFL.BFLY PT, R7, R238, 0x2, 0x1f ;  /* 0x0c401f00ee077f89 */ /* 0x000ea200000e0000 */
[----:B------:R-:W-:Y:S01]  /*12940*/  MOV R11, 0x3f800000 ;  /* 0x3f800000000b7802 */ /* 0x000fe20000000f00 */
[----:B------:R-:W3:Y:S01]  /*12950*/  S2UR UR6, SR_CTAID.Y ;  /* 0x00000000000679c3 */ /* 0x000ee20000002600 */
[----:B------:R-:W-:Y:S01]  /*12960*/  UISETP.NE.AND UP4, UPT, UR12, -0x1, UPT ;  /* 0xffffffff0c00788c */ /* 0x000fe2000bf85270 */
[----:B------:R-:W4:Y:S01]  /*12970*/  SHFL.BFLY PT, R4, R237, 0x2, 0x1f ;  /* 0x0c401f00ed047f89 */ /* 0x000f2200000e0000 */
[----:B------:R-:W-:Y:S01]  /*12980*/  ULDC.64 UR4, c[0x0][0x1e8] ;  /* 0x00007a0000047ab9 */ /* 0x000fe20000000a00 */
[----:B------:R-:W-:Y:S01]  /*12990*/  BSSY B0, `(.L_x_218) ;  /* 0x00000dc000007945 */ /* 0x000fe20003800000 */
[----:B------:R-:W-:-:S02]  /*129a0*/  ULDC.U8 UR9, c[0x0][0x329] ;  /* 0x0000ca4000097ab9 */ /* 0x000fc40000000000 */
[----:B------:R-:W-:Y:S01]  /*129b0*/  UISETP.NE.AND UP1, UPT, UR9, URZ, UPT ;  /* 0x0000003f0900728c */ /* 0x000fe2000bf25270 */
[----:B------:R-:W5:Y:S01]  /*129c0*/  S2UR UR11, SR_CTAID.Z ;  /* 0x00000000000b79c3 */ /* 0x000f620000002700 */
[----:B------:R-:W-:Y:S02]  /*129d0*/  ULDC UR8, c[0x0][0x214] ;  /* 0x0000850000087ab9 */ /* 0x000fe40000000800 */
[----:B------:R-:W-:Y:S02]  /*129e0*/  UMOV UR24, URZ ;  /* 0x0000003f00187c82 */ /* 0x000fe40008000000 */
[----:B------:R-:W-:Y:S02]  /*129f0*/  @UP4 UIMAD.WIDE.U32 UR18, UR12, UR4, URZ ;  /* 0x000000040c1242a5 */ /* 0x000fe4000f8e003f */
[----:B------:R-:W-:Y:S02]  /*12a00*/  UMOV UR25, URZ ;  /* 0x0000003f00197c82 */ /* 0x000fe40008000000 */
[----:B------:R-:W-:Y:S01]  /*12a10*/  @UP4 UIMAD UR7, UR12, UR5, UR19 ;  /* 0x000000050c0742a4 */ /* 0x000fe2000f8e0213 */
[----:B-1----:R-:W-:Y:S01]  /*12a20*/  FADD.FTZ R239, R5, R239 ;  /* 0x000000ef05ef7221 */ /* 0x002fe20000010000 */
[----:B------:R-:W-:Y:S01]  /*12a30*/  @UP1 UMOV UR20, 0x1 ;  /* 0x0000000100141882 */ /* 0x000fe20000000000 */
[----:B------:R-:W1:Y:S01]  /*12a40*/  SHFL.BFLY PT, R5, R236, 0x2, 0x1f ;  /* 0x0c401f00ec057f89 */ /* 0x000e6200000e0000 */
[----:B------:R-:W-:Y:S01]  /*12a50*/  ULDC.64 UR4, c[0x0][0x1e0] ;  /* 0x0000780000047ab9 */ /* 0x000fe20000000a00 */
[----:B--2---:R-:W-:Y:S01]  /*12a60*/  FADD.FTZ R238, R7, R238 ;  /* 0x000000ee07ee7221 */ /* 0x004fe20000010000 */
[----:B------:R-:W-:Y:S01]  /*12a70*/  @UP1 ULDC UR19, c[0x0][0x210] ;  /* 0x0000840000131ab9 */ /* 0x000fe20000000800 */
[----:B------:R-:W2:Y:S01]  /*12a80*/  SHFL.BFLY PT, R6, R239, 0x1, 0x1f ;  /* 0x0c201f00ef067f89 */ /* 0x000ea200000e0000 */
[----:B---3--:R-:W-:Y:S01]  /*12a90*/  @!UP4 USHF.R.S32.HI UR15, URZ, 0x1f, UR6 ;  /* 0x0000001f3f0fc899 */ /* 0x008fe20008011406 */
[----:B----4-:R-:W-:Y:S01]  /*12aa0*/  FADD.FTZ R237, R4, R237 ;  /* 0x000000ed04ed7221 */ /* 0x010fe20000010000 */
[----:B------:R-:W-:Y:S01]  /*12ab0*/  @!UP4 UIMAD.WIDE.U32 UR22, UR6, UR4, URZ ;  /* 0x000000040616c2a5 */ /* 0x000fe2000f8e003f */
[----:B------:R-:W3:Y:S01]  /*12ac0*/  SHFL.BFLY PT, R7, R238, 0x1, 0x1f ;  /* 0x0c201f00ee077f89 */ /* 0x000ee200000e0000 */
[----:B------:R-:W-:-:S02]  /*12ad0*/  @!UP4 UIMAD UR15, UR15, UR4, URZ ;  /* 0x000000040f0fc2a4 */ /* 0x000fc4000f8e023f */
[----:B------:R-:W-:Y:S01]  /*12ae0*/  @UP1 UIMAD UR19, UR19, UR8, URZ ;  /* 0x00000008131312a4 */ /* 0x000fe2000f8e023f */
[----:B------:R-:W4:Y:S01]  /*12af0*/  SHFL.BFLY PT, R4, R237, 0x1, 0x1f ;  /* 0x0c201f00ed047f89 */ /* 0x000f2200000e0000 */
[----:B------:R-:W-:Y:S02]  /*12b00*/  ULDC.U8 UR4, c[0x0][0x328] ;  /* 0x0000ca0000047ab9 */ /* 0x000fe40000000000 */
[----:B------:R-:W-:Y:S02]  /*12b10*/  UISETP.NE.AND UP3, UPT, UR4, URZ, UPT ;  /* 0x0000003f0400728c */ /* 0x000fe4000bf65270 */
[----:B------:R-:W-:Y:S02]  /*12b20*/  @!UP4 UIMAD UR15, UR6, UR5, UR15 ;  /* 0x00000005060fc2a4 */ /* 0x000fe4000f8e020f */
[----:B------:R-:W-:Y:S01]  /*12b30*/  UISETP.NE.OR UP2, UPT, UR9, URZ, !UP3 ;  /* 0x0000003f0900728c */ /* 0x000fe2000df45670 */
[----:B------:R-:W5:Y:S01]  /*12b40*/  S2UR UR9, SR_CTAID.X ;  /* 0x00000000000979c3 */ /* 0x000f620000002500 */
[----:B------:R-:W-:-:S02]  /*12b50*/  ULDC UR5, c[0x0][0x234] ;  /* 0x00008d0000057ab9 */ /* 0x000fc40000000800 */
[----:B------:R-:W-:Y:S01]  /*12b60*/  UISETP.NE.OR UP0, UPT, UR12, -0x1, UP2 ;  /* 0xffffffff0c00788c */ /* 0x000fe20009705670 */
[----:B-1----:R-:W-:Y:S01]  /*12b70*/  FADD.FTZ R5, R5, R236 ;  /* 0x000000ec05057221 */ /* 0x002fe20000010000 */
[----:B------:R-:W-:Y:S02]  /*12b80*/  @!UP1 USEL UR19, UR8, UR5, !UP3 ;  /* 0x0000000508139287 */ /* 0x000fe4000d800000 */
[----:B------:R-:W-:Y:S01]  /*12b90*/  ULDC UR4, c[0x0][0x1c0] ;  /* 0x0000700000047ab9 */ /* 0x000fe20000000800 */
[----:B--2---:R-:W-:Y:S01]  /*12ba0*/  FADD.FTZ R6, R239, R6 ;  /* 0x00000006ef067221 */ /* 0x004fe20000010000 */
[----:B------:R-:W1:Y:S01]  /*12bb0*/  SHFL.BFLY PT, R8, R5, 0x1, 0x1f ;  /* 0x0c201f0005087f89 */ /* 0x000e6200000e0000 */
[----:B------:R-:W-:Y:S01]  /*12bc0*/  @!UP1 UIMAD UR20, UR19, UR4, URZ ;  /* 0x00000004131492a4 */ /* 0x000fe2000f8e023f */
[----:B---3--:R-:W-:Y:S02]  /*12bd0*/  FADD.FTZ R7, R238, R7 ;  /* 0x00000007ee077221 */ /* 0x008fe40000010000 */
[----:B------:R-:W-:Y:S01]  /*12be0*/  FSETP.NE.FTZ.AND P4, PT, R6, RZ, PT ;  /* 0x000000ff0600720b */ /* 0x000fe20003f95000 */
[----:B------:R-:W-:Y:S01]  /*12bf0*/  @UP1 ULDC UR21, c[0x0][0x210] ;  /* 0x0000840000151ab9 */ /* 0x000fe20000000800 */
[----:B----4-:R-:W-:Y:S01]  /*12c00*/  FADD.FTZ R4, R237, R4 ;  /* 0x00000004ed047221 */ /* 0x010fe20000010000 */
[----:B------:R-:W-:Y:S01]  /*12c10*/  FSETP.NE.FTZ.AND P3, PT, R7, RZ, PT ;  /* 0x000000ff0700720b */ /* 0x000fe20003f75000 */
[----:B------:R-:W-:-:S02]  /*12c20*/  UIMAD UR5, UR6, UR20, URZ ;  /* 0x00000014060572a4 */ /* 0x000fc4000f8e023f */
[----:B------:R-:W-:Y:S01]  /*12c30*/  @!UP1 UMOV UR21, 0x1 ;  /* 0x0000000100159882 */ /* 0x000fe20000000000 */
[----:B------:R-:W-:Y:S01]  /*12c40*/  FSETP.NE.FTZ.AND P2, PT, R4, RZ, PT ;  /* 0x000000ff0400720b */ /* 0x000fe20003f55000 */
[----:B------:R-:W-:Y:S02]  /*12c50*/  @!UP0 UIMAD UR12, UR6, UR8, URZ ;  /* 0x00000008060c82a4 */ /* 0x000fe4000f8e023f */
[----:B-----5:R-:W-:-:S03]  /*12c60*/  UIMAD UR4, UR9, UR21, URZ ;  /* 0x00000015090472a4 */ /* 0x020fc6000f8e023f */
[----:B------:R-:W2:Y:S01]  /*12c70*/  @P4 MUFU.RCP R9, R6 ;  /* 0x0000000600094308 */ /* 0x000ea20000001000 */
[----:B------:R-:W-:Y:S02]  /*12c80*/  USEL UR5, UR5, URZ, UP2 ;  /* 0x0000003f05057287 */ /* 0x000fe40009000000 */
[----:B------:R-:W-:Y:S02]  /*12c90*/  USHF.L.U32 UR4, UR4, 0x7, URZ ;  /* 0x0000000704047899 */ /* 0x000fe4000800063f */
[----:B------:R-:W-:Y:S01]  /*12ca0*/  UIMAD UR19, UR11, UR19, UR5 ;  /* 0x000000130b1372a4 */ /* 0x000fe2000f8e0205 */
[----:B-1----:R-:W-:Y:S02]  /*12cb0*/  FADD.FTZ R8, R5, R8 ;  /* 0x0000000805087221 */ /* 0x002fe40000010000 */
[----:B------:R-:W1:Y:S01]  /*12cc0*/  @P3 MUFU.RCP R10, R7 ;  /* 0x00000007000a3308 */ /* 0x000e620000001000 */
[----:B------:R-:W3:Y:S01]  /*12cd0*/  S2R R5, SR_TID.X ;  /* 0x0000000000057919 */ /* 0x000ee20000002100 */
[----:B------:R-:W-:Y:S01]  /*12ce0*/  @!UP2 UMOV UR24, UR12 ;  /* 0x0000000c0018ac82 */ /* 0x000fe20008000000 */
[----:B------:R-:W-:Y:S01]  /*12cf0*/  FSETP.NE.FTZ.AND P1, PT, R8, RZ, PT ;  /* 0x000000ff0800720b */ /* 0x000fe20003f35000 */
[----:B------:R-:W-:-:S02]  /*12d00*/  USHF.R.S32.HI UR5, URZ, 0x1f, UR4 ;  /* 0x0000001f3f057899 */ /* 0x000fc40008011404 */
[----:B------:R-:W-:Y:S01]  /*12d10*/  @!UP2 USHF.R.S32.HI UR25, URZ, 0x1f, UR12 ;  /* 0x0000001f3f19a899 */ /* 0x000fe2000801140c */
[C---:B--2---:R-:W-:Y:S01]  /*12d20*/  FMUL.FTZ R160, R9.reuse, R160 ;  /* 0x000000a009a07220 */ /* 0x044fe20000410000 */
[----:B------:R-:W2:Y:S01]  /*12d30*/  @P2 MUFU.RCP R11, R4 ;  /* 0x00000004000b2308 */ /* 0x000ea20000001000 */
[C---:B------:R-:W-:Y:S01]  /*12d40*/  FMUL.FTZ R161, R9.reuse, R161 ;  /* 0x000000a109a17220 */ /* 0x040fe20000410000 */
[----:B------:R-:W-:Y:S01]  /*12d50*/  USHF.R.S32.HI UR6, URZ, 0x1f, UR19 ;  /* 0x0000001f3f067899 */ /* 0x000fe20008011413 */
[C---:B------:R-:W-:Y:S01]  /*12d60*/  FMUL.FTZ R148, R9.reuse, R148 ;  /* 0x0000009409947220 */ /* 0x040fe20000410000 */
[----:B------:R-:W-:Y:S01]  /*12d70*/  UIADD3 UR4, UP1, UP0, UR4, UR24, UR19 ;  /* 0x0000001804047290 */ /* 0x000fe2000f83e013 */
[----:B------:R-:W-:Y:S01]  /*12d80*/  FMUL.FTZ R149, R9, R149 ;  /* 0x0000009509957220 */ /* 0x000fe20000410000 */
[----:B------:R-:W-:Y:S01]  /*12d90*/  F2FP.BF16.PACK_AB R160, R161, R160 ;  /* 0x000000a0a1a0723e */ /* 0x000fe200000010ff */
[C---:B-1----:R-:W-:Y:S01]  /*12da0*/  FMUL.FTZ R162, R10.reuse, R162 ;  /* 0x000000a20aa27220 */ /* 0x042fe20000410000 */
[----:B------:R-:W1:Y:S01]  /*12db0*/  @P1 MUFU.RCP R12, R8 ;  /* 0x00000008000c1308 */ /* 0x000e620000001000 */
[C---:B------:R-:W-:Y:S01]  /*12dc0*/  FMUL.FTZ R163, R10.reuse, R163 ;  /* 0x000000a30aa37220 */ /* 0x040fe20000410000 */
[----:B------:R-:W-:Y:S01]  /*12dd0*/  F2FP.BF16.PACK_AB R148, R149, R148 ;  /* 0x000000949594723e */ /* 0x000fe200000010ff */
[C---:B------:R-:W-:Y:S01]  /*12de0*/  FMUL.FTZ R150, R10.reuse, R150 ;  /* 0x000000960a967220 */ /* 0x040fe20000410000 */
[----:B------:R-:W-:Y:S01]  /*12df0*/  @!UP4 UIADD3 UR7, UR23, UR15, URZ ;  /* 0x0000000f1707c290 */ /* 0x000fe2000fffe03f */
[C---:B------:R-:W-:Y:S01]  /*12e00*/  FMUL.FTZ R151, R10.reuse, R151 ;  /* 0x000000970a977220 */ /* 0x040fe20000410000 */
[----:B------:R-:W-:Y:S01]  /*12e10*/  F2FP.BF16.PACK_AB R162, R163, R162 ;  /* 0x000000a2a3a2723e */ /* 0x000fe200000010ff */
[C---:B------:R-:W-:Y:S01]  /*12e20*/  FMUL.FTZ R146, R10.reuse, R146 ;  /* 0x000000920a927220 */ /* 0x040fe20000410000 */
[----:B------:R-:W4:Y:S01]  /*12e30*/  @P4 MUFU.LG2 R6, R6 ;  /* 0x0000000600064308 */ /* 0x000f220000000c00 */
[C---:B------:R-:W-:Y:S01]  /*12e40*/  FMUL.FTZ R147, R10.reuse, R147 ;  /* 0x000000930a937220 */ /* 0x040fe20000410000 */
[----:B------:R-:W-:Y:S01]  /*12e50*/  F2FP.BF16.PACK_AB R150, R151, R150 ;  /* 0x000000969796723e */ /* 0x000fe200000010ff */
[C---:B------:R-:W-:Y:S01]  /*12e60*/  FMUL.FTZ R134, R10.reuse, R134 ;  /* 0x000000860a867220 */ /* 0x040fe20000410000 */
[----:B------:R-:W-:Y:S01]  /*12e70*/  UIADD3.X UR5, UR5, UR25, UR6, UP1, UP0 ;  /* 0x0000001905057290 */ /* 0x000fe20008fe0406 */
[----:B------:R-:W-:Y:S01]  /*12e80*/  FMUL.FTZ R135, R10, R135 ;  /* 0x000000870a877220 */ /* 0x000fe20000410000 */
[----:B---3--:R-:W-:Y:S01]  /*12e90*/  SHF.R.S32.HI R10, RZ, 0x1f, R5 ;  /* 0x0000001fff0a7819 */ /* 0x008fe20000011405 */
[----:B------:R-:W-:Y:S01]  /*12ea0*/  FMUL.FTZ R144, R9, R144 ;  /* 0x0000009009907220 */ /* 0x000fe20000410000 */
[----:B------:R-:W-:Y:S01]  /*12eb0*/  F2FP.BF16.PACK_AB R146, R147, R146 ;  /* 0x000000929392723e */ /* 0x000fe200000010ff */
[C---:B------:R-:W-:Y:S01]  /*12ec0*/  FMUL.FTZ R145, R9.reuse, R145 ;  /* 0x0000009109917220 */ /* 0x040fe20000410000 */
[CC--:B------:R-:W-:Y:S01]  /*12ed0*/  LEA.HI R13, R10.reuse, R5.reuse, RZ, 0x2 ;  /* 0x000000050a0d7211 */ /* 0x0c0fe200078f10ff */
[C---:B------:R-:W-:Y:S01]  /*12ee0*/  FMUL.FTZ R132, R9.reuse, R132 ;  /* 0x0000008409847220 */ /* 0x040fe20000410000 */
[----:B------:R-:W-:Y:S01]  /*12ef0*/  LEA.HI R10, R10, R5, RZ, 0x5 ;  /* 0x000000050a0a7211 */ /* 0x000fe200078f28ff */
[----:B------:R-:W-:Y:S01]  /*12f00*/  FMUL.FTZ R9, R9, R133 ;  /* 0x0000008509097220 */ /* 0x000fe20000410000 */
[----:B------:R-:W-:Y:S01]  /*12f10*/  SHF.R.S32.HI R14, RZ, 0x2, R13 ;  /* 0x00000002ff0e7819 */ /* 0x000fe2000001140d */
[----:B--2---:R-:W-:Y:S01]  /*12f20*/  FMUL.FTZ R156, R11, R156 ;  /* 0x0000009c0b9c7220 */ /* 0x004fe20000410000 */
[----:B------:R-:W-:Y:S01]  /*12f30*/  LOP3.LUT R13, R13, 0xfffffffc, RZ, 0xc0, !PT ;  /* 0xfffffffc0d0d7812 */ /* 0x000fe200078ec0ff */
[----:B------:R-:W-:Y:S01]  /*12f40*/  FMUL.FTZ R157, R11, R157 ;  /* 0x0000009d0b9d7220 */ /* 0x000fe20000410000 */
[----:B------:R-:W-:Y:S01]  /*12f50*/  SHF.R.S32.HI R15, RZ, 0x1f, R14 ;  /* 0x0000001fff0f7819 */ /* 0x000fe2000001140e */
[C---:B-1----:R-:W-:Y:S01]  /*12f60*/  FMUL.FTZ R159, R12.reuse, R159 ;  /* 0x0000009f0c9f7220 */ /* 0x042fe20000410000 */
[----:B------:R-:W-:Y:S01]  /*12f70*/  F2FP.BF16.PACK_AB R132, R9, R132 ;  /* 0x000000840984723e */ /* 0x000fe200000010ff */
[----:B------:R-:W-:Y:S01]  /*12f80*/  IMAD.IADD R13, R5, 0x1, -R13 ;  /* 0x00000001050d7824 */ /* 0x000fe200078e0a0d */
[----:B------:R-:W-:Y:S01]  /*12f90*/  LEA.HI R15, R15, R14, RZ, 0x3 ;  /* 0x0000000e0f0f7211 */ /* 0x000fe200078f18ff */
[----:B------:R-:W-:Y:S01]  /*12fa0*/  FMUL.FTZ R158, R12, R158 ;  /* 0x0000009e0c9e7220 */ /* 0x000fe20000410000 */
[----:B------:R-:W-:Y:S01]  /*12fb0*/  SHF.R.S32.HI R9, RZ, 0x5, R10 ;  /* 0x00000005ff097819 */ /* 0x000fe2000001140a */
[----:B------:R-:W-:Y:S01]  /*12fc0*/  FMUL.FTZ R152, R11, R152 ;  /* 0x000000980b987220 */ /* 0x000fe20000410000 */
[----:B------:R-:W-:Y:S01]  /*12fd0*/  LOP3.LUT R15, R15, 0xfffffff8, RZ, 0xc0, !PT ;  /* 0xfffffff80f0f7812 */ /* 0x000fe200078ec0ff */
[----:B------:R-:W-:Y:S01]  /*12fe0*/  FMUL.FTZ R153, R11, R153 ;  /* 0x000000990b997220 */ /* 0x000fe20000410000 */
[----:B------:R-:W-:Y:S01]  /*12ff0*/  F2FP.BF16.PACK_AB R156, R157, R156 ;  /* 0x0000009c9d9c723e */ /* 0x000fe200000010ff */
[----:B------:R-:W-:Y:S01]  /*13000*/  IMAD R13, R9, 0x100, R13 ;  /* 0x00000100090d7824 */ /* 0x000fe200078e020d */
[----:B------:R-:W-:Y:S01]  /*13010*/  IADD3 R15, R14, -R15, RZ ;  /* 0x8000000f0e0f7210 */ /* 0x000fe20007ffe0ff */
[C---:B------:R-:W-:Y:S01]  /*13020*/  FMUL.FTZ R155, R12.reuse, R155 ;  /* 0x0000009b0c9b7220 */ /* 0x040fe20000410000 */
[----:B------:R-:W-:Y:S01]  /*13030*/  F2FP.BF16.PACK_AB R158, R159, R158 ;  /* 0x0000009e9f9e723e */ /* 0x000fe200000010ff */
[----:B------:R-:W-:Y:S01]  /*13040*/  FMUL.FTZ R154, R12, R154 ;  /* 0x0000009a0c9a7220 */ /* 0x000fe20000410000 */
[----:B------:R-:W-:Y:S01]  /*13050*/  LEA.HI R16, R15, R15, RZ, 0x1 ;  /* 0x0000000f0f107211 */ /* 0x000fe200078f08ff */
[----:B------:R-:W-:Y:S01]  /*13060*/  FMUL.FTZ R140, R11, R140 ;  /* 0x0000008c0b8c7220 */ /* 0x000fe20000410000 */
[----:B------:R-:W-:Y:S01]  /*13070*/  F2FP.BF16.PACK_AB R152, R153, R152 ;  /* 0x000000989998723e */ /* 0x000fe200000010ff */
[C---:B------:R-:W-:Y:S01]  /*13080*/  FMUL.FTZ R141, R11.reuse, R141 ;  /* 0x0000008d0b8d7220 */ /* 0x040fe20000410000 */
[----:B------:R-:W-:Y:S01]  /*13090*/  SHF.R.S32.HI R18, RZ, 0x1, R16 ;  /* 0x00000001ff127819 */ /* 0x000fe20000011410 */
[----:B------:R-:W-:Y:S01]  /*130a0*/  FMUL.FTZ R136, R11, R136 ;  /* 0x000000880b887220 */ /* 0x000fe20000410000 */
[----:B------:R-:W-:Y:S01]  /*130b0*/  LOP3.LUT R16, R16, 0x3fffffe, RZ, 0xc0, !PT ;  /* 0x03fffffe10107812 */ /* 0x000fe200078ec0ff */
[----:B------:R-:W-:Y:S01]  /*130c0*/  FMUL.FTZ R143, R12, R143 ;  /* 0x0000008f0c8f7220 */ /* 0x000fe20000410000 */
[----:B------:R-:W-:Y:S01]  /*130d0*/  SHF.L.U32 R17, R18, 0x6, RZ ;  /* 0x0000000612117819 */ /* 0x000fe200000006ff */
[C---:B------:R-:W-:Y:S01]  /*130e0*/  FMUL.FTZ R142, R12.reuse, R142 ;  /* 0x0000008e0c8e7220 */ /* 0x040fe20000410000 */
[----:B------:R-:W-:Y:S01]  /*130f0*/  IADD3 R16, R15, -R16, RZ ;  /* 0x800000100f107210 */ /* 0x000fe20007ffe0ff */
[----:B------:R-:W-:Y:S01]  /*13100*/  FMUL.FTZ R139, R12, R139 ;  /* 0x0000008b0c8b7220 */ /* 0x000fe20000410000 */
[----:B------:R-:W-:Y:S01]  /*13110*/  LOP3.LUT R15, R18, 0x1, RZ, 0xc0, !PT ;  /* 0x00000001120f7812 */ /* 0x000fe200078ec0ff */
[----:B------:R-:W-:Y:S01]  /*13120*/  FMUL.FTZ R11, R11, R137 ;  /* 0x000000890b0b7220 */ /* 0x000fe20000410000 */
[----:B------:R-:W-:Y:S01]  /*13130*/  LOP3.LUT R17, R17, 0xc0, RZ, 0xc0, !PT ;  /* 0x000000c011117812 */ /* 0x000fe200078ec0ff */
[----:B------:R-:W-:Y:S01]  /*13140*/  FMUL.FTZ R12, R12, R138 ;  /* 0x0000008a0c0c7220 */ /* 0x000fe20000410000 */
[----:B------:R-:W-:Y:S01]  /*13150*/  ISETP.NE.U32.AND P0, PT, R15, 0x1, PT ;  /* 0x000000010f00780c */ /* 0x000fe20003f05070 */
[----:B------:R-:W1:Y:S01]  /*13160*/  @P3 MUFU.LG2 R7, R7 ;  /* 0x0000000700073308 */ /* 0x000e620000000c00 */
[----:B------:R-:W-:Y:S01]  /*13170*/  MOV R15, 0xfffffff0 ;  /* 0xfffffff0000f7802 */ /* 0x000fe20000000f00 */
[----:B----4-:R-:W-:Y:S01]  /*13180*/  @P4 FMUL.FTZ R6, R6, 0.69314718246459960938 ;  /* 0x3f31721806064820 */ /* 0x010fe20000410000 */
[----:B------:R-:W-:Y:S01]  /*13190*/  LEA R13, R16, R13, 0x4 ;  /* 0x0000000d100d7211 */ /* 0x000fe200078e20ff */
[----:B------:R-:W-:Y:S01]  /*131a0*/  @!UP4 UMOV UR18, UR22 ;  /* 0x000000160012cc82 */ /* 0x000fe20008000000 */
[----:B------:R-:W-:-:S02]  /*131b0*/  LEA.HI R17, R17, R17, RZ, 0x1d ;  /* 0x0000001111117211 */ /* 0x000fc400078fe8ff */
[----:B------:R-:W-:Y:S01]  /*131c0*/  SEL R15, R15, 0x10, !P0 ;  /* 0x000000100f0f7807 */ /* 0x000fe20004000000 */
[----:B------:R-:W2:Y:S01]  /*131d0*/  @P2 MUFU.LG2 R4, R4 ;  /* 0x0000000400042308 */ /* 0x000ea20000000c00 */
[----:B------:R-:W-:Y:S01]  /*131e0*/  LOP3.LUT P0, RZ, R18, 0x2, RZ, 0xc0, !PT ;  /* 0x0000000212ff7812 */ /* 0x000fe2000780c0ff */
[----:B------:R-:W-:Y:S01]  /*131f0*/  IMAD.U32 R13, R13, 0x2, R17 ;  /* 0x000000020d0d7824 */ /* 0x000fe200078e0011 */
[----:B------:R-:W-:Y:S02]  /*13200*/  F2FP.BF16.PACK_AB R154, R155, R154 ;  /* 0x0000009a9b9a723e */ /* 0x000fe400000010ff */
[----:B------:R-:W-:Y:S02]  /*13210*/  F2FP.BF16.PACK_AB R144, R145, R144 ;  /* 0x000000909190723e */ /* 0x000fe400000010ff */
[----:B------:R-:W-:Y:S01]  /*13220*/  SHF.L.U32 R13, R13, 0x1, RZ ;  /* 0x000000010d0d7819 */ /* 0x000fe200000006ff */
[----:B------:R-:W3:Y:S01]  /*13230*/  @P1 MUFU.LG2 R8, R8 ;  /* 0x0000000800081308 */ /* 0x000ee20000000c00 */
[----:B------:R-:W-:Y:S01]  /*13240*/  F2FP.BF16.PACK_AB R134, R135, R134 ;  /* 0x000000868786723e */ /* 0x000fe200000010ff */
[----:B-1----:R-:W-:Y:S01]  /*13250*/  @P3 FMUL.FTZ R7, R7, 0.69314718246459960938 ;  /* 0x3f31721807073820 */ /* 0x002fe20000410000 */
[C---:B------:R-:W-:Y:S01]  /*13260*/  IADD3 R17, R13.reuse, 0x20, RZ ;  /* 0x000000200d117810 */ /* 0x040fe20007ffe0ff */
[----:B------:R-:W-:Y:S01]  /*13270*/  STS [R13], R160 ;  /* 0x000000a00d007388 */ /* 0x000fe20000000800 */
[----:B------:R-:W-:-:S02]  /*13280*/  IADD3 R16, R13, R15, RZ ;  /* 0x0000000f0d107210 */ /* 0x000fc40007ffe0ff */
[----:B------:R-:W-:Y:S01]  /*13290*/  @P0 IADD3 R17, R13, -0x20, RZ ;  /* 0xffffffe00d110810 */ /* 0x000fe20007ffe0ff */
[----:B------:R-:W-:Y:S01]  /*132a0*/  STS [R13+0x200], R162 ;  /* 0x000200a20d007388 */ /* 0x000fe20000000800 */
[----:B------:R-:W-:Y:S01]  /*132b0*/  F2FP.BF16.PACK_AB R140, R141, R140 ;  /* 0x0000008c8d8c723e */ /* 0x000fe200000010ff */
[----:B--2---:R-:W-:Y:S01]  /*132c0*/  @P2 FMUL.FTZ R4, R4, 0.69314718246459960938 ;  /* 0x3f31721804042820 */ /* 0x004fe20000410000 */
[----:B------:R-:W-:Y:S01]  /*132d0*/  F2FP.BF16.PACK_AB R142, R143, R142 ;  /* 0x0000008e8f8e723e */ /* 0x000fe200000010ff */
[----:B------:R-:W-:Y:S01]  /*132e0*/  IMAD.IADD R15, R15, 0x1, R17 ;  /* 0x000000010f0f7824 */ /* 0x000fe200078e0211 */
[----:B------:R-:W-:Y:S01]  /*132f0*/  STS [R16], R148 ;  /* 0x0000009410007388 */ /* 0x000fe20000000800 */
[----:B------:R-:W-:Y:S02]  /*13300*/  F2FP.BF16.PACK_AB R11, R11, R136 ;  /* 0x000000880b0b723e */ /* 0x000fe400000010ff */
[----:B------:R-:W-:Y:S01]  /*13310*/  F2FP.BF16.PACK_AB R12, R139, R12 ;  /* 0x0000000c8b0c723e */ /* 0x000fe200000010ff */
[----:B------:R-:W-:Y:S01]  /*13320*/  STS [R16+0x200], R150 ;  /* 0x0002009610007388 */ /* 0x000fe20000000800 */
[----:B------:R-:W-:Y:S01]  /*13330*/  LOP3.LUT R10, R10, 0xffffffe0, RZ, 0xc0, !PT ;  /* 0xffffffe00a0a7812 */ /* 0x000fe200078ec0ff */
[----:B---3--:R-:W-:-:S02]  /*13340*/  @P1 FMUL.FTZ R8, R8, 0.69314718246459960938 ;  /* 0x3f31721808081820 */ /* 0x008fc40000410000 */
[----:B------:R-:W-:Y:S01]  /*13350*/  STS [R13+0x1000], R156 ;  /* 0x0010009c0d007388 */ /* 0x000fe20000000800 */
[----:B------:R-:W-:Y:S02]  /*13360*/  IADD3 R10, -R10, R5, RZ ;  /* 0x000000050a0a7210 */ /* 0x000fe40007ffe1ff */
[----:B------:R-:W-:Y:S01]  /*13370*/  MOV R5, 0x7f800000 ;  /* 0x7f80000000057802 */ /* 0x000fe20000000f00 */
[----:B------:R-:W-:Y:S01]  /*13380*/  STS [R13+0x1200], R158 ;  /* 0x0012009e0d007388 */ /* 0x000fe20000000800 */
[----:B------:R-:W-:Y:S01]  /*13390*/  LOP3.LUT P0, RZ, R10, 0x3, RZ, 0xc0, !PT ;  /* 0x000000030aff7812 */ /* 0x000fe2000780c0ff */
[----:B------:R-:W-:Y:S01]  /*133a0*/  @P2 FFMA.FTZ R5, R2, c[0x0][0x238], R4 ;  /* 0x00008e0002052a23 */ /* 0x000fe20000010004 */
[----:B------:R-:W-:Y:S01]  /*133b0*/  MOV R10, 0x7f800000 ;  /* 0x7f800000000a7802 */ /* 0x000fe20000000f00 */
[----:B------:R-:W-:Y:S01]  /*133c0*/  STS [R16+0x1000], R152 ;  /* 0x0010009810007388 */ /* 0x000fe20000000800 */
[----:B------:R-:W-:-:S03]  /*133d0*/  @P1 FFMA.FTZ R10, R0, c[0x0][0x238], R8 ;  /* 0x00008e00000a1a23 */ /* 0x000fc60000010008 */
[----:B------:R-:W-:Y:S04]  /*133e0*/  STS [R16+0x1200], R154 ;  /* 0x0012009a10007388 */ /* 0x000fe80000000800 */
[----:B------:R-:W-:Y:S04]  /*133f0*/  STS [R17], R144 ;  /* 0x0000009011007388 */ /* 0x000fe80000000800 */
[----:B------:R-:W-:Y:S04]  /*13400*/  STS [R17+0x200], R146 ;  /* 0x0002009211007388 */ /* 0x000fe80000000800 */
[----:B------:R-:W-:Y:S04]  /*13410*/  STS [R15], R132 ;  /* 0x000000840f007388 */ /* 0x000fe80000000800 */
[----:B------:R-:W-:Y:S04]  /*13420*/  STS [R15+0x200], R134 ;  /* 0x000200860f007388 */ /* 0x000fe80000000800 */
[----:B------:R-:W-:Y:S04]  /*13430*/  STS [R17+0x1000], R140 ;  /* 0x0010008c11007388 */ /* 0x000fe80000000800 */
[----:B------:R-:W-:Y:S04]  /*13440*/  STS [R17+0x1200], R142 ;  /* 0x0012008e11007388 */ /* 0x000fe80000000800 */
[----:B------:R1:W-:Y:S04]  /*13450*/  STS [R15+0x1000], R11 ;  /* 0x0010000b0f007388 */ /* 0x0003e80000000800 */
[----:B------:R2:W-:Y:S04]  /*13460*/  STS [R15+0x1200], R12 ;  /* 0x0012000c0f007388 */ /* 0x0005e80000000800 */
[----:B------:R-:W-:Y:S01]  /*13470*/  BAR.SYNC.DEFER_BLOCKING 0x0 ;  /* 0x0000000000007b1d */ /* 0x000fe20000010000 */
[----:B-1----:R-:W-:Y:S01]  /*13480*/  MOV R11, 0x7f800000 ;  /* 0x7f800000000b7802 */ /* 0x002fe20000000f00 */
[----:B------:R-:W-:-:S02]  /*13490*/  @P4 FFMA.FTZ R11, R36, c[0x0][0x238], R6 ;  /* 0x00008e00240b4a23 */ /* 0x000fc40000010006 */
[----:B--2---:R-:W-:Y:S02]  /*134a0*/  IMAD.MOV.U32 R12, RZ, RZ, 0x7f800000 ;  /* 0x7f800000ff0c7424 */ /* 0x004fe400078e00ff */
[----:B------:R-:W-:Y:S01]  /*134b0*/  @P3 FFMA.FTZ R12, R3, c[0x0][0x238], R7 ;  /* 0x00008e00030c3a23 */ /* 0x000fe20000010007 */
[----:B------:R1:W2:Y:S04]  /*134c0*/  LDS.128 R24, [R219] ;  /* 0x00000000db187984 */ /* 0x0002a80000000c00 */
[----:B------:R1:W3:Y:S04]  /*134d0*/  LDS.128 R20, [R219+0x800] ;  /* 0x00080000db147984 */ /* 0x0002e80000000c00 */
[----:B------:R1:W4:Y:S04]  /*134e0*/  LDS.128 R16, [R219+0x1000] ;  /* 0x00100000db107984 */ /* 0x0003280000000c00 */
[----:B------:R1:W1:Y:S01]  /*134f0*/  LDS.128 R28, [R219+0x1800] ;  /* 0x00180000db1c7984 */ /* 0x0002620000000c00 */
[----:B------:R-:W-:Y:S05]  /*13500*/  @P0 BRA `(.L_x_219) ;  /* 0x0000024000000947 */ /* 0x000fea0003800000 */
[----:B------:R-:W-:-:S04]  /*13510*/  SHF.R.S32.HI R0, RZ, 0x1f, R9 ;  /* 0x0000001fff007819 */ /* 0x000fc80000011409 */
[----:B------:R-:W-:-:S04]  /*13520*/  LEA.HI R0, R0, R9, RZ, 0x2 ;  /* 0x0000000900007211 */ /* 0x000fc800078f10ff */
[----:B------:R-:W-:-:S05]  /*13530*/  LOP3.LUT R0, R0, 0xffffffc, RZ, 0xc0, !PT ;  /* 0x0ffffffc00007812 */ /* 0x000fca00078ec0ff */
[----:B------:R-:W-:-:S04]  /*13540*/  IMAD.IADD R0, R9, 0x1, -R0 ;  /* 0x0000000109007824 */ /* 0x000fc800078e0a00 */
[----:B------:R-:W-:-:S05]  /*13550*/  IMAD R0, R0, 0x10, R217 ;  /* 0x0000001000007824 */ /* 0x000fca00078e02d9 */
[C---:B------:R-:W-:Y:S02]  /*13560*/  ISETP.GE.AND P6, PT, R0.reuse, UR10, PT ;  /* 0x0000000a00007c0c */ /* 0x040fe4000bfc6270 */
[C---:B------:R-:W-:Y:S02]  /*13570*/  IADD3 R4, R0.reuse, 0x8, RZ ;  /* 0x0000000800047810 */ /* 0x040fe40007ffe0ff */
[----:B------:R-:W-:Y:S02]  /*13580*/  IADD3 R7, R0, 0x40, RZ ;  /* 0x0000004000077810 */ /* 0x000fe40007ffe0ff */
[----:B------:R-:W-:Y:S02]  /*13590*/  ISETP.GE.AND P5, PT, R4, UR10, PT ;  /* 0x0000000a04007c0c */ /* 0x000fe4000bfa6270 */
[----:B------:R-:W-:Y:S02]  /*135a0*/  IADD3 R6, R0, 0x48, RZ ;  /* 0x0000004800067810 */ /* 0x000fe40007ffe0ff */
[----:B------:R-:W-:-:S02]  /*135b0*/  ISETP.GE.AND P4, PT, R7, UR10, PT ;  /* 0x0000000a07007c0c */ /* 0x000fc4000bf86270 */
[----:B------:R-:W-:Y:S01]  /*135c0*/  ISETP.GE.AND P3, PT, R6, UR10, PT ;  /* 0x0000000a06007c0c */ /* 0x000fe2000bf66270 */
[----:B------:R-:W-:-:S05]  /*135d0*/  @!P6 IMAD R0, R0, UR21, RZ ;  /* 0x000000150000ec24 */ /* 0x000fca000f8e02ff */
[----:B------:R-:W-:Y:S01]  /*135e0*/  @!P6 IADD3 R3, P0, R0, UR4, RZ ;  /* 0x000000040003ec10 */ /* 0x000fe2000ff1e0ff */
[----:B------:R-:W-:-:S03]  /*135f0*/  @!P5 IMAD R4, R4, UR21, RZ ;  /* 0x000000150404dc24 */ /* 0x000fc6000f8e02ff */
[----:B------:R-:W-:Y:S01]  /*13600*/  @!P6 LEA.HI.X.SX32 R0, R0, UR5, 0x1, P0 ;  /* 0x000000050000ec11 */ /* 0x000fe200080f0eff */
[----:B------:R-:W-:Y:S01]  /*13610*/  @!P4 IMAD R7, R7, UR21, RZ ;  /* 0x000000150707cc24 */ /* 0x000fe2000f8e02ff */
[C---:B------:R-:W-:Y:S01]  /*13620*/  @!P6 LEA R8, P1, R3.reuse, c[0x0][0x200], 0x2 ;  /* 0x000080000308ea11 */ /* 0x040fe200078210ff */
[----:B------:R-:W-:Y:S01]  /*13630*/  @!P3 IMAD R6, R6, UR21, RZ ;  /* 0x000000150606bc24 */ /* 0x000fe2000f8e02ff */
[C---:B------:R-:W-:Y:S02]  /*13640*/  @!P5 IADD3 R2, P0, R4.reuse, UR4, RZ ;  /* 0x000000040402dc10 */ /* 0x040fe4000ff1e0ff */
[----:B------:R-:W-:Y:S02]  /*13650*/  @!P6 LEA.HI.X R9, R3, c[0x0][0x204], R0, 0x2, P1 ;  /* 0x000081000309ea11 */ /* 0x000fe400008f1400 */
[----:B------:R-:W-:Y:S02]  /*13660*/  @!P5 LEA.HI.X.SX32 R0, R4, UR5, 0x1, P0 ;  /* 0x000000050400dc11 */ /* 0x000fe400080f0eff */
[----:B------:R-:W-:Y:S01]  /*13670*/  @!P4 IADD3 R3, P1, R7, UR4, RZ ;  /* 0x000000040703cc10 */ /* 0x000fe2000ff3e0ff */
[----:B------:R4:W-:Y:S01]  /*13680*/  @!P6 STG.E [R8.64], R11 ;  /* 0x0000000b0800e986 */ /* 0x0009e2000c101910 */
[----:B------:R-:W-:-:S02]  /*13690*/  @!P5 LEA R32, P2, R2, c[0x0][0x200], 0x2 ;  /* 0x000080000220da11 */ /* 0x000fc400078410ff */
[----:B------:R-:W-:Y:S02]  /*136a0*/  @!P3 IADD3 R4, P0, R6, UR4, RZ ;  /* 0x000000040604bc10 */ /* 0x000fe4000ff1e0ff */
[----:B------:R-:W-:Y:S02]  /*136b0*/  @!P4 LEA.HI.X.SX32 R7, R7, UR5, 0x1, P1 ;  /* 0x000000050707cc11 */ /* 0x000fe400088f0eff */
[----:B------:R-:W-:Y:S02]  /*136c0*/  @!P5 LEA.HI.X R33, R2, c[0x0][0x204], R0, 0x2, P2 ;  /* 0x000081000221da11 */ /* 0x000fe400010f1400 */
[----:B------:R-:W-:Y:S02]  /*136d0*/  @!P3 LEA.HI.X.SX32 R6, R6, UR5, 0x1, P0 ;  /* 0x000000050606bc11 */ /* 0x000fe400080f0eff */
[----:B------:R-:W-:Y:S01]  /*136e0*/  @!P4 LEA R34, P1, R3, c[0x0][0x200], 0x2 ;  /* 0x000080000322ca11 */ /* 0x000fe200078210ff */
[----:B------:R4:W-:Y:S01]  /*136f0*/  @!P5 STG.E [R32.64], R12 ;  /* 0x0000000c2000d986 */ /* 0x0009e2000c101910 */
[----:B------:R-:W-:-:S02]  /*13700*/  @!P3 LEA R2, P0, R4, c[0x0][0x200], 0x2 ;  /* 0x000080000402ba11 */ /* 0x000fc400078010ff */
[----:B------:R-:W-:Y:S02]  /*13710*/  @!P4 LEA.HI.X R35, R3, c[0x0][0x204], R7, 0x2, P1 ;  /* 0x000081000323ca11 */ /* 0x000fe400008f1407 */
[----:B------:R-:W-:-:S03]  /*13720*/  @!P3 LEA.HI.X R3, R4, c[0x0][0x204], R6, 0x2, P0 ;  /* 0x000081000403ba11 */ /* 0x000fc600000f1406 */
[----:B------:R4:W-:Y:S04]  /*13730*/  @!P4 STG.E [R34.64], R5 ;  /* 0x000000052200c986 */ /* 0x0009e8000c101910 */
[----:B------:R4:W-:Y:S02]  /*13740*/  @!P3 STG.E [R2.64], R10 ;  /* 0x0000000a0200b986 */ /* 0x0009e4000c101910 */
.L_x_219:
[----:B------:R-:W-:Y:S05]  /*13750*/  BSYNC B0 ;  /* 0x0000000000007941 */ /* 0x000fea0003800000 */
.L_x_218:
[----:B------:R-:W5:Y:S01]  /*13760*/  S2R R4, SR_TID.X ;  /* 0x0000000000047919 */ /* 0x000f620000002100 */
[----:B------:R-:W-:Y:S01]  /*13770*/  UIMAD UR9, UR9, -0x80, UR14 ;  /* 0xffffff80090978a4 */ /* 0x000fe2000f8e020e */
[C---:B------:R-:W-:Y:S01]  /*13780*/  IADD3 R6, P0, R232.reuse, UR18, RZ ;  /* 0x00000012e8067c10 */ /* 0x040fe2000ff1e0ff */
[----:B------:R-:W-:Y:S01]  /*13790*/  USHF.R.S32.HI UR6, URZ, 0x1f, UR11 ;  /* 0x0000001f3f067899 */ /* 0x000fe2000801140b */
[----:B------:R-:W4:Y:S01]  /*137a0*/  S2R R0, SR_CTAID.Z ;  /* 0x0000000000007919 */ /* 0x000f220000002700 */
[----:B------:R-:W-:Y:S01]  /*137b0*/  ISETP.GE.AND P1, PT, R232, c[0x0][0x220], PT ;  /* 0x00008800e8007a0c */ /* 0x000fe20003f26270 */
[----:B------:R-:W-:Y:S01]  /*137c0*/  ULDC.64 UR4, c[0x0][0x1f0] ;  /* 0x00007c0000047ab9 */ /* 0x000fe20000000a00 */
[----:B------:R-:W-:Y:S01]  /*137d0*/  BSSY B0, `(.L_x_220) ;  /* 0x000001a000007945 */ /* 0x000fe20003800000 */
[----:B------:R-:W-:-:S04]  /*137e0*/  UIMAD UR4, UR6, UR4, URZ ;  /* 0x00000004060472a4 */ /* 0x000fc8000f8e023f */
[----:B------:R-:W-:Y:S01]  /*137f0*/  UIMAD UR4, UR11, UR5, UR4 ;  /* 0x000000050b0472a4 */ /* 0x000fe2000f8e0204 */
[----:B----45:R-:W-:-:S04]  /*13800*/  SHF.R.S32.HI R3, RZ, 0x1f, R4 ;  /* 0x0000001fff037819 */ /* 0x030fc80000011404 */
[----:B------:R-:W-:-:S04]  /*13810*/  LEA.HI R3, R3, R4, RZ, 0x2 ;  /* 0x0000000403037211 */ /* 0x000fc800078f10ff */
[----:B------:R-:W-:-:S05]  /*13820*/  LOP3.LUT R2, R3, 0xfffffffc, RZ, 0xc0, !PT ;  /* 0xfffffffc03027812 */ /* 0x000fca00078ec0ff */
[----:B------:R-:W-:Y:S01]  /*13830*/  IMAD.IADD R2, R4, 0x1, -R2 ;  /* 0x0000000104027824 */ /* 0x000fe200078e0a02 */
[----:B------:R-:W-:-:S03]  /*13840*/  SHF.R.S32.HI R4, RZ, 0x2, R3 ;  /* 0x00000002ff047819 */ /* 0x000fc60000011403 */
[----:B------:R-:W-:Y:S01]  /*13850*/  IMAD.SHL.U32 R2, R2, 0x8, RZ ;  /* 0x0000000802027824 */ /* 0x000fe200078e00ff */
[----:B------:R-:W-:-:S04]  /*13860*/  SHF.R.S32.HI R5, RZ, 0x1f, R4 ;  /* 0x0000001fff057819 */ /* 0x000fc80000011404 */
[----:B------:R-:W-:-:S04]  /*13870*/  SHF.R.S32.HI R2, RZ, 0x1f, R2 ;  /* 0x0000001fff027819 */ /* 0x000fc80000011402 */
[----:B------:R-:W-:Y:S01]  /*13880*/  IADD3.X R7, R2, UR7, RZ, P0, !PT ;  /* 0x0000000702077c10 */ /* 0x000fe200087fe4ff */
[----:B------:R-:W-:Y:S01]  /*13890*/  IMAD.U32 R2, RZ, RZ, UR13 ;  /* 0x0000000dff027e24 */ /* 0x000fe2000f8e00ff */
[----:B------:R-:W-:-:S03]  /*138a0*/  ISETP.GE.OR P0, PT, R14, UR9, P1 ;  /* 0x000000090e007c0c */ /* 0x000fc60008f06670 */
[----:B------:R-:W-:-:S04]  /*138b0*/  IMAD.WIDE.U32 R6, R0, c[0x0][0x1f0], R6 ;  /* 0x00007c0000067a25 */ /* 0x000fc800078e0006 */
[----:B------:R-:W-:Y:S01]  /*138c0*/  IMAD.WIDE R8, R2, 0x80, R4 ;  /* 0x0000008002087825 */ /* 0x000fe200078e0204 */
[----:B------:R-:W-:-:S05]  /*138d0*/  IADD3 R11, R7, UR4, RZ ;  /* 0x00000004070b7c10 */ /* 0x000fca000fffe0ff */
        /* <DEDUP_REMOVED lines=8> */
[----:B--2---:R2:W-:Y:S02]  /*13960*/  STG.E.128 [R12.64], R24 ;  /* 0x000000180c007986 */ /* 0x0045e4000c101d10 */
.L_x_221:
[----:B------:R-:W-:Y:S05]  /*13970*/  BSYNC B0 ;  /* 0x0000000000007941 */ /* 0x000fea0003800000 */
.L_x_220:
[----:B------:R-:W-:Y:S01]  /*13980*/  IADD3 R0, R4, 0x20, RZ ;  /* 0x0000002004007810 */ /* 0x000fe20007ffe0ff */
[----:B------:R-:W-:Y:S03]  /*13990*/  BSSY B0, `(.L_x_222) ;  /* 0x000000e000007945 */ /* 0x000fe60003800000 */
[----:B------:R-:W-:-:S13]  /*139a0*/  ISETP.GE.OR P0, PT, R0, UR10, P1 ;  /* 0x0000000a00007c0c */ /* 0x000fda0008f06670 */
[----:B------:R-:W-:Y:S05]  /*139b0*/  @P0 BRA `(.L_x_223) ;  /* 0x000000b000000947 */ /* 0x000fea0003800000 */
[----:B------:R-:W-:Y:S01]  /*139c0*/  IADD3 R2, P0, R8, 0x20, RZ ;  /* 0x0000002008027810 */ /* 0x000fe20007f1e0ff */
[----:B--2---:R-:W-:Y:S01]  /*139d0*/  IMAD.MOV.U32 R12, RZ, RZ, R6 ;  /* 0x000000ffff0c7224 */ /* 0x004fe200078e0006 */
        /* <DEDUP_REMOVED lines=9> */
.L_x_223:
[----:B------:R-:W-:Y:S05]  /*13a70*/  BSYNC B0 ;  /* 0x0000000000007941 */ /* 0x000fea0003800000 */
.L_x_222:
[----:B------:R-:W-:Y:S01]  /*13a80*/  IADD3 R0, R4, 0x40, RZ ;  /* 0x0000004004007810 */ /* 0x000fe20007ffe0ff */
[----:B------:R-:W-:Y:S03]  /*13a90*/  BSSY B0, `(.L_x_224) ;  /* 0x000000e000007945 */ /* 0x000fe60003800000 */
[----:B------:R-:W-:-:S13]  /*13aa0*/  ISETP.GE.OR P0, PT, R0, UR10, P1 ;  /* 0x0000000a00007c0c */ /* 0x000fda0008f06670 */
        /* <DEDUP_REMOVED lines=12> */
.L_x_225:
[----:B------:R-:W-:Y:S05]  /*13b70*/  BSYNC B0 ;  /* 0x0000000000007941 */ /* 0x000fea0003800000 */
.L_x_224:
[----:B------:R-:W-:-:S04]  /*13b80*/  IADD3 R4, R4, 0x60, RZ ;  /* 0x0000006004047810 */ /* 0x000fc80007ffe0ff */
[----:B------:R-:W-:-:S13]  /*13b90*/  ISETP.GE.OR P1, PT, R4, UR10, P1 ;  /* 0x0000000a04007c0c */ /* 0x000fda0008f26670 */
[----:B------:R-:W-:Y:S05]  /*13ba0*/  @P1 EXIT ;  /* 0x000000000000194d */ /* 0x000fea0003800000 */
[----:B------:R-:W-:Y:S01]  /*13bb0*/  IADD3 R0, P0, R8, 0x60, RZ ;  /* 0x0000006008007810 */ /* 0x000fe20007f1e0ff */
[----:B------:R-:W-:Y:S01]  /*13bc0*/  IMAD.MOV.U32 R4, RZ, RZ, R6 ;  /* 0x000000ffff047224 */ /* 0x000fe200078e0006 */
[----:B------:R-:W-:-:S03]  /*13bd0*/  MOV R5, R11 ;  /* 0x0000000b00057202 */ /* 0x000fc60000000f00 */
[----:B--2---:R-:W-:Y:S02]  /*13be0*/  IMAD.X R2, RZ, RZ, R9, P0 ;  /* 0x000000ffff027224 */ /* 0x004fe400000e0609 */
[----:B------:R-:W-:-:S04]  /*13bf0*/  IMAD.WIDE.U32 R4, R0, c[0x0][0x1e8], R4 ;  /* 0x00007a0000047a25 */ /* 0x000fc800078e0004 */
[----:B------:R-:W-:Y:S01]  /*13c00*/  IMAD R2, R2, c[0x0][0x1e8], RZ ;  /* 0x00007a0002027a24 */ /* 0x000fe200078e02ff */
[----:B------:R-:W-:-:S03]  /*13c10*/  LEA R6, P0, R4, c[0x0][0x1d0], 0x1 ;  /* 0x0000740004067a11 */ /* 0x000fc600078008ff */
[----:B------:R-:W-:-:S05]  /*13c20*/  IMAD R2, R0, c[0x0][0x1ec], R2 ;  /* 0x00007b0000027a24 */ /* 0x000fca00078e0202 */
[----:B------:R-:W-:-:S04]  /*13c30*/  IADD3 R2, R2, R5, RZ ;  /* 0x0000000502027210 */ /* 0x000fc80007ffe0ff */
[----:B------:R-:W-:-:S05]  /*13c40*/  LEA.HI.X R7, R4, c[0x0][0x1d4], R2, 0x1, P0 ;  /* 0x0000750004077a11 */ /* 0x000fca00000f0c02 */
[----:B-1----:R-:W-:Y:S01]  /*13c50*/  STG.E.128 [R6.64], R28 ;  /* 0x0000001c06007986 */ /* 0x002fe2000c101d10 */
[----:B------:R-:W-:Y:S05]  /*13c60*/  EXIT ;  /* 0x000000000000794d */ /* 0x000fea0003800000 */
.L_x_226:
        /* <DEDUP_REMOVED lines=9> */
.L_x_1129:


//--------------------- .text._ZN5flash16flash_fwd_kernelI23Flash_fwd_kernel_traitsILi32ELi128ELi128ELi4ELb0ELb0EN7cutlass10bfloat16_tE19Flash_kernel_traitsILi32ELi128ELi128ELi4ES3_EELb0ELb0ELb1ELb1ELb0ELb0ELb0ELb0EEEvNS_16Flash_fwd_paramsE --------------------------
	.section	.text._ZN5flash16flash_fwd_kernelI23Flash_fwd_kernel_traitsILi32ELi128ELi128ELi4ELb0ELb0EN7cutlass10bfloat16_tE19Flash_kernel_traitsILi32ELi128ELi128ELi4ES3_EELb0ELb0ELb1ELb1ELb0ELb0ELb0ELb0EEEvNS_16Flash_fwd_paramsE,"ax",@progbits
	.sectioninfo	@"SHI_REGISTERS=255"
	.align	128
        .global         _ZN5flash16flash_fwd_kernelI23Flash_fwd_kernel_traitsILi32ELi128ELi128ELi4ELb0ELb0EN7cutlass10bfloat16_tE19Flash_kernel_traitsILi32ELi128ELi128ELi4ES3_EELb0ELb0ELb1ELb1ELb0ELb0ELb0ELb0EEEvNS_16Flash_fwd_paramsE
        .type           _ZN5flash16flash_fwd_kernelI23Flash_fwd_kernel_traitsILi32ELi128ELi128ELi4ELb0ELb0EN7cutlass10bfloat16_tE19Flash_kernel_traitsILi32ELi128ELi128ELi4ES3_EELb0ELb0ELb1ELb1ELb0ELb0ELb0ELb0EEEvNS_16Flash_fwd_paramsE,@function
        .size           _ZN5flash16flash_fwd_kernelI23Flash_fwd_kernel_traitsILi32ELi128ELi128ELi4ELb0ELb0EN7cutlass10bfloat16_tE19Flash_kernel_traitsILi32ELi128ELi128ELi4ES3_EELb0ELb0ELb1ELb1ELb0ELb0ELb0ELb0EEEvNS_16Flash_fwd_paramsE,(.L_x_1130 - _ZN5flash16flash_fwd_kernelI23Flash_fwd_kernel_traitsILi32ELi128ELi128ELi4ELb0ELb0EN7cutlass10bfloat16_tE19Flash_kernel_traitsILi32ELi128ELi128ELi4ES3_EELb0ELb0ELb1ELb1ELb0ELb0ELb0ELb0EEEvNS_16Flash_fwd_paramsE)
        .other          _ZN5flash16flash_fwd_kernelI23Flash_fwd_kernel_traitsILi32ELi128ELi128ELi4ELb0ELb0EN7cutlass10bfloat16_tE19Flash_kernel_traitsILi32ELi128ELi128ELi4ES3_EELb0ELb0ELb1ELb1ELb0ELb0ELb0ELb0EEEvNS_16Flash_fwd_paramsE,@"STO_CUDA_ENTRY STV_DEFAULT"
_ZN5flash16flash_fwd_kernelI23Flash_fwd_kernel_traitsILi32ELi128ELi128ELi4ELb0ELb0EN7cutlass10bfloat16_tE19Flash_kernel_traitsILi32ELi128ELi128ELi4ES3_EELb0ELb0ELb1ELb1ELb0ELb0ELb0ELb0EEEvNS_16Flash_fwd_paramsE:
.text._ZN5flash16flash_fwd_kernelI23Flash_fwd_kernel_traitsILi32ELi128ELi128ELi4ELb0ELb0EN7cutlass10bfloat16_tE19Flash_kernel_traitsILi32ELi128ELi128ELi4ES3_EELb0ELb0ELb1ELb1ELb0ELb0ELb0ELb0EEEvNS_16Flash_fwd_paramsE:
        /* <DEDUP_REMOVED lines=26> */
[----:B------:R-:W-:Y:S01]  /*01a0*/  IMAD.U32 R4, RZ, RZ, UR4 ;  /* 0x00000004ff047e24 */ /* 0x000fe2000f8e00ff */
[----:B------:R-:W-:-:S05]  /*01b0*/  MOV R5, UR5 ;  /* 0x0000000500057c02 */ /* 0x000fca0008000f00 */
[----:B------:R4:W5:Y:S01]  /*01c0*/  @P0 LDG.E R4, [R4.64] ;  /* 0x0000001204040981 */ /* 0x000962000c1e1900 */
[----:B------:R-:W-:Y:S01]  /*01d0*/  PLOP3.LUT P1, PT, PT, PT, UP1, 0x80, 0x0 ;  /* 0x000000000000781c */ /* 0x000fe20003f2f018 */
[----:B------:R-:W-:-:S06]  /*01e0*/  UIMAD.WIDE UR8, UR11, UR7, UR8 ;  /* 0x000000070b0872a5 */ /* 0x000fcc000f8e0208 */
[----:B-1----:R-:W-:Y:S01]  /*01f0*/  IMAD.U32 R2, RZ, RZ, UR8 ;  /* 0x00000008ff027e24 */ /* 0x002fe2000f8e00ff */
[----:B------:R-:W-:-:S05]  /*0200*/  MOV R3, UR9 ;  /* 0x0000000900037c02 */ /* 0x000fca0008000f00 */
[----:B----4-:R-:W4:Y:S01]  /*0210*/  @!P1 LDG.E R5, [R2.64] ;  /* 0x0000001202059981 */ /* 0x010f22000c1e1900 */
[----:B------:R-:W-:Y:S02]  /*0220*/  UMOV UR10, 0xffffffff ;  /* 0xffffffff000a7882 */ /* 0x000fe40000000000 */
[----:B------:R-:W-:Y:S01]  /*0230*/  UMOV UR21, URZ ;  /* 0x0000003f00157c82 */ /* 0x000fe20008000000 */
[----:B------:R-:W1:Y:S01]  /*0240*/  S2R R10, SR_TID.X ;  /* 0x00000000000a7919 */ /* 0x000e620000002100 */
[----:B------:R-:W-:Y:S01]  /*0250*/  UMOV UR23, 0xffffffff ;  /* 0xffffffff00177882 */ /* 0x000fe20000000000 */
[----:B------:R-:W1:Y:S08]  /*0260*/  S2UR UR13, SR_CTAID.X ;  /* 0x00000000000d79c3 */ /* 0x000e700000002500 */
[----:B------:R-:W1:Y:S08]  /*0270*/  S2UR UR12, SR_CTAID.Z ;  /* 0x00000000000c79c3 */ /* 0x000e700000002700 */
[----:B--2---:R-:W2:Y:S08]  /*0280*/  @P2 R2UR UR10, R6 ;  /* 0x00000000060a23c2 */ /* 0x004eb000000e0000 */
[----:B---3--:R-:W2:Y:S08]  /*0290*/  @P2 R2UR UR16, R0 ;  /* 0x00000000001023c2 */ /* 0x008eb000000e0000 */
[----:B-----5:R3:W1:Y:S01]  /*02a0*/  @P0 R2UR UR21, R4 ;  /* 0x00000000041503c2 */ /* 0x02066200000e0000 */
[----:B------:R-:W-:-:S04]  /*02b0*/  ISETP.NE.U32.AND P0, PT, RZ, c[0x0][0x248], PT ;  /* 0x00009200ff007a0c */ /* 0x000fc80003f05070 */
[----:B------:R-:W-:Y:S01]  /*02c0*/  ISETP.NE.AND.EX P0, PT, RZ, c[0x0][0x24c], PT, P0 ;  /* 0x00009300ff007a0c */ /* 0x000fe20003f05300 */
[----:B--2---:R-:W-:Y:S02]  /*02d0*/  @UP2 UIADD3 UR16, UR16, -UR10, URZ ;  /* 0x8000000a10102290 */ /* 0x004fe4000fffe03f */
[----:B----4-:R3:W2:Y:S05]  /*02e0*/  @!P1 R2UR UR23, R5 ;  /* 0x00000000051793c2 */ /* 0x0106aa00000e0000 */
[----:B------:R-:W-:-:S05]  /*02f0*/  @!UP2 ULDC UR16, c[0x0][0x214] ;  /* 0x000085000010aab9 */ /* 0x000fca0000000800 */
[----:B-123--:R-:W-:Y:S05]  /*0300*/  @!P0 BRA `(.L_x_227) ;  /* 0x0000007000008947 */ /* 0x00efea0003800000 */
[----:B------:R-:W-:-:S13]  /*0310*/  PLOP3.LUT P0, PT, PT, PT, UP3, 0x80, 0x0 ;  /* 0x000000000000781c */ /* 0x000fda0003f0f038 */
[----:B------:R-:W2:Y:S04]  /*0320*/  @P0 LDG.E R0, [R2.64+0x4] ;  /* 0x0000041202000981 */ /* 0x000ea8000c1e1900 */
[----:B------:R-:W3:Y:S01]  /*0330*/  @!P0 LDG.E R2, [R2.64] ;  /* 0x0000001202028981 */ /* 0x000ee2000c1e1900 */
[----:B--2---:R-:W1:Y:S02]  /*0340*/  @P0 R2UR UR6, R0 ;  /* 0x00000000000603c2 */ /* 0x004e6400000e0000 */
[----:B-1----:R-:W-:-:S11]  /*0350*/  @UP3 UIADD3 UR6, UR6, -UR23, URZ ;  /* 0x8000001706063290 */ /* 0x002fd6000fffe03f */
[----:B---3--:R1:W2:Y:S02]  /*0360*/  @!P0 R2UR UR6, R2 ;  /* 0x00000000020683c2 */ /* 0x0082a400000e0000 */
[----:B-12---:R-:W-:Y:S05]  /*0370*/  BRA `(.L_x_228) ;  /* 0x0000001000007947 */ /* 0x006fea0003800000 */
.L_x_227:
[----:B------:R-:W-:Y:S02]  /*0380*/  ULDC UR6, c[0x0][0x218] ;  /* 0x0000860000067ab9 */ /* 0x000fe40000000800 */
.L_x_228:
        /* <DEDUP_REMOVED lines=12> */
[----:B------:R-:W-:-:S03]  /*0450*/  @!UP2 UISETP.NE.U32.AND UP1, UPT, URZ, UR4, UPT ;  /* 0x000000043f00a28c */ /* 0x000fc6000bf25070 */
[----:B------:R-:W-:Y:S02]  /*0460*/  ULDC UR4, c[0x0][0x21c] ;  /* 0x0000870000047ab9 */ /* 0x000fe40000000800 */
[----:B------:R-:W-:-:S04]  /*0470*/  @!UP2 UISETP.NE.AND.EX UP1, UPT, URZ, UR5, UPT, UP1 ;  /* 0x000000053f00a28c */ /* 0x000fc8000bf25310 */
[----:B------:R-:W-:Y:S01]  /*0480*/  @!UP2 USEL UR4, URZ, UR4, !UP1 ;  /* 0x000000043f04a287 */ /* 0x000fe2000c800000 */
[----:B--2---:R-:W1:Y:S01]  /*0490*/  @P0 R2UR UR15, R0 ;  /* 0x00000000000f03c2 */ /* 0x004e6200000e0000 */
[----:B------:R-:W-:Y:S01]  /*04a0*/  PLOP3.LUT P0, PT, PT, PT, UP0, 0x80, 0x0 ;  /* 0x000000000000781c */ /* 0x000fe20003f0f008 */
[----:B-1----:R-:W-:Y:S02]  /*04b0*/  @UP2 UIADD3 UR15, UR15, -UR21, URZ ;  /* 0x800000150f0f2290 */ /* 0x002fe4000fffe03f */
[----:B------:R-:W-:-:S10]  /*04c0*/  @!UP2 UIADD3 UR15, UR4, UR6, -UR21 ;  /* 0x00000006040fa290 */ /* 0x000fd4000fffe815 */
[----:B------:R-:W-:Y:S05]  /*04d0*/  @!P0 EXIT ;  /* 0x000000000000894d */ /* 0x000fea0003800000 */
[----:B------:R-:W-:Y:S02]  /*04e0*/  UIADD3 UR6, UR15, UR14, -UR16 ;  /* 0x0000000e0f067290 */ /* 0x000fe4000fffe810 */
[----:B------:R-:W-:Y:S02]  /*04f0*/  UIADD3 UR4, -UR16, 0xff, UR14 ;  /* 0x000000ff10047890 */ /* 0x000fe4000fffe10e */
[----:B------:R-:W-:Y:S02]  /*0500*/  ULDC UR9, c[0x0][0x2e4] ;  /* 0x0000b90000097ab9 */ /* 0x000fe40000000800 */
[----:B------:R-:W-:Y:S02]  /*0510*/  ULDC UR5, c[0x0][0x2e8] ;  /* 0x0000ba0000057ab9 */ /* 0x000fe40000000800 */
[----:B------:R-:W-:Y:S02]  /*0520*/  UIADD3 UR9, UR6, -UR9, URZ ;  /* 0x8000000906097290 */ /* 0x000fe4000fffe03f */
[----:B------:R-:W-:-:S02]  /*0530*/  UIADD3 UR7, UR15, 0x7f, URZ ;  /* 0x0000007f0f077890 */ /* 0x000fc4000fffe03f */
[----:B------:R-:W-:Y:S02]  /*0540*/  UIADD3 UR5, UR4, UR5, UR15 ;  /* 0x0000000504057290 */ /* 0x000fe4000fffe00f */
[----:B------:R-:W-:Y:S02]  /*0550*/  USHF.R.S32.HI UR8, URZ, 0x1f, UR9 ;  /* 0x0000001f3f087899 */ /* 0x000fe40008011409 */
[----:B------:R-:W-:Y:S02]  /*0560*/  USHF.R.S32.HI UR6, URZ, 0x1f, UR7 ;  /* 0x0000001f3f067899 */ /* 0x000fe40008011407 */
[----:B------:R-:W-:Y:S02]  /*0570*/  USHF.R.S32.HI UR4, URZ, 0x1f, UR5 ;  /* 0x0000001f3f047899 */ /* 0x000fe40008011405 */
[----:B------:R-:W-:Y:S02]  /*0580*/  ULEA.HI UR8, UR8, UR9, URZ, 0x7 ;  /* 0x0000000908087291 */ /* 0x000fe4000f8f383f */
        /* <DEDUP_REMOVED lines=12> */
[----:B------:R-:W-:Y:S01]  /*0650*/  UISETP.NE.AND UP0, UPT, UR10, -0x1, UPT ;  /* 0xffffffff0a00788c */ /* 0x000fe2000bf05270 */
        /* <DEDUP_REMOVED lines=71> */
.L_x_231:
[----:B------:R-:W-:Y:S05]  /*0ad0*/  BSYNC B0 ;  /* 0x0000000000007941 */ /* 0x000fea0003800000 */
.L_x_230:
        /* <DEDUP_REMOVED lines=16> */
.L_x_233:
[----:B------:R-:W-:Y:S05]  /*0be0*/  BSYNC B0 ;  /* 0x0000000000007941 */ /* 0x000fea0003800000 */
.L_x_232:
        /* <DEDUP_REMOVED lines=16> */
.L_x_235:
[----:B------:R-:W-:Y:S05]  /*0cf0*/  BSYNC B0 ;  /* 0x0000000000007941 */ /* 0x000fea0003800000 */
.L_x_234:
        /* <DEDUP_REMOVED lines=15> */
.L_x_237:
[----:B------:R-:W-:Y:S05]  /*0df0*/  BSYNC B0 ;  /* 0x0000000000007941 */ /* 0x000fea0003800000 */
.L_x_236:
[C---:B------:R-:W-:Y:S02]  /*0e00*/  ISETP.NE.OR P6, PT, R10.reuse, RZ, P6 ;  /* 0x000000ff0a00720c */ /* 0x040fe400037c5670 */
[C---:B------:R-:W-:Y:S02]  /*0e10*/  ISETP.NE.OR P5, PT, R10.reuse, RZ, P5 ;  /* 0x000000ff0a00720c */ /* 0x040fe40002fa5670 */
[C---:B------:R-:W-:Y:S02]  /*0e20*/  ISETP.NE.OR P4, PT, R10.reuse, RZ, P4 ;  /* 0x000000ff0a00720c */ /* 0x040fe40002785670 */
[----:B------:R-:W-:-:S07]  /*0e30*/  ISETP.NE.OR P0, PT, R10, RZ, P0 ;  /* 0x000000ff0a00720c */ /* 0x000fce0000705670 */
[----:B------:R-:W-:Y:S02]  /*0e40*/  @!P6 IMAD R7, R12, UR23, RZ ;  /* 0x000000170c07ec24 */ /* 0x000fe4000f8e02ff */
[----:B------:R-:W-:Y:S02]  /*0e50*/  @!P5 IMAD R0, R5, UR23, RZ ;  /* 0x000000170500dc24 */ /* 0x000fe4000f8e02ff */
[----:B------:R-:W-:Y:S01]  /*0e60*/  @!P4 IMAD R4, R4, UR23, RZ ;  /* 0x000000170404cc24 */ /* 0x000fe2000f8e02ff */
[C---:B------:R-:W-:Y:S02]  /*0e70*/  @!P6 IADD3 R6, P1, R7.reuse, UR14, RZ ;  /* 0x0000000e0706ec10 */ /* 0x040fe4000ff3e0ff */
        /* <DEDUP_REMOVED lines=26> */
.L_x_229:
[----:B------:R-:W-:Y:S02]  /*1020*/  UISETP.NE.AND UP0, UPT, UR10, -0x1, UPT ;  /* 0xffffffff0a00788c */ /* 0x000fe4000bf05270 */
        /* <DEDUP_REMOVED lines=10> */
[----:B------:R-:W-:Y:S02]  /*10d0*/  @UP1 UIMAD.WIDE.U32 UR26, UR22, UR4, URZ ;  /* 0x00000004161a12a5 */ /* 0x000fe4000f8e003f */
[----:B------:R-:W-:Y:S02]  /*10e0*/  @!UP0 UIMAD.WIDE.U32 UR28, UR11, UR6, URZ ;  /* 0x000000060b1c82a5 */ /* 0x000fe4000f8e003f */
[----:B------:R-:W-:Y:S02]  /*10f0*/  @!UP0 UIMAD UR7, UR11, UR7, UR17 ;  /* 0x000000070b0782a4 */ /* 0x000fe4000f8e0211 */
[----:B------:R-:W-:Y:S02]  /*1100*/  @UP0 UMOV UR6, UR24 ;  /* 0x0000001800060c82 */ /* 0x000fe40008000000 */
[----:B------:R-:W-:Y:S02]  /*1110*/  @UP1 UIMAD UR22, UR22, UR5, UR27 ;  /* 0x00000005161612a4 */ /* 0x000fe4000f8e021b */
[----:B------:R-:W-:-:S02]  /*1120*/  USHF.R.S32.HI UR17, URZ, 0x1f, UR12 ;  /* 0x0000001f3f117899 */ /* 0x000fc4000801140c */
[----:B------:R-:W-:Y:S02]  /*1130*/  @!UP0 UIADD3 UR20, UR29, UR7, URZ ;  /* 0x000000071d148290 */ /* 0x000fe4000fffe03f */
[----:B------:R-:W-:Y:S02]  /*1140*/  @!UP0 UMOV UR6, UR28 ;  /* 0x0000001c00068c82 */ /* 0x000fe40008000000 */
[----:B------:R-:W-:Y:S01]  /*1150*/  @UP1 UMOV UR24, UR26 ;  /* 0x0000001a00181c82 */ /* 0x000fe20008000000 */
[----:B------:R-:W-:Y:S05]  /*1160*/  @P0 BRA `(.L_x_238) ;  /* 0x000000c000000947 */ /* 0x000fea0003800000 */
[----:B------:R-:W-:Y:S02]  /*1170*/  USHF.R.S32.HI UR22, URZ, 0x1f, UR21 ;  /* 0x0000001f3f167899 */ /* 0x000fe40008011415 */
[----:B------:R-:W-:Y:S02]  /*1180*/  ULDC.64 UR4, c[0x0][0x198] ;  /* 0x0000660000047ab9 */ /* 0x000fe40000000a00 */
[----:B------:R-:W-:Y:S02]  /*1190*/  UIMAD UR22, UR22, UR4, URZ ;  /* 0x00000004161672a4 */ /* 0x000fe4000f8e023f */
[----:B------:R-:W-:-:S02]  /*11a0*/  UIMAD.WIDE.U32 UR24, UR21, UR4, URZ ;  /* 0x00000004151872a5 */ /* 0x000fc4000f8e003f */
[----:B------:R-:W-:Y:S02]  /*11b0*/  UIMAD UR22, UR21, UR5, UR22 ;  /* 0x00000005151672a4 */ /* 0x000fe4000f8e0216 */
[----:B------:R-:W-:Y:S02]  /*11c0*/  USHF.R.S32.HI UR7, URZ, 0x1f, UR11 ;  /* 0x0000001f3f077899 */ /* 0x000fe4000801140b */
[----:B------:R-:W-:Y:S02]  /*11d0*/  ULDC.64 UR4, c[0x0][0x180] ;  /* 0x0000600000047ab9 */ /* 0x000fe40000000a00 */
[----:B------:R-:W-:Y:S02]  /*11e0*/  UIADD3 UR25, UR25, UR22, URZ ;  /* 0x0000001619197290 */ /* 0x000fe4000fffe03f */
[----:B------:R-:W-:Y:S02]  /*11f0*/  UIMAD UR7, UR7, UR4, URZ ;  /* 0x00000004070772a4 */ /* 0x000fe4000f8e023f */
[----:B------:R-:W-:-:S02]  /*1200*/  UIMAD.WIDE.U32 UR24, UR11, UR4, UR24 ;  /* 0x000000040b1872a5 */ /* 0x000fc4000f8e0018 */
[----:B------:R-:W-:-:S04]  /*1210*/  UIMAD UR5, UR11, UR5, UR7 ;  /* 0x000000050b0572a4 */ /* 0x000fc8000f8e0207 */
[----:B------:R-:W-:Y:S02]  /*1220*/  UIADD3 UR22, UR25, UR5, URZ ;  /* 0x0000000519167290 */ /* 0x000fe4000fffe03f */
.L_x_238:
[----:B------:R-:W-:Y:S01]  /*1230*/  IABS R3, c[0x0][0x1c8] ;  /* 0x0000720000037a13 */ /* 0x000fe20000000000 */
[----:B------:R-:W1:Y:S01]  /*1240*/  S2R R0, SR_CTAID.Z ;  /* 0x0000000000007919 */ /* 0x000e620000002700 */
[----:B------:R-:W-:Y:S02]  /*1250*/  ULDC UR4, c[0x0][0x1c8] ;  /* 0x0000720000047ab9 */ /* 0x000fe40000000800 */
[----:B------:R-:W2:Y:S01]  /*1260*/  I2F.RP R4, R3 ;  /* 0x0000000300047306 */ /* 0x000ea20000209400 */
[----:B------:R-:W-:Y:S02]  /*1270*/  ULOP3.LUT UR4, UR12, UR4, URZ, 0x3c, !UPT ;  /* 0x000000040c047292 */ /* 0x000fe4000f8e3c3f */
[----:B------:R-:W-:-:S04]  /*1280*/  @UP1 UIADD3 UR23, UR21, UR23, URZ ;  /* 0x0000001715171290 */ /* 0x000fc8000fffe03f */
        /* <DEDUP_REMOVED lines=37> */
.L_x_239:
        /* <DEDUP_REMOVED lines=20> */
[----:B------:R-:W-:Y:S02]  /*1620*/  SHF.R.S32.HI R237, RZ, 0x1f, R236 ;  /* 0x0000001fffed7819 */ /* 0x000fe400000114ec */
        /* <DEDUP_REMOVED lines=8> */
[----:B------:R-:W-:Y:S01]  /*16b0*/  SHF.R.S32.HI R19, RZ, 0x1f, R18 ;  /* 0x0000001fff137819 */ /* 0x000fe20000011412 */
        /* <DEDUP_REMOVED lines=24> */
.L_x_241:
[----:B------:R-:W-:Y:S05]  /*1840*/  BSYNC B0 ;  /* 0x0000000000007941 */ /* 0x000fea0003800000 */
.L_x_240:
        /* <DEDUP_REMOVED lines=21> */
.L_x_243:
[----:B------:R-:W-:Y:S05]  /*19a0*/  BSYNC B0 ;  /* 0x0000000000007941 */ /* 0x000fea0003800000 */
.L_x_242:
        /* <DEDUP_REMOVED lines=21> */
.L_x_245:
[----:B------:R-:W-:Y:S05]  /*1b00*/  BSYNC B0 ;  /* 0x0000000000007941 */ /* 0x000fea0003800000 */
.L_x_244:
        /* <DEDUP_REMOVED lines=24> */
.L_x_247:
[----:B------:R-:W-:Y:S05]  /*1c90*/  BSYNC B0 ;  /* 0x0000000000007941 */ /* 0x000fea0003800000 */
.L_x_246:
[----:B------:R-:W-:Y:S01]  /*1ca0*/  LEA.HI R12, R12, R10, RZ, 0x4 ;  /* 0x0000000a0c0c7211 */ /* 0x000fe200078f20ff */
[----:B------:R-:W-:Y:S01]  /*1cb0*/  IMAD R2, R19, c[0x0][0x1a0], RZ ;  /* 0x0000680013027a24 */ /* 0x000fe200078e02ff */
[----:B------:R-:W-:Y:S01]  /*1cc0*/  BSSY B0, `(.L_x_248) ;  /* 0x0000033000007945 */ /* 0x000fe20003800000 */
[----:B-1----:R-:W-:Y:S01]  /*1cd0*/  IMAD.WIDE.U32 R14, R18, c[0x0][0x1a0], R236 ;  /* 0x00006800120e7a25 */ /* 0x002fe200078e00ec */
[----:B------:R-:W-:-:S03]  /*1ce0*/  LOP3.LUT R7, R12, 0xfffffff0, RZ, 0xc0, !PT ;  /* 0xfffffff00c077812 */ /* 0x000fc600078ec0ff */
[----:B------:R-:W-:Y:S01]  /*1cf0*/  IMAD R4, R19, c[0x0][0x198], RZ ;  /* 0x0000660013047a24 */ /* 0x000fe200078e02ff */
[----:B------:R-:W-:Y:S01]  /*1d00*/  IADD3 R14, P0, R14, UR26, RZ ;  /* 0x0000001a0e0e7c10 */ /* 0x000fe2000ff1e0ff */
[----:B------:R-:W-:-:S04]  /*1d10*/  IMAD.WIDE.U32 R20, R18, c[0x0][0x198], R236 ;  /* 0x0000660012147a25 */ /* 0x000fc800078e00ec */
[----:B------:R-:W-:Y:S01]  /*1d20*/  IMAD R2, R18, c[0x0][0x1a4], R2 ;  /* 0x0000690012027a24 */ /* 0x000fe200078e0202 */
[----:B------:R-:W-:Y:S01]  /*1d30*/  IADD3 R220, P1, R20, UR24, RZ ;  /* 0x0000001814dc7c10 */ /* 0x000fe2000ff3e0ff */
[----:B------:R-:W-:Y:S02]  /*1d40*/  IMAD.IADD R7, R10, 0x1, -R7 ;  /* 0x000000010a077824 */ /* 0x000fe400078e0a07 */
[----:B------:R-:W-:Y:S01]  /*1d50*/  IMAD R4, R18, c[0x0][0x19c], R4 ;  /* 0x0000670012047a24 */ /* 0x000fe200078e0204 */
[----:B------:R-:W-:Y:S01]  /*1d60*/  IADD3.X R15, R15, UR25, R2, P0, !PT ;  /* 0x000000190f0f7c10 */ /* 0x000fe200087fe402 */
[----:B------:R-:W-:Y:S01]  /*1d70*/  UIADD3 UR25, UR8, -0x1, URZ ;  /* 0xffffffff08197890 */ /* 0x000fe2000fffe03f */
[----:B------:R-:W-:Y:S01]  /*1d80*/  LEA.HI R11, R7, R7, RZ, 0x1 ;  /* 0x00000007070b7211 */ /* 0x000fe200078f08ff */
[----:B------:R-:W-:Y:S01]  /*1d90*/  IMAD R234, R58, c[0x0][0x1b0], RZ ;  /* 0x00006c003aea7a24 */ /* 0x000fe200078e02ff */
[----:B------:R-:W-:Y:S01]  /*1da0*/  IADD3.X R221, R21, UR22, R4, P1, !PT ;  /* 0x0000001615dd7c10 */ /* 0x000fe20008ffe404 */
[----:B------:R-:W-:Y:S01]  /*1db0*/  UIMAD UR22, UR25, -0x80, UR15 ;  /* 0xffffff80191678a4 */ /* 0x000fe2000f8e020f */
[--C-:B------:R-:W-:Y:S01]  /*1dc0*/  SHF.R.S32.HI R2, RZ, 0x1, R11.reuse ;  /* 0x00000001ff027819 */ /* 0x100fe2000001140b */
[C---:B------:R-:W-:Y:S01]  /*1dd0*/  IMAD R234, R56.reuse, c[0x0][0x1b4], R234 ;  /* 0x00006d0038ea7a24 */ /* 0x040fe200078e02ea */
[----:B------:R-:W-:Y:S01]  /*1de0*/  SHF.R.S32.HI R6, RZ, 0x1f, R11 ;  /* 0x0000001fff067819 */ /* 0x000fe2000001140b */
[----:B------:R-:W-:Y:S01]  /*1df0*/  IMAD.WIDE.U32 R220, R56, c[0x0][0x1b0], R220 ;  /* 0x00006c0038dc7a25 */ /* 0x000fe200078e00dc */
[----:B------:R-:W-:Y:S01]  /*1e00*/  USHF.R.S32.HI UR24, URZ, 0x1f, UR25 ;  /* 0x0000001f3f187899 */ /* 0x000fe20008011419 */
[----:B------:R-:W-:Y:S01]  /*1e10*/  ISETP.GE.AND P0, PT, R18, UR22, PT ;  /* 0x0000001612007c0c */ /* 0x000fe2000bf06270 */
[----:B------:R-:W-:Y:S01]  /*1e20*/  UIMAD UR4, UR7, UR25, URZ ;  /* 0x00000019070472a4 */ /* 0x000fe2000f8e023f */
[----:B------:R-:W-:Y:S01]  /*1e30*/  LEA.HI R6, R6, R2, RZ, 0x2 ;  /* 0x0000000206067211 */ /* 0x000fe200078f10ff */
[----:B------:R-:W-:Y:S01]  /*1e40*/  IMAD.IADD R235, R221, 0x1, R234 ;  /* 0x00000001ddeb7824 */ /* 0x000fe200078e02ea */
[----:B------:R-:W-:Y:S01]  /*1e50*/  MOV R234, R220 ;  /* 0x000000dc00ea7202 */ /* 0x000fe20000000f00 */
[----:B------:R-:W-:Y:S01]  /*1e60*/  IMAD.U32 R20, RZ, RZ, UR25 ;  /* 0x00000019ff147e24 */ /* 0x000fe2000f8e00ff */
[----:B------:R-:W-:Y:S01]  /*1e70*/  LOP3.LUT R6, R6, 0xfffffffc, RZ, 0xc0, !PT ;  /* 0xfffffffc06067812 */ /* 0x000fe200078ec0ff */
[----:B------:R-:W-:Y:S01]  /*1e80*/  IMAD R58, R58, c[0x0][0x1b8], RZ ;  /* 0x00006e003a3a7a24 */ /* 0x000fe200078e02ff */
[----:B------:R-:W-:Y:S01]  /*1e90*/  UIMAD UR4, UR24, UR23, UR4 ;  /* 0x00000017180472a4 */ /* 0x000fe2000f8e0204 */
[----:B------:R-:W-:Y:S01]  /*1ea0*/  IMAD.WIDE.U32 R20, R20, UR23, R234 ;  /* 0x0000001714147c25 */ /* 0x000fe2000f8e00ea */
[----:B------:R-:W-:-:S02]  /*1eb0*/  IADD3 R6, R2, -R6, RZ ;  /* 0x8000000602067210 */ /* 0x000fc40007ffe0ff */
[----:B------:R-:W-:Y:S01]  /*1ec0*/  MOV R4, 0x10 ;  /* 0x0000001000047802 */ /* 0x000fe20000000f00 */
[----:B------:R-:W-:Y:S01]  /*1ed0*/  IMAD R58, R56, c[0x0][0x1bc], R58 ;  /* 0x00006f00383a7a24 */ /* 0x000fe200078e023a */
[----:B------:R-:W-:Y:S01]  /*1ee0*/  LOP3.LUT P1, RZ, R6, 0x2, RZ, 0xc0, !PT ;  /* 0x0000000206ff7812 */ /* 0x000fe2000782c0ff */
[----:B------:R-:W-:Y:S01]  /*1ef0*/  IMAD.WIDE.U32 R56, R56, c[0x0][0x1b8], R14 ;  /* 0x00006e0038387a25 */ /* 0x000fe200078e000e */
[----:B--2---:R-:W-:Y:S02]  /*1f00*/  IADD3 R23, R21, UR4, RZ ;  /* 0x0000000415177c10 */ /* 0x004fe4000fffe0ff */
[----:B------:R-:W-:Y:S01]  /*1f10*/  SEL R4, R4, 0xfffffff0, !P1 ;  /* 0xfffffff004047807 */ /* 0x000fe20004800000 */
[----:B------:R-:W-:Y:S01]  /*1f20*/  IMAD.IADD R59, R57, 0x1, R58 ;  /* 0x00000001393b7824 */ /* 0x000fe200078e023a */
        /* <DEDUP_REMOVED lines=12> */
.L_x_249:
[----:B------:R-:W-:Y:S05]  /*1ff0*/  BSYNC B0 ;  /* 0x0000000000007941 */ /* 0x000fea0003800000 */
.L_x_248:
        /* <DEDUP_REMOVED lines=10> */
[----:B--2---:R-:W-:-:S04]  /*20a0*/  IADD3 R14, P0, R20, UR28, RZ ;  /* 0x0000001c140e7c10 */ /* 0x004fc8000ff1e0ff */
[----:B------:R-:W-:Y:S02]  /*20b0*/  IADD3.X R2, R23, UR27, RZ, P0, !PT ;  /* 0x0000001b17027c10 */ /* 0x000fe400087fe4ff */
[----:B------:R-:W-:-:S04]  /*20c0*/  LEA R24, P0, R14, c[0x0][0x168], 0x1 ;  /* 0x00005a000e187a11 */ /* 0x000fc800078008ff */
[----:B------:R-:W-:-:S05]  /*20d0*/  LEA.HI.X R25, R14, c[0x0][0x16c], R2, 0x1, P0 ;  /* 0x00005b000e197a11 */ /* 0x000fca00000f0c02 */
[----:B------:R-:W-:Y:S01]  /*20e0*/  @!PT LDS RZ, [RZ] ;  /* 0x00000000fffff984 */ /* 0x000fe20000000800 */
[----:B------:R-:W-:Y:S01]  /*20f0*/  @!PT LDS RZ, [RZ] ;  /* 0x00000000fffff984 */ /* 0x000fe20000000800 */
[----:B------:R-:W-:Y:S01]  /*2100*/  @!PT LDS RZ, [RZ] ;  /* 0x00000000fffff984 */ /* 0x000fe20000000800 */
[----:B------:R2:W-:Y:S04]  /*2110*/  LDGSTS.E.BYPASS.LTC128B.128 [R218+0x2800], [R24.64] ;  /* 0x0280000018da7fae */ /* 0x0005e8000b901d52 */
.L_x_251:
[----:B------:R-:W-:Y:S05]  /*2120*/  BSYNC B0 ;  /* 0x0000000000007941 */ /* 0x000fea0003800000 */
.L_x_250:
[----:B------:R-:W-:Y:S01]  /*2130*/  ISETP.GE.AND P0, PT, R8, UR22, PT ;  /* 0x0000001608007c0c */ /* 0x000fe2000bf06270 */
[----:B------:R-:W-:-:S12]  /*2140*/  BSSY B0, `(.L_x_252) ;  /* 0x0000010000007945 */ /* 0x000fd80003800000 */
[----:B------:R-:W-:Y:S05]  /*2150*/  @P0 BRA `(.L_x_253) ;  /* 0x000000e000000947 */ /* 0x000fea0003800000 */
[----:B------:R-:W-:-:S13]  /*2160*/  ISETP.GE.AND P0, PT, R236, c[0x0][0x220], PT ;  /* 0x00008800ec007a0c */ /* 0x000fda0003f06270 */
[----:B------:R1:W-:Y:S01]  /*2170*/  @P0 STS.128 [R218+0x3000], RZ ;  /* 0x003000ffda000388 */ /* 0x0003e20000000c00 */
[----:B------:R-:W-:Y:S05]  /*2180*/  @P0 BRA `(.L_x_253) ;  /* 0x000000b000000947 */ /* 0x000fea0003800000 */
[----:B--2---:R-:W-:Y:S02]  /*2190*/  IMAD.U32 R14, RZ, RZ, UR6 ;  /* 0x00000006ff0e7e24 */ /* 0x004fe4000f8e00ff */
[----:B------:R-:W-:Y:S02]  /*21a0*/  IMAD.MOV.U32 R15, RZ, RZ, c[0x0][0x19c] ;  /* 0x00006700ff0f7624 */ /* 0x000fe400078e00ff */
        /* <DEDUP_REMOVED lines=9> */
.L_x_253:
[----:B------:R-:W-:Y:S05]  /*2240*/  BSYNC B0 ;  /* 0x0000000000007941 */ /* 0x000fea0003800000 */
.L_x_252:
[----:B------:R-:W-:Y:S01]  /*2250*/  ISETP.GE.AND P0, PT, R0, UR22, PT ;  /* 0x0000001600007c0c */ /* 0x000fe2000bf06270 */
[----:B------:R-:W-:-:S12]  /*2260*/  BSSY B0, `(.L_x_254) ;  /* 0x0000011000007945 */ /* 0x000fd80003800000 */
        /* <DEDUP_REMOVED lines=10> */
[----:B--2---:R-:W-:-:S04]  /*2310*/  LEA R14, P0, R22, c[0x0][0x168], 0x1 ;  /* 0x00005a00160e7a11 */ /* 0x004fc800078008ff */
[----:B------:R-:W-:-:S05]  /*2320*/  LEA.HI.X R15, R22, c[0x0][0x16c], R2, 0x1, P0 ;  /* 0x00005b00160f7a11 */ /* 0x000fca00000f0c02 */
[----:B------:R-:W-:Y:S01]  /*2330*/  @!PT LDS RZ, [RZ] ;  /* 0x00000000fffff984 */ /* 0x000fe20000000800 */
[----:B------:R-:W-:Y:S01]  /*2340*/  @!PT LDS RZ, [RZ] ;  /* 0x00000000fffff984 */ /* 0x000fe20000000800 */
[----:B------:R-:W-:Y:S01]  /*2350*/  @!PT LDS RZ, [RZ] ;  /* 0x00000000fffff984 */ /* 0x000fe20000000800 */
[----:B------:R2:W-:Y:S04]  /*2360*/  LDGSTS.E.BYPASS.LTC128B.128 [R218+0x3800], [R14.64] ;  /* 0x038000000eda7fae */ /* 0x0005e8000b901d52 */
.L_x_255:
[----:B------:R-:W-:Y:S05]  /*2370*/  BSYNC B0 ;  /* 0x0000000000007941 */ /* 0x000fea0003800000 */
.L_x_254:
[----:B------:R-:W-:Y:S01]  /*2380*/  ULDC.64 UR4, c[0x0][0x318] ;  /* 0x0000c60000047ab9 */ /* 0x000fe20000000a00 */
[----:B------:R-:W0:Y:S01]  /*2390*/  LDGDEPBAR ;  /* 0x00000000000079af */ /* 0x000e220000000000 */
[----:B------:R-:W-:-:S04]  /*23a0*/  UISETP.NE.U32.AND UP1, UPT, URZ, UR4, UPT ;  /* 0x000000043f00728c */ /* 0x000fc8000bf25070 */
[----:B------:R-:W-:-:S03]  /*23b0*/  UISETP.NE.AND.EX UP1, UPT, URZ, UR5, UPT, UP1 ;  /* 0x000000053f00728c */ /* 0x000fc6000bf25310 */
[----:B------:R-:W-:-:S03]  /*23c0*/  ULDC.64 UR4, c[0x0][0x320] ;  /* 0x0000c80000047ab9 */ /* 0x000fc60000000a00 */
[----:B------:R-:W-:-:S05]  /*23d0*/  PLOP3.LUT P0, PT, PT, PT, UP1, 0x80, 0x0 ;  /* 0x000000000000781c */ /* 0x000fca0003f0f018 */
[----:B------:R-:W-:Y:S02]  /*23e0*/  @UP1 USHF.R.S32.HI UR29, URZ, 0x1f, UR11 ;  /* 0x0000001f3f1d1899 */ /* 0x000fe4000801140b */
[----:B------:R-:W-:Y:S02]  /*23f0*/  @UP1 UMOV UR30, UR12 ;  /* 0x0000000c001e1c82 */ /* 0x000fe40008000000 */
[----:B------:R-:W-:Y:S02]  /*2400*/  @UP1 UIMAD UR29, UR29, UR4, URZ ;  /* 0x000000041d1d12a4 */ /* 0x000fe4000f8e023f */
[----:B------:R-:W-:Y:S02]  /*2410*/  @UP1 UMOV UR31, UR17 ;  /* 0x00000011001f1c82 */ /* 0x000fe40008000000 */
[----:B------:R-:W-:Y:S01]  /*2420*/  @UP1 UIMAD.WIDE.U32 UR30, UR11, UR4, UR30 ;  /* 0x000000040b1e12a5 */ /* 0x000fe2000f8e001e */
[----:B------:R-:W-:-:S04]  /*2430*/  DEPBAR.LE SB0, 0x0 ;  /* 0x000080000000791a */ /* 0x000fc80000000000 */
[----:B------:R-:W-:Y:S02]  /*2440*/  @UP1 UIMAD UR5, UR11, UR5, UR29 ;  /* 0x000000050b0512a4 */ /* 0x000fe4000f8e021d */
[----:B------:R-:W-:Y:S02]  /*2450*/  ULDC UR4, c[0x0][0x318] ;  /* 0x0000c60000047ab9 */ /* 0x000fe40000000800 */
[----:B------:R-:W-:Y:S02]  /*2460*/  @UP1 ULEA UR32, UP0, UR30, UR4, 0x2 ;  /* 0x000000041e201291 */ /* 0x000fe4000f80103f */
[----:B------:R-:W-:Y:S02]  /*2470*/  @UP1 UIADD3 UR5, UR31, UR5, URZ ;  /* 0x000000051f051290 */ /* 0x000fe4000fffe03f */
[----:B------:R-:W-:Y:S02]  /*2480*/  ULDC UR4, c[0x0][0x31c] ;  /* 0x0000c70000047ab9 */ /* 0x000fe40000000800 */
[----:B------:R-:W-:Y:S01]  /*2490*/  @UP1 ULEA.HI.X UR33, UR30, UR4, UR5, 0x2, UP0 ;  /* 0x000000041e211291 */ /* 0x000fe200080f1405 */
[----:B--2---:R-:W-:Y:S01]  /*24a0*/  IMAD.U32 R14, RZ, RZ, UR32 ;  /* 0x00000020ff0e7e24 */ /* 0x004fe2000f8e00ff */
[----:B------:R-:W2:Y:S01]  /*24b0*/  @P0 MUFU.RCP R2, c[0x0][0x238] ;  /* 0x00008e0000020b08 */ /* 0x000ea20000001000 */
[----:B------:R-:W-:Y:S01]  /*24c0*/  ISETP.GE.AND P1, PT, R18, UR22, PT ;  /* 0x0000001612007c0c */ /* 0x000fe2000bf26270 */
[----:B------:R-:W-:-:S02]  /*24d0*/  ULDC.64 UR4, c[0x0][0x1a0] ;  /* 0x0000680000047ab9 */ /* 0x000fc40000000a00 */
[----:B------:R-:W-:-:S05]  /*24e0*/  IMAD.U32 R15, RZ, RZ, UR33 ;  /* 0x00000021ff0f7e24 */ /* 0x000fca000f8e00ff */
[----:B------:R-:W2:Y:S01]  /*24f0*/  @P0 LDG.E R14, [R14.64] ;  /* 0x000000120e0e0981 */ /* 0x000ea2000c1e1900 */
[----:B------:R-:W-:Y:S01]  /*2500*/  LOP3.LUT R16, R16, 0xffffffe0, RZ, 0xc0, !PT ;  /* 0xffffffe010107812 */ /* 0x000fe200078ec0ff */
[----:B------:R-:W-:Y:S01]  /*2510*/  USHF.L.U64.HI UR5, UR4, UR20, UR5 ;  /* 0x0000001404057299 */ /* 0x000fe20008010205 */
[----:B------:R-:W-:Y:S01]  /*2520*/  IMAD.MOV.U32 R58, RZ, RZ, R56 ;  /* 0x000000ffff3a7224 */ /* 0x000fe200078e0038 */
[----:B------:R-:W-:Y:S01]  /*2530*/  BAR.SYNC.DEFER_BLOCKING 0x0 ;  /* 0x0000000000007b1d */ /* 0x000fe20000010000 */
[----:B------:R-:W-:Y:S01]  /*2540*/  USHF.L.U32 UR11, UR4, 0x7, URZ ;  /* 0x00000007040b7899 */ /* 0x000fe2000800063f */
[----:B------:R-:W-:Y:S01]  /*2550*/  IMAD.SHL.U32 R217, R10, 0x2, RZ ;  /* 0x000000020ad97824 */ /* 0x000fe200078e00ff */
[----:B------:R-:W-:-:S03]  /*2560*/  UIMAD UR17, UR5, UR25, URZ ;  /* 0x00000019051172a4 */ /* 0x000fc6000f8e023f */
[----:B------:R-:W-:Y:S01]  /*2570*/  BSSY B0, `(.L_x_256) ;  /* 0x000001d000007945 */ /* 0x000fe20003800000 */
[----:B------:R-:W-:Y:S01]  /*2580*/  UIMAD UR24, UR24, UR11, UR17 ;  /* 0x0000000b181872a4 */ /* 0x000fe2000f8e0211 */
[----:B------:R-:W-:Y:S02]  /*2590*/  LOP3.LUT R217, R217, 0x6, RZ, 0xc0, !PT ;  /* 0x00000006d9d97812 */ /* 0x000fe400078ec0ff */
[----:B------:R-:W-:Y:S01]  /*25a0*/  UMOV UR17, URZ ;  /* 0x0000003f00117c82 */ /* 0x000fe20008000000 */
[----:B------:R1:W-:Y:S04]  /*25b0*/  @P1 STS [R218+0x4000], RZ ;  /* 0x004000ffda001388 */ /* 0x0003e80000000800 */
[----:B------:R1:W-:Y:S04]  /*25c0*/  @P1 STS [R218+0x4004], RZ ;  /* 0x004004ffda001388 */ /* 0x0003e80000000800 */
[----:B------:R1:W-:Y:S01]  /*25d0*/  @P1 STS.64 [R218+0x4008], RZ ;  /* 0x004008ffda001388 */ /* 0x0003e20000000a00 */
[----:B--2---:R-:W-:-:S04]  /*25e0*/  @P0 FMUL.FTZ R2, R14, R2 ;  /* 0x000000020e020220 */ /* 0x004fc80000410000 */
[----:B------:R2:W5:Y:S02]  /*25f0*/  @P0 R2UR UR12, R2 ;  /* 0x00000000020c03c2 */ /* 0x00056400000e0000 */
[----:B--2---:R-:W-:Y:S01]  /*2600*/  IMAD.IADD R2, R10, 0x1, -R16 ;  /* 0x000000010a027824 */ /* 0x004fe200078e0a10 */
[----:B-----5:R-:W-:Y:S01]  /*2610*/  @UP1 UMOV UR17, UR12 ;  /* 0x0000000c00111c82 */ /* 0x020fe20008000000 */
[----:B------:R-:W-:-:S03]  /*2620*/  IMAD.U32 R16, RZ, RZ, UR25 ;  /* 0x00000019ff107e24 */ /* 0x000fc6000f8e00ff */
[----:B------:R-:W-:Y:S01]  /*2630*/  SHF.R.S32.HI R14, RZ, 0x1f, R2 ;  /* 0x0000001fff0e7819 */ /* 0x000fe20000011402 */
[----:B------:R-:W-:-:S03]  /*2640*/  IMAD.WIDE.U32 R16, R16, UR11, R58 ;  /* 0x0000000b10107c25 */ /* 0x000fc6000f8e003a */
[----:B------:R-:W-:Y:S02]  /*2650*/  LEA.HI R2, R14, R2, RZ, 0x2 ;  /* 0x000000020e027211 */ /* 0x000fe400078f10ff */
[----:B------:R-:W-:Y:S02]  /*2660*/  IADD3 R19, R17, UR24, RZ ;  /* 0x0000001811137c10 */ /* 0x000fe4000fffe0ff */
[----:B------:R-:W-:Y:S01]  /*2670*/  SHF.R.S32.HI R2, RZ, 0x2, R2 ;  /* 0x00000002ff027819 */ /* 0x000fe20000011402 */
        /* <DEDUP_REMOVED lines=12> */
.L_x_257:
[----:B-1----:R-:W-:Y:S05]  /*2740*/  BSYNC B0 ;  /* 0x0000000000007941 */ /* 0x002fea0003800000 */
.L_x_256:
        /* <DEDUP_REMOVED lines=18> */
.L_x_259:
[----:B------:R-:W-:Y:S05]  /*2870*/  BSYNC B0 ;  /* 0x0000000000007941 */ /* 0x000fea0003800000 */
.L_x_258:
        /* <DEDUP_REMOVED lines=8> */
[----:B--2---:R-:W-:Y:S02]  /*2900*/  IMAD.MOV.U32 R14, RZ, RZ, c[0x0][0x1a4] ;  /* 0x00006900ff0e7624 */ /* 0x004fe400078e00ff */
        /* <DEDUP_REMOVED lines=9> */
.L_x_261:
[----:B------:R-:W-:Y:S05]  /*29a0*/  BSYNC B0 ;  /* 0x0000000000007941 */ /* 0x000fea0003800000 */
.L_x_260:
[----:B------:R-:W-:Y:S01]  /*29b0*/  ISETP.GE.AND P0, PT, R0, UR22, PT ;  /* 0x0000001600007c0c */ /* 0x000fe2000bf06270 */
[----:B------:R-:W-:-:S12]  /*29c0*/  BSSY B0, `(.L_x_262) ;  /* 0x0000012000007945 */ /* 0x000fd80003800000 */
        /* <DEDUP_REMOVED lines=17> */
.L_x_263:
[----:B------:R-:W-:Y:S05]  /*2ae0*/  BSYNC B0 ;  /* 0x0000000000007941 */ /* 0x000fea0003800000 */
.L_x_262:
[----:B------:R-:W-:Y:S01]  /*2af0*/  LOP3.LUT R13, R13, 0xfffffff8, RZ, 0xc0, !PT ;  /* 0xfffffff80d0d7812 */ /* 0x000fe200078ec0ff */
[----:B------:R-:W-:Y:S01]  /*2b00*/  IMAD.U32 R101, RZ, RZ, UR25 ;  /* 0x00000019ff657e24 */ /* 0x000fe2000f8e00ff */
[----:B-1----:R-:W-:Y:S01]  /*2b10*/  SHF.R.S32.HI R8, RZ, 0x4, R12 ;  /* 0x00000004ff087819 */ /* 0x002fe2000001140c */
[----:B------:R-:W-:Y:S01]  /*2b20*/  UIADD3 UR20, UR15, 0x1, -UR16 ;  /* 0x000000010f147890 */ /* 0x000fe2000fffe810 */
[----:B------:R-:W-:Y:S01]  /*2b30*/  LOP3.LUT R0, R11, 0x7fffffe, RZ, 0xc0, !PT ;  /* 0x07fffffe0b007812 */ /* 0x000fe200078ec0ff */
[----:B------:R-:W-:Y:S01]  /*2b40*/  IMAD.IADD R10, R10, 0x1, -R13 ;  /* 0x000000010a0a7824 */ /* 0x000fe200078e0a0d */
[----:B------:R-:W-:Y:S01]  /*2b50*/  LEA.HI R11, R12, R8, RZ, 0x1 ;  /* 0x000000080c0b7211 */ /* 0x000fe200078f08ff */
[----:B------:R-:W-:Y:S01]  /*2b60*/  IMAD R101, R101, 0x80, R217 ;  /* 0x0000008065657824 */ /* 0x000fe200078e02d9 */
[----:B------:R-:W-:Y:S01]  /*2b70*/  SHF.R.S32.HI R12, RZ, 0x1f, R7 ;  /* 0x0000001fff0c7819 */ /* 0x000fe20000011407 */
[----:B------:R-:W-:Y:S01]  /*2b80*/  IMAD.IADD R0, R7, 0x1, -R0 ;  /* 0x0000000107007824 */ /* 0x000fe200078e0a00 */
[----:B------:R-:W-:Y:S01]  /*2b90*/  LEA.HI R9, R10, R10, RZ, 0x1 ;  /* 0x0000000a0a097211 */ /* 0x000fe200078f08ff */
[----:B------:R-:W0:Y:S01]  /*2ba0*/  LDGDEPBAR ;  /* 0x00000000000079af */ /* 0x000e220000000000 */
[----:B------:R-:W-:Y:S01]  /*2bb0*/  LEA.HI R7, R12, R7, RZ, 0x3 ;  /* 0x000000070c077211 */ /* 0x000fe200078f18ff */
[----:B------:R-:W-:Y:S01]  /*2bc0*/  IMAD.SHL.U32 R12, R6, 0x40, RZ ;  /* 0x00000040060c7824 */ /* 0x000fe200078e00ff */
[----:B------:R-:W-:Y:S01]  /*2bd0*/  LOP3.LUT R11, R11, 0xfffffffe, RZ, 0xc0, !PT ;  /* 0xfffffffe0b0b7812 */ /* 0x000fe200078ec0ff */
[----:B------:R-:W-:Y:S01]  /*2be0*/  UISETP.GT.AND UP0, UPT, UR25, UR9, UPT ;  /* 0x000000091900728c */ /* 0x000fe2000bf04270 */
[----:B------:R-:W-:Y:S01]  /*2bf0*/  SHF.R.S32.HI R6, RZ, 0x1, R9 ;  /* 0x00000001ff067819 */ /* 0x000fe20000011409 */
[----:B------:R-:W-:Y:S01]  /*2c00*/  IMAD.SHL.U32 R100, R7, 0x20, RZ ;  /* 0x0000002007647824 */ /* 0x000fe200078e00ff */
[----:B------:R-:W-:Y:S01]  /*2c10*/  LOP3.LUT R215, R9, 0x3fffffe, RZ, 0xc0, !PT ;  /* 0x03fffffe09d77812 */ /* 0x000fe200078ec0ff */
[----:B------:R-:W-:Y:S01]  /*2c20*/  IMAD.IADD R11, R8, 0x1, -R11 ;  /* 0x00000001080b7824 */ /* 0x000fe200078e0a0b */
[C---:B------:R-:W-:Y:S01]  /*2c30*/  LOP3.LUT P0, RZ, R6.reuse, 0x2, RZ, 0xc0, !PT ;  /* 0x0000000206ff7812 */ /* 0x040fe2000780c0ff */
[----:B------:R-:W-:Y:S01]  /*2c40*/  IMAD.SHL.U32 R8, R6, 0x40, RZ ;  /* 0x0000004006087824 */ /* 0x000fe200078e00ff */
[----:B------:R-:W-:Y:S01]  /*2c50*/  LOP3.LUT R100, R100, 0xffffff00, RZ, 0xc0, !PT ;  /* 0xffffff0064647812 */ /* 0x000fe200078ec0ff */
[----:B------:R-:W-:Y:S01]  /*2c60*/  IMAD.IADD R215, R10, 0x1, -R215 ;  /* 0x000000010ad77824 */ /* 0x000fe200078e0ad7 */
[----:B------:R-:W-:Y:S01]  /*2c70*/  LOP3.LUT R10, R12, 0xc0, RZ, 0xc0, !PT ;  /* 0x000000c00c0a7812 */ /* 0x000fe200078ec0ff */
[----:B------:R-:W-:Y:S01]  /*2c80*/  IMAD.SHL.U32 R9, R11, 0x8, RZ ;  /* 0x000000080b097824 */ /* 0x000fe200078e00ff */
[----:B------:R-:W-:Y:S01]  /*2c90*/  LOP3.LUT R8, R8, 0xc0, RZ, 0xc0, !PT ;  /* 0x000000c008087812 */ /* 0x000fe200078ec0ff */
[----:B------:R-:W-:Y:S01]  /*2ca0*/  IMAD.SHL.U32 R7, R5, 0x8, RZ ;  /* 0x0000000805077824 */ /* 0x000fe200078e00ff */
[----:B------:R-:W-:Y:S01]  /*2cb0*/  IADD3 R117, R101, 0x51, RZ ;  /* 0x0000005165757810 */ /* 0x000fe20007ffe0ff */
[----:B------:R-:W-:Y:S01]  /*2cc0*/  IMAD R215, R11, 0x8, R215 ;  /* 0x000000080bd77824 */ /* 0x000fe200078e02d7 */
[----:B------:R-:W-:Y:S01]  /*2cd0*/  LOP3.LUT R5, R10, 0x8, R9, 0xf8, !PT ;  /* 0x000000080a057812 */ /* 0x000fe200078ef809 */
[--C-:B------:R-:W-:Y:S01]  /*2ce0*/  IMAD R9, R3, 0x200, R100.reuse ;  /* 0x0000020003097824 */ /* 0x100fe200078e0264 */
[----:B------:R-:W-:Y:S01]  /*2cf0*/  LOP3.LUT R7, R8, 0x8, R7, 0xf8, !PT ;  /* 0x0000000808077812 */ /* 0x000fe200078ef807 */
[C---:B------:R-:W-:Y:S01]  /*2d00*/  IMAD R100, R0.reuse, 0x20, R100 ;  /* 0x0000002000647824 */ /* 0x040fe200078e0264 */
[----:B------:R-:W-:Y:S01]  /*2d10*/  SHF.R.U32.HI R10, RZ, 0x3, R10 ;  /* 0x00000003ff0a7819 */ /* 0x000fe2000001160a */
[----:B------:R-:W-:Y:S01]  /*2d20*/  IMAD R9, R0, 0x20, R9 ;  /* 0x0000002000097824 */ /* 0x000fe200078e0209 */
[----:B------:R-:W-:-:S02]  /*2d30*/  SHF.R.U32.HI R8, RZ, 0x3, R8 ;  /* 0x00000003ff087819 */ /* 0x000fc40000011608 */
[----:B------:R-:W-:Y:S02]  /*2d40*/  LOP3.LUT R5, R5, R10, RZ, 0x3c, !PT ;  /* 0x0000000a05057212 */ /* 0x000fe400078e3cff */
[----:B------:R-:W-:Y:S02]  /*2d50*/  LOP3.LUT R7, R7, R8, RZ, 0x3c, !PT ;  /* 0x0000000807077212 */ /* 0x000fe400078e3cff */
[----:B------:R-:W-:Y:S01]  /*2d60*/  LEA R3, R3, UR14, 0x4 ;  /* 0x0000000e03037c11 */ /* 0x000fe2000f8e20ff */
[----:B------:R-:W-:Y:S01]  /*2d70*/  IMAD.IADD R216, R5, 0x1, R9 ;  /* 0x0000000105d87824 */ /* 0x000fe200078e0209 */
[----:B------:R-:W-:Y:S01]  /*2d80*/  UIADD3 UR14, UR15, -UR16, URZ ;  /* 0x800000100f0e7290 */ /* 0x000fe2000fffe03f */
[----:B------:R-:W-:Y:S01]  /*2d90*/  IMAD.U32 R215, R215, 0x20, R7 ;  /* 0x00000020d7d77824 */ /* 0x000fe200078e0007 */
[C---:B------:R-:W-:Y:S01]  /*2da0*/  IADD3 R111, R101.reuse, 0x58, RZ ;  /* 0x00000058656f7810 */ /* 0x040fe20007ffe0ff */
[----:B------:R-:W-:Y:S01]  /*2db0*/  IMAD.SHL.U32 R216, R216, 0x2, RZ ;  /* 0x00000002d8d87824 */ /* 0x000fe200078e00ff */
[----:B------:R-:W-:Y:S01]  /*2dc0*/  IADD3 R109, R101, 0x59, RZ ;  /* 0x00000059656d7810 */ /* 0x000fe20007ffe0ff */
[----:B------:R-:W-:-:S02]  /*2dd0*/  IMAD.SHL.U32 R215, R215, 0x2, RZ ;  /* 0x00000002d7d77824 */ /* 0x000fc400078e00ff */
[----:B------:R-:W-:Y:S01]  /*2de0*/  IMAD R214, R4, 0x2, R216 ;  /* 0x0000000204d67824 */ /* 0x000fe200078e02d8 */
[----:B------:R-:W-:Y:S01]  /*2df0*/  LDSM.16.M88.4 R8, [R216+0x1000] ;  /* 0x00100000d808783b */ /* 0x000fe20000000200 */
[----:B------:R-:W-:Y:S01]  /*2e00*/  IMAD.IADD R2, R2, 0x1, R3 ;  /* 0x0000000102027824 */ /* 0x000fe200078e0203 */
[----:B------:R-:W-:Y:S01]  /*2e10*/  IADD3 R6, R215, 0x2000, RZ ;  /* 0x00002000d7067810 */ /* 0x000fe20007ffe0ff */
[----:B------:R-:W-:Y:S01]  /*2e20*/  IMAD.IADD R5, R5, 0x1, R100 ;  /* 0x0000000105057824 */ /* 0x000fe200078e0264 */
[----:B------:R-:W1:Y:S01]  /*2e30*/  LDSM.16.M88.4 R28, [R215+0x2000] ;  /* 0x00200000d71c783b */ /* 0x000e620000000200 */
[----:B------:R-:W-:Y:S02]  /*2e40*/  IADD3 R213, R215, 0x2020, RZ ;  /* 0x00002020d7d57810 */ /* 0x000fe40007ffe0ff */
[----:B------:R-:W-:Y:S01]  /*2e50*/  @P0 IADD3 R213, R6, -0x20, RZ ;  /* 0xffffffe006d50810 */ /* 0x000fe20007ffe0ff */
[----:B--2---:R-:W2:Y:S01]  /*2e60*/  LDSM.16.M88.4 R20, [R216] ;  /* 0x00000000d814783b */ /* 0x004ea20000000200 */
[----:B------:R-:W-:-:S02]  /*2e70*/  IADD3 R44, R2, 0x48, RZ ;  /* 0x00000048022c7810 */ /* 0x000fc40007ffe0ff */
[----:B------:R-:W-:Y:S01]  /*2e80*/  IADD3 R6, R2, 0x8, RZ ;  /* 0x0000000802067810 */ /* 0x000fe20007ffe0ff */
[----:B------:R-:W-:Y:S01]  /*2e90*/  LDSM.16.M88.4 R32, [R213] ;  /* 0x00000000d520783b */ /* 0x000fe20000000200 */
[----:B------:R-:W-:Y:S02]  /*2ea0*/  IADD3 R223, R44, UR14, RZ ;  /* 0x0000000e2cdf7c10 */ /* 0x000fe4000fffe0ff */
[C---:B------:R-:W-:Y:S01]  /*2eb0*/  IADD3 R45, R2.reuse, 0x40, RZ ;  /* 0x00000040022d7810 */ /* 0x040fe20007ffe0ff */
[----:B------:R-:W5:Y:S01]  /*2ec0*/  LDSM.16.M88.4 R12, [R214+0x1000] ;  /* 0x00100000d60c783b */ /* 0x000f620000000200 */
[----:B------:R-:W-:Y:S01]  /*2ed0*/  IADD3 R232, R2, UR14, RZ ;  /* 0x0000000e02e87c10 */ /* 0x000fe2000fffe0ff */
[--C-:B------:R-:W-:Y:S01]  /*2ee0*/  IMAD.IADD R7, R223, 0x1, -R101.reuse ;  /* 0x00000001df077824 */ /* 0x100fe200078e0a65 */
[----:B------:R-:W-:Y:S01]  /*2ef0*/  IADD3 R229, R6, UR14, RZ ;  /* 0x0000000e06e57c10 */ /* 0x000fe2000fffe0ff */
[----:B------:R-:W3:Y:S01]  /*2f00*/  LDSM.16.M88.4 R24, [R214] ;  /* 0x00000000d618783b */ /* 0x000ee20000000200 */
[C---:B------:R-:W-:Y:S01]  /*2f10*/  IADD3 R226, R45.reuse, UR14, RZ ;  /* 0x0000000e2de27c10 */ /* 0x040fe2000fffe0ff */
[----:B------:R-:W-:Y:S01]  /*2f20*/  ULDC UR14, c[0x0][0x2e8] ;  /* 0x0000ba00000e7ab9 */ /* 0x000fe20000000800 */
[----:B------:R-:W-:Y:S01]  /*2f30*/  IABS R7, R7 ;  /* 0x0000000700077213 */ /* 0x000fe20000000000 */
[----:B------:R-:W4:Y:S01]  /*2f40*/  LDSM.16.M88.4 R64, [R215+0x2400] ;  /* 0x00240000d740783b */ /* 0x000f220000000200 */
[----:B------:R-:W-:Y:S01]  /*2f50*/  UIADD3 UR14, UR20, UR14, URZ ;  /* 0x0000000e140e7290 */ /* 0x000fe2000fffe03f */
[--C-:B------:R-:W-:Y:S01]  /*2f60*/  IMAD.IADD R3, R226, 0x1, -R101.reuse ;  /* 0x00000001e2037824 */ /* 0x100fe200078e0a65 */
[C---:B------:R-:W-:Y:S01]  /*2f70*/  IADD3 R231, R232.reuse, -c[0x0][0x2e4], RZ ;  /* 0x8000b900e8e77a10 */ /* 0x040fe20007ffe0ff */
[----:B------:R-:W3:Y:S01]  /*2f80*/  LDSM.16.M88.4 R36, [R213+0x400] ;  /* 0x00040000d524783b */ /* 0x000ee20000000200 */
[----:B------:R-:W2:Y:S01]  /*2f90*/  I2F R7, R7 ;  /* 0x0000000700077306 */ /* 0x000ea20000201400 */
[--C-:B------:R-:W-:Y:S01]  /*2fa0*/  IMAD.IADD R106, R232, 0x1, -R101.reuse ;  /* 0x00000001e86a7824 */ /* 0x100fe200078e0a65 */
[----:B------:R-:W-:Y:S01]  /*2fb0*/  IADD3 R224, R45, UR14, RZ ;  /* 0x0000000e2de07c10 */ /* 0x000fe2000fffe0ff */
[----:B------:R-:W-:Y:S01]  /*2fc0*/  IMAD.IADD R104, R229, 0x1, -R101 ;  /* 0x00000001e5687824 */ /* 0x000fe200078e0a65 */
[----:B------:R-:W-:Y:S01]  /*2fd0*/  IADD3 R219, R44, UR14, RZ ;  /* 0x0000000e2cdb7c10 */ /* 0x000fe2000fffe0ff */
[----:B------:R-:W-:Y:S01]  /*2fe0*/  LDSM.16.M88.4 R60, [R213+0x800] ;  /* 0x00080000d53c783b */ /* 0x000fe20000000200 */
[----:B------:R-:W-:Y:S01]  /*2ff0*/  IABS R3, R3 ;  /* 0x0000000300037213 */ /* 0x000fe20000000000 */
[--C-:B------:R-:W-:Y:S01]  /*3000*/  IMAD.IADD R120, R232, 0x1, -R117.reuse ;  /* 0x00000001e8787824 */ /* 0x100fe200078e0a75 */
[----:B------:R-:W-:Y:S01]  /*3010*/  IABS R106, R106 ;  /* 0x0000006a006a7213 */ /* 0x000fe20000000000 */
[----:B------:R-:W3:Y:S01]  /*3020*/  LDSM.16.M88.4 R44, [R215+0x2800] ;  /* 0x00280000d72c783b */ /* 0x000ee20000000200 */
[----:B------:R-:W-:Y:S01]  /*3030*/  IADD3 R230, R2, UR14, RZ ;  /* 0x0000000e02e67c10 */ /* 0x000fe2000fffe0ff */
[----:B------:R-:W-:Y:S01]  /*3040*/  IMAD.IADD R129, R223, 0x1, -R117 ;  /* 0x00000001df817824 */ /* 0x000fe200078e0a75 */
[----:B------:R-:W3:Y:S01]  /*3050*/  I2F R3, R3 ;  /* 0x0000000300037306 */ /* 0x000ee20000201400 */
[----:B------:R-:W-:Y:S01]  /*3060*/  IADD3 R227, R6, UR14, RZ ;  /* 0x0000000e06e37c10 */ /* 0x000fe2000fffe0ff */
[----:B------:R-:W-:Y:S01]  /*3070*/  IMAD.IADD R110, R232, 0x1, -R111 ;  /* 0x00000001e86e7824 */ /* 0x000fe200078e0a6f */
[----:B-1----:R-:W-:Y:S01]  /*3080*/  HMMA.16816.F32.BF16 R68, R8, R28, RZ ;  /* 0x0000001c0844723c */ /* 0x002fe200000418ff */
[----:B------:R-:W-:Y:S01]  /*3090*/  IMNMX R230, R230, UR15, PT ;  /* 0x0000000fe6e67c17 */ /* 0x000fe2000b800200 */
[----:B------:R-:W-:Y:S01]  /*30a0*/  IMAD.IADD R114, R226, 0x1, -R117 ;  /* 0x00000001e2727824 */ /* 0x000fe200078e0a75 */
[----:B------:R-:W-:Y:S01]  /*30b0*/  IMNMX R227, R227, UR15, PT ;  /* 0x0000000fe3e37c17 */ /* 0x000fe2000b800200 */
[----:B------:R-:W-:Y:S01]  /*30c0*/  IMAD.IADD R102, R232, 0x1, -R109 ;  /* 0x00000001e8667824 */ /* 0x000fe200078e0a6d */
[----:B------:R-:W1:Y:S01]  /*30d0*/  I2F R106, R106 ;  /* 0x0000006a006a7306 */ /* 0x000e620000201400 */
[----:B------:R-:W-:-:S02]  /*30e0*/  IMNMX R224, R224, UR15, PT ;  /* 0x0000000fe0e07c17 */ /* 0x000fc4000b800200 */
[----:B--2---:R-:W-:Y:S01]  /*30f0*/  HMMA.16816.F32.BF16 R72, R20, R28, RZ ;  /* 0x0000001c1448723c */ /* 0x004fe200000418ff */
[----:B------:R-:W-:Y:S02]  /*3100*/  IMNMX R219, R219, UR15, PT ;  /* 0x0000000fdbdb7c17 */ /* 0x000fe4000b800200 */
[----:B------:R-:W-:Y:S02]  /*3110*/  IADD3 R228, R229, -c[0x0][0x2e4], RZ ;  /* 0x8000b900e5e47a10 */ /* 0x000fe40007ffe0ff */
[----:B------:R-:W-:Y:S02]  /*3120*/  IADD3 R225, R226, -c[0x0][0x2e4], RZ ;  /* 0x8000b900e2e17a10 */ /* 0x000fe40007ffe0ff */
[----:B------:R-:W-:Y:S01]  /*3130*/  IADD3 R222, R223, -c[0x0][0x2e4], RZ ;  /* 0x8000b900dfde7a10 */ /* 0x000fe20007ffe0ff */
[----:B------:R-:W-:Y:S01]  /*3140*/  HMMA.16816.F32.BF16 R16, R8, R30, RZ ;  /* 0x0000001e0810723c */ /* 0x000fe200000418ff */
[----:B------:R-:W-:Y:S02]  /*3150*/  IABS R104, R104 ;  /* 0x0000006800687213 */ /* 0x000fe40000000000 */
[----:B------:R-:W-:-:S02]  /*3160*/  IMNMX R231, RZ, R231, !PT ;  /* 0x000000e7ffe77217 */ /* 0x000fc40007800200 */
[----:B------:R-:W-:Y:S02]  /*3170*/  IMNMX R228, RZ, R228, !PT ;  /* 0x000000e4ffe47217 */ /* 0x000fe40007800200 */
[----:B------:R-:W-:Y:S01]  /*3180*/  IMNMX R225, RZ, R225, !PT ;  /* 0x000000e1ffe17217 */ /* 0x000fe20007800200 */
[----:B-----5:R-:W-:Y:S01]  /*3190*/  HMMA.16816.F32.BF16 R68, R12, R32, R68 ;  /* 0x000000200c44723c */ /* 0x020fe20000041844 */
[----:B------:R-:W-:Y:S01]  /*31a0*/  IMNMX R222, RZ, R222, !PT ;  /* 0x000000deffde7217 */ /* 0x000fe20007800200 */
[----:B------:R-:W2:Y:S01]  /*31b0*/  I2F R104, R104 ;  /* 0x0000006800687306 */ /* 0x000ea20000201400 */
[C---:B------:R-:W-:Y:S02]  /*31c0*/  IADD3 R2, R101.reuse, 0x9, RZ ;  /* 0x0000000965027810 */ /* 0x040fe40007ffe0ff */
[C---:B------:R-:W-:Y:S02]  /*31d0*/  ISETP.GE.AND P0, PT, R101.reuse, R230, PT ;  /* 0x000000e66500720c */ /* 0x040fe40003f06270 */
[C---:B------:R-:W-:Y:S01]  /*31e0*/  ISETP.GE.AND P4, PT, R101.reuse, R227, PT ;  /* 0x000000e36500720c */ /* 0x040fe20003f86270 */
[----:B------:R-:W-:Y:S01]  /*31f0*/  HMMA.16816.F32.BF16 R28, R20, R30, RZ ;  /* 0x0000001e141c723c */ /* 0x000fe200000418ff */
[----:B------:R-:W-:-:S02]  /*3200*/  ISETP.LT.OR P0, PT, R101, R231, P0 ;  /* 0x000000e76500720c */ /* 0x000fc40000701670 */
[----:B------:R-:W-:Y:S02]  /*3210*/  ISETP.LT.OR P4, PT, R101, R228, P4 ;  /* 0x000000e46500720c */ /* 0x000fe40002781670 */
[----:B------:R-:W-:Y:S02]  /*3220*/  IABS R120, R120 ;  /* 0x0000007800787213 */ /* 0x000fe40000000000 */
[----:B------:R-:W-:Y:S01]  /*3230*/  IABS R129, R129 ;  /* 0x0000008100817213 */ /* 0x000fe20000000000 */
[----:B---3--:R-:W-:Y:S01]  /*3240*/  HMMA.16816.F32.BF16 R72, R24, R32, R72 ;  /* 0x000000201848723c */ /* 0x008fe20000041848 */
[----:B------:R-:W-:Y:S02]  /*3250*/  IABS R110, R110 ;  /* 0x0000006e006e7213 */ /* 0x000fe40000000000 */
[----:B------:R-:W-:Y:S01]  /*3260*/  I2F R120, R120 ;  /* 0x0000007800787306 */ /* 0x000fe20000201400 */
[----:B------:R-:W-:Y:S02]  /*3270*/  IABS R114, R114 ;  /* 0x0000007200727213 */ /* 0x000fe40000000000 */
[----:B------:R-:W-:-:S02]  /*3280*/  IABS R102, R102 ;  /* 0x0000006600667213 */ /* 0x000fc40000000000 */
[----:B------:R-:W-:Y:S01]  /*3290*/  FFMA.FTZ R7, R7, -UR17, R70 ;  /* 0x8000001107077c23 */ /* 0x000fe20008010046 */
[-C--:B------:R-:W-:Y:S01]  /*32a0*/  HMMA.16816.F32.BF16 R16, R12, R34.reuse, R16 ;  /* 0x000000220c10723c */ /* 0x080fe20000041810 */
[----:B------:R-:W-:Y:S01]  /*32b0*/  IADD3 R70, R101, 0x1, RZ ;  /* 0x0000000165467810 */ /* 0x000fe20007ffe0ff */
[----:B------:R-:W-:Y:S01]  /*32c0*/  FFMA.FTZ R0, R3, -UR17, R68 ;  /* 0x8000001103007c23 */ /* 0x000fe20008010044 */
[----:B------:R-:W-:Y:S01]  /*32d0*/  IADD3 R3, R101, 0x8, RZ ;  /* 0x0000000865037810 */ /* 0x000fe20007ffe0ff */
[----:B------:R-:W-:Y:S01]  /*32e0*/  I2F R110, R110 ;  /* 0x0000006e006e7306 */ /* 0x000fe20000201400 */
[----:B------:R-:W-:Y:S01]  /*32f0*/  ISETP.GE.AND P2, PT, R70, R230, PT ;  /* 0x000000e64600720c */ /* 0x000fe20003f46270 */
[--C-:B------:R-:W-:Y:S01]  /*3300*/  IMAD.IADD R92, R232, 0x1, -R70.reuse ;  /* 0x00000001e85c7824 */ /* 0x100fe200078e0a46 */
[C---:B------:R-:W-:Y:S01]  /*3310*/  ISETP.GE.AND P6, PT, R70.reuse, R227, PT ;  /* 0x000000e34600720c */ /* 0x040fe20003fc6270 */
[----:B------:R-:W-:Y:S01]  /*3320*/  HMMA.16816.F32.BF16 R28, R24, R34, R28 ;  /* 0x00000022181c723c */ /* 0x000fe2000004181c */
[----:B------:R-:W-:Y:S01]  /*3330*/  ISETP.GE.AND P5, PT, R70, R224, PT ;  /* 0x000000e04600720c */ /* 0x000fe20003fa6270 */
[----:B------:R-:W-:Y:S01]  /*3340*/  IMAD.IADD R6, R229, 0x1, -R70 ;  /* 0x00000001e5067824 */ /* 0x000fe200078e0a46 */
[----:B------:R-:W-:Y:S01]  /*3350*/  IABS R92, R92 ;  /* 0x0000005c005c7213 */ /* 0x000fe20000000000 */
[--C-:B------:R-:W-:Y:S01]  /*3360*/  IMAD.IADD R68, R232, 0x1, -R3.reuse ;  /* 0x00000001e8447824 */ /* 0x100fe200078e0a03 */
[C---:B------:R-:W-:Y:S01]  /*3370*/  ISETP.GE.AND P3, PT, R70.reuse, R219, PT ;  /* 0x000000db4600720c */ /* 0x040fe20003f66270 */
[C-C-:B------:R-:W-:Y:S01]  /*3380*/  IMAD.IADD R76, R223.reuse, 0x1, -R3.reuse ;  /* 0x00000001df4c7824 */ /* 0x140fe200078e0a03 */
[----:B------:R-:W-:Y:S01]  /*3390*/  ISETP.LT.OR P2, PT, R70, R231, P2 ;  /* 0x000000e74600720c */ /* 0x000fe20001741670 */
[-C--:B----4-:R-:W-:Y:S01]  /*33a0*/  HMMA.16816.F32.BF16 R52, R20, R64.reuse, RZ ;  /* 0x000000401434723c */ /* 0x090fe200000418ff */
[----:B-1----:R-:W-:Y:S01]  /*33b0*/  FFMA.FTZ R106, R106, -UR17, R72 ;  /* 0x800000116a6a7c23 */ /* 0x002fe20008010048 */
[----:B------:R-:W-:Y:S01]  /*33c0*/  ISETP.LT.OR P6, PT, R70, R228, P6 ;  /* 0x000000e44600720c */ /* 0x000fe200037c1670 */
[--C-:B------:R-:W-:Y:S01]  /*33d0*/  IMAD.IADD R72, R226, 0x1, -R70.reuse ;  /* 0x00000001e2487824 */ /* 0x100fe200078e0a46 */
[C---:B------:R-:W-:Y:S01]  /*33e0*/  ISETP.LT.OR P5, PT, R70.reuse, R225, P5 ;  /* 0x000000e14600720c */ /* 0x040fe20002fa1670 */
[----:B------:R-:W1:Y:S01]  /*33f0*/  I2F R92, R92 ;  /* 0x0000005c005c7306 */ /* 0x000e620000201400 */
[----:B------:R-:W-:Y:S01]  /*3400*/  ISETP.LT.OR P3, PT, R70, R222, P3 ;  /* 0x000000de4600720c */ /* 0x000fe20001f61670 */
[----:B------:R-:W-:Y:S01]  /*3410*/  IMAD.IADD R70, R223, 0x1, -R70 ;  /* 0x00000001df467824 */ /* 0x000fe200078e0a46 */
[C---:B------:R-:W-:Y:S01]  /*3420*/  HMMA.16816.F32.BF16 R32, R8.reuse, R64, RZ ;  /* 0x000000400820723c */ /* 0x040fe200000418ff */
[----:B------:R-:W-:Y:S01]  /*3430*/  IABS R6, R6 ;  /* 0x0000000600067213 */ /* 0x000fe20000000000 */
[----:B------:R-:W-:Y:S01]  /*3440*/  IMAD.IADD R77, R226, 0x1, -R3 ;  /* 0x00000001e24d7824 */ /* 0x000fe200078e0a03 */
[----:B------:R-:W-:Y:S01]  /*3450*/  IABS R68, R68 ;  /* 0x0000004400447213 */ /* 0x000fe20000000000 */
[----:B--2---:R-:W-:Y:S01]  /*3460*/  FFMA.FTZ R104, R104, -UR17, R74 ;  /* 0x8000001168687c23 */ /* 0x004fe2000801004a */
[----:B------:R-:W-:Y:S01]  /*3470*/  IABS R72, R72 ;  /* 0x0000004800487213 */ /* 0x000fe20000000000 */
[----:B------:R-:W-:Y:S01]  /*3480*/  IMAD.IADD R74, R232, 0x1, -R2 ;  /* 0x00000001e84a7824 */ /* 0x000fe200078e0a02 */
[----:B------:R-:W-:Y:S01]  /*3490*/  IABS R70, R70 ;  /* 0x0000004600467213 */ /* 0x000fe20000000000 */
[----:B------:R-:W-:Y:S01]  /*34a0*/  HMMA.16816.F32.BF16 R40, R8, R66, RZ ;  /* 0x000000420828723c */ /* 0x000fe200000418ff */
[----:B------:R-:W2:Y:S01]  /*34b0*/  I2F R6, R6 ;  /* 0x0000000600067306 */ /* 0x000ea20000201400 */
[----:B------:R-:W-:-:S02]  /*34c0*/  IABS R77, R77 ;  /* 0x0000004d004d7213 */ /* 0x000fc40000000000 */
[----:B------:R-:W-:Y:S01]  /*34d0*/  IABS R74, R74 ;  /* 0x0000004a004a7213 */ /* 0x000fe20000000000 */
[----:B-1----:R-:W-:Y:S01]  /*34e0*/  FFMA.FTZ R92, R92, -UR17, R73 ;  /* 0x800000115c5c7c23 */ /* 0x002fe20008010049 */
[----:B------:R-:W-:Y:S01]  /*34f0*/  ISETP.GE.AND P1, PT, R3, R230, PT ;  /* 0x000000e60300720c */ /* 0x000fe20003f26270 */
[----:B------:R-:W-:Y:S01]  /*3500*/  IMAD.IADD R73, R229, 0x1, -R3 ;  /* 0x00000001e5497824 */ /* 0x000fe200078e0a03 */
[----:B------:R-:W-:Y:S01]  /*3510*/  HMMA.16816.F32.BF16 R64, R20, R66, RZ ;  /* 0x000000421440723c */ /* 0x000fe200000418ff */
[----:B------:R-:W1:Y:S01]  /*3520*/  I2F R68, R68 ;  /* 0x0000004400447306 */ /* 0x000e620000201400 */
[----:B------:R-:W-:Y:S02]  /*3530*/  ISETP.LT.OR P1, PT, R3, R231, P1 ;  /* 0x000000e70300720c */ /* 0x000fe40000f21670 */
[----:B------:R-:W-:Y:S02]  /*3540*/  IABS R73, R73 ;  /* 0x0000004900497213 */ /* 0x000fe40000000000 */
[----:B------:R-:W-:-:S02]  /*3550*/  FSEL R106, R106, -INF , !P0 ;  /* 0xff8000006a6a7808 */ /* 0x000fc40004000000 */
[-C--:B------:R-:W-:Y:S01]  /*3560*/  HMMA.16816.F32.BF16 R52, R24, R36.reuse, R52 ;  /* 0x000000241834723c */ /* 0x080fe20000041834 */
[----:B------:R-:W3:Y:S01]  /*3570*/  I2F R72, R72 ;  /* 0x0000004800487306 */ /* 0x000ee20000201400 */
[----:B--2---:R-:W-:Y:S01]  /*3580*/  FFMA.FTZ R75, R6, -UR17, R75 ;  /* 0x80000011064b7c23 */ /* 0x004fe2000801004b */
[----:B------:R-:W-:Y:S02]  /*3590*/  FSEL R104, R104, -INF , !P4 ;  /* 0xff80000068687808 */ /* 0x000fe40006000000 */
[----:B------:R-:W-:Y:S02]  /*35a0*/  ISETP.GE.AND P0, PT, R101, R224, PT ;  /* 0x000000e06500720c */ /* 0x000fe40003f06270 */
[----:B------:R-:W-:Y:S01]  /*35b0*/  FSEL R96, R75, -INF , !P6 ;  /* 0xff8000004b607808 */ /* 0x000fe20007000000 */
[----:B------:R-:W-:Y:S01]  /*35c0*/  HMMA.16816.F32.BF16 R32, R12, R36, R32 ;  /* 0x000000240c20723c */ /* 0x000fe20000041820 */
[----:B------:R-:W2:Y:S01]  /*35d0*/  I2F R70, R70 ;  /* 0x0000004600467306 */ /* 0x000ea20000201400 */
[----:B-1----:R-:W-:Y:S01]  /*35e0*/  FFMA.FTZ R68, R68, -UR17, R28 ;  /* 0x8000001144447c23 */ /* 0x002fe2000801001c */
[----:B------:R-:W-:-:S02]  /*35f0*/  ISETP.GE.AND P4, PT, R101, R219, PT ;  /* 0x000000db6500720c */ /* 0x000fc40003f86270 */
[----:B------:R-:W-:Y:S02]  /*3600*/  ISETP.GE.AND P6, PT, R2, R230, PT ;  /* 0x000000e60200720c */ /* 0x000fe40003fc6270 */
[----:B------:R-:W-:Y:S01]  /*3610*/  FSEL R91, R68, -INF , !P1 ;  /* 0xff800000445b7808 */ /* 0x000fe20004800000 */
[-C--:B------:R-:W-:Y:S01]  /*3620*/  HMMA.16816.F32.BF16 R40, R12, R38.reuse, R40 ;  /* 0x000000260c28723c */ /* 0x080fe20000041828 */
[----:B---3--:R-:W-:Y:S01]  /*3630*/  FFMA.FTZ R72, R72, -UR17, R69 ;  /* 0x8000001148487c23 */ /* 0x008fe20008010045 */
[----:B------:R-:W1:Y:S01]  /*3640*/  I2F R73, R73 ;  /* 0x0000004900497306 */ /* 0x000e620000201400 */
[----:B------:R-:W-:Y:S02]  /*3650*/  ISETP.GE.AND P1, PT, R2, R219, PT ;  /* 0x000000db0200720c */ /* 0x000fe40003f26270 */
[----:B------:R-:W-:Y:S02]  /*3660*/  ISETP.LT.OR P0, PT, R101, R225, P0 ;  /* 0x000000e16500720c */ /* 0x000fe40000701670 */
[----:B------:R-:W-:Y:S01]  /*3670*/  FSEL R95, R72, -INF , !P5 ;  /* 0xff800000485f7808 */ /* 0x000fe20006800000 */
[----:B------:R-:W-:Y:S01]  /*3680*/  HMMA.16816.F32.BF16 R64, R24, R38, R64 ;  /* 0x000000261840723c */ /* 0x000fe20000041840 */
[----:B--2---:R-:W-:Y:S01]  /*3690*/  FFMA.FTZ R6, R70, -UR17, R71 ;  /* 0x8000001146067c23 */ /* 0x004fe20008010047 */
[----:B------:R-:W2:Y:S01]  /*36a0*/  I2F R74, R74 ;  /* 0x0000004a004a7306 */ /* 0x000ea20000201400 */
[----:B------:R-:W-:-:S02]  /*36b0*/  ISETP.GE.AND P5, PT, R2, R227, PT ;  /* 0x000000e30200720c */ /* 0x000fc40003fa6270 */
[----:B------:R-:W-:Y:S02]  /*36c0*/  ISETP.LT.OR P4, PT, R101, R222, P4 ;  /* 0x000000de6500720c */ /* 0x000fe40002781670 */
[----:B------:R-:W-:Y:S01]  /*36d0*/  FSEL R6, R6, -INF , !P3 ;  /* 0xff80000006067808 */ /* 0x000fe20005800000 */
[-C--:B------:R-:W-:Y:S01]  /*36e0*/  HMMA.16816.F32.BF16 R48, R20, R44.reuse, RZ ;  /* 0x0000002c1430723c */ /* 0x080fe200000418ff */
[C---:B------:R-:W-:Y:S01]  /*36f0*/  ISETP.GE.AND P3, PT, R2.reuse, R224, PT ;  /* 0x000000e00200720c */ /* 0x040fe20003f66270 */
[----:B-1----:R-:W-:Y:S01]  /*3700*/  FFMA.FTZ R30, R73, -UR17, R30 ;  /* 0x80000011491e7c23 */ /* 0x002fe2000801001e */
[C---:B------:R-:W-:Y:S01]  /*3710*/  ISETP.LT.OR P6, PT, R2.reuse, R231, P6 ;  /* 0x000000e70200720c */ /* 0x040fe200037c1670 */
[----:B------:R-:W-:Y:S01]  /*3720*/  I2F R114, R114 ;  /* 0x0000007200727306 */ /* 0x000fe20000201400 */
[C---:B------:R-:W-:Y:S02]  /*3730*/  ISETP.LT.OR P5, PT, R2.reuse, R228, P5 ;  /* 0x000000e40200720c */ /* 0x040fe40002fa1670 */
[C---:B------:R-:W-:Y:S01]  /*3740*/  ISETP.LT.OR P3, PT, R2.reuse, R225, P3 ;  /* 0x000000e10200720c */ /* 0x040fe20001f61670 */
[----:B------:R-:W-:Y:S01]  /*3750*/  HMMA.16816.F32.BF16 R36, R8, R44, RZ ;  /* 0x0000002c0824723c */ /* 0x000fe200000418ff */
[----:B------:R-:W-:Y:S01]  /*3760*/  ISETP.LT.OR P1, PT, R2, R222, P1 ;  /* 0x000000de0200720c */ /* 0x000fe20000f21670 */
[----:B--2---:R-:W-:Y:S01]  /*3770*/  FFMA.FTZ R29, R74, -UR17, R29 ;  /* 0x800000114a1d7c23 */ /* 0x004fe2000801001d */
[----:B------:R-:W-:Y:S01]  /*3780*/  FSEL R0, R0, -INF , !P0 ;  /* 0xff80000000007808 */ /* 0x000fe20004000000 */
[----:B------:R-:W-:Y:S01]  /*3790*/  I2F R102, R102 ;  /* 0x0000006600667306 */ /* 0x000fe20000201400 */
[----:B------:R-:W-:-:S02]  /*37a0*/  FSEL R7, R7, -INF , !P4 ;  /* 0xff80000007077808 */ /* 0x000fc40006000000 */
[----:B------:R-:W-:Y:S01]  /*37b0*/  IABS R45, R76 ;  /* 0x0000004c002d7213 */ /* 0x000fe20000000000 */
[----:B------:R-:W-:Y:S01]  /*37c0*/  IMAD.MOV.U32 R44, RZ, RZ, R77 ;  /* 0x000000ffff2c7224 */ /* 0x000fe200078e004d */
[----:B------:R-:W-:Y:S02]  /*37d0*/  FSEL R92, R92, -INF , !P2 ;  /* 0xff8000005c5c7808 */ /* 0x000fe40005000000 */
[C---:B------:R-:W-:Y:S02]  /*37e0*/  ISETP.GE.AND P0, PT, R3.reuse, R227, PT ;  /* 0x000000e30300720c */ /* 0x040fe40003f06270 */
[----:B------:R-:W1:Y:S01]  /*37f0*/  I2F R45, R45 ;  /* 0x0000002d002d7306 */ /* 0x000e620000201400 */
[C---:B------:R-:W-:Y:S02]  /*3800*/  ISETP.GE.AND P4, PT, R3.reuse, R224, PT ;  /* 0x000000e00300720c */ /* 0x040fe40003f86270 */
[----:B------:R-:W-:Y:S01]  /*3810*/  HMMA.16816.F32.BF16 R48, R24, R60, R48 ;  /* 0x0000003c1830723c */ /* 0x000fe20000041830 */
[----:B------:R-:W-:-:S02]  /*3820*/  ISETP.GE.AND P2, PT, R3, R219, PT ;  /* 0x000000db0300720c */ /* 0x000fc40003f46270 */
[C---:B------:R-:W-:Y:S02]  /*3830*/  ISETP.LT.OR P0, PT, R3.reuse, R228, P0 ;  /* 0x000000e40300720c */ /* 0x040fe40000701670 */
[----:B------:R-:W2:Y:S01]  /*3840*/  I2F R44, R44 ;  /* 0x0000002c002c7306 */ /* 0x000ea20000201400 */
[C---:B------:R-:W-:Y:S02]  /*3850*/  ISETP.LT.OR P4, PT, R3.reuse, R225, P4 ;  /* 0x000000e10300720c */ /* 0x040fe40002781670 */
[----:B------:R-:W-:Y:S01]  /*3860*/  HMMA.16816.F32.BF16 R36, R12, R60, R36 ;  /* 0x0000003c0c24723c */ /* 0x000fe20000041824 */
[----:B------:R-:W-:Y:S02]  /*3870*/  ISETP.LT.OR P2, PT, R3, R222, P2 ;  /* 0x000000de0300720c */ /* 0x000fe40001741670 */
[----:B------:R-:W-:Y:S01]  /*3880*/  IADD3 R3, R101, 0x10, RZ ;  /* 0x0000001065037810 */ /* 0x000fe20007ffe0ff */
[----:B-1----:R-:W-:Y:S01]  /*3890*/  FFMA.FTZ R18, R45, -UR17, R18 ;  /* 0x800000112d127c23 */ /* 0x002fe20008010012 */
[----:B------:R-:W-:Y:S01]  /*38a0*/  FSEL R90, R30, -INF , !P0 ;  /* 0xff8000001e5a7808 */ /* 0x000fe20004000000 */
[--C-:B------:R-:W-:Y:S01]  /*38b0*/  IMAD.IADD R45, R229, 0x1, -R2.reuse ;  /* 0x00000001e52d7824 */ /* 0x100fe200078e0a02 */
[----:B------:R-:W-:Y:S01]  /*38c0*/  FSEL R79, R29, -INF , !P6 ;  /* 0xff8000001d4f7808 */ /* 0x000fe20007000000 */
[--C-:B------:R-:W-:Y:S01]  /*38d0*/  IMAD.IADD R61, R226, 0x1, -R2.reuse ;  /* 0x00000001e23d7824 */ /* 0x100fe200078e0a02 */
[----:B------:R-:W-:Y:S01]  /*38e0*/  FSEL R93, R18, -INF , !P2 ;  /* 0xff800000125d7808 */ /* 0x000fe20005000000 */
[----:B------:R-:W-:Y:S01]  /*38f0*/  IMAD.IADD R2, R223, 0x1, -R2 ;  /* 0x00000001df027824 */ /* 0x000fe200078e0a02 */
[----:B------:R-:W-:Y:S01]  /*3900*/  ISETP.GE.AND P0, PT, R3, R230, PT ;  /* 0x000000e60300720c */ /* 0x000fe20003f06270 */
[----:B--2---:R-:W-:Y:S01]  /*3910*/  FFMA.FTZ R88, R44, -UR17, R16 ;  /* 0x800000112c587c23 */ /* 0x004fe20008010010 */
[----:B------:R-:W-:Y:S01]  /*3920*/  IABS R61, R61 ;  /* 0x0000003d003d7213 */ /* 0x000fe20000000000 */
[--C-:B------:R-:W-:Y:S01]  /*3930*/  IMAD.IADD R60, R232, 0x1, -R3.reuse ;  /* 0x00000001e83c7824 */ /* 0x100fe200078e0a03 */
[----:B------:R-:W-:Y:S01]  /*3940*/  IABS R2, R2 ;  /* 0x0000000200027213 */ /* 0x000fe20000000000 */
[----:B------:R-:W-:Y:S01]  /*3950*/  IMAD.IADD R68, R229, 0x1, -R3 ;  /* 0x00000001e5447824 */ /* 0x000fe200078e0a03 */
[----:B------:R-:W-:Y:S01]  /*3960*/  FSEL R88, R88, -INF , !P4 ;  /* 0xff80000058587808 */ /* 0x000fe20006000000 */
[----:B------:R1:W2:Y:S01]  /*3970*/  I2F R30, R61 ;  /* 0x0000003d001e7306 */ /* 0x0002a20000201400 */
[----:B------:R-:W-:-:S02]  /*3980*/  ISETP.GE.AND P4, PT, R3, R227, PT ;  /* 0x000000e30300720c */ /* 0x000fc40003f86270 */
[C---:B------:R-:W-:Y:S02]  /*3990*/  ISETP.GE.AND P2, PT, R3.reuse, R224, PT ;  /* 0x000000e00300720c */ /* 0x040fe40003f46270 */
[C---:B------:R-:W-:Y:S02]  /*39a0*/  ISETP.GE.AND P6, PT, R3.reuse, R219, PT ;  /* 0x000000db0300720c */ /* 0x040fe40003fc6270 */
[C---:B------:R-:W-:Y:S01]  /*39b0*/  ISETP.LT.OR P0, PT, R3.reuse, R231, P0 ;  /* 0x000000e70300720c */ /* 0x040fe20000701670 */
[----:B------:R-:W3:Y:S01]  /*39c0*/  I2F R2, R2 ;  /* 0x0000000200027306 */ /* 0x000ee20000201400 */
[C---:B------:R-:W-:Y:S02]  /*39d0*/  ISETP.LT.OR P4, PT, R3.reuse, R228, P4 ;  /* 0x000000e40300720c */ /* 0x040fe40002781670 */
[C---:B------:R-:W-:Y:S02]  /*39e0*/  ISETP.LT.OR P2, PT, R3.reuse, R225, P2 ;  /* 0x000000e10300720c */ /* 0x040fe40001741670 */
[----:B------:R-:W-:-:S02]  /*39f0*/  ISETP.LT.OR P6, PT, R3, R222, P6 ;  /* 0x000000de0300720c */ /* 0x000fc400037c1670 */
[----:B------:R-:W-:Y:S01]  /*3a00*/  IADD3 R69, R101, 0x11, RZ ;  /* 0x0000001165457810 */ /* 0x000fe20007ffe0ff */
[--C-:B-1----:R-:W-:Y:S01]  /*3a10*/  IMAD.IADD R61, R226, 0x1, -R3.reuse ;  /* 0x00000001e23d7824 */ /* 0x102fe200078e0a03 */
[----:B------:R-:W-:Y:S01]  /*3a20*/  IABS R45, R45 ;  /* 0x0000002d002d7213 */ /* 0x000fe20000000000 */
[----:B------:R-:W-:Y:S01]  /*3a30*/  IMAD.IADD R3, R223, 0x1, -R3 ;  /* 0x00000001df037824 */ /* 0x000fe200078e0a03 */
[----:B------:R-:W-:Y:S01]  /*3a40*/  IABS R68, R68 ;  /* 0x0000004400447213 */ /* 0x000fe20000000000 */
[----:B------:R-:W-:Y:S01]  /*3a50*/  IMAD.IADD R28, R232, 0x1, -R69 ;  /* 0x00000001e81c7824 */ /* 0x000fe200078e0a45 */
[----:B------:R-:W-:Y:S01]  /*3a60*/  IABS R60, R60 ;  /* 0x0000003c003c7213 */ /* 0x000fe20000000000 */
[----:B--2---:R-:W-:Y:S01]  /*3a70*/  FFMA.FTZ R17, R30, -UR17, R17 ;  /* 0x800000111e117c23 */ /* 0x004fe20008010011 */
[----:B------:R-:W-:Y:S01]  /*3a80*/  IABS R3, R3 ;  /* 0x0000000300037213 */ /* 0x000fe20000000000 */
[----:B---3--:R-:W-:Y:S01]  /*3a90*/  FFMA.FTZ R19, R2, -UR17, R19 ;  /* 0x8000001102137c23 */ /* 0x008fe20008010013 */
[----:B------:R-:W-:Y:S01]  /*3aa0*/  IABS R28, R28 ;  /* 0x0000001c001c7213 */ /* 0x000fe20000000000 */
[----:B------:R-:W1:Y:S01]  /*3ab0*/  I2F R45, R45 ;  /* 0x0000002d002d7306 */ /* 0x000e620000201400 */
[----:B------:R-:W-:Y:S01]  /*3ac0*/  IABS R61, R61 ;  /* 0x0000003d003d7213 */ /* 0x000fe20000000000 */
[----:B------:R-:W-:Y:S01]  /*3ad0*/  IMAD.MOV.U32 R2, RZ, RZ, R3 ;  /* 0x000000ffff027224 */ /* 0x000fe200078e0003 */
[----:B------:R-:W-:Y:S01]  /*3ae0*/  IADD3 R44, R101, 0x18, RZ ;  /* 0x00000018652c7810 */ /* 0x000fe20007ffe0ff */
[----:B------:R-:W-:Y:S01]  /*3af0*/  IMAD.MOV.U32 R18, RZ, RZ, R68 ;  /* 0x000000ffff127224 */ /* 0x000fe200078e0044 */
[----:B------:R-:W-:Y:S01]  /*3b00*/  FSEL R87, R17, -INF , !P3 ;  /* 0xff80000011577808 */ /* 0x000fe20005800000 */
[C-C-:B------:R-:W-:Y:S01]  /*3b10*/  IMAD.IADD R29, R226.reuse, 0x1, -R69.reuse ;  /* 0x00000001e21d7824 */ /* 0x140fe200078e0a45 */
[----:B------:R-:W-:Y:S01]  /*3b20*/  FSEL R82, R19, -INF , !P1 ;  /* 0xff80000013527808 */ /* 0x000fe20004800000 */
[----:B------:R-:W2:Y:S01]  /*3b30*/  I2F R16, R60 ;  /* 0x0000003c00107306 */ /* 0x000ea20000201400 */
[----:B------:R-:W-:Y:S01]  /*3b40*/  IMAD.IADD R3, R223, 0x1, -R69 ;  /* 0x00000001df037824 */ /* 0x000fe200078e0a45 */
[----:B------:R-:W-:Y:S01]  /*3b50*/  ISETP.GE.AND P3, PT, R69, R227, PT ;  /* 0x000000e34500720c */ /* 0x000fe20003f66270 */
[--C-:B------:R-:W-:Y:S01]  /*3b60*/  IMAD.IADD R68, R226, 0x1, -R44.reuse ;  /* 0x00000001e2447824 */ /* 0x100fe200078e0a2c */
[----:B------:R-:W-:Y:S01]  /*3b70*/  IABS R17, R29 ;  /* 0x0000001d00117213 */ /* 0x000fe20000000000 */
[----:B------:R-:W-:Y:S01]  /*3b80*/  IMAD.IADD R29, R229, 0x1, -R44 ;  /* 0x00000001e51d7824 */ /* 0x000fe200078e0a2c */
[----:B------:R-:W-:-:S02]  /*3b90*/  IABS R3, R3 ;  /* 0x0000000300037213 */ /* 0x000fc40000000000 */
[----:B------:R-:W3:Y:S01]  /*3ba0*/  I2F R2, R2 ;  /* 0x0000000200027306 */ /* 0x000ee20000201400 */
[----:B-1----:R-:W-:Y:S01]  /*3bb0*/  FFMA.FTZ R31, R45, -UR17, R31 ;  /* 0x800000112d1f7c23 */ /* 0x002fe2000801001f */
[----:B------:R-:W-:Y:S02]  /*3bc0*/  IABS R29, R29 ;  /* 0x0000001d001d7213 */ /* 0x000fe40000000000 */
[----:B------:R-:W-:Y:S02]  /*3bd0*/  ISETP.GE.AND P1, PT, R69, R224, PT ;  /* 0x000000e04500720c */ /* 0x000fe40003f26270 */
[----:B------:R-:W-:Y:S02]  /*3be0*/  FSEL R89, R31, -INF , !P5 ;  /* 0xff8000001f597808 */ /* 0x000fe40006800000 */
[----:B------:R-:W1:Y:S01]  /*3bf0*/  I2F R83, R61 ;  /* 0x0000003d00537306 */ /* 0x000e620000201400 */
[----:B--2---:R-:W-:Y:S01]  /*3c00*/  FFMA.FTZ R16, R16, -UR17, R52 ;  /* 0x8000001110107c23 */ /* 0x004fe20008010034 */
[----:B------:R-:W-:Y:S01]  /*3c10*/  ISETP.GE.AND P5, PT, R69, R230, PT ;  /* 0x000000e64500720c */ /* 0x000fe20003fa6270 */
[----:B------:R-:W-:Y:S01]  /*3c20*/  IMAD.IADD R60, R232, 0x1, -R44 ;  /* 0x00000001e83c7824 */ /* 0x000fe200078e0a2c */
[----:B------:R-:W-:-:S02]  /*3c30*/  IABS R68, R68 ;  /* 0x0000004400447213 */ /* 0x000fc40000000000 */
[----:B------:R-:W-:Y:S02]  /*3c40*/  FSEL R78, R16, -INF , !P0 ;  /* 0xff800000104e7808 */ /* 0x000fe40004000000 */
[----:B------:R-:W-:Y:S01]  /*3c50*/  I2F R28, R28 ;  /* 0x0000001c001c7306 */ /* 0x000fe20000201400 */
[----:B---3--:R-:W-:Y:S01]  /*3c60*/  FFMA.FTZ R34, R2, -UR17, R34 ;  /* 0x8000001102227c23 */ /* 0x008fe20008010022 */
[----:B------:R-:W-:Y:S02]  /*3c70*/  IADD3 R2, R101, 0x19, RZ ;  /* 0x0000001965027810 */ /* 0x000fe40007ffe0ff */
[----:B------:R-:W-:Y:S02]  /*3c80*/  ISETP.LT.OR P5, PT, R69, R231, P5 ;  /* 0x000000e74500720c */ /* 0x000fe40002fa1670 */
[----:B------:R-:W-:Y:S01]  /*3c90*/  FSEL R81, R34, -INF , !P6 ;  /* 0xff80000022517808 */ /* 0x000fe20007000000 */
[----:B------:R-:W-:Y:S01]  /*3ca0*/  IMAD.IADD R45, R232, 0x1, -R2 ;  /* 0x00000001e82d7824 */ /* 0x000fe200078e0a02 */
[----:B------:R-:W2:Y:S01]  /*3cb0*/  I2F R18, R18 ;  /* 0x0000001200127306 */ /* 0x000ea20000201400 */
[----:B-1----:R-:W-:Y:S01]  /*3cc0*/  FFMA.FTZ R83, R83, -UR17, R32 ;  /* 0x8000001153537c23 */ /* 0x002fe20008010020 */
[----:B------:R-:W-:Y:S01]  /*3cd0*/  ISETP.GE.AND P6, PT, R44, R224, PT ;  /* 0x000000e02c00720c */ /* 0x000fe20003fc6270 */
[C---:B------:R-:W-:Y:S01]  /*3ce0*/  IMAD.IADD R61, R229.reuse, 0x1, -R69 ;  /* 0x00000001e53d7824 */ /* 0x040fe200078e0a45 */
[----:B------:R-:W-:Y:S01]  /*3cf0*/  IABS R45, R45 ;  /* 0x0000002d002d7213 */ /* 0x000fe20000000000 */
[--C-:B------:R-:W-:Y:S01]  /*3d00*/  IMAD.IADD R105, R229, 0x1, -R2.reuse ;  /* 0x00000001e5697824 */ /* 0x100fe200078e0a02 */
[----:B------:R-:W-:Y:S01]  /*3d10*/  FSEL R83, R83, -INF , !P2 ;  /* 0xff80000053537808 */ /* 0x000fe20005000000 */
[--C-:B------:R-:W-:Y:S01]  /*3d20*/  IMAD.IADD R132, R226, 0x1, -R2.reuse ;  /* 0x00000001e2847824 */ /* 0x100fe200078e0a02 */
[----:B------:R1:W3:Y:S01]  /*3d30*/  I2F R32, R3 ;  /* 0x0000000300207306 */ /* 0x0002e20000201400 */
[C---:B------:R-:W-:Y:S01]  /*3d40*/  ISETP.GE.AND P2, PT, R44.reuse, R227, PT ;  /* 0x000000e32c00720c */ /* 0x040fe20003f46270 */
[----:B------:R-:W-:Y:S01]  /*3d50*/  IMAD.IADD R80, R223, 0x1, -R2 ;  /* 0x00000001df507824 */ /* 0x000fe200078e0a02 */
[----:B------:R-:W-:-:S02]  /*3d60*/  ISETP.LT.OR P6, PT, R44, R225, P6 ;  /* 0x000000e12c00720c */ /* 0x000fc400037c1670 */
[----:B------:R-:W-:Y:S02]  /*3d70*/  ISETP.LT.OR P2, PT, R44, R228, P2 ;  /* 0x000000e42c00720c */ /* 0x000fe40001741670 */
[----:B------:R-:W-:Y:S01]  /*3d80*/  IABS R60, R60 ;  /* 0x0000003c003c7213 */ /* 0x000fe20000000000 */
[----:B------:R4:W5:Y:S01]  /*3d90*/  I2F R52, R17 ;  /* 0x0000001100347306 */ /* 0x0009620000201400 */
[----:B--2---:R-:W-:Y:S01]  /*3da0*/  FFMA.FTZ R54, R18, -UR17, R54 ;  /* 0x8000001112367c23 */ /* 0x004fe20008010036 */
[----:B------:R-:W-:Y:S02]  /*3db0*/  IABS R61, R61 ;  /* 0x0000003d003d7213 */ /* 0x000fe40000000000 */
[C---:B------:R-:W-:Y:S02]  /*3dc0*/  ISETP.GE.AND P0, PT, R69.reuse, R219, PT ;  /* 0x000000db4500720c */ /* 0x040fe40003f06270 */
[----:B------:R-:W-:Y:S01]  /*3dd0*/  FSEL R77, R54, -INF , !P4 ;  /* 0xff800000364d7808 */ /* 0x000fe20006000000 */
[----:B-1----:R-:W-:Y:S01]  /*3de0*/  FFMA.FTZ R3, R28, -UR17, R53 ;  /* 0x800000111c037c23 */ /* 0x002fe20008010035 */
[----:B------:R-:W-:Y:S01]  /*3df0*/  ISETP.GE.AND P4, PT, R44, R230, PT ;  /* 0x000000e62c00720c */ /* 0x000fe20003f86270 */
[----:B------:R1:W2:Y:S01]  /*3e00*/  I2F R53, R29 ;  /* 0x0000001d00357306 */ /* 0x0002a20000201400 */
[----:B------:R-:W-:Y:S01]  /*3e10*/  ISETP.LT.OR P3, PT, R69, R228, P3 ;  /* 0x000000e44500720c */ /* 0x000fe20001f61670 */
[----:B---3--:R-:W-:Y:S01]  /*3e20*/  FFMA.FTZ R32, R32, -UR17, R35 ;  /* 0x8000001120207c23 */ /* 0x008fe20008010023 */
[----:B------:R-:W-:-:S02]  /*3e30*/  FSEL R3, R3, -INF , !P5 ;  /* 0xff80000003037808 */ /* 0x000fc40006800000 */
[C---:B------:R-:W-:Y:S01]  /*3e40*/  ISETP.GE.AND P5, PT, R44.reuse, R219, PT ;  /* 0x000000db2c00720c */ /* 0x040fe20003fa6270 */
[-C--:B----4-:R-:W-:Y:S01]  /*3e50*/  HMMA.16816.F32.BF16 R16, R8, R46.reuse, RZ ;  /* 0x0000002e0810723c */ /* 0x090fe200000418ff */
[C---:B------:R-:W-:Y:S01]  /*3e60*/  ISETP.LT.OR P4, PT, R44.reuse, R231, P4 ;  /* 0x000000e72c00720c */ /* 0x040fe20002781670 */
[----:B------:R-:W3:Y:S01]  /*3e70*/  I2F R108, R45 ;  /* 0x0000002d006c7306 */ /* 0x000ee20000201400 */
[-C--:B------:R-:W-:Y:S01]  /*3e80*/  ISETP.LT.OR P5, PT, R44, R222.reuse, P5 ;  /* 0x000000de2c00720c */ /* 0x080fe20002fa1670 */
[----:B-----5:R-:W-:Y:S01]  /*3e90*/  FFMA.FTZ R33, R52, -UR17, R33 ;  /* 0x8000001134217c23 */ /* 0x020fe20008010021 */
[C---:B------:R-:W-:Y:S02]  /*3ea0*/  ISETP.LT.OR P1, PT, R69.reuse, R225, P1 ;  /* 0x000000e14500720c */ /* 0x040fe40000f21670 */
[----:B------:R-:W-:Y:S02]  /*3eb0*/  ISETP.LT.OR P0, PT, R69, R222, P0 ;  /* 0x000000de4500720c */ /* 0x000fe40000701670 */
[----:B------:R-:W-:Y:S01]  /*3ec0*/  IADD3 R69, R101, 0x20, RZ ;  /* 0x0000002065457810 */ /* 0x000fe20007ffe0ff */
[----:B-1----:R-:W-:Y:S01]  /*3ed0*/  HMMA.16816.F32.BF16 R28, R20, R46, RZ ;  /* 0x0000002e141c723c */ /* 0x002fe200000418ff */
[----:B------:R-:W1:Y:S01]  /*3ee0*/  I2F R60, R60 ;  /* 0x0000003c003c7306 */ /* 0x000e620000201400 */
[----:B------:R-:W-:Y:S01]  /*3ef0*/  FSEL R134, R33, -INF , !P1 ;  /* 0xff80000021867808 */ /* 0x000fe20004800000 */
[----:B--2---:R-:W-:Y:S01]  /*3f00*/  FFMA.FTZ R52, R53, -UR17, R66 ;  /* 0x8000001135347c23 */ /* 0x004fe20008010042 */
[----:B------:R-:W-:Y:S01]  /*3f10*/  FSEL R116, R32, -INF , !P0 ;  /* 0xff80000020747808 */ /* 0x000fe20004000000 */
[----:B------:R-:W-:Y:S01]  /*3f20*/  IMAD.IADD R35, R232, 0x1, -R69 ;  /* 0x00000001e8237824 */ /* 0x000fe200078e0a45 */
[C---:B------:R-:W-:Y:S01]  /*3f30*/  ISETP.GE.AND P1, PT, R2.reuse, R227, PT ;  /* 0x000000e30200720c */ /* 0x040fe20003f26270 */
[----:B------:R-:W-:Y:S01]  /*3f40*/  IMAD.IADD R46, R223, 0x1, -R44 ;  /* 0x00000001df2e7824 */ /* 0x000fe200078e0a2c */
[----:B------:R-:W-:Y:S01]  /*3f50*/  ISETP.GE.AND P0, PT, R2, R224, PT ;  /* 0x000000e00200720c */ /* 0x000fe20003f06270 */
[----:B------:R-:W2:Y:S01]  /*3f60*/  I2F R61, R61 ;  /* 0x0000003d003d7306 */ /* 0x000ea20000201400 */
[----:B------:R-:W-:Y:S01]  /*3f70*/  IABS R35, R35 ;  /* 0x0000002300237213 */ /* 0x000fe20000000000 */
[----:B---3--:R-:W-:Y:S01]  /*3f80*/  FFMA.FTZ R108, R108, -UR17, R65 ;  /* 0x800000116c6c7c23 */ /* 0x008fe20008010041 */
[----:B------:R-:W-:Y:S01]  /*3f90*/  IABS R46, R46 ;  /* 0x0000002e002e7213 */ /* 0x000fe20000000000 */
[----:B------:R-:W-:Y:S01]  /*3fa0*/  IMAD.IADD R70, R229, 0x1, -R69 ;  /* 0x00000001e5467824 */ /* 0x000fe200078e0a45 */
[----:B------:R-:W-:Y:S01]  /*3fb0*/  HMMA.16816.F32.BF16 R16, R12, R62, R16 ;  /* 0x0000003e0c10723c */ /* 0x000fe20000041810 */
[----:B------:R-:W-:Y:S01]  /*3fc0*/  ISETP.LT.OR P1, PT, R2, R228, P1 ;  /* 0x000000e40200720c */ /* 0x000fe20000f21670 */
[----:B------:R-:W-:Y:S01]  /*3fd0*/  IMAD.MOV.U32 R137, RZ, RZ, R35 ;  /* 0x000000ffff897224 */ /* 0x000fe200078e0023 */
[----:B------:R3:W4:Y:S01]  /*3fe0*/  I2F R34, R46 ;  /* 0x0000002e00227306 */ /* 0x0007220000201400 */
[----:B-1----:R-:W-:Y:S01]  /*3ff0*/  FFMA.FTZ R107, R60, -UR17, R64 ;  /* 0x800000113c6b7c23 */ /* 0x002fe20008010040 */
[----:B------:R-:W-:-:S02]  /*4000*/  ISETP.LT.OR P0, PT, R2, R225, P0 ;  /* 0x000000e10200720c */ /* 0x000fc40000701670 */
[----:B------:R-:W-:Y:S02]  /*4010*/  IABS R105, R105 ;  /* 0x0000006900697213 */ /* 0x000fe40000000000 */
[----:B------:R-:W-:Y:S01]  /*4020*/  FSEL R107, R107, -INF , !P4 ;  /* 0xff8000006b6b7808 */ /* 0x000fe20006000000 */
[----:B------:R-:W-:Y:S01]  /*4030*/  HMMA.16816.F32.BF16 R28, R24, R62, R28 ;  /* 0x0000003e181c723c */ /* 0x000fe2000004181c */
[----:B------:R-:W1:Y:S01]  /*4040*/  I2F R54, R68 ;  /* 0x0000004400367306 */ /* 0x000e620000201400 */
[----:B--2---:R-:W-:Y:S01]  /*4050*/  FFMA.FTZ R55, R61, -UR17, R55 ;  /* 0x800000113d377c23 */ /* 0x004fe20008010037 */
[C---:B------:R-:W-:Y:S01]  /*4060*/  ISETP.GE.AND P4, PT, R2.reuse, R219, PT ;  /* 0x000000db0200720c */ /* 0x040fe20003f86270 */
[----:B------:R-:W-:Y:S01]  /*4070*/  LDSM.16.M88.4 R60, [R213+0xc00] ;  /* 0x000c0000d53c783b */ /* 0x000fe20000000200 */
[----:B------:R-:W-:Y:S02]  /*4080*/  IABS R132, R132 ;  /* 0x0000008400847213 */ /* 0x000fe40000000000 */
[----:B------:R-:W-:Y:S01]  /*4090*/  FSEL R76, R55, -INF , !P3 ;  /* 0xff800000374c7808 */ /* 0x000fe20005800000 */
[----:B---3--:R-:W2:Y:S01]  /*40a0*/  LDSM.16.M88.4 R44, [R215+0x2c00] ;  /* 0x002c0000d72c783b */ /* 0x008ea20000000200 */
[----:B------:R-:W-:Y:S01]  /*40b0*/  ISETP.GE.AND P3, PT, R2, R230, PT ;  /* 0x000000e60200720c */ /* 0x000fe20003f66270 */
[----:B----4-:R-:W-:Y:S01]  /*40c0*/  FFMA.FTZ R42, R34, -UR17, R42 ;  /* 0x80000011222a7c23 */ /* 0x010fe2000801002a */
[C---:B------:R-:W-:Y:S01]  /*40d0*/  ISETP.LT.OR P4, PT, R2.reuse, R222, P4 ;  /* 0x000000de0200720c */ /* 0x040fe20002781670 */
[----:B------:R-:W3:Y:S01]  /*40e0*/  I2F R105, R105 ;  /* 0x0000006900697306 */ /* 0x000ee20000201400 */
[----:B------:R-:W-:-:S02]  /*40f0*/  ISETP.LT.OR P3, PT, R2, R231, P3 ;  /* 0x000000e70200720c */ /* 0x000fc40001f61670 */
[----:B------:R-:W-:Y:S01]  /*4100*/  FSEL R2, R52, -INF , !P2 ;  /* 0xff80000034027808 */ /* 0x000fe20005000000 */
[----:B-1----:R-:W-:Y:S01]  /*4110*/  FFMA.FTZ R40, R54, -UR17, R40 ;  /* 0x8000001136287c23 */ /* 0x002fe20008010028 */
[----:B------:R-:W-:Y:S02]  /*4120*/  IABS R80, R80 ;  /* 0x0000005000507213 */ /* 0x000fe40000000000 */
[----:B------:R-:W-:Y:S01]  /*4130*/  FSEL R84, R42, -INF , !P5 ;  /* 0xff8000002a547808 */ /* 0x000fe20006800000 */
[----:B------:R-:W1:Y:S01]  /*4140*/  I2F R132, R132 ;  /* 0x0000008400847306 */ /* 0x000e620000201400 */
[----:B------:R-:W-:Y:S02]  /*4150*/  FSEL R133, R40, -INF , !P6 ;  /* 0xff80000028857808 */ /* 0x000fe40007000000 */
[----:B------:R-:W-:Y:S02]  /*4160*/  FSEL R108, R108, -INF , !P3 ;  /* 0xff8000006c6c7808 */ /* 0x000fe40005800000 */
[----:B------:R-:W-:-:S02]  /*4170*/  ISETP.GE.AND P2, PT, R69, R230, PT ;  /* 0x000000e64500720c */ /* 0x000fc40003f46270 */
[C---:B------:R-:W-:Y:S01]  /*4180*/  ISETP.GE.AND P6, PT, R69.reuse, R227, PT ;  /* 0x000000e34500720c */ /* 0x040fe20003fc6270 */
[----:B------:R-:W4:Y:S01]  /*4190*/  I2F R80, R80 ;  /* 0x0000005000507306 */ /* 0x000f220000201400 */
[----:B------:R-:W-:Y:S01]  /*41a0*/  ISETP.GE.AND P5, PT, R69, R224, PT ;  /* 0x000000e04500720c */ /* 0x000fe20003fa6270 */
[----:B---3--:R-:W-:Y:S01]  /*41b0*/  FFMA.FTZ R105, R105, -UR17, R67 ;  /* 0x8000001169697c23 */ /* 0x008fe20008010043 */
[C---:B------:R-:W-:Y:S02]  /*41c0*/  ISETP.GE.AND P3, PT, R69.reuse, R219, PT ;  /* 0x000000db4500720c */ /* 0x040fe40003f66270 */
[C---:B------:R-:W-:Y:S02]  /*41d0*/  ISETP.LT.OR P2, PT, R69.reuse, R231, P2 ;  /* 0x000000e74500720c */ /* 0x040fe40001741670 */
[C---:B------:R-:W-:Y:S01]  /*41e0*/  ISETP.LT.OR P6, PT, R69.reuse, R228, P6 ;  /* 0x000000e44500720c */ /* 0x040fe200037c1670 */
[----:B------:R-:W3:Y:S01]  /*41f0*/  I2F R137, R137 ;  /* 0x0000008900897306 */ /* 0x000ee20000201400 */
[C---:B------:R-:W-:Y:S01]  /*4200*/  ISETP.LT.OR P5, PT, R69.reuse, R225, P5 ;  /* 0x000000e14500720c */ /* 0x040fe20002fa1670 */
[----:B-1----:R-:W-:Y:S01]  /*4210*/  FFMA.FTZ R132, R132, -UR17, R41 ;  /* 0x8000001184847c23 */ /* 0x002fe20008010029 */
[----:B------:R-:W-:-:S02]  /*4220*/  ISETP.LT.OR P3, PT, R69, R222, P3 ;  /* 0x000000de4500720c */ /* 0x000fc40001f61670 */
[C---:B------:R-:W-:Y:S02]  /*4230*/  IADD3 R68, R101.reuse, 0x21, RZ ;  /* 0x0000002165447810 */ /* 0x040fe40007ffe0ff */
[----:B------:R-:W-:Y:S01]  /*4240*/  IABS R70, R70 ;  /* 0x0000004600467213 */ /* 0x000fe20000000000 */
[----:B----4-:R-:W-:Y:S01]  /*4250*/  FFMA.FTZ R80, R80, -UR17, R43 ;  /* 0x8000001150507c23 */ /* 0x010fe2000801002b */
[----:B------:R-:W-:Y:S01]  /*4260*/  IADD3 R64, R101, 0x28, RZ ;  /* 0x0000002865407810 */ /* 0x000fe20007ffe0ff */
[----:B------:R-:W-:Y:S01]  /*4270*/  IMAD.IADD R74, R223, 0x1, -R68 ;  /* 0x00000001df4a7824 */ /* 0x000fe200078e0a44 */
[----:B------:R-:W-:Y:S01]  /*4280*/  FSEL R105, R105, -INF , !P1 ;  /* 0xff80000069697808 */ /* 0x000fe20004800000 */
[-C--:B--2---:R-:W-:Y:S01]  /*4290*/  HMMA.16816.F32.BF16 R32, R20, R44.reuse, RZ ;  /* 0x0000002c1420723c */ /* 0x084fe200000418ff */
[----:B------:R-:W1:Y:S01]  /*42a0*/  I2F R70, R70 ;  /* 0x0000004600467306 */ /* 0x000e620000201400 */
[----:B------:R-:W-:Y:S01]  /*42b0*/  IMAD.IADD R65, R232, 0x1, -R64 ;  /* 0x00000001e8417824 */ /* 0x000fe200078e0a40 */
[----:B------:R-:W-:Y:S01]  /*42c0*/  FSEL R132, R132, -INF , !P0 ;  /* 0xff80000084847808 */ /* 0x000fe20004000000 */
[----:B---3--:R-:W-:Y:S01]  /*42d0*/  FFMA.FTZ R137, R137, -UR17, R48 ;  /* 0x8000001189897c23 */ /* 0x008fe20008010030 */
[----:B------:R-:W-:Y:S01]  /*42e0*/  IADD3 R48, R101, 0x29, RZ ;  /* 0x0000002965307810 */ /* 0x000fe20007ffe0ff */
[----:B------:R-:W-:Y:S01]  /*42f0*/  IMAD.IADD R66, R232, 0x1, -R68 ;  /* 0x00000001e8427824 */ /* 0x000fe200078e0a44 */
[----:B------:R-:W-:Y:S01]  /*4300*/  IABS R65, R65 ;  /* 0x0000004100417213 */ /* 0x000fe20000000000 */
[----:B------:R-:W-:Y:S01]  /*4310*/  HMMA.16816.F32.BF16 R52, R8, R44, RZ ;  /* 0x0000002c0834723c */ /* 0x000fe200000418ff */
[----:B------:R-:W-:Y:S01]  /*4320*/  FSEL R80, R80, -INF , !P4 ;  /* 0xff80000050507808 */ /* 0x000fe20006000000 */
[--C-:B------:R-:W-:Y:S01]  /*4330*/  IMAD.IADD R71, R232, 0x1, -R48.reuse ;  /* 0x00000001e8477824 */ /* 0x100fe200078e0a30 */
[----:B------:R-:W-:Y:S01]  /*4340*/  FSEL R137, R137, -INF , !P2 ;  /* 0xff80000089897808 */ /* 0x000fe20005000000 */
[----:B------:R-:W-:Y:S01]  /*4350*/  IMAD.IADD R97, R226, 0x1, -R48 ;  /* 0x00000001e2617824 */ /* 0x000fe200078e0a30 */
[----:B------:R-:W2:Y:S01]  /*4360*/  I2F R65, R65 ;  /* 0x0000004100417306 */ /* 0x000ea20000201400 */
[----:B------:R-:W-:Y:S01]  /*4370*/  ISETP.GE.AND P1, PT, R68, R230, PT ;  /* 0x000000e64400720c */ /* 0x000fe20003f26270 */
[--C-:B------:R-:W-:Y:S01]  /*4380*/  IMAD.IADD R44, R226, 0x1, -R69.reuse ;  /* 0x00000001e22c7824 */ /* 0x100fe200078e0a45 */
[C---:B------:R-:W-:Y:S01]  /*4390*/  ISETP.GE.AND P0, PT, R68.reuse, R227, PT ;  /* 0x000000e34400720c */ /* 0x040fe20003f06270 */
[C---:B------:R-:W-:Y:S01]  /*43a0*/  IMAD.IADD R69, R223.reuse, 0x1, -R69 ;  /* 0x00000001df457824 */ /* 0x040fe200078e0a45 */
[----:B------:R-:W-:Y:S01]  /*43b0*/  ISETP.GE.AND P4, PT, R68, R224, PT ;  /* 0x000000e04400720c */ /* 0x000fe20003f86270 */
[----:B-1----:R-:W-:Y:S01]  /*43c0*/  FFMA.FTZ R50, R70, -UR17, R50 ;  /* 0x8000001146327c23 */ /* 0x002fe20008010032 */
[----:B------:R-:W-:Y:S01]  /*43d0*/  IABS R40, R44 ;  /* 0x0000002c00287213 */ /* 0x000fe20000000000 */
[----:B------:R-:W-:Y:S01]  /*43e0*/  IMAD.IADD R112, R223, 0x1, -R48 ;  /* 0x00000001df707824 */ /* 0x000fe200078e0a30 */
[----:B------:R-:W-:-:S02]  /*43f0*/  IABS R69, R69 ;  /* 0x0000004500457213 */ /* 0x000fc40000000000 */
[-C--:B------:R-:W-:Y:S01]  /*4400*/  HMMA.16816.F32.BF16 R32, R24, R60.reuse, R32 ;  /* 0x0000003c1820723c */ /* 0x080fe20000041820 */
[----:B------:R-:W-:Y:S02]  /*4410*/  IADD3 R70, R101, 0x38, RZ ;  /* 0x0000003865467810 */ /* 0x000fe40007ffe0ff */
[----:B------:R-:W-:Y:S01]  /*4420*/  IMAD.MOV.U32 R67, RZ, RZ, R69 ;  /* 0x000000ffff437224 */ /* 0x000fe200078e0045 */
[----:B------:R-:W-:Y:S01]  /*4430*/  ISETP.GE.AND P2, PT, R68, R219, PT ;  /* 0x000000db4400720c */ /* 0x000fe20003f46270 */
[----:B------:R-:W-:Y:S01]  /*4440*/  IMAD.IADD R69, R226, 0x1, -R68 ;  /* 0x00000001e2457824 */ /* 0x000fe200078e0a44 */
[----:B------:R-:W-:Y:S01]  /*4450*/  ISETP.LT.OR P1, PT, R68, R231, P1 ;  /* 0x000000e74400720c */ /* 0x000fe20000f21670 */
[----:B--2---:R-:W-:Y:S01]  /*4460*/  FFMA.FTZ R28, R65, -UR17, R28 ;  /* 0x80000011411c7c23 */ /* 0x004fe2000801001c */
[----:B------:R-:W-:Y:S01]  /*4470*/  HMMA.16816.F32.BF16 R52, R12, R60, R52 ;  /* 0x0000003c0c34723c */ /* 0x000fe20000041834 */
[----:B------:R1:W2:Y:S01]  /*4480*/  I2F R60, R40 ;  /* 0x00000028003c7306 */ /* 0x0002a20000201400 */
[----:B------:R-:W-:-:S02]  /*4490*/  IABS R69, R69 ;  /* 0x0000004500457213 */ /* 0x000fc40000000000 */
[C---:B------:R-:W-:Y:S02]  /*44a0*/  ISETP.LT.OR P0, PT, R68.reuse, R228, P0 ;  /* 0x000000e44400720c */ /* 0x040fe40000701670 */
[C---:B------:R-:W-:Y:S01]  /*44b0*/  ISETP.LT.OR P4, PT, R68.reuse, R225, P4 ;  /* 0x000000e14400720c */ /* 0x040fe20002781670 */
[----:B------:R-:W-:Y:S01]  /*44c0*/  IMAD.IADD R61, R229, 0x1, -R68 ;  /* 0x00000001e53d7824 */ /* 0x000fe200078e0a44 */
[----:B------:R-:W-:Y:S01]  /*44d0*/  ISETP.LT.OR P2, PT, R68, R222, P2 ;  /* 0x000000de4400720c */ /* 0x000fe20001741670 */
[----:B------:R-:W-:Y:S01]  /*44e0*/  IMAD.MOV.U32 R75, RZ, RZ, R69 ;  /* 0x000000ffff4b7224 */ /* 0x000fe200078e0045 */
[----:B------:R-:W-:Y:S01]  /*44f0*/  IABS R69, R71 ;  /* 0x0000004700457213 */ /* 0x000fe20000000000 */
[----:B------:R-:W3:Y:S01]  /*4500*/  I2F R67, R67 ;  /* 0x0000004300437306 */ /* 0x000ee20000201400 */
[----:B------:R-:W-:Y:S02]  /*4510*/  IABS R71, R74 ;  /* 0x0000004a00477213 */ /* 0x000fe40000000000 */
[----:B------:R-:W-:Y:S01]  /*4520*/  IABS R61, R61 ;  /* 0x0000003d003d7213 */ /* 0x000fe20000000000 */
[----:B------:R-:W-:Y:S01]  /*4530*/  IMAD.MOV.U32 R74, RZ, RZ, R69 ;  /* 0x000000ffff4a7224 */ /* 0x000fe200078e0045 */
[----:B------:R-:W-:Y:S01]  /*4540*/  IADD3 R69, R101, 0x31, RZ ;  /* 0x0000003165457810 */ /* 0x000fe20007ffe0ff */
[----:B-1----:R-:W-:Y:S01]  /*4550*/  HMMA.16816.F32.BF16 R40, R8, R46, RZ ;  /* 0x0000002e0828723c */ /* 0x002fe200000418ff */
[----:B--2---:R-:W-:Y:S01]  /*4560*/  FFMA.FTZ R36, R60, -UR17, R36 ;  /* 0x800000113c247c23 */ /* 0x004fe20008010024 */
[----:B------:R-:W1:Y:S01]  /*4570*/  I2F R71, R71 ;  /* 0x0000004700477306 */ /* 0x000e620000201400 */
[----:B------:R-:W-:Y:S01]  /*4580*/  IMAD.IADD R60, R229, 0x1, -R64 ;  /* 0x00000001e53c7824 */ /* 0x000fe200078e0a40 */
[----:B------:R-:W-:-:S02]  /*4590*/  FSEL R115, R50, -INF , !P6 ;  /* 0xff80000032737808 */ /* 0x000fc40007000000 */
[----:B------:R-:W-:Y:S01]  /*45a0*/  FSEL R86, R36, -INF , !P5 ;  /* 0xff80000024567808 */ /* 0x000fe20006800000 */
[----:B------:R-:W-:Y:S01]  /*45b0*/  IMAD.IADD R36, R223, 0x1, -R64 ;  /* 0x00000001df247824 */ /* 0x000fe200078e0a40 */
[----:B------:R-:W-:Y:S01]  /*45c0*/  HMMA.16816.F32.BF16 R44, R20, R46, RZ ;  /* 0x0000002e142c723c */ /* 0x000fe200000418ff */
[----:B------:R-:W-:Y:S01]  /*45d0*/  IABS R60, R60 ;  /* 0x0000003c003c7213 */ /* 0x000fe20000000000 */
[----:B------:R-:W2:Y:S01]  /*45e0*/  I2F R61, R61 ;  /* 0x0000003d003d7306 */ /* 0x000ea20000201400 */
[----:B---3--:R-:W-:Y:S01]  /*45f0*/  FFMA.FTZ R38, R67, -UR17, R38 ;  /* 0x8000001143267c23 */ /* 0x008fe20008010026 */
[----:B------:R-:W-:Y:S02]  /*4600*/  IADD3 R67, R101, 0x39, RZ ;  /* 0x0000003965437810 */ /* 0x000fe40007ffe0ff */
[----:B------:R-:W-:Y:S02]  /*4610*/  IABS R36, R36 ;  /* 0x0000002400247213 */ /* 0x000fe40000000000 */
[----:B------:R-:W-:-:S02]  /*4620*/  IABS R66, R66 ;  /* 0x0000004200427213 */ /* 0x000fc40000000000 */
[----:B------:R-:W3:Y:S01]  /*4630*/  I2F R60, R60 ;  /* 0x0000003c003c7306 */ /* 0x000ee20000201400 */
[----:B-1----:R-:W-:Y:S01]  /*4640*/  FFMA.FTZ R39, R71, -UR17, R39 ;  /* 0x8000001147277c23 */ /* 0x002fe20008010027 */
[----:B------:R-:W-:Y:S01]  /*4650*/  ISETP.GE.AND P6, PT, R64, R230, PT ;  /* 0x000000e64000720c */ /* 0x000fe20003fc6270 */
[----:B------:R-:W-:Y:S01]  /*4660*/  IMAD.MOV.U32 R103, RZ, RZ, R36 ;  /* 0x000000ffff677224 */ /* 0x000fe200078e0024 */
[----:B------:R-:W-:Y:S01]  /*4670*/  IABS R97, R97 ;  /* 0x0000006100617213 */ /* 0x000fe20000000000 */
[----:B------:R-:W-:Y:S01]  /*4680*/  IMAD.IADD R36, R229, 0x1, -R48 ;  /* 0x00000001e5247824 */ /* 0x000fe200078e0a30 */
[----:B------:R-:W-:Y:S01]  /*4690*/  HMMA.16816.F32.BF16 R40, R12, R62, R40 ;  /* 0x0000003e0c28723c */ /* 0x000fe20000041828 */
[----:B------:R-:W-:Y:S01]  /*46a0*/  IABS R112, R112 ;  /* 0x0000007000707213 */ /* 0x000fe20000000000 */
[----:B--2---:R-:W-:Y:S01]  /*46b0*/  FFMA.FTZ R51, R61, -UR17, R51 ;  /* 0x800000113d337c23 */ /* 0x004fe20008010033 */
[----:B------:R-:W1:Y:S01]  /*46c0*/  I2F R75, R75 ;  /* 0x0000004b004b7306 */ /* 0x000e620000201400 */
[----:B------:R-:W-:Y:S01]  /*46d0*/  IMAD.IADD R61, R232, 0x1, -R67 ;  /* 0x00000001e83d7824 */ /* 0x000fe200078e0a43 */
[----:B------:R-:W-:-:S02]  /*46e0*/  IADD3 R72, R101, 0x30, RZ ;  /* 0x0000003065487810 */ /* 0x000fc40007ffe0ff */
[----:B------:R-:W-:Y:S01]  /*46f0*/  ISETP.LT.OR P6, PT, R64, R231, P6 ;  /* 0x000000e74000720c */ /* 0x000fe200037c1670 */
[----:B------:R-:W-:Y:S01]  /*4700*/  HMMA.16816.F32.BF16 R44, R24, R62, R44 ;  /* 0x0000003e182c723c */ /* 0x000fe2000004182c */
[----:B------:R-:W-:Y:S01]  /*4710*/  IABS R61, R61 ;  /* 0x0000003d003d7213 */ /* 0x000fe20000000000 */
[----:B---3--:R-:W-:Y:S01]  /*4720*/  FFMA.FTZ R30, R60, -UR17, R30 ;  /* 0x800000113c1e7c23 */ /* 0x008fe2000801001e */
[----:B------:R-:W2:Y:S01]  /*4730*/  I2F R74, R74 ;  /* 0x0000004a004a7306 */ /* 0x000ea20000201400 */
[----:B------:R-:W-:Y:S01]  /*4740*/  IABS R36, R36 ;  /* 0x0000002400247213 */ /* 0x000fe20000000000 */
[----:B------:R-:W-:Y:S01]  /*4750*/  IMAD.IADD R73, R232, 0x1, -R72 ;  /* 0x00000001e8497824 */ /* 0x000fe200078e0a48 */
[----:B------:R-:W-:Y:S01]  /*4760*/  FSEL R141, R28, -INF , !P6 ;  /* 0xff8000001c8d7808 */ /* 0x000fe20007000000 */
[----:B------:R-:W-:Y:S01]  /*4770*/  IMAD.IADD R62, R232, 0x1, -R69 ;  /* 0x00000001e83e7824 */ /* 0x000fe200078e0a45 */
[----:B------:R-:W-:Y:S01]  /*4780*/  FSEL R99, R38, -INF , !P3 ;  /* 0xff80000026637808 */ /* 0x000fe20005800000 */
[----:B------:R-:W-:Y:S01]  /*4790*/  IMAD.IADD R63, R226, 0x1, -R64 ;  /* 0x00000001e23f7824 */ /* 0x000fe200078e0a40 */
[C---:B------:R-:W-:Y:S01]  /*47a0*/  ISETP.GE.AND P3, PT, R64.reuse, R224, PT ;  /* 0x000000e04000720c */ /* 0x040fe20003f66270 */
[----:B------:R-:W3:Y:S01]  /*47b0*/  I2F R65, R61 ;  /* 0x0000003d00417306 */ /* 0x000ee20000201400 */
[----:B------:R-:W-:Y:S01]  /*47c0*/  IABS R62, R62 ;  /* 0x0000003e003e7213 */ /* 0x000fe20000000000 */
[----:B------:R-:W-:Y:S01]  /*47d0*/  IMAD.IADD R28, R229, 0x1, -R72 ;  /* 0x00000001e51c7824 */ /* 0x000fe200078e0a48 */
[----:B------:R-:W-:Y:S01]  /*47e0*/  IABS R63, R63 ;  /* 0x0000003f003f7213 */ /* 0x000fe20000000000 */
[----:B-1----:R-:W-:Y:S01]  /*47f0*/  FFMA.FTZ R37, R75, -UR17, R37 ;  /* 0x800000114b257c23 */ /* 0x002fe20008010025 */
[----:B------:R-:W-:-:S02]  /*4800*/  ISETP.LT.OR P3, PT, R64, R225, P3 ;  /* 0x000000e14000720c */ /* 0x000fc40001f61670 */
[----:B------:R-:W-:Y:S01]  /*4810*/  IABS R28, R28 ;  /* 0x0000001c001c7213 */ /* 0x000fe20000000000 */
[----:B------:R1:W4:Y:S01]  /*4820*/  I2F R71, R62 ;  /* 0x0000003e00477306 */ /* 0x0003220000201400 */
[----:B------:R-:W-:Y:S01]  /*4830*/  IMAD.MOV.U32 R50, RZ, RZ, R63 ;  /* 0x000000ffff327224 */ /* 0x000fe200078e003f */
[----:B------:R-:W-:Y:S01]  /*4840*/  ISETP.GE.AND P5, PT, R64, R227, PT ;  /* 0x000000e34000720c */ /* 0x000fe20003fa6270 */
[----:B--2---:R-:W-:Y:S01]  /*4850*/  FFMA.FTZ R74, R74, -UR17, R29 ;  /* 0x800000114a4a7c23 */ /* 0x004fe2000801001d */
[----:B------:R-:W-:Y:S01]  /*4860*/  FSEL R123, R51, -INF , !P0 ;  /* 0xff800000337b7808 */ /* 0x000fe20004000000 */
[----:B------:R-:W-:Y:S01]  /*4870*/  IMAD.IADD R29, R223, 0x1, -R72 ;  /* 0x00000001df1d7824 */ /* 0x000fe200078e0a48 */
[----:B------:R-:W-:Y:S02]  /*4880*/  FSEL R85, R37, -INF , !P4 ;  /* 0xff80000025557808 */ /* 0x000fe40006000000 */
[----:B------:R-:W2:Y:S01]  /*4890*/  I2F R50, R50 ;  /* 0x0000003200327306 */ /* 0x000ea20000201400 */
[----:B------:R-:W-:Y:S01]  /*48a0*/  FSEL R98, R39, -INF , !P2 ;  /* 0xff80000027627808 */ /* 0x000fe20005000000 */
[----:B---3--:R-:W-:Y:S01]  /*48b0*/  FFMA.FTZ R45, R65, -UR17, R45 ;  /* 0x80000011412d7c23 */ /* 0x008fe2000801002d */
[----:B------:R-:W-:-:S02]  /*48c0*/  ISETP.GE.AND P0, PT, R48, R230, PT ;  /* 0x000000e63000720c */ /* 0x000fc40003f06270 */
[C---:B------:R-:W-:Y:S02]  /*48d0*/  ISETP.GE.AND P4, PT, R48.reuse, R227, PT ;  /* 0x000000e33000720c */ /* 0x040fe40003f86270 */
[----:B------:R-:W-:Y:S01]  /*48e0*/  ISETP.GE.AND P2, PT, R48, R224, PT ;  /* 0x000000e03000720c */ /* 0x000fe20003f46270 */
[----:B-1----:R-:W-:Y:S01]  /*48f0*/  IMAD.IADD R62, R232, 0x1, -R70 ;  /* 0x00000001e83e7824 */ /* 0x002fe200078e0a46 */
[----:B------:R-:W1:Y:S01]  /*4900*/  I2F R66, R66 ;  /* 0x0000004200427306 */ /* 0x000e620000201400 */
[----:B------:R-:W-:Y:S01]  /*4910*/  ISETP.GE.AND P6, PT, R48, R219, PT ;  /* 0x000000db3000720c */ /* 0x000fe20003fc6270 */
[----:B----4-:R-:W-:Y:S01]  /*4920*/  FFMA.FTZ R71, R71, -UR17, R33 ;  /* 0x8000001147477c23 */ /* 0x010fe20008010021 */
[----:B------:R-:W-:Y:S01]  /*4930*/  IABS R29, R29 ;  /* 0x0000001d001d7213 */ /* 0x000fe20000000000 */
[----:B------:R-:W-:Y:S01]  /*4940*/  IMAD.IADD R33, R226, 0x1, -R67 ;  /* 0x00000001e2217824 */ /* 0x000fe200078e0a43 */
[----:B------:R-:W-:Y:S01]  /*4950*/  IABS R62, R62 ;  /* 0x0000003e003e7213 */ /* 0x000fe20000000000 */
[----:B--2---:R-:W-:-:S02]  /*4960*/  FFMA.FTZ R16, R50, -UR17, R16 ;  /* 0x8000001132107c23 */ /* 0x004fc40008010010 */
[----:B------:R-:W2:Y:S01]  /*4970*/  I2F R97, R97 ;  /* 0x0000006100617306 */ /* 0x000ea20000201400 */
[-C--:B------:R-:W-:Y:S02]  /*4980*/  ISETP.LT.OR P5, PT, R64, R228.reuse, P5 ;  /* 0x000000e44000720c */ /* 0x080fe40002fa1670 */
[----:B------:R-:W-:Y:S02]  /*4990*/  ISETP.LT.OR P0, PT, R48, R231, P0 ;  /* 0x000000e73000720c */ /* 0x000fe40000701670 */
[----:B------:R-:W-:Y:S01]  /*49a0*/  FSEL R94, R16, -INF , !P3 ;  /* 0xff800000105e7808 */ /* 0x000fe20005800000 */
[----:B------:R-:W-:Y:S01]  /*49b0*/  IMAD.MOV.U32 R16, RZ, RZ, R28 ;  /* 0x000000ffff107224 */ /* 0x000fe200078e001c */
[----:B------:R-:W-:Y:S01]  /*49c0*/  ISETP.LT.OR P4, PT, R48, R228, P4 ;  /* 0x000000e43000720c */ /* 0x000fe20002781670 */
[----:B------:R3:W4:Y:S01]  /*49d0*/  I2F R68, R62 ;  /* 0x0000003e00447306 */ /* 0x0007220000201400 */
[----:B-1----:R-:W-:Y:S01]  /*49e0*/  FFMA.FTZ R49, R66, -UR17, R49 ;  /* 0x8000001142317c23 */ /* 0x002fe20008010031 */
[C---:B------:R-:W-:Y:S01]  /*49f0*/  ISETP.LT.OR P2, PT, R48.reuse, R225, P2 ;  /* 0x000000e13000720c */ /* 0x040fe20001741670 */
[----:B------:R-:W-:Y:S01]  /*4a00*/  IMAD.IADD R28, R229, 0x1, -R69 ;  /* 0x00000001e51c7824 */ /* 0x000fe200078e0a45 */
[----:B------:R-:W-:-:S02]  /*4a10*/  ISETP.LT.OR P6, PT, R48, R222, P6 ;  /* 0x000000de3000720c */ /* 0x000fc400037c1670 */
[----:B------:R-:W-:Y:S02]  /*4a20*/  FSEL R140, R49, -INF , !P1 ;  /* 0xff800000318c7808 */ /* 0x000fe40004800000 */
[----:B------:R-:W1:Y:S01]  /*4a30*/  I2F R112, R112 ;  /* 0x0000007000707306 */ /* 0x000e620000201400 */
[----:B------:R-:W-:Y:S01]  /*4a40*/  LDSM.16.M88.4 R48, [R213+0x1000] ;  /* 0x00100000d530783b */ /* 0x000fe20000000200 */
[----:B--2---:R-:W-:Y:S01]  /*4a50*/  FFMA.FTZ R97, R97, -UR17, R17 ;  /* 0x8000001161617c23 */ /* 0x004fe20008010011 */
[----:B------:R-:W-:Y:S01]  /*4a60*/  FSEL R135, R30, -INF , !P5 ;  /* 0xff8000001e877808 */ /* 0x000fe20006800000 */
[----:B------:R-:W-:Y:S01]  /*4a70*/  IMAD.MOV.U32 R17, RZ, RZ, R29 ;  /* 0x000000ffff117224 */ /* 0x000fe200078e001d */
[----:B------:R-:W-:Y:S02]  /*4a80*/  IABS R73, R73 ;  /* 0x0000004900497213 */ /* 0x000fe40000000000 */
[----:B------:R-:W-:Y:S01]  /*4a90*/  ISETP.GE.AND P1, PT, R64, R219, PT ;  /* 0x000000db4000720c */ /* 0x000fe20003f26270 */
[----:B---3--:R-:W2:Y:S01]  /*4aa0*/  LDSM.16.M88.4 R60, [R215+0x3000] ;  /* 0x00300000d73c783b */ /* 0x008ea20000000200 */
[----:B------:R-:W3:Y:S01]  /*4ab0*/  I2F R136, R36 ;  /* 0x0000002400887306 */ /* 0x000ee20000201400 */
[----:B------:R-:W-:Y:S01]  /*4ac0*/  IABS R33, R33 ;  /* 0x0000002100217213 */ /* 0x000fe20000000000 */
[----:B----4-:R-:W-:Y:S01]  /*4ad0*/  FFMA.FTZ R44, R68, -UR17, R44 ;  /* 0x80000011442c7c23 */ /* 0x010fe2000801002c */
[----:B------:R-:W-:-:S02]  /*4ae0*/  ISETP.LT.OR P1, PT, R64, R222, P1 ;  /* 0x000000de4000720c */ /* 0x000fc40000f21670 */
[----:B------:R-:W-:Y:S01]  /*4af0*/  IADD3 R64, R101, 0x40, RZ ;  /* 0x0000004065407810 */ /* 0x000fe20007ffe0ff */
[----:B-1----:R-:W-:Y:S01]  /*4b00*/  FFMA.FTZ R112, R112, -UR17, R19 ;  /* 0x8000001170707c23 */ /* 0x002fe20008010013 */
[----:B------:R-:W-:Y:S01]  /*4b10*/  IABS R19, R28 ;  /* 0x0000001c00137213 */ /* 0x000fe20000000000 */
[----:B------:R-:W1:Y:S01]  /*4b20*/  I2F R103, R103 ;  /* 0x0000006700677306 */ /* 0x000e620000201400 */
[----:B------:R-:W-:Y:S01]  /*4b30*/  ISETP.GE.AND P5, PT, R72, R230, PT ;  /* 0x000000e64800720c */ /* 0x000fe20003fa6270 */
[----:B------:R-:W-:Y:S01]  /*4b40*/  IMAD.IADD R66, R232, 0x1, -R64 ;  /* 0x00000001e8427824 */ /* 0x000fe200078e0a40 */
[----:B------:R-:W-:Y:S02]  /*4b50*/  FSEL R142, R74, -INF , !P0 ;  /* 0xff8000004a8e7808 */ /* 0x000fe40004000000 */
[----:B------:R-:W-:Y:S01]  /*4b60*/  ISETP.LT.OR P5, PT, R72, R231, P5 ;  /* 0x000000e74800720c */ /* 0x000fe20002fa1670 */
[----:B---3--:R-:W-:Y:S02]  /*4b70*/  FFMA.FTZ R136, R136, -UR17, R31 ;  /* 0x8000001188887c23 */ /* 0x008fe4000801001f */
[----:B------:R-:W3:Y:S01]  /*4b80*/  I2F R73, R73 ;  /* 0x0000004900497306 */ /* 0x000ee20000201400 */
[----:B------:R-:W-:-:S02]  /*4b90*/  ISETP.GE.AND P3, PT, R72, R227, PT ;  /* 0x000000e34800720c */ /* 0x000fc40003f66270 */
[----:B------:R-:W-:Y:S02]  /*4ba0*/  ISETP.GE.AND P0, PT, R72, R219, PT ;  /* 0x000000db4800720c */ /* 0x000fe40003f06270 */
[----:B------:R-:W-:Y:S02]  /*4bb0*/  FSEL R112, R112, -INF , !P6 ;  /* 0xff80000070707808 */ /* 0x000fe40007000000 */
[----:B------:R-:W-:Y:S01]  /*4bc0*/  ISETP.GE.AND P6, PT, R69, R224, PT ;  /* 0x000000e04500720c */ /* 0x000fe20003fc6270 */
[----:B------:R-:W4:Y:S01]  /*4bd0*/  I2F R16, R16 ;  /* 0x0000001000107306 */ /* 0x000f220000201400 */
[----:B-1----:R-:W-:Y:S01]  /*4be0*/  FFMA.FTZ R103, R103, -UR17, R18 ;  /* 0x8000001167677c23 */ /* 0x002fe20008010012 */
[----:B------:R-:W-:Y:S01]  /*4bf0*/  FSEL R136, R136, -INF , !P4 ;  /* 0xff80000088887808 */ /* 0x000fe20006000000 */
[----:B------:R-:W-:Y:S01]  /*4c00*/  IMAD.IADD R18, R226, 0x1, -R72 ;  /* 0x00000001e2127824 */ /* 0x000fe200078e0a48 */
[----:B------:R-:W-:Y:S02]  /*4c10*/  FSEL R97, R97, -INF , !P2 ;  /* 0xff80000061617808 */ /* 0x000fe40005000000 */
[----:B------:R-:W-:-:S02]  /*4c20*/  FSEL R103, R103, -INF , !P1 ;  /* 0xff80000067677808 */ /* 0x000fc40004800000 */
[----:B------:R-:W-:Y:S01]  /*4c30*/  IABS R18, R18 ;  /* 0x0000001200127213 */ /* 0x000fe20000000000 */
[----:B---3--:R-:W-:Y:S01]  /*4c40*/  FFMA.FTZ R73, R73, -UR17, R32 ;  /* 0x8000001149497c23 */ /* 0x008fe20008010020 */
[----:B------:R-:W1:Y:S01]  /*4c50*/  I2F R17, R17 ;  /* 0x0000001100117306 */ /* 0x000e620000201400 */
[----:B------:R-:W-:Y:S01]  /*4c60*/  IMAD.MOV.U32 R32, RZ, RZ, R19 ;  /* 0x000000ffff207224 */ /* 0x000fe200078e0013 */
[----:B------:R-:W-:Y:S01]  /*4c70*/  ISETP.GE.AND P1, PT, R72, R224, PT ;  /* 0x000000e04800720c */ /* 0x000fe20003f26270 */
[----:B------:R-:W-:Y:S01]  /*4c80*/  IMAD.IADD R19, R229, 0x1, -R70 ;  /* 0x00000001e5137824 */ /* 0x000fe200078e0a46 */
[----:B--2---:R-:W-:Y:S01]  /*4c90*/  HMMA.16816.F32.BF16 R36, R20, R60, RZ ;  /* 0x0000003c1424723c */ /* 0x004fe200000418ff */
[----:B------:R-:W-:Y:S01]  /*4ca0*/  FSEL R146, R73, -INF , !P5 ;  /* 0xff80000049927808 */ /* 0x000fe20006800000 */
[----:B----4-:R-:W-:Y:S01]  /*4cb0*/  FFMA.FTZ R16, R16, -UR17, R34 ;  /* 0x8000001110107c23 */ /* 0x010fe20008010022 */
[----:B------:R-:W-:Y:S01]  /*4cc0*/  ISETP.LT.OR P3, PT, R72, R228, P3 ;  /* 0x000000e44800720c */ /* 0x000fe20001f61670 */
[----:B------:R-:W2:Y:S01]  /*4cd0*/  I2F R18, R18 ;  /* 0x0000001200127306 */ /* 0x000ea20000201400 */
[----:B------:R-:W-:Y:S01]  /*4ce0*/  IMAD.IADD R34, R226, 0x1, -R70 ;  /* 0x00000001e2227824 */ /* 0x000fe200078e0a46 */
[----:B------:R-:W-:-:S02]  /*4cf0*/  IABS R19, R19 ;  /* 0x0000001300137213 */ /* 0x000fc40000000000 */
[----:B------:R-:W-:Y:S01]  /*4d00*/  HMMA.16816.F32.BF16 R28, R8, R60, RZ ;  /* 0x0000003c081c723c */ /* 0x000fe200000418ff */
[C---:B------:R-:W-:Y:S02]  /*4d10*/  ISETP.LT.OR P1, PT, R72.reuse, R225, P1 ;  /* 0x000000e14800720c */ /* 0x040fe40000f21670 */
[----:B------:R-:W-:Y:S01]  /*4d20*/  IABS R34, R34 ;  /* 0x0000002200227213 */ /* 0x000fe20000000000 */
[----:B------:R-:W3:Y:S01]  /*4d30*/  I2F R32, R32 ;  /* 0x0000002000207306 */ /* 0x000ee20000201400 */
[----:B-1----:R-:W-:Y:S01]  /*4d40*/  FFMA.FTZ R17, R17, -UR17, R54 ;  /* 0x8000001111117c23 */ /* 0x002fe20008010036 */
[----:B------:R-:W-:Y:S01]  /*4d50*/  ISETP.LT.OR P0, PT, R72, R222, P0 ;  /* 0x000000de4800720c */ /* 0x000fe20000701670 */
[--C-:B------:R-:W-:Y:S01]  /*4d60*/  IMAD.IADD R61, R223, 0x1, -R69.reuse ;  /* 0x00000001df3d7824 */ /* 0x100fe200078e0a45 */
[C---:B------:R-:W-:Y:S01]  /*4d70*/  ISETP.GE.AND P4, PT, R69.reuse, R230, PT ;  /* 0x000000e64500720c */ /* 0x040fe20003f86270 */
[----:B------:R-:W-:Y:S01]  /*4d80*/  IMAD.IADD R60, R226, 0x1, -R69 ;  /* 0x00000001e23c7824 */ /* 0x000fe200078e0a45 */
[----:B------:R-:W-:Y:S01]  /*4d90*/  ISETP.GE.AND P2, PT, R69, R227, PT ;  /* 0x000000e34500720c */ /* 0x000fe20003f46270 */
[----:B------:R-:W-:Y:S01]  /*4da0*/  IMAD.IADD R54, R229, 0x1, -R67 ;  /* 0x00000001e5367824 */ /* 0x000fe200078e0a43 */
[----:B------:R-:W-:Y:S01]  /*4db0*/  IABS R61, R61 ;  /* 0x0000003d003d7213 */ /* 0x000fe20000000000 */
[----:B--2---:R-:W-:Y:S01]  /*4dc0*/  FFMA.FTZ R18, R18, -UR17, R52 ;  /* 0x8000001112127c23 */ /* 0x004fe20008010034 */
[----:B------:R-:W-:Y:S01]  /*4dd0*/  IABS R60, R60 ;  /* 0x0000003c003c7213 */ /* 0x000fe20000000000 */
[----:B------:R-:W1:Y:S01]  /*4de0*/  I2F R52, R19 ;  /* 0x0000001300347306 */ /* 0x000e620000201400 */
[----:B------:R-:W-:Y:S01]  /*4df0*/  HMMA.16816.F32.BF16 R36, R24, R48, R36 ;  /* 0x000000301824723c */ /* 0x000fe20000041824 */
[C---:B------:R-:W-:Y:S01]  /*4e00*/  ISETP.GE.AND P5, PT, R69.reuse, R219, PT ;  /* 0x000000db4500720c */ /* 0x040fe20003fa6270 */
[----:B------:R-:W-:Y:S01]  /*4e10*/  LDSM.16.M88.4 R72, [R213+0x1400] ;  /* 0x00140000d548783b */ /* 0x000fe20000000200 */
[C---:B------:R-:W-:Y:S01]  /*4e20*/  ISETP.LT.OR P6, PT, R69.reuse, R225, P6 ;  /* 0x000000e14500720c */ /* 0x040fe200037c1670 */
[----:B---3--:R-:W-:Y:S01]  /*4e30*/  FFMA.FTZ R139, R32, -UR17, R35 ;  /* 0x80000011208b7c23 */ /* 0x008fe20008010023 */
[----:B------:R-:W-:-:S02]  /*4e40*/  ISETP.LT.OR P4, PT, R69, R231, P4 ;  /* 0x000000e74500720c */ /* 0x000fc40002781670 */
[----:B------:R-:W2:Y:S01]  /*4e50*/  I2F R61, R61 ;  /* 0x0000003d003d7306 */ /* 0x000ea20000201400 */
[----:B------:R-:W-:Y:S01]  /*4e60*/  HMMA.16816.F32.BF16 R28, R12, R48, R28 ;  /* 0x000000300c1c723c */ /* 0x000fe2000004181c */
[C---:B------:R-:W-:Y:S02]  /*4e70*/  ISETP.LT.OR P2, PT, R69.reuse, R228, P2 ;  /* 0x000000e44500720c */ /* 0x040fe40001741670 */
[----:B------:R-:W-:Y:S01]  /*4e80*/  ISETP.LT.OR P5, PT, R69, R222, P5 ;  /* 0x000000de4500720c */ /* 0x000fe20002fa1670 */
[C---:B------:R-:W-:Y:S01]  /*4e90*/  IMAD.IADD R69, R223.reuse, 0x1, -R67 ;  /* 0x00000001df457824 */ /* 0x040fe200078e0a43 */
[----:B------:R-:W-:Y:S02]  /*4ea0*/  FSEL R138, R16, -INF , !P3 ;  /* 0xff800000108a7808 */ /* 0x000fe40005800000 */
[----:B------:R-:W3:Y:S01]  /*4eb0*/  I2F R60, R60 ;  /* 0x0000003c003c7306 */ /* 0x000ee20000201400 */
[----:B------:R-:W-:Y:S01]  /*4ec0*/  IMAD.IADD R48, R223, 0x1, -R70 ;  /* 0x00000001df307824 */ /* 0x000fe200078e0a46 */
[----:B------:R-:W-:Y:S01]  /*4ed0*/  FSEL R118, R18, -INF , !P1 ;  /* 0xff80000012767808 */ /* 0x000fe20004800000 */
[----:B------:R-:W-:Y:S01]  /*4ee0*/  IMAD.MOV.U32 R49, RZ, RZ, R34 ;  /* 0x000000ffff317224 */ /* 0x000fe200078e0022 */
[----:B------:R-:W-:Y:S01]  /*4ef0*/  FSEL R128, R17, -INF , !P0 ;  /* 0xff80000011807808 */ /* 0x000fe20004000000 */
[----:B-1----:R-:W-:Y:S01]  /*4f00*/  FFMA.FTZ R46, R52, -UR17, R46 ;  /* 0x80000011342e7c23 */ /* 0x002fe2000801002e */
[----:B------:R-:W-:Y:S01]  /*4f10*/  IABS R48, R48 ;  /* 0x0000003000307213 */ /* 0x000fe20000000000 */
[----:B------:R-:W-:Y:S01]  /*4f20*/  HMMA.16816.F32.BF16 R16, R8, R62, RZ ;  /* 0x0000003e0810723c */ /* 0x000fe200000418ff */
[----:B--2---:R-:W-:Y:S01]  /*4f30*/  FFMA.FTZ R55, R61, -UR17, R55 ;  /* 0x800000113d377c23 */ /* 0x004fe20008010037 */
[----:B------:R-:W1:Y:S01]  /*4f40*/  I2F R49, R49 ;  /* 0x0000003100317306 */ /* 0x000e620000201400 */
[----:B------:R-:W-:Y:S01]  /*4f50*/  IMAD.IADD R61, R229, 0x1, -R64 ;  /* 0x00000001e53d7824 */ /* 0x000fe200078e0a40 */
[----:B------:R-:W-:-:S02]  /*4f60*/  IABS R66, R66 ;  /* 0x0000004200427213 */ /* 0x000fc40000000000 */
[----:B------:R-:W-:Y:S02]  /*4f70*/  IABS R69, R69 ;  /* 0x0000004500457213 */ /* 0x000fe40000000000 */
[----:B------:R-:W-:Y:S01]  /*4f80*/  IABS R61, R61 ;  /* 0x0000003d003d7213 */ /* 0x000fe20000000000 */
[----:B---3--:R-:W-:Y:S01]  /*4f90*/  FFMA.FTZ R60, R60, -UR17, R53 ;  /* 0x800000113c3c7c23 */ /* 0x008fe20008010035 */
[----:B------:R-:W2:Y:S01]  /*4fa0*/  I2F R48, R48 ;  /* 0x0000003000307306 */ /* 0x000ea20000201400 */
[----:B------:R-:W-:Y:S01]  /*4fb0*/  IMAD.MOV.U32 R53, RZ, RZ, R33 ;  /* 0x000000ffff357224 */ /* 0x000fe200078e0021 */
[----:B------:R-:W-:Y:S01]  /*4fc0*/  ISETP.GE.AND P3, PT, R70, R230, PT ;  /* 0x000000e64600720c */ /* 0x000fe20003f66270 */
[----:B------:R-:W-:Y:S01]  /*4fd0*/  IMAD.MOV.U32 R145, RZ, RZ, R61 ;  /* 0x000000ffff917224 */ /* 0x000fe200078e003d */
[----:B------:R-:W-:Y:S01]  /*4fe0*/  HMMA.16816.F32.BF16 R32, R20, R62, RZ ;  /* 0x0000003e1420723c */ /* 0x000fe200000418ff */
[----:B------:R-:W-:Y:S02]  /*4ff0*/  FSEL R119, R60, -INF , !P6 ;  /* 0xff8000003c777808 */ /* 0x000fe40007000000 */
[----:B------:R-:W3:Y:S01]  /*5000*/  LDSM.16.M88.4 R60, [R215+0x3400] ;  /* 0x00340000d73c783b */ /* 0x000ee20000000200 */
[----:B------:R-:W4:Y:S01]  /*5010*/  I2F R53, R53 ;  /* 0x0000003500357306 */ /* 0x000f220000201400 */
[----:B------:R-:W-:Y:S01]  /*5020*/  ISETP.LT.OR P3, PT, R70, R231, P3 ;  /* 0x000000e74600720c */ /* 0x000fe20001f61670 */
[----:B-1----:R-:W-:Y:S01]  /*5030*/  FFMA.FTZ R40, R49, -UR17, R40 ;  /* 0x8000001131287c23 */ /* 0x002fe20008010028 */
[----:B------:R-:W-:-:S02]  /*5040*/  FSEL R147, R71, -INF , !P4 ;  /* 0xff80000047937808 */ /* 0x000fc40006000000 */
[----:B------:R-:W-:Y:S01]  /*5050*/  FSEL R139, R139, -INF , !P2 ;  /* 0xff8000008b8b7808 */ /* 0x000fe20005000000 */
[-C--:B------:R-:W-:Y:S01]  /*5060*/  HMMA.16816.F32.BF16 R16, R12, R50.reuse, R16 ;  /* 0x000000320c10723c */ /* 0x080fe20000041810 */
[C---:B------:R-:W-:Y:S01]  /*5070*/  ISETP.GE.AND P1, PT, R70.reuse, R227, PT ;  /* 0x000000e34600720c */ /* 0x040fe20003f26270 */
[----:B------:R-:W1:Y:S01]  /*5080*/  I2F R145, R145 ;  /* 0x0000009100917306 */ /* 0x000e620000201400 */
[----:B------:R-:W-:Y:S01]  /*5090*/  ISETP.GE.AND P0, PT, R70, R224, PT ;  /* 0x000000e04600720c */ /* 0x000fe20003f06270 */
[----:B--2---:R-:W-:Y:S01]  /*50a0*/  FFMA.FTZ R48, R48, -UR17, R42 ;  /* 0x8000001130307c23 */ /* 0x004fe2000801002a */
[----:B------:R-:W-:Y:S02]  /*50b0*/  ISETP.GE.AND P4, PT, R70, R219, PT ;  /* 0x000000db4600720c */ /* 0x000fe40003f86270 */
[----:B------:R-:W-:Y:S02]  /*50c0*/  ISETP.GE.AND P2, PT, R67, R230, PT ;  /* 0x000000e64300720c */ /* 0x000fe40003f46270 */
[----:B------:R-:W-:Y:S01]  /*50d0*/  FSEL R148, R44, -INF , !P3 ;  /* 0xff8000002c947808 */ /* 0x000fe20005800000 */
[----:B----4-:R-:W-:Y:S01]  /*50e0*/  FFMA.FTZ R53, R53, -UR17, R41 ;  /* 0x8000001135357c23 */ /* 0x010fe20008010029 */
[----:B------:R-:W2:Y:S01]  /*50f0*/  I2F R66, R66 ;  /* 0x0000004200427306 */ /* 0x000ea20000201400 */
[----:B------:R-:W-:Y:S01]  /*5100*/  IMAD.IADD R41, R226, 0x1, -R64 ;  /* 0x00000001e2297824 */ /* 0x000fe200078e0a40 */
[C---:B------:R-:W-:Y:S01]  /*5110*/  ISETP.LT.OR P1, PT, R70.reuse, R228, P1 ;  /* 0x000000e44600720c */ /* 0x040fe20000f21670 */
[----:B------:R-:W-:Y:S01]  /*5120*/  HMMA.16816.F32.BF16 R32, R24, R50, R32 ;  /* 0x000000321820723c */ /* 0x000fe20000041820 */
[----:B------:R-:W-:-:S02]  /*5130*/  ISETP.LT.OR P0, PT, R70, R225, P0 ;  /* 0x000000e14600720c */ /* 0x000fc40000701670 */
[----:B------:R-:W-:Y:S01]  /*5140*/  ISETP.LT.OR P4, PT, R70, R222, P4 ;  /* 0x000000de4600720c */ /* 0x000fe20002781670 */
[----:B-1----:R-:W-:Y:S01]  /*5150*/  FFMA.FTZ R145, R145, -UR17, R38 ;  /* 0x8000001191917c23 */ /* 0x002fe20008010026 */
[----:B------:R-:W-:Y:S01]  /*5160*/  IABS R38, R41 ;  /* 0x0000002900267213 */ /* 0x000fe20000000000 */
[----:B------:R-:W1:Y:S01]  /*5170*/  I2F R165, R69 ;  /* 0x0000004500a57306 */ /* 0x000e620000201400 */
[----:B------:R-:W-:Y:S02]  /*5180*/  ISETP.LT.OR P2, PT, R67, R231, P2 ;  /* 0x000000e74300720c */ /* 0x000fe40001741670 */
[----:B------:R-:W-:Y:S02]  /*5190*/  IADD3 R44, R101, 0x41, RZ ;  /* 0x00000041652c7810 */ /* 0x000fe40007ffe0ff */
[----:B------:R-:W-:Y:S02]  /*51a0*/  FSEL R144, R46, -INF , !P1 ;  /* 0xff8000002e907808 */ /* 0x000fe40004800000 */
[----:B------:R-:W-:Y:S01]  /*51b0*/  FSEL R121, R40, -INF , !P0 ;  /* 0xff80000028797808 */ /* 0x000fe20004000000 */
[----:B------:R-:W4:Y:S01]  /*51c0*/  I2F R38, R38 ;  /* 0x0000002600267306 */ /* 0x000f220000201400 */
[----:B------:R-:W-:Y:S01]  /*51d0*/  FSEL R131, R48, -INF , !P4 ;  /* 0xff80000030837808 */ /* 0x000fe20006000000 */
[----:B--2---:R-:W-:Y:S01]  /*51e0*/  FFMA.FTZ R36, R66, -UR17, R36 ;  /* 0x8000001142247c23 */ /* 0x004fe20008010024 */
[----:B------:R-:W-:-:S02]  /*51f0*/  FSEL R150, R45, -INF , !P2 ;  /* 0xff8000002d967808 */ /* 0x000fc40005000000 */
[----:B------:R-:W-:Y:S02]  /*5200*/  IABS R54, R54 ;  /* 0x0000003600367213 */ /* 0x000fe40000000000 */
[C---:B------:R-:W-:Y:S01]  /*5210*/  ISETP.GE.AND P1, PT, R64.reuse, R230, PT ;  /* 0x000000e64000720c */ /* 0x040fe20003f26270 */
[----:B-1----:R-:W-:Y:S01]  /*5220*/  FFMA.FTZ R165, R165, -UR17, R43 ;  /* 0x80000011a5a57c23 */ /* 0x002fe2000801002b */
[----:B------:R-:W-:Y:S01]  /*5230*/  ISETP.GE.AND P0, PT, R64, R227, PT ;  /* 0x000000e34000720c */ /* 0x000fe20003f06270 */
[----:B------:R-:W-:Y:S01]  /*5240*/  IMAD.IADD R43, R232, 0x1, -R44 ;  /* 0x00000001e82b7824 */ /* 0x000fe200078e0a2c */
[C---:B------:R-:W-:Y:S01]  /*5250*/  ISETP.GE.AND P4, PT, R64.reuse, R224, PT ;  /* 0x000000e04000720c */ /* 0x040fe20003f86270 */
[----:B------:R-:W1:Y:S01]  /*5260*/  I2F R54, R54 ;  /* 0x0000003600367306 */ /* 0x000e620000201400 */
[C---:B------:R-:W-:Y:S01]  /*5270*/  ISETP.GE.AND P2, PT, R64.reuse, R219, PT ;  /* 0x000000db4000720c */ /* 0x040fe20003f46270 */
[----:B---3--:R-:W-:Y:S01]  /*5280*/  HMMA.16816.F32.BF16 R68, R20, R60, RZ ;  /* 0x0000003c1444723c */ /* 0x008fe200000418ff */
[----:B------:R-:W-:Y:S01]  /*5290*/  ISETP.LT.OR P1, PT, R64, R231, P1 ;  /* 0x000000e74000720c */ /* 0x000fe20000f21670 */
[----:B----4-:R-:W-:Y:S01]  /*52a0*/  FFMA.FTZ R28, R38, -UR17, R28 ;  /* 0x80000011261c7c23 */ /* 0x010fe2000801001c */
[C---:B------:R-:W-:Y:S01]  /*52b0*/  ISETP.LT.OR P0, PT, R64.reuse, R228, P0 ;  /* 0x000000e44000720c */ /* 0x040fe20000701670 */
[----:B------:R-:W-:Y:S01]  /*52c0*/  IMAD.IADD R38, R229, 0x1, -R44 ;  /* 0x00000001e5267824 */ /* 0x000fe200078e0a2c */
[----:B------:R-:W-:-:S02]  /*52d0*/  ISETP.LT.OR P4, PT, R64, R225, P4 ;  /* 0x000000e14000720c */ /* 0x000fc40002781670 */
[----:B------:R-:W-:Y:S01]  /*52e0*/  ISETP.LT.OR P2, PT, R64, R222, P2 ;  /* 0x000000de4000720c */ /* 0x000fe20001741670 */
[----:B------:R-:W-:Y:S01]  /*52f0*/  IMAD.IADD R64, R223, 0x1, -R64 ;  /* 0x00000001df407824 */ /* 0x000fe200078e0a40 */
[----:B------:R-:W-:Y:S02]  /*5300*/  IABS R38, R38 ;  /* 0x0000002600267213 */ /* 0x000fe40000000000 */
[----:B------:R-:W-:Y:S02]  /*5310*/  FSEL R149, R36, -INF , !P1 ;  /* 0xff80000024957808 */ /* 0x000fe40004800000 */
[----:B------:R2:W-:Y:S01]  /*5320*/  I2F R36, R38 ;  /* 0x0000002600247306 */ /* 0x0005e20000201400 */
[----:B------:R-:W-:Y:S01]  /*5330*/  IADD3 R42, R101, 0x48, RZ ;  /* 0x00000048652a7810 */ /* 0x000fe20007ffe0ff */
[----:B-1----:R-:W-:Y:S01]  /*5340*/  FFMA.FTZ R47, R54, -UR17, R47 ;  /* 0x80000011362f7c23 */ /* 0x002fe2000801002f */
[----:B------:R-:W-:Y:S02]  /*5350*/  IABS R64, R64 ;  /* 0x0000004000407213 */ /* 0x000fe40000000000 */
[----:B------:R-:W-:Y:S01]  /*5360*/  IABS R43, R43 ;  /* 0x0000002b002b7213 */ /* 0x000fe20000000000 */
[----:B------:R-:W-:Y:S01]  /*5370*/  IMAD.IADD R41, R232, 0x1, -R42 ;  /* 0x00000001e8297824 */ /* 0x000fe200078e0a2a */
[----:B------:R-:W-:Y:S01]  /*5380*/  FSEL R127, R55, -INF , !P5 ;  /* 0xff800000377f7808 */ /* 0x000fe20006800000 */
[----:B------:R-:W-:Y:S01]  /*5390*/  IMAD.MOV.U32 R178, RZ, RZ, R64 ;  /* 0x000000ffffb27224 */ /* 0x000fe200078e0040 */
[----:B------:R1:W3:Y:S01]  /*53a0*/  I2F R151, R43 ;  /* 0x0000002b00977306 */ /* 0x0002e20000201400 */
[C---:B------:R-:W-:Y:S01]  /*53b0*/  ISETP.GE.AND P6, PT, R67.reuse, R227, PT ;  /* 0x000000e34300720c */ /* 0x040fe20003fc6270 */
[----:B------:R-:W-:Y:S01]  /*53c0*/  HMMA.16816.F32.BF16 R68, R24, R72, R68 ;  /* 0x000000481844723c */ /* 0x000fe20000041844 */
[----:B------:R-:W-:-:S02]  /*53d0*/  ISETP.GE.AND P5, PT, R67, R224, PT ;  /* 0x000000e04300720c */ /* 0x000fc40003fa6270 */
[----:B------:R-:W-:Y:S01]  /*53e0*/  ISETP.GE.AND P3, PT, R67, R219, PT ;  /* 0x000000db4300720c */ /* 0x000fe20003f66270 */
[--C-:B--2---:R-:W-:Y:S01]  /*53f0*/  IMAD.IADD R38, R223, 0x1, -R44.reuse ;  /* 0x00000001df267824 */ /* 0x104fe200078e0a2c */
[----:B------:R-:W-:Y:S01]  /*5400*/  IABS R41, R41 ;  /* 0x0000002900297213 */ /* 0x000fe20000000000 */
[----:B------:R-:W2:Y:S01]  /*5410*/  I2F R178, R178 ;  /* 0x000000b200b27306 */ /* 0x000ea20000201400 */
[C---:B------:R-:W-:Y:S02]  /*5420*/  ISETP.LT.OR P6, PT, R67.reuse, R228, P6 ;  /* 0x000000e44300720c */ /* 0x040fe400037c1670 */
[----:B------:R-:W-:Y:S02]  /*5430*/  IABS R38, R38 ;  /* 0x0000002600267213 */ /* 0x000fe40000000000 */
[C---:B------:R-:W-:Y:S02]  /*5440*/  ISETP.LT.OR P5, PT, R67.reuse, R225, P5 ;  /* 0x000000e14300720c */ /* 0x040fe40002fa1670 */
[----:B------:R-:W-:Y:S01]  /*5450*/  ISETP.LT.OR P3, PT, R67, R222, P3 ;  /* 0x000000de4300720c */ /* 0x000fe20001f61670 */
[----:B-1----:R-:W-:Y:S01]  /*5460*/  IMAD.IADD R43, R226, 0x1, -R44 ;  /* 0x00000001e22b7824 */ /* 0x002fe200078e0a2c */
[----:B------:R-:W1:Y:S01]  /*5470*/  I2F R38, R38 ;  /* 0x0000002600267306 */ /* 0x000e620000201400 */
[----:B------:R-:W-:Y:S01]  /*5480*/  FSEL R143, R47, -INF , !P6 ;  /* 0xff8000002f8f7808 */ /* 0x000fe20007000000 */
[----:B---3--:R-:W-:Y:S01]  /*5490*/  FFMA.FTZ R151, R151, -UR17, R37 ;  /* 0x8000001197977c23 */ /* 0x008fe20008010025 */
[----:B------:R-:W-:Y:S01]  /*54a0*/  FSEL R124, R53, -INF , !P5 ;  /* 0xff800000357c7808 */ /* 0x000fe20006800000 */
[----:B------:R-:W-:Y:S01]  /*54b0*/  HMMA.16816.F32.BF16 R64, R8, R60, RZ ;  /* 0x0000003c0840723c */ /* 0x000fe200000418ff */
[----:B------:R-:W-:Y:S01]  /*54c0*/  FSEL R165, R165, -INF , !P3 ;  /* 0xff800000a5a57808 */ /* 0x000fe20005800000 */
[----:B------:R-:W-:Y:S01]  /*54d0*/  LDSM.16.M88.4 R52, [R215+0x3c00] ;  /* 0x003c0000d734783b */ /* 0x000fe20000000200 */
[C---:B------:R-:W-:Y:S01]  /*54e0*/  ISETP.GE.AND P6, PT, R44.reuse, R230, PT ;  /* 0x000000e62c00720c */ /* 0x040fe20003fc6270 */
[----:B------:R-:W3:Y:S01]  /*54f0*/  I2F R41, R41 ;  /* 0x0000002900297306 */ /* 0x000ee20000201400 */
[----:B------:R-:W-:Y:S01]  /*5500*/  ISETP.GE.AND P5, PT, R44, R227, PT ;  /* 0x000000e32c00720c */ /* 0x000fe20003fa6270 */
[----:B--2---:R-:W-:Y:S01]  /*5510*/  FFMA.FTZ R178, R178, -UR17, R30 ;  /* 0x80000011b2b27c23 */ /* 0x004fe2000801001e */
[----:B------:R-:W-:Y:S01]  /*5520*/  IABS R43, R43 ;  /* 0x0000002b002b7213 */ /* 0x000fe20000000000 */
[----:B------:R-:W-:Y:S01]  /*5530*/  IMAD.IADD R30, R226, 0x1, -R42 ;  /* 0x00000001e21e7824 */ /* 0x000fe200078e0a2a */
[----:B------:R-:W-:-:S02]  /*5540*/  ISETP.GE.AND P3, PT, R44, R224, PT ;  /* 0x000000e02c00720c */ /* 0x000fc40003f66270 */
[C---:B------:R-:W-:Y:S01]  /*5550*/  ISETP.GE.AND P1, PT, R44.reuse, R219, PT ;  /* 0x000000db2c00720c */ /* 0x040fe20003f26270 */
[----:B------:R2:W4:Y:S01]  /*5560*/  I2F R37, R43 ;  /* 0x0000002b00257306 */ /* 0x0005220000201400 */
[----:B------:R-:W-:Y:S01]  /*5570*/  ISETP.LT.OR P6, PT, R44, R231, P6 ;  /* 0x000000e72c00720c */ /* 0x000fe200037c1670 */
[----:B-1----:R-:W-:Y:S01]  /*5580*/  FFMA.FTZ R177, R38, -UR17, R31 ;  /* 0x8000001126b17c23 */ /* 0x002fe2000801001f */
[C---:B------:R-:W-:Y:S02]  /*5590*/  ISETP.LT.OR P5, PT, R44.reuse, R228, P5 ;  /* 0x000000e42c00720c */ /* 0x040fe40002fa1670 */
[C---:B------:R-:W-:Y:S02]  /*55a0*/  ISETP.LT.OR P3, PT, R44.reuse, R225, P3 ;  /* 0x000000e12c00720c */ /* 0x040fe40001f61670 */
[----:B------:R-:W-:Y:S01]  /*55b0*/  ISETP.LT.OR P1, PT, R44, R222, P1 ;  /* 0x000000de2c00720c */ /* 0x000fe20000f21670 */
[----:B------:R-:W-:Y:S01]  /*55c0*/  IMAD.IADD R44, R229, 0x1, -R42 ;  /* 0x00000001e52c7824 */ /* 0x000fe200078e0a2a */
[----:B------:R-:W-:Y:S01]  /*55d0*/  IADD3 R40, R101, 0x49, RZ ;  /* 0x0000004965287810 */ /* 0x000fe20007ffe0ff */
[----:B---3--:R-:W-:Y:S01]  /*55e0*/  FFMA.FTZ R153, R41, -UR17, R32 ;  /* 0x8000001129997c23 */ /* 0x008fe20008010020 */
[----:B------:R-:W-:Y:S01]  /*55f0*/  IADD3 R48, R101, 0x50, RZ ;  /* 0x0000005065307810 */ /* 0x000fe20007ffe0ff */
[----:B------:R-:W-:Y:S01]  /*5600*/  HMMA.16816.F32.BF16 R64, R12, R72, R64 ;  /* 0x000000480c40723c */ /* 0x000fe20000041840 */
[----:B------:R-:W-:Y:S01]  /*5610*/  IABS R44, R44 ;  /* 0x0000002c002c7213 */ /* 0x000fe20000000000 */
[--C-:B------:R-:W-:Y:S01]  /*5620*/  IMAD.IADD R154, R232, 0x1, -R40.reuse ;  /* 0x00000001e89a7824 */ /* 0x100fe200078e0a28 */
[----:B------:R-:W-:Y:S01]  /*5630*/  FSEL R169, R28, -INF , !P4 ;  /* 0xff8000001ca97808 */ /* 0x000fe20006000000 */
[----:B------:R-:W-:Y:S01]  /*5640*/  IMAD.IADD R31, R226, 0x1, -R40 ;  /* 0x00000001e21f7824 */ /* 0x000fe200078e0a28 */
[----:B------:R-:W-:Y:S01]  /*5650*/  IABS R30, R30 ;  /* 0x0000001e001e7213 */ /* 0x000fe20000000000 */
[----:B--2---:R-:W-:Y:S01]  /*5660*/  IMAD.IADD R43, R223, 0x1, -R42 ;  /* 0x00000001df2b7824 */ /* 0x004fe200078e0a2a */
[----:B------:R-:W-:Y:S01]  /*5670*/  IABS R154, R154 ;  /* 0x0000009a009a7213 */ /* 0x000fe20000000000 */
[----:B------:R-:W-:Y:S01]  /*5680*/  IMAD.MOV.U32 R28, RZ, RZ, R44 ;  /* 0x000000ffff1c7224 */ /* 0x000fe200078e002c */
[----:B------:R-:W-:Y:S01]  /*5690*/  IABS R41, R31 ;  /* 0x0000001f00297213 */ /* 0x000fe20000000000 */
[----:B------:R-:W-:Y:S01]  /*56a0*/  IMAD.IADD R31, R232, 0x1, -R48 ;  /* 0x00000001e81f7824 */ /* 0x000fe200078e0a30 */
[----:B------:R-:W-:Y:S01]  /*56b0*/  IABS R43, R43 ;  /* 0x0000002b002b7213 */ /* 0x000fe20000000000 */
[----:B----4-:R-:W-:Y:S01]  /*56c0*/  FFMA.FTZ R170, R37, -UR17, R29 ;  /* 0x8000001125aa7c23 */ /* 0x010fe2000801001d */
[----:B------:R-:W1:Y:S01]  /*56d0*/  I2F R154, R154 ;  /* 0x0000009a009a7306 */ /* 0x000e620000201400 */
[----:B------:R-:W-:Y:S01]  /*56e0*/  FFMA.FTZ R72, R36, -UR17, R39 ;  /* 0x8000001124487c23 */ /* 0x000fe20008010027 */
[----:B------:R-:W-:Y:S01]  /*56f0*/  IABS R31, R31 ;  /* 0x0000001f001f7213 */ /* 0x000fe20000000000 */
[----:B------:R-:W-:Y:S01]  /*5700*/  IMAD.IADD R32, R223, 0x1, -R40 ;  /* 0x00000001df207824 */ /* 0x000fe200078e0a28 */
[----:B------:R-:W-:Y:S01]  /*5710*/  FSEL R178, R178, -INF , !P2 ;  /* 0xff800000b2b27808 */ /* 0x000fe20005000000 */
[----:B------:R-:W2:Y:S01]  /*5720*/  LDSM.16.M88.4 R36, [R215+0x3800] ;  /* 0x00380000d724783b */ /* 0x000ea20000000200 */
[----:B------:R-:W-:Y:S01]  /*5730*/  FSEL R151, R151, -INF , !P6 ;  /* 0xff80000097977808 */ /* 0x000fe20007000000 */
[--C-:B------:R-:W-:Y:S01]  /*5740*/  IMAD.IADD R50, R226, 0x1, -R48.reuse ;  /* 0x00000001e2327824 */ /* 0x100fe200078e0a30 */
[----:B------:R-:W3:Y:S01]  /*5750*/  I2F R28, R28 ;  /* 0x0000001c001c7306 */ /* 0x000ee20000201400 */
[----:B------:R-:W-:Y:S01]  /*5760*/  FSEL R72, R72, -INF , !P5 ;  /* 0xff80000048487808 */ /* 0x000fe20006800000 */
[----:B------:R-:W-:Y:S01]  /*5770*/  IMAD.IADD R49, R229, 0x1, -R48 ;  /* 0x00000001e5317824 */ /* 0x000fe200078e0a30 */
[----:B------:R-:W-:Y:S01]  /*5780*/  ISETP.GE.AND P4, PT, R42, R227, PT ;  /* 0x000000e32a00720c */ /* 0x000fe20003f86270 */
[----:B------:R-:W-:Y:S01]  /*5790*/  FFMA.FTZ R65, R114, -UR17, R65 ;  /* 0x8000001172417c23 */ /* 0x000fe20008010041 */
[----:B------:R-:W-:-:S02]  /*57a0*/  ISETP.GE.AND P2, PT, R42, R224, PT ;  /* 0x000000e02a00720c */ /* 0x000fc40003f46270 */
[----:B------:R-:W-:Y:S01]  /*57b0*/  ISETP.GE.AND P6, PT, R42, R219, PT ;  /* 0x000000db2a00720c */ /* 0x000fe20003fc6270 */
[----:B------:R-:W4:Y:S01]  /*57c0*/  I2F R30, R30 ;  /* 0x0000001e001e7306 */ /* 0x000f220000201400 */
[----:B------:R-:W-:Y:S01]  /*57d0*/  ISETP.GE.AND P5, PT, R40, R230, PT ;  /* 0x000000e62800720c */ /* 0x000fe20003fa6270 */
[----:B-1----:R-:W-:Y:S01]  /*57e0*/  FFMA.FTZ R154, R154, -UR17, R33 ;  /* 0x800000119a9a7c23 */ /* 0x002fe20008010021 */
[----:B------:R-:W-:Y:S02]  /*57f0*/  FSEL R145, R145, -INF , !P0 ;  /* 0xff80000091917808 */ /* 0x000fe40004000000 */
[C---:B------:R-:W-:Y:S02]  /*5800*/  ISETP.LT.OR P4, PT, R42.reuse, R228, P4 ;  /* 0x000000e42a00720c */ /* 0x040fe40002781670 */
[----:B------:R-:W-:Y:S01]  /*5810*/  ISETP.LT.OR P2, PT, R42, R225, P2 ;  /* 0x000000e12a00720c */ /* 0x000fe20001741670 */
[----:B------:R-:W1:Y:S01]  /*5820*/  I2F R29, R43 ;  /* 0x0000002b001d7306 */ /* 0x000e620000201400 */
[----:B---3--:R-:W-:Y:S01]  /*5830*/  FFMA.FTZ R34, R28, -UR17, R34 ;  /* 0x800000111c227c23 */ /* 0x008fe20008010022 */
[----:B------:R-:W-:-:S02]  /*5840*/  ISETP.LT.OR P6, PT, R42, R222, P6 ;  /* 0x000000de2a00720c */ /* 0x000fc400037c1670 */
[-C--:B------:R-:W-:Y:S02]  /*5850*/  ISETP.LT.OR P5, PT, R40, R231.reuse, P5 ;  /* 0x000000e72800720c */ /* 0x080fe40002fa1670 */
[----:B------:R-:W-:Y:S02]  /*5860*/  ISETP.GE.AND P0, PT, R42, R230, PT ;  /* 0x000000e62a00720c */ /* 0x000fe40003f06270 */
[----:B------:R-:W3:Y:S01]  /*5870*/  I2F R155, R31 ;  /* 0x0000001f009b7306 */ /* 0x000ee20000201400 */
[----:B----4-:R-:W-:Y:S01]  /*5880*/  FFMA.FTZ R16, R30, -UR17, R16 ;  /* 0x800000111e107c23 */ /* 0x010fe20008010010 */
[----:B------:R-:W-:Y:S02]  /*5890*/  FSEL R154, R154, -INF , !P5 ;  /* 0xff8000009a9a7808 */ /* 0x000fe40006800000 */
[----:B------:R-:W-:Y:S01]  /*58a0*/  ISETP.LT.OR P0, PT, R42, R231, P0 ;  /* 0x000000e72a00720c */ /* 0x000fe20000701670 */
[----:B------:R-:W-:Y:S01]  /*58b0*/  IMAD.IADD R42, R229, 0x1, -R40 ;  /* 0x00000001e52a7824 */ /* 0x000fe200078e0a28 */
[----:B------:R-:W-:Y:S01]  /*58c0*/  FSEL R172, R16, -INF , !P2 ;  /* 0xff80000010ac7808 */ /* 0x000fe20005000000 */
[----:B-1----:R-:W-:Y:S01]  /*58d0*/  FFMA.FTZ R18, R29, -UR17, R18 ;  /* 0x800000111d127c23 */ /* 0x002fe20008010012 */
[----:B------:R-:W-:Y:S01]  /*58e0*/  IABS R32, R32 ;  /* 0x0000002000207213 */ /* 0x000fe20000000000 */
[----:B------:R-:W1:Y:S01]  /*58f0*/  I2F R41, R41 ;  /* 0x0000002900297306 */ /* 0x000e620000201400 */
[----:B------:R-:W-:-:S02]  /*5900*/  ISETP.GE.AND P2, PT, R48, R227, PT ;  /* 0x000000e33000720c */ /* 0x000fc40003f46270 */
[----:B------:R-:W-:Y:S01]  /*5910*/  FSEL R181, R18, -INF , !P6 ;  /* 0xff80000012b57808 */ /* 0x000fe20007000000 */
[----:B------:R-:W-:Y:S01]  /*5920*/  IMAD.IADD R18, R229, 0x1, -R117 ;  /* 0x00000001e5127824 */ /* 0x000fe200078e0a75 */
[----:B------:R-:W-:Y:S01]  /*5930*/  ISETP.GE.AND P6, PT, R48, R224, PT ;  /* 0x000000e03000720c */ /* 0x000fe20003fc6270 */
[----:B---3--:R-:W-:Y:S01]  /*5940*/  FFMA.FTZ R155, R155, -UR17, R68 ;  /* 0x800000119b9b7c23 */ /* 0x008fe20008010044 */
[----:B------:R-:W-:Y:S01]  /*5950*/  FSEL R68, R34, -INF , !P4 ;  /* 0xff80000022447808 */ /* 0x000fe20006000000 */
[----:B------:R-:W3:Y:S01]  /*5960*/  I2F R32, R32 ;  /* 0x0000002000207306 */ /* 0x000ee20000201400 */
[C---:B------:R-:W-:Y:S01]  /*5970*/  ISETP.GE.AND P4, PT, R48.reuse, R230, PT ;  /* 0x000000e63000720c */ /* 0x040fe20003f86270 */
[----:B------:R-:W-:Y:S01]  /*5980*/  HMMA.16816.F32.BF16 R28, R8, R62, RZ ;  /* 0x0000003e081c723c */ /* 0x000fe200000418ff */
[C---:B------:R-:W-:Y:S02]  /*5990*/  ISETP.GE.AND P5, PT, R48.reuse, R219, PT ;  /* 0x000000db3000720c */ /* 0x040fe40003fa6270 */
[----:B------:R-:W-:-:S02]  /*59a0*/  ISETP.LT.OR P4, PT, R48, R231, P4 ;  /* 0x000000e73000720c */ /* 0x000fc40002781670 */
[----:B------:R-:W-:Y:S01]  /*59b0*/  IABS R16, R50 ;  /* 0x0000003200107213 */ /* 0x000fe20000000000 */
[----:B-1----:R-:W-:Y:S01]  /*59c0*/  FFMA.FTZ R17, R41, -UR17, R17 ;  /* 0x8000001129117c23 */ /* 0x002fe20008010011 */
[C---:B------:R-:W-:Y:S01]  /*59d0*/  ISETP.LT.OR P2, PT, R48.reuse, R228, P2 ;  /* 0x000000e43000720c */ /* 0x040fe20001741670 */
[----:B------:R-:W-:Y:S01]  /*59e0*/  HMMA.16816.F32.BF16 R60, R20, R62, RZ ;  /* 0x0000003e143c723c */ /* 0x000fe200000418ff */
[C---:B------:R-:W-:Y:S01]  /*59f0*/  ISETP.LT.OR P6, PT, R48.reuse, R225, P6 ;  /* 0x000000e13000720c */ /* 0x040fe200037c1670 */
[----:B------:R-:W-:Y:S01]  /*5a00*/  IMAD.MOV.U32 R125, RZ, RZ, R16 ;  /* 0x000000ffff7d7224 */ /* 0x000fe200078e0010 */
[----:B------:R-:W-:Y:S01]  /*5a10*/  ISETP.LT.OR P5, PT, R48, R222, P5 ;  /* 0x000000de3000720c */ /* 0x000fe20002fa1670 */
[----:B------:R-:W-:Y:S01]  /*5a20*/  IMAD.IADD R48, R223, 0x1, -R48 ;  /* 0x00000001df307824 */ /* 0x000fe200078e0a30 */
[----:B------:R-:W-:Y:S01]  /*5a30*/  IABS R42, R42 ;  /* 0x0000002a002a7213 */ /* 0x000fe20000000000 */
[----:B---3--:R-:W-:Y:S01]  /*5a40*/  FFMA.FTZ R19, R32, -UR17, R19 ;  /* 0x8000001120137c23 */ /* 0x008fe20008010013 */
[----:B------:R-:W-:Y:S01]  /*5a50*/  FSEL R177, R177, -INF , !P1 ;  /* 0xff800000b1b17808 */ /* 0x000fe20004800000 */
[----:B------:R-:W1:Y:S01]  /*5a60*/  I2F R125, R125 ;  /* 0x0000007d007d7306 */ /* 0x000e620000201400 */
[----:B------:R-:W-:Y:S01]  /*5a70*/  IABS R16, R48 ;  /* 0x0000003000107213 */ /* 0x000fe20000000000 */
[----:B------:R-:W-:Y:S01]  /*5a80*/  IMAD.MOV.U32 R73, RZ, RZ, R42 ;  /* 0x000000ffff497224 */ /* 0x000fe200078e002a */
[----:B------:R-:W-:Y:S01]  /*5a90*/  FSEL R153, R153, -INF , !P0 ;  /* 0xff80000099997808 */ /* 0x000fe20004000000 */
[----:B--2---:R-:W-:Y:S01]  /*5aa0*/  HMMA.16816.F32.BF16 R44, R8, R36, RZ ;  /* 0x00000024082c723c */ /* 0x004fe200000418ff */
[C---:B------:R-:W-:Y:S01]  /*5ab0*/  ISETP.GE.AND P1, PT, R40.reuse, R224, PT ;  /* 0x000000e02800720c */ /* 0x040fe20003f26270 */
[----:B------:R-:W-:Y:S01]  /*5ac0*/  IMAD.MOV.U32 R126, RZ, RZ, R16 ;  /* 0x000000ffff7e7224 */ /* 0x000fe200078e0010 */
[----:B------:R-:W-:Y:S01]  /*5ad0*/  ISETP.GE.AND P0, PT, R40, R219, PT ;  /* 0x000000db2800720c */ /* 0x000fe20003f06270 */
[----:B------:R-:W2:Y:S01]  /*5ae0*/  I2F R73, R73 ;  /* 0x0000004900497306 */ /* 0x000ea20000201400 */
[----:B------:R-:W-:-:S02]  /*5af0*/  FSEL R170, R170, -INF , !P3 ;  /* 0xff800000aaaa7808 */ /* 0x000fc40005800000 */
[C---:B------:R-:W-:Y:S01]  /*5b00*/  ISETP.GE.AND P3, PT, R40.reuse, R227, PT ;  /* 0x000000e32800720c */ /* 0x040fe20003f66270 */
[-C--:B------:R-:W-:Y:S01]  /*5b10*/  HMMA.16816.F32.BF16 R28, R12, R74.reuse, R28 ;  /* 0x0000004a0c1c723c */ /* 0x080fe2000004181c */
[C---:B------:R-:W-:Y:S02]  /*5b20*/  ISETP.LT.OR P1, PT, R40.reuse, R225, P1 ;  /* 0x000000e12800720c */ /* 0x040fe40000f21670 */
[C---:B------:R-:W-:Y:S01]  /*5b30*/  ISETP.LT.OR P0, PT, R40.reuse, R222, P0 ;  /* 0x000000de2800720c */ /* 0x040fe20000701670 */
[----:B------:R-:W3:Y:S01]  /*5b40*/  I2F R126, R126 ;  /* 0x0000007e007e7306 */ /* 0x000ee20000201400 */
[----:B------:R-:W-:Y:S01]  /*5b50*/  IABS R16, R18 ;  /* 0x0000001200107213 */ /* 0x000fe20000000000 */
[----:B-1----:R-:W-:Y:S01]  /*5b60*/  FFMA.FTZ R125, R125, -UR17, R64 ;  /* 0x800000117d7d7c23 */ /* 0x002fe20008010040 */
[----:B------:R-:W-:Y:S01]  /*5b70*/  ISETP.LT.OR P3, PT, R40, R228, P3 ;  /* 0x000000e42800720c */ /* 0x000fe20001f61670 */
[----:B------:R-:W-:Y:S01]  /*5b80*/  HMMA.16816.F32.BF16 R60, R24, R74, R60 ;  /* 0x0000004a183c723c */ /* 0x000fe2000004183c */
[----:B------:R-:W-:Y:S01]  /*5b90*/  FSEL R174, R17, -INF , !P1 ;  /* 0xff80000011ae7808 */ /* 0x000fe20004800000 */
[----:B------:R-:W-:Y:S01]  /*5ba0*/  IMAD.IADD R64, R226, 0x1, -R111 ;  /* 0x00000001e2407824 */ /* 0x000fe200078e0a6f */
[----:B------:R-:W-:Y:S01]  /*5bb0*/  FSEL R183, R19, -INF , !P0 ;  /* 0xff80000013b77808 */ /* 0x000fe20004000000 */
[----:B------:R-:W1:Y:S01]  /*5bc0*/  I2F R113, R16 ;  /* 0x0000001000717306 */ /* 0x000e620000201400 */
[----:B------:R-:W-:Y:S01]  /*5bd0*/  IABS R49, R49 ;  /* 0x0000003100317213 */ /* 0x000fe20000000000 */
[----:B--2---:R-:W-:Y:S01]  /*5be0*/  FFMA.FTZ R73, R73, -UR17, R35 ;  /* 0x8000001149497c23 */ /* 0x004fe20008010023 */
[----:B------:R-:W-:Y:S01]  /*5bf0*/  FSEL R155, R155, -INF , !P4 ;  /* 0xff8000009b9b7808 */ /* 0x000fe20006000000 */
[----:B------:R-:W-:Y:S01]  /*5c00*/  HMMA.16816.F32.BF16 R40, R8, R52, RZ ;  /* 0x000000340828723c */ /* 0x000fe200000418ff */
[----:B------:R-:W-:-:S02]  /*5c10*/  ISETP.GE.AND P1, PT, R117, R227, PT ;  /* 0x000000e37500720c */ /* 0x000fc40003f26270 */
[----:B------:R-:W-:Y:S01]  /*5c20*/  FSEL R73, R73, -INF , !P3 ;  /* 0xff80000049497808 */ /* 0x000fe20005800000 */
[----:B------:R-:W2:Y:S01]  /*5c30*/  I2F R122, R49 ;  /* 0x00000031007a7306 */ /* 0x000ea20000201400 */
[----:B---3--:R-:W-:Y:S01]  /*5c40*/  FFMA.FTZ R126, R126, -UR17, R66 ;  /* 0x800000117e7e7c23 */ /* 0x008fe20008010042 */
[C---:B------:R-:W-:Y:S01]  /*5c50*/  ISETP.GE.AND P3, PT, R117.reuse, R230, PT ;  /* 0x000000e67500720c */ /* 0x040fe20003f66270 */
[----:B------:R-:W-:Y:S01]  /*5c60*/  FFMA.FTZ R66, R120, -UR17, R69 ;  /* 0x8000001178427c23 */ /* 0x000fe20008010045 */
[----:B------:R-:W-:Y:S01]  /*5c70*/  HMMA.16816.F32.BF16 R32, R8, R38, RZ ;  /* 0x000000260820723c */ /* 0x000fe200000418ff */
[C---:B------:R-:W-:Y:S01]  /*5c80*/  ISETP.GE.AND P0, PT, R117.reuse, R224, PT ;  /* 0x000000e07500720c */ /* 0x040fe20003f06270 */
[----:B------:R-:W-:Y:S01]  /*5c90*/  IMAD.IADD R120, R226, 0x1, -R109 ;  /* 0x00000001e2787824 */ /* 0x000fe200078e0a6d */
[----:B------:R-:W-:Y:S01]  /*5ca0*/  ISETP.GE.AND P4, PT, R117, R219, PT ;  /* 0x000000db7500720c */ /* 0x000fe20003f86270 */
[----:B-1----:R-:W-:Y:S01]  /*5cb0*/  FFMA.FTZ R74, R113, -UR17, R71 ;  /* 0x80000011714a7c23 */ /* 0x002fe20008010047 */
[----:B------:R-:W-:Y:S01]  /*5cc0*/  ISETP.LT.OR P3, PT, R117, R231, P3 ;  /* 0x000000e77500720c */ /* 0x000fe20001f61670 */
[----:B------:R-:W-:Y:S01]  /*5cd0*/  IMAD.IADD R113, R223, 0x1, -R109 ;  /* 0x00000001df717824 */ /* 0x000fe200078e0a6d */
[C---:B------:R-:W-:Y:S01]  /*5ce0*/  ISETP.LT.OR P1, PT, R117.reuse, R228, P1 ;  /* 0x000000e47500720c */ /* 0x040fe20000f21670 */
[C---:B------:R-:W-:Y:S01]  /*5cf0*/  HMMA.16816.F32.BF16 R16, R20.reuse, R52, RZ ;  /* 0x000000341410723c */ /* 0x040fe200000418ff */
[C---:B------:R-:W-:Y:S01]  /*5d00*/  ISETP.LT.OR P0, PT, R117.reuse, R225, P0 ;  /* 0x000000e17500720c */ /* 0x040fe20000701670 */
[----:B------:R-:W-:Y:S01]  /*5d10*/  FFMA.FTZ R60, R110, -UR17, R60 ;  /* 0x800000116e3c7c23 */ /* 0x000fe2000801003c */
[----:B------:R-:W-:Y:S01]  /*5d20*/  ISETP.LT.OR P4, PT, R117, R222, P4 ;  /* 0x000000de7500720c */ /* 0x000fe20002781670 */
[----:B------:R-:W-:Y:S01]  /*5d30*/  IMAD.MOV.U32 R117, RZ, RZ, R129 ;  /* 0x000000ffff757224 */ /* 0x000fe200078e0081 */
[----:B------:R-:W-:Y:S01]  /*5d40*/  IABS R64, R64 ;  /* 0x0000004000407213 */ /* 0x000fe20000000000 */
[----:B--2---:R-:W-:Y:S01]  /*5d50*/  FFMA.FTZ R70, R122, -UR17, R70 ;  /* 0x800000117a467c23 */ /* 0x004fe20008010046 */
[----:B------:R-:W-:Y:S01]  /*5d60*/  IABS R120, R120 ;  /* 0x0000007800787213 */ /* 0x000fe20000000000 */
[C---:B------:R-:W-:Y:S01]  /*5d70*/  IMAD.IADD R52, R229.reuse, 0x1, -R111 ;  /* 0x00000001e5347824 */ /* 0x040fe200078e0a6f */
[----:B------:R-:W-:Y:S01]  /*5d80*/  HMMA.16816.F32.BF16 R48, R20, R36, RZ ;  /* 0x000000241430723c */ /* 0x000fe200000418ff */
[----:B------:R-:W1:Y:S01]  /*5d90*/  I2F R117, R117 ;  /* 0x0000007500757306 */ /* 0x000e620000201400 */
[----:B------:R-:W-:Y:S01]  /*5da0*/  IMAD.IADD R122, R229, 0x1, -R109 ;  /* 0x00000001e57a7824 */ /* 0x000fe200078e0a6d */
[----:B------:R-:W-:Y:S01]  /*5db0*/  FSEL R152, R70, -INF , !P2 ;  /* 0xff80000046987808 */ /* 0x000fe20005000000 */
[----:B------:R-:W-:Y:S01]  /*5dc0*/  IMAD.IADD R70, R223, 0x1, -R111 ;  /* 0x00000001df467824 */ /* 0x000fe200078e0a6f */
[----:B------:R-:W-:-:S02]  /*5dd0*/  IABS R52, R52 ;  /* 0x0000003400347213 */ /* 0x000fc40000000000 */
[----:B------:R-:W-:Y:S01]  /*5de0*/  IABS R122, R122 ;  /* 0x0000007a007a7213 */ /* 0x000fe20000000000 */
[----:B------:R-:W-:Y:S01]  /*5df0*/  HMMA.16816.F32.BF16 R36, R20, R38, RZ ;  /* 0x000000261424723c */ /* 0x000fe200000418ff */
[----:B------:R2:W3:Y:S01]  /*5e00*/  I2F R69, R52 ;  /* 0x0000003400457306 */ /* 0x0004e20000201400 */
[----:B------:R-:W-:Y:S02]  /*5e10*/  IABS R70, R70 ;  /* 0x0000004600467213 */ /* 0x000fe40000000000 */
[----:B------:R-:W-:Y:S02]  /*5e20*/  IABS R113, R113 ;  /* 0x0000007100717213 */ /* 0x000fe40000000000 */
[----:B------:R-:W-:Y:S02]  /*5e30*/  ISETP.GE.AND P2, PT, R111, R230, PT ;  /* 0x000000e66f00720c */ /* 0x000fe40003f46270 */
[----:B------:R-:W-:Y:S01]  /*5e40*/  HMMA.16816.F32.BF16 R8, R8, R54, RZ ;  /* 0x000000360808723c */ /* 0x000fe200000418ff */
[----:B------:R-:W4:Y:S01]  /*5e50*/  I2F R75, R122 ;  /* 0x0000007a004b7306 */ /* 0x000f220000201400 */
[----:B-1----:R-:W-:Y:S01]  /*5e60*/  FFMA.FTZ R117, R117, -UR17, R67 ;  /* 0x8000001175757c23 */ /* 0x002fe20008010043 */
[----:B------:R-:W-:-:S02]  /*5e70*/  FSEL R187, R125, -INF , !P6 ;  /* 0xff8000007dbb7808 */ /* 0x000fc40007000000 */
[C---:B------:R-:W-:Y:S02]  /*5e80*/  ISETP.GE.AND P6, PT, R111.reuse, R227, PT ;  /* 0x000000e36f00720c */ /* 0x040fe40003fc6270 */
[----:B------:R-:W-:Y:S01]  /*5e90*/  ISETP.LT.OR P2, PT, R111, R231, P2 ;  /* 0x000000e76f00720c */ /* 0x000fe20001741670 */
[----:B------:R-:W-:Y:S01]  /*5ea0*/  HMMA.16816.F32.BF16 R20, R20, R54, RZ ;  /* 0x000000361414723c */ /* 0x000fe200000418ff */
[----:B--2---:R-:W1:Y:S01]  /*5eb0*/  LDSM.16.M88.4 R52, [R213+0x1800] ;  /* 0x00180000d534783b */ /* 0x004e620000000200 */
[----:B------:R-:W2:Y:S01]  /*5ec0*/  I2F R64, R64 ;  /* 0x0000004000407306 */ /* 0x000ea20000201400 */
[----:B---3--:R-:W-:Y:S01]  /*5ed0*/  FFMA.FTZ R62, R69, -UR17, R62 ;  /* 0x80000011453e7c23 */ /* 0x008fe2000801003e */
[----:B------:R-:W-:Y:S01]  /*5ee0*/  FSEL R188, R126, -INF , !P5 ;  /* 0xff8000007ebc7808 */ /* 0x000fe20006800000 */
[----:B------:R-:W-:Y:S01]  /*5ef0*/  FFMA.FTZ R69, R102, -UR17, R61 ;  /* 0x8000001166457c23 */ /* 0x000fe2000801003d */
[----:B------:R-:W-:Y:S02]  /*5f00*/  ISETP.LT.OR P6, PT, R111, R228, P6 ;  /* 0x000000e46f00720c */ /* 0x000fe400037c1670 */
[----:B------:R-:W-:Y:S01]  /*5f10*/  IADD3 R71, R101, 0x60, RZ ;  /* 0x0000006065477810 */ /* 0x000fe20007ffe0ff */
[----:B----4-:R-:W-:Y:S01]  /*5f20*/  FFMA.FTZ R63, R75, -UR17, R63 ;  /* 0x800000114b3f7c23 */ /* 0x010fe2000801003f */
[----:B------:R-:W3:Y:S01]  /*5f30*/  I2F R70, R70 ;  /* 0x0000004600467306 */ /* 0x000ee20000201400 */
[----:B------:R-:W-:-:S02]  /*5f40*/  ISETP.GE.AND P5, PT, R111, R224, PT ;  /* 0x000000e06f00720c */ /* 0x000fc40003fa6270 */
[----:B------:R-:W-:Y:S02]  /*5f50*/  FSEL R191, R65, -INF , !P0 ;  /* 0xff80000041bf7808 */ /* 0x000fe40004000000 */
[----:B------:R-:W-:Y:S02]  /*5f60*/  FSEL R66, R66, -INF , !P3 ;  /* 0xff80000042427808 */ /* 0x000fe40005800000 */
[----:B------:R-:W-:Y:S01]  /*5f70*/  FSEL R65, R60, -INF , !P2 ;  /* 0xff8000003c417808 */ /* 0x000fe20005000000 */
[----:B------:R-:W4:Y:S01]  /*5f80*/  I2F R67, R120 ;  /* 0x0000007800437306 */ /* 0x000f220000201400 */
[----:B------:R-:W-:Y:S01]  /*5f90*/  ISETP.GE.AND P3, PT, R111, R219, PT ;  /* 0x000000db6f00720c */ /* 0x000fe20003f66270 */
[----:B--2---:R-:W-:Y:S01]  /*5fa0*/  FFMA.FTZ R28, R64, -UR17, R28 ;  /* 0x80000011401c7c23 */ /* 0x004fe2000801001c */
[----:B------:R-:W-:Y:S02]  /*5fb0*/  IADD3 R60, R101, 0x61, RZ ;  /* 0x00000061653c7810 */ /* 0x000fe40007ffe0ff */
[----:B------:R-:W-:Y:S01]  /*5fc0*/  FSEL R75, R62, -INF , !P6 ;  /* 0xff8000003e4b7808 */ /* 0x000fe20007000000 */
[----:B------:R-:W-:Y:S01]  /*5fd0*/  IMAD.IADD R62, R226, 0x1, -R71 ;  /* 0x00000001e23e7824 */ /* 0x000fe200078e0a47 */
[----:B------:R-:W-:Y:S01]  /*5fe0*/  ISETP.LT.OR P5, PT, R111, R225, P5 ;  /* 0x000000e16f00720c */ /* 0x000fe20002fa1670 */
[----:B------:R-:W2:Y:S01]  /*5ff0*/  I2F R110, R113 ;  /* 0x00000071006e7306 */ /* 0x000ea20000201400 */
[----:B------:R-:W-:Y:S01]  /*6000*/  ISETP.GE.AND P0, PT, R109, R227, PT ;  /* 0x000000e36d00720c */ /* 0x000fe20003f06270 */
[----:B---3--:R-:W-:Y:S01]  /*6010*/  FFMA.FTZ R30, R70, -UR17, R30 ;  /* 0x80000011461e7c23 */ /* 0x008fe2000801001e */
[----:B------:R-:W-:-:S02]  /*6020*/  FSEL R186, R117, -INF , !P4 ;  /* 0xff80000075ba7808 */ /* 0x000fc40006000000 */
[----:B------:R-:W-:Y:S01]  /*6030*/  ISETP.LT.OR P3, PT, R111, R222, P3 ;  /* 0x000000de6f00720c */ /* 0x000fe20001f61670 */
[----:B------:R-:W-:Y:S01]  /*6040*/  IMAD.IADD R111, R232, 0x1, -R71 ;  /* 0x00000001e86f7824 */ /* 0x000fe200078e0a47 */
[----:B------:R-:W-:Y:S01]  /*6050*/  ISETP.GE.AND P4, PT, R109, R224, PT ;  /* 0x000000e06d00720c */ /* 0x000fe20003f86270 */
[----:B----4-:R-:W-:Y:S01]  /*6060*/  FFMA.FTZ R29, R67, -UR17, R29 ;  /* 0x80000011431d7c23 */ /* 0x010fe2000801001d */
[C---:B------:R-:W-:Y:S01]  /*6070*/  ISETP.GE.AND P2, PT, R109.reuse, R219, PT ;  /* 0x000000db6d00720c */ /* 0x040fe20003f46270 */
[----:B------:R-:W-:Y:S01]  /*6080*/  IMAD.IADD R67, R226, 0x1, -R60 ;  /* 0x00000001e2437824 */ /* 0x000fe200078e0a3c */
[----:B------:R-:W-:Y:S02]  /*6090*/  FSEL R190, R28, -INF , !P5 ;  /* 0xff8000001cbe7808 */ /* 0x000fe40006800000 */
[----:B------:R-:W-:Y:S01]  /*60a0*/  ISETP.LT.OR P0, PT, R109, R228, P0 ;  /* 0x000000e46d00720c */ /* 0x000fe20000701670 */
[----:B-1----:R-:W-:Y:S01]  /*60b0*/  HMMA.16816.F32.BF16 R48, R24, R52, R48 ;  /* 0x000000341830723c */ /* 0x002fe20000041830 */
[----:B--2---:R-:W-:Y:S01]  /*60c0*/  FFMA.FTZ R31, R110, -UR17, R31 ;  /* 0x800000116e1f7c23 */ /* 0x004fe2000801001f */
[----:B------:R-:W-:Y:S01]  /*60d0*/  IABS R28, R62 ;  /* 0x0000003e001c7213 */ /* 0x000fe20000000000 */
[----:B------:R-:W-:Y:S01]  /*60e0*/  IMAD.IADD R62, R223, 0x1, -R71 ;  /* 0x00000001df3e7824 */ /* 0x000fe200078e0a47 */
[----:B------:R-:W-:-:S02]  /*60f0*/  ISETP.LT.OR P4, PT, R109, R225, P4 ;  /* 0x000000e16d00720c */ /* 0x000fc40002781670 */
[----:B------:R-:W-:Y:S02]  /*6100*/  ISETP.LT.OR P2, PT, R109, R222, P2 ;  /* 0x000000de6d00720c */ /* 0x000fe40001741670 */
[----:B------:R-:W-:Y:S01]  /*6110*/  HMMA.16816.F32.BF16 R44, R12, R52, R44 ;  /* 0x000000340c2c723c */ /* 0x000fe2000004182c */
[----:B------:R-:W-:Y:S02]  /*6120*/  IABS R111, R111 ;  /* 0x0000006f006f7213 */ /* 0x000fe40000000000 */
[----:B------:R-:W-:Y:S02]  /*6130*/  FSEL R192, R63, -INF , !P0 ;  /* 0xff8000003fc07808 */ /* 0x000fe40004000000 */
[----:B------:R-:W-:Y:S01]  /*6140*/  FSEL R184, R30, -INF , !P3 ;  /* 0xff8000001eb87808 */ /* 0x000fe20005800000 */
[----:B------:R1:W2:Y:S01]  /*6150*/  I2F R63, R28 ;  /* 0x0000001c003f7306 */ /* 0x0002a20000201400 */
[----:B------:R-:W-:Y:S01]  /*6160*/  IMAD.IADD R53, R232, 0x1, -R60 ;  /* 0x00000001e8357824 */ /* 0x000fe200078e0a3c */
[----:B------:R-:W-:Y:S01]  /*6170*/  FSEL R189, R29, -INF , !P4 ;  /* 0xff8000001dbd7808 */ /* 0x000fe20006000000 */
[----:B------:R-:W-:Y:S01]  /*6180*/  HMMA.16816.F32.BF16 R36, R24, R54, R36 ;  /* 0x000000361824723c */ /* 0x000fe20000041824 */
[----:B------:R-:W-:-:S02]  /*6190*/  FSEL R182, R31, -INF , !P2 ;  /* 0xff8000001fb67808 */ /* 0x000fc40005000000 */
[----:B------:R-:W-:Y:S02]  /*61a0*/  IABS R53, R53 ;  /* 0x0000003500357213 */ /* 0x000fe40000000000 */
[----:B------:R-:W3:Y:S01]  /*61b0*/  I2F R156, R111 ;  /* 0x0000006f009c7306 */ /* 0x000ee20000201400 */
[----:B------:R-:W-:Y:S02]  /*61c0*/  IABS R62, R62 ;  /* 0x0000003e003e7213 */ /* 0x000fe40000000000 */
[----:B------:R-:W-:Y:S01]  /*61d0*/  IMAD.MOV.U32 R61, RZ, RZ, R53 ;  /* 0x000000ffff3d7224 */ /* 0x000fe200078e0035 */
[-C--:B------:R-:W-:Y:S01]  /*61e0*/  ISETP.GE.AND P6, PT, R71, R230.reuse, PT ;  /* 0x000000e64700720c */ /* 0x080fe20003fc6270 */
[----:B------:R-:W-:Y:S01]  /*61f0*/  IMAD.IADD R53, R229, 0x1, -R71 ;  /* 0x00000001e5357824 */ /* 0x000fe200078e0a47 */
[----:B------:R-:W-:Y:S01]  /*6200*/  IADD3 R52, R101, 0x68, RZ ;  /* 0x0000006865347810 */ /* 0x000fe20007ffe0ff */
[----:B------:R-:W-:Y:S01]  /*6210*/  HMMA.16816.F32.BF16 R32, R12, R54, R32 ;  /* 0x000000360c20723c */ /* 0x000fe20000041820 */
[----:B-1----:R-:W1:Y:S01]  /*6220*/  LDSM.16.M88.4 R28, [R213+0x1c00] ;  /* 0x001c0000d51c783b */ /* 0x002e620000000200 */
[----:B------:R-:W4:Y:S01]  /*6230*/  I2F R62, R62 ;  /* 0x0000003e003e7306 */ /* 0x000f220000201400 */
[----:B------:R-:W-:Y:S01]  /*6240*/  IABS R53, R53 ;  /* 0x0000003500357213 */ /* 0x000fe20000000000 */
[----:B--2---:R-:W-:Y:S01]  /*6250*/  FFMA.FTZ R44, R63, -UR17, R44 ;  /* 0x800000113f2c7c23 */ /* 0x004fe2000801002c */
[----:B------:R-:W-:Y:S01]  /*6260*/  ISETP.LT.OR P6, PT, R71, R231, P6 ;  /* 0x000000e74700720c */ /* 0x000fe200037c1670 */
[----:B------:R-:W-:Y:S01]  /*6270*/  IMAD.IADD R63, R223, 0x1, -R52 ;  /* 0x00000001df3f7824 */ /* 0x000fe200078e0a34 */
[----:B------:R-:W-:Y:S01]  /*6280*/  ISETP.GE.AND P0, PT, R60, R230, PT ;  /* 0x000000e63c00720c */ /* 0x000fe20003f06270 */
[----:B------:R-:W-:-:S04]  /*6290*/  DEPBAR.LE SB0, 0x0 ;  /* 0x000080000000791a */ /* 0x000fc80000000000 */
[----:B------:R2:W5:Y:S01]  /*62a0*/  I2F R64, R53 ;  /* 0x0000003500407306 */ /* 0x0005620000201400 */
[----:B---3--:R-:W-:Y:S01]  /*62b0*/  FFMA.FTZ R156, R156, -UR17, R48 ;  /* 0x800000119c9c7c23 */ /* 0x008fe20008010030 */
[----:B------:R-:W-:Y:S01]  /*62c0*/  ISETP.GE.AND P4, PT, R60, R227, PT ;  /* 0x000000e33c00720c */ /* 0x000fe20003f86270 */
[----:B------:R-:W-:Y:S01]  /*62d0*/  IMAD.IADD R48, R232, 0x1, -R52 ;  /* 0x00000001e8307824 */ /* 0x000fe200078e0a34 */
[----:B------:R-:W-:Y:S02]  /*62e0*/  ISETP.GE.AND P2, PT, R60, R224, PT ;  /* 0x000000e03c00720c */ /* 0x000fe40003f46270 */
[----:B------:R-:W-:Y:S01]  /*62f0*/  FSEL R156, R156, -INF , !P6 ;  /* 0xff8000009c9c7808 */ /* 0x000fe20007000000 */
[----:B----4-:R-:W-:Y:S01]  /*6300*/  FFMA.FTZ R171, R62, -UR17, R46 ;  /* 0x800000113eab7c23 */ /* 0x010fe2000801002e */
[----:B------:R-:W3:Y:S01]  /*6310*/  I2F R61, R61 ;  /* 0x0000003d003d7306 */ /* 0x000ee20000201400 */
[----:B------:R-:W-:Y:S01]  /*6320*/  ISETP.GE.AND P6, PT, R60, R219, PT ;  /* 0x000000db3c00720c */ /* 0x000fe20003fc6270 */
[----:B------:R-:W-:Y:S01]  /*6330*/  IMAD.IADD R46, R229, 0x1, -R52 ;  /* 0x00000001e52e7824 */ /* 0x000fe200078e0a34 */
[----:B------:R-:W-:-:S02]  /*6340*/  IABS R48, R48 ;  /* 0x0000003000307213 */ /* 0x000fc40000000000 */
[----:B------:R-:W-:Y:S02]  /*6350*/  IABS R67, R67 ;  /* 0x0000004300437213 */ /* 0x000fe40000000000 */
[C---:B------:R-:W-:Y:S01]  /*6360*/  ISETP.LT.OR P0, PT, R60.reuse, R231, P0 ;  /* 0x000000e73c00720c */ /* 0x040fe20000701670 */
[----:B--2---:R-:W-:Y:S01]  /*6370*/  IMAD.IADD R53, R229, 0x1, -R60 ;  /* 0x00000001e5357824 */ /* 0x004fe200078e0a3c */
[----:B------:R-:W-:Y:S01]  /*6380*/  ISETP.LT.OR P4, PT, R60, R228, P4 ;  /* 0x000000e43c00720c */ /* 0x000fe20002781670 */
[----:B-----5:R-:W-:Y:S01]  /*6390*/  FFMA.FTZ R64, R64, -UR17, R50 ;  /* 0x8000001140407c23 */ /* 0x020fe20008010032 */
[C---:B------:R-:W-:Y:S01]  /*63a0*/  ISETP.LT.OR P2, PT, R60.reuse, R225, P2 ;  /* 0x000000e13c00720c */ /* 0x040fe20001741670 */
[----:B------:R-:W2:Y:S01]  /*63b0*/  I2F R50, R67 ;  /* 0x0000004300327306 */ /* 0x000ea20000201400 */
[----:B------:R-:W-:Y:S01]  /*63c0*/  ISETP.LT.OR P6, PT, R60, R222, P6 ;  /* 0x000000de3c00720c */ /* 0x000fe200037c1670 */
[----:B------:R-:W-:Y:S01]  /*63d0*/  IMAD.IADD R60, R223, 0x1, -R60 ;  /* 0x00000001df3c7824 */ /* 0x000fe200078e0a3c */
[----:B------:R-:W-:Y:S01]  /*63e0*/  IABS R53, R53 ;  /* 0x0000003500357213 */ /* 0x000fe20000000000 */
[----:B---3--:R-:W-:Y:S01]  /*63f0*/  FFMA.FTZ R62, R61, -UR17, R49 ;  /* 0x800000113d3e7c23 */ /* 0x008fe20008010031 */
[----:B------:R-:W-:-:S02]  /*6400*/  IABS R61, R46 ;  /* 0x0000002e003d7213 */ /* 0x000fc40000000000 */
[----:B------:R-:W-:Y:S01]  /*6410*/  IABS R60, R60 ;  /* 0x0000003c003c7213 */ /* 0x000fe20000000000 */
[----:B------:R-:W3:Y:S01]  /*6420*/  I2F R48, R48 ;  /* 0x0000003000307306 */ /* 0x000ee20000201400 */
[C---:B------:R-:W-:Y:S01]  /*6430*/  IADD3 R46, R101.reuse, 0x70, RZ ;  /* 0x00000070652e7810 */ /* 0x040fe20007ffe0ff */
[-C--:B-1----:R-:W-:Y:S01]  /*6440*/  HMMA.16816.F32.BF16 R16, R24, R28.reuse, R16 ;  /* 0x0000001c1810723c */ /* 0x082fe20000041810 */
[----:B------:R-:W-:Y:S01]  /*6450*/  IADD3 R49, R101, 0x69, RZ ;  /* 0x0000006965317810 */ /* 0x000fe20007ffe0ff */
[----:B------:R-:W-:Y:S01]  /*6460*/  IMAD.MOV.U32 R55, RZ, RZ, R60 ;  /* 0x000000ffff377224 */ /* 0x000fe200078e003c */
[----:B------:R-:W-:Y:S01]  /*6470*/  FSEL R74, R74, -INF , !P1 ;  /* 0xff8000004a4a7808 */ /* 0x000fe20004800000 */
[----:B------:R-:W-:Y:S01]  /*6480*/  IMAD.IADD R60, R226, 0x1, -R52 ;  /* 0x00000001e23c7824 */ /* 0x000fe200078e0a34 */
[----:B------:R-:W-:Y:S01]  /*6490*/  ISETP.GE.AND P1, PT, R109, R230, PT ;  /* 0x000000e66d00720c */ /* 0x000fe20003f26270 */
[----:B------:R-:W1:Y:S01]  /*64a0*/  I2F R53, R53 ;  /* 0x0000003500357306 */ /* 0x000e620000201400 */
[----:B--2---:R-:W-:Y:S01]  /*64b0*/  FFMA.FTZ R50, R50, -UR17, R45 ;  /* 0x8000001132327c23 */ /* 0x004fe2000801002d */
[----:B------:R-:W-:Y:S01]  /*64c0*/  HMMA.16816.F32.BF16 R40, R12, R28, R40 ;  /* 0x0000001c0c28723c */ /* 0x000fe20000041828 */
[C---:B------:R-:W-:Y:S01]  /*64d0*/  ISETP.GE.AND P5, PT, R71.reuse, R227, PT ;  /* 0x000000e34700720c */ /* 0x040fe20003fa6270 */
[----:B------:R-:W-:Y:S01]  /*64e0*/  IMAD.IADD R54, R232, 0x1, -R49 ;  /* 0x00000001e8367824 */ /* 0x000fe200078e0a31 */
[----:B------:R-:W-:-:S02]  /*64f0*/  ISETP.GE.AND P3, PT, R71, R224, PT ;  /* 0x000000e04700720c */ /* 0x000fc40003f66270 */
[----:B------:R-:W-:Y:S01]  /*6500*/  ISETP.LT.OR P1, PT, R109, R231, P1 ;  /* 0x000000e76d00720c */ /* 0x000fe20000f21670 */
[----:B------:R-:W2:Y:S01]  /*6510*/  I2F R55, R55 ;  /* 0x0000003700377306 */ /* 0x000ea20000201400 */
[----:B------:R-:W-:Y:S01]  /*6520*/  IMAD.IADD R28, R232, 0x1, -R46 ;  /* 0x00000001e81c7824 */ /* 0x000fe200078e0a2e */
[C---:B------:R-:W-:Y:S01]  /*6530*/  ISETP.LT.OR P5, PT, R71.reuse, R228, P5 ;  /* 0x000000e44700720c */ /* 0x040fe20002fa1670 */
[-C--:B------:R-:W-:Y:S01]  /*6540*/  HMMA.16816.F32.BF16 R20, R24, R30.reuse, R20 ;  /* 0x0000001e1814723c */ /* 0x080fe20000041814 */
[----:B------:R-:W-:Y:S02]  /*6550*/  ISETP.LT.OR P3, PT, R71, R225, P3 ;  /* 0x000000e14700720c */ /* 0x000fe40001f61670 */
[----:B------:R-:W-:Y:S01]  /*6560*/  IABS R45, R28 ;  /* 0x0000001c002d7213 */ /* 0x000fe20000000000 */
[----:B---3--:R-:W-:Y:S01]  /*6570*/  FFMA.FTZ R28, R48, -UR17, R36 ;  /* 0x80000011301c7c23 */ /* 0x008fe20008010024 */
[----:B------:R-:W-:Y:S01]  /*6580*/  FSEL R69, R69, -INF , !P1 ;  /* 0xff80000045457808 */ /* 0x000fe20004800000 */
[----:B------:R-:W-:Y:S01]  /*6590*/  IMAD.IADD R36, R229, 0x1, -R49 ;  /* 0x00000001e5247824 */ /* 0x000fe200078e0a31 */
[----:B------:R-:W-:Y:S01]  /*65a0*/  ISETP.GE.AND P1, PT, R71, R219, PT ;  /* 0x000000db4700720c */ /* 0x000fe20003f26270 */
[----:B-1----:R-:W-:Y:S01]  /*65b0*/  FFMA.FTZ R51, R53, -UR17, R51 ;  /* 0x8000001135337c23 */ /* 0x002fe20008010033 */
[----:B------:R-:W-:Y:S01]  /*65c0*/  FSEL R167, R64, -INF , !P5 ;  /* 0xff80000040a77808 */ /* 0x000fe20006800000 */
[----:B------:R-:W1:Y:S01]  /*65d0*/  I2F R61, R61 ;  /* 0x0000003d003d7306 */ /* 0x000e620000201400 */
[----:B------:R-:W-:Y:S01]  /*65e0*/  IABS R36, R36 ;  /* 0x0000002400247213 */ /* 0x000fe20000000000 */
[----:B------:R-:W-:Y:S01]  /*65f0*/  HMMA.16816.F32.BF16 R8, R12, R30, R8 ;  /* 0x0000001e0c08723c */ /* 0x000fe20000041808 */
[----:B------:R-:W-:Y:S01]  /*6600*/  ISETP.GE.AND P5, PT, R52, R230, PT ;  /* 0x000000e63400720c */ /* 0x000fe20003fa6270 */
[----:B--2---:R-:W-:Y:S01]  /*6610*/  FFMA.FTZ R55, R55, -UR17, R47 ;  /* 0x8000001137377c23 */ /* 0x004fe2000801002f */
[----:B------:R-:W-:Y:S01]  /*6620*/  FSEL R179, R44, -INF , !P3 ;  /* 0xff8000002cb37808 */ /* 0x000fe20005800000 */
[----:B------:R-:W-:Y:S01]  /*6630*/  IMAD.MOV.U32 R48, RZ, RZ, R36 ;  /* 0x000000ffff307224 */ /* 0x000fe200078e0024 */
[----:B------:R-:W-:Y:S01]  /*6640*/  IABS R44, R63 ;  /* 0x0000003f002c7213 */ /* 0x000fe20000000000 */
[----:B------:R-:W2:Y:S01]  /*6650*/  I2F R47, R45 ;  /* 0x0000002d002f7306 */ /* 0x000ea20000201400 */
[----:B------:R-:W-:-:S02]  /*6660*/  ISETP.LT.OR P1, PT, R71, R222, P1 ;  /* 0x000000de4700720c */ /* 0x000fc40000f21670 */
[----:B------:R-:W-:Y:S01]  /*6670*/  ISETP.LT.OR P5, PT, R52, R231, P5 ;  /* 0x000000e73400720c */ /* 0x000fe20002fa1670 */
[----:B------:R-:W-:Y:S01]  /*6680*/  IMAD.MOV.U32 R63, RZ, RZ, R44 ;  /* 0x000000ffff3f7224 */ /* 0x000fe200078e002c */
[----:B------:R-:W-:Y:S02]  /*6690*/  FSEL R171, R171, -INF , !P1 ;  /* 0xff800000abab7808 */ /* 0x000fe40004800000 */
[----:B------:R-:W-:Y:S01]  /*66a0*/  FSEL R44, R62, -INF , !P0 ;  /* 0xff8000003e2c7808 */ /* 0x000fe20004000000 */
[----:B------:R-:W3:Y:S01]  /*66b0*/  I2F R48, R48 ;  /* 0x0000003000307306 */ /* 0x000ee20000201400 */
[C---:B------:R-:W-:Y:S01]  /*66c0*/  ISETP.GE.AND P3, PT, R52.reuse, R227, PT ;  /* 0x000000e33400720c */ /* 0x040fe20003f66270 */
[----:B-1----:R-:W-:Y:S01]  /*66d0*/  FFMA.FTZ R61, R61, -UR17, R38 ;  /* 0x800000113d3d7c23 */ /* 0x002fe20008010026 */
[C---:B------:R-:W-:Y:S02]  /*66e0*/  ISETP.GE.AND P1, PT, R52.reuse, R224, PT ;  /* 0x000000e03400720c */ /* 0x040fe40003f26270 */
[----:B------:R-:W-:-:S02]  /*66f0*/  ISETP.GE.AND P0, PT, R52, R219, PT ;  /* 0x000000db3400720c */ /* 0x000fc40003f06270 */
[----:B------:R-:W-:Y:S01]  /*6700*/  FSEL R185, R51, -INF , !P4 ;  /* 0xff80000033b97808 */ /* 0x000fe20006000000 */
[----:B------:R-:W1:Y:S01]  /*6710*/  I2F R62, R63 ;  /* 0x0000003f003e7306 */ /* 0x000e620000201400 */
[----:B------:R-:W-:Y:S01]  /*6720*/  FSEL R176, R50, -INF , !P2 ;  /* 0xff80000032b07808 */ /* 0x000fe20005000000 */
[----:B--2---:R-:W-:Y:S01]  /*6730*/  FFMA.FTZ R16, R47, -UR17, R16 ;  /* 0x800000112f107c23 */ /* 0x004fe20008010010 */
[----:B------:R-:W-:Y:S02]  /*6740*/  FSEL R168, R55, -INF , !P6 ;  /* 0xff80000037a87808 */ /* 0x000fe40007000000 */
[----:B------:R-:W-:Y:S02]  /*6750*/  FSEL R28, R28, -INF , !P5 ;  /* 0xff8000001c1c7808 */ /* 0x000fe40006800000 */
[C---:B------:R-:W-:Y:S01]  /*6760*/  ISETP.GE.AND P4, PT, R49.reuse, R230, PT ;  /* 0x000000e63100720c */ /* 0x040fe20003f86270 */
[----:B---3--:R-:W-:Y:S01]  /*6770*/  FFMA.FTZ R39, R48, -UR17, R39 ;  /* 0x8000001130277c23 */ /* 0x008fe20008010027 */
[----:B------:R-:W-:-:S02]  /*6780*/  ISETP.GE.AND P2, PT, R49, R227, PT ;  /* 0x000000e33100720c */ /* 0x000fc40003f46270 */
[C---:B------:R-:W-:Y:S02]  /*6790*/  ISETP.GE.AND P6, PT, R49.reuse, R224, PT ;  /* 0x000000e03100720c */ /* 0x040fe40003fc6270 */
[C---:B------:R-:W-:Y:S02]  /*67a0*/  ISETP.GE.AND P5, PT, R49.reuse, R219, PT ;  /* 0x000000db3100720c */ /* 0x040fe40003fa6270 */
[----:B------:R-:W-:Y:S01]  /*67b0*/  IABS R54, R54 ;  /* 0x0000003600367213 */ /* 0x000fe20000000000 */
[----:B-1----:R-:W-:Y:S01]  /*67c0*/  FFMA.FTZ R62, R62, -UR17, R34 ;  /* 0x800000113e3e7c23 */ /* 0x002fe20008010022 */
[C---:B------:R-:W-:Y:S02]  /*67d0*/  ISETP.LT.OR P3, PT, R52.reuse, R228, P3 ;  /* 0x000000e43400720c */ /* 0x040fe40001f61670 */
[C---:B------:R-:W-:Y:S01]  /*67e0*/  ISETP.LT.OR P1, PT, R52.reuse, R225, P1 ;  /* 0x000000e13400720c */ /* 0x040fe20000f21670 */
[----:B------:R-:W-:Y:S01]  /*67f0*/  IMAD.MOV.U32 R29, RZ, RZ, R54 ;  /* 0x000000ffff1d7224 */ /* 0x000fe200078e0036 */
[----:B------:R-:W-:Y:S01]  /*6800*/  ISETP.LT.OR P0, PT, R52, R222, P0 ;  /* 0x000000de3400720c */ /* 0x000fe20000701670 */
[----:B------:R-:W-:Y:S01]  /*6810*/  IMAD.IADD R52, R226, 0x1, -R49 ;  /* 0x00000001e2347824 */ /* 0x000fe200078e0a31 */
[----:B------:R-:W-:-:S02]  /*6820*/  ISETP.LT.OR P4, PT, R49, R231, P4 ;  /* 0x000000e73100720c */ /* 0x000fc40002781670 */
[C---:B------:R-:W-:Y:S01]  /*6830*/  ISETP.LT.OR P2, PT, R49.reuse, R228, P2 ;  /* 0x000000e43100720c */ /* 0x040fe20001741670 */
[----:B------:R-:W1:Y:S01]  /*6840*/  I2F R29, R29 ;  /* 0x0000001d001d7306 */ /* 0x000e620000201400 */
[C---:B------:R-:W-:Y:S02]  /*6850*/  ISETP.LT.OR P6, PT, R49.reuse, R225, P6 ;  /* 0x000000e13100720c */ /* 0x040fe400037c1670 */
[----:B------:R-:W-:Y:S01]  /*6860*/  ISETP.LT.OR P5, PT, R49, R222, P5 ;  /* 0x000000de3100720c */ /* 0x000fe20002fa1670 */
[----:B------:R-:W-:Y:S01]  /*6870*/  IMAD.IADD R49, R223, 0x1, -R49 ;  /* 0x00000001df317824 */ /* 0x000fe200078e0a31 */
[----:B------:R-:W-:Y:S02]  /*6880*/  IABS R52, R52 ;  /* 0x0000003400347213 */ /* 0x000fe40000000000 */
[----:B------:R-:W-:Y:S02]  /*6890*/  IABS R60, R60 ;  /* 0x0000003c003c7213 */ /* 0x000fe40000000000 */
[----:B------:R-:W-:Y:S01]  /*68a0*/  IABS R49, R49 ;  /* 0x0000003100317213 */ /* 0x000fe20000000000 */
[----:B------:R-:W-:Y:S01]  /*68b0*/  IMAD.MOV.U32 R51, RZ, RZ, R52 ;  /* 0x000000ffff337224 */ /* 0x000fe200078e0034 */
[----:B------:R-:W-:-:S02]  /*68c0*/  IADD3 R45, R101, 0x71, RZ ;  /* 0x00000071652d7810 */ /* 0x000fc40007ffe0ff */
[----:B------:R-:W2:Y:S01]  /*68d0*/  I2F R60, R60 ;  /* 0x0000003c003c7306 */ /* 0x000ea20000201400 */
[----:B------:R-:W-:Y:S01]  /*68e0*/  IMAD.MOV.U32 R48, RZ, RZ, R49 ;  /* 0x000000ffff307224 */ /* 0x000fe200078e0031 */
[----:B------:R-:W-:Y:S01]  /*68f0*/  FSEL R130, R39, -INF , !P2 ;  /* 0xff80000027827808 */ /* 0x000fe20005000000 */
[--C-:B------:R-:W-:Y:S01]  /*6900*/  IMAD.IADD R49, R226, 0x1, -R46.reuse ;  /* 0x00000001e2317824 */ /* 0x100fe200078e0a2e */
[----:B------:R-:W-:Y:S01]  /*6910*/  IADD3 R36, R101, 0x78, RZ ;  /* 0x0000007865247810 */ /* 0x000fe20007ffe0ff */
[----:B-1----:R-:W-:Y:S01]  /*6920*/  FFMA.FTZ R29, R29, -UR17, R37 ;  /* 0x800000111d1d7c23 */ /* 0x002fe20008010025 */
[----:B------:R-:W-:Y:S01]  /*6930*/  IADD3 R101, R101, 0x79, RZ ;  /* 0x0000007965657810 */ /* 0x000fe20007ffe0ff */
[----:B------:R-:W-:Y:S01]  /*6940*/  IMAD.IADD R37, R229, 0x1, -R46 ;  /* 0x00000001e5257824 */ /* 0x000fe200078e0a2e */
[----:B------:R-:W1:Y:S01]  /*6950*/  I2F R48, R48 ;  /* 0x0000003000307306 */ /* 0x000e620000201400 */
[----:B------:R-:W-:Y:S01]  /*6960*/  IABS R49, R49 ;  /* 0x0000003100317213 */ /* 0x000fe20000000000 */
[----:B------:R-:W-:Y:S01]  /*6970*/  IMAD.IADD R39, R223, 0x1, -R45 ;  /* 0x00000001df277824 */ /* 0x000fe200078e0a2d */
[----:B------:R-:W-:Y:S01]  /*6980*/  FSEL R180, R61, -INF , !P3 ;  /* 0xff8000003db47808 */ /* 0x000fe20005800000 */
[--C-:B------:R-:W-:Y:S01]  /*6990*/  IMAD.IADD R34, R232, 0x1, -R36.reuse ;  /* 0x00000001e8227824 */ /* 0x100fe200078e0a24 */
[----:B------:R-:W-:Y:S01]  /*69a0*/  IABS R37, R37 ;  /* 0x0000002500257213 */ /* 0x000fe20000000000 */
[----:B------:R-:W-:Y:S01]  /*69b0*/  IMAD.IADD R24, R229, 0x1, -R36 ;  /* 0x00000001e5187824 */ /* 0x000fe200078e0a24 */
[----:B------:R-:W-:Y:S01]  /*69c0*/  IABS R39, R39 ;  /* 0x0000002700277213 */ /* 0x000fe20000000000 */
[----:B------:R-:W3:Y:S01]  /*69d0*/  I2F R51, R51 ;  /* 0x0000003300337306 */ /* 0x000ee20000201400 */
[----:B--2---:R-:W-:Y:S01]  /*69e0*/  FFMA.FTZ R32, R60, -UR17, R32 ;  /* 0x800000113c207c23 */ /* 0x004fe20008010020 */
[----:B------:R-:W-:Y:S01]  /*69f0*/  IABS R34, R34 ;  /* 0x0000002200227213 */ /* 0x000fe20000000000 */
[----:B------:R-:W-:Y:S01]  /*6a00*/  IMAD.IADD R12, R226, 0x1, -R101 ;  /* 0x00000001e20c7824 */ /* 0x000fe200078e0a65 */
[----:B------:R-:W-:Y:S01]  /*6a10*/  FSEL R166, R62, -INF , !P0 ;  /* 0xff8000003ea67808 */ /* 0x000fe20004000000 */
[----:B------:R-:W-:Y:S01]  /*6a20*/  IMAD.MOV.U32 R26, RZ, RZ, R39 ;  /* 0x000000ffff1a7224 */ /* 0x000fe200078e0027 */
[----:B------:R-:W-:Y:S01]  /*6a30*/  FSEL R175, R32, -INF , !P1 ;  /* 0xff80000020af7808 */ /* 0x000fe20004800000 */
[----:B------:R-:W-:Y:S01]  /*6a40*/  IMAD.IADD R38, R232, 0x1, -R45 ;  /* 0x00000001e8267824 */ /* 0x000fe200078e0a2d */
[----:B------:R2:W4:Y:S01]  /*6a50*/  I2F R47, R49 ;  /* 0x00000031002f7306 */ /* 0x0005220000201400 */
[----:B-1----:R-:W-:Y:S01]  /*6a60*/  FFMA.FTZ R35, R48, -UR17, R35 ;  /* 0x8000001130237c23 */ /* 0x002fe20008010023 */
[----:B------:R-:W-:Y:S01]  /*6a70*/  FSEL R29, R29, -INF , !P4 ;  /* 0xff8000001d1d7808 */ /* 0x000fe20006000000 */
[----:B------:R-:W-:Y:S01]  /*6a80*/  IMAD.IADD R48, R226, 0x1, -R45 ;  /* 0x00000001e2307824 */ /* 0x000fe200078e0a2d */
[C---:B------:R-:W-:Y:S01]  /*6a90*/  ISETP.GE.AND P3, PT, R46.reuse, R230, PT ;  /* 0x000000e62e00720c */ /* 0x040fe20003f66270 */
[----:B------:R-:W-:Y:S01]  /*6aa0*/  IMAD.IADD R14, R223, 0x1, -R101 ;  /* 0x00000001df0e7824 */ /* 0x000fe200078e0a65 */
[----:B------:R-:W-:Y:S01]  /*6ab0*/  FSEL R164, R35, -INF , !P5 ;  /* 0xff80000023a47808 */ /* 0x000fe20006800000 */
[----:B------:R-:W-:Y:S01]  /*6ac0*/  IMAD.IADD R25, R223, 0x1, -R36 ;  /* 0x00000001df197824 */ /* 0x000fe200078e0a24 */
[----:B------:R-:W1:Y:S01]  /*6ad0*/  I2F R37, R37 ;  /* 0x0000002500257306 */ /* 0x000e620000201400 */
[----:B---3--:R-:W-:Y:S01]  /*6ae0*/  FFMA.FTZ R33, R51, -UR17, R33 ;  /* 0x8000001133217c23 */ /* 0x008fe20008010021 */
[----:B------:R-:W-:Y:S01]  /*6af0*/  IABS R48, R48 ;  /* 0x0000003000307213 */ /* 0x000fe20000000000 */
[--C-:B------:R-:W-:Y:S01]  /*6b00*/  IMAD.IADD R27, R229, 0x1, -R101.reuse ;  /* 0x00000001e51b7824 */ /* 0x100fe200078e0a65 */
[----:B------:R-:W-:Y:S01]  /*6b10*/  ISETP.GE.AND P1, PT, R46, R227, PT ;  /* 0x000000e32e00720c */ /* 0x000fe20003f26270 */
[----:B------:R-:W-:Y:S01]  /*6b20*/  IMAD.IADD R50, R232, 0x1, -R101 ;  /* 0x00000001e8327824 */ /* 0x000fe200078e0a65 */
[----:B------:R-:W-:Y:S01]  /*6b30*/  FSEL R173, R33, -INF , !P6 ;  /* 0xff80000021ad7808 */ /* 0x000fe20007000000 */
[----:B------:R-:W-:Y:S01]  /*6b40*/  IMAD.MOV.U32 R35, RZ, RZ, R48 ;  /* 0x000000ffff237224 */ /* 0x000fe200078e0030 */
[C---:B------:R-:W-:Y:S01]  /*6b50*/  ISETP.GE.AND P0, PT, R46.reuse, R224, PT ;  /* 0x000000e02e00720c */ /* 0x040fe20003f06270 */
[----:B--2---:R-:W-:Y:S01]  /*6b60*/  IMAD.IADD R49, R229, 0x1, -R45 ;  /* 0x00000001e5317824 */ /* 0x004fe200078e0a2d */
[C---:B------:R-:W-:Y:S01]  /*6b70*/  ISETP.GE.AND P4, PT, R46.reuse, R219, PT ;  /* 0x000000db2e00720c */ /* 0x040fe20003f86270 */
[----:B------:R-:W2:Y:S01]  /*6b80*/  I2F R34, R34 ;  /* 0x0000002200227306 */ /* 0x000ea20000201400 */
[----:B------:R-:W-:Y:S01]  /*6b90*/  ISETP.LT.OR P3, PT, R46, R231, P3 ;  /* 0x000000e72e00720c */ /* 0x000fe20001f61670 */
[----:B----4-:R-:W-:Y:S01]  /*6ba0*/  FFMA.FTZ R40, R47, -UR17, R40 ;  /* 0x800000112f287c23 */ /* 0x010fe20008010028 */
[----:B------:R-:W-:-:S02]  /*6bb0*/  IABS R49, R49 ;  /* 0x0000003100317213 */ /* 0x000fc40000000000 */
[C---:B------:R-:W-:Y:S01]  /*6bc0*/  ISETP.LT.OR P1, PT, R46.reuse, R228, P1 ;  /* 0x000000e42e00720c */ /* 0x040fe20000f21670 */
[----:B-1----:R-:W-:Y:S01]  /*6bd0*/  FFMA.FTZ R18, R37, -UR17, R18 ;  /* 0x8000001125127c23 */ /* 0x002fe20008010012 */
[C---:B------:R-:W-:Y:S01]  /*6be0*/  ISETP.LT.OR P0, PT, R46.reuse, R225, P0 ;  /* 0x000000e12e00720c */ /* 0x040fe20000701670 */
[----:B------:R-:W-:Y:S01]  /*6bf0*/  IMAD.MOV.U32 R33, RZ, RZ, R49 ;  /* 0x000000ffff217224 */ /* 0x000fe200078e0031 */
[----:B------:R-:W-:Y:S01]  /*6c00*/  ISETP.LT.OR P4, PT, R46, R222, P4 ;  /* 0x000000de2e00720c */ /* 0x000fe20002781670 */
[----:B------:R-:W1:Y:S01]  /*6c10*/  I2F R35, R35 ;  /* 0x0000002300237306 */ /* 0x000e620000201400 */
[----:B------:R-:W-:Y:S01]  /*6c20*/  IABS R24, R24 ;  /* 0x0000001800187213 */ /* 0x000fe20000000000 */
[----:B------:R-:W-:Y:S01]  /*6c30*/  IMAD.IADD R46, R223, 0x1, -R46 ;  /* 0x00000001df2e7824 */ /* 0x000fe200078e0a2e */
[----:B------:R-:W-:Y:S02]  /*6c40*/  IABS R12, R12 ;  /* 0x0000000c000c7213 */ /* 0x000fe40000000000 */
[----:B------:R-:W-:Y:S01]  /*6c50*/  IABS R38, R38 ;  /* 0x0000002600267213 */ /* 0x000fe20000000000 */
[----:B--2---:R-:W-:Y:S01]  /*6c60*/  FFMA.FTZ R20, R34, -UR17, R20 ;  /* 0x8000001122147c23 */ /* 0x004fe20008010014 */
[----:B------:R-:W-:Y:S01]  /*6c70*/  IABS R46, R46 ;  /* 0x0000002e002e7213 */ /* 0x000fe20000000000 */
[----:B------:R-:W2:Y:S01]  /*6c80*/  I2F R33, R33 ;  /* 0x0000002100217306 */ /* 0x000ea20000201400 */
[----:B------:R-:W-:Y:S01]  /*6c90*/  FSEL R111, R18, -INF , !P1 ;  /* 0xff800000126f7808 */ /* 0x000fe20004800000 */
[----:B------:R-:W-:Y:S01]  /*6ca0*/  IMAD.IADD R18, R226, 0x1, -R36 ;  /* 0x00000001e2127824 */ /* 0x000fe200078e0a24 */
[----:B------:R-:W-:Y:S01]  /*6cb0*/  FSEL R16, R16, -INF , !P3 ;  /* 0xff80000010107808 */ /* 0x000fe20005800000 */
[----:B------:R-:W-:Y:S01]  /*6cc0*/  IMAD.MOV.U32 R13, RZ, RZ, R12 ;  /* 0x000000ffff0d7224 */ /* 0x000fe200078e000c */
[----:B------:R-:W-:-:S02]  /*6cd0*/  IABS R12, R14 ;  /* 0x0000000e000c7213 */ /* 0x000fc40000000000 */
[C---:B------:R-:W-:Y:S01]  /*6ce0*/  ISETP.GE.AND P6, PT, R45.reuse, R227, PT ;  /* 0x000000e32d00720c */ /* 0x040fe20003fc6270 */
[----:B------:R-:W3:Y:S01]  /*6cf0*/  I2F R26, R26 ;  /* 0x0000001a001a7306 */ /* 0x000ee20000201400 */
[----:B------:R-:W-:Y:S01]  /*6d00*/  ISETP.GE.AND P5, PT, R45, R224, PT ;  /* 0x000000e02d00720c */ /* 0x000fe20003fa6270 */
[----:B-1----:R-:W-:Y:S01]  /*6d10*/  FFMA.FTZ R35, R35, -UR17, R41 ;  /* 0x8000001123237c23 */ /* 0x002fe20008010029 */
[----:B------:R-:W-:Y:S01]  /*6d20*/  ISETP.GE.AND P3, PT, R45, R219, PT ;  /* 0x000000db2d00720c */ /* 0x000fe20003f66270 */
[----:B------:R-:W-:Y:S01]  /*6d30*/  IMAD.MOV.U32 R14, RZ, RZ, R12 ;  /* 0x000000ffff0e7224 */ /* 0x000fe200078e000c */
[----:B------:R-:W-:Y:S02]  /*6d40*/  ISETP.GE.AND P1, PT, R36, R230, PT ;  /* 0x000000e62400720c */ /* 0x000fe40003f26270 */
[----:B------:R-:W-:Y:S01]  /*6d50*/  IABS R18, R18 ;  /* 0x0000001200127213 */ /* 0x000fe20000000000 */
[----:B------:R-:W1:Y:S01]  /*6d60*/  I2F R24, R24 ;  /* 0x0000001800187306 */ /* 0x000e620000201400 */
[----:B------:R-:W-:Y:S01]  /*6d70*/  IABS R25, R25 ;  /* 0x0000001900197213 */ /* 0x000fe20000000000 */
[----:B--2---:R-:W-:Y:S01]  /*6d80*/  FFMA.FTZ R19, R33, -UR17, R19 ;  /* 0x8000001121137c23 */ /* 0x004fe20008010013 */
[----:B------:R-:W-:-:S02]  /*6d90*/  IABS R27, R27 ;  /* 0x0000001b001b7213 */ /* 0x000fc40000000000 */
[C---:B------:R-:W-:Y:S02]  /*6da0*/  ISETP.LT.OR P6, PT, R45.reuse, R228, P6 ;  /* 0x000000e42d00720c */ /* 0x040fe400037c1670 */
[C---:B------:R-:W-:Y:S01]  /*6db0*/  ISETP.LT.OR P5, PT, R45.reuse, R225, P5 ;  /* 0x000000e12d00720c */ /* 0x040fe20002fa1670 */
[----:B------:R-:W2:Y:S01]  /*6dc0*/  I2F R46, R46 ;  /* 0x0000002e002e7306 */ /* 0x000ea20000201400 */
[----:B---3--:R-:W-:Y:S01]  /*6dd0*/  FFMA.FTZ R26, R26, -UR17, R43 ;  /* 0x800000111a1a7c23 */ /* 0x008fe2000801002b */
[----:B------:R-:W-:Y:S02]  /*6de0*/  ISETP.LT.OR P3, PT, R45, R222, P3 ;  /* 0x000000de2d00720c */ /* 0x000fe40001f61670 */
[----:B------:R-:W-:Y:S02]  /*6df0*/  ISETP.LT.OR P1, PT, R36, R231, P1 ;  /* 0x000000e72400720c */ /* 0x000fe40000f21670 */
[----:B------:R-:W-:Y:S02]  /*6e00*/  IABS R50, R50 ;  /* 0x0000003200327213 */ /* 0x000fe40000000000 */
[----:B------:R-:W3:Y:S01]  /*6e10*/  I2F R38, R38 ;  /* 0x0000002600267306 */ /* 0x000ee20000201400 */
[----:B------:R-:W-:Y:S01]  /*6e20*/  FSEL R129, R40, -INF , !P0 ;  /* 0xff80000028817808 */ /* 0x000fe20004000000 */
[----:B-1----:R-:W-:Y:S01]  /*6e30*/  FFMA.FTZ R22, R24, -UR17, R22 ;  /* 0x8000001118167c23 */ /* 0x002fe20008010016 */
[----:B------:R-:W-:-:S02]  /*6e40*/  ISETP.GE.AND P0, PT, R36, R227, PT ;  /* 0x000000e32400720c */ /* 0x000fc40003f06270 */
[----:B------:R-:W-:Y:S02]  /*6e50*/  FSEL R102, R19, -INF , !P6 ;  /* 0xff80000013667808 */ /* 0x000fe40007000000 */
[----:B------:R-:W-:Y:S01]  /*6e60*/  FSEL R126, R35, -INF , !P5 ;  /* 0xff800000237e7808 */ /* 0x000fe20006800000 */
[----:B------:R-:W1:Y:S01]  /*6e70*/  I2F R18, R18 ;  /* 0x0000001200127306 */ /* 0x000e620000201400 */
[----:B------:R-:W-:Y:S01]  /*6e80*/  FSEL R117, R26, -INF , !P3 ;  /* 0xff8000001a757808 */ /* 0x000fe20005800000 */
[----:B--2---:R-:W-:Y:S01]  /*6e90*/  FFMA.FTZ R42, R46, -UR17, R42 ;  /* 0x800000112e2a7c23 */ /* 0x004fe2000801002a */
[----:B------:R-:W-:Y:S02]  /*6ea0*/  FSEL R12, R20, -INF , !P1 ;  /* 0xff800000140c7808 */ /* 0x000fe40004800000 */
[C---:B------:R-:W-:Y:S02]  /*6eb0*/  ISETP.GE.AND P6, PT, R101.reuse, R230, PT ;  /* 0x000000e66500720c */ /* 0x040fe40003fc6270 */
[C---:B------:R-:W-:Y:S01]  /*6ec0*/  ISETP.GE.AND P5, PT, R101.reuse, R227, PT ;  /* 0x000000e36500720c */ /* 0x040fe20003fa6270 */
[----:B------:R-:W2:Y:S01]  /*6ed0*/  I2F R32, R50 ;  /* 0x0000003200207306 */ /* 0x000ea20000201400 */
[C---:B------:R-:W-:Y:S01]  /*6ee0*/  ISETP.GE.AND P3, PT, R101.reuse, R224, PT ;  /* 0x000000e06500720c */ /* 0x040fe20003f66270 */
[----:B---3--:R-:W-:Y:S01]  /*6ef0*/  FFMA.FTZ R17, R38, -UR17, R17 ;  /* 0x8000001126117c23 */ /* 0x008fe20008010011 */
[----:B------:R-:W-:-:S02]  /*6f00*/  ISETP.GE.AND P1, PT, R101, R219, PT ;  /* 0x000000db6500720c */ /* 0x000fc40003f26270 */
[----:B------:R-:W-:Y:S02]  /*6f10*/  ISETP.LT.OR P0, PT, R36, R228, P0 ;  /* 0x000000e42400720c */ /* 0x000fe40000701670 */
[----:B------:R-:W-:Y:S01]  /*6f20*/  ISETP.GE.AND P2, PT, R45, R230, PT ;  /* 0x000000e62d00720c */ /* 0x000fe20003f46270 */
[----:B------:R-:W3:Y:S01]  /*6f30*/  I2F R25, R25 ;  /* 0x0000001900197306 */ /* 0x000ee20000201400 */
[C---:B------:R-:W-:Y:S01]  /*6f40*/  ISETP.LT.OR P6, PT, R101.reuse, R231, P6 ;  /* 0x000000e76500720c */ /* 0x040fe200037c1670 */
[----:B-1----:R-:W-:Y:S01]  /*6f50*/  FFMA.FTZ R8, R18, -UR17, R8 ;  /* 0x8000001112087c23 */ /* 0x002fe20008010008 */
[C---:B------:R-:W-:Y:S02]  /*6f60*/  ISETP.LT.OR P5, PT, R101.reuse, R228, P5 ;  /* 0x000000e46500720c */ /* 0x040fe40002fa1670 */
[C---:B------:R-:W-:Y:S02]  /*6f70*/  ISETP.LT.OR P3, PT, R101.reuse, R225, P3 ;  /* 0x000000e16500720c */ /* 0x040fe40001f61670 */
[----:B------:R-:W-:Y:S01]  /*6f80*/  ISETP.LT.OR P1, PT, R101, R222, P1 ;  /* 0x000000de6500720c */ /* 0x000fe20000f21670 */
[----:B------:R-:W1:Y:S01]  /*6f90*/  I2F R27, R27 ;  /* 0x0000001b001b7306 */ /* 0x000e620000201400 */
[----:B------:R-:W-:Y:S01]  /*6fa0*/  FSEL R101, R22, -INF , !P0 ;  /* 0xff80000016657808 */ /* 0x000fe20004000000 */
[----:B--2---:R-:W-:Y:S01]  /*6fb0*/  FFMA.FTZ R21, R32, -UR17, R21 ;  /* 0x8000001120157c23 */ /* 0x004fe20008010015 */
[----:B------:R-:W-:-:S02]  /*6fc0*/  PLOP3.LUT P0, PT, PT, PT, UP0, 0x80, 0x0 ;  /* 0x000000000000781c */ /* 0x000fc40003f0f008 */
[----:B------:R-:W-:Y:S02]  /*6fd0*/  ISETP.LT.OR P2, PT, R45, R231, P2 ;  /* 0x000000e72d00720c */ /* 0x000fe40001741670 */
[----:B------:R-:W-:Y:S01]  /*6fe0*/  FSEL R120, R42, -INF , !P4 ;  /* 0xff8000002a787808 */ /* 0x000fe20006000000 */
[----:B------:R-:W2:Y:S01]  /*6ff0*/  I2F R13, R13 ;  /* 0x0000000d000d7306 */ /* 0x000ea20000201400 */
[C---:B------:R-:W-:Y:S01]  /*7000*/  ISETP.GE.AND P4, PT, R36.reuse, R224, PT ;  /* 0x000000e02400720c */ /* 0x040fe20003f86270 */
[----:B---3--:R-:W-:Y:S01]  /*7010*/  FFMA.FTZ R10, R25, -UR17, R10 ;  /* 0x80000011190a7c23 */ /* 0x008fe2000801000a */
[----:B------:R-:W-:Y:S02]  /*7020*/  FSEL R17, R17, -INF , !P2 ;  /* 0xff80000011117808 */ /* 0x000fe40005000000 */
[C---:B------:R-:W-:Y:S02]  /*7030*/  ISETP.GE.AND P2, PT, R36.reuse, R219, PT ;  /* 0x000000db2400720c */ /* 0x040fe40003f46270 */
[C---:B------:R-:W-:Y:S01]  /*7040*/  ISETP.LT.OR P4, PT, R36.reuse, R225, P4 ;  /* 0x000000e12400720c */ /* 0x040fe20002781670 */
[----:B------:R-:W3:Y:S01]  /*7050*/  I2F R14, R14 ;  /* 0x0000000e000e7306 */ /* 0x000ee20000201400 */
[----:B-1----:R-:W-:Y:S01]  /*7060*/  FFMA.FTZ R23, R27, -UR17, R23 ;  /* 0x800000111b177c23 */ /* 0x002fe20008010017 */
[----:B------:R-:W-:-:S02]  /*7070*/  ISETP.LT.OR P2, PT, R36, R222, P2 ;  /* 0x000000de2400720c */ /* 0x000fc40001741670 */
[----:B------:R-:W-:Y:S02]  /*7080*/  FSEL R125, R8, -INF , !P4 ;  /* 0xff800000087d7808 */ /* 0x000fe40006000000 */
[----:B------:R-:W-:Y:S01]  /*7090*/  IADD3 R210, R213, 0x400, RZ ;  /* 0x00000400d5d27810 */ /* 0x000fe20007ffe0ff */
[----:B--2---:R-:W-:Y:S01]  /*70a0*/  FFMA.FTZ R9, R13, -UR17, R9 ;  /* 0x800000110d097c23 */ /* 0x004fe20008010009 */
[C---:B------:R-:W-:Y:S02]  /*70b0*/  IADD3 R209, R213.reuse, 0x800, RZ ;  /* 0x00000800d5d17810 */ /* 0x040fe40007ffe0ff */
[C---:B------:R-:W-:Y:S02]  /*70c0*/  IADD3 R208, R213.reuse, 0xc00, RZ ;  /* 0x00000c00d5d07810 */ /* 0x040fe40007ffe0ff */
[C---:B------:R-:W-:Y:S02]  /*70d0*/  IADD3 R207, R213.reuse, 0x1000, RZ ;  /* 0x00001000d5cf7810 */ /* 0x040fe40007ffe0ff */
[C---:B------:R-:W-:Y:S01]  /*70e0*/  IADD3 R206, R213.reuse, 0x1400, RZ ;  /* 0x00001400d5ce7810 */ /* 0x040fe20007ffe0ff */
[----:B---3--:R-:W-:Y:S01]  /*70f0*/  FFMA.FTZ R11, R14, -UR17, R11 ;  /* 0x800000110e0b7c23 */ /* 0x008fe2000801000b */
[----:B------:R-:W-:-:S02]  /*7100*/  IADD3 R205, R213, 0x1800, RZ ;  /* 0x00001800d5cd7810 */ /* 0x000fc40007ffe0ff */
[----:B------:R-:W-:Y:S02]  /*7110*/  IADD3 R204, R213, 0x1c00, RZ ;  /* 0x00001c00d5cc7810 */ /* 0x000fe40007ffe0ff */
[----:B------:R-:W-:Y:S02]  /*7120*/  FSEL R114, R10, -INF , !P2 ;  /* 0xff8000000a727808 */ /* 0x000fe40005000000 */
[----:B------:R-:W-:Y:S02]  /*7130*/  FSEL R8, R21, -INF , !P6 ;  /* 0xff80000015087808 */ /* 0x000fe40007000000 */
[----:B------:R-:W-:Y:S02]  /*7140*/  FSEL R100, R23, -INF , !P5 ;  /* 0xff80000017647808 */ /* 0x000fe40006800000 */
[----:B------:R-:W-:Y:S02]  /*7150*/  FSEL R122, R9, -INF , !P3 ;  /* 0xff800000097a7808 */ /* 0x000fe40005800000 */
[----:B------:R-:W-:Y:S01]  /*7160*/  FSEL R113, R11, -INF , !P1 ;  /* 0xff8000000b717808 */ /* 0x000fe20004800000 */
[----:B------:R-:W-:Y:S06]  /*7170*/  BAR.SYNC.DEFER_BLOCKING 0x0 ;  /* 0x0000000000007b1d */ /* 0x000fec0000010000 */
[----:B------:R-:W-:Y:S05]  /*7180*/  @!P0 BRA `(.L_x_264) ;  /* 0x0000037000008947 */ /* 0x000fea0003800000 */
[----:B------:R-:W-:Y:S01]  /*7190*/  UIADD3 UR15, UR8, -0x2, URZ ;  /* 0xfffffffe080f7890 */ /* 0x000fe2000fffe03f */
[----:B------:R-:W-:Y:S01]  /*71a0*/  ISETP.GE.AND P1, PT, R236, c[0x0][0x220], PT ;  /* 0x00008800ec007a0c */ /* 0x000fe20003f26270 */
[----:B------:R-:W-:Y:S01]  /*71b0*/  IMAD.U32 R13, RZ, RZ, UR6 ;  /* 0x00000006ff0d7e24 */ /* 0x000fe2000f8e00ff */
[----:B------:R-:W-:Y:S01]  /*71c0*/  BSSY B0, `(.L_x_265) ;  /* 0x0000032000007945 */ /* 0x000fe20003800000 */
[----:B------:R-:W-:Y:S01]  /*71d0*/  USHF.R.S32.HI UR14, URZ, 0x1f, UR15 ;  /* 0x0000001f3f0e7899 */ /* 0x000fe2000801140f */
[----:B------:R-:W-:Y:S01]  /*71e0*/  IMAD.U32 R9, RZ, RZ, UR6 ;  /* 0x00000006ff097e24 */ /* 0x000fe2000f8e00ff */
[----:B------:R-:W-:Y:S01]  /*71f0*/  UIMAD UR7, UR7, UR15, URZ ;  /* 0x0000000f070772a4 */ /* 0x000fe2000f8e023f */
[----:B------:R-:W-:-:S03]  /*7200*/  IMAD.U32 R14, RZ, RZ, UR15 ;  /* 0x0000000fff0e7e24 */ /* 0x000fc6000f8e00ff */
[----:B------:R-:W-:Y:S01]  /*7210*/  UIMAD UR7, UR14, UR23, UR7 ;  /* 0x000000170e0772a4 */ /* 0x000fe2000f8e0207 */
[----:B------:R-:W-:-:S03]  /*7220*/  IMAD.WIDE.U32 R14, R14, UR23, R234 ;  /* 0x000000170e0e7c25 */ /* 0x000fc6000f8e00ea */
[----:B------:R1:W-:Y:S01]  /*7230*/  @P1 STS [R218+0x2000], RZ ;  /* 0x002000ffda001388 */ /* 0x0003e20000000800 */
[----:B------:R-:W-:Y:S01]  /*7240*/  @!P1 IMAD.MOV.U32 R10, RZ, RZ, c[0x0][0x19c] ;  /* 0x00006700ff0a9624 */ /* 0x000fe200078e00ff */
[----:B------:R-:W-:Y:S02]  /*7250*/  @!P1 LEA R13, P2, R13, R14, 0x6 ;  /* 0x0000000e0d0d9211 */ /* 0x000fe400078430ff */
[----:B------:R-:W-:Y:S01]  /*7260*/  IADD3 R19, R15, UR7, RZ ;  /* 0x000000070f137c10 */ /* 0x000fe2000fffe0ff */
[----:B------:R1:W-:Y:S01]  /*7270*/  @P1 STS [R218+0x2004], RZ ;  /* 0x002004ffda001388 */ /* 0x0003e20000000800 */
[C---:B------:R-:W-:Y:S02]  /*7280*/  @!P1 IADD3 R11, P3, R14.reuse, UR28, RZ ;  /* 0x0000001c0e0b9c10 */ /* 0x040fe4000ff7e0ff */
[----:B------:R-:W-:Y:S01]  /*7290*/  @!P1 LEA.HI.X R10, R9, R19, R10, 0x6, P2 ;  /* 0x00000013090a9211 */ /* 0x000fe200010f340a */
[----:B------:R1:W-:Y:S01]  /*72a0*/  @P1 STS.64 [R218+0x2008], RZ ;  /* 0x002008ffda001388 */ /* 0x0003e20000000a00 */
[----:B------:R-:W-:-:S02]  /*72b0*/  @!P1 LEA R24, P4, R14, c[0x0][0x168], 0x1 ;  /* 0x00005a000e189a11 */ /* 0x000fc400078808ff */
[----:B------:R-:W-:Y:S02]  /*72c0*/  @!P1 IADD3.X R9, R19, UR27, RZ, P3, !PT ;  /* 0x0000001b13099c10 */ /* 0x000fe40009ffe4ff */
        /* <DEDUP_REMOVED lines=33> */
.L_x_266:
[----:B------:R-:W-:Y:S05]  /*74e0*/  BSYNC B0 ;  /* 0x0000000000007941 */ /* 0x000fea0003800000 */
.L_x_265:
[----:B------:R-:W0:Y:S02]  /*74f0*/  LDGDEPBAR ;  /* 0x00000000000079af */ /* 0x000e240000000000 */
.L_x_264:
[----:B--2---:R-:W-:Y:S01]  /*7500*/  FMNMX.FTZ R10, R106, R92, !PT ;  /* 0x0000005c6a0a7209 */ /* 0x004fe20007810000 */
[----:B------:R-:W-:Y:S01]  /*7510*/  UMOV UR7, UR25 ;  /* 0x0000001900077c82 */ /* 0x000fe20008000000 */
        /* <DEDUP_REMOVED lines=23> */
[----:B-1----:R-:W-:Y:S01]  /*7690*/  LDSM.16.MT88.4 R20, [R212+0x4800] ;  /* 0x00480000d414783b */ /* 0x002fe20000004200 */
        /* <DEDUP_REMOVED lines=28> */
[--C-:B------:R-:W-:Y:S02]  /*7860*/  FFMA.FTZ R91, R79, c[0x0][0x23c], -R9.reuse ;  /* 0x00008f004f5b7a23 */ /* 0x100fe40000010809 */
[--C-:B------:R-:W-:Y:S01]  /*7870*/  FFMA.FTZ R79, R78, c[0x0][0x23c], -R9.reuse ;  /* 0x00008f004e4f7a23 */ /* 0x100fe20000010809 */
        /* <DEDUP_REMOVED lines=57> */
[----:B------:R-:W-:Y:S01]  /*7c10*/  LDSM.16.MT88.4 R148, [R212+0x4000] ;  /* 0x00400000d494783b */ /* 0x000fe20000004200 */
        /* <DEDUP_REMOVED lines=37> */
[----:B------:R-:W-:Y:S03]  /*7e70*/  MUFU.EX2 R67, R67 ;  /* 0x0000004300437308 */ /* 0x000fe60000000800 */
[----:B------:R-:W-:-:S04]  /*7e80*/  FMNMX.FTZ R3, R101, R3, !PT ;  /* 0x0000000365037209 */ /* 0x000fc80007810000 */
[----:B------:R-:W-:Y:S01]  /*7e90*/  FMNMX.FTZ R3, R100, R3, !PT ;  /* 0x0000000364037209 */ /* 0x000fe20007810000 */
[----:B------:R-:W-:Y:S04]  /*7ea0*/  MUFU.EX2 R64, R64 ;  /* 0x0000004000407308 */ /* 0x000fe80000000800 */
[----:B------:R-:W1:Y:S04]  /*7eb0*/  SHFL.BFLY PT, R10, R3, 0x2, 0x1f ;  /* 0x0c401f00030a7f89 */ /* 0x000e6800000e0000 */
        /* <DEDUP_REMOVED lines=14> */
[----:B------:R-:W-:Y:S01]  /*7fa0*/  LDSM.16.MT88.4 R12, [R212+0x4400] ;  /* 0x00440000d40c783b */ /* 0x000fe20000004200 */
[----:B------:R-:W-:Y:S02]  /*7fb0*/  MUFU.EX2 R52, R52 ;  /* 0x0000003400347308 */ /* 0x000fe40000000800 */
[----:B------:R-:W-:Y:S02]  /*7fc0*/  FMNMX.FTZ R10, R94, R10, !PT ;  /* 0x0000000a5e0a7209 */ /* 0x000fe40007810000 */
[----:B------:R-:W-:-:S02]  /*7fd0*/  FSEL R108, R108, RZ, P1 ;  /* 0x000000ff6c6c7208 */ /* 0x000fc40000800000 */
[----:B------:R-:W-:Y:S02]  /*7fe0*/  FMNMX.FTZ R9, R97, R10, !PT ;  /* 0x0000000a61097209 */ /* 0x000fe40007810000 */
        /* <DEDUP_REMOVED lines=35> */
[----:B------:R-:W1:Y:S01]  /*8220*/  MUFU.EX2 R89, R89 ;  /* 0x0000005900597308 */ /* 0x000e620000000800 */
        /* <DEDUP_REMOVED lines=9> */
[--C-:B------:R-:W-:Y:S01]  /*82c0*/  FFMA.FTZ R180, R180, c[0x0][0x23c], -R108.reuse ;  /* 0x00008f00b4b47a23 */ /* 0x100fe2000001086c */
[----:B------:R-:W2:Y:S01]  /*82d0*/  SHFL.BFLY PT, R9, R8, 0x2, 0x1f ;  /* 0x0c401f0008097f89 */ /* 0x000ea200000e0000 */
[--C-:B------:R-:W-:Y:S01]  /*82e0*/  FFMA.FTZ R130, R130, c[0x0][0x23c], -R108.reuse ;  /* 0x00008f0082827a23 */ /* 0x100fe2000001086c */
[----:B------:R-:W-:Y:S01]  /*82f0*/  FMNMX.FTZ R2, R176, R2, !PT ;  /* 0x00000002b0027209 */ /* 0x000fe20007810000 */
[--C-:B------:R-:W-:Y:S01]  /*8300*/  FFMA.FTZ R111, R111, c[0x0][0x23c], -R108.reuse ;  /* 0x00008f006f6f7a23 */ /* 0x100fe2000001086c */
[----:B-1----:R-:W-:Y:S01]  /*8310*/  F2FP.BF16.PACK_AB R135, R89, R90 ;  /* 0x0000005a5987723e */ /* 0x002fe200000010ff */
[----:B------:R-:W-:Y:S01]  /*8320*/  MUFU.EX2 R76, R76 ;  /* 0x0000004c004c7308 */ /* 0x000fe20000000800 */
[----:B------:R-:W-:Y:S01]  /*8330*/  FMNMX.FTZ R2, R175, R2, !PT ;  /* 0x00000002af027209 */ /* 0x000fe20007810000 */
[----:B------:R-:W-:-:S02]  /*8340*/  FFMA.FTZ R241, R100, c[0x0][0x23c], -R108 ;  /* 0x00008f0064f17a23 */ /* 0x000fc4000001086c */
[----:B------:R-:W-:Y:S01]  /*8350*/  FFMA.FTZ R101, R101, c[0x0][0x23c], -R108 ;  /* 0x00008f0065657a23 */ /* 0x000fe2000001086c */
[----:B------:R-:W-:-:S03]  /*8360*/  FMNMX.FTZ R2, R173, R2, !PT ;  /* 0x00000002ad027209 */ /* 0x000fc60007810000 */
[----:B------:R-:W-:Y:S01]  /*8370*/  MUFU.EX2 R66, R66 ;  /* 0x0000004200427308 */ /* 0x000fe20000000800 */
[----:B------:R-:W-:-:S04]  /*8380*/  FMNMX.FTZ R2, R129, R2, !PT ;  /* 0x0000000281027209 */ /* 0x000fc80007810000 */
[----:B------:R-:W-:-:S03]  /*8390*/  FMNMX.FTZ R2, R126, R2, !PT ;  /* 0x000000027e027209 */ /* 0x000fc60007810000 */
[----:B------:R-:W-:Y:S01]  /*83a0*/  MUFU.EX2 R65, R65 ;  /* 0x0000004100417308 */ /* 0x000fe20000000800 */
[----:B------:R-:W-:Y:S02]  /*83b0*/  FMNMX.FTZ R2, R125, R2, !PT ;  /* 0x000000027d027209 */ /* 0x000fe40007810000 */
[----:B--2---:R-:W-:Y:S02]  /*83c0*/  FMNMX.FTZ R8, R8, R9, !PT ;  /* 0x0000000908087209 */ /* 0x004fe40007810000 */
[----:B------:R-:W-:-:S03]  /*83d0*/  FMNMX.FTZ R2, R122, R2, !PT ;  /* 0x000000027a027209 */ /* 0x000fc60007810000 */
[----:B------:R-:W-:Y:S01]  /*83e0*/  SHFL.BFLY PT, R9, R8, 0x1, 0x1f ;  /* 0x0c201f0008097f89 */ /* 0x000fe200000e0000 */
        /* <DEDUP_REMOVED lines=27> */
[--C-:B------:R-:W-:Y:S01]  /*85a0*/  FFMA.FTZ R74, R134, c[0x0][0x23c], -R123.reuse ;  /* 0x00008f00864a7a23 */ /* 0x100fe2000001087b */
[----:B------:R-:W-:Y:S01]  /*85b0*/  F2FP.BF16.PACK_AB R134, R91, R92 ;  /* 0x0000005c5b86723e */ /* 0x000fe200000010ff */
[----:B------:R-:W-:Y:S01]  /*85c0*/  FFMA.FTZ R73, R133, c[0x0][0x23c], -R123 ;  /* 0x00008f0085497a23 */ /* 0x000fe2000001087b */
[----:B------:R-:W1:Y:S01]  /*85d0*/  MUFU.EX2 R104, R104 ;  /* 0x0000006800687308 */ /* 0x000e620000000800 */
[--C-:B------:R-:W-:Y:S01]  /*85e0*/  FFMA.FTZ R95, R7, c[0x0][0x23c], -R115.reuse ;  /* 0x00008f00075f7a23 */ /* 0x100fe20000010873 */
[----:B------:R-:W-:Y:S01]  /*85f0*/  F2FP.BF16.PACK_AB R133, R106, R107 ;  /* 0x0000006b6a85723e */ /* 0x000fe200000010ff */
[----:B------:R-:W-:-:S02]  /*8600*/  FFMA.FTZ R96, R6, c[0x0][0x23c], -R115 ;  /* 0x00008f0006607a23 */ /* 0x000fc40000010873 */
[----:B------:R-:W2:Y:S01]  /*8610*/  LDSM.16.MT88.4 R4, [R211+0x4000] ;  /* 0x00400000d304783b */ /* 0x000ea20000004200 */
[--C-:B------:R-:W-:Y:S02]  /*8620*/  FFMA.FTZ R93, R93, c[0x0][0x23c], -R115.reuse ;  /* 0x00008f005d5d7a23 */ /* 0x100fe40000010873 */
[----:B------:R-:W-:Y:S01]  /*8630*/  FFMA.FTZ R82, R82, c[0x0][0x23c], -R115 ;  /* 0x00008f0052527a23 */ /* 0x000fe20000010873 */
[----:B------:R-:W-:Y:S01]  /*8640*/  MUFU.EX2 R88, R88 ;  /* 0x0000005800587308 */ /* 0x000fe20000000800 */
[----:B------:R-:W-:Y:S01]  /*8650*/  FFMA.FTZ R68, R132, c[0x0][0x23c], -R123 ;  /* 0x00008f0084447a23 */ /* 0x000fe2000001087b */
[----:B------:R-:W-:Y:S01]  /*8660*/  F2FP.BF16.PACK_AB R132, R109, R110 ;  /* 0x0000006e6d84723e */ /* 0x000fe200000010ff */
[--C-:B------:R-:W-:Y:S02]  /*8670*/  FFMA.FTZ R81, R81, c[0x0][0x23c], -R115.reuse ;  /* 0x00008f0051517a23 */ /* 0x100fe40000010873 */
[----:B------:R-:W-:Y:S01]  /*8680*/  FFMA.FTZ R72, R116, c[0x0][0x23c], -R115 ;  /* 0x00008f0074487a23 */ /* 0x000fe20000010873 */
[----:B-1----:R-:W-:-:S02]  /*8690*/  F2FP.BF16.PACK_AB R136, R104, R105 ;  /* 0x000000696888723e */ /* 0x002fc400000010ff */
[----:B------:R-:W1:Y:S01]  /*86a0*/  MUFU.EX2 R87, R87 ;  /* 0x0000005700577308 */ /* 0x000e620000000800 */
[--C-:B------:R-:W-:Y:S01]  /*86b0*/  FFMA.FTZ R84, R84, c[0x0][0x23c], -R115.reuse ;  /* 0x00008f0054547a23 */ /* 0x100fe20000010873 */
[----:B------:R-:W-:Y:S01]  /*86c0*/  HMMA.16816.F32.BF16 R160, R132, R148, RZ ;  /* 0x0000009484a0723c */ /* 0x000fe200000418ff */
[----:B------:R-:W-:Y:S02]  /*86d0*/  FFMA.FTZ R80, R80, c[0x0][0x23c], -R115 ;  /* 0x00008f0050507a23 */ /* 0x000fe40000010873 */
[--C-:B------:R-:W-:Y:S02]  /*86e0*/  FFMA.FTZ R86, R86, c[0x0][0x23c], -R123.reuse ;  /* 0x00008f0056567a23 */ /* 0x100fe4000001087b */
[--C-:B------:R-:W-:Y:S01]  /*86f0*/  FFMA.FTZ R85, R85, c[0x0][0x23c], -R123.reuse ;  /* 0x00008f0055557a23 */ /* 0x100fe2000001087b */
[----:B------:R-:W-:Y:S01]  /*8700*/  MUFU.EX2 R95, R95 ;  /* 0x0000005f005f7308 */ /* 0x000fe20000000800 */
[--C-:B------:R-:W-:Y:S02]  /*8710*/  FFMA.FTZ R94, R94, c[0x0][0x23c], -R123.reuse ;  /* 0x00008f005e5e7a23 */ /* 0x100fe4000001087b */
[----:B------:R-:W-:-:S02]  /*8720*/  FFMA.FTZ R97, R97, c[0x0][0x23c], -R123 ;  /* 0x00008f0061617a23 */ /* 0x000fc4000001087b */
[--C-:B------:R-:W-:Y:S02]  /*8730*/  FFMA.FTZ R99, R99, c[0x0][0x23c], -R115.reuse ;  /* 0x00008f0063637a23 */ /* 0x100fe40000010873 */
[--C-:B------:R-:W-:Y:S01]  /*8740*/  FFMA.FTZ R98, R98, c[0x0][0x23c], -R115.reuse ;  /* 0x00008f0062627a23 */ /* 0x100fe20000010873 */
[----:B------:R-:W3:Y:S01]  /*8750*/  MUFU.EX2 R96, R96 ;  /* 0x0000006000607308 */ /* 0x000ee20000000800 */
[----:B-1----:R-:W-:Y:S01]  /*8760*/  F2FP.BF16.PACK_AB R138, R87, R88 ;  /* 0x00000058578a723e */ /* 0x002fe200000010ff */
[--C-:B------:R-:W-:Y:S02]  /*8770*/  FFMA.FTZ R103, R103, c[0x0][0x23c], -R115.reuse ;  /* 0x00008f0067677a23 */ /* 0x100fe40000010873 */
[----:B------:R-:W-:Y:S02]  /*8780*/  FFMA.FTZ R112, R112, c[0x0][0x23c], -R115 ;  /* 0x00008f0070707a23 */ /* 0x000fe40000010873 */
[--C-:B------:R-:W-:Y:S02]  /*8790*/  FFMA.FTZ R118, R118, c[0x0][0x23c], -R123.reuse ;  /* 0x00008f0076767a23 */ /* 0x100fe4000001087b */
[----:B------:R-:W-:Y:S01]  /*87a0*/  MUFU.EX2 R93, R93 ;  /* 0x0000005d005d7308 */ /* 0x000fe20000000800 */
[----:B------:R-:W-:-:S02]  /*87b0*/  FFMA.FTZ R119, R119, c[0x0][0x23c], -R123 ;  /* 0x00008f0077777a23 */ /* 0x000fc4000001087b */
[--C-:B------:R-:W-:Y:S01]  /*87c0*/  FFMA.FTZ R121, R121, c[0x0][0x23c], -R123.reuse ;  /* 0x00008f0079797a23 */ /* 0x100fe2000001087b */
[----:B--2---:R-:W-:Y:S01]  /*87d0*/  HMMA.16816.F32.BF16 R144, R132, R4, RZ ;  /* 0x000000048490723c */ /* 0x004fe200000418ff */
[----:B------:R-:W-:Y:S02]  /*87e0*/  FFMA.FTZ R124, R124, c[0x0][0x23c], -R123 ;  /* 0x00008f007c7c7a23 */ /* 0x000fe4000001087b */
[--C-:B------:R-:W-:Y:S01]  /*87f0*/  FFMA.FTZ R128, R128, c[0x0][0x23c], -R115.reuse ;  /* 0x00008f0080807a23 */ /* 0x100fe20000010873 */
[----:B------:R-:W1:Y:S01]  /*8800*/  MUFU.EX2 R82, R82 ;  /* 0x0000005200527308 */ /* 0x000e620000000800 */
[----:B---3--:R-:W-:Y:S01]  /*8810*/  F2FP.BF16.PACK_AB R137, R96, R95 ;  /* 0x0000005f6089723e */ /* 0x008fe200000010ff */
[--C-:B------:R-:W-:Y:S02]  /*8820*/  FFMA.FTZ R127, R127, c[0x0][0x23c], -R115.reuse ;  /* 0x00008f007f7f7a23 */ /* 0x100fe40000010873 */
[--C-:B------:R-:W-:Y:S02]  /*8830*/  FFMA.FTZ R131, R131, c[0x0][0x23c], -R115.reuse ;  /* 0x00008f0083837a23 */ /* 0x100fe40000010873 */
[----:B------:R-:W-:-:S02]  /*8840*/  FFMA.FTZ R165, R165, c[0x0][0x23c], -R115 ;  /* 0x00008f00a5a57a23 */ /* 0x000fc40000010873 */
[----:B------:R-:W-:Y:S01]  /*8850*/  MUFU.EX2 R83, R83 ;  /* 0x0000005300537308 */ /* 0x000fe20000000800 */
[--C-:B------:R-:W-:Y:S02]  /*8860*/  FFMA.FTZ R169, R169, c[0x0][0x23c], -R123.reuse ;  /* 0x00008f00a9a97a23 */ /* 0x100fe4000001087b */
[--C-:B------:R-:W-:Y:S02]  /*8870*/  FFMA.FTZ R170, R170, c[0x0][0x23c], -R123.reuse ;  /* 0x00008f00aaaa7a23 */ /* 0x100fe4000001087b */
[--C-:B------:R-:W-:Y:S02]  /*8880*/  FFMA.FTZ R172, R172, c[0x0][0x23c], -R123.reuse ;  /* 0x00008f00acac7a23 */ /* 0x100fe4000001087b */
[----:B------:R-:W-:Y:S01]  /*8890*/  FFMA.FTZ R174, R174, c[0x0][0x23c], -R123 ;  /* 0x00008f00aeae7a23 */ /* 0x000fe2000001087b */
[----:B-1----:R-:W-:Y:S01]  /*88a0*/  F2FP.BF16.PACK_AB R139, R82, R93 ;  /* 0x0000005d528b723e */ /* 0x002fe200000010ff */
[----:B------:R-:W1:Y:S01]  /*88b0*/  MUFU.EX2 R74, R74 ;  /* 0x0000004a004a7308 */ /* 0x000e620000000800 */
[----:B------:R-:W-:-:S02]  /*88c0*/  FFMA.FTZ R178, R178, c[0x0][0x23c], -R115 ;  /* 0x00008f00b2b27a23 */ /* 0x000fc40000010873 */
[--C-:B------:R-:W-:Y:S02]  /*88d0*/  FFMA.FTZ R177, R177, c[0x0][0x23c], -R115.reuse ;  /* 0x00008f00b1b17a23 */ /* 0x100fe40000010873 */
[--C-:B------:R-:W-:Y:S01]  /*88e0*/  FFMA.FTZ R181, R181, c[0x0][0x23c], -R115.reuse ;  /* 0x00008f00b5b57a23 */ /* 0x100fe20000010873 */
[C---:B------:R-:W-:Y:S01]  /*88f0*/  HMMA.16816.F32.BF16 R156, R136.reuse, R148, RZ ;  /* 0x00000094889c723c */ /* 0x040fe200000418ff */
[----:B------:R-:W-:Y:S01]  /*8900*/  FFMA.FTZ R183, R183, c[0x0][0x23c], -R115 ;  /* 0x00008f00b7b77a23 */ /* 0x000fe20000010873 */
[----:B------:R-:W-:Y:S01]  /*8910*/  MUFU.EX2 R73, R73 ;  /* 0x0000004900497308 */ /* 0x000fe20000000800 */
[----:B------:R-:W-:Y:S02]  /*8920*/  FADD.FTZ R109, R110, R109 ;  /* 0x0000006d6e6d7221 */ /* 0x000fe40000010000 */
        /* <DEDUP_REMOVED lines=23> */
[----:B-1----:R-:W-:Y:S02]  /*8aa0*/  FADD.FTZ R93, R81, R93 ;  /* 0x0000005d515d7221 */ /* 0x002fe40000010000 */
[----:B------:R-:W-:Y:S02]  /*8ab0*/  FADD.FTZ R91, R78, R91 ;  /* 0x0000005b4e5b7221 */ /* 0x000fe40000010000 */
[----:B------:R-:W-:Y:S01]  /*8ac0*/  FADD.FTZ R89, R76, R89 ;  /* 0x000000594c597221 */ /* 0x000fe20000010000 */
[----:B------:R-:W-:Y:S01]  /*8ad0*/  HMMA.16816.F32.BF16 R132, R132, R6, RZ ;  /* 0x000000068484723c */ /* 0x000fe200000418ff */
[----:B------:R-:W-:Y:S01]  /*8ae0*/  FADD.FTZ R87, R74, R87 ;  /* 0x000000574a577221 */ /* 0x000fe20000010000 */
[----:B------:R-:W1:Y:S01]  /*8af0*/  MUFU.EX2 R80, R80 ;  /* 0x0000005000507308 */ /* 0x000e620000000800 */
[C---:B--2---:R-:W-:Y:S01]  /*8b00*/  F2FP.BF16.PACK_AB R5, R72.reuse, R81 ;  /* 0x000000514805723e */ /* 0x044fe200000010ff */
[----:B------:R-:W-:-:S02]  /*8b10*/  FADD.FTZ R93, R72, R93 ;  /* 0x0000005d485d7221 */ /* 0x000fc40000010000 */
[--C-:B------:R-:W-:Y:S01]  /*8b20*/  FFMA.FTZ R187, R187, c[0x0][0x23c], -R123.reuse ;  /* 0x00008f00bbbb7a23 */ /* 0x100fe2000001087b */
[----:B------:R-:W-:Y:S01]  /*8b30*/  F2FP.BF16.PACK_AB R6, R68, R73 ;  /* 0x000000494406723e */ /* 0x000fe200000010ff */
[--C-:B------:R-:W-:Y:S02]  /*8b40*/  FFMA.FTZ R191, R191, c[0x0][0x23c], -R123.reuse ;  /* 0x00008f00bfbf7a23 */ /* 0x100fe4000001087b */
[----:B------:R-:W2:Y:S01]  /*8b50*/  MUFU.EX2 R86, R86 ;  /* 0x0000005600567308 */ /* 0x000ea20000000800 */
[--C-:B------:R-:W-:Y:S02]  /*8b60*/  FFMA.FTZ R190, R190, c[0x0][0x23c], -R123.reuse ;  /* 0x00008f00bebe7a23 */ /* 0x100fe4000001087b */
[----:B------:R-:W-:Y:S02]  /*8b70*/  FFMA.FTZ R189, R189, c[0x0][0x23c], -R123 ;  /* 0x00008f00bdbd7a23 */ /* 0x000fe4000001087b */
[--C-:B------:R-:W-:Y:S02]  /*8b80*/  FFMA.FTZ R188, R188, c[0x0][0x23c], -R115.reuse ;  /* 0x00008f00bcbc7a23 */ /* 0x100fe40000010873 */
[--C-:B------:R-:W-:Y:S01]  /*8b90*/  FFMA.FTZ R186, R186, c[0x0][0x23c], -R115.reuse ;  /* 0x00008f00baba7a23 */ /* 0x100fe20000010873 */
[----:B-1----:R-:W-:Y:S01]  /*8ba0*/  F2FP.BF16.PACK_AB R7, R80, R84 ;  /* 0x000000545007723e */ /* 0x002fe200000010ff */
[----:B------:R-:W1:Y:S01]  /*8bb0*/  MUFU.EX2 R85, R85 ;  /* 0x0000005500557308 */ /* 0x000e620000000800 */
[----:B------:R-:W-:-:S02]  /*8bc0*/  FFMA.FTZ R184, R184, c[0x0][0x23c], -R115 ;  /* 0x00008f00b8b87a23 */ /* 0x000fc40000010873 */
[----:B------:R-:W-:Y:S02]  /*8bd0*/  FFMA.FTZ R182, R182, c[0x0][0x23c], -R115 ;  /* 0x00008f00b6b67a23 */ /* 0x000fe40000010873 */
[----:B------:R-:W-:Y:S01]  /*8be0*/  FADD.FTZ R91, R71, R91 ;  /* 0x0000005b475b7221 */ /* 0x000fe20000010000 */
        /* <DEDUP_REMOVED lines=11> */
[----:B------:R-:W-:Y:S01]  /*8ca0*/  FFMA.FTZ R116, R192, c[0x0][0x23c], -R108 ;  /* 0x00008f00c0747a23 */ /* 0x000fe2000001086c */
        /* <DEDUP_REMOVED lines=73> */
[----:B------:R-:W-:Y:S01]  /*9140*/  FFMA.FTZ R129, R129, c[0x0][0x23c], -R123 ;  /* 0x00008f0081817a23 */ /* 0x000fe2000001087b */
[----:B------:R-:W-:Y:S01]  /*9150*/  HMMA.16816.F32.BF16 R136, R4, R18, R136 ;  /* 0x000000120488723c */ /* 0x000fe20000041888 */
[----:B------:R-:W-:Y:S01]  /*9160*/  FADD.FTZ R91, R50, R91 ;  /* 0x0000005b325b7221 */ /* 0x000fe20000010000 */
[----:B------:R-:W1:Y:S01]  /*9170*/  MUFU.EX2 R169, R169 ;  /* 0x000000a900a97308 */ /* 0x000e620000000800 */
[----:B----4-:R-:W-:-:S02]  /*9180*/  FADD.FTZ R93, R131, R93 ;  /* 0x0000005d835d7221 */ /* 0x010fc40000010000 */
[--C-:B------:R-:W-:Y:S02]  /*9190*/  FFMA.FTZ R126, R126, c[0x0][0x23c], -R123.reuse ;  /* 0x00008f007e7e7a23 */ /* 0x100fe4000001087b */
[----:B------:R-:W-:Y:S01]  /*91a0*/  F2FP.BF16.PACK_AB R4, R64, R67 ;  /* 0x000000434004723e */ /* 0x000fe200000010ff */
[----:B------:R-:W-:Y:S01]  /*91b0*/  FFMA.FTZ R125, R125, c[0x0][0x23c], -R123 ;  /* 0x00008f007d7d7a23 */ /* 0x000fe2000001087b */
[----:B------:R-:W-:Y:S01]  /*91c0*/  F2FP.BF16.PACK_AB R5, R37, R65 ;  /* 0x000000412505723e */ /* 0x000fe200000010ff */
[----:B------:R-:W4:Y:S01]  /*91d0*/  MUFU.EX2 R170, R170 ;  /* 0x000000aa00aa7308 */ /* 0x000f220000000800 */
[----:B------:R-:W-:Y:S01]  /*91e0*/  F2FP.BF16.PACK_AB R6, R62, R63 ;  /* 0x0000003f3e06723e */ /* 0x000fe200000010ff */
[----:B--2---:R-:W-:Y:S01]  /*91f0*/  FADD.FTZ R93, R165, R93 ;  /* 0x0000005da55d7221 */ /* 0x004fe20000010000 */
[----:B------:R-:W-:Y:S01]  /*9200*/  F2FP.BF16.PACK_AB R7, R34, R35 ;  /* 0x000000232207723e */ /* 0x000fe200000010ff */
[----:B------:R-:W-:Y:S02]  /*9210*/  FFMA.FTZ R240, R122, c[0x0][0x23c], -R123 ;  /* 0x00008f007af07a23 */ /* 0x000fe4000001087b */
[----:B------:R-:W-:-:S02]  /*9220*/  FFMA.FTZ R120, R120, c[0x0][0x23c], -R115 ;  /* 0x00008f0078787a23 */ /* 0x000fc40000010873 */
[----:B------:R-:W2:Y:S01]  /*9230*/  MUFU.EX2 R172, R172 ;  /* 0x000000ac00ac7308 */ /* 0x000ea20000000800 */
[----:B-1----:R-:W-:Y:S01]  /*9240*/  FADD.FTZ R87, R169, R87 ;  /* 0x00000057a9577221 */ /* 0x002fe20000010000 */
[----:B------:R-:W-:Y:S01]  /*9250*/  HMMA.16816.F32.BF16 R160, R4, R20, R160 ;  /* 0x0000001404a0723c */ /* 0x000fe200000418a0 */
[--C-:B------:R-:W-:Y:S02]  /*9260*/  FFMA.FTZ R117, R117, c[0x0][0x23c], -R115.reuse ;  /* 0x00008f0075757a23 */ /* 0x100fe40000010873 */
[----:B------:R-:W-:-:S03]  /*9270*/  FFMA.FTZ R233, R113, c[0x0][0x23c], -R115 ;  /* 0x00008f0071e97a23 */ /* 0x000fc60000010873 */
[----:B------:R-:W1:Y:S01]  /*9280*/  MUFU.EX2 R174, R174 ;  /* 0x000000ae00ae7308 */ /* 0x000e620000000800 */
[----:B----4-:R-:W-:Y:S01]  /*9290*/  FADD.FTZ R87, R170, R87 ;  /* 0x00000057aa577221 */ /* 0x010fe20000010000 */
[C---:B------:R-:W-:Y:S01]  /*92a0*/  HMMA.16816.F32.BF16 R148, R4.reuse, R22, R148 ;  /* 0x000000160494723c */ /* 0x040fe20000041894 */
[----:B------:R-:W4:Y:S05]  /*92b0*/  LDSM.16.MT88.4 R20, [R212+0x5000] ;  /* 0x00500000d414783b */ /* 0x000f2a0000004200 */
[----:B------:R-:W3:Y:S01]  /*92c0*/  MUFU.EX2 R178, R178 ;  /* 0x000000b200b27308 */ /* 0x000ee20000000800 */
[----:B--2---:R-:W-:Y:S01]  /*92d0*/  FADD.FTZ R87, R172, R87 ;  /* 0x00000057ac577221 */ /* 0x004fe20000010000 */
[C---:B------:R-:W-:Y:S06]  /*92e0*/  HMMA.16816.F32.BF16 R144, R4.reuse, R16, R144 ;  /* 0x000000100490723c */ /* 0x040fec0000041890 */
        /* <DEDUP_REMOVED lines=115> */
[C---:B------:R-:W-:Y:S01]  /*9a20*/  HMMA.16816.F32.BF16 R148, R4.reuse, R14, R148 ;  /* 0x0000000e0494723c */ /* 0x040fe20000041894 */
[----:B------:R-:W4:Y:S05]  /*9a30*/  LDSM.16.MT88.4 R12, [R212+0x5c00] ;  /* 0x005c0000d40c783b */ /* 0x000f2a0000004200 */
[----:B------:R-:W5:Y:S01]  /*9a40*/  MUFU.EX2 R43, R43 ;  /* 0x0000002b002b7308 */ /* 0x000f620000000800 */
[----:B--2---:R-:W-:Y:S01]  /*9a50*/  FADD.FTZ R91, R45, R91 ;  /* 0x0000005b2d5b7221 */ /* 0x004fe20000010000 */
[C---:B------:R-:W-:Y:S06]  /*9a60*/  HMMA.16816.F32.BF16 R144, R4.reuse, R8, R144 ;  /* 0x000000080490723c */ /* 0x040fec0000041890 */
[----:B------:R-:W2:Y:S01]  /*9a70*/  MUFU.EX2 R42, R42 ;  /* 0x0000002a002a7308 */ /* 0x000ea20000000800 */
[----:B-1----:R-:W-:Y:S01]  /*9a80*/  FADD.FTZ R91, R44, R91 ;  /* 0x0000005b2c5b7221 */ /* 0x002fe20000010000 */
[----:B------:R-:W-:Y:S01]  /*9a90*/  HMMA.16816.F32.BF16 R132, R4, R10, R132 ;  /* 0x0000000a0484723c */ /* 0x000fe20000041884 */
[----:B------:R-:W1:Y:S05]  /*9aa0*/  LDSM.16.MT88.4 R8, [R211+0x5c00] ;  /* 0x005c0000d308783b */ /* 0x000e6a0000004200 */
[----:B------:R-:W3:Y:S01]  /*9ab0*/  MUFU.EX2 R167, R167 ;  /* 0x000000a700a77308 */ /* 0x000ee20000000800 */
[----:B------:R-:W-:Y:S01]  /*9ac0*/  F2FP.BF16.PACK_AB R4, R176, R179 ;  /* 0x000000b3b004723e */ /* 0x000fe200000010ff */
[----:B-----5:R-:W-:Y:S01]  /*9ad0*/  FADD.FTZ R91, R43, R91 ;  /* 0x0000005b2b5b7221 */ /* 0x020fe20000010000 */
[----:B------:R-:W-:-:S02]  /*9ae0*/  F2FP.BF16.PACK_AB R5, R168, R171 ;  /* 0x000000aba805723e */ /* 0x000fc400000010ff */
[----:B------:R-:W-:Y:S02]  /*9af0*/  F2FP.BF16.PACK_AB R6, R173, R175 ;  /* 0x000000afad06723e */ /* 0x000fe400000010ff */
[----:B------:R-:W-:Y:S01]  /*9b00*/  F2FP.BF16.PACK_AB R7, R164, R166 ;  /* 0x000000a6a407723e */ /* 0x000fe200000010ff */
[----:B------:R-:W5:Y:S01]  /*9b10*/  MUFU.EX2 R185, R185 ;  /* 0x000000b900b97308 */ /* 0x000f620000000800 */
[----:B--2---:R-:W-:-:S05]  /*9b20*/  FADD.FTZ R91, R42, R91 ;  /* 0x0000005b2a5b7221 */ /* 0x004fca0000010000 */
[----:B------:R-:W-:Y:S02]  /*9b30*/  HMMA.16816.F32.BF16 R156, R4, R20, R156 ;  /* 0x00000014049c723c */ /* 0x000fe4000004189c */
[----:B------:R-:W2:Y:S01]  /*9b40*/  MUFU.EX2 R180, R180 ;  /* 0x000000b400b47308 */ /* 0x000ea20000000800 */
[----:B---3--:R-:W-:-:S05]  /*9b50*/  FADD.FTZ R89, R167, R89 ;  /* 0x00000059a7597221 */ /* 0x008fca0000010000 */
[----:B------:R-:W-:Y:S02]  /*9b60*/  HMMA.16816.F32.BF16 R152, R4, R22, R152 ;  /* 0x000000160498723c */ /* 0x000fe40000041898 */
[----:B------:R-:W3:Y:S01]  /*9b70*/  MUFU.EX2 R130, R130 ;  /* 0x0000008200827308 */ /* 0x000ee20000000800 */
[----:B-----5:R-:W-:-:S05]  /*9b80*/  FADD.FTZ R89, R185, R89 ;  /* 0x00000059b9597221 */ /* 0x020fca0000010000 */
[----:B------:R-:W-:Y:S02]  /*9b90*/  HMMA.16816.F32.BF16 R140, R4, R16, R140 ;  /* 0x00000010048c723c */ /* 0x000fe4000004188c */
[----:B------:R-:W5:Y:S01]  /*9ba0*/  MUFU.EX2 R129, R129 ;  /* 0x0000008100817308 */ /* 0x000f620000000800 */
[----:B--2---:R-:W-:-:S05]  /*9bb0*/  FADD.FTZ R89, R180, R89 ;  /* 0x00000059b4597221 */ /* 0x004fca0000010000 */
[----:B------:R-:W-:Y:S02]  /*9bc0*/  HMMA.16816.F32.BF16 R136, R4, R18, R136 ;  /* 0x000000120488723c */ /* 0x000fe40000041888 */
[----:B------:R-:W2:Y:S01]  /*9bd0*/  MUFU.EX2 R126, R126 ;  /* 0x0000007e007e7308 */ /* 0x000ea20000000800 */
[----:B---3--:R-:W-:-:S04]  /*9be0*/  FADD.FTZ R89, R130, R89 ;  /* 0x0000005982597221 */ /* 0x008fc80000010000 */
[----:B------:R-:W-:Y:S02]  /*9bf0*/  F2FP.BF16.PACK_AB R4, R44, R45 ;  /* 0x0000002d2c04723e */ /* 0x000fe400000010ff */
[----:B------:R-:W-:Y:S01]  /*9c00*/  F2FP.BF16.PACK_AB R5, R185, R167 ;  /* 0x000000a7b905723e */ /* 0x000fe200000010ff */
[----:B------:R-:W3:Y:S01]  /*9c10*/  MUFU.EX2 R125, R125 ;  /* 0x0000007d007d7308 */ /* 0x000ee20000000800 */
[----:B------:R-:W-:Y:S01]  /*9c20*/  F2FP.BF16.PACK_AB R6, R42, R43 ;  /* 0x0000002b2a06723e */ /* 0x000fe200000010ff */
[----:B-----5:R-:W-:Y:S01]  /*9c30*/  FADD.FTZ R87, R129, R87 ;  /* 0x0000005781577221 */ /* 0x020fe20000010000 */
[----:B------:R-:W-:-:S05]  /*9c40*/  F2FP.BF16.PACK_AB R7, R130, R180 ;  /* 0x000000b48207723e */ /* 0x000fca00000010ff */
[----:B------:R-:W-:Y:S01]  /*9c50*/  MUFU.EX2 R240, R240 ;  /* 0x000000f000f07308 */ /* 0x000fe20000000800 */
[----:B--2---:R-:W-:Y:S01]  /*9c60*/  FADD.FTZ R87, R126, R87 ;  /* 0x000000577e577221 */ /* 0x004fe20000010000 */
[C---:B------:R-:W-:Y:S06]  /*9c70*/  HMMA.16816.F32.BF16 R160, R4.reuse, R20, R160 ;  /* 0x0000001404a0723c */ /* 0x040fec00000418a0 */
[----:B------:R-:W2:Y:S01]  /*9c80*/  MUFU.EX2 R120, R120 ;  /* 0x0000007800787308 */ /* 0x000ea20000000800 */
[----:B------:R-:W-:Y:S01]  /*9c90*/  FFMA.FTZ R20, R114, c[0x0][0x23c], -R115 ;  /* 0x00008f0072147a23 */ /* 0x000fe20000010873 */
[----:B------:R-:W-:Y:S01]  /*9ca0*/  HMMA.16816.F32.BF16 R144, R4, R16, R144 ;  /* 0x000000100490723c */ /* 0x000fe20000041890 */
[----:B---3--:R-:W-:-:S05]  /*9cb0*/  FADD.FTZ R87, R125, R87 ;  /* 0x000000577d577221 */ /* 0x008fca0000010000 */
[----:B------:R-:W3:Y:S01]  /*9cc0*/  MUFU.EX2 R117, R117 ;  /* 0x0000007500757308 */ /* 0x000ee20000000800 */
[----:B------:R-:W-:Y:S01]  /*9cd0*/  FFMA.FTZ R17, R102, c[0x0][0x23c], -R108 ;  /* 0x00008f0066117a23 */ /* 0x000fe2000001086c */
[C---:B------:R-:W-:Y:S06]  /*9ce0*/  HMMA.16816.F32.BF16 R148, R4.reuse, R22, R148 ;  /* 0x000000160494723c */ /* 0x040fec0000041894 */
[----:B------:R-:W5:Y:S01]  /*9cf0*/  MUFU.EX2 R20, R20 ;  /* 0x0000001400147308 */ /* 0x000f620000000800 */
[----:B--2---:R-:W-:Y:S01]  /*9d00*/  FADD.FTZ R93, R120, R93 ;  /* 0x0000005d785d7221 */ /* 0x004fe20000010000 */
[----:B------:R-:W-:Y:S06]  /*9d10*/  HMMA.16816.F32.BF16 R132, R4, R18, R132 ;  /* 0x000000120484723c */ /* 0x000fec0000041884 */
[----:B------:R-:W2:Y:S01]  /*9d20*/  MUFU.EX2 R233, R233 ;  /* 0x000000e900e97308 */ /* 0x000ea20000000800 */
[----:B------:R-:W-:Y:S01]  /*9d30*/  F2FP.BF16.PACK_AB R4, R126, R129 ;  /* 0x000000817e04723e */ /* 0x000fe200000010ff */
[C---:B---3--:R-:W-:Y:S01]  /*9d40*/  FADD.FTZ R93, R117.reuse, R93 ;  /* 0x0000005d755d7221 */ /* 0x048fe20000010000 */
[----:B------:R-:W-:-:S02]  /*9d50*/  F2FP.BF16.PACK_AB R5, R117, R120 ;  /* 0x000000787505723e */ /* 0x000fc400000010ff */
[C---:B------:R-:W-:Y:S01]  /*9d60*/  F2FP.BF16.PACK_AB R6, R240.reuse, R125 ;  /* 0x0000007df006723e */ /* 0x040fe200000010ff */
[----:B------:R-:W-:Y:S02]  /*9d70*/  FADD.FTZ R240, R240, R87 ;  /* 0x00000057f0f07221 */ /* 0x000fe40000010000 */
[----:B------:R-:W3:Y:S01]  /*9d80*/  MUFU.EX2 R41, R41 ;  /* 0x0000002900297308 */ /* 0x000ee20000000800 */
[----:B-----5:R-:W-:-:S07]  /*9d90*/  FADD.FTZ R93, R20, R93 ;  /* 0x0000005d145d7221 */ /* 0x020fce0000010000 */
[----:B------:R-:W5:Y:S01]  /*9da0*/  MUFU.EX2 R16, R111 ;  /* 0x0000006f00107308 */ /* 0x000f620000000800 */
[C---:B--2---:R-:W-:Y:S01]  /*9db0*/  F2FP.BF16.PACK_AB R7, R233.reuse, R20 ;  /* 0x00000014e907723e */ /* 0x044fe200000010ff */
[----:B------:R-:W-:-:S06]  /*9dc0*/  FADD.FTZ R233, R233, R93 ;  /* 0x0000005de9e97221 */ /* 0x000fcc0000010000 */
[----:B------:R-:W2:Y:S01]  /*9dd0*/  MUFU.EX2 R40, R40 ;  /* 0x0000002800287308 */ /* 0x000ea20000000800 */
[----:B---3--:R-:W-:Y:S01]  /*9de0*/  FADD.FTZ R91, R41, R91 ;  /* 0x0000005b295b7221 */ /* 0x008fe20000010000 */
[C---:B----4-:R-:W-:Y:S06]  /*9df0*/  HMMA.16816.F32.BF16 R156, R4.reuse, R12, R156 ;  /* 0x0000000c049c723c */ /* 0x050fec000004189c */
[----:B------:R-:W3:Y:S01]  /*9e00*/  MUFU.EX2 R39, R39 ;  /* 0x0000002700277308 */ /* 0x000ee20000000800 */
[----:B-----5:R-:W-:Y:S01]  /*9e10*/  FADD.FTZ R89, R16, R89 ;  /* 0x0000005910597221 */ /* 0x020fe20000010000 */
[C---:B------:R-:W-:Y:S06]  /*9e20*/  HMMA.16816.F32.BF16 R152, R4.reuse, R14, R152 ;  /* 0x0000000e0498723c */ /* 0x040fec0000041898 */
[----:B------:R-:W4:Y:S01]  /*9e30*/  MUFU.EX2 R38, R38 ;  /* 0x0000002600267308 */ /* 0x000f220000000800 */
[C---:B--2---:R-:W-:Y:S01]  /*9e40*/  FADD.FTZ R91, R40.reuse, R91 ;  /* 0x0000005b285b7221 */ /* 0x044fe20000010000 */
[C---:B-1----:R-:W-:Y:S06]  /*9e50*/  HMMA.16816.F32.BF16 R140, R4.reuse, R8, R140 ;  /* 0x00000008048c723c */ /* 0x042fec000004188c */
[----:B------:R-:W1:Y:S01]  /*9e60*/  MUFU.EX2 R17, R17 ;  /* 0x0000001100117308 */ /* 0x000e620000000800 */
[----:B---3--:R-:W-:Y:S01]  /*9e70*/  FADD.FTZ R91, R39, R91 ;  /* 0x0000005b275b7221 */ /* 0x008fe20000010000 */
[----:B------:R-:W-:Y:S06]  /*9e80*/  HMMA.16816.F32.BF16 R136, R4, R10, R136 ;  /* 0x0000000a0488723c */ /* 0x000fec0000041888 */
[----:B------:R-:W2:Y:S01]  /*9e90*/  MUFU.EX2 R18, R101 ;  /* 0x0000006500127308 */ /* 0x000ea20000000800 */
[----:B------:R-:W-:Y:S01]  /*9ea0*/  F2FP.BF16.PACK_AB R4, R40, R41 ;  /* 0x000000292804723e */ /* 0x000fe200000010ff */
[C---:B----4-:R-:W-:Y:S01]  /*9eb0*/  FADD.FTZ R242, R38.reuse, R91 ;  /* 0x0000005b26f27221 */ /* 0x050fe20000010000 */
[----:B------:R-:W-:-:S05]  /*9ec0*/  F2FP.BF16.PACK_AB R6, R38, R39 ;  /* 0x000000272606723e */ /* 0x000fca00000010ff */
[----:B------:R-:W3:Y:S01]  /*9ed0*/  MUFU.EX2 R241, R241 ;  /* 0x000000f100f17308 */ /* 0x000ee20000000800 */
[C---:B-1----:R-:W-:Y:S01]  /*9ee0*/  F2FP.BF16.PACK_AB R5, R17.reuse, R16 ;  /* 0x000000101105723e */ /* 0x042fe200000010ff */
[----:B------:R-:W-:-:S04]  /*9ef0*/  FADD.FTZ R89, R17, R89 ;  /* 0x0000005911597221 */ /* 0x000fc80000010000 */
[----:B--2---:R-:W-:Y:S01]  /*9f00*/  FADD.FTZ R89, R18, R89 ;  /* 0x0000005912597221 */ /* 0x004fe20000010000 */
[----:B---3--:R-:W-:-:S03]  /*9f10*/  F2FP.BF16.PACK_AB R7, R241, R18 ;  /* 0x00000012f107723e */ /* 0x008fc600000010ff */
[----:B------:R-:W-:-:S04]  /*9f20*/  FADD.FTZ R241, R241, R89 ;  /* 0x00000059f1f17221 */ /* 0x000fc80000010000 */
        /* <DEDUP_REMOVED lines=36> */
[----:B------:R-:W-:Y:S01]  /*a170*/  @!P1 LEA.HI.X R15, R7, c[0x0][0x174], R6, 0x1, P2 ;  /* 0x00005d00070f9a11 */ /* 0x000fe200010f0c06 */
[--C-:B------:R-:W-:Y:S01]  /*a180*/  IMAD.IADD R37, R232, 0x1, -R72.reuse ;  /* 0x00000001e8257824 */ /* 0x100fe200078e0a48 */
[----:B------:R-:W-:Y:S01]  /*a190*/  @!P1 LEA R4, P0, R10, c[0x0][0x170], 0x1 ;  /* 0x00005c000a049a11 */ /* 0x000fe200078008ff */
[----:B------:R-:W-:Y:S01]  /*a1a0*/  @P1 STS.64 [R218+0x4008], RZ ;  /* 0x004008ffda001388 */ /* 0x000fe20000000a00 */
[--C-:B------:R-:W-:Y:S01]  /*a1b0*/  IMAD.IADD R38, R223, 0x1, -R72.reuse ;  /* 0x00000001df267824 */ /* 0x100fe200078e0a48 */
[----:B------:R-:W-:Y:S01]  /*a1c0*/  ISETP.GE.AND P2, PT, R72, R230, PT ;  /* 0x000000e64800720c */ /* 0x000fe20003f46270 */
[----:B------:R-:W-:Y:S01]  /*a1d0*/  IMAD.IADD R125, R226, 0x1, -R72 ;  /* 0x00000001e27d7824 */ /* 0x000fe200078e0a48 */
[----:B------:R-:W-:Y:S01]  /*a1e0*/  @!PT LDS RZ, [RZ] ;  /* 0x00000000fffff984 */ /* 0x000fe20000000800 */
[----:B------:R-:W-:Y:S01]  /*a1f0*/  @!PT LDS RZ, [RZ] ;  /* 0x00000000fffff984 */ /* 0x000fe20000000800 */
[----:B------:R-:W-:Y:S01]  /*a200*/  @!PT LDS RZ, [RZ] ;  /* 0x00000000fffff984 */ /* 0x000fe20000000800 */
[----:B------:R1:W-:Y:S01]  /*a210*/  @!P1 LDGSTS.E.BYPASS.LTC128B.128 [R218+0x4000], [R16.64] ;  /* 0x0400000010da9fae */ /* 0x0003e2000b901d52 */
[----:B------:R-:W-:-:S02]  /*a220*/  @!P1 LEA.HI.X R5, R10, c[0x0][0x174], R5, 0x1, P0 ;  /* 0x00005d000a059a11 */ /* 0x000fc400000f0c05 */
[----:B------:R-:W-:Y:S01]  /*a230*/  IABS R37, R37 ;  /* 0x0000002500257213 */ /* 0x000fe20000000000 */
[----:B------:R-:W-:Y:S01]  /*a240*/  @P1 STS.128 [R218+0x4800], RZ ;  /* 0x004800ffda001388 */ /* 0x000fe20000000c00 */
[----:B------:R-:W-:Y:S02]  /*a250*/  IABS R38, R38 ;  /* 0x0000002600267213 */ /* 0x000fe40000000000 */
[C---:B------:R-:W-:Y:S01]  /*a260*/  ISETP.LT.OR P2, PT, R72.reuse, R231, P2 ;  /* 0x000000e74800720c */ /* 0x040fe20001741670 */
[----:B------:R-:W-:Y:S01]  /*a270*/  @!PT LDS RZ, [RZ] ;  /* 0x00000000fffff984 */ /* 0x000fe20000000800 */
[----:B------:R-:W-:Y:S01]  /*a280*/  @!PT LDS RZ, [RZ] ;  /* 0x00000000fffff984 */ /* 0x000fe20000000800 */
[----:B------:R-:W-:Y:S01]  /*a290*/  @!PT LDS RZ, [RZ] ;  /* 0x00000000fffff984 */ /* 0x000fe20000000800 */
[----:B------:R2:W-:Y:S01]  /*a2a0*/  @!P1 LDGSTS.E.BYPASS.LTC128B.128 [R218+0x4800], [R14.64] ;  /* 0x048000000eda9fae */ /* 0x0005e2000b901d52 */
[----:B------:R-:W3:Y:S01]  /*a2b0*/  I2F R37, R37 ;  /* 0x0000002500257306 */ /* 0x000ee20000201400 */
[----:B------:R-:W-:Y:S02]  /*a2c0*/  IABS R125, R125 ;  /* 0x0000007d007d7213 */ /* 0x000fe40000000000 */
[----:B------:R-:W-:Y:S01]  /*a2d0*/  @P1 STS.128 [R218+0x5000], RZ ;  /* 0x005000ffda001388 */ /* 0x000fe20000000c00 */
[----:B------:R-:W-:-:S02]  /*a2e0*/  ISETP.GE.AND P3, PT, R72, R227, PT ;  /* 0x000000e34800720c */ /* 0x000fc40003f66270 */
[C---:B------:R-:W-:Y:S01]  /*a2f0*/  ISETP.GE.AND P0, PT, R72.reuse, R224, PT ;  /* 0x000000e04800720c */ /* 0x040fe20003f06270 */
[----:B------:R-:W-:Y:S01]  /*a300*/  @!PT LDS RZ, [RZ] ;  /* 0x00000000fffff984 */ /* 0x000fe20000000800 */
[----:B------:R-:W-:Y:S01]  /*a310*/  @!PT LDS RZ, [RZ] ;  /* 0x00000000fffff984 */ /* 0x000fe20000000800 */
[----:B------:R-:W-:Y:S01]  /*a320*/  @!PT LDS RZ, [RZ] ;  /* 0x00000000fffff984 */ /* 0x000fe20000000800 */
[----:B------:R2:W-:Y:S01]  /*a330*/  @!P1 LDGSTS.E.BYPASS.LTC128B.128 [R218+0x5000], [R12.64] ;  /* 0x050000000cda9fae */ /* 0x0005e2000b901d52 */
[----:B------:R-:W-:Y:S01]  /*a340*/  I2F R38, R38 ;  /* 0x0000002600267306 */ /* 0x000fe20000201400 */
[C---:B------:R-:W-:Y:S02]  /*a350*/  ISETP.LT.OR P3, PT, R72.reuse, R228, P3 ;  /* 0x000000e44800720c */ /* 0x040fe40001f61670 */
[----:B------:R-:W-:Y:S01]  /*a360*/  @P1 STS.128 [R218+0x5800], RZ ;  /* 0x005800ffda001388 */ /* 0x000fe20000000c00 */
[C---:B------:R-:W-:Y:S02]  /*a370*/  ISETP.LT.OR P0, PT, R72.reuse, R225, P0 ;  /* 0x000000e14800720c */ /* 0x040fe40000701670 */
[C---:B------:R-:W-:Y:S01]  /*a380*/  IADD3 R45, R72.reuse, 0x20, RZ ;  /* 0x00000020482d7810 */ /* 0x040fe20007ffe0ff */
[----:B------:R-:W-:Y:S01]  /*a390*/  @!PT LDS RZ, [RZ] ;  /* 0x00000000fffff984 */ /* 0x000fe20000000800 */
[----:B------:R-:W-:Y:S01]  /*a3a0*/  @!PT LDS RZ, [RZ] ;  /* 0x00000000fffff984 */ /* 0x000fe20000000800 */
[----:B------:R-:W-:Y:S01]  /*a3b0*/  @!PT LDS RZ, [RZ] ;  /* 0x00000000fffff984 */ /* 0x000fe20000000800 */
[----:B------:R4:W-:Y:S01]  /*a3c0*/  @!P1 LDGSTS.E.BYPASS.LTC128B.128 [R218+0x5800], [R4.64] ;  /* 0x0580000004da9fae */ /* 0x0009e2000b901d52 */
[----:B------:R-:W-:Y:S01]  /*a3d0*/  I2F R125, R125 ;  /* 0x0000007d007d7306 */ /* 0x000fe20000201400 */
[----:B------:R-:W-:-:S02]  /*a3e0*/  IADD3 R94, R72, 0x58, RZ ;  /* 0x00000058485e7810 */ /* 0x000fc40007ffe0ff */
[----:B-1----:R-:W-:Y:S01]  /*a3f0*/  LDSM.16.M88.4 R16, [R215+0x2000] ;  /* 0x00200000d710783b */ /* 0x002fe20000000200 */
[----:B------:R-:W-:Y:S01]  /*a400*/  IMAD.IADD R54, R226, 0x1, -R45 ;  /* 0x00000001e2367824 */ /* 0x000fe200078e0a2d */
[----:B------:R-:W-:Y:S02]  /*a410*/  IADD3 R91, R72, 0x59, RZ ;  /* 0x00000059485b7810 */ /* 0x000fe40007ffe0ff */
[----:B------:R-:W-:Y:S02]  /*a420*/  LDSM.16.M88.4 R20, [R214] ;  /* 0x00000000d614783b */ /* 0x000fe40000000200 */
[----:B------:R-:W-:Y:S01]  /*a430*/  IABS R54, R54 ;  /* 0x0000003600367213 */ /* 0x000fe20000000000 */
[--C-:B------:R-:W-:Y:S01]  /*a440*/  IMAD.IADD R95, R229, 0x1, -R91.reuse ;  /* 0x00000001e55f7824 */ /* 0x100fe200078e0a5b */
[----:B------:R-:W-:Y:S01]  /*a450*/  LDSM.16.M88.4 R32, [R213] ;  /* 0x00000000d520783b */ /* 0x000fe20000000200 */
[----:B------:R-:W-:-:S03]  /*a460*/  IMAD.IADD R96, R232, 0x1, -R91 ;  /* 0x00000001e8607824 */ /* 0x000fc600078e0a5b */
[----:B------:R-:W-:Y:S01]  /*a470*/  LDSM.16.M88.4 R8, [R214+0x1000] ;  /* 0x00100000d608783b */ /* 0x000fe20000000200 */
[----:B------:R-:W-:Y:S01]  /*a480*/  I2F R54, R54 ;  /* 0x0000003600367306 */ /* 0x000fe20000201400 */
[----:B------:R-:W-:Y:S02]  /*a490*/  IABS R96, R96 ;  /* 0x0000006000607213 */ /* 0x000fe40000000000 */
[----:B--2---:R-:W1:Y:S04]  /*a4a0*/  LDSM.16.M88.4 R12, [R216] ;  /* 0x00000000d80c783b */ /* 0x004e680000000200 */
[----:B------:R-:W-:Y:S04]  /*a4b0*/  LDSM.16.M88.4 R40, [R215+0x2400] ;  /* 0x00240000d728783b */ /* 0x000fe80000000200 */
[----:B----4-:R-:W2:Y:S04]  /*a4c0*/  LDSM.16.M88.4 R4, [R216+0x1000] ;  /* 0x00100000d804783b */ /* 0x010ea80000000200 */
[----:B------:R-:W0:Y:S01]  /*a4d0*/  LDGDEPBAR ;  /* 0x00000000000079af */ /* 0x000e220000000000 */
[-C--:B-1----:R-:W-:Y:S08]  /*a4e0*/  HMMA.16816.F32.BF16 R24, R12, R16.reuse, RZ ;  /* 0x000000100c18723c */ /* 0x082ff000000418ff */
[----:B--2---:R-:W-:Y:S07]  /*a4f0*/  HMMA.16816.F32.BF16 R28, R4, R16, RZ ;  /* 0x00000010041c723c */ /* 0x004fee00000418ff */
[----:B------:R-:W-:Y:S01]  /*a500*/  IADD3 R16, R72, 0x1, RZ ;  /* 0x0000000148107810 */ /* 0x000fe20007ffe0ff */
[----:B------:R-:W-:-:S03]  /*a510*/  IMAD.IADD R17, R229, 0x1, -R72 ;  /* 0x00000001e5117824 */ /* 0x000fc600078e0a48 */
[----:B------:R-:W-:Y:S01]  /*a520*/  ISETP.GE.AND P6, PT, R16, R230, PT ;  /* 0x000000e61000720c */ /* 0x000fe20003fc6270 */
[----:B------:R-:W-:Y:S01]  /*a530*/  IMAD.IADD R39, R232, 0x1, -R16 ;  /* 0x00000001e8277824 */ /* 0x000fe200078e0a10 */
[----:B------:R-:W-:Y:S02]  /*a540*/  IABS R17, R17 ;  /* 0x0000001100117213 */ /* 0x000fe40000000000 */
[C---:B------:R-:W-:Y:S01]  /*a550*/  ISETP.GE.AND P5, PT, R16.reuse, R227, PT ;  /* 0x000000e31000720c */ /* 0x040fe20003fa6270 */
[----:B------:R-:W-:Y:S01]  /*a560*/  HMMA.16816.F32.BF16 R24, R20, R32, R24 ;  /* 0x000000201418723c */ /* 0x000fe20000041818 */
[----:B------:R-:W-:Y:S02]  /*a570*/  IABS R39, R39 ;  /* 0x0000002700277213 */ /* 0x000fe40000000000 */
[----:B------:R-:W1:Y:S01]  /*a580*/  I2F R17, R17 ;  /* 0x0000001100117306 */ /* 0x000e620000201400 */
[C---:B------:R-:W-:Y:S02]  /*a590*/  ISETP.GE.AND P4, PT, R16.reuse, R224, PT ;  /* 0x000000e01000720c */ /* 0x040fe40003f86270 */
[----:B------:R-:W-:-:S02]  /*a5a0*/  ISETP.LT.OR P6, PT, R16, R231, P6 ;  /* 0x000000e71000720c */ /* 0x000fc400037c1670 */
[----:B------:R-:W-:Y:S01]  /*a5b0*/  HMMA.16816.F32.BF16 R28, R8, R32, R28 ;  /* 0x00000020081c723c */ /* 0x000fe2000004181c */
[C---:B------:R-:W-:Y:S02]  /*a5c0*/  ISETP.LT.OR P5, PT, R16.reuse, R228, P5 ;  /* 0x000000e41000720c */ /* 0x040fe40002fa1670 */
[----:B------:R-:W2:Y:S01]  /*a5d0*/  I2F R66, R39 ;  /* 0x0000002700427306 */ /* 0x000ea20000201400 */
[----:B------:R-:W-:-:S03]  /*a5e0*/  ISETP.LT.OR P4, PT, R16, R225, P4 ;  /* 0x000000e11000720c */ /* 0x000fc60002781670 */
[----:B------:R-:W-:-:S05]  /*a5f0*/  IMAD.IADD R32, R229, 0x1, -R16 ;  /* 0x00000001e5207824 */ /* 0x000fca00078e0a10 */
[----:B------:R-:W-:-:S04]  /*a600*/  IABS R32, R32 ;  /* 0x0000002000207213 */ /* 0x000fc80000000000 */
[----:B------:R-:W4:Y:S01]  /*a610*/  I2F R61, R32 ;  /* 0x00000020003d7306 */ /* 0x000f220000201400 */
[----:B---3--:R-:W-:Y:S01]  /*a620*/  FFMA.FTZ R24, R37, -UR17, R24 ;  /* 0x8000001125187c23 */ /* 0x008fe20008010018 */
[----:B------:R-:W-:Y:S01]  /*a630*/  IADD3 R37, R72, 0x9, RZ ;  /* 0x0000000948257810 */ /* 0x000fe20007ffe0ff */
[----:B-1----:R-:W-:Y:S02]  /*a640*/  FFMA.FTZ R17, R17, -UR17, R26 ;  /* 0x8000001111117c23 */ /* 0x002fe4000801001a */
[----:B--2---:R-:W-:Y:S01]  /*a650*/  FFMA.FTZ R66, R66, -UR17, R25 ;  /* 0x8000001142427c23 */ /* 0x004fe20008010019 */
[----:B------:R-:W-:Y:S01]  /*a660*/  FSEL R68, R24, -INF , !P2 ;  /* 0xff80000018447808 */ /* 0x000fe20005000000 */
[----:B------:R-:W-:Y:S01]  /*a670*/  IMAD.IADD R70, R232, 0x1, -R37 ;  /* 0x00000001e8467824 */ /* 0x000fe200078e0a25 */
[----:B------:R-:W-:Y:S01]  /*a680*/  ISETP.GE.AND P2, PT, R16, R219, PT ;  /* 0x000000db1000720c */ /* 0x000fe20003f46270 */
[----:B------:R-:W-:Y:S01]  /*a690*/  FFMA.FTZ R124, R38, -UR17, R30 ;  /* 0x80000011267c7c23 */ /* 0x000fe2000801001e */
[----:B------:R-:W-:Y:S01]  /*a6a0*/  IADD3 R38, R72, 0x8, RZ ;  /* 0x0000000848267810 */ /* 0x000fe20007ffe0ff */
[--C-:B------:R-:W-:Y:S01]  /*a6b0*/  IMAD.IADD R30, R226, 0x1, -R16.reuse ;  /* 0x00000001e21e7824 */ /* 0x100fe200078e0a10 */
[----:B------:R-:W-:Y:S01]  /*a6c0*/  ISETP.LT.OR P2, PT, R16, R222, P2 ;  /* 0x000000de1000720c */ /* 0x000fe20001741670 */
[----:B------:R-:W-:Y:S01]  /*a6d0*/  IMAD.IADD R16, R223, 0x1, -R16 ;  /* 0x00000001df107824 */ /* 0x000fe200078e0a10 */
[----:B------:R-:W-:Y:S01]  /*a6e0*/  FSEL R62, R17, -INF , !P3 ;  /* 0xff800000113e7808 */ /* 0x000fe20005800000 */
[--C-:B------:R-:W-:Y:S01]  /*a6f0*/  IMAD.IADD R33, R229, 0x1, -R38.reuse ;  /* 0x00000001e5217824 */ /* 0x100fe200078e0a26 */
[----:B------:R-:W-:Y:S01]  /*a700*/  IABS R30, R30 ;  /* 0x0000001e001e7213 */ /* 0x000fe20000000000 */
[----:B----4-:R-:W-:Y:S01]  /*a710*/  FFMA.FTZ R61, R61, -UR17, R27 ;  /* 0x800000113d3d7c23 */ /* 0x010fe2000801001b */
[----:B------:R-:W-:Y:S01]  /*a720*/  IABS R16, R16 ;  /* 0x0000001000107213 */ /* 0x000fe20000000000 */
[----:B------:R-:W-:Y:S01]  /*a730*/  HMMA.16816.F32.BF16 R24, R12, R18, RZ ;  /* 0x000000120c18723c */ /* 0x000fe200000418ff */
[----:B------:R-:W-:Y:S01]  /*a740*/  IMAD.IADD R32, R232, 0x1, -R38 ;  /* 0x00000001e8207824 */ /* 0x000fe200078e0a26 */
[----:B------:R-:W-:Y:S01]  /*a750*/  IABS R33, R33 ;  /* 0x0000002100217213 */ /* 0x000fe20000000000 */
[----:B------:R-:W-:Y:S01]  /*a760*/  FFMA.FTZ R125, R125, -UR17, R28 ;  /* 0x800000117d7d7c23 */ /* 0x000fe2000801001c */
[----:B------:R-:W-:Y:S01]  /*a770*/  ISETP.GE.AND P3, PT, R72, R219, PT ;  /* 0x000000db4800720c */ /* 0x000fe20003f66270 */
[----:B------:R1:W2:Y:S01]  /*a780*/  I2F R28, R16 ;  /* 0x00000010001c7306 */ /* 0x0002a20000201400 */
[----:B------:R-:W-:Y:S01]  /*a790*/  IABS R32, R32 ;  /* 0x0000002000207213 */ /* 0x000fe20000000000 */
[----:B------:R-:W-:Y:S01]  /*a7a0*/  IMAD.IADD R118, R226, 0x1, -R38 ;  /* 0x00000001e2767824 */ /* 0x000fe200078e0a26 */
[----:B------:R-:W-:Y:S01]  /*a7b0*/  ISETP.LT.OR P3, PT, R72, R222, P3 ;  /* 0x000000de4800720c */ /* 0x000fe20001f61670 */
[--C-:B------:R-:W-:Y:S01]  /*a7c0*/  IMAD.IADD R63, R229, 0x1, -R37.reuse ;  /* 0x00000001e53f7824 */ /* 0x100fe200078e0a25 */
[----:B------:R-:W-:Y:S01]  /*a7d0*/  FSEL R125, R125, -INF , !P0 ;  /* 0xff8000007d7d7808 */ /* 0x000fe20004000000 */
[----:B------:R-:W-:Y:S01]  /*a7e0*/  IMAD.IADD R39, R226, 0x1, -R37 ;  /* 0x00000001e2277824 */ /* 0x000fe200078e0a25 */
[----:B------:R-:W-:Y:S01]  /*a7f0*/  FSEL R124, R124, -INF , !P3 ;  /* 0xff8000007c7c7808 */ /* 0x000fe20005800000 */
[----:B------:R-:W-:Y:S01]  /*a800*/  I2F R32, R32 ;  /* 0x0000002000207306 */ /* 0x000fe20000201400 */
[----:B------:R-:W-:-:S02]  /*a810*/  FSEL R66, R66, -INF , !P6 ;  /* 0xff80000042427808 */ /* 0x000fc40007000000 */
[----:B------:R-:W-:Y:S02]  /*a820*/  FSEL R61, R61, -INF , !P5 ;  /* 0xff8000003d3d7808 */ /* 0x000fe40006800000 */
[C---:B------:R-:W-:Y:S02]  /*a830*/  ISETP.GE.AND P0, PT, R38.reuse, R230, PT ;  /* 0x000000e62600720c */ /* 0x040fe40003f06270 */
[C---:B------:R-:W-:Y:S01]  /*a840*/  ISETP.GE.AND P3, PT, R38.reuse, R227, PT ;  /* 0x000000e32600720c */ /* 0x040fe20003f66270 */
[----:B-1----:R-:W-:Y:S01]  /*a850*/  HMMA.16816.F32.BF16 R16, R4, R18, RZ ;  /* 0x000000120410723c */ /* 0x002fe200000418ff */
[----:B------:R-:W-:Y:S01]  /*a860*/  I2F R33, R33 ;  /* 0x0000002100217306 */ /* 0x000fe20000201400 */
[----:B------:R-:W-:Y:S01]  /*a870*/  ISETP.GE.AND P6, PT, R38, R224, PT ;  /* 0x000000e02600720c */ /* 0x000fe20003fc6270 */
[----:B--2---:R-:W-:Y:S01]  /*a880*/  FFMA.FTZ R28, R28, -UR17, R31 ;  /* 0x800000111c1c7c23 */ /* 0x004fe2000801001f */
[C---:B------:R-:W-:Y:S02]  /*a890*/  ISETP.GE.AND P5, PT, R38.reuse, R219, PT ;  /* 0x000000db2600720c */ /* 0x040fe40003fa6270 */
[----:B------:R-:W-:-:S02]  /*a8a0*/  ISETP.LT.OR P0, PT, R38, R231, P0 ;  /* 0x000000e72600720c */ /* 0x000fc40000701670 */
[----:B------:R-:W-:Y:S01]  /*a8b0*/  HMMA.16816.F32.BF16 R24, R20, R34, R24 ;  /* 0x000000221418723c */ /* 0x000fe20000041818 */
[----:B------:R-:W1:Y:S01]  /*a8c0*/  I2F R30, R30 ;  /* 0x0000001e001e7306 */ /* 0x000e620000201400 */
[C---:B------:R-:W-:Y:S02]  /*a8d0*/  ISETP.LT.OR P3, PT, R38.reuse, R228, P3 ;  /* 0x000000e42600720c */ /* 0x040fe40001f61670 */
[C---:B------:R-:W-:Y:S02]  /*a8e0*/  ISETP.LT.OR P6, PT, R38.reuse, R225, P6 ;  /* 0x000000e12600720c */ /* 0x040fe400037c1670 */
[----:B------:R-:W-:Y:S01]  /*a8f0*/  ISETP.LT.OR P5, PT, R38, R222, P5 ;  /* 0x000000de2600720c */ /* 0x000fe20002fa1670 */
[----:B------:R-:W-:Y:S01]  /*a900*/  IMAD.IADD R38, R223, 0x1, -R38 ;  /* 0x00000001df267824 */ /* 0x000fe200078e0a26 */
[----:B------:R-:W-:Y:S02]  /*a910*/  IABS R118, R118 ;  /* 0x0000007600767213 */ /* 0x000fe40000000000 */
[----:B------:R-:W-:-:S02]  /*a920*/  IABS R70, R70 ;  /* 0x0000004600467213 */ /* 0x000fc40000000000 */
[----:B------:R-:W-:Y:S02]  /*a930*/  IABS R63, R63 ;  /* 0x0000003f003f7213 */ /* 0x000fe40000000000 */
[----:B------:R-:W-:Y:S01]  /*a940*/  IABS R38, R38 ;  /* 0x0000002600267213 */ /* 0x000fe20000000000 */
[----:B------:R-:W2:Y:S01]  /*a950*/  I2F R118, R118 ;  /* 0x0000007600767306 */ /* 0x000ea20000201400 */
[----:B------:R-:W-:Y:S01]  /*a960*/  HMMA.16816.F32.BF16 R16, R8, R34, R16 ;  /* 0x000000220810723c */ /* 0x000fe20000041810 */
[----:B-1----:R-:W-:Y:S01]  /*a970*/  FFMA.FTZ R29, R30, -UR17, R29 ;  /* 0x800000111e1d7c23 */ /* 0x002fe2000801001d */
[----:B------:R-:W-:Y:S02]  /*a980*/  FSEL R123, R28, -INF , !P2 ;  /* 0xff8000001c7b7808 */ /* 0x000fe40005000000 */
[----:B------:R-:W-:Y:S02]  /*a990*/  ISETP.GE.AND P2, PT, R37, R227, PT ;  /* 0x000000e32500720c */ /* 0x000fe40003f46270 */
[----:B------:R-:W-:Y:S01]  /*a9a0*/  FSEL R106, R29, -INF , !P4 ;  /* 0xff8000001d6a7808 */ /* 0x000fe20006000000 */
[----:B------:R-:W1:Y:S01]  /*a9b0*/  I2F R70, R70 ;  /* 0x0000004600467306 */ /* 0x000e620000201400 */
[----:B------:R-:W-:Y:S01]  /*a9c0*/  FFMA.FTZ R24, R32, -UR17, R24 ;  /* 0x8000001120187c23 */ /* 0x000fe20008010018 */
[----:B------:R-:W-:Y:S01]  /*a9d0*/  HMMA.16816.F32.BF16 R28, R12, R40, RZ ;  /* 0x000000280c1c723c */ /* 0x000fe200000418ff */
[----:B------:R-:W-:Y:S01]  /*a9e0*/  FFMA.FTZ R60, R33, -UR17, R26 ;  /* 0x80000011213c7c23 */ /* 0x000fe2000801001a */
[----:B------:R-:W-:Y:S01]  /*a9f0*/  ISETP.GE.AND P4, PT, R37, R230, PT ;  /* 0x000000e62500720c */ /* 0x000fe20003f86270 */
[----:B------:R-:W3:Y:S01]  /*aa00*/  LDSM.16.M88.4 R32, [R210] ;  /* 0x00000000d220783b */ /* 0x000ee20000000200 */
[----:B------:R-:W-:Y:S01]  /*aa10*/  FSEL R67, R24, -INF , !P0 ;  /* 0xff80000018437808 */ /* 0x000fe20004000000 */
[----:B------:R-:W-:Y:S01]  /*aa20*/  IMAD.IADD R24, R223, 0x1, -R37 ;  /* 0x00000001df187824 */ /* 0x000fe200078e0a25 */
[----:B------:R-:W4:Y:S01]  /*aa30*/  I2F R26, R38 ;  /* 0x00000026001a7306 */ /* 0x000f220000201400 */
[----:B------:R-:W-:-:S02]  /*aa40*/  FSEL R60, R60, -INF , !P3 ;  /* 0xff8000003c3c7808 */ /* 0x000fc40005800000 */
[C---:B------:R-:W-:Y:S02]  /*aa50*/  ISETP.GE.AND P0, PT, R37.reuse, R224, PT ;  /* 0x000000e02500720c */ /* 0x040fe40003f06270 */
[----:B------:R-:W-:Y:S02]  /*aa60*/  IABS R24, R24 ;  /* 0x0000001800187213 */ /* 0x000fe40000000000 */
[C---:B------:R-:W-:Y:S01]  /*aa70*/  ISETP.GE.AND P3, PT, R37.reuse, R219, PT ;  /* 0x000000db2500720c */ /* 0x040fe20003f66270 */
[----:B------:R-:W5:Y:S01]  /*aa80*/  I2F R63, R63 ;  /* 0x0000003f003f7306 */ /* 0x000f620000201400 */
[----:B--2---:R-:W-:Y:S01]  /*aa90*/  FFMA.FTZ R118, R118, -UR17, R16 ;  /* 0x8000001176767c23 */ /* 0x004fe20008010010 */
[----:B------:R-:W-:Y:S01]  /*aaa0*/  IABS R39, R39 ;  /* 0x0000002700277213 */ /* 0x000fe20000000000 */
[----:B------:R-:W-:Y:S01]  /*aab0*/  IMAD.MOV.U32 R16, RZ, RZ, R24 ;  /* 0x000000ffff107224 */ /* 0x000fe200078e0018 */
[C---:B------:R-:W-:Y:S01]  /*aac0*/  ISETP.LT.OR P4, PT, R37.reuse, R231, P4 ;  /* 0x000000e72500720c */ /* 0x040fe20002781670 */
[----:B-1----:R-:W-:Y:S01]  /*aad0*/  FFMA.FTZ R70, R70, -UR17, R25 ;  /* 0x8000001146467c23 */ /* 0x002fe20008010019 */
[C---:B------:R-:W-:Y:S01]  /*aae0*/  ISETP.LT.OR P2, PT, R37.reuse, R228, P2 ;  /* 0x000000e42500720c */ /* 0x040fe20001741670 */
[----:B----4-:R-:W-:Y:S01]  /*aaf0*/  FFMA.FTZ R18, R26, -UR17, R18 ;  /* 0x800000111a127c23 */ /* 0x010fe20008010012 */
[----:B------:R-:W-:Y:S01]  /*ab00*/  IADD3 R38, R72, 0x10, RZ ;  /* 0x0000001048267810 */ /* 0x000fe20007ffe0ff */
[----:B------:R-:W1:Y:S01]  /*ab10*/  I2F R16, R16 ;  /* 0x0000001000107306 */ /* 0x000e620000201400 */
[----:B------:R-:W-:-:S02]  /*ab20*/  ISETP.LT.OR P0, PT, R37, R225, P0 ;  /* 0x000000e12500720c */ /* 0x000fc40000701670 */
[----:B------:R-:W-:Y:S01]  /*ab30*/  FSEL R117, R18, -INF , !P5 ;  /* 0xff80000012757808 */ /* 0x000fe20006800000 */
[--C-:B------:R-:W-:Y:S01]  /*ab40*/  IMAD.IADD R110, R226, 0x1, -R38.reuse ;  /* 0x00000001e26e7824 */ /* 0x100fe200078e0a26 */
[----:B------:R-:W-:Y:S01]  /*ab50*/  ISETP.LT.OR P3, PT, R37, R222, P3 ;  /* 0x000000de2500720c */ /* 0x000fe20001f61670 */
[----:B-----5:R-:W-:Y:S01]  /*ab60*/  FFMA.FTZ R63, R63, -UR17, R27 ;  /* 0x800000113f3f7c23 */ /* 0x020fe2000801001b */
[----:B------:R-:W-:Y:S01]  /*ab70*/  ISETP.GE.AND P5, PT, R38, R227, PT ;  /* 0x000000e32600720c */ /* 0x000fe20003fa6270 */
[----:B------:R-:W-:Y:S01]  /*ab80*/  HMMA.16816.F32.BF16 R24, R4, R40, RZ ;  /* 0x000000280418723c */ /* 0x000fe200000418ff */
[----:B------:R2:W4:Y:S01]  /*ab90*/  I2F R37, R39 ;  /* 0x0000002700257306 */ /* 0x0005220000201400 */
[----:B------:R-:W-:Y:S02]  /*aba0*/  FSEL R118, R118, -INF , !P6 ;  /* 0xff80000076767808 */ /* 0x000fe40007000000 */
[----:B------:R-:W-:Y:S02]  /*abb0*/  FSEL R70, R70, -INF , !P4 ;  /* 0xff80000046467808 */ /* 0x000fe40006000000 */
[----:B------:R-:W-:Y:S01]  /*abc0*/  FSEL R63, R63, -INF , !P2 ;  /* 0xff8000003f3f7808 */ /* 0x000fe20005000000 */
[----:B------:R-:W-:Y:S01]  /*abd0*/  IMAD.IADD R40, R229, 0x1, -R38 ;  /* 0x00000001e5287824 */ /* 0x000fe200078e0a26 */
[----:B------:R-:W-:Y:S01]  /*abe0*/  ISETP.GE.AND P6, PT, R38, R230, PT ;  /* 0x000000e62600720c */ /* 0x000fe20003fc6270 */
[----:B-1----:R-:W-:Y:S01]  /*abf0*/  FFMA.FTZ R16, R16, -UR17, R19 ;  /* 0x8000001110107c23 */ /* 0x002fe20008010013 */
[----:B------:R-:W-:Y:S01]  /*ac00*/  ISETP.GE.AND P4, PT, R38, R224, PT ;  /* 0x000000e02600720c */ /* 0x000fe20003f86270 */
[----:B---3--:R-:W-:Y:S01]  /*ac10*/  HMMA.16816.F32.BF16 R28, R20, R32, R28 ;  /* 0x00000020141c723c */ /* 0x008fe2000004181c */
[----:B------:R-:W-:-:S02]  /*ac20*/  IABS R18, R40 ;  /* 0x0000002800127213 */ /* 0x000fc40000000000 */
[C---:B------:R-:W-:Y:S02]  /*ac30*/  ISETP.GE.AND P2, PT, R38.reuse, R219, PT ;  /* 0x000000db2600720c */ /* 0x040fe40003f46270 */
[----:B------:R-:W-:Y:S01]  /*ac40*/  ISETP.LT.OR P5, PT, R38, R228, P5 ;  /* 0x000000e42600720c */ /* 0x000fe20002fa1670 */
[----:B--2---:R-:W-:Y:S01]  /*ac50*/  IMAD.IADD R39, R232, 0x1, -R38 ;  /* 0x00000001e8277824 */ /* 0x004fe200078e0a26 */
[----:B------:R-:W1:Y:S01]  /*ac60*/  I2F R18, R18 ;  /* 0x0000001200127306 */ /* 0x000e620000201400 */
[----:B----4-:R-:W-:Y:S01]  /*ac70*/  FFMA.FTZ R17, R37, -UR17, R17 ;  /* 0x8000001125117c23 */ /* 0x010fe20008010011 */
[C---:B------:R-:W-:Y:S02]  /*ac80*/  ISETP.LT.OR P6, PT, R38.reuse, R231, P6 ;  /* 0x000000e72600720c */ /* 0x040fe400037c1670 */
[----:B------:R-:W-:Y:S02]  /*ac90*/  IABS R39, R39 ;  /* 0x0000002700277213 */ /* 0x000fe40000000000 */
[----:B------:R-:W-:Y:S01]  /*aca0*/  HMMA.16816.F32.BF16 R24, R8, R32, R24 ;  /* 0x000000200818723c */ /* 0x000fe20000041818 */
[----:B------:R-:W-:-:S02]  /*acb0*/  ISETP.LT.OR P4, PT, R38, R225, P4 ;  /* 0x000000e12600720c */ /* 0x000fc40002781670 */
[----:B------:R-:W-:Y:S01]  /*acc0*/  ISETP.LT.OR P2, PT, R38, R222, P2 ;  /* 0x000000de2600720c */ /* 0x000fe20001741670 */
[----:B------:R-:W2:Y:S01]  /*acd0*/  I2F R39, R39 ;  /* 0x0000002700277306 */ /* 0x000ea20000201400 */
[----:B------:R-:W-:Y:S01]  /*ace0*/  IMAD.IADD R38, R223, 0x1, -R38 ;  /* 0x00000001df267824 */ /* 0x000fe200078e0a26 */
[----:B------:R-:W-:Y:S02]  /*acf0*/  FSEL R111, R17, -INF , !P0 ;  /* 0xff800000116f7808 */ /* 0x000fe40004000000 */
[----:B------:R-:W-:Y:S02]  /*ad00*/  IADD3 R32, R72, 0x11, RZ ;  /* 0x0000001148207810 */ /* 0x000fe40007ffe0ff */
[----:B------:R-:W-:Y:S01]  /*ad10*/  FSEL R116, R16, -INF , !P3 ;  /* 0xff80000010747808 */ /* 0x000fe20005800000 */
[----:B-1----:R-:W-:Y:S01]  /*ad20*/  FFMA.FTZ R18, R18, -UR17, R30 ;  /* 0x8000001112127c23 */ /* 0x002fe2000801001e */
[----:B------:R-:W-:Y:S01]  /*ad30*/  IABS R110, R110 ;  /* 0x0000006e006e7213 */ /* 0x000fe20000000000 */
[--C-:B------:R-:W-:Y:S01]  /*ad40*/  IMAD.IADD R19, R232, 0x1, -R32.reuse ;  /* 0x00000001e8137824 */ /* 0x100fe200078e0a20 */
[----:B------:R-:W-:Y:S01]  /*ad50*/  IABS R38, R38 ;  /* 0x0000002600267213 */ /* 0x000fe20000000000 */
[--C-:B------:R-:W-:Y:S01]  /*ad60*/  IMAD.IADD R65, R229, 0x1, -R32.reuse ;  /* 0x00000001e5417824 */ /* 0x100fe200078e0a20 */
[----:B------:R-:W-:Y:S01]  /*ad70*/  FSEL R64, R18, -INF , !P5 ;  /* 0xff80000012407808 */ /* 0x000fe20006800000 */
[----:B------:R-:W-:Y:S01]  /*ad80*/  IMAD.IADD R37, R226, 0x1, -R32 ;  /* 0x00000001e2257824 */ /* 0x000fe200078e0a20 */
[----:B------:R-:W-:Y:S01]  /*ad90*/  IABS R19, R19 ;  /* 0x0000001300137213 */ /* 0x000fe20000000000 */
[----:B------:R-:W1:Y:S01]  /*ada0*/  I2F R110, R110 ;  /* 0x0000006e006e7306 */ /* 0x000e620000201400 */
[----:B--2---:R-:W-:Y:S01]  /*adb0*/  FFMA.FTZ R28, R39, -UR17, R28 ;  /* 0x80000011271c7c23 */ /* 0x004fe2000801001c */
[----:B------:R-:W-:-:S02]  /*adc0*/  IABS R65, R65 ;  /* 0x0000004100417213 */ /* 0x000fc40000000000 */
[----:B------:R-:W-:Y:S02]  /*add0*/  ISETP.GE.AND P0, PT, R32, R230, PT ;  /* 0x000000e62000720c */ /* 0x000fe40003f06270 */
[----:B------:R-:W-:Y:S01]  /*ade0*/  FSEL R73, R28, -INF , !P6 ;  /* 0xff8000001c497808 */ /* 0x000fe20007000000 */
[----:B------:R-:W-:Y:S01]  /*adf0*/  IMAD.IADD R28, R223, 0x1, -R32 ;  /* 0x00000001df1c7824 */ /* 0x000fe200078e0a20 */
[----:B------:R2:W3:Y:S01]  /*ae00*/  I2F R75, R19 ;  /* 0x00000013004b7306 */ /* 0x0004e20000201400 */
[C---:B------:R-:W-:Y:S02]  /*ae10*/  ISETP.GE.AND P3, PT, R32.reuse, R227, PT ;  /* 0x000000e32000720c */ /* 0x040fe40003f66270 */
[C---:B------:R-:W-:Y:S02]  /*ae20*/  ISETP.GE.AND P6, PT, R32.reuse, R224, PT ;  /* 0x000000e02000720c */ /* 0x040fe40003fc6270 */
[----:B------:R-:W-:Y:S02]  /*ae30*/  ISETP.GE.AND P5, PT, R32, R219, PT ;  /* 0x000000db2000720c */ /* 0x000fe40003fa6270 */
[----:B------:R-:W-:Y:S01]  /*ae40*/  IABS R37, R37 ;  /* 0x0000002500257213 */ /* 0x000fe20000000000 */
[----:B------:R-:W4:Y:S01]  /*ae50*/  I2F R30, R38 ;  /* 0x00000026001e7306 */ /* 0x000f220000201400 */
[----:B------:R-:W-:Y:S01]  /*ae60*/  IADD3 R33, R72, 0x18, RZ ;  /* 0x0000001848217810 */ /* 0x000fe20007ffe0ff */
[----:B-1----:R-:W-:Y:S01]  /*ae70*/  FFMA.FTZ R110, R110, -UR17, R24 ;  /* 0x800000116e6e7c23 */ /* 0x002fe20008010018 */
[----:B------:R-:W-:-:S02]  /*ae80*/  ISETP.LT.OR P0, PT, R32, R231, P0 ;  /* 0x000000e72000720c */ /* 0x000fc40000701670 */
[C---:B------:R-:W-:Y:S01]  /*ae90*/  ISETP.LT.OR P3, PT, R32.reuse, R228, P3 ;  /* 0x000000e42000720c */ /* 0x040fe20001f61670 */
[----:B------:R-:W-:Y:S01]  /*aea0*/  IMAD.IADD R40, R229, 0x1, -R33 ;  /* 0x00000001e5287824 */ /* 0x000fe200078e0a21 */
[C---:B------:R-:W-:Y:S01]  /*aeb0*/  ISETP.LT.OR P6, PT, R32.reuse, R225, P6 ;  /* 0x000000e12000720c */ /* 0x040fe200037c1670 */
[----:B--2---:R-:W-:Y:S01]  /*aec0*/  HMMA.16816.F32.BF16 R16, R12, R42, RZ ;  /* 0x0000002a0c10723c */ /* 0x004fe200000418ff */
[----:B------:R-:W1:Y:S01]  /*aed0*/  I2F R65, R65 ;  /* 0x0000004100417306 */ /* 0x000e620000201400 */
[----:B------:R-:W-:Y:S01]  /*aee0*/  ISETP.LT.OR P5, PT, R32, R222, P5 ;  /* 0x000000de2000720c */ /* 0x000fe20002fa1670 */
[----:B---3--:R-:W-:Y:S01]  /*aef0*/  FFMA.FTZ R75, R75, -UR17, R29 ;  /* 0x800000114b4b7c23 */ /* 0x008fe2000801001d */
[----:B------:R-:W-:Y:S01]  /*af00*/  IABS R28, R28 ;  /* 0x0000001c001c7213 */ /* 0x000fe20000000000 */
[----:B------:R-:W-:Y:S01]  /*af10*/  IMAD.IADD R121, R226, 0x1, -R33 ;  /* 0x00000001e2797824 */ /* 0x000fe200078e0a21 */
[----:B------:R-:W-:Y:S01]  /*af20*/  FSEL R110, R110, -INF , !P4 ;  /* 0xff8000006e6e7808 */ /* 0x000fe20006000000 */
[----:B----4-:R-:W-:-:S02]  /*af30*/  FFMA.FTZ R26, R30, -UR17, R26 ;  /* 0x800000111e1a7c23 */ /* 0x010fc4000801001a */
[----:B------:R2:W3:Y:S01]  /*af40*/  I2F R32, R37 ;  /* 0x0000002500207306 */ /* 0x0004e20000201400 */
[----:B------:R-:W-:Y:S01]  /*af50*/  IMAD.MOV.U32 R24, RZ, RZ, R28 ;  /* 0x000000ffff187224 */ /* 0x000fe200078e001c */
[----:B------:R-:W-:Y:S02]  /*af60*/  FSEL R75, R75, -INF , !P0 ;  /* 0xff8000004b4b7808 */ /* 0x000fe40004000000 */
[----:B------:R-:W-:Y:S02]  /*af70*/  FSEL R39, R26, -INF , !P2 ;  /* 0xff8000001a277808 */ /* 0x000fe40005000000 */
[----:B------:R-:W-:Y:S01]  /*af80*/  ISETP.GE.AND P4, PT, R33, R230, PT ;  /* 0x000000e62100720c */ /* 0x000fe20003f86270 */
[----:B-1----:R-:W-:Y:S01]  /*af90*/  FFMA.FTZ R65, R65, -UR17, R31 ;  /* 0x8000001141417c23 */ /* 0x002fe2000801001f */
[C---:B------:R-:W-:Y:S01]  /*afa0*/  ISETP.GE.AND P2, PT, R33.reuse, R227, PT ;  /* 0x000000e32100720c */ /* 0x040fe20003f46270 */
[----:B------:R-:W-:Y:S01]  /*afb0*/  HMMA.16816.F32.BF16 R28, R4, R42, RZ ;  /* 0x0000002a041c723c */ /* 0x000fe200000418ff */
[----:B------:R-:W-:Y:S01]  /*afc0*/  ISETP.GE.AND P0, PT, R33, R224, PT ;  /* 0x000000e02100720c */ /* 0x000fe20003f06270 */
[----:B------:R-:W1:Y:S01]  /*afd0*/  I2F R24, R24 ;  /* 0x0000001800187306 */ /* 0x000e620000201400 */
[----:B------:R-:W-:-:S02]  /*afe0*/  FSEL R65, R65, -INF , !P3 ;  /* 0xff80000041417808 */ /* 0x000fc40005800000 */
[C---:B------:R-:W-:Y:S01]  /*aff0*/  ISETP.GE.AND P3, PT, R33.reuse, R219, PT ;  /* 0x000000db2100720c */ /* 0x040fe20003f66270 */
[----:B--2---:R-:W-:Y:S01]  /*b000*/  IMAD.IADD R37, R232, 0x1, -R33 ;  /* 0x00000001e8257824 */ /* 0x004fe200078e0a21 */
[C---:B------:R-:W-:Y:S01]  /*b010*/  ISETP.LT.OR P4, PT, R33.reuse, R231, P4 ;  /* 0x000000e72100720c */ /* 0x040fe20002781670 */
[-C--:B------:R-:W-:Y:S01]  /*b020*/  HMMA.16816.F32.BF16 R16, R20, R34.reuse, R16 ;  /* 0x000000221410723c */ /* 0x080fe20000041810 */
[C---:B------:R-:W-:Y:S01]  /*b030*/  ISETP.LT.OR P2, PT, R33.reuse, R228, P2 ;  /* 0x000000e42100720c */ /* 0x040fe20001741670 */
[----:B---3--:R-:W-:Y:S01]  /*b040*/  FFMA.FTZ R25, R32, -UR17, R25 ;  /* 0x8000001120197c23 */ /* 0x008fe20008010019 */
[----:B------:R-:W-:Y:S02]  /*b050*/  IABS R37, R37 ;  /* 0x0000002500257213 */ /* 0x000fe40000000000 */
[C---:B------:R-:W-:Y:S02]  /*b060*/  ISETP.LT.OR P0, PT, R33.reuse, R225, P0 ;  /* 0x000000e12100720c */ /* 0x040fe40000701670 */
[----:B------:R-:W-:Y:S01]  /*b070*/  ISETP.LT.OR P3, PT, R33, R222, P3 ;  /* 0x000000de2100720c */ /* 0x000fe20001f61670 */
[----:B------:R-:W-:Y:S01]  /*b080*/  IMAD.MOV.U32 R38, RZ, RZ, R37 ;  /* 0x000000ffff267224 */ /* 0x000fe200078e0025 */
[----:B------:R-:W-:Y:S01]  /*b090*/  IABS R37, R40 ;  /* 0x0000002800257213 */ /* 0x000fe20000000000 */
[----:B------:R-:W-:Y:S01]  /*b0a0*/  IMAD.IADD R33, R223, 0x1, -R33 ;  /* 0x00000001df217824 */ /* 0x000fe200078e0a21 */
[----:B------:R-:W2:Y:S01]  /*b0b0*/  LDSM.16.M88.4 R40, [R215+0x2800] ;  /* 0x00280000d728783b */ /* 0x000ea20000000200 */
[----:B------:R-:W3:Y:S01]  /*b0c0*/  I2F R26, R38 ;  /* 0x00000026001a7306 */ /* 0x000ee20000201400 */
[----:B------:R-:W-:Y:S01]  /*b0d0*/  IABS R121, R121 ;  /* 0x0000007900797213 */ /* 0x000fe20000000000 */
[----:B-1----:R-:W-:Y:S01]  /*b0e0*/  FFMA.FTZ R24, R24, -UR17, R27 ;  /* 0x8000001118187c23 */ /* 0x002fe2000801001b */
[----:B------:R-:W-:Y:S01]  /*b0f0*/  IABS R33, R33 ;  /* 0x0000002100217213 */ /* 0x000fe20000000000 */
[----:B------:R-:W-:Y:S01]  /*b100*/  HMMA.16816.F32.BF16 R28, R8, R34, R28 ;  /* 0x00000022081c723c */ /* 0x000fe2000004181c */
[----:B------:R-:W-:-:S03]  /*b110*/  FSEL R122, R25, -INF , !P6 ;  /* 0xff800000197a7808 */ /* 0x000fc60007000000 */
[----:B------:R1:W4:Y:S08]  /*b120*/  I2F R38, R37 ;  /* 0x0000002500267306 */ /* 0x0003300000201400 */
[----:B------:R-:W5:Y:S01]  /*b130*/  I2F R121, R121 ;  /* 0x0000007900797306 */ /* 0x000f620000201400 */
[----:B---3--:R-:W-:-:S05]  /*b140*/  FFMA.FTZ R16, R26, -UR17, R16 ;  /* 0x800000111a107c23 */ /* 0x008fca0008010010 */
[----:B------:R-:W-:Y:S02]  /*b150*/  FSEL R76, R16, -INF , !P4 ;  /* 0xff800000104c7808 */ /* 0x000fe40006000000 */
[----:B-1----:R-:W-:Y:S01]  /*b160*/  IADD3 R37, R72, 0x19, RZ ;  /* 0x0000001948257810 */ /* 0x002fe20007ffe0ff */
[----:B----4-:R-:W-:Y:S01]  /*b170*/  FFMA.FTZ R69, R38, -UR17, R18 ;  /* 0x8000001126457c23 */ /* 0x010fe20008010012 */
[----:B------:R-:W-:Y:S01]  /*b180*/  FSEL R38, R24, -INF , !P5 ;  /* 0xff80000018267808 */ /* 0x000fe20006800000 */
[----:B------:R1:W3:Y:S01]  /*b190*/  I2F R18, R33 ;  /* 0x0000002100127306 */ /* 0x0002e20000201400 */
[----:B------:R-:W-:Y:S01]  /*b1a0*/  ISETP.GE.AND P6, PT, R37, R230, PT ;  /* 0x000000e62500720c */ /* 0x000fe20003fc6270 */
[--C-:B------:R-:W-:Y:S01]  /*b1b0*/  IMAD.IADD R77, R232, 0x1, -R37.reuse ;  /* 0x00000001e84d7824 */ /* 0x100fe200078e0a25 */
[----:B------:R-:W-:Y:S01]  /*b1c0*/  FSEL R69, R69, -INF , !P2 ;  /* 0xff80000045457808 */ /* 0x000fe20005000000 */
[--C-:B------:R-:W-:Y:S01]  /*b1d0*/  IMAD.IADD R71, R229, 0x1, -R37.reuse ;  /* 0x00000001e5477824 */ /* 0x100fe200078e0a25 */
[----:B------:R-:W-:Y:S01]  /*b1e0*/  ISETP.GE.AND P5, PT, R37, R227, PT ;  /* 0x000000e32500720c */ /* 0x000fe20003fa6270 */
[--C-:B------:R-:W-:Y:S01]  /*b1f0*/  IMAD.IADD R16, R223, 0x1, -R37.reuse ;  /* 0x00000001df107824 */ /* 0x100fe200078e0a25 */
[----:B------:R-:W-:Y:S01]  /*b200*/  IABS R77, R77 ;  /* 0x0000004d004d7213 */ /* 0x000fe20000000000 */
[----:B-----5:R-:W-:Y:S01]  /*b210*/  FFMA.FTZ R121, R121, -UR17, R28 ;  /* 0x8000001179797c23 */ /* 0x020fe2000801001c */
[----:B------:R-:W-:Y:S01]  /*b220*/  IABS R71, R71 ;  /* 0x0000004700477213 */ /* 0x000fe20000000000 */
[----:B------:R-:W-:Y:S01]  /*b230*/  IMAD.IADD R44, R226, 0x1, -R37 ;  /* 0x00000001e22c7824 */ /* 0x000fe200078e0a25 */
[----:B------:R-:W-:Y:S01]  /*b240*/  IABS R16, R16 ;  /* 0x0000001000107213 */ /* 0x000fe20000000000 */
[----:B--2---:R-:W-:Y:S01]  /*b250*/  HMMA.16816.F32.BF16 R24, R12, R40, RZ ;  /* 0x000000280c18723c */ /* 0x004fe200000418ff */
[----:B------:R-:W2:Y:S01]  /*b260*/  I2F R77, R77 ;  /* 0x0000004d004d7306 */ /* 0x000ea20000201400 */
[C---:B------:R-:W-:Y:S01]  /*b270*/  ISETP.GE.AND P4, PT, R37.reuse, R224, PT ;  /* 0x000000e02500720c */ /* 0x040fe20003f86270 */
[----:B-1----:R-:W1:Y:S01]  /*b280*/  LDSM.16.M88.4 R32, [R209] ;  /* 0x00000000d120783b */ /* 0x002e620000000200 */
[C---:B------:R-:W-:Y:S01]  /*b290*/  ISETP.GE.AND P2, PT, R37.reuse, R219, PT ;  /* 0x000000db2500720c */ /* 0x040fe20003f46270 */
[----:B---3--:R-:W-:Y:S01]  /*b2a0*/  FFMA.FTZ R30, R18, -UR17, R30 ;  /* 0x80000011121e7c23 */ /* 0x008fe2000801001e */
[----:B------:R-:W-:-:S03]  /*b2b0*/  ISETP.LT.OR P6, PT, R37, R231, P6 ;  /* 0x000000e72500720c */ /* 0x000fc600037c1670 */
[----:B------:R-:W3:Y:S01]  /*b2c0*/  I2F R71, R71 ;  /* 0x0000004700477306 */ /* 0x000ee20000201400 */
[C---:B------:R-:W-:Y:S02]  /*b2d0*/  ISETP.LT.OR P5, PT, R37.reuse, R228, P5 ;  /* 0x000000e42500720c */ /* 0x040fe40002fa1670 */
[C---:B------:R-:W-:Y:S02]  /*b2e0*/  ISETP.LT.OR P4, PT, R37.reuse, R225, P4 ;  /* 0x000000e12500720c */ /* 0x040fe40002781670 */
[----:B------:R-:W-:Y:S01]  /*b2f0*/  ISETP.LT.OR P2, PT, R37, R222, P2 ;  /* 0x000000de2500720c */ /* 0x000fe20001741670 */
[----:B------:R-:W-:Y:S01]  /*b300*/  IMAD.IADD R37, R232, 0x1, -R45 ;  /* 0x00000001e8257824 */ /* 0x000fe200078e0a2d */
[----:B------:R-:W-:Y:S01]  /*b310*/  IABS R44, R44 ;  /* 0x0000002c002c7213 */ /* 0x000fe20000000000 */
[----:B--2---:R-:W-:Y:S01]  /*b320*/  FFMA.FTZ R77, R77, -UR17, R17 ;  /* 0x800000114d4d7c23 */ /* 0x004fe20008010011 */
[----:B------:R2:W4:Y:S01]  /*b330*/  I2F R28, R16 ;  /* 0x00000010001c7306 */ /* 0x0005220000201400 */
[----:B------:R-:W-:-:S02]  /*b340*/  FSEL R121, R121, -INF , !P0 ;  /* 0xff80000079797808 */ /* 0x000fc40004000000 */
[----:B------:R-:W-:Y:S02]  /*b350*/  IABS R37, R37 ;  /* 0x0000002500257213 */ /* 0x000fe40000000000 */
[----:B------:R-:W-:Y:S01]  /*b360*/  FSEL R77, R77, -INF , !P6 ;  /* 0xff8000004d4d7808 */ /* 0x000fe20007000000 */
[----:B---3--:R-:W-:Y:S02]  /*b370*/  FFMA.FTZ R71, R71, -UR17, R19 ;  /* 0x8000001147477c23 */ /* 0x008fe40008010013 */
[----:B------:R-:W3:Y:S01]  /*b380*/  I2F R44, R44 ;  /* 0x0000002c002c7306 */ /* 0x000ee20000201400 */
[C---:B------:R-:W-:Y:S02]  /*b390*/  ISETP.GE.AND P0, PT, R45.reuse, R230, PT ;  /* 0x000000e62d00720c */ /* 0x040fe40003f06270 */
[----:B------:R-:W-:Y:S02]  /*b3a0*/  ISETP.GE.AND P6, PT, R45, R224, PT ;  /* 0x000000e02d00720c */ /* 0x000fe40003fc6270 */
[----:B------:R-:W-:-:S02]  /*b3b0*/  FSEL R71, R71, -INF , !P5 ;  /* 0xff80000047477808 */ /* 0x000fc40006800000 */
[C---:B------:R-:W-:Y:S01]  /*b3c0*/  ISETP.GE.AND P5, PT, R45.reuse, R219, PT ;  /* 0x000000db2d00720c */ /* 0x040fe20003fa6270 */
[----:B--2---:R-:W-:Y:S01]  /*b3d0*/  HMMA.16816.F32.BF16 R16, R4, R40, RZ ;  /* 0x000000280410723c */ /* 0x004fe200000418ff */
[C---:B------:R-:W-:Y:S01]  /*b3e0*/  ISETP.LT.OR P0, PT, R45.reuse, R231, P0 ;  /* 0x000000e72d00720c */ /* 0x040fe20000701670 */
[----:B----4-:R-:W-:Y:S01]  /*b3f0*/  FFMA.FTZ R28, R28, -UR17, R31 ;  /* 0x800000111c1c7c23 */ /* 0x010fe2000801001f */
[C---:B------:R-:W-:Y:S02]  /*b400*/  ISETP.LT.OR P6, PT, R45.reuse, R225, P6 ;  /* 0x000000e12d00720c */ /* 0x040fe400037c1670 */
[----:B------:R-:W-:Y:S02]  /*b410*/  ISETP.LT.OR P5, PT, R45, R222, P5 ;  /* 0x000000de2d00720c */ /* 0x000fe40002fa1670 */
[----:B------:R-:W-:Y:S01]  /*b420*/  IMAD.IADD R41, R229, 0x1, -R45 ;  /* 0x00000001e5297824 */ /* 0x000fe200078e0a2d */
[----:B------:R-:W-:Y:S01]  /*b430*/  FSEL R55, R28, -INF , !P2 ;  /* 0xff8000001c377808 */ /* 0x000fe20005000000 */
[----:B------:R-:W-:Y:S01]  /*b440*/  IMAD.MOV.U32 R40, RZ, RZ, R37 ;  /* 0x000000ffff287224 */ /* 0x000fe200078e0025 */
[----:B-1----:R-:W-:Y:S01]  /*b450*/  HMMA.16816.F32.BF16 R24, R20, R32, R24 ;  /* 0x000000201418723c */ /* 0x002fe20000041818 */
[----:B------:R-:W-:Y:S01]  /*b460*/  FSEL R37, R30, -INF , !P3 ;  /* 0xff8000001e257808 */ /* 0x000fe20005800000 */
[----:B---3--:R-:W-:Y:S01]  /*b470*/  FFMA.FTZ R29, R44, -UR17, R29 ;  /* 0x800000112c1d7c23 */ /* 0x008fe2000801001d */
[----:B------:R-:W-:-:S02]  /*b480*/  IABS R30, R41 ;  /* 0x00000029001e7213 */ /* 0x000fc40000000000 */
[----:B------:R-:W1:Y:S01]  /*b490*/  I2F R40, R40 ;  /* 0x0000002800287306 */ /* 0x000e620000201400 */
[----:B------:R-:W-:Y:S02]  /*b4a0*/  ISETP.GE.AND P3, PT, R45, R227, PT ;  /* 0x000000e32d00720c */ /* 0x000fe40003f66270 */
[----:B------:R-:W-:Y:S02]  /*b4b0*/  FSEL R129, R29, -INF , !P4 ;  /* 0xff8000001d817808 */ /* 0x000fe40006000000 */
[----:B------:R-:W-:Y:S01]  /*b4c0*/  ISETP.LT.OR P3, PT, R45, R228, P3 ;  /* 0x000000e42d00720c */ /* 0x000fe20001f61670 */
[----:B------:R-:W-:Y:S01]  /*b4d0*/  IMAD.IADD R45, R223, 0x1, -R45 ;  /* 0x00000001df2d7824 */ /* 0x000fe200078e0a2d */
[----:B------:R-:W-:Y:S01]  /*b4e0*/  IADD3 R44, R72, 0x29, RZ ;  /* 0x00000029482c7810 */ /* 0x000fe20007ffe0ff */
[----:B------:R-:W2:Y:S01]  /*b4f0*/  I2F R30, R30 ;  /* 0x0000001e001e7306 */ /* 0x000ea20000201400 */
[----:B------:R-:W-:Y:S02]  /*b500*/  HMMA.16816.F32.BF16 R16, R8, R32, R16 ;  /* 0x000000200810723c */ /* 0x000fe40000041810 */
[----:B------:R-:W-:Y:S01]  /*b510*/  IABS R45, R45 ;  /* 0x0000002d002d7213 */ /* 0x000fe20000000000 */
[----:B------:R-:W-:-:S02]  /*b520*/  IMAD.IADD R81, R232, 0x1, -R44 ;  /* 0x00000001e8517824 */ /* 0x000fc400078e0a2c */
[C-C-:B------:R-:W-:Y:S02]  /*b530*/  IMAD.IADD R167, R229.reuse, 0x1, -R44.reuse ;  /* 0x00000001e5a77824 */ /* 0x140fe400078e0a2c */
[----:B------:R-:W-:Y:S01]  /*b540*/  IADD3 R32, R72, 0x21, RZ ;  /* 0x0000002148207810 */ /* 0x000fe20007ffe0ff */
[----:B------:R-:W-:Y:S01]  /*b550*/  IMAD.IADD R46, R226, 0x1, -R44 ;  /* 0x00000001e22e7824 */ /* 0x000fe200078e0a2c */
[----:B------:R-:W-:Y:S01]  /*b560*/  IADD3 R33, R72, 0x28, RZ ;  /* 0x0000002848217810 */ /* 0x000fe20007ffe0ff */
[----:B-1----:R-:W-:Y:S01]  /*b570*/  FFMA.FTZ R24, R40, -UR17, R24 ;  /* 0x8000001128187c23 */ /* 0x002fe20008010018 */
[C---:B------:R-:W-:Y:S01]  /*b580*/  ISETP.GE.AND P4, PT, R32.reuse, R230, PT ;  /* 0x000000e62000720c */ /* 0x040fe20003f86270 */
[--C-:B------:R-:W-:Y:S01]  /*b590*/  IMAD.IADD R107, R229, 0x1, -R32.reuse ;  /* 0x00000001e56b7824 */ /* 0x100fe200078e0a20 */
[----:B------:R-:W-:Y:S01]  /*b5a0*/  ISETP.GE.AND P2, PT, R32, R227, PT ;  /* 0x000000e32000720c */ /* 0x000fe20003f46270 */
[----:B------:R-:W-:Y:S01]  /*b5b0*/  IMAD.IADD R31, R232, 0x1, -R32 ;  /* 0x00000001e81f7824 */ /* 0x000fe200078e0a20 */
[----:B------:R-:W-:Y:S01]  /*b5c0*/  FSEL R78, R24, -INF , !P0 ;  /* 0xff800000184e7808 */ /* 0x000fe20004000000 */
[----:B--2---:R-:W-:Y:S01]  /*b5d0*/  FFMA.FTZ R30, R30, -UR17, R26 ;  /* 0x800000111e1e7c23 */ /* 0x004fe2000801001a */
[----:B------:R-:W-:Y:S01]  /*b5e0*/  IABS R107, R107 ;  /* 0x0000006b006b7213 */ /* 0x000fe20000000000 */
[----:B------:R-:W1:Y:S01]  /*b5f0*/  I2F R26, R45 ;  /* 0x0000002d001a7306 */ /* 0x000e620000201400 */
[----:B------:R-:W-:Y:S01]  /*b600*/  IABS R31, R31 ;  /* 0x0000001f001f7213 */ /* 0x000fe20000000000 */
[--C-:B------:R-:W-:Y:S01]  /*b610*/  IMAD.IADD R40, R226, 0x1, -R32.reuse ;  /* 0x00000001e2287824 */ /* 0x100fe200078e0a20 */
[----:B------:R-:W-:Y:S01]  /*b620*/  FSEL R74, R30, -INF , !P3 ;  /* 0xff8000001e4a7808 */ /* 0x000fe20005800000 */
[----:B------:R-:W-:Y:S01]  /*b630*/  IMAD.IADD R24, R223, 0x1, -R32 ;  /* 0x00000001df187824 */ /* 0x000fe200078e0a20 */
[----:B------:R-:W-:Y:S01]  /*b640*/  ISETP.GE.AND P0, PT, R32, R224, PT ;  /* 0x000000e02000720c */ /* 0x000fe20003f06270 */
[----:B------:R-:W-:Y:S01]  /*b650*/  FFMA.FTZ R54, R54, -UR17, R16 ;  /* 0x8000001136367c23 */ /* 0x000fe20008010010 */
[----:B------:R-:W-:Y:S01]  /*b660*/  ISETP.GE.AND P3, PT, R32, R219, PT ;  /* 0x000000db2000720c */ /* 0x000fe20003f66270 */
[----:B------:R2:W3:Y:S01]  /*b670*/  I2F R79, R31 ;  /* 0x0000001f004f7306 */ /* 0x0004e20000201400 */
[----:B------:R-:W-:Y:S01]  /*b680*/  IABS R40, R40 ;  /* 0x0000002800287213 */ /* 0x000fe20000000000 */
[----:B------:R-:W-:Y:S01]  /*b690*/  IMAD.IADD R52, R226, 0x1, -R33 ;  /* 0x00000001e2347824 */ /* 0x000fe200078e0a21 */
[----:B------:R-:W-:-:S02]  /*b6a0*/  ISETP.LT.OR P4, PT, R32, R231, P4 ;  /* 0x000000e72000720c */ /* 0x000fc40002781670 */
[C---:B------:R-:W-:Y:S02]  /*b6b0*/  ISETP.LT.OR P2, PT, R32.reuse, R228, P2 ;  /* 0x000000e42000720c */ /* 0x040fe40001741670 */
[C---:B------:R-:W-:Y:S01]  /*b6c0*/  ISETP.LT.OR P0, PT, R32.reuse, R225, P0 ;  /* 0x000000e12000720c */ /* 0x040fe20000701670 */
[----:B------:R-:W4:Y:S01]  /*b6d0*/  I2F R107, R107 ;  /* 0x0000006b006b7306 */ /* 0x000f220000201400 */
[----:B------:R-:W-:Y:S01]  /*b6e0*/  ISETP.LT.OR P3, PT, R32, R222, P3 ;  /* 0x000000de2000720c */ /* 0x000fe20001f61670 */
[----:B-1----:R-:W-:Y:S01]  /*b6f0*/  FFMA.FTZ R18, R26, -UR17, R18 ;  /* 0x800000111a127c23 */ /* 0x002fe20008010012 */
[----:B------:R-:W-:Y:S02]  /*b700*/  IABS R24, R24 ;  /* 0x0000001800187213 */ /* 0x000fe40000000000 */
[----:B------:R-:W-:Y:S02]  /*b710*/  FSEL R54, R54, -INF , !P6 ;  /* 0xff80000036367808 */ /* 0x000fe40007000000 */
[----:B------:R-:W-:Y:S01]  /*b720*/  FSEL R50, R18, -INF , !P5 ;  /* 0xff80000012327808 */ /* 0x000fe20006800000 */
[----:B--2---:R-:W-:Y:S01]  /*b730*/  HMMA.16816.F32.BF16 R28, R12, R42, RZ ;  /* 0x0000002a0c1c723c */ /* 0x004fe200000418ff */
[----:B------:R1:W2:Y:S01]  /*b740*/  I2F R32, R40 ;  /* 0x0000002800207306 */ /* 0x0002a20000201400 */
[----:B------:R-:W-:Y:S01]  /*b750*/  IMAD.MOV.U32 R16, RZ, RZ, R24 ;  /* 0x000000ffff107224 */ /* 0x000fe200078e0018 */
[----:B------:R-:W-:Y:S01]  /*b760*/  ISETP.GE.AND P6, PT, R33, R230, PT ;  /* 0x000000e62100720c */ /* 0x000fe20003fc6270 */
[----:B---3--:R-:W-:Y:S01]  /*b770*/  FFMA.FTZ R79, R79, -UR17, R25 ;  /* 0x800000114f4f7c23 */ /* 0x008fe20008010019 */
[----:B------:R-:W-:-:S02]  /*b780*/  ISETP.GE.AND P5, PT, R33, R227, PT ;  /* 0x000000e32100720c */ /* 0x000fc40003fa6270 */
[----:B------:R-:W-:Y:S01]  /*b790*/  ISETP.LT.OR P6, PT, R33, R231, P6 ;  /* 0x000000e72100720c */ /* 0x000fe200037c1670 */
[----:B----4-:R-:W-:Y:S01]  /*b7a0*/  FFMA.FTZ R107, R107, -UR17, R27 ;  /* 0x800000116b6b7c23 */ /* 0x010fe2000801001b */
[----:B------:R-:W-:Y:S01]  /*b7b0*/  FSEL R79, R79, -INF , !P4 ;  /* 0xff8000004f4f7808 */ /* 0x000fe20006000000 */
[----:B------:R-:W-:Y:S01]  /*b7c0*/  HMMA.16816.F32.BF16 R24, R4, R42, RZ ;  /* 0x0000002a0418723c */ /* 0x000fe200000418ff */
[----:B------:R-:W-:Y:S01]  /*b7d0*/  ISETP.GE.AND P4, PT, R33, R224, PT ;  /* 0x000000e02100720c */ /* 0x000fe20003f86270 */
[----:B------:R-:W3:Y:S01]  /*b7e0*/  I2F R16, R16 ;  /* 0x0000001000107306 */ /* 0x000ee20000201400 */
[----:B------:R-:W-:Y:S02]  /*b7f0*/  FSEL R107, R107, -INF , !P2 ;  /* 0xff8000006b6b7808 */ /* 0x000fe40005000000 */
[C---:B------:R-:W-:Y:S01]  /*b800*/  ISETP.GE.AND P2, PT, R33.reuse, R219, PT ;  /* 0x000000db2100720c */ /* 0x040fe20003f46270 */
[--C-:B-1----:R-:W-:Y:S01]  /*b810*/  IMAD.IADD R40, R232, 0x1, -R33.reuse ;  /* 0x00000001e8287824 */ /* 0x102fe200078e0a21 */
[----:B------:R-:W-:Y:S01]  /*b820*/  ISETP.LT.OR P5, PT, R33, R228, P5 ;  /* 0x000000e42100720c */ /* 0x000fe20002fa1670 */
[----:B------:R-:W-:Y:S01]  /*b830*/  IMAD.IADD R42, R229, 0x1, -R33 ;  /* 0x00000001e52a7824 */ /* 0x000fe200078e0a21 */
[----:B------:R-:W-:Y:S01]  /*b840*/  ISETP.LT.OR P4, PT, R33, R225, P4 ;  /* 0x000000e12100720c */ /* 0x000fe20002781670 */
[----:B--2---:R-:W-:Y:S01]  /*b850*/  FFMA.FTZ R17, R32, -UR17, R17 ;  /* 0x8000001120117c23 */ /* 0x004fe20008010011 */
[----:B------:R-:W-:-:S03]  /*b860*/  IABS R40, R40 ;  /* 0x0000002800287213 */ /* 0x000fc60000000000 */
[-C--:B------:R-:W-:Y:S01]  /*b870*/  HMMA.16816.F32.BF16 R28, R20, R34.reuse, R28 ;  /* 0x00000022141c723c */ /* 0x080fe2000004181c */
[----:B------:R-:W-:Y:S01]  /*b880*/  ISETP.LT.OR P2, PT, R33, R222, P2 ;  /* 0x000000de2100720c */ /* 0x000fe20001741670 */
[----:B------:R-:W-:Y:S01]  /*b890*/  IMAD.IADD R33, R223, 0x1, -R33 ;  /* 0x00000001df217824 */ /* 0x000fe200078e0a21 */
[----:B------:R-:W-:Y:S01]  /*b8a0*/  IABS R52, R52 ;  /* 0x0000003400347213 */ /* 0x000fe20000000000 */
[----:B------:R-:W-:Y:S01]  /*b8b0*/  IMAD.MOV.U32 R41, RZ, RZ, R40 ;  /* 0x000000ffff297224 */ /* 0x000fe200078e0028 */
[----:B------:R-:W-:Y:S01]  /*b8c0*/  IABS R40, R42 ;  /* 0x0000002a00287213 */ /* 0x000fe20000000000 */
[----:B---3--:R-:W-:Y:S01]  /*b8d0*/  FFMA.FTZ R16, R16, -UR17, R19 ;  /* 0x8000001110107c23 */ /* 0x008fe20008010013 */
[----:B------:R-:W-:Y:S01]  /*b8e0*/  IABS R33, R33 ;  /* 0x0000002100217213 */ /* 0x000fe20000000000 */
[----:B------:R1:W2:Y:S01]  /*b8f0*/  I2F R18, R41 ;  /* 0x0000002900127306 */ /* 0x0002a20000201400 */
[----:B------:R-:W-:Y:S01]  /*b900*/  IABS R81, R81 ;  /* 0x0000005100517213 */ /* 0x000fe20000000000 */
[----:B------:R-:W-:Y:S01]  /*b910*/  IMAD.MOV.U32 R45, RZ, RZ, R40 ;  /* 0x000000ffff2d7224 */ /* 0x000fe200078e0028 */
[----:B------:R-:W-:Y:S01]  /*b920*/  HMMA.16816.F32.BF16 R24, R8, R34, R24 ;  /* 0x000000220818723c */ /* 0x000fe20000041818 */
[----:B------:R-:W-:-:S02]  /*b930*/  IABS R167, R167 ;  /* 0x000000a700a77213 */ /* 0x000fc40000000000 */
[----:B------:R-:W-:Y:S02]  /*b940*/  FSEL R53, R17, -INF , !P0 ;  /* 0xff80000011357808 */ /* 0x000fe40004000000 */
[----:B------:R-:W3:Y:S01]  /*b950*/  I2F R45, R45 ;  /* 0x0000002d002d7306 */ /* 0x000ee20000201400 */
[----:B------:R-:W-:Y:S02]  /*b960*/  FSEL R49, R16, -INF , !P3 ;  /* 0xff80000010317808 */ /* 0x000fe40005800000 */
[C---:B------:R-:W-:Y:S02]  /*b970*/  ISETP.GE.AND P0, PT, R44.reuse, R230, PT ;  /* 0x000000e62c00720c */ /* 0x040fe40003f06270 */
[----:B------:R-:W-:Y:S02]  /*b980*/  ISETP.GE.AND P3, PT, R44, R227, PT ;  /* 0x000000e32c00720c */ /* 0x000fe40003f66270 */
[----:B------:R-:W-:Y:S01]  /*b990*/  IABS R46, R46 ;  /* 0x0000002e002e7213 */ /* 0x000fe20000000000 */
[----:B-1----:R-:W1:Y:S01]  /*b9a0*/  LDSM.16.M88.4 R40, [R215+0x2c00] ;  /* 0x002c0000d728783b */ /* 0x002e620000000200 */
[----:B--2---:R-:W-:Y:S01]  /*b9b0*/  FFMA.FTZ R18, R18, -UR17, R28 ;  /* 0x8000001112127c23 */ /* 0x004fe2000801001c */
[----:B------:R-:W2:Y:S01]  /*b9c0*/  I2F R52, R52 ;  /* 0x0000003400347306 */ /* 0x000ea20000201400 */
[----:B------:R-:W-:Y:S01]  /*b9d0*/  IMAD.IADD R28, R223, 0x1, -R44 ;  /* 0x00000001df1c7824 */ /* 0x000fe200078e0a2c */
[----:B------:R-:W-:-:S02]  /*b9e0*/  ISETP.LT.OR P0, PT, R44, R231, P0 ;  /* 0x000000e72c00720c */ /* 0x000fc40000701670 */
[----:B------:R-:W-:Y:S01]  /*b9f0*/  FSEL R80, R18, -INF , !P6 ;  /* 0xff80000012507808 */ /* 0x000fe20007000000 */
[----:B---3--:R-:W-:Y:S01]  /*ba00*/  FFMA.FTZ R45, R45, -UR17, R30 ;  /* 0x800000112d2d7c23 */ /* 0x008fe2000801001e */
[----:B------:R-:W-:Y:S02]  /*ba10*/  IABS R28, R28 ;  /* 0x0000001c001c7213 */ /* 0x000fe40000000000 */
[----:B------:R3:W4:Y:S01]  /*ba20*/  I2F R30, R33 ;  /* 0x00000021001e7306 */ /* 0x0007220000201400 */
[----:B------:R-:W-:Y:S02]  /*ba30*/  ISETP.GE.AND P6, PT, R44, R224, PT ;  /* 0x000000e02c00720c */ /* 0x000fe40003fc6270 */
[----:B------:R-:W-:Y:S02]  /*ba40*/  FSEL R166, R45, -INF , !P5 ;  /* 0xff8000002da67808 */ /* 0x000fe40006800000 */
[----:B------:R-:W-:Y:S02]  /*ba50*/  IADD3 R45, R72, 0x30, RZ ;  /* 0x00000030482d7810 */ /* 0x000fe40007ffe0ff */
[----:B------:R-:W-:Y:S01]  /*ba60*/  ISETP.GE.AND P5, PT, R44, R219, PT ;  /* 0x000000db2c00720c */ /* 0x000fe20003fa6270 */
[----:B------:R-:W5:Y:S01]  /*ba70*/  I2F R81, R81 ;  /* 0x0000005100517306 */ /* 0x000f620000201400 */
[----:B--2---:R-:W-:Y:S01]  /*ba80*/  FFMA.FTZ R52, R52, -UR17, R24 ;  /* 0x8000001134347c23 */ /* 0x004fe20008010018 */
[C---:B------:R-:W-:Y:S01]  /*ba90*/  ISETP.LT.OR P3, PT, R44.reuse, R228, P3 ;  /* 0x000000e42c00720c */ /* 0x040fe20001f61670 */
[----:B------:R-:W-:Y:S01]  /*baa0*/  IMAD.MOV.U32 R24, RZ, RZ, R28 ;  /* 0x000000ffff187224 */ /* 0x000fe200078e001c */
[----:B------:R-:W-:-:S02]  /*bab0*/  ISETP.LT.OR P6, PT, R44, R225, P6 ;  /* 0x000000e12c00720c */ /* 0x000fc400037c1670 */
[----:B------:R-:W-:Y:S01]  /*bac0*/  ISETP.LT.OR P5, PT, R44, R222, P5 ;  /* 0x000000de2c00720c */ /* 0x000fe20002fa1670 */
[----:B---3--:R-:W2:Y:S01]  /*bad0*/  LDSM.16.M88.4 R32, [R208] ;  /* 0x00000000d020783b */ /* 0x008ea20000000200 */
[----:B------:R-:W3:Y:S01]  /*bae0*/  I2F R167, R167 ;  /* 0x000000a700a77306 */ /* 0x000ee20000201400 */
[----:B----4-:R-:W-:Y:S01]  /*baf0*/  FFMA.FTZ R26, R30, -UR17, R26 ;  /* 0x800000111e1a7c23 */ /* 0x010fe2000801001a */
[----:B------:R-:W-:Y:S02]  /*bb00*/  FSEL R52, R52, -INF , !P4 ;  /* 0xff80000034347808 */ /* 0x000fe40006000000 */
[----:B------:R-:W-:Y:S02]  /*bb10*/  ISETP.GE.AND P4, PT, R45, R230, PT ;  /* 0x000000e62d00720c */ /* 0x000fe40003f86270 */
[----:B------:R-:W-:Y:S01]  /*bb20*/  FSEL R48, R26, -INF , !P2 ;  /* 0xff8000001a307808 */ /* 0x000fe20005000000 */
[----:B-----5:R-:W-:Y:S01]  /*bb30*/  FFMA.FTZ R81, R81, -UR17, R29 ;  /* 0x8000001151517c23 */ /* 0x020fe2000801001d */
[----:B------:R4:W5:Y:S01]  /*bb40*/  I2F R44, R46 ;  /* 0x0000002e002c7306 */ /* 0x0009620000201400 */
[----:B------:R-:W-:-:S02]  /*bb50*/  ISETP.GE.AND P2, PT, R45, R227, PT ;  /* 0x000000e32d00720c */ /* 0x000fc40003f46270 */
[----:B------:R-:W-:Y:S01]  /*bb60*/  ISETP.LT.OR P4, PT, R45, R231, P4 ;  /* 0x000000e72d00720c */ /* 0x000fe20002781670 */
[-C--:B-1----:R-:W-:Y:S01]  /*bb70*/  HMMA.16816.F32.BF16 R16, R12, R40.reuse, RZ ;  /* 0x000000280c10723c */ /* 0x082fe200000418ff */
[----:B------:R-:W-:Y:S01]  /*bb80*/  FSEL R81, R81, -INF , !P0 ;  /* 0xff80000051517808 */ /* 0x000fe20004000000 */
[----:B---3--:R-:W-:Y:S02]  /*bb90*/  FFMA.FTZ R167, R167, -UR17, R31 ;  /* 0x80000011a7a77c23 */ /* 0x008fe4000801001f */
[----:B------:R-:W1:Y:S01]  /*bba0*/  I2F R24, R24 ;  /* 0x0000001800187306 */ /* 0x000e620000201400 */
[C---:B------:R-:W-:Y:S02]  /*bbb0*/  ISETP.GE.AND P0, PT, R45.reuse, R224, PT ;  /* 0x000000e02d00720c */ /* 0x040fe40003f06270 */
[----:B------:R-:W-:Y:S01]  /*bbc0*/  ISETP.LT.OR P2, PT, R45, R228, P2 ;  /* 0x000000e42d00720c */ /* 0x000fe20001741670 */
[----:B------:R-:W-:Y:S01]  /*bbd0*/  HMMA.16816.F32.BF16 R28, R4, R40, RZ ;  /* 0x00000028041c723c */ /* 0x000fe200000418ff */
[----:B------:R-:W-:Y:S01]  /*bbe0*/  FSEL R167, R167, -INF , !P3 ;  /* 0xff800000a7a77808 */ /* 0x000fe20005800000 */
[----:B----4-:R-:W-:Y:S01]  /*bbf0*/  IMAD.IADD R46, R232, 0x1, -R45 ;  /* 0x00000001e82e7824 */ /* 0x010fe200078e0a2d */
[C---:B------:R-:W-:Y:S01]  /*bc00*/  ISETP.GE.AND P3, PT, R45.reuse, R219, PT ;  /* 0x000000db2d00720c */ /* 0x040fe20003f66270 */
[----:B-----5:R-:W-:Y:S01]  /*bc10*/  FFMA.FTZ R25, R44, -UR17, R25 ;  /* 0x800000112c197c23 */ /* 0x020fe20008010019 */
[----:B------:R-:W-:-:S02]  /*bc20*/  ISETP.LT.OR P0, PT, R45, R225, P0 ;  /* 0x000000e12d00720c */ /* 0x000fc40000701670 */
[--C-:B------:R-:W-:Y:S01]  /*bc30*/  IMAD.IADD R40, R229, 0x1, -R45.reuse ;  /* 0x00000001e5287824 */ /* 0x100fe200078e0a2d */
[----:B------:R-:W-:Y:S02]  /*bc40*/  IABS R46, R46 ;  /* 0x0000002e002e7213 */ /* 0x000fe40000000000 */
[----:B------:R-:W-:Y:S02]  /*bc50*/  ISETP.LT.OR P3, PT, R45, R222, P3 ;  /* 0x000000de2d00720c */ /* 0x000fe40001f61670 */
[----:B------:R-:W-:Y:S01]  /*bc60*/  IABS R26, R40 ;  /* 0x00000028001a7213 */ /* 0x000fe20000000000 */
[----:B------:R-:W-:Y:S01]  /*bc70*/  IMAD.MOV.U32 R41, RZ, RZ, R46 ;  /* 0x000000ffff297224 */ /* 0x000fe200078e002e */
[----:B------:R-:W-:Y:S01]  /*bc80*/  FSEL R51, R25, -INF , !P6 ;  /* 0xff80000019337808 */ /* 0x000fe20007000000 */
[----:B------:R-:W-:Y:S01]  /*bc90*/  IMAD.IADD R40, R226, 0x1, -R45 ;  /* 0x00000001e2287824 */ /* 0x000fe200078e0a2d */
[----:B------:R-:W-:Y:S01]  /*bca0*/  IADD3 R44, R72, 0x39, RZ ;  /* 0x00000039482c7810 */ /* 0x000fe20007ffe0ff */
[----:B-1----:R-:W-:Y:S01]  /*bcb0*/  FFMA.FTZ R24, R24, -UR17, R27 ;  /* 0x8000001118187c23 */ /* 0x002fe2000801001b */
[----:B--2---:R-:W-:Y:S01]  /*bcc0*/  HMMA.16816.F32.BF16 R16, R20, R32, R16 ;  /* 0x000000201410723c */ /* 0x004fe20000041810 */
[----:B------:R-:W1:Y:S01]  /*bcd0*/  I2F R26, R26 ;  /* 0x0000001a001a7306 */ /* 0x000e620000201400 */
[----:B------:R-:W-:Y:S01]  /*bce0*/  IABS R40, R40 ;  /* 0x0000002800287213 */ /* 0x000fe20000000000 */
[----:B------:R-:W-:Y:S01]  /*bcf0*/  IMAD.IADD R45, R223, 0x1, -R45 ;  /* 0x00000001df2d7824 */ /* 0x000fe200078e0a2d */
[----:B------:R-:W-:Y:S01]  /*bd00*/  FSEL R177, R24, -INF , !P5 ;  /* 0xff80000018b17808 */ /* 0x000fe20006800000 */
[----:B------:R-:W-:-:S02]  /*bd10*/  IMAD.IADD R85, R232, 0x1, -R44 ;  /* 0x00000001e8557824 */ /* 0x000fc400078e0a2c */
[--C-:B------:R-:W-:Y:S01]  /*bd20*/  IMAD.IADD R171, R229, 0x1, -R44.reuse ;  /* 0x00000001e5ab7824 */ /* 0x100fe200078e0a2c */
[----:B------:R-:W-:Y:S01]  /*bd30*/  HMMA.16816.F32.BF16 R28, R8, R32, R28 ;  /* 0x00000020081c723c */ /* 0x000fe2000004181c */
[----:B------:R-:W2:Y:S01]  /*bd40*/  I2F R41, R41 ;  /* 0x0000002900297306 */ /* 0x000ea20000201400 */
[----:B------:R-:W-:Y:S01]  /*bd50*/  IABS R45, R45 ;  /* 0x0000002d002d7213 */ /* 0x000fe20000000000 */
[----:B------:R-:W-:Y:S01]  /*bd60*/  IMAD.IADD R47, R226, 0x1, -R44 ;  /* 0x00000001e22f7824 */ /* 0x000fe200078e0a2c */
[----:B------:R-:W-:Y:S02]  /*bd70*/  IABS R85, R85 ;  /* 0x0000005500557213 */ /* 0x000fe40000000000 */
[----:B------:R-:W-:Y:S02]  /*bd80*/  IABS R171, R171 ;  /* 0x000000ab00ab7213 */ /* 0x000fe40000000000 */
[C---:B------:R-:W-:Y:S01]  /*bd90*/  IADD3 R32, R72.reuse, 0x31, RZ ;  /* 0x0000003148207810 */ /* 0x040fe20007ffe0ff */
[----:B------:R-:W3:Y:S01]  /*bda0*/  I2F R40, R40 ;  /* 0x0000002800287306 */ /* 0x000ee20000201400 */
[----:B------:R-:W-:-:S02]  /*bdb0*/  IADD3 R33, R72, 0x38, RZ ;  /* 0x0000003848217810 */ /* 0x000fc40007ffe0ff */
[----:B------:R-:W-:Y:S01]  /*bdc0*/  ISETP.GE.AND P6, PT, R32, R230, PT ;  /* 0x000000e62000720c */ /* 0x000fe20003fc6270 */
[--C-:B------:R-:W-:Y:S01]  /*bdd0*/  IMAD.IADD R27, R232, 0x1, -R32.reuse ;  /* 0x00000001e81b7824 */ /* 0x100fe200078e0a20 */
[C---:B------:R-:W-:Y:S01]  /*bde0*/  ISETP.GE.AND P5, PT, R32.reuse, R227, PT ;  /* 0x000000e32000720c */ /* 0x040fe20003fa6270 */
[----:B------:R-:W-:Y:S01]  /*bdf0*/  IMAD.IADD R169, R229, 0x1, -R32 ;  /* 0x00000001e5a97824 */ /* 0x000fe200078e0a20 */
[----:B------:R-:W-:Y:S01]  /*be00*/  ISETP.LT.OR P6, PT, R32, R231, P6 ;  /* 0x000000e72000720c */ /* 0x000fe200037c1670 */
[----:B-1----:R-:W-:Y:S01]  /*be10*/  FFMA.FTZ R26, R26, -UR17, R18 ;  /* 0x800000111a1a7c23 */ /* 0x002fe20008010012 */
[----:B------:R-:W-:Y:S01]  /*be20*/  IABS R27, R27 ;  /* 0x0000001b001b7213 */ /* 0x000fe20000000000 */
[----:B--2---:R-:W-:Y:S01]  /*be30*/  FFMA.FTZ R16, R41, -UR17, R16 ;  /* 0x8000001129107c23 */ /* 0x004fe20008010010 */
[----:B------:R-:W-:Y:S01]  /*be40*/  IABS R169, R169 ;  /* 0x000000a900a97213 */ /* 0x000fe20000000000 */
[----:B------:R-:W1:Y:S01]  /*be50*/  I2F R18, R45 ;  /* 0x0000002d00127306 */ /* 0x000e620000201400 */
[----:B------:R-:W-:Y:S01]  /*be60*/  FSEL R168, R26, -INF , !P2 ;  /* 0xff8000001aa87808 */ /* 0x000fe20005000000 */
[----:B------:R-:W-:Y:S01]  /*be70*/  IMAD.IADD R41, R226, 0x1, -R32 ;  /* 0x00000001e2297824 */ /* 0x000fe200078e0a20 */
[----:B------:R-:W-:Y:S01]  /*be80*/  FSEL R82, R16, -INF , !P4 ;  /* 0xff80000010527808 */ /* 0x000fe20006000000 */
[----:B---3--:R-:W-:Y:S01]  /*be90*/  FFMA.FTZ R40, R40, -UR17, R28 ;  /* 0x8000001128287c23 */ /* 0x008fe2000801001c */
[C---:B------:R-:W-:Y:S01]  /*bea0*/  ISETP.GE.AND P4, PT, R32.reuse, R224, PT ;  /* 0x000000e02000720c */ /* 0x040fe20003f86270 */
[----:B------:R-:W-:Y:S01]  /*beb0*/  IMAD.IADD R16, R223, 0x1, -R32 ;  /* 0x00000001df107824 */ /* 0x000fe200078e0a20 */
[----:B------:R-:W-:Y:S01]  /*bec0*/  ISETP.GE.AND P2, PT, R32, R219, PT ;  /* 0x000000db2000720c */ /* 0x000fe20003f46270 */
[----:B------:R2:W3:Y:S01]  /*bed0*/  I2F R83, R27 ;  /* 0x0000001b00537306 */ /* 0x0004e20000201400 */
[----:B------:R-:W-:Y:S01]  /*bee0*/  IABS R41, R41 ;  /* 0x0000002900297213 */ /* 0x000fe20000000000 */
[----:B------:R-:W-:Y:S01]  /*bef0*/  IMAD.IADD R46, R226, 0x1, -R33 ;  /* 0x00000001e22e7824 */ /* 0x000fe200078e0a21 */
[----:B------:R-:W-:-:S02]  /*bf00*/  ISETP.LT.OR P5, PT, R32, R228, P5 ;  /* 0x000000e42000720c */ /* 0x000fc40002fa1670 */
[C---:B------:R-:W-:Y:S02]  /*bf10*/  ISETP.LT.OR P4, PT, R32.reuse, R225, P4 ;  /* 0x000000e12000720c */ /* 0x040fe40002781670 */
[----:B------:R-:W-:Y:S01]  /*bf20*/  ISETP.LT.OR P2, PT, R32, R222, P2 ;  /* 0x000000de2000720c */ /* 0x000fe20001741670 */
[----:B------:R-:W4:Y:S01]  /*bf30*/  I2F R169, R169 ;  /* 0x000000a900a97306 */ /* 0x000f220000201400 */
[----:B------:R-:W-:Y:S01]  /*bf40*/  FSEL R120, R40, -INF , !P0 ;  /* 0xff80000028787808 */ /* 0x000fe20004000000 */
[----:B------:R-:W-:Y:S01]  /*bf50*/  IMAD.IADD R40, R229, 0x1, -R33 ;  /* 0x00000001e5287824 */ /* 0x000fe200078e0a21 */
[----:B------:R-:W-:Y:S01]  /*bf60*/  IABS R16, R16 ;  /* 0x0000001000107213 */ /* 0x000fe20000000000 */
[----:B-1----:R-:W-:Y:S01]  /*bf70*/  FFMA.FTZ R30, R18, -UR17, R30 ;  /* 0x80000011121e7c23 */ /* 0x002fe2000801001e */
[----:B------:R-:W-:Y:S02]  /*bf80*/  ISETP.GE.AND P0, PT, R33, R230, PT ;  /* 0x000000e62100720c */ /* 0x000fe40003f06270 */
[----:B------:R-:W-:Y:S01]  /*bf90*/  IABS R40, R40 ;  /* 0x0000002800287213 */ /* 0x000fe20000000000 */
[----:B--2---:R-:W-:Y:S01]  /*bfa0*/  HMMA.16816.F32.BF16 R24, R12, R42, RZ ;  /* 0x0000002a0c18723c */ /* 0x004fe200000418ff */
[----:B------:R1:W2:Y:S01]  /*bfb0*/  I2F R32, R41 ;  /* 0x0000002900207306 */ /* 0x0002a20000201400 */
[----:B---3--:R-:W-:Y:S01]  /*bfc0*/  FFMA.FTZ R83, R83, -UR17, R17 ;  /* 0x8000001153537c23 */ /* 0x008fe20008010011 */
[----:B------:R-:W-:Y:S01]  /*bfd0*/  FSEL R102, R30, -INF , !P3 ;  /* 0xff8000001e667808 */ /* 0x000fe20005800000 */
[----:B------:R-:W-:Y:S01]  /*bfe0*/  IMAD.MOV.U32 R45, RZ, RZ, R40 ;  /* 0x000000ffff2d7224 */ /* 0x000fe200078e0028 */
[----:B------:R-:W-:-:S02]  /*bff0*/  ISETP.GE.AND P3, PT, R33, R227, PT ;  /* 0x000000e32100720c */ /* 0x000fc40003f66270 */
[----:B------:R-:W-:Y:S01]  /*c000*/  FSEL R83, R83, -INF , !P6 ;  /* 0xff80000053537808 */ /* 0x000fe20007000000 */
[----:B----4-:R-:W-:Y:S01]  /*c010*/  FFMA.FTZ R169, R169, -UR17, R19 ;  /* 0x80000011a9a97c23 */ /* 0x010fe20008010013 */
[----:B------:R-:W3:Y:S01]  /*c020*/  I2F R28, R16 ;  /* 0x00000010001c7306 */ /* 0x000ee20000201400 */
[C---:B------:R-:W-:Y:S02]  /*c030*/  ISETP.GE.AND P6, PT, R33.reuse, R224, PT ;  /* 0x000000e02100720c */ /* 0x040fe40003fc6270 */
[----:B------:R-:W-:Y:S02]  /*c040*/  ISETP.LT.OR P0, PT, R33, R231, P0 ;  /* 0x000000e72100720c */ /* 0x000fe40000701670 */
[----:B------:R-:W-:Y:S02]  /*c050*/  FSEL R169, R169, -INF , !P5 ;  /* 0xff800000a9a97808 */ /* 0x000fe40006800000 */
[C---:B------:R-:W-:Y:S01]  /*c060*/  ISETP.GE.AND P5, PT, R33.reuse, R219, PT ;  /* 0x000000db2100720c */ /* 0x040fe20003fa6270 */
[----:B-1----:R-:W-:Y:S01]  /*c070*/  IMAD.IADD R41, R232, 0x1, -R33 ;  /* 0x00000001e8297824 */ /* 0x002fe200078e0a21 */
[----:B------:R-:W-:Y:S01]  /*c080*/  I2F R45, R45 ;  /* 0x0000002d002d7306 */ /* 0x000fe20000201400 */
[----:B--2---:R-:W-:Y:S01]  /*c090*/  FFMA.FTZ R29, R32, -UR17, R29 ;  /* 0x80000011201d7c23 */ /* 0x004fe2000801001d */
[----:B------:R-:W-:-:S02]  /*c0a0*/  ISETP.LT.OR P3, PT, R33, R228, P3 ;  /* 0x000000e42100720c */ /* 0x000fc40001f61670 */
[----:B------:R-:W-:Y:S02]  /*c0b0*/  IABS R41, R41 ;  /* 0x0000002900297213 */ /* 0x000fe40000000000 */
[----:B------:R-:W-:Y:S01]  /*c0c0*/  HMMA.16816.F32.BF16 R24, R20, R34, R24 ;  /* 0x000000221418723c */ /* 0x000fe20000041818 */
[----:B---3--:R-:W-:Y:S01]  /*c0d0*/  FFMA.FTZ R32, R28, -UR17, R31 ;  /* 0x800000111c207c23 */ /* 0x008fe2000801001f */
[----:B------:R1:W2:Y:S01]  /*c0e0*/  I2F R30, R41 ;  /* 0x00000029001e7306 */ /* 0x0002a20000201400 */
[----:B------:R-:W-:Y:S02]  /*c0f0*/  FSEL R105, R29, -INF , !P4 ;  /* 0xff8000001d697808 */ /* 0x000fe40006000000 */
[C---:B------:R-:W-:Y:S02]  /*c100*/  ISETP.LT.OR P6, PT, R33.reuse, R225, P6 ;  /* 0x000000e12100720c */ /* 0x040fe400037c1670 */
[----:B------:R-:W-:Y:S01]  /*c110*/  ISETP.LT.OR P5, PT, R33, R222, P5 ;  /* 0x000000de2100720c */ /* 0x000fe20002fa1670 */
[----:B------:R-:W-:Y:S01]  /*c120*/  HMMA.16816.F32.BF16 R16, R4, R42, RZ ;  /* 0x0000002a0410723c */ /* 0x000fe200000418ff */
[----:B------:R-:W-:Y:S01]  /*c130*/  IMAD.IADD R33, R223, 0x1, -R33 ;  /* 0x00000001df217824 */ /* 0x000fe200078e0a21 */
[----:B------:R-:W-:Y:S01]  /*c140*/  IABS R46, R46 ;  /* 0x0000002e002e7213 */ /* 0x000fe20000000000 */
[----:B------:R-:W3:Y:S01]  /*c150*/  I2F R85, R85 ;  /* 0x0000005500557306 */ /* 0x000ee20000201400 */
[----:B------:R-:W-:-:S02]  /*c160*/  FSEL R101, R32, -INF , !P2 ;  /* 0xff80000020657808 */ /* 0x000fc40005000000 */
[----:B------:R-:W-:Y:S02]  /*c170*/  IABS R33, R33 ;  /* 0x0000002100217213 */ /* 0x000fe40000000000 */
[C---:B------:R-:W-:Y:S01]  /*c180*/  ISETP.GE.AND P4, PT, R44.reuse, R230, PT ;  /* 0x000000e62c00720c */ /* 0x040fe20003f86270 */
[----:B-1----:R-:W1:Y:S02]  /*c190*/  LDSM.16.M88.4 R40, [R215+0x3000] ;  /* 0x00300000d728783b */ /* 0x002e640000000200 */
[----:B------:R-:W-:Y:S01]  /*c1a0*/  I2F R46, R46 ;  /* 0x0000002e002e7306 */ /* 0x000fe20000201400 */
[----:B------:R-:W-:Y:S02]  /*c1b0*/  ISETP.GE.AND P2, PT, R44, R227, PT ;  /* 0x000000e32c00720c */ /* 0x000fe40003f46270 */
[----:B------:R-:W-:Y:S02]  /*c1c0*/  IABS R47, R47 ;  /* 0x0000002f002f7213 */ /* 0x000fe40000000000 */
[----:B--2---:R-:W-:Y:S01]  /*c1d0*/  FFMA.FTZ R24, R30, -UR17, R24 ;  /* 0x800000111e187c23 */ /* 0x004fe20008010018 */
[----:B------:R-:W-:Y:S01]  /*c1e0*/  ISETP.LT.OR P4, PT, R44, R231, P4 ;  /* 0x000000e72c00720c */ /* 0x000fe20002781670 */
[----:B------:R-:W2:Y:S01]  /*c1f0*/  LDSM.16.M88.4 R28, [R207] ;  /* 0x00000000cf1c783b */ /* 0x000ea20000000200 */
[----:B------:R-:W-:Y:S01]  /*c200*/  FFMA.FTZ R45, R45, -UR17, R26 ;  /* 0x800000112d2d7c23 */ /* 0x000fe2000801001a */
[----:B------:R-:W4:Y:S01]  /*c210*/  I2F R171, R171 ;  /* 0x000000ab00ab7306 */ /* 0x000f220000201400 */
[----:B------:R-:W-:Y:S01]  /*c220*/  FSEL R84, R24, -INF , !P0 ;  /* 0xff80000018547808 */ /* 0x000fe20004000000 */
[----:B------:R-:W-:Y:S01]  /*c230*/  IMAD.IADD R24, R223, 0x1, -R44 ;  /* 0x00000001df187824 */ /* 0x000fe200078e0a2c */
[C---:B------:R-:W-:Y:S01]  /*c240*/  ISETP.GE.AND P0, PT, R44.reuse, R224, PT ;  /* 0x000000e02c00720c */ /* 0x040fe20003f06270 */
[----:B------:R-:W-:Y:S01]  /*c250*/  HMMA.16816.F32.BF16 R16, R8, R34, R16 ;  /* 0x000000220810723c */ /* 0x000fe20000041810 */
[----:B------:R-:W-:Y:S01]  /*c260*/  FSEL R170, R45, -INF , !P3 ;  /* 0xff8000002daa7808 */ /* 0x000fe20005800000 */
[----:B---3--:R-:W-:Y:S01]  /*c270*/  FFMA.FTZ R85, R85, -UR17, R25 ;  /* 0x8000001155557c23 */ /* 0x008fe20008010019 */
[----:B------:R-:W-:Y:S01]  /*c280*/  ISETP.GE.AND P3, PT, R44, R219, PT ;  /* 0x000000db2c00720c */ /* 0x000fe20003f66270 */
[----:B------:R1:W3:Y:S01]  /*c290*/  I2F R26, R33 ;  /* 0x00000021001a7306 */ /* 0x0002e20000201400 */
[----:B------:R-:W-:-:S02]  /*c2a0*/  IABS R24, R24 ;  /* 0x0000001800187213 */ /* 0x000fc40000000000 */
[----:B------:R-:W-:Y:S02]  /*c2b0*/  IADD3 R45, R72, 0x40, RZ ;  /* 0x00000040482d7810 */ /* 0x000fe40007ffe0ff */
[C---:B------:R-:W-:Y:S02]  /*c2c0*/  ISETP.LT.OR P2, PT, R44.reuse, R228, P2 ;  /* 0x000000e42c00720c */ /* 0x040fe40001741670 */
[C---:B------:R-:W-:Y:S01]  /*c2d0*/  ISETP.LT.OR P0, PT, R44.reuse, R225, P0 ;  /* 0x000000e12c00720c */ /* 0x040fe20000701670 */
[----:B----4-:R-:W-:Y:S01]  /*c2e0*/  FFMA.FTZ R171, R171, -UR17, R27 ;  /* 0x80000011abab7c23 */ /* 0x010fe2000801001b */
[----:B------:R-:W-:Y:S02]  /*c2f0*/  ISETP.LT.OR P3, PT, R44, R222, P3 ;  /* 0x000000de2c00720c */ /* 0x000fe40001f61670 */
[----:B------:R4:W5:Y:S01]  /*c300*/  I2F R44, R47 ;  /* 0x0000002f002c7306 */ /* 0x0009620000201400 */
[----:B------:R-:W-:Y:S02]  /*c310*/  FSEL R85, R85, -INF , !P4 ;  /* 0xff80000055557808 */ /* 0x000fe40006000000 */
[----:B------:R-:W-:-:S02]  /*c320*/  FSEL R171, R171, -INF , !P2 ;  /* 0xff800000abab7808 */ /* 0x000fc40005000000 */
[C---:B------:R-:W-:Y:S02]  /*c330*/  ISETP.GE.AND P4, PT, R45.reuse, R224, PT ;  /* 0x000000e02d00720c */ /* 0x040fe40003f86270 */
[C---:B------:R-:W-:Y:S02]  /*c340*/  ISETP.GE.AND P2, PT, R45.reuse, R219, PT ;  /* 0x000000db2d00720c */ /* 0x040fe40003f46270 */
[----:B------:R-:W-:Y:S01]  /*c350*/  FFMA.FTZ R46, R46, -UR17, R16 ;  /* 0x800000112e2e7c23 */ /* 0x000fe20008010010 */
[C---:B------:R-:W-:Y:S01]  /*c360*/  ISETP.LT.OR P4, PT, R45.reuse, R225, P4 ;  /* 0x000000e12d00720c */ /* 0x040fe20002781670 */
[-C--:B-1----:R-:W-:Y:S01]  /*c370*/  HMMA.16816.F32.BF16 R32, R12, R40.reuse, RZ ;  /* 0x000000280c20723c */ /* 0x082fe200000418ff */
[----:B---3--:R-:W-:Y:S01]  /*c380*/  FFMA.FTZ R18, R26, -UR17, R18 ;  /* 0x800000111a127c23 */ /* 0x008fe20008010012 */
[----:B------:R-:W-:Y:S01]  /*c390*/  ISETP.LT.OR P2, PT, R45, R222, P2 ;  /* 0x000000de2d00720c */ /* 0x000fe20001741670 */
[----:B------:R-:W-:Y:S01]  /*c3a0*/  IMAD.MOV.U32 R16, RZ, RZ, R24 ;  /* 0x000000ffff107224 */ /* 0x000fe200078e0018 */
[----:B------:R-:W-:Y:S01]  /*c3b0*/  FSEL R104, R46, -INF , !P6 ;  /* 0xff8000002e687808 */ /* 0x000fe20007000000 */
[----:B----4-:R-:W-:Y:S01]  /*c3c0*/  IMAD.IADD R47, R232, 0x1, -R45 ;  /* 0x00000001e82f7824 */ /* 0x010fe200078e0a2d */
[----:B------:R-:W-:Y:S01]  /*c3d0*/  FSEL R100, R18, -INF , !P5 ;  /* 0xff80000012647808 */ /* 0x000fe20006800000 */
[----:B-----5:R-:W-:Y:S01]  /*c3e0*/  FFMA.FTZ R17, R44, -UR17, R17 ;  /* 0x800000112c117c23 */ /* 0x020fe20008010011 */
[----:B------:R-:W-:Y:S01]  /*c3f0*/  HMMA.16816.F32.BF16 R24, R4, R40, RZ ;  /* 0x000000280418723c */ /* 0x000fe200000418ff */
[----:B------:R-:W1:Y:S01]  /*c400*/  I2F R16, R16 ;  /* 0x0000001000107306 */ /* 0x000e620000201400 */
[----:B------:R-:W-:-:S02]  /*c410*/  IABS R47, R47 ;  /* 0x0000002f002f7213 */ /* 0x000fc40000000000 */
[C---:B------:R-:W-:Y:S02]  /*c420*/  ISETP.GE.AND P6, PT, R45.reuse, R230, PT ;  /* 0x000000e62d00720c */ /* 0x040fe40003fc6270 */
[----:B------:R-:W-:Y:S01]  /*c430*/  ISETP.GE.AND P5, PT, R45, R227, PT ;  /* 0x000000e32d00720c */ /* 0x000fe20003fa6270 */
[----:B------:R-:W-:Y:S01]  /*c440*/  IMAD.IADD R40, R229, 0x1, -R45 ;  /* 0x00000001e5287824 */ /* 0x000fe200078e0a2d */
[C---:B------:R-:W-:Y:S01]  /*c450*/  ISETP.LT.OR P6, PT, R45.reuse, R231, P6 ;  /* 0x000000e72d00720c */ /* 0x040fe200037c1670 */
[----:B------:R-:W-:Y:S01]  /*c460*/  IMAD.MOV.U32 R41, RZ, RZ, R47 ;  /* 0x000000ffff297224 */ /* 0x000fe200078e002f */
[----:B------:R-:W-:Y:S02]  /*c470*/  ISETP.LT.OR P5, PT, R45, R228, P5 ;  /* 0x000000e42d00720c */ /* 0x000fe40002fa1670 */
[----:B------:R-:W-:Y:S01]  /*c480*/  IABS R18, R40 ;  /* 0x0000002800127213 */ /* 0x000fe20000000000 */
[--C-:B------:R-:W-:Y:S01]  /*c490*/  IMAD.IADD R40, R226, 0x1, -R45.reuse ;  /* 0x00000001e2287824 */ /* 0x100fe200078e0a2d */
[----:B------:R-:W-:Y:S01]  /*c4a0*/  FSEL R103, R17, -INF , !P0 ;  /* 0xff80000011677808 */ /* 0x000fe20004000000 */
[----:B------:R-:W-:Y:S01]  /*c4b0*/  I2F R41, R41 ;  /* 0x0000002900297306 */ /* 0x000fe20000201400 */
[----:B--2---:R-:W-:Y:S01]  /*c4c0*/  HMMA.16816.F32.BF16 R32, R20, R28, R32 ;  /* 0x0000001c1420723c */ /* 0x004fe20000041820 */
[----:B------:R-:W-:Y:S01]  /*c4d0*/  IMAD.IADD R45, R223, 0x1, -R45 ;  /* 0x00000001df2d7824 */ /* 0x000fe200078e0a2d */
[----:B------:R-:W-:Y:S01]  /*c4e0*/  IABS R40, R40 ;  /* 0x0000002800287213 */ /* 0x000fe20000000000 */
[----:B-1----:R-:W-:-:S03]  /*c4f0*/  FFMA.FTZ R16, R16, -UR17, R19 ;  /* 0x8000001110107c23 */ /* 0x002fc60008010013 */
[----:B------:R-:W-:Y:S01]  /*c500*/  IABS R45, R45 ;  /* 0x0000002d002d7213 */ /* 0x000fe20000000000 */
[----:B------:R-:W1:Y:S01]  /*c510*/  I2F R18, R18 ;  /* 0x0000001200127306 */ /* 0x000e620000201400 */
[----:B------:R-:W-:Y:S01]  /*c520*/  HMMA.16816.F32.BF16 R24, R8, R28, R24 ;  /* 0x0000001c0818723c */ /* 0x000fe20000041818 */
[----:B------:R-:W-:-:S06]  /*c530*/  FSEL R109, R16, -INF , !P3 ;  /* 0xff800000106d7808 */ /* 0x000fcc0005800000 */
[C---:B------:R-:W-:Y:S01]  /*c540*/  IADD3 R28, R72.reuse, 0x41, RZ ;  /* 0x00000041481c7810 */ /* 0x040fe20007ffe0ff */
[----:B------:R-:W-:Y:S01]  /*c550*/  I2F R40, R40 ;  /* 0x0000002800287306 */ /* 0x000fe20000201400 */
[----:B------:R-:W-:Y:S02]  /*c560*/  IADD3 R29, R72, 0x48, RZ ;  /* 0x00000048481d7810 */ /* 0x000fe40007ffe0ff */
[----:B------:R-:W-:Y:S01]  /*c570*/  ISETP.GE.AND P0, PT, R28, R230, PT ;  /* 0x000000e61c00720c */ /* 0x000fe20003f06270 */
[--C-:B------:R-:W-:Y:S01]  /*c580*/  IMAD.IADD R19, R232, 0x1, -R28.reuse ;  /* 0x00000001e8137824 */ /* 0x100fe200078e0a1c */
[C---:B------:R-:W-:Y:S01]  /*c590*/  ISETP.GE.AND P3, PT, R28.reuse, R227, PT ;  /* 0x000000e31c00720c */ /* 0x040fe20003f66270 */
[----:B------:R-:W-:Y:S01]  /*c5a0*/  IMAD.IADD R44, R223, 0x1, -R28 ;  /* 0x00000001df2c7824 */ /* 0x000fe200078e0a1c */
[----:B------:R-:W-:Y:S01]  /*c5b0*/  ISETP.LT.OR P0, PT, R28, R231, P0 ;  /* 0x000000e71c00720c */ /* 0x000fe20000701670 */
[----:B-1----:R-:W-:Y:S01]  /*c5c0*/  FFMA.FTZ R18, R18, -UR17, R34 ;  /* 0x8000001112127c23 */ /* 0x002fe20008010022 */
[----:B------:R-:W-:Y:S01]  /*c5d0*/  IABS R19, R19 ;  /* 0x0000001300137213 */ /* 0x000fe20000000000 */
[----:B------:R-:W-:Y:S01]  /*c5e0*/  IMAD.IADD R34, R229, 0x1, -R28 ;  /* 0x00000001e5227824 */ /* 0x000fe200078e0a1c */
[----:B------:R-:W1:Y:S01]  /*c5f0*/  I2F R45, R45 ;  /* 0x0000002d002d7306 */ /* 0x000e620000201400 */
[----:B------:R-:W-:Y:S01]  /*c600*/  FFMA.FTZ R32, R41, -UR17, R32 ;  /* 0x8000001129207c23 */ /* 0x000fe20008010020 */
[----:B------:R-:W-:Y:S01]  /*c610*/  FSEL R172, R18, -INF , !P5 ;  /* 0xff80000012ac7808 */ /* 0x000fe20006800000 */
[----:B------:R-:W-:Y:S01]  /*c620*/  IMAD.IADD R249, R226, 0x1, -R29 ;  /* 0x00000001e2f97824 */ /* 0x000fe200078e0a1d */
[----:B------:R-:W-:-:S02]  /*c630*/  IABS R34, R34 ;  /* 0x0000002200227213 */ /* 0x000fc40000000000 */
[----:B------:R-:W-:Y:S01]  /*c640*/  FSEL R86, R32, -INF , !P6 ;  /* 0xff80000020567808 */ /* 0x000fe20007000000 */
[----:B------:R-:W-:Y:S01]  /*c650*/  IMAD.IADD R32, R226, 0x1, -R28 ;  /* 0x00000001e2207824 */ /* 0x000fe200078e0a1c */
[C---:B------:R-:W-:Y:S01]  /*c660*/  ISETP.GE.AND P6, PT, R28.reuse, R224, PT ;  /* 0x000000e01c00720c */ /* 0x040fe20003fc6270 */
[----:B------:R2:W3:Y:S01]  /*c670*/  I2F R41, R19 ;  /* 0x0000001300297306 */ /* 0x0004e20000201400 */
[C---:B------:R-:W-:Y:S02]  /*c680*/  ISETP.GE.AND P5, PT, R28.reuse, R219, PT ;  /* 0x000000db1c00720c */ /* 0x040fe40003fa6270 */
[----:B------:R-:W-:Y:S02]  /*c690*/  IABS R32, R32 ;  /* 0x0000002000207213 */ /* 0x000fe40000000000 */
[C---:B------:R-:W-:Y:S02]  /*c6a0*/  ISETP.LT.OR P3, PT, R28.reuse, R228, P3 ;  /* 0x000000e41c00720c */ /* 0x040fe40001f61670 */
[C---:B------:R-:W-:Y:S01]  /*c6b0*/  ISETP.LT.OR P6, PT, R28.reuse, R225, P6 ;  /* 0x000000e11c00720c */ /* 0x040fe200037c1670 */
[----:B------:R-:W4:Y:S01]  /*c6c0*/  I2F R34, R34 ;  /* 0x0000002200227306 */ /* 0x000f220000201400 */
[----:B------:R-:W-:Y:S01]  /*c6d0*/  ISETP.LT.OR P5, PT, R28, R222, P5 ;  /* 0x000000de1c00720c */ /* 0x000fe20002fa1670 */
[----:B-1----:R-:W-:Y:S01]  /*c6e0*/  FFMA.FTZ R26, R45, -UR17, R26 ;  /* 0x800000112d1a7c23 */ /* 0x002fe2000801001a */
[----:B------:R-:W-:-:S02]  /*c6f0*/  IABS R44, R44 ;  /* 0x0000002c002c7213 */ /* 0x000fc40000000000 */
[----:B------:R-:W-:Y:S02]  /*c700*/  IABS R249, R249 ;  /* 0x000000f900f97213 */ /* 0x000fe40000000000 */
[----:B------:R-:W-:Y:S01]  /*c710*/  FSEL R246, R26, -INF , !P2 ;  /* 0xff8000001af67808 */ /* 0x000fe20005000000 */
[----:B------:R1:W5:Y:S01]  /*c720*/  I2F R28, R32 ;  /* 0x00000020001c7306 */ /* 0x0003620000201400 */
[----:B--2---:R-:W-:Y:S01]  /*c730*/  HMMA.16816.F32.BF16 R16, R12, R42, RZ ;  /* 0x0000002a0c10723c */ /* 0x004fe200000418ff */
[----:B---3--:R-:W-:Y:S01]  /*c740*/  FFMA.FTZ R33, R41, -UR17, R33 ;  /* 0x8000001129217c23 */ /* 0x008fe20008010021 */
[----:B------:R-:W-:-:S04]  /*c750*/  ISETP.GE.AND P2, PT, R29, R227, PT ;  /* 0x000000e31d00720c */ /* 0x000fc80003f46270 */
[----:B------:R-:W-:Y:S01]  /*c760*/  FSEL R87, R33, -INF , !P0 ;  /* 0xff80000021577808 */ /* 0x000fe20004000000 */
[----:B----4-:R-:W-:Y:S01]  /*c770*/  FFMA.FTZ R35, R34, -UR17, R35 ;  /* 0x8000001122237c23 */ /* 0x010fe20008010023 */
[C---:B------:R-:W-:Y:S01]  /*c780*/  ISETP.GE.AND P0, PT, R29.reuse, R224, PT ;  /* 0x000000e01d00720c */ /* 0x040fe20003f06270 */
[----:B------:R-:W-:Y:S01]  /*c790*/  I2F R249, R249 ;  /* 0x000000f900f97306 */ /* 0x000fe20000201400 */
[----:B------:R-:W-:Y:S02]  /*c7a0*/  ISETP.LT.OR P2, PT, R29, R228, P2 ;  /* 0x000000e41d00720c */ /* 0x000fe40001741670 */
[----:B------:R-:W-:Y:S02]  /*c7b0*/  FSEL R173, R35, -INF , !P3 ;  /* 0xff80000023ad7808 */ /* 0x000fe40005800000 */
[C---:B------:R-:W-:Y:S01]  /*c7c0*/  ISETP.GE.AND P3, PT, R29.reuse, R219, PT ;  /* 0x000000db1d00720c */ /* 0x040fe20003f66270 */
[----:B-1----:R-:W-:Y:S01]  /*c7d0*/  FFMA.FTZ R32, R40, -UR17, R24 ;  /* 0x8000001128207c23 */ /* 0x002fe20008010018 */
[C---:B------:R-:W-:Y:S01]  /*c7e0*/  ISETP.LT.OR P0, PT, R29.reuse, R225, P0 ;  /* 0x000000e11d00720c */ /* 0x040fe20000701670 */
[--C-:B------:R-:W-:Y:S01]  /*c7f0*/  IMAD.IADD R40, R232, 0x1, -R29.reuse ;  /* 0x00000001e8287824 */ /* 0x100fe200078e0a1d */
[----:B------:R-:W-:Y:S01]  /*c800*/  ISETP.LT.OR P3, PT, R29, R222, P3 ;  /* 0x000000de1d00720c */ /* 0x000fe20001f61670 */
[----:B------:R-:W-:Y:S01]  /*c810*/  IMAD.MOV.U32 R24, RZ, RZ, R44 ;  /* 0x000000ffff187224 */ /* 0x000fe200078e002c */
[----:B------:R-:W-:Y:S01]  /*c820*/  FSEL R115, R32, -INF , !P4 ;  /* 0xff80000020737808 */ /* 0x000fe20006000000 */
[----:B------:R-:W-:Y:S01]  /*c830*/  IMAD.IADD R32, R229, 0x1, -R29 ;  /* 0x00000001e5207824 */ /* 0x000fe200078e0a1d */
[----:B------:R-:W-:Y:S01]  /*c840*/  IABS R34, R40 ;  /* 0x0000002800227213 */ /* 0x000fe20000000000 */
[----:B-----5:R-:W-:Y:S01]  /*c850*/  FFMA.FTZ R25, R28, -UR17, R25 ;  /* 0x800000111c197c23 */ /* 0x020fe20008010019 */
[----:B------:R-:W-:Y:S01]  /*c860*/  HMMA.16816.F32.BF16 R40, R4, R42, RZ ;  /* 0x0000002a0428723c */ /* 0x000fe200000418ff */
[----:B------:R-:W-:Y:S01]  /*c870*/  ISETP.GE.AND P4, PT, R29, R230, PT ;  /* 0x000000e61d00720c */ /* 0x000fe20003f86270 */
[----:B------:R-:W1:Y:S01]  /*c880*/  I2F R26, R34 ;  /* 0x00000022001a7306 */ /* 0x000e620000201400 */
[----:B------:R-:W-:-:S02]  /*c890*/  IABS R32, R32 ;  /* 0x0000002000207213 */ /* 0x000fc40000000000 */
[----:B------:R-:W-:Y:S01]  /*c8a0*/  ISETP.LT.OR P4, PT, R29, R231, P4 ;  /* 0x000000e71d00720c */ /* 0x000fe20002781670 */
[----:B------:R-:W-:Y:S01]  /*c8b0*/  IMAD.IADD R29, R223, 0x1, -R29 ;  /* 0x00000001df1d7824 */ /* 0x000fe200078e0a1d */
[----:B------:R-:W-:Y:S01]  /*c8c0*/  IADD3 R44, R72, 0x49, RZ ;  /* 0x00000049482c7810 */ /* 0x000fe20007ffe0ff */
[----:B------:R-:W-:Y:S01]  /*c8d0*/  HMMA.16816.F32.BF16 R16, R20, R30, R16 ;  /* 0x0000001e1410723c */ /* 0x000fe20000041810 */
[----:B------:R-:W-:Y:S01]  /*c8e0*/  FSEL R252, R25, -INF , !P6 ;  /* 0xff80000019fc7808 */ /* 0x000fe20007000000 */
[----:B------:R2:W-:Y:S01]  /*c8f0*/  I2F R45, R32 ;  /* 0x00000020002d7306 */ /* 0x0005e20000201400 */
[----:B------:R-:W-:Y:S01]  /*c900*/  IABS R29, R29 ;  /* 0x0000001d001d7213 */ /* 0x000fe20000000000 */
[----:B------:R-:W-:Y:S01]  /*c910*/  IMAD.IADD R176, R229, 0x1, -R44 ;  /* 0x00000001e5b07824 */ /* 0x000fe200078e0a2c */
[----:B------:R-:W-:-:S04]  /*c920*/  ISETP.GE.AND P6, PT, R44, R230, PT ;  /* 0x000000e62c00720c */ /* 0x000fc80003fc6270 */
[----:B------:R-:W-:Y:S01]  /*c930*/  IABS R176, R176 ;  /* 0x000000b000b07213 */ /* 0x000fe20000000000 */
[----:B------:R-:W3:Y:S01]  /*c940*/  I2F R24, R24 ;  /* 0x0000001800187306 */ /* 0x000ee20000201400 */
[----:B------:R-:W-:-:S05]  /*c950*/  ISETP.LT.OR P6, PT, R44, R231, P6 ;  /* 0x000000e72c00720c */ /* 0x000fca00037c1670 */
[----:B------:R-:W-:Y:S01]  /*c960*/  HMMA.16816.F32.BF16 R40, R8, R30, R40 ;  /* 0x0000001e0828723c */ /* 0x000fe20000041828 */
[----:B--2---:R-:W2:Y:S01]  /*c970*/  LDSM.16.M88.4 R32, [R215+0x3400] ;  /* 0x00340000d720783b */ /* 0x004ea20000000200 */
[----:B------:R4:W5:Y:S06]  /*c980*/  I2F R244, R29 ;  /* 0x0000001d00f47306 */ /* 0x00096c0000201400 */
[----:B-1----:R-:W-:Y:S02]  /*c990*/  FFMA.FTZ R16, R26, -UR17, R16 ;  /* 0x800000111a107c23 */ /* 0x002fe40008010010 */
[----:B---3--:R-:W-:Y:S01]  /*c9a0*/  FFMA.FTZ R24, R24, -UR17, R27 ;  /* 0x8000001118187c23 */ /* 0x008fe2000801001b */
[----:B------:R-:W1:Y:S01]  /*c9b0*/  I2F R176, R176 ;  /* 0x000000b000b07306 */ /* 0x000e620000201400 */
[----:B------:R-:W-:Y:S01]  /*c9c0*/  IMAD.IADD R27, R232, 0x1, -R44 ;  /* 0x00000001e81b7824 */ /* 0x000fe200078e0a2c */
[----:B------:R-:W-:Y:S01]  /*c9d0*/  FSEL R88, R16, -INF , !P4 ;  /* 0xff80000010587808 */ /* 0x000fe20006000000 */
[----:B------:R-:W-:Y:S01]  /*c9e0*/  FFMA.FTZ R18, R45, -UR17, R18 ;  /* 0x800000112d127c23 */ /* 0x000fe20008010012 */
[----:B------:R-:W-:Y:S01]  /*c9f0*/  FSEL R245, R24, -INF , !P5 ;  /* 0xff80000018f57808 */ /* 0x000fe20006800000 */
[----:B------:R-:W-:Y:S01]  /*ca00*/  IMAD.IADD R16, R223, 0x1, -R44 ;  /* 0x00000001df107824 */ /* 0x000fe200078e0a2c */
[----:B------:R-:W-:Y:S01]  /*ca10*/  IABS R27, R27 ;  /* 0x0000001b001b7213 */ /* 0x000fe20000000000 */
[----:B----4-:R-:W3:Y:S01]  /*ca20*/  LDSM.16.M88.4 R28, [R206] ;  /* 0x00000000ce1c783b */ /* 0x010ee20000000200 */
[----:B------:R-:W-:-:S03]  /*ca30*/  IADD3 R45, R72, 0x50, RZ ;  /* 0x00000050482d7810 */ /* 0x000fc60007ffe0ff */
[----:B------:R-:W-:Y:S01]  /*ca40*/  IMAD.MOV.U32 R89, RZ, RZ, R27 ;  /* 0x000000ffff597224 */ /* 0x000fe200078e001b */
[----:B------:R-:W-:Y:S01]  /*ca50*/  FSEL R174, R18, -INF , !P2 ;  /* 0xff80000012ae7808 */ /* 0x000fe20005000000 */
[----:B------:R-:W-:Y:S01]  /*ca60*/  IMAD.IADD R18, R226, 0x1, -R44 ;  /* 0x00000001e2127824 */ /* 0x000fe200078e0a2c */
[----:B------:R-:W-:Y:S01]  /*ca70*/  ISETP.GE.AND P5, PT, R44, R227, PT ;  /* 0x000000e32c00720c */ /* 0x000fe20003fa6270 */
[--C-:B------:R-:W-:Y:S01]  /*ca80*/  IMAD.IADD R47, R232, 0x1, -R45.reuse ;  /* 0x00000001e82f7824 */ /* 0x100fe200078e0a2d */
[C---:B------:R-:W-:Y:S01]  /*ca90*/  ISETP.GE.AND P4, PT, R44.reuse, R224, PT ;  /* 0x000000e02c00720c */ /* 0x040fe20003f86270 */
[----:B------:R-:W4:Y:S01]  /*caa0*/  I2F R89, R89 ;  /* 0x0000005900597306 */ /* 0x000f220000201400 */
[----:B------:R-:W-:Y:S01]  /*cab0*/  ISETP.GE.AND P2, PT, R44, R219, PT ;  /* 0x000000db2c00720c */ /* 0x000fe20003f46270 */
[----:B------:R-:W-:Y:S01]  /*cac0*/  IMAD.IADD R46, R229, 0x1, -R45 ;  /* 0x00000001e52e7824 */ /* 0x000fe200078e0a2d */
[----:B------:R-:W-:Y:S01]  /*cad0*/  IABS R18, R18 ;  /* 0x0000001200127213 */ /* 0x000fe20000000000 */
[----:B-----5:R-:W-:Y:S01]  /*cae0*/  FFMA.FTZ R244, R244, -UR17, R42 ;  /* 0x80000011f4f47c23 */ /* 0x020fe2000801002a */
[----:B------:R-:W-:Y:S01]  /*caf0*/  IABS R16, R16 ;  /* 0x0000001000107213 */ /* 0x000fe20000000000 */
[----:B-1----:R-:W-:Y:S01]  /*cb00*/  FFMA.FTZ R176, R176, -UR17, R19 ;  /* 0x80000011b0b07c23 */ /* 0x002fe20008010013 */
[----:B------:R-:W-:Y:S01]  /*cb10*/  IABS R47, R47 ;  /* 0x0000002f002f7213 */ /* 0x000fe20000000000 */
[----:B------:R-:W-:Y:S01]  /*cb20*/  FFMA.FTZ R249, R249, -UR17, R40 ;  /* 0x80000011f9f97c23 */ /* 0x000fe20008010028 */
[C---:B------:R-:W-:Y:S01]  /*cb30*/  ISETP.LT.OR P5, PT, R44.reuse, R228, P5 ;  /* 0x000000e42c00720c */ /* 0x040fe20002fa1670 */
[----:B------:R-:W1:Y:S01]  /*cb40*/  I2F R42, R16 ;  /* 0x00000010002a7306 */ /* 0x000e620000201400 */
[C---:B------:R-:W-:Y:S01]  /*cb50*/  ISETP.LT.OR P4, PT, R44.reuse, R225, P4 ;  /* 0x000000e12c00720c */ /* 0x040fe20002781670 */
[----:B------:R-:W-:Y:S01]  /*cb60*/  IMAD.IADD R198, R223, 0x1, -R45 ;  /* 0x00000001dfc67824 */ /* 0x000fe200078e0a2d */
[----:B------:R-:W-:Y:S01]  /*cb70*/  ISETP.LT.OR P2, PT, R44, R222, P2 ;  /* 0x000000de2c00720c */ /* 0x000fe20001741670 */
[----:B--2---:R-:W-:Y:S01]  /*cb80*/  HMMA.16816.F32.BF16 R24, R12, R32, RZ ;  /* 0x000000200c18723c */ /* 0x004fe200000418ff */
[----:B------:R-:W-:Y:S01]  /*cb90*/  FSEL R249, R249, -INF , !P0 ;  /* 0xff800000f9f97808 */ /* 0x000fe20004000000 */
[----:B----4-:R-:W-:Y:S01]  /*cba0*/  FFMA.FTZ R89, R89, -UR17, R17 ;  /* 0x8000001159597c23 */ /* 0x010fe20008010011 */
[----:B------:R-:W-:Y:S01]  /*cbb0*/  FSEL R244, R244, -INF , !P3 ;  /* 0xff800000f4f47808 */ /* 0x000fe20005800000 */
[----:B------:R2:W4:Y:S01]  /*cbc0*/  I2F R44, R18 ;  /* 0x00000012002c7306 */ /* 0x0005220000201400 */
[----:B------:R-:W-:-:S02]  /*cbd0*/  FSEL R176, R176, -INF , !P5 ;  /* 0xff800000b0b07808 */ /* 0x000fc40006800000 */
[----:B------:R-:W-:Y:S02]  /*cbe0*/  FSEL R89, R89, -INF , !P6 ;  /* 0xff80000059597808 */ /* 0x000fe40007000000 */
[----:B------:R-:W-:Y:S02]  /*cbf0*/  IADD3 R40, R72, 0x51, RZ ;  /* 0x0000005148287810 */ /* 0x000fe40007ffe0ff */
[C---:B------:R-:W-:Y:S01]  /*cc00*/  ISETP.GE.AND P0, PT, R45.reuse, R230, PT ;  /* 0x000000e62d00720c */ /* 0x040fe20003f06270 */
[----:B-1----:R-:W-:Y:S01]  /*cc10*/  FFMA.FTZ R42, R42, -UR17, R43 ;  /* 0x800000112a2a7c23 */ /* 0x002fe2000801002b */
[C---:B------:R-:W-:Y:S02]  /*cc20*/  ISETP.GE.AND P3, PT, R45.reuse, R227, PT ;  /* 0x000000e32d00720c */ /* 0x040fe40003f66270 */
[C---:B------:R-:W-:Y:S02]  /*cc30*/  ISETP.GE.AND P6, PT, R45.reuse, R224, PT ;  /* 0x000000e02d00720c */ /* 0x040fe40003fc6270 */
[----:B------:R-:W-:-:S02]  /*cc40*/  ISETP.GE.AND P5, PT, R45, R219, PT ;  /* 0x000000db2d00720c */ /* 0x000fc40003fa6270 */
[C---:B------:R-:W-:Y:S01]  /*cc50*/  ISETP.LT.OR P0, PT, R45.reuse, R231, P0 ;  /* 0x000000e72d00720c */ /* 0x040fe20000701670 */
[----:B--2---:R-:W-:Y:S01]  /*cc60*/  HMMA.16816.F32.BF16 R16, R4, R32, RZ ;  /* 0x000000200410723c */ /* 0x004fe200000418ff */
[C---:B------:R-:W-:Y:S01]  /*cc70*/  ISETP.LT.OR P3, PT, R45.reuse, R228, P3 ;  /* 0x000000e42d00720c */ /* 0x040fe20001f61670 */
[----:B----4-:R-:W-:Y:S01]  /*cc80*/  FFMA.FTZ R41, R44, -UR17, R41 ;  /* 0x800000112c297c23 */ /* 0x010fe20008010029 */
[C---:B------:R-:W-:Y:S02]  /*cc90*/  ISETP.LT.OR P6, PT, R45.reuse, R225, P6 ;  /* 0x000000e12d00720c */ /* 0x040fe400037c1670 */
[----:B------:R-:W-:Y:S02]  /*cca0*/  ISETP.LT.OR P5, PT, R45, R222, P5 ;  /* 0x000000de2d00720c */ /* 0x000fe40002fa1670 */
[----:B------:R-:W-:Y:S01]  /*ccb0*/  IMAD.MOV.U32 R32, RZ, RZ, R47 ;  /* 0x000000ffff207224 */ /* 0x000fe200078e002f */
[----:B---3--:R-:W-:Y:S01]  /*ccc0*/  HMMA.16816.F32.BF16 R24, R20, R28, R24 ;  /* 0x0000001c1418723c */ /* 0x008fe20000041818 */
[----:B------:R-:W-:Y:S01]  /*ccd0*/  IABS R33, R46 ;  /* 0x0000002e00217213 */ /* 0x000fe20000000000 */
[----:B------:R-:W-:Y:S01]  /*cce0*/  IMAD.IADD R46, R226, 0x1, -R45 ;  /* 0x00000001e22e7824 */ /* 0x000fe200078e0a2d */
[----:B------:R-:W-:Y:S01]  /*ccf0*/  IABS R198, R198 ;  /* 0x000000c600c67213 */ /* 0x000fe20000000000 */
[----:B------:R-:W-:Y:S01]  /*cd00*/  IMAD.IADD R45, R232, 0x1, -R40 ;  /* 0x00000001e82d7824 */ /* 0x000fe200078e0a28 */
[----:B------:R-:W1:Y:S01]  /*cd10*/  I2F R32, R32 ;  /* 0x0000002000207306 */ /* 0x000e620000201400 */
[----:B------:R-:W-:-:S02]  /*cd20*/  FSEL R247, R41, -INF , !P4 ;  /* 0xff80000029f77808 */ /* 0x000fc40006000000 */
[----:B------:R-:W-:Y:S02]  /*cd30*/  IABS R46, R46 ;  /* 0x0000002e002e7213 */ /* 0x000fe40000000000 */
[----:B------:R-:W-:Y:S02]  /*cd40*/  IABS R45, R45 ;  /* 0x0000002d002d7213 */ /* 0x000fe40000000000 */
[----:B------:R-:W-:Y:S01]  /*cd50*/  FSEL R243, R42, -INF , !P2 ;  /* 0xff8000002af37808 */ /* 0x000fe20005000000 */
[----:B------:R-:W2:Y:S01]  /*cd60*/  I2F R33, R33 ;  /* 0x0000002100217306 */ /* 0x000ea20000201400 */
[C---:B------:R-:W-:Y:S02]  /*cd70*/  ISETP.GE.AND P4, PT, R40.reuse, R230, PT ;  /* 0x000000e62800720c */ /* 0x040fe40003f86270 */
[----:B------:R-:W-:Y:S01]  /*cd80*/  HMMA.16816.F32.BF16 R16, R8, R28, R16 ;  /* 0x0000001c0810723c */ /* 0x000fe20000041810 */
[C---:B------:R-:W-:Y:S02]  /*cd90*/  ISETP.GE.AND P2, PT, R40.reuse, R227, PT ;  /* 0x000000e32800720c */ /* 0x040fe40003f46270 */
[----:B------:R-:W-:-:S02]  /*cda0*/  ISETP.LT.OR P4, PT, R40, R231, P4 ;  /* 0x000000e72800720c */ /* 0x000fc40002781670 */
[----:B------:R-:W3:Y:S01]  /*cdb0*/  I2F R239, R46 ;  /* 0x0000002e00ef7306 */ /* 0x000ee20000201400 */
[----:B------:R-:W-:Y:S01]  /*cdc0*/  ISETP.LT.OR P2, PT, R40, R228, P2 ;  /* 0x000000e42800720c */ /* 0x000fe20001741670 */
[----:B------:R-:W-:Y:S02]  /*cdd0*/  IMAD.IADD R29, R226, 0x1, -R40 ;  /* 0x00000001e21d7824 */ /* 0x000fe400078e0a28 */
[----:B-1----:R-:W-:Y:S02]  /*cde0*/  FFMA.FTZ R32, R32, -UR17, R24 ;  /* 0x8000001120207c23 */ /* 0x002fe40008010018 */
[----:B------:R-:W-:Y:S01]  /*cdf0*/  IMAD.IADD R24, R229, 0x1, -R40 ;  /* 0x00000001e5187824 */ /* 0x000fe200078e0a28 */
[----:B------:R-:W-:Y:S01]  /*ce00*/  IABS R29, R29 ;  /* 0x0000001d001d7213 */ /* 0x000fe20000000000 */
[----:B--2---:R-:W-:Y:S01]  /*ce10*/  FFMA.FTZ R33, R33, -UR17, R26 ;  /* 0x8000001121217c23 */ /* 0x004fe2000801001a */
[----:B------:R-:W1:Y:S01]  /*ce20*/  I2F R198, R198 ;  /* 0x000000c600c67306 */ /* 0x000e620000201400 */
[----:B------:R-:W-:Y:S01]  /*ce30*/  FSEL R90, R32, -INF , !P0 ;  /* 0xff800000205a7808 */ /* 0x000fe20004000000 */
[----:B------:R-:W-:Y:S01]  /*ce40*/  IMAD.IADD R28, R223, 0x1, -R40 ;  /* 0x00000001df1c7824 */ /* 0x000fe200078e0a28 */
[----:B------:R-:W-:Y:S01]  /*ce50*/  IABS R24, R24 ;  /* 0x0000001800187213 */ /* 0x000fe20000000000 */
[----:B------:R-:W-:Y:S01]  /*ce60*/  IMAD.IADD R32, R232, 0x1, -R94 ;  /* 0x00000001e8207824 */ /* 0x000fe200078e0a5e */
[----:B------:R-:W-:-:S02]  /*ce70*/  FSEL R179, R33, -INF , !P3 ;  /* 0xff80000021b37808 */ /* 0x000fc40005800000 */
[C---:B------:R-:W-:Y:S01]  /*ce80*/  ISETP.GE.AND P0, PT, R40.reuse, R224, PT ;  /* 0x000000e02800720c */ /* 0x040fe20003f06270 */
[----:B------:R2:W4:Y:S01]  /*ce90*/  I2F R26, R45 ;  /* 0x0000002d001a7306 */ /* 0x0005220000201400 */
[C---:B------:R-:W-:Y:S01]  /*cea0*/  ISETP.GE.AND P3, PT, R40.reuse, R219, PT ;  /* 0x000000db2800720c */ /* 0x040fe20003f66270 */
[----:B---3--:R-:W-:Y:S01]  /*ceb0*/  FFMA.FTZ R239, R239, -UR17, R16 ;  /* 0x80000011efef7c23 */ /* 0x008fe20008010010 */
[C---:B------:R-:W-:Y:S02]  /*cec0*/  ISETP.LT.OR P0, PT, R40.reuse, R225, P0 ;  /* 0x000000e12800720c */ /* 0x040fe40000701670 */
[----:B------:R-:W-:Y:S02]  /*ced0*/  ISETP.LT.OR P3, PT, R40, R222, P3 ;  /* 0x000000de2800720c */ /* 0x000fe40001f61670 */
[----:B------:R-:W3:Y:S01]  /*cee0*/  LDSM.16.M88.4 R40, [R215+0x3800] ;  /* 0x00380000d728783b */ /* 0x000ee20000000200 */
[----:B------:R-:W5:Y:S01]  /*cef0*/  I2F R24, R24 ;  /* 0x0000001800187306 */ /* 0x000f620000201400 */
[----:B------:R-:W-:Y:S01]  /*cf00*/  IABS R32, R32 ;  /* 0x0000002000207213 */ /* 0x000fe20000000000 */
[----:B-1----:R-:W-:Y:S01]  /*cf10*/  FFMA.FTZ R198, R198, -UR17, R18 ;  /* 0x80000011c6c67c23 */ /* 0x002fe20008010012 */
[----:B------:R-:W-:Y:S01]  /*cf20*/  IABS R28, R28 ;  /* 0x0000001c001c7213 */ /* 0x000fe20000000000 */
[----:B------:R-:W-:Y:S01]  /*cf30*/  IMAD.IADD R18, R229, 0x1, -R94 ;  /* 0x00000001e5127824 */ /* 0x000fe200078e0a5e */
[----:B------:R-:W-:Y:S01]  /*cf40*/  FSEL R239, R239, -INF , !P6 ;  /* 0xff800000efef7808 */ /* 0x000fe20007000000 */
[----:B------:R-:W-:Y:S01]  /*cf50*/  IMAD.MOV.U32 R16, RZ, RZ, R32 ;  /* 0x000000ffff107224 */ /* 0x000fe200078e0020 */
[----:B------:R-:W-:Y:S01]  /*cf60*/  FSEL R198, R198, -INF , !P5 ;  /* 0xff800000c6c67808 */ /* 0x000fe20006800000 */
[----:B--2---:R-:W-:Y:S01]  /*cf70*/  HMMA.16816.F32.BF16 R44, R12, R34, RZ ;  /* 0x000000220c2c723c */ /* 0x004fe200000418ff */
[----:B----4-:R-:W-:Y:S01]  /*cf80*/  FFMA.FTZ R25, R26, -UR17, R25 ;  /* 0x800000111a197c23 */ /* 0x010fe20008010019 */
[----:B------:R-:W1:Y:S01]  /*cf90*/  I2F R29, R29 ;  /* 0x0000001d001d7306 */ /* 0x000e620000201400 */
[----:B------:R-:W-:Y:S01]  /*cfa0*/  IMAD.IADD R26, R226, 0x1, -R94 ;  /* 0x00000001e21a7824 */ /* 0x000fe200078e0a5e */
[----:B------:R-:W-:-:S02]  /*cfb0*/  IABS R18, R18 ;  /* 0x0000001200127213 */ /* 0x000fc40000000000 */
[----:B------:R-:W-:Y:S01]  /*cfc0*/  FSEL R108, R25, -INF , !P4 ;  /* 0xff800000196c7808 */ /* 0x000fe20006000000 */
[----:B-----5:R-:W-:Y:S01]  /*cfd0*/  FFMA.FTZ R27, R24, -UR17, R27 ;  /* 0x80000011181b7c23 */ /* 0x020fe2000801001b */
[----:B------:R-:W-:Y:S01]  /*cfe0*/  HMMA.16816.F32.BF16 R32, R4, R34, RZ ;  /* 0x000000220420723c */ /* 0x000fe200000418ff */
[----:B------:R-:W-:Y:S01]  /*cff0*/  IMAD.IADD R24, R223, 0x1, -R94 ;  /* 0x00000001df187824 */ /* 0x000fe200078e0a5e */
[----:B------:R-:W-:Y:S01]  /*d000*/  I2F R16, R16 ;  /* 0x0000001000107306 */ /* 0x000fe20000201400 */
[----:B------:R-:W-:Y:S02]  /*d010*/  IABS R26, R26 ;  /* 0x0000001a001a7213 */ /* 0x000fe40000000000 */
[----:B------:R-:W-:Y:S02]  /*d020*/  FSEL R180, R27, -INF , !P2 ;  /* 0xff8000001bb47808 */ /* 0x000fe40005000000 */
[----:B------:R-:W-:Y:S01]  /*d030*/  IABS R24, R24 ;  /* 0x0000001800187213 */ /* 0x000fe20000000000 */
[----:B-1----:R-:W-:-:S02]  /*d040*/  FFMA.FTZ R17, R29, -UR17, R17 ;  /* 0x800000111d117c23 */ /* 0x002fc40008010011 */
[----:B------:R-:W-:Y:S01]  /*d050*/  I2F R18, R18 ;  /* 0x0000001200127306 */ /* 0x000fe20000201400 */
[----:B------:R-:W-:Y:S01]  /*d060*/  IABS R29, R95 ;  /* 0x0000005f001d7213 */ /* 0x000fe20000000000 */
[----:B------:R-:W-:Y:S01]  /*d070*/  IMAD.MOV.U32 R92, RZ, RZ, R24 ;  /* 0x000000ffff5c7224 */ /* 0x000fe200078e0018 */
[----:B------:R-:W-:Y:S01]  /*d080*/  ISETP.GE.AND P6, PT, R94, R230, PT ;  /* 0x000000e65e00720c */ /* 0x000fe20003fc6270 */
[----:B------:R-:W-:Y:S02]  /*d090*/  IMAD.IADD R95, R226, 0x1, -R91 ;  /* 0x00000001e25f7824 */ /* 0x000fe400078e0a5b */
[----:B------:R-:W-:Y:S01]  /*d0a0*/  HMMA.16816.F32.BF16 R44, R20, R30, R44 ;  /* 0x0000001e142c723c */ /* 0x000fe2000004182c */
[----:B------:R-:W-:Y:S01]  /*d0b0*/  FSEL R238, R17, -INF , !P0 ;  /* 0xff80000011ee7808 */ /* 0x000fe20004000000 */
[----:B------:R-:W1:Y:S01]  /*d0c0*/  I2F R28, R28 ;  /* 0x0000001c001c7306 */ /* 0x000e620000201400 */
[C---:B------:R-:W-:Y:S02]  /*d0d0*/  ISETP.GE.AND P5, PT, R94.reuse, R227, PT ;  /* 0x000000e35e00720c */ /* 0x040fe40003fa6270 */
[----:B------:R-:W-:-:S02]  /*d0e0*/  ISETP.GE.AND P4, PT, R94, R224, PT ;  /* 0x000000e05e00720c */ /* 0x000fc40003f86270 */
[C---:B------:R-:W-:Y:S01]  /*d0f0*/  ISETP.GE.AND P2, PT, R94.reuse, R219, PT ;  /* 0x000000db5e00720c */ /* 0x040fe20003f46270 */
[----:B------:R-:W-:Y:S01]  /*d100*/  HMMA.16816.F32.BF16 R32, R8, R30, R32 ;  /* 0x0000001e0820723c */ /* 0x000fe20000041820 */
[C---:B------:R-:W-:Y:S01]  /*d110*/  ISETP.LT.OR P6, PT, R94.reuse, R231, P6 ;  /* 0x000000e75e00720c */ /* 0x040fe200037c1670 */
[----:B------:R2:W4:Y:S01]  /*d120*/  I2F R93, R26 ;  /* 0x0000001a005d7306 */ /* 0x0005220000201400 */
[C---:B------:R-:W-:Y:S02]  /*d130*/  ISETP.LT.OR P5, PT, R94.reuse, R228, P5 ;  /* 0x000000e45e00720c */ /* 0x040fe40002fa1670 */
[C---:B------:R-:W-:Y:S02]  /*d140*/  ISETP.LT.OR P4, PT, R94.reuse, R225, P4 ;  /* 0x000000e15e00720c */ /* 0x040fe40002781670 */
[----:B------:R-:W-:Y:S01]  /*d150*/  ISETP.LT.OR P2, PT, R94, R222, P2 ;  /* 0x000000de5e00720c */ /* 0x000fe20001741670 */
[----:B------:R-:W-:Y:S01]  /*d160*/  IMAD.MOV.U32 R94, RZ, RZ, R96 ;  /* 0x000000ffff5e7224 */ /* 0x000fe200078e0060 */
[----:B------:R-:W-:Y:S01]  /*d170*/  IABS R95, R95 ;  /* 0x0000005f005f7213 */ /* 0x000fe20000000000 */
[----:B-1----:R-:W-:Y:S01]  /*d180*/  FFMA.FTZ R197, R28, -UR17, R19 ;  /* 0x800000111cc57c23 */ /* 0x002fe20008010013 */
[----:B------:R-:W1:Y:S01]  /*d190*/  I2F R92, R92 ;  /* 0x0000005c005c7306 */ /* 0x000e620000201400 */
[----:B------:R-:W-:Y:S01]  /*d1a0*/  IMAD.IADD R96, R223, 0x1, -R91 ;  /* 0x00000001df607824 */ /* 0x000fe200078e0a5b */
[----:B------:R-:W-:-:S03]  /*d1b0*/  ISETP.GE.AND P0, PT, R91, R230, PT ;  /* 0x000000e65b00720c */ /* 0x000fc60003f06270 */
[----:B------:R-:W-:Y:S01]  /*d1c0*/  FFMA.FTZ R112, R16, -UR17, R44 ;  /* 0x8000001110707c23 */ /* 0x000fe2000801002c */
[----:B------:R-:W-:Y:S01]  /*d1d0*/  IADD3 R44, R72, 0x60, RZ ;  /* 0x00000060482c7810 */ /* 0x000fe20007ffe0ff */
[----:B------:R-:W-:Y:S01]  /*d1e0*/  IMAD.MOV.U32 R16, RZ, RZ, R29 ;  /* 0x000000ffff107224 */ /* 0x000fe200078e001d */
[----:B--2---:R-:W2:Y:S01]  /*d1f0*/  LDSM.16.M88.4 R24, [R205] ;  /* 0x00000000cd18783b */ /* 0x004ea20000000200 */
[----:B------:R-:W-:Y:S01]  /*d200*/  FFMA.FTZ R182, R18, -UR17, R46 ;  /* 0x8000001112b67c23 */ /* 0x000fe2000801002e */
[----:B---3--:R-:W-:Y:S01]  /*d210*/  HMMA.16816.F32.BF16 R28, R12, R40, RZ ;  /* 0x000000280c1c723c */ /* 0x008fe200000418ff */
[----:B------:R3:W5:Y:S01]  /*d220*/  I2F R46, R16 ;  /* 0x00000010002e7306 */ /* 0x0007620000201400 */
[----:B------:R-:W-:Y:S02]  /*d230*/  IABS R96, R96 ;  /* 0x0000006000607213 */ /* 0x000fe40000000000 */
[----:B------:R-:W-:Y:S01]  /*d240*/  FSEL R197, R197, -INF , !P3 ;  /* 0xff800000c5c57808 */ /* 0x000fe20005800000 */
[----:B----4-:R-:W-:Y:S01]  /*d250*/  FFMA.FTZ R32, R93, -UR17, R32 ;  /* 0x800000115d207c23 */ /* 0x010fe20008010020 */
[----:B------:R-:W-:Y:S01]  /*d260*/  FSEL R112, R112, -INF , !P6 ;  /* 0xff80000070707808 */ /* 0x000fe20007000000 */
[----:B-1----:R-:W-:Y:S01]  /*d270*/  FFMA.FTZ R34, R92, -UR17, R34 ;  /* 0x800000115c227c23 */ /* 0x002fe20008010022 */
[----:B------:R-:W-:Y:S01]  /*d280*/  FSEL R182, R182, -INF , !P5 ;  /* 0xff800000b6b67808 */ /* 0x000fe20006800000 */
[----:B------:R-:W1:Y:S01]  /*d290*/  I2F R94, R94 ;  /* 0x0000005e005e7306 */ /* 0x000e620000201400 */
[----:B------:R-:W-:-:S02]  /*d2a0*/  ISETP.GE.AND P3, PT, R91, R227, PT ;  /* 0x000000e35b00720c */ /* 0x000fc40003f66270 */
[C---:B------:R-:W-:Y:S02]  /*d2b0*/  ISETP.GE.AND P6, PT, R91.reuse, R224, PT ;  /* 0x000000e05b00720c */ /* 0x040fe40003fc6270 */
[C---:B------:R-:W-:Y:S02]  /*d2c0*/  ISETP.GE.AND P5, PT, R91.reuse, R219, PT ;  /* 0x000000db5b00720c */ /* 0x040fe40003fa6270 */
[C---:B------:R-:W-:Y:S01]  /*d2d0*/  ISETP.LT.OR P0, PT, R91.reuse, R231, P0 ;  /* 0x000000e75b00720c */ /* 0x040fe20000701670 */
[----:B---3--:R-:W-:Y:S01]  /*d2e0*/  HMMA.16816.F32.BF16 R16, R4, R40, RZ ;  /* 0x000000280410723c */ /* 0x008fe200000418ff */
[----:B------:R3:W4:Y:S01]  /*d2f0*/  I2F R41, R95 ;  /* 0x0000005f00297306 */ /* 0x0007220000201400 */
[C---:B------:R-:W-:Y:S01]  /*d300*/  ISETP.LT.OR P3, PT, R91.reuse, R228, P3 ;  /* 0x000000e45b00720c */ /* 0x040fe20001f61670 */
[----:B-----5:R-:W-:Y:S01]  /*d310*/  FFMA.FTZ R46, R46, -UR17, R47 ;  /* 0x800000112e2e7c23 */ /* 0x020fe2000801002f */
[C---:B------:R-:W-:Y:S02]  /*d320*/  ISETP.LT.OR P6, PT, R91.reuse, R225, P6 ;  /* 0x000000e15b00720c */ /* 0x040fe400037c1670 */
[----:B------:R-:W-:Y:S01]  /*d330*/  ISETP.LT.OR P5, PT, R91, R222, P5 ;  /* 0x000000de5b00720c */ /* 0x000fe20002fa1670 */
[----:B------:R-:W-:Y:S01]  /*d340*/  IMAD.MOV.U32 R40, RZ, RZ, R96 ;  /* 0x000000ffff287224 */ /* 0x000fe200078e0060 */
[----:B------:R-:W-:Y:S01]  /*d350*/  FSEL R196, R34, -INF , !P2 ;  /* 0xff80000022c47808 */ /* 0x000fe20005000000 */
[--C-:B------:R-:W-:Y:S01]  /*d360*/  IMAD.IADD R96, R229, 0x1, -R44.reuse ;  /* 0x00000001e5607824 */ /* 0x100fe200078e0a2c */
[----:B------:R-:W-:Y:S01]  /*d370*/  FSEL R202, R32, -INF , !P4 ;  /* 0xff80000020ca7808 */ /* 0x000fe20006000000 */
[----:B-1----:R-:W-:Y:S01]  /*d380*/  FFMA.FTZ R45, R94, -UR17, R45 ;  /* 0x800000115e2d7c23 */ /* 0x002fe2000801002d */
[----:B------:R-:W-:Y:S01]  /*d390*/  FSEL R98, R46, -INF , !P3 ;  /* 0xff8000002e627808 */ /* 0x000fe20005800000 */
[----:B------:R-:W1:Y:S01]  /*d3a0*/  I2F R40, R40 ;  /* 0x0000002800287306 */ /* 0x000e620000201400 */
[----:B------:R-:W-:Y:S01]  /*d3b0*/  IABS R97, R96 ;  /* 0x0000006000617213 */ /* 0x000fe20000000000 */
[--C-:B------:R-:W-:Y:S01]  /*d3c0*/  IMAD.IADD R96, R226, 0x1, -R44.reuse ;  /* 0x00000001e2607824 */ /* 0x100fe200078e0a2c */
[----:B------:R-:W-:Y:S01]  /*d3d0*/  FSEL R113, R45, -INF , !P0 ;  /* 0xff8000002d717808 */ /* 0x000fe20004000000 */
[----:B---3--:R-:W-:Y:S01]  /*d3e0*/  IMAD.IADD R95, R232, 0x1, -R44 ;  /* 0x00000001e85f7824 */ /* 0x008fe200078e0a2c */
[C---:B------:R-:W-:Y:S01]  /*d3f0*/  ISETP.GE.AND P4, PT, R44.reuse, R230, PT ;  /* 0x000000e62c00720c */ /* 0x040fe20003f86270 */
[----:B------:R-:W-:Y:S01]  /*d400*/  IMAD.MOV.U32 R91, RZ, RZ, R97 ;  /* 0x000000ffff5b7224 */ /* 0x000fe200078e0061 */
[----:B------:R-:W-:Y:S01]  /*d410*/  IABS R96, R96 ;  /* 0x0000006000607213 */ /* 0x000fe20000000000 */
[----:B--2---:R-:W-:Y:S01]  /*d420*/  HMMA.16816.F32.BF16 R28, R20, R24, R28 ;  /* 0x00000018141c723c */ /* 0x004fe2000004181c */
[----:B------:R-:W-:Y:S01]  /*d430*/  IABS R95, R95 ;  /* 0x0000005f005f7213 */ /* 0x000fe20000000000 */
[----:B----4-:R-:W-:Y:S01]  /*d440*/  FFMA.FTZ R33, R41, -UR17, R33 ;  /* 0x8000001129217c23 */ /* 0x010fe20008010021 */
[----:B------:R-:W-:Y:S01]  /*d450*/  I2F R199, R96 ;  /* 0x0000006000c77306 */ /* 0x000fe20000201400 */
[----:B------:R-:W-:-:S02]  /*d460*/  ISETP.GE.AND P2, PT, R44, R227, PT ;  /* 0x000000e32c00720c */ /* 0x000fc40003f46270 */
[C---:B------:R-:W-:Y:S02]  /*d470*/  ISETP.GE.AND P0, PT, R44.reuse, R224, PT ;  /* 0x000000e02c00720c */ /* 0x040fe40003f06270 */
[----:B------:R-:W-:Y:S01]  /*d480*/  HMMA.16816.F32.BF16 R16, R8, R24, R16 ;  /* 0x000000180810723c */ /* 0x000fe20000041810 */
[----:B------:R-:W-:Y:S01]  /*d490*/  ISETP.GE.AND P3, PT, R44, R219, PT ;  /* 0x000000db2c00720c */ /* 0x000fe20003f66270 */
[----:B-1----:R-:W-:Y:S01]  /*d4a0*/  FFMA.FTZ R35, R40, -UR17, R35 ;  /* 0x8000001128237c23 */ /* 0x002fe20008010023 */
[----:B------:R-:W1:Y:S01]  /*d4b0*/  I2F R95, R95 ;  /* 0x0000005f005f7306 */ /* 0x000e620000201400 */
[C---:B------:R-:W-:Y:S02]  /*d4c0*/  ISETP.LT.OR P4, PT, R44.reuse, R231, P4 ;  /* 0x000000e72c00720c */ /* 0x040fe40002781670 */
[----:B------:R-:W-:Y:S01]  /*d4d0*/  ISETP.LT.OR P2, PT, R44, R228, P2 ;  /* 0x000000e42c00720c */ /* 0x000fe20001741670 */
[----:B------:R-:W-:Y:S01]  /*d4e0*/  IMAD.IADD R25, R223, 0x1, -R44 ;  /* 0x00000001df197824 */ /* 0x000fe200078e0a2c */
[----:B------:R-:W-:-:S02]  /*d4f0*/  IADD3 R24, R72, 0x61, RZ ;  /* 0x0000006148187810 */ /* 0x000fc40007ffe0ff */
[C---:B------:R-:W-:Y:S01]  /*d500*/  ISETP.LT.OR P0, PT, R44.reuse, R225, P0 ;  /* 0x000000e12c00720c */ /* 0x040fe20000701670 */
[----:B------:R-:W2:Y:S01]  /*d510*/  I2F R91, R91 ;  /* 0x0000005b005b7306 */ /* 0x000ea20000201400 */
[----:B------:R-:W-:Y:S01]  /*d520*/  IABS R25, R25 ;  /* 0x0000001900197213 */ /* 0x000fe20000000000 */
[--C-:B------:R-:W-:Y:S01]  /*d530*/  IMAD.IADD R34, R229, 0x1, -R24.reuse ;  /* 0x00000001e5227824 */ /* 0x100fe200078e0a18 */
[----:B------:R-:W-:Y:S01]  /*d540*/  ISETP.LT.OR P3, PT, R44, R222, P3 ;  /* 0x000000de2c00720c */ /* 0x000fe20001f61670 */
[--C-:B------:R-:W-:Y:S01]  /*d550*/  IMAD.IADD R32, R232, 0x1, -R24.reuse ;  /* 0x00000001e8207824 */ /* 0x100fe200078e0a18 */
[----:B------:R-:W-:Y:S01]  /*d560*/  HMMA.16816.F32.BF16 R44, R12, R42, RZ ;  /* 0x0000002a0c2c723c */ /* 0x000fe200000418ff */
[----:B------:R-:W-:Y:S01]  /*d570*/  FSEL R200, R33, -INF , !P6 ;  /* 0xff80000021c87808 */ /* 0x000fe20007000000 */
[----:B------:R-:W-:Y:S01]  /*d580*/  IMAD.IADD R186, R223, 0x1, -R24 ;  /* 0x00000001dfba7824 */ /* 0x000fe200078e0a18 */
[----:B------:R-:W3:Y:S01]  /*d590*/  I2F R25, R25 ;  /* 0x0000001900197306 */ /* 0x000ee20000201400 */
[----:B------:R-:W-:Y:S01]  /*d5a0*/  IABS R34, R34 ;  /* 0x0000002200227213 */ /* 0x000fe20000000000 */
[----:B-1----:R-:W-:Y:S01]  /*d5b0*/  FFMA.FTZ R28, R95, -UR17, R28 ;  /* 0x800000115f1c7c23 */ /* 0x002fe2000801001c */
[----:B------:R-:W-:-:S02]  /*d5c0*/  IABS R32, R32 ;  /* 0x0000002000207213 */ /* 0x000fc40000000000 */
[----:B------:R-:W-:Y:S01]  /*d5d0*/  FFMA.FTZ R199, R199, -UR17, R16 ;  /* 0x80000011c7c77c23 */ /* 0x000fe20008010010 */
[----:B------:R-:W-:Y:S01]  /*d5e0*/  FSEL R195, R35, -INF , !P5 ;  /* 0xff80000023c37808 */ /* 0x000fe20006800000 */
[----:B------:R-:W-:Y:S01]  /*d5f0*/  IMAD.IADD R16, R226, 0x1, -R24 ;  /* 0x00000001e2107824 */ /* 0x000fe200078e0a18 */
[----:B------:R-:W-:Y:S01]  /*d600*/  FSEL R119, R28, -INF , !P4 ;  /* 0xff8000001c777808 */ /* 0x000fe20006000000 */
[----:B--2---:R-:W-:Y:S01]  /*d610*/  FFMA.FTZ R30, R91, -UR17, R30 ;  /* 0x800000115b1e7c23 */ /* 0x004fe2000801001e */
[C---:B------:R-:W-:Y:S02]  /*d620*/  ISETP.GE.AND P6, PT, R24.reuse, R230, PT ;  /* 0x000000e61800720c */ /* 0x040fe40003fc6270 */
[----:B------:R-:W-:Y:S02]  /*d630*/  ISETP.GE.AND P5, PT, R24, R227, PT ;  /* 0x000000e31800720c */ /* 0x000fe40003fa6270 */
[----:B------:R-:W-:Y:S01]  /*d640*/  FSEL R99, R30, -INF , !P2 ;  /* 0xff8000001e637808 */ /* 0x000fe20005000000 */
[----:B---3--:R-:W-:Y:S01]  /*d650*/  FFMA.FTZ R188, R25, -UR17, R18 ;  /* 0x8000001119bc7c23 */ /* 0x008fe20008010012 */
[C---:B------:R-:W-:Y:S01]  /*d660*/  ISETP.GE.AND P4, PT, R24.reuse, R224, PT ;  /* 0x000000e01800720c */ /* 0x040fe20003f86270 */
[----:B------:R-:W-:Y:S01]  /*d670*/  IMAD.MOV.U32 R18, RZ, RZ, R34 ;  /* 0x000000ffff127224 */ /* 0x000fe200078e0022 */
[C---:B------:R-:W-:Y:S01]  /*d680*/  ISETP.GE.AND P2, PT, R24.reuse, R219, PT ;  /* 0x000000db1800720c */ /* 0x040fe20003f46270 */
[----:B------:R1:W2:Y:S01]  /*d690*/  I2F R25, R32 ;  /* 0x0000002000197306 */ /* 0x0002a20000201400 */
[C---:B------:R-:W-:Y:S01]  /*d6a0*/  ISETP.LT.OR P6, PT, R24.reuse, R231, P6 ;  /* 0x000000e71800720c */ /* 0x040fe200037c1670 */
[----:B------:R-:W-:Y:S01]  /*d6b0*/  HMMA.16816.F32.BF16 R44, R20, R26, R44 ;  /* 0x0000001a142c723c */ /* 0x000fe2000004182c */
[----:B------:R-:W-:-:S02]  /*d6c0*/  ISETP.LT.OR P5, PT, R24, R228, P5 ;  /* 0x000000e41800720c */ /* 0x000fc40002fa1670 */
[----:B------:R-:W-:Y:S02]  /*d6d0*/  IABS R16, R16 ;  /* 0x0000001000107213 */ /* 0x000fe40000000000 */
[C---:B------:R-:W-:Y:S01]  /*d6e0*/  ISETP.LT.OR P4, PT, R24.reuse, R225, P4 ;  /* 0x000000e11800720c */ /* 0x040fe20002781670 */
[----:B------:R-:W3:Y:S01]  /*d6f0*/  I2F R18, R18 ;  /* 0x0000001200127306 */ /* 0x000ee20000201400 */
[----:B------:R-:W-:Y:S02]  /*d700*/  ISETP.LT.OR P2, PT, R24, R222, P2 ;  /* 0x000000de1800720c */ /* 0x000fe40001741670 */
[C---:B------:R-:W-:Y:S02]  /*d710*/  IADD3 R24, R72.reuse, 0x68, RZ ;  /* 0x0000006848187810 */ /* 0x040fe40007ffe0ff */
[----:B------:R-:W-:Y:S02]  /*d720*/  IABS R186, R186 ;  /* 0x000000ba00ba7213 */ /* 0x000fe40000000000 */
[----:B------:R-:W-:Y:S01]  /*d730*/  IADD3 R92, R72, 0x69, RZ ;  /* 0x00000069485c7810 */ /* 0x000fe20007ffe0ff */
[----:B------:R-:W4:Y:S01]  /*d740*/  I2F R16, R16 ;  /* 0x0000001000107306 */ /* 0x000f220000201400 */
[----:B-1----:R-:W-:Y:S01]  /*d750*/  HMMA.16816.F32.BF16 R32, R4, R42, RZ ;  /* 0x0000002a0420723c */ /* 0x002fe200000418ff */
[----:B------:R-:W1:Y:S01]  /*d760*/  LDSM.16.M88.4 R40, [R215+0x3c00] ;  /* 0x003c0000d728783b */ /* 0x000e620000000200 */
[----:B--2---:R-:W-:Y:S01]  /*d770*/  FFMA.FTZ R29, R25, -UR17, R29 ;  /* 0x80000011191d7c23 */ /* 0x004fe2000801001d */
[----:B------:R-:W-:Y:S01]  /*d780*/  FSEL R188, R188, -INF , !P3 ;  /* 0xff800000bcbc7808 */ /* 0x000fe20005800000 */
[--C-:B------:R-:W-:Y:S01]  /*d790*/  IMAD.IADD R25, R229, 0x1, -R24.reuse ;  /* 0x00000001e5197824 */ /* 0x100fe200078e0a18 */
[----:B------:R-:W-:Y:S01]  /*d7a0*/  ISETP.GE.AND P3, PT, R24, R227, PT ;  /* 0x000000e31800720c */ /* 0x000fe20003f66270 */
[--C-:B------:R-:W-:Y:S01]  /*d7b0*/  IMAD.IADD R28, R226, 0x1, -R24.reuse ;  /* 0x00000001e21c7824 */ /* 0x100fe200078e0a18 */
[----:B------:R-:W2:Y:S01]  /*d7c0*/  I2F R186, R186 ;  /* 0x000000ba00ba7306 */ /* 0x000ea20000201400 */
[----:B---3--:R-:W-:Y:S01]  /*d7d0*/  FFMA.FTZ R31, R18, -UR17, R31 ;  /* 0x80000011121f7c23 */ /* 0x008fe2000801001f */
[----:B------:R-:W-:Y:S01]  /*d7e0*/  IABS R25, R25 ;  /* 0x0000001900197213 */ /* 0x000fe20000000000 */
[----:B------:R-:W-:Y:S01]  /*d7f0*/  IMAD.IADD R18, R232, 0x1, -R24 ;  /* 0x00000001e8127824 */ /* 0x000fe200078e0a18 */
[----:B------:R-:W-:Y:S01]  /*d800*/  FSEL R126, R29, -INF , !P6 ;  /* 0xff8000001d7e7808 */ /* 0x000fe20007000000 */
[--C-:B------:R-:W-:Y:S01]  /*d810*/  IMAD.IADD R95, R229, 0x1, -R92.reuse ;  /* 0x00000001e55f7824 */ /* 0x100fe200078e0a5c */
[----:B------:R-:W-:Y:S01]  /*d820*/  IABS R91, R28 ;  /* 0x0000001c005b7213 */ /* 0x000fe20000000000 */
[----:B------:R-:W-:Y:S01]  /*d830*/  IMAD.MOV.U32 R29, RZ, RZ, R25 ;  /* 0x000000ffff1d7224 */ /* 0x000fe200078e0019 */
[----:B------:R-:W-:Y:S01]  /*d840*/  IABS R18, R18 ;  /* 0x0000001200127213 */ /* 0x000fe20000000000 */
[----:B----4-:R-:W-:Y:S01]  /*d850*/  FFMA.FTZ R16, R16, -UR17, R17 ;  /* 0x8000001110107c23 */ /* 0x010fe20008010011 */
[----:B------:R-:W-:Y:S01]  /*d860*/  FSEL R199, R199, -INF , !P0 ;  /* 0xff800000c7c77808 */ /* 0x000fe20004000000 */
[----:B------:R-:W-:Y:S01]  /*d870*/  IMAD.IADD R17, R232, 0x1, -R92 ;  /* 0x00000001e8117824 */ /* 0x000fe200078e0a5c */
[----:B------:R3:W4:Y:S01]  /*d880*/  I2F R28, R29 ;  /* 0x0000001d001c7306 */ /* 0x0007220000201400 */
[----:B------:R-:W-:Y:S01]  /*d890*/  FSEL R185, R31, -INF , !P5 ;  /* 0xff8000001fb97808 */ /* 0x000fe20006800000 */
[C---:B------:R-:W-:Y:S01]  /*d8a0*/  IMAD.IADD R25, R223.reuse, 0x1, -R24 ;  /* 0x00000001df197824 */ /* 0x040fe200078e0a18 */
[----:B------:R-:W-:Y:S01]  /*d8b0*/  FSEL R194, R16, -INF , !P4 ;  /* 0xff80000010c27808 */ /* 0x000fe20006000000 */
[----:B--2---:R-:W-:Y:S01]  /*d8c0*/  FFMA.FTZ R186, R186, -UR17, R19 ;  /* 0x80000011baba7c23 */ /* 0x004fe20008010013 */
[----:B------:R-:W-:Y:S01]  /*d8d0*/  IABS R17, R17 ;  /* 0x0000001100117213 */ /* 0x000fe20000000000 */
[----:B------:R-:W-:Y:S01]  /*d8e0*/  HMMA.16816.F32.BF16 R32, R8, R26, R32 ;  /* 0x0000001a0820723c */ /* 0x000fe20000041820 */
[C---:B------:R-:W-:Y:S01]  /*d8f0*/  ISETP.GE.AND P0, PT, R24.reuse, R230, PT ;  /* 0x000000e61800720c */ /* 0x040fe20003f06270 */
[----:B------:R-:W2:Y:S01]  /*d900*/  I2F R18, R18 ;  /* 0x0000001200127306 */ /* 0x000ea20000201400 */
[C---:B------:R-:W-:Y:S01]  /*d910*/  ISETP.GE.AND P6, PT, R24.reuse, R224, PT ;  /* 0x000000e01800720c */ /* 0x040fe20003fc6270 */
[----:B------:R-:W-:Y:S01]  /*d920*/  IMAD.IADD R97, R223, 0x1, -R92 ;  /* 0x00000001df617824 */ /* 0x000fe200078e0a5c */
[----:B------:R-:W-:-:S02]  /*d930*/  ISETP.GE.AND P5, PT, R24, R219, PT ;  /* 0x000000db1800720c */ /* 0x000fc40003fa6270 */
[C---:B------:R-:W-:Y:S02]  /*d940*/  ISETP.LT.OR P3, PT, R24.reuse, R228, P3 ;  /* 0x000000e41800720c */ /* 0x040fe40001f61670 */
[----:B------:R-:W-:Y:S01]  /*d950*/  ISETP.LT.OR P0, PT, R24, R231, P0 ;  /* 0x000000e71800720c */ /* 0x000fe20000701670 */
[----:B------:R5:W-:Y:S01]  /*d960*/  I2F R94, R17 ;  /* 0x00000011005e7306 */ /* 0x000be20000201400 */
[----:B---3--:R-:W-:Y:S01]  /*d970*/  IMAD.IADD R29, R226, 0x1, -R92 ;  /* 0x00000001e21d7824 */ /* 0x008fe200078e0a5c */
[----:B------:R-:W-:Y:S01]  /*d980*/  ISETP.LT.OR P6, PT, R24, R225, P6 ;  /* 0x000000e11800720c */ /* 0x000fe200037c1670 */
[----:B----4-:R-:W-:Y:S01]  /*d990*/  FFMA.FTZ R28, R28, -UR17, R46 ;  /* 0x800000111c1c7c23 */ /* 0x010fe2000801002e */
[----:B------:R-:W-:Y:S02]  /*d9a0*/  ISETP.LT.OR P5, PT, R24, R222, P5 ;  /* 0x000000de1800720c */ /* 0x000fe40002fa1670 */
[----:B------:R-:W-:Y:S01]  /*d9b0*/  IABS R29, R29 ;  /* 0x0000001d001d7213 */ /* 0x000fe20000000000 */
[----:B--2---:R-:W-:Y:S01]  /*d9c0*/  FFMA.FTZ R44, R18, -UR17, R44 ;  /* 0x80000011122c7c23 */ /* 0x004fe2000801002c */
[----:B------:R-:W-:Y:S01]  /*d9d0*/  FSEL R114, R28, -INF , !P3 ;  /* 0xff8000001c727808 */ /* 0x000fe20005800000 */
[----:B------:R-:W2:Y:S02]  /*d9e0*/  I2F R91, R91 ;  /* 0x0000005b005b7306 */ /* 0x000ea40000201400 */
[----:B------:R-:W-:Y:S01]  /*d9f0*/  IMAD.MOV.U32 R96, RZ, RZ, R29 ;  /* 0x000000ffff607224 */ /* 0x000fe200078e001d */
[----:B------:R-:W-:Y:S01]  /*da00*/  IABS R24, R25 ;  /* 0x0000001900187213 */ /* 0x000fe20000000000 */
[----:B-1----:R-:W-:Y:S01]  /*da10*/  HMMA.16816.F32.BF16 R28, R12, R40, RZ ;  /* 0x000000280c1c723c */ /* 0x002fe200000418ff */
[----:B------:R-:W-:Y:S01]  /*da20*/  IABS R95, R95 ;  /* 0x0000005f005f7213 */ /* 0x000fe20000000000 */
[----:B-----5:R-:W1:Y:S01]  /*da30*/  LDSM.16.M88.4 R16, [R204] ;  /* 0x00000000cc10783b */ /* 0x020e620000000200 */
[----:B------:R-:W-:Y:S01]  /*da40*/  FSEL R186, R186, -INF , !P2 ;  /* 0xff800000baba7808 */ /* 0x000fe20005000000 */
[----:B------:R3:W4:Y:S01]  /*da50*/  I2F R93, R24 ;  /* 0x00000018005d7306 */ /* 0x0007220000201400 */
[----:B------:R-:W-:Y:S01]  /*da60*/  FSEL R44, R44, -INF , !P0 ;  /* 0xff8000002c2c7808 */ /* 0x000fe20004000000 */
[----:B------:R-:W-:-:S04]  /*da70*/  DEPBAR.LE SB0, 0x0 ;  /* 0x000080000000791a */ /* 0x000fc80000000000 */
[----:B------:R-:W-:Y:S01]  /*da80*/  IADD3 R46, R72, 0x70, RZ ;  /* 0x00000070482e7810 */ /* 0x000fe20007ffe0ff */
[----:B------:R-:W-:Y:S01]  /*da90*/  HMMA.16816.F32.BF16 R12, R12, R42, RZ ;  /* 0x0000002a0c0c723c */ /* 0x000fe200000418ff */
[----:B------:R-:W5:Y:S01]  /*daa0*/  I2F R95, R95 ;  /* 0x0000005f005f7306 */ /* 0x000f620000201400 */
[C---:B------:R-:W-:Y:S01]  /*dab0*/  ISETP.GE.AND P4, PT, R92.reuse, R230, PT ;  /* 0x000000e65c00720c */ /* 0x040fe20003f86270 */
[----:B--2---:R-:W-:Y:S01]  /*dac0*/  FFMA.FTZ R91, R91, -UR17, R32 ;  /* 0x800000115b5b7c23 */ /* 0x004fe20008010020 */
[----:B------:R-:W-:Y:S01]  /*dad0*/  ISETP.GE.AND P2, PT, R92, R227, PT ;  /* 0x000000e35c00720c */ /* 0x000fe20003f46270 */
[----:B------:R-:W-:Y:S01]  /*dae0*/  FFMA.FTZ R32, R94, -UR17, R45 ;  /* 0x800000115e207c23 */ /* 0x000fe2000801002d */
[C---:B------:R-:W-:Y:S02]  /*daf0*/  ISETP.GE.AND P0, PT, R92.reuse, R224, PT ;  /* 0x000000e05c00720c */ /* 0x040fe40003f06270 */
[C---:B------:R-:W-:Y:S01]  /*db00*/  ISETP.GE.AND P3, PT, R92.reuse, R219, PT ;  /* 0x000000db5c00720c */ /* 0x040fe20003f66270 */
[----:B---3--:R-:W-:Y:S01]  /*db10*/  HMMA.16816.F32.BF16 R24, R4, R40, RZ ;  /* 0x000000280418723c */ /* 0x008fe200000418ff */
[C---:B------:R-:W-:Y:S01]  /*db20*/  ISETP.LT.OR P4, PT, R92.reuse, R231, P4 ;  /* 0x000000e75c00720c */ /* 0x040fe20002781670 */
[----:B------:R-:W2:Y:S01]  /*db30*/  I2F R40, R96 ;  /* 0x0000006000287306 */ /* 0x000ea20000201400 */
[C---:B------:R-:W-:Y:S01]  /*db40*/  ISETP.LT.OR P2, PT, R92.reuse, R228, P2 ;  /* 0x000000e45c00720c */ /* 0x040fe20001741670 */
[----:B----4-:R-:W-:Y:S01]  /*db50*/  FFMA.FTZ R34, R93, -UR17, R34 ;  /* 0x800000115d227c23 */ /* 0x010fe20008010022 */
[----:B------:R-:W-:-:S02]  /*db60*/  ISETP.LT.OR P0, PT, R92, R225, P0 ;  /* 0x000000e15c00720c */ /* 0x000fc40000701670 */
[----:B------:R-:W-:Y:S01]  /*db70*/  ISETP.LT.OR P3, PT, R92, R222, P3 ;  /* 0x000000de5c00720c */ /* 0x000fe20001f61670 */
[--C-:B------:R-:W-:Y:S01]  /*db80*/  IMAD.IADD R92, R232, 0x1, -R46.reuse ;  /* 0x00000001e85c7824 */ /* 0x100fe200078e0a2e */
[----:B------:R-:W-:Y:S01]  /*db90*/  HMMA.16816.F32.BF16 R4, R4, R42, RZ ;  /* 0x0000002a0404723c */ /* 0x000fe200000418ff */
[----:B------:R-:W-:Y:S01]  /*dba0*/  IABS R41, R97 ;  /* 0x0000006100297213 */ /* 0x000fe20000000000 */
[----:B-----5:R-:W-:Y:S01]  /*dbb0*/  FFMA.FTZ R95, R95, -UR17, R47 ;  /* 0x800000115f5f7c23 */ /* 0x020fe2000801002f */
[----:B------:R-:W-:Y:S01]  /*dbc0*/  FSEL R178, R34, -INF , !P5 ;  /* 0xff80000022b27808 */ /* 0x000fe20006800000 */
[--C-:B------:R-:W-:Y:S01]  /*dbd0*/  IMAD.IADD R34, R223, 0x1, -R46.reuse ;  /* 0x00000001df227824 */ /* 0x100fe200078e0a2e */
[----:B------:R-:W-:Y:S02]  /*dbe0*/  IABS R92, R92 ;  /* 0x0000005c005c7213 */ /* 0x000fe40000000000 */
[----:B------:R-:W-:Y:S01]  /*dbf0*/  IMAD.IADD R43, R229, 0x1, -R46 ;  /* 0x00000001e52b7824 */ /* 0x000fe200078e0a2e */
[----:B------:R-:W3:Y:S01]  /*dc00*/  I2F R41, R41 ;  /* 0x0000002900297306 */ /* 0x000ee20000201400 */
[----:B------:R-:W-:Y:S01]  /*dc10*/  IADD3 R42, R72, 0x71, RZ ;  /* 0x00000071482a7810 */ /* 0x000fe20007ffe0ff */
[----:B------:R-:W-:Y:S01]  /*dc20*/  IMAD.MOV.U32 R45, RZ, RZ, R92 ;  /* 0x000000ffff2d7224 */ /* 0x000fe200078e005c */
[----:B------:R-:W-:Y:S01]  /*dc30*/  FSEL R193, R91, -INF , !P6 ;  /* 0xff8000005bc17808 */ /* 0x000fe20007000000 */
[----:B--2---:R-:W-:Y:S01]  /*dc40*/  FFMA.FTZ R40, R40, -UR17, R33 ;  /* 0x8000001128287c23 */ /* 0x004fe20008010021 */
[----:B-1----:R-:W-:Y:S01]  /*dc50*/  HMMA.16816.F32.BF16 R28, R20, R16, R28 ;  /* 0x00000010141c723c */ /* 0x002fe2000004181c */
[----:B------:R-:W-:Y:S01]  /*dc60*/  IABS R47, R43 ;  /* 0x0000002b002f7213 */ /* 0x000fe20000000000 */
[----:B------:R-:W-:Y:S01]  /*dc70*/  IMAD.IADD R43, R226, 0x1, -R46 ;  /* 0x00000001e22b7824 */ /* 0x000fe200078e0a2e */
[----:B------:R-:W1:Y:S01]  /*dc80*/  I2F R45, R45 ;  /* 0x0000002d002d7306 */ /* 0x000e620000201400 */
[----:B------:R-:W-:Y:S01]  /*dc90*/  FSEL R32, R32, -INF , !P4 ;  /* 0xff80000020207808 */ /* 0x000fe20006000000 */
[----:B------:R-:W-:Y:S01]  /*dca0*/  IMAD.IADD R92, R232, 0x1, -R42 ;  /* 0x00000001e85c7824 */ /* 0x000fe200078e0a2a */
[----:B------:R-:W-:-:S02]  /*dcb0*/  FSEL R191, R95, -INF , !P2 ;  /* 0xff8000005fbf7808 */ /* 0x000fc40005000000 */
[----:B------:R-:W-:Y:S01]  /*dcc0*/  HMMA.16816.F32.BF16 R24, R8, R16, R24 ;  /* 0x000000100818723c */ /* 0x000fe20000041818 */
[----:B------:R-:W-:Y:S02]  /*dcd0*/  IABS R43, R43 ;  /* 0x0000002b002b7213 */ /* 0x000fe40000000000 */
[C---:B------:R-:W-:Y:S01]  /*dce0*/  ISETP.GE.AND P6, PT, R46.reuse, R230, PT ;  /* 0x000000e62e00720c */ /* 0x040fe20003fc6270 */
[----:B------:R-:W2:Y:S01]  /*dcf0*/  I2F R47, R47 ;  /* 0x0000002f002f7306 */ /* 0x000ea20000201400 */
[C---:B------:R-:W-:Y:S01]  /*dd00*/  ISETP.GE.AND P5, PT, R46.reuse, R227, PT ;  /* 0x000000e32e00720c */ /* 0x040fe20003fa6270 */
[----:B---3--:R-:W-:Y:S01]  /*dd10*/  FFMA.FTZ R41, R41, -UR17, R35 ;  /* 0x8000001129297c23 */ /* 0x008fe20008010023 */
[C---:B------:R-:W-:Y:S01]  /*dd20*/  ISETP.GE.AND P4, PT, R46.reuse, R224, PT ;  /* 0x000000e02e00720c */ /* 0x040fe20003f86270 */
[----:B------:R-:W-:Y:S01]  /*dd30*/  HMMA.16816.F32.BF16 R12, R20, R18, R12 ;  /* 0x00000012140c723c */ /* 0x000fe2000004180c */
[----:B------:R-:W-:Y:S01]  /*dd40*/  ISETP.GE.AND P2, PT, R46, R219, PT ;  /* 0x000000db2e00720c */ /* 0x000fe20003f46270 */
[----:B------:R-:W-:Y:S01]  /*dd50*/  IMAD.IADD R16, R229, 0x1, -R42 ;  /* 0x00000001e5107824 */ /* 0x000fe200078e0a2a */
[----:B------:R-:W-:-:S02]  /*dd60*/  IABS R91, R34 ;  /* 0x00000022005b7213 */ /* 0x000fc40000000000 */
[----:B------:R3:W4:Y:S01]  /*dd70*/  I2F R34, R43 ;  /* 0x0000002b00227306 */ /* 0x0007220000201400 */
[C---:B------:R-:W-:Y:S02]  /*dd80*/  ISETP.LT.OR P6, PT, R46.reuse, R231, P6 ;  /* 0x000000e72e00720c */ /* 0x040fe400037c1670 */
[C---:B------:R-:W-:Y:S01]  /*dd90*/  ISETP.LT.OR P5, PT, R46.reuse, R228, P5 ;  /* 0x000000e42e00720c */ /* 0x040fe20002fa1670 */
[----:B-1----:R-:W-:Y:S01]  /*dda0*/  FFMA.FTZ R28, R45, -UR17, R28 ;  /* 0x800000112d1c7c23 */ /* 0x002fe2000801001c */
[C---:B------:R-:W-:Y:S01]  /*ddb0*/  ISETP.LT.OR P4, PT, R46.reuse, R225, P4 ;  /* 0x000000e12e00720c */ /* 0x040fe20002781670 */
[----:B------:R-:W-:Y:S01]  /*ddc0*/  HMMA.16816.F32.BF16 R4, R8, R18, R4 ;  /* 0x000000120804723c */ /* 0x000fe20000041804 */
[----:B------:R-:W-:Y:S01]  /*ddd0*/  ISETP.LT.OR P2, PT, R46, R222, P2 ;  /* 0x000000de2e00720c */ /* 0x000fe20001741670 */
[----:B--2---:R-:W-:Y:S01]  /*dde0*/  FFMA.FTZ R47, R47, -UR17, R30 ;  /* 0x800000112f2f7c23 */ /* 0x004fe2000801001e */
[----:B------:R-:W-:Y:S01]  /*ddf0*/  IADD3 R33, R72, 0x78, RZ ;  /* 0x0000007848217810 */ /* 0x000fe20007ffe0ff */
[----:B------:R-:W-:Y:S01]  /*de00*/  IMAD.IADD R30, R226, 0x1, -R42 ;  /* 0x00000001e21e7824 */ /* 0x000fe200078e0a2a */
[----:B------:R-:W-:-:S02]  /*de10*/  IABS R46, R92 ;  /* 0x0000005c002e7213 */ /* 0x000fc40000000000 */
[----:B------:R-:W-:Y:S01]  /*de20*/  IABS R16, R16 ;  /* 0x0000001000107213 */ /* 0x000fe20000000000 */
[--C-:B------:R-:W-:Y:S01]  /*de30*/  IMAD.IADD R20, R226, 0x1, -R33.reuse ;  /* 0x00000001e2147824 */ /* 0x100fe200078e0a21 */
[----:B------:R-:W-:Y:S01]  /*de40*/  FSEL R192, R40, -INF , !P0 ;  /* 0xff80000028c07808 */ /* 0x000fe20004000000 */
[----:B------:R-:W-:Y:S01]  /*de50*/  IMAD.MOV.U32 R17, RZ, RZ, R46 ;  /* 0x000000ffff117224 */ /* 0x000fe200078e002e */
[----:B------:R-:W-:Y:S01]  /*de60*/  FSEL R175, R41, -INF , !P3 ;  /* 0xff80000029af7808 */ /* 0x000fe20005800000 */
[----:B------:R-:W-:Y:S01]  /*de70*/  IMAD.IADD R40, R223, 0x1, -R42 ;  /* 0x00000001df287824 */ /* 0x000fe200078e0a2a */
[----:B------:R-:W-:Y:S01]  /*de80*/  IABS R20, R20 ;  /* 0x0000001400147213 */ /* 0x000fe20000000000 */
[----:B------:R-:W-:Y:S01]  /*de90*/  IMAD.IADD R41, R229, 0x1, -R33 ;  /* 0x00000001e5297824 */ /* 0x000fe200078e0a21 */
[----:B------:R1:W-:Y:S01]  /*dea0*/  I2F R35, R16 ;  /* 0x0000001000237306 */ /* 0x0003e20000201400 */
[----:B---3--:R-:W-:Y:S01]  /*deb0*/  IMAD.MOV.U32 R43, RZ, RZ, R91 ;  /* 0x000000ffff2b7224 */ /* 0x008fe200078e005b */
[----:B------:R-:W-:Y:S01]  /*dec0*/  IADD3 R72, R72, 0x79, RZ ;  /* 0x0000007948487810 */ /* 0x000fe20007ffe0ff */
[----:B----4-:R-:W-:Y:S01]  /*ded0*/  FFMA.FTZ R24, R34, -UR17, R24 ;  /* 0x8000001122187c23 */ /* 0x010fe20008010018 */
[----:B------:R-:W-:Y:S01]  /*dee0*/  IABS R41, R41 ;  /* 0x0000002900297213 */ /* 0x000fe20000000000 */
[----:B------:R-:W-:Y:S01]  /*def0*/  IMAD.MOV.U32 R21, RZ, RZ, R20 ;  /* 0x000000ffff157224 */ /* 0x000fe200078e0014 */
[----:B------:R-:W-:Y:S01]  /*df00*/  IABS R30, R30 ;  /* 0x0000001e001e7213 */ /* 0x000fe20000000000 */
[----:B------:R-:W-:Y:S01]  /*df10*/  IMAD.IADD R22, R223, 0x1, -R33 ;  /* 0x00000001df167824 */ /* 0x000fe200078e0a21 */
[----:B------:R-:W2:Y:S01]  /*df20*/  I2F R17, R17 ;  /* 0x0000001100117306 */ /* 0x000ea20000201400 */
[----:B------:R-:W-:Y:S01]  /*df30*/  FSEL R187, R24, -INF , !P4 ;  /* 0xff80000018bb7808 */ /* 0x000fe20006000000 */
[--C-:B------:R-:W-:Y:S01]  /*df40*/  IMAD.IADD R24, R229, 0x1, -R72.reuse ;  /* 0x00000001e5187824 */ /* 0x100fe200078e0a48 */
[----:B------:R-:W-:Y:S01]  /*df50*/  ISETP.GE.AND P0, PT, R42, R230, PT ;  /* 0x000000e62a00720c */ /* 0x000fe20003f06270 */
[----:B------:R-:W-:Y:S01]  /*df60*/  IMAD.MOV.U32 R23, RZ, RZ, R41 ;  /* 0x000000ffff177224 */ /* 0x000fe200078e0029 */
[----:B------:R-:W-:Y:S01]  /*df70*/  IABS R20, R22 ;  /* 0x0000001600147213 */ /* 0x000fe20000000000 */
[--C-:B------:R-:W-:Y:S01]  /*df80*/  IMAD.IADD R22, R232, 0x1, -R72.reuse ;  /* 0x00000001e8167824 */ /* 0x100fe200078e0a48 */
[----:B------:R-:W-:Y:S01]  /*df90*/  IABS R24, R24 ;  /* 0x0000001800187213 */ /* 0x000fe20000000000 */
[----:B------:R-:W3:Y:S01]  /*dfa0*/  I2F R43, R43 ;  /* 0x0000002b002b7306 */ /* 0x000ee20000201400 */
[----:B-1----:R-:W-:Y:S01]  /*dfb0*/  FSEL R16, R28, -INF , !P6 ;  /* 0xff8000001c107808 */ /* 0x002fe20007000000 */
[--C-:B------:R-:W-:Y:S01]  /*dfc0*/  IMAD.IADD R11, R223, 0x1, -R72.reuse ;  /* 0x00000001df0b7824 */ /* 0x100fe200078e0a48 */
[----:B------:R-:W-:Y:S01]  /*dfd0*/  IABS R28, R40 ;  /* 0x00000028001c7213 */ /* 0x000fe20000000000 */
[----:B------:R-:W-:Y:S01]  /*dfe0*/  IMAD.IADD R40, R232, 0x1, -R33 ;  /* 0x00000001e8287824 */ /* 0x000fe200078e0a21 */
[----:B------:R-:W-:Y:S01]  /*dff0*/  ISETP.LT.OR P0, PT, R42, R231, P0 ;  /* 0x000000e72a00720c */ /* 0x000fe20000701670 */
[----:B------:R-:W-:Y:S01]  /*e000*/  IMAD.IADD R8, R226, 0x1, -R72 ;  /* 0x00000001e2087824 */ /* 0x000fe200078e0a48 */
[----:B------:R-:W-:Y:S01]  /*e010*/  IABS R22, R22 ;  /* 0x0000001600167213 */ /* 0x000fe20000000000 */
[----:B------:R-:W1:Y:S01]  /*e020*/  I2F R21, R21 ;  /* 0x0000001500157306 */ /* 0x000e620000201400 */
[----:B------:R-:W-:Y:S01]  /*e030*/  IABS R40, R40 ;  /* 0x0000002800287213 */ /* 0x000fe20000000000 */
[----:B--2---:R-:W-:Y:S01]  /*e040*/  FFMA.FTZ R17, R17, -UR17, R29 ;  /* 0x8000001111117c23 */ /* 0x004fe2000801001d */
[----:B------:R-:W-:Y:S01]  /*e050*/  IABS R11, R11 ;  /* 0x0000000b000b7213 */ /* 0x000fe20000000000 */
[----:B------:R-:W-:Y:S01]  /*e060*/  IMAD.MOV.U32 R9, RZ, RZ, R24 ;  /* 0x000000ffff097224 */ /* 0x000fe200078e0018 */
[----:B------:R-:W-:Y:S01]  /*e070*/  IABS R8, R8 ;  /* 0x0000000800087213 */ /* 0x000fe20000000000 */
[----:B------:R-:W-:Y:S01]  /*e080*/  FFMA.FTZ R31, R35, -UR17, R31 ;  /* 0x80000011231f7c23 */ /* 0x000fe2000801001f */
[----:B------:R-:W-:Y:S01]  /*e090*/  FSEL R17, R17, -INF , !P0 ;  /* 0xff80000011117808 */ /* 0x000fe20004000000 */
[----:B------:R-:W2:Y:S01]  /*e0a0*/  I2F R30, R30 ;  /* 0x0000001e001e7306 */ /* 0x000ea20000201400 */
[----:B------:R-:W-:Y:S01]  /*e0b0*/  ISETP.GE.AND P0, PT, R33, R224, PT ;  /* 0x000000e02100720c */ /* 0x000fe20003f06270 */
[----:B---3--:R-:W-:Y:S01]  /*e0c0*/  FFMA.FTZ R26, R43, -UR17, R26 ;  /* 0x800000112b1a7c23 */ /* 0x008fe2000801001a */
[----:B------:R-:W-:-:S02]  /*e0d0*/  FSEL R190, R47, -INF , !P5 ;  /* 0xff8000002fbe7808 */ /* 0x000fc40006800000 */
[----:B------:R-:W-:Y:S02]  /*e0e0*/  ISETP.LT.OR P0, PT, R33, R225, P0 ;  /* 0x000000e12100720c */ /* 0x000fe40000701670 */
[----:B------:R-:W-:Y:S01]  /*e0f0*/  FSEL R165, R26, -INF , !P2 ;  /* 0xff8000001aa57808 */ /* 0x000fe20005000000 */
[----:B------:R-:W3:Y:S01]  /*e100*/  I2F R28, R28 ;  /* 0x0000001c001c7306 */ /* 0x000ee20000201400 */
[----:B-1----:R-:W-:Y:S01]  /*e110*/  FFMA.FTZ R4, R21, -UR17, R4 ;  /* 0x8000001115047c23 */ /* 0x002fe20008010004 */
[C---:B------:R-:W-:Y:S02]  /*e120*/  ISETP.GE.AND P3, PT, R42.reuse, R227, PT ;  /* 0x000000e32a00720c */ /* 0x040fe40003f66270 */
[C---:B------:R-:W-:Y:S02]  /*e130*/  ISETP.GE.AND P6, PT, R42.reuse, R224, PT ;  /* 0x000000e02a00720c */ /* 0x040fe40003fc6270 */
[----:B------:R-:W-:Y:S02]  /*e140*/  ISETP.GE.AND P5, PT, R42, R219, PT ;  /* 0x000000db2a00720c */ /* 0x000fe40003fa6270 */
[----:B------:R-:W1:Y:S01]  /*e150*/  I2F R40, R40 ;  /* 0x0000002800287306 */ /* 0x000e620000201400 */
[C---:B------:R-:W-:Y:S01]  /*e160*/  ISETP.GE.AND P4, PT, R33.reuse, R230, PT ;  /* 0x000000e62100720c */ /* 0x040fe20003f86270 */
[----:B--2---:R-:W-:Y:S01]  /*e170*/  FFMA.FTZ R25, R30, -UR17, R25 ;  /* 0x800000111e197c23 */ /* 0x004fe20008010019 */
[----:B------:R-:W-:-:S02]  /*e180*/  ISETP.GE.AND P2, PT, R33, R227, PT ;  /* 0x000000e32100720c */ /* 0x000fc40003f46270 */
[----:B------:R-:W-:Y:S02]  /*e190*/  FSEL R248, R4, -INF , !P0 ;  /* 0xff80000004f87808 */ /* 0x000fe40004000000 */
[----:B------:R-:W-:Y:S01]  /*e1a0*/  PLOP3.LUT P0, PT, PT, PT, UP0, 0x80, 0x0 ;  /* 0x000000000000781c */ /* 0x000fe20003f0f008 */
[----:B------:R-:W2:Y:S01]  /*e1b0*/  I2F R23, R23 ;  /* 0x0000001700177306 */ /* 0x000ea20000201400 */
[----:B---3--:R-:W-:Y:S01]  /*e1c0*/  FFMA.FTZ R27, R28, -UR17, R27 ;  /* 0x800000111c1b7c23 */ /* 0x008fe2000801001b */
[C---:B------:R-:W-:Y:S02]  /*e1d0*/  ISETP.LT.OR P3, PT, R42.reuse, R228, P3 ;  /* 0x000000e42a00720c */ /* 0x040fe40001f61670 */
[C---:B------:R-:W-:Y:S02]  /*e1e0*/  ISETP.LT.OR P6, PT, R42.reuse, R225, P6 ;  /* 0x000000e12a00720c */ /* 0x040fe400037c1670 */
[----:B------:R-:W-:Y:S02]  /*e1f0*/  ISETP.LT.OR P5, PT, R42, R222, P5 ;  /* 0x000000de2a00720c */ /* 0x000fe40002fa1670 */
[----:B------:R-:W3:Y:S01]  /*e200*/  I2F R20, R20 ;  /* 0x0000001400147306 */ /* 0x000ee20000201400 */
[----:B-1----:R-:W-:Y:S01]  /*e210*/  FFMA.FTZ R12, R40, -UR17, R12 ;  /* 0x80000011280c7c23 */ /* 0x002fe2000801000c */
[----:B------:R-:W-:-:S02]  /*e220*/  ISETP.LT.OR P4, PT, R33, R231, P4 ;  /* 0x000000e72100720c */ /* 0x000fc40002781670 */
[----:B------:R-:W-:Y:S02]  /*e230*/  ISETP.LT.OR P2, PT, R33, R228, P2 ;  /* 0x000000e42100720c */ /* 0x000fe40001741670 */
[----:B------:R-:W-:Y:S02]  /*e240*/  FSEL R189, R31, -INF , !P3 ;  /* 0xff8000001fbd7808 */ /* 0x000fe40005800000 */
[----:B------:R-:W1:Y:S01]  /*e250*/  I2F R22, R22 ;  /* 0x0000001600167306 */ /* 0x000e620000201400 */
[----:B--2---:R-:W-:Y:S01]  /*e260*/  FFMA.FTZ R14, R23, -UR17, R14 ;  /* 0x80000011170e7c23 */ /* 0x004fe2000801000e */
[----:B------:R-:W-:Y:S02]  /*e270*/  FSEL R201, R25, -INF , !P6 ;  /* 0xff80000019c97808 */ /* 0x000fe40007000000 */
[----:B------:R-:W-:Y:S02]  /*e280*/  FSEL R164, R27, -INF , !P5 ;  /* 0xff8000001ba47808 */ /* 0x000fe40006800000 */
[----:B------:R-:W-:-:S02]  /*e290*/  FSEL R203, R14, -INF , !P2 ;  /* 0xff8000000ecb7808 */ /* 0x000fc40005000000 */
[----:B------:R-:W2:Y:S01]  /*e2a0*/  I2F R9, R9 ;  /* 0x0000000900097306 */ /* 0x000ea20000201400 */
[C---:B------:R-:W-:Y:S01]  /*e2b0*/  ISETP.GE.AND P3, PT, R33.reuse, R219, PT ;  /* 0x000000db2100720c */ /* 0x040fe20003f66270 */
[----:B---3--:R-:W-:Y:S01]  /*e2c0*/  FFMA.FTZ R6, R20, -UR17, R6 ;  /* 0x8000001114067c23 */ /* 0x008fe20008010006 */
[C---:B------:R-:W-:Y:S02]  /*e2d0*/  ISETP.GE.AND P6, PT, R72.reuse, R230, PT ;  /* 0x000000e64800720c */ /* 0x040fe40003fc6270 */
[C---:B------:R-:W-:Y:S02]  /*e2e0*/  ISETP.GE.AND P5, PT, R72.reuse, R227, PT ;  /* 0x000000e34800720c */ /* 0x040fe40003fa6270 */
[----:B------:R-:W-:Y:S01]  /*e2f0*/  ISETP.GE.AND P2, PT, R72, R219, PT ;  /* 0x000000db4800720c */ /* 0x000fe20003f46270 */
[----:B------:R-:W3:Y:S01]  /*e300*/  I2F R10, R8 ;  /* 0x00000008000a7306 */ /* 0x000ee20000201400 */
[----:B-1----:R-:W-:Y:S01]  /*e310*/  FFMA.FTZ R13, R22, -UR17, R13 ;  /* 0x80000011160d7c23 */ /* 0x002fe2000801000d */
[----:B------:R-:W-:-:S02]  /*e320*/  ISETP.LT.OR P3, PT, R33, R222, P3 ;  /* 0x000000de2100720c */ /* 0x000fc40001f61670 */
[C---:B------:R-:W-:Y:S02]  /*e330*/  ISETP.LT.OR P6, PT, R72.reuse, R231, P6 ;  /* 0x000000e74800720c */ /* 0x040fe400037c1670 */
[C---:B------:R-:W-:Y:S02]  /*e340*/  ISETP.LT.OR P5, PT, R72.reuse, R228, P5 ;  /* 0x000000e44800720c */ /* 0x040fe40002fa1670 */
[----:B------:R-:W1:Y:S01]  /*e350*/  I2F R11, R11 ;  /* 0x0000000b000b7306 */ /* 0x000e620000201400 */
[----:B--2---:R-:W-:Y:S01]  /*e360*/  FFMA.FTZ R9, R9, -UR17, R15 ;  /* 0x8000001109097c23 */ /* 0x004fe2000801000f */
[----:B------:R-:W-:Y:S01]  /*e370*/  BAR.SYNC.DEFER_BLOCKING 0x0 ;  /* 0x0000000000007b1d */ /* 0x000fe20000010000 */
[----:B------:R-:W-:Y:S02]  /*e380*/  ISETP.LT.OR P2, PT, R72, R222, P2 ;  /* 0x000000de4800720c */ /* 0x000fe40001741670 */
[----:B------:R-:W-:Y:S02]  /*e390*/  FSEL R131, R6, -INF , !P3 ;  /* 0xff80000006837808 */ /* 0x000fe40005800000 */
[----:B------:R-:W-:Y:S01]  /*e3a0*/  FSEL R4, R13, -INF , !P6 ;  /* 0xff8000000d047808 */ /* 0x000fe20007000000 */
[----:B---3--:R-:W-:Y:S01]  /*e3b0*/  FFMA.FTZ R5, R10, -UR17, R5 ;  /* 0x800000110a057c23 */ /* 0x008fe20008010005 */
[----:B------:R-:W-:-:S02]  /*e3c0*/  FSEL R8, R12, -INF , !P4 ;  /* 0xff8000000c087808 */ /* 0x000fc40006000000 */
[C---:B------:R-:W-:Y:S02]  /*e3d0*/  ISETP.GE.AND P4, PT, R72.reuse, R224, PT ;  /* 0x000000e04800720c */ /* 0x040fe40003f86270 */
[----:B------:R-:W-:Y:S02]  /*e3e0*/  FSEL R250, R9, -INF , !P5 ;  /* 0xff80000009fa7808 */ /* 0x000fe40006800000 */
[----:B------:R-:W-:Y:S01]  /*e3f0*/  ISETP.LT.OR P4, PT, R72, R225, P4 ;  /* 0x000000e14800720c */ /* 0x000fe20002781670 */
[----:B-1----:R-:W-:-:S03]  /*e400*/  FFMA.FTZ R7, R11, -UR17, R7 ;  /* 0x800000110b077c23 */ /* 0x002fc60008010007 */
[----:B------:R-:W-:Y:S02]  /*e410*/  FSEL R181, R5, -INF , !P4 ;  /* 0xff80000005b57808 */ /* 0x000fe40006000000 */
[----:B------:R-:W-:Y:S01]  /*e420*/  FSEL R130, R7, -INF , !P2 ;  /* 0xff80000007827808 */ /* 0x000fe20005000000 */
[----:B------:R-:W-:Y:S05]  /*e430*/  @!P0 BRA `(.L_x_268) ;  /* 0x000003a000008947 */ /* 0x000fea0003800000 */
[----:B------:R-:W-:Y:S01]  /*e440*/  UIADD3 UR20, UR8, -0x3, URZ ;  /* 0xfffffffd08147890 */ /* 0x000fe2000fffe03f */
[----:B------:R-:W-:Y:S01]  /*e450*/  IMAD.U32 R5, RZ, RZ, UR6 ;  /* 0x00000006ff057e24 */ /* 0x000fe2000f8e00ff */
[----:B------:R-:W-:Y:S01]  /*e460*/  ULDC.64 UR14, c[0x0][0x198] ;  /* 0x00006600000e7ab9 */ /* 0x000fe20000000a00 */
[----:B------:R-:W-:Y:S01]  /*e470*/  @!P1 IMAD.MOV.U32 R9, RZ, RZ, c[0x0][0x19c] ;  /* 0x00006700ff099624 */ /* 0x000fe200078e00ff */
[----:B------:R-:W-:Y:S01]  /*e480*/  USHF.R.S32.HI UR8, URZ, 0x1f, UR20 ;  /* 0x0000001f3f087899 */ /* 0x000fe20008011414 */
[----:B------:R1:W-:Y:S01]  /*e490*/  @P1 STS [R218+0x2000], RZ ;  /* 0x002000ffda001388 */ /* 0x0003e20000000800 */
[----:B------:R-:W-:Y:S01]  /*e4a0*/  UIMAD.WIDE.U32 UR22, UR20, UR14, URZ ;  /* 0x0000000e141672a5 */ /* 0x000fe2000f8e003f */
[----:B------:R-:W-:Y:S01]  /*e4b0*/  BSSY B0, `(.L_x_269) ;  /* 0x0000031000007945 */ /* 0x000fe20003800000 */
[----:B------:R-:W-:Y:S01]  /*e4c0*/  UIMAD UR8, UR8, UR14, URZ ;  /* 0x0000000e080872a4 */ /* 0x000fe2000f8e023f */
[----:B------:R1:W-:Y:S03]  /*e4d0*/  @P1 STS [R218+0x2004], RZ ;  /* 0x002004ffda001388 */ /* 0x0003e60000000800 */
[----:B------:R-:W-:Y:S01]  /*e4e0*/  UIMAD UR8, UR20, UR15, UR8 ;  /* 0x0000000f140872a4 */ /* 0x000fe2000f8e0208 */
[----:B------:R-:W-:Y:S01]  /*e4f0*/  IMAD.U32 R10, RZ, RZ, UR22 ;  /* 0x00000016ff0a7e24 */ /* 0x000fe2000f8e00ff */
[----:B------:R1:W-:Y:S01]  /*e500*/  @P1 STS.64 [R218+0x2008], RZ ;  /* 0x002008ffda001388 */ /* 0x0003e20000000a00 */
[----:B------:R-:W-:Y:S01]  /*e510*/  IMAD.U32 R7, RZ, RZ, UR22 ;  /* 0x00000016ff077e24 */ /* 0x000fe2000f8e00ff */
[----:B------:R-:W-:-:S02]  /*e520*/  UIADD3 UR8, UR23, UR8, URZ ;  /* 0x0000000817087290 */ /* 0x000fc4000fffe03f */
[----:B------:R-:W-:-:S04]  /*e530*/  LEA R10, P0, R10, R220, 0x7 ;  /* 0x000000dc0a0a7211 */ /* 0x000fc800078038ff */
[----:B------:R-:W-:-:S05]  /*e540*/  IMAD.U32 R6, RZ, RZ, UR8 ;  /* 0x00000008ff067e24 */ /* 0x000fca000f8e00ff */
[----:B------:R-:W-:Y:S01]  /*e550*/  LEA.HI.X R11, R7, R235, R6, 0x7, P0 ;  /* 0x000000eb070b7211 */ /* 0x000fe200000f3c06 */
[----:B------:R-:W-:Y:S01]  /*e560*/  IMAD.U32 R6, RZ, RZ, UR6 ;  /* 0x00000006ff067e24 */ /* 0x000fe2000f8e00ff */
[----:B------:R-:W-:Y:S02]  /*e570*/  @!P1 LEA R5, P0, R5, R10, 0x6 ;  /* 0x0000000a05059211 */ /* 0x000fe400078030ff */
[----:B------:R-:W-:Y:S02]  /*e580*/  @!P1 IADD3 R7, P3, R10, UR28, RZ ;  /* 0x0000001c0a079c10 */ /* 0x000fe4000ff7e0ff */
        /* <DEDUP_REMOVED lines=35> */
.L_x_270:
[----:B------:R-:W-:Y:S05]  /*e7c0*/  BSYNC B0 ;  /* 0x0000000000007941 */ /* 0x000fea0003800000 */
.L_x_269:
[----:B------:R-:W0:Y:S02]  /*e7d0*/  LDGDEPBAR ;  /* 0x00000000000079af */ /* 0x000e240000000000 */
.L_x_268:
[----:B--2---:R-:W-:Y:S01]  /*e7e0*/  FMNMX.FTZ R6, R36, R68, !PT ;  /* 0x0000004424067209 */ /* 0x004fe20007810000 */
[----:B------:R-:W-:Y:S01]  /*e7f0*/  LDSM.16.MT88.4 R28, [R212+0x4000] ;  /* 0x00400000d41c783b */ /* 0x000fe20000004200 */
[----:B------:R-:W-:Y:S02]  /*e800*/  MOV R10, R98 ;  /* 0x00000062000a7202 */ /* 0x000fe40000000f00 */
[----:B------:R-:W-:Y:S02]  /*e810*/  FMNMX.FTZ R6, R66, R6, !PT ;  /* 0x0000000642067209 */ /* 0x000fe40007810000 */
[----:B------:R-:W-:Y:S02]  /*e820*/  MOV R9, R99 ;  /* 0x0000006300097202 */ /* 0x000fe40000000f00 */
[----:B------:R-:W-:Y:S02]  /*e830*/  FMNMX.FTZ R6, R67, R6, !PT ;  /* 0x0000000643067209 */ /* 0x000fe40007810000 */
[----:B------:R-:W-:-:S02]  /*e840*/  MOV R26, R114 ;  /* 0x00000072001a7202 */ /* 0x000fc40000000f00 */
[----:B------:R-:W-:Y:S02]  /*e850*/  FMNMX.FTZ R6, R70, R6, !PT ;  /* 0x0000000646067209 */ /* 0x000fe40007810000 */
[----:B------:R-:W-:Y:S02]  /*e860*/  MOV R27, R109 ;  /* 0x0000006d001b7202 */ /* 0x000fe40000000f00 */
[----:B------:R-:W-:Y:S02]  /*e870*/  FMNMX.FTZ R6, R73, R6, !PT ;  /* 0x0000000649067209 */ /* 0x000fe40007810000 */
[----:B-1----:R-:W-:Y:S02]  /*e880*/  MOV R14, R101 ;  /* 0x00000065000e7202 */ /* 0x002fe40000000f00 */
[----:B------:R-:W-:Y:S02]  /*e890*/  FMNMX.FTZ R6, R75, R6, !PT ;  /* 0x000000064b067209 */ /* 0x000fe40007810000 */
[----:B------:R-:W-:-:S02]  /*e8a0*/  MOV R12, R100 ;  /* 0x00000064000c7202 */ /* 0x000fc40000000f00 */
[----:B------:R-:W-:Y:S02]  /*e8b0*/  FMNMX.FTZ R6, R76, R6, !PT ;  /* 0x000000064c067209 */ /* 0x000fe40007810000 */
        /* <DEDUP_REMOVED lines=104> */
[----:B------:R-:W-:Y:S01]  /*ef40*/  FFMA.FTZ R81, R8, c[0x0][0x23c], -R5 ;  /* 0x00008f0008517a23 */ /* 0x000fe20000010805 */
[----:B------:R-:W2:Y:S01]  /*ef50*/  MUFU.EX2 R120, R120 ;  /* 0x0000007800787308 */ /* 0x000ea20000000800 */
[----:B------:R-:W-:Y:S01]  /*ef60*/  FADD.FTZ R16, R36, -R16 ;  /* 0x8000001024107221 */ /* 0x000fe20000010000 */
[----:B------:R-:W-:-:S02]  /*ef70*/  FMNMX.FTZ R6, R191, R6, !PT ;  /* 0x00000006bf067209 */ /* 0x000fc40007810000 */
[----:B-1----:R-:W-:Y:S01]  /*ef80*/  F2FP.BF16.PACK_AB R44, R128, R184 ;  /* 0x000000b8802c723e */ /* 0x002fe200000010ff */
[----:B------:R-:W-:Y:S01]  /*ef90*/  FMUL.FTZ R16, R16, c[0x0][0x23c] ;  /* 0x00008f0010107a20 */ /* 0x000fe20000410000 */
[----:B------:R-:W-:Y:S02]  /*efa0*/  FMNMX.FTZ R6, R190, R6, !PT ;  /* 0x00000006be067209 */ /* 0x000fe40007810000 */
[----:B------:R-:W-:Y:S02]  /*efb0*/  MUFU.EX2 R115, R115 ;  /* 0x0000007300737308 */ /* 0x000fe40000000800 */
[----:B------:R-:W-:-:S04]  /*efc0*/  FMNMX.FTZ R6, R189, R6, !PT ;  /* 0x00000006bd067209 */ /* 0x000fc80007810000 */
[----:B------:R-:W-:Y:S02]  /*efd0*/  FMNMX.FTZ R6, R203, R6, !PT ;  /* 0x00000006cb067209 */ /* 0x000fe40007810000 */
[----:B--2---:R-:W-:Y:S01]  /*efe0*/  F2FP.BF16.PACK_AB R46, R120, R127 ;  /* 0x0000007f782e723e */ /* 0x004fe200000010ff */
[----:B------:R-:W-:Y:S01]  /*eff0*/  MUFU.EX2 R114, R114 ;  /* 0x0000007200727308 */ /* 0x000fe20000000800 */
[----:B------:R-:W-:-:S05]  /*f000*/  FMNMX.FTZ R6, R250, R6, !PT ;  /* 0x00000006fa067209 */ /* 0x000fca0007810000 */
[----:B------:R-:W1:Y:S02]  /*f010*/  SHFL.BFLY PT, R7, R6, 0x2, 0x1f ;  /* 0x0c401f0006077f89 */ /* 0x000e6400000e0000 */
[----:B------:R-:W-:Y:S08]  /*f020*/  MUFU.EX2 R105, R105 ;  /* 0x0000006900697308 */ /* 0x000ff00000000800 */
[----:B------:R-:W-:Y:S08]  /*f030*/  MUFU.EX2 R104, R104 ;  /* 0x0000006800687308 */ /* 0x000ff00000000800 */
[----:B------:R-:W-:Y:S01]  /*f040*/  MUFU.EX2 R103, R103 ;  /* 0x0000006700677308 */ /* 0x000fe20000000800 */
[----:B-1----:R-:W-:-:S02]  /*f050*/  FMNMX.FTZ R108, R6, R7, !PT ;  /* 0x00000007066c7209 */ /* 0x002fc40007810000 */
[----:B------:R-:W-:-:S05]  /*f060*/  FMNMX.FTZ R7, R2, R125, !PT ;  /* 0x0000007d02077209 */ /* 0x000fca0007810000 */
        /* <DEDUP_REMOVED lines=10> */
[----:B------:R-:W-:Y:S01]  /*f110*/  MUFU.EX2 R95, R95 ;  /* 0x0000005f005f7308 */ /* 0x000fe20000000800 */
[----:B------:R-:W-:Y:S02]  /*f120*/  FSEL R24, R108, RZ, P2 ;  /* 0x000000ff6c187208 */ /* 0x000fe40001000000 */
[----:B------:R-:W-:Y:S02]  /*f130*/  FMNMX.FTZ R4, R111, R6, !PT ;  /* 0x000000066f047209 */ /* 0x000fe40007810000 */
[----:B------:R-:W-:Y:S01]  /*f140*/  FSEL R251, R251, RZ, P2 ;  /* 0x000000fffbfb7208 */ /* 0x000fe20001000000 */
[----:B------:R-:W-:Y:S01]  /*f150*/  FADD.FTZ R24, R3, -R24 ;  /* 0x8000001803187221 */ /* 0x000fe20000010000 */
[----:B------:R-:W-:Y:S01]  /*f160*/  FMNMX.FTZ R4, R110, R4, !PT ;  /* 0x000000046e047209 */ /* 0x000fe20007810000 */
[----:B------:R-:W-:Y:S02]  /*f170*/  MUFU.EX2 R94, R94 ;  /* 0x0000005e005e7308 */ /* 0x000fe40000000800 */
        /* <DEDUP_REMOVED lines=26> */
[----:B------:R-:W-:Y:S01]  /*f320*/  FMUL.FTZ R24, R24, c[0x0][0x23c] ;  /* 0x00008f0018187a20 */ /* 0x000fe20000410000 */
        /* <DEDUP_REMOVED lines=9> */
[----:B------:R-:W1:Y:S01]  /*f3c0*/  MUFU.EX2 R126, R126 ;  /* 0x0000007e007e7308 */ /* 0x000e620000000800 */
        /* <DEDUP_REMOVED lines=15> */
[----:B------:R-:W2:Y:S01]  /*f4c0*/  MUFU.EX2 R113, R113 ;  /* 0x0000007100717308 */ /* 0x000ea20000000800 */
        /* <DEDUP_REMOVED lines=44> */
[----:B-1----:R-:W-:Y:S01]  /*f790*/  F2FP.BF16.PACK_AB R45, R126, R183 ;  /* 0x000000b77e2d723e */ /* 0x002fe200000010ff */
[----:B------:R-:W1:Y:S01]  /*f7a0*/  SHFL.BFLY PT, R107, R5, 0x2, 0x1f ;  /* 0x0c401f00056b7f89 */ /* 0x000e6200000e0000 */
[----:B------:R-:W-:Y:S02]  /*f7b0*/  FMNMX.FTZ R4, R175, R4, !PT ;  /* 0x00000004af047209 */ /* 0x000fe40007810000 */
[----:B--2---:R-:W-:-:S02]  /*f7c0*/  F2FP.BF16.PACK_AB R47, R113, R119 ;  /* 0x00000077712f723e */ /* 0x004fc400000010ff */
[----:B------:R-:W-:Y:S01]  /*f7d0*/  FMNMX.FTZ R4, R165, R4, !PT ;  /* 0x00000004a5047209 */ /* 0x000fe20007810000 */
[----:B------:R-:W-:Y:S03]  /*f7e0*/  MUFU.EX2 R73, R73 ;  /* 0x0000004900497308 */ /* 0x000fe60000000800 */
[----:B------:R-:W-:-:S04]  /*f7f0*/  FMNMX.FTZ R4, R164, R4, !PT ;  /* 0x00000004a4047209 */ /* 0x000fc80007810000 */
[----:B------:R-:W-:Y:S01]  /*f800*/  FMNMX.FTZ R4, R131, R4, !PT ;  /* 0x0000000483047209 */ /* 0x000fe20007810000 */
[----:B------:R-:W-:Y:S03]  /*f810*/  MUFU.EX2 R72, R72 ;  /* 0x0000004800487308 */ /* 0x000fe60000000800 */
[----:B------:R-:W-:-:S05]  /*f820*/  FMNMX.FTZ R4, R130, R4, !PT ;  /* 0x0000000482047209 */ /* 0x000fca0007810000 */
[----:B------:R-:W2:Y:S01]  /*f830*/  SHFL.BFLY PT, R6, R4, 0x2, 0x1f ;  /* 0x0c401f0004067f89 */ /* 0x000ea200000e0000 */
[----:B------:R-:W-:Y:S01]  /*f840*/  MUFU.EX2 R71, R71 ;  /* 0x0000004700477308 */ /* 0x000fe20000000800 */
[----:B-1----:R-:W-:-:S05]  /*f850*/  FMNMX.FTZ R107, R5, R107, !PT ;  /* 0x0000006b056b7209 */ /* 0x002fca0007810000 */
[----:B------:R-:W1:Y:S02]  /*f860*/  SHFL.BFLY PT, R5, R107, 0x1, 0x1f ;  /* 0x0c201f006b057f89 */ /* 0x000e6400000e0000 */
[----:B------:R-:W-:Y:S08]  /*f870*/  MUFU.EX2 R70, R70 ;  /* 0x0000004600467308 */ /* 0x000ff00000000800 */
[----:B------:R-:W-:Y:S01]  /*f880*/  MUFU.EX2 R69, R69 ;  /* 0x0000004500457308 */ /* 0x000fe20000000800 */
[----:B--2---:R-:W-:-:S07]  /*f890*/  FMNMX.FTZ R4, R4, R6, !PT ;  /* 0x0000000604047209 */ /* 0x004fce0007810000 */
[----:B------:R-:W-:Y:S01]  /*f8a0*/  MUFU.EX2 R93, R93 ;  /* 0x0000005d005d7308 */ /* 0x000fe20000000800 */
[----:B-1----:R-:W-:Y:S02]  /*f8b0*/  FMNMX.FTZ R107, R107, R5, !PT ;  /* 0x000000056b6b7209 */ /* 0x002fe40007810000 */
[----:B------:R-:W1:Y:S05]  /*f8c0*/  SHFL.BFLY PT, R5, R4, 0x1, 0x1f ;  /* 0x0c201f0004057f89 */ /* 0x000e6a00000e0000 */
[----:B------:R-:W-:Y:S01]  /*f8d0*/  MUFU.EX2 R92, R92 ;  /* 0x0000005c005c7308 */ /* 0x000fe20000000800 */
[C---:B------:R-:W-:Y:S01]  /*f8e0*/  FSETP.NEU.FTZ.AND P1, PT, R107.reuse, -INF , PT ;  /* 0xff8000006b00780b */ /* 0x040fe20003f3d000 */
[----:B------:R-:W-:-:S05]  /*f8f0*/  FMUL.FTZ R182, R107, c[0x0][0x23c] ;  /* 0x00008f006bb67a20 */ /* 0x000fca0000410000 */
[----:B------:R-:W-:Y:S01]  /*f900*/  FSEL R182, R182, RZ, P1 ;  /* 0x000000ffb6b67208 */ /* 0x000fe20000800000 */
[----:B------:R-:W-:Y:S04]  /*f910*/  MUFU.EX2 R68, R68 ;  /* 0x0000004400447308 */ /* 0x000fe80000000800 */
[--C-:B------:R-:W-:Y:S02]  /*f920*/  FFMA.FTZ R179, R125, c[0x0][0x23c], -R182.reuse ;  /* 0x00008f007db37a23 */ /* 0x100fe400000108b6 */
[--C-:B------:R-:W-:Y:S02]  /*f930*/  FFMA.FTZ R125, R106, c[0x0][0x23c], -R182.reuse ;  /* 0x00008f006a7d7a23 */ /* 0x100fe400000108b6 */
[--C-:B------:R-:W-:Y:S01]  /*f940*/  FFMA.FTZ R118, R118, c[0x0][0x23c], -R182.reuse ;  /* 0x00008f0076767a23 */ /* 0x100fe200000108b6 */
[----:B------:R-:W-:Y:S01]  /*f950*/  MUFU.EX2 R67, R67 ;  /* 0x0000004300437308 */ /* 0x000fe20000000800 */
[----:B------:R-:W-:-:S02]  /*f960*/  FFMA.FTZ R111, R111, c[0x0][0x23c], -R182 ;  /* 0x00008f006f6f7a23 */ /* 0x000fc400000108b6 */
[--C-:B------:R-:W-:Y:S02]  /*f970*/  FFMA.FTZ R129, R129, c[0x0][0x23c], -R182.reuse ;  /* 0x00008f0081817a23 */ /* 0x100fe400000108b6 */
[--C-:B------:R-:W-:Y:S01]  /*f980*/  FFMA.FTZ R110, R110, c[0x0][0x23c], -R182.reuse ;  /* 0x00008f006e6e7a23 */ /* 0x100fe200000108b6 */
[----:B-1----:R-:W-:Y:S01]  /*f990*/  FMNMX.FTZ R106, R4, R5, !PT ;  /* 0x00000005046a7209 */ /* 0x002fe20007810000 */
[----:B------:R-:W-:Y:S01]  /*f9a0*/  FFMA.FTZ R172, R51, c[0x0][0x23c], -R182 ;  /* 0x00008f0033ac7a23 */ /* 0x000fe200000108b6 */
[----:B------:R-:W-:Y:S01]  /*f9b0*/  FSEL R4, R107, RZ, P1 ;  /* 0x000000ff6b047208 */ /* 0x000fe20000800000 */
[----:B------:R-:W-:Y:S01]  /*f9c0*/  MUFU.EX2 R179, R179 ;  /* 0x000000b300b37308 */ /* 0x000fe20000000800 */
[C---:B------:R-:W-:Y:S01]  /*f9d0*/  FSETP.NEU.FTZ.AND P0, PT, R106.reuse, -INF , PT ;  /* 0xff8000006a00780b */ /* 0x040fe20003f1d000 */
[----:B------:R-:W-:Y:S02]  /*f9e0*/  FMUL.FTZ R167, R106, c[0x0][0x23c] ;  /* 0x00008f006aa77a20 */ /* 0x000fe40000410000 */
[----:B------:R-:W-:Y:S01]  /*f9f0*/  FADD.FTZ R2, R2, -R4 ;  /* 0x8000000402027221 */ /* 0x000fe20000010000 */
[----:B------:R-:W-:Y:S01]  /*fa00*/  FSEL R4, R106, RZ, P0 ;  /* 0x000000ff6a047208 */ /* 0x000fe20000000000 */
[----:B------:R-:W-:Y:S01]  /*fa10*/  FFMA.FTZ R169, R54, c[0x0][0x23c], -R182 ;  /* 0x00008f0036a97a23 */ /* 0x000fe200000108b6 */
[----:B------:R-:W-:Y:S01]  /*fa20*/  FSEL R167, R167, RZ, P0 ;  /* 0x000000ffa7a77208 */ /* 0x000fe20000000000 */
[----:B------:R-:W-:Y:S01]  /*fa30*/  FMUL.FTZ R2, R2, c[0x0][0x23c] ;  /* 0x00008f0002027a20 */ /* 0x000fe20000410000 */
[----:B------:R-:W1:Y:S01]  /*fa40*/  MUFU.EX2 R125, R125 ;  /* 0x0000007d007d7308 */ /* 0x000e620000000800 */
[----:B------:R-:W-:Y:S01]  /*fa50*/  FADD.FTZ R4, R0, -R4 ;  /* 0x8000000400047221 */ /* 0x000fe20000010000 */
[----:B------:R-:W-:Y:S01]  /*fa60*/  F2FP.BF16.PACK_AB R54, R104, R105 ;  /* 0x000000696836723e */ /* 0x000fe200000010ff */
[----:B------:R-:W-:-:S02]  /*fa70*/  FFMA.FTZ R166, R124, c[0x0][0x23c], -R167 ;  /* 0x00008f007ca67a23 */ /* 0x000fc400000108a7 */
[----:B------:R-:W-:Y:S02]  /*fa80*/  FMUL.FTZ R4, R4, c[0x0][0x23c] ;  /* 0x00008f0004047a20 */ /* 0x000fe40000410000 */
[--C-:B------:R-:W-:Y:S01]  /*fa90*/  FFMA.FTZ R124, R123, c[0x0][0x23c], -R167.reuse ;  /* 0x00008f007b7c7a23 */ /* 0x100fe200000108a7 */
[----:B------:R-:W2:Y:S01]  /*faa0*/  MUFU.EX2 R180, R2 ;  /* 0x0000000200b47308 */ /* 0x000ea20000000800 */
[--C-:B------:R-:W-:Y:S02]  /*fab0*/  FFMA.FTZ R117, R117, c[0x0][0x23c], -R167.reuse ;  /* 0x00008f0075757a23 */ /* 0x100fe400000108a7 */
[--C-:B------:R-:W-:Y:S02]  /*fac0*/  FFMA.FTZ R116, R116, c[0x0][0x23c], -R167.reuse ;  /* 0x00008f0074747a23 */ /* 0x100fe400000108a7 */
[----:B------:R-:W-:Y:S02]  /*fad0*/  FFMA.FTZ R0, R122, c[0x0][0x23c], -R182 ;  /* 0x00008f007a007a23 */ /* 0x000fe400000108b6 */
[--C-:B------:R-:W-:Y:S01]  /*fae0*/  FFMA.FTZ R122, R39, c[0x0][0x23c], -R167.reuse ;  /* 0x00008f00277a7a23 */ /* 0x100fe200000108a7 */
[----:B------:R-:W3:Y:S01]  /*faf0*/  MUFU.EX2 R168, R4 ;  /* 0x0000000400a87308 */ /* 0x000ee20000000800 */
[--C-:B------:R-:W-:Y:S01]  /*fb00*/  FFMA.FTZ R123, R37, c[0x0][0x23c], -R167.reuse ;  /* 0x00008f00257b7a23 */ /* 0x100fe200000108a7 */
[----:B-1----:R-:W-:Y:S01]  /*fb10*/  F2FP.BF16.PACK_AB R20, R125, R179 ;  /* 0x000000b37d14723e */ /* 0x002fe200000010ff */
[----:B------:R-:W-:-:S02]  /*fb20*/  FFMA.FTZ R174, R50, c[0x0][0x23c], -R167 ;  /* 0x00008f0032ae7a23 */ /* 0x000fc400000108a7 */
[--C-:B------:R-:W-:Y:S02]  /*fb30*/  FFMA.FTZ R173, R49, c[0x0][0x23c], -R167.reuse ;  /* 0x00008f0031ad7a23 */ /* 0x100fe400000108a7 */
[--C-:B------:R-:W-:Y:S01]  /*fb40*/  FFMA.FTZ R176, R48, c[0x0][0x23c], -R167.reuse ;  /* 0x00008f0030b07a23 */ /* 0x100fe200000108a7 */
[----:B------:R-:W-:Y:S01]  /*fb50*/  MUFU.EX2 R118, R118 ;  /* 0x0000007600767308 */ /* 0x000fe20000000800 */
[----:B--2---:R-:W-:Y:S01]  /*fb60*/  FMUL.FTZ R13, R153, R180 ;  /* 0x000000b4990d7220 */ /* 0x004fe20000410000 */
[----:B------:R-:W-:Y:S01]  /*fb70*/  MOV R153, R14 ;  /* 0x0000000e00997202 */ /* 0x000fe20000000f00 */
[----:B------:R-:W-:Y:S01]  /*fb80*/  FMUL.FTZ R17, R141, R180 ;  /* 0x000000b48d117220 */ /* 0x000fe20000410000 */
[----:B------:R-:W-:Y:S01]  /*fb90*/  MOV R141, R18 ;  /* 0x00000012008d7202 */ /* 0x000fe20000000f00 */
[----:B------:R-:W-:Y:S01]  /*fba0*/  FFMA.FTZ R2, R121, c[0x0][0x23c], -R182 ;  /* 0x00008f0079027a23 */ /* 0x000fe200000108b6 */
[----:B------:R-:W-:Y:S01]  /*fbb0*/  LDSM.16.MT88.4 R48, [R211+0x4800] ;  /* 0x00480000d330783b */ /* 0x000fe20000004200 */
[----:B------:R-:W-:Y:S01]  /*fbc0*/  FFMA.FTZ R121, R38, c[0x0][0x23c], -R167 ;  /* 0x00008f0026797a23 */ /* 0x000fe200000108a7 */
[----:B------:R-:W1:Y:S01]  /*fbd0*/  MUFU.EX2 R111, R111 ;  /* 0x0000006f006f7308 */ /* 0x000e620000000800 */
[-C--:B---3--:R-:W-:Y:S01]  /*fbe0*/  FMUL.FTZ R14, R154, R168.reuse ;  /* 0x000000a89a0e7220 */ /* 0x088fe20000410000 */
[----:B------:R-:W2:Y:S01]  /*fbf0*/  LDSM.16.MT88.4 R4, [R211+0x4000] ;  /* 0x00400000d304783b */ /* 0x000ea20000004200 */
[----:B------:R-:W-:Y:S01]  /*fc00*/  MOV R154, R15 ;  /* 0x0000000f009a7202 */ /* 0x000fe20000000f00 */
[----:B------:R-:W-:Y:S01]  /*fc10*/  FMUL.FTZ R11, R159, R168 ;  /* 0x000000a89f0b7220 */ /* 0x000fe20000410000 */
[----:B------:R-:W-:Y:S01]  /*fc20*/  MOV R159, R12 ;  /* 0x0000000c009f7202 */ /* 0x000fe20000000f00 */
[----:B------:R-:W-:Y:S01]  /*fc30*/  FMUL.FTZ R15, R155, R168 ;  /* 0x000000a89b0f7220 */ /* 0x000fe20000410000 */
[----:B------:R-:W-:Y:S01]  /*fc40*/  MOV R155, R34 ;  /* 0x00000022009b7202 */ /* 0x000fe20000000f00 */
[----:B------:R-:W-:Y:S01]  /*fc50*/  MUFU.EX2 R166, R166 ;  /* 0x000000a600a67308 */ /* 0x000fe20000000800 */
[----:B------:R-:W-:Y:S01]  /*fc60*/  FMUL.FTZ R18, R142, R168 ;  /* 0x000000a88e127220 */ /* 0x000fe20000410000 */
[----:B------:R-:W-:Y:S01]  /*fc70*/  MOV R142, R33 ;  /* 0x00000021008e7202 */ /* 0x000fe20000000f00 */
[-C--:B------:R-:W-:Y:S01]  /*fc80*/  FMUL.FTZ R12, R152, R180.reuse ;  /* 0x000000b4980c7220 */ /* 0x080fe20000410000 */
[----:B------:R-:W-:Y:S01]  /*fc90*/  LDSM.16.MT88.4 R32, [R212+0x4400] ;  /* 0x00440000d420783b */ /* 0x000fe20000004200 */
[-C--:B------:R-:W-:Y:S01]  /*fca0*/  FMUL.FTZ R8, R156, R180.reuse ;  /* 0x000000b49c087220 */ /* 0x080fe20000410000 */
[----:B------:R-:W-:Y:S01]  /*fcb0*/  MOV R156, R19 ;  /* 0x00000013009c7202 */ /* 0x000fe20000000f00 */
[----:B------:R-:W-:Y:S01]  /*fcc0*/  FMUL.FTZ R9, R157, R180 ;  /* 0x000000b49d097220 */ /* 0x000fe20000410000 */
[----:B------:R-:W3:Y:S01]  /*fcd0*/  MUFU.EX2 R124, R124 ;  /* 0x0000007c007c7308 */ /* 0x000ee20000000800 */
[----:B------:R-:W4:Y:S01]  /*fce0*/  LDSM.16.MT88.4 R36, [R211+0x4400] ;  /* 0x00440000d324783b */ /* 0x000f220000004200 */
[----:B-1----:R-:W-:Y:S01]  /*fcf0*/  F2FP.BF16.PACK_AB R22, R111, R118 ;  /* 0x000000766f16723e */ /* 0x002fe200000010ff */
[-C--:B------:R-:W-:Y:S01]  /*fd00*/  FMUL.FTZ R10, R158, R168.reuse ;  /* 0x000000a89e0a7220 */ /* 0x080fe20000410000 */
[----:B------:R-:W-:Y:S01]  /*fd10*/  MOV R158, R27 ;  /* 0x0000001b009e7202 */ /* 0x000fe20000000f00 */
[----:B------:R-:W-:Y:S01]  /*fd20*/  FMUL.FTZ R19, R143, R168 ;  /* 0x000000a88f137220 */ /* 0x000fe20000410000 */
[----:B------:R-:W-:Y:S01]  /*fd30*/  MOV R157, R26 ;  /* 0x0000001a009d7202 */ /* 0x000fe20000000f00 */
[-C--:B------:R-:W-:Y:S01]  /*fd40*/  FMUL.FTZ R136, R136, R180.reuse ;  /* 0x000000b488887220 */ /* 0x080fe20000410000 */
[----:B------:R-:W-:Y:S01]  /*fd50*/  MUFU.EX2 R117, R117 ;  /* 0x0000007500757308 */ /* 0x000fe20000000800 */
[----:B------:R-:W-:Y:S01]  /*fd60*/  FMUL.FTZ R137, R137, R180 ;  /* 0x000000b489897220 */ /* 0x000fe20000410000 */
[----:B------:R-:W-:Y:S01]  /*fd70*/  MOV R143, R25 ;  /* 0x00000019008f7202 */ /* 0x000fe20000000f00 */
[----:B------:R-:W-:-:S02]  /*fd80*/  FMUL.FTZ R138, R138, R168 ;  /* 0x000000a88a8a7220 */ /* 0x000fc40000410000 */
[----:B------:R-:W-:Y:S02]  /*fd90*/  FMUL.FTZ R139, R139, R168 ;  /* 0x000000a88b8b7220 */ /* 0x000fe40000410000 */
[--C-:B------:R-:W-:Y:S01]  /*fda0*/  FFMA.FTZ R170, R53, c[0x0][0x23c], -R182.reuse ;  /* 0x00008f0035aa7a23 */ /* 0x100fe200000108b6 */
[----:B------:R-:W1:Y:S01]  /*fdb0*/  MUFU.EX2 R116, R116 ;  /* 0x0000007400747308 */ /* 0x000e620000000800 */
[----:B---3--:R-:W-:Y:S01]  /*fdc0*/  F2FP.BF16.PACK_AB R21, R124, R166 ;  /* 0x000000a67c15723e */ /* 0x008fe200000010ff */
[--C-:B------:R-:W-:Y:S01]  /*fdd0*/  FFMA.FTZ R171, R52, c[0x0][0x23c], -R182.reuse ;  /* 0x00008f0034ab7a23 */ /* 0x100fe200000108b6 */
[----:B------:R-:W-:Y:S01]  /*fde0*/  F2FP.BF16.PACK_AB R52, R114, R115 ;  /* 0x000000737234723e */ /* 0x000fe200000010ff */
[----:B------:R-:W-:Y:S01]  /*fdf0*/  FFMA.FTZ R177, R177, c[0x0][0x23c], -R167 ;  /* 0x00008f00b1b17a23 */ /* 0x000fe200000108a7 */
[----:B------:R-:W-:Y:S01]  /*fe00*/  F2FP.BF16.PACK_AB R53, R79, R112 ;  /* 0x000000704f35723e */ /* 0x000fe200000010ff */
[--C-:B------:R-:W-:Y:S02]  /*fe10*/  FFMA.FTZ R252, R252, c[0x0][0x23c], -R182.reuse ;  /* 0x00008f00fcfc7a23 */ /* 0x100fe400000108b6 */
[----:B------:R3:W5:Y:S01]  /*fe20*/  MUFU.EX2 R152, R16 ;  /* 0x0000001000987308 */ /* 0x0007620000000800 */
[----:B------:R-:W-:-:S02]  /*fe30*/  FFMA.FTZ R249, R249, c[0x0][0x23c], -R182 ;  /* 0x00008f00f9f97a23 */ /* 0x000fc400000108b6 */
[--C-:B------:R-:W-:Y:S02]  /*fe40*/  FFMA.FTZ R247, R247, c[0x0][0x23c], -R182.reuse ;  /* 0x00008f00f7f77a23 */ /* 0x100fe400000108b6 */
[--C-:B------:R-:W-:Y:S02]  /*fe50*/  FFMA.FTZ R246, R246, c[0x0][0x23c], -R167.reuse ;  /* 0x00008f00f6f67a23 */ /* 0x100fe400000108a7 */
[--C-:B------:R-:W-:Y:S01]  /*fe60*/  FFMA.FTZ R245, R245, c[0x0][0x23c], -R167.reuse ;  /* 0x00008f00f5f57a23 */ /* 0x100fe200000108a7 */
[----:B-1----:R-:W-:Y:S01]  /*fe70*/  F2FP.BF16.PACK_AB R23, R116, R117 ;  /* 0x000000757417723e */ /* 0x002fe200000010ff */
[----:B------:R1:W-:Y:S01]  /*fe80*/  MUFU.EX2 R3, R129 ;  /* 0x0000008100037308 */ /* 0x0003e20000000800 */
[--C-:B------:R-:W-:Y:S02]  /*fe90*/  FFMA.FTZ R244, R244, c[0x0][0x23c], -R167.reuse ;  /* 0x00008f00f4f47a23 */ /* 0x100fe400000108a7 */
[----:B------:R-:W-:Y:S02]  /*fea0*/  FFMA.FTZ R243, R243, c[0x0][0x23c], -R167 ;  /* 0x00008f00f3f37a23 */ /* 0x000fe400000108a7 */
[----:B------:R-:W-:Y:S01]  /*feb0*/  FFMA.FTZ R239, R239, c[0x0][0x23c], -R182 ;  /* 0x00008f00efef7a23 */ /* 0x000fe200000108b6 */
[----:B------:R-:W-:Y:S01]  /*fec0*/  HMMA.16816.F32.BF16 R8, R20, R28, R8 ;  /* 0x0000001c1408723c */ /* 0x000fe20000041808 */
[----:B---3--:R-:W-:Y:S01]  /*fed0*/  FMUL.FTZ R16, R140, R180 ;  /* 0x000000b48c107220 */ /* 0x008fe20000410000 */
[----:B------:R-:W-:Y:S01]  /*fee0*/  MUFU.EX2 R110, R110 ;  /* 0x0000006e006e7308 */ /* 0x000fe20000000800 */
[----:B-----5:R-:W-:-:S02]  /*fef0*/  FMUL.FTZ R40, R144, R152 ;  /* 0x0000009890287220 */ /* 0x020fc40000410000 */
[-C--:B------:R-:W-:Y:S02]  /*ff00*/  FMUL.FTZ R41, R145, R152.reuse ;  /* 0x0000009891297220 */ /* 0x080fe40000410000 */
[-C--:B------:R-:W-:Y:S01]  /*ff10*/  FMUL.FTZ R25, R161, R152.reuse ;  /* 0x00000098a1197220 */ /* 0x080fe20000410000 */
[C---:B------:R-:W-:Y:S01]  /*ff20*/  HMMA.16816.F32.BF16 R12, R20.reuse, R30, R12 ;  /* 0x0000001e140c723c */ /* 0x040fe2000004180c */
[----:B------:R-:W-:Y:S01]  /*ff30*/  FMUL.FTZ R148, R148, R152 ;  /* 0x0000009894947220 */ /* 0x000fe20000410000 */
[----:B------:R-:W3:Y:S01]  /*ff40*/  MUFU.EX2 R140, R24 ;  /* 0x00000018008c7308 */ /* 0x000ee20000000800 */
[----:B-1----:R-:W-:Y:S01]  /*ff50*/  FFMA.FTZ R129, R55, c[0x0][0x23c], -R167 ;  /* 0x00008f0037817a23 */ /* 0x002fe200000108a7 */
[----:B------:R-:W-:Y:S01]  /*ff60*/  F2FP.BF16.PACK_AB R55, R77, R78 ;  /* 0x0000004e4d37723e */ /* 0x000fe200000010ff */
[-C--:B------:R-:W-:Y:S02]  /*ff70*/  FMUL.FTZ R149, R149, R152.reuse ;  /* 0x0000009895957220 */ /* 0x080fe40000410000 */
[-C--:B------:R-:W-:Y:S01]  /*ff80*/  FMUL.FTZ R132, R132, R152.reuse ;  /* 0x0000009884847220 */ /* 0x080fe20000410000 */
[----:B--2---:R-:W-:Y:S01]  /*ff90*/  HMMA.16816.F32.BF16 R16, R20, R4, R16 ;  /* 0x000000041410723c */ /* 0x004fe20000041810 */
[----:B------:R-:W-:Y:S01]  /*ffa0*/  FMUL.FTZ R133, R133, R152 ;  /* 0x0000009885857220 */ /* 0x000fe20000410000 */
[----:B------:R-:W1:Y:S01]  /*ffb0*/  MUFU.EX2 R0, R0 ;  /* 0x0000000000007308 */ /* 0x000e620000000800 */
[----:B------:R-:W-:-:S02]  /*ffc0*/  FFMA.FTZ R238, R238, c[0x0][0x23c], -R182 ;  /* 0x00008f00eeee7a23 */ /* 0x000fc400000108b6 */
[--C-:B------:R-:W-:Y:S02]  /*ffd0*/  FFMA.FTZ R202, R202, c[0x0][0x23c], -R182.reuse ;  /* 0x00008f00caca7a23 */ /* 0x100fe400000108b6 */
[----:B------:R-:W-:Y:S01]  /*ffe0*/  FFMA.FTZ R200, R200, c[0x0][0x23c], -R182 ;  /* 0x00008f00c8c87a23 */ /* 0x000fe200000108b6 */
[----:B------:R-:W-:Y:S01]  /*fff0*/  HMMA.16816.F32.BF16 R20, R20, R6, R136 ;  /* 0x000000061414723c */ /* 0x000fe20000041888 */
[----:B------:R-:W-:Y:S01]  /*10000*/  FFMA.FTZ R198, R198, c[0x0][0x23c], -R167 ;  /* 0x00008f00c6c67a23 */ /* 0x000fe200000108a7 */
[----:B------:R-:W-:Y:S01]  /*10010*/  MUFU.EX2 R2, R2 ;  /* 0x0000000200027308 */ /* 0x000fe20000000800 */
[-C--:B---3--:R-:W-:Y:S02]  /*10020*/  FMUL.FTZ R42, R146, R140.reuse ;  /* 0x0000008c922a7220 */ /* 0x088fe40000410000 */
[----:B------:R-:W-:Y:S02]  /*10030*/  FMUL.FTZ R43, R147, R140 ;  /* 0x0000008c932b7220 */ /* 0x000fe40000410000 */
[----:B------:R-:W-:-:S02]  /*10040*/  FMUL.FTZ R24, R160, R152 ;  /* 0x00000098a0187220 */ /* 0x000fc40000410000 */
[-C--:B------:R-:W-:Y:S01]  /*10050*/  FMUL.FTZ R26, R162, R140.reuse ;  /* 0x0000008ca21a7220 */ /* 0x080fe20000410000 */
[----:B------:R-:W-:Y:S01]  /*10060*/  MUFU.EX2 R122, R122 ;  /* 0x0000007a007a7308 */ /* 0x000fe20000000800 */
[-C--:B------:R-:W-:Y:S01]  /*10070*/  FMUL.FTZ R27, R163, R140.reuse ;  /* 0x0000008ca31b7220 */ /* 0x080fe20000410000 */
[C---:B------:R-:W-:Y:S01]  /*10080*/  HMMA.16816.F32.BF16 R40, R44.reuse, R4, R40 ;  /* 0x000000042c28723c */ /* 0x040fe20000041828 */
[-C--:B------:R-:W-:Y:S02]  /*10090*/  FMUL.FTZ R150, R150, R140.reuse ;  /* 0x0000008c96967220 */ /* 0x080fe40000410000 */
[-C--:B------:R-:W-:Y:S02]  /*100a0*/  FMUL.FTZ R151, R151, R140.reuse ;  /* 0x0000008c97977220 */ /* 0x080fe40000410000 */
[-C--:B------:R-:W-:Y:S01]  /*100b0*/  FMUL.FTZ R134, R134, R140.reuse ;  /* 0x0000008c86867220 */ /* 0x080fe20000410000 */
[----:B------:R-:W2:Y:S01]  /*100c0*/  MUFU.EX2 R121, R121 ;  /* 0x0000007900797308 */ /* 0x000ea20000000800 */
[----:B------:R-:W-:Y:S01]  /*100d0*/  FMUL.FTZ R135, R135, R140 ;  /* 0x0000008c87877220 */ /* 0x000fe20000410000 */
[----:B------:R-:W-:Y:S01]  /*100e0*/  HMMA.16816.F32.BF16 R24, R44, R28, R24 ;  /* 0x0000001c2c18723c */ /* 0x000fe20000041818 */
[----:B------:R-:W-:-:S02]  /*100f0*/  FFMA.FTZ R197, R197, c[0x0][0x23c], -R167 ;  /* 0x00008f00c5c57a23 */ /* 0x000fc400000108a7 */
[--C-:B------:R-:W-:Y:S02]  /*10100*/  FFMA.FTZ R196, R196, c[0x0][0x23c], -R167.reuse ;  /* 0x00008f00c4c47a23 */ /* 0x100fe400000108a7 */
[----:B------:R-:W-:Y:S01]  /*10110*/  FFMA.FTZ R195, R195, c[0x0][0x23c], -R167 ;  /* 0x00008f00c3c37a23 */ /* 0x000fe200000108a7 */
[----:B------:R-:W-:Y:S01]  /*10120*/  MUFU.EX2 R123, R123 ;  /* 0x0000007b007b7308 */ /* 0x000fe20000000800 */
[----:B------:R-:W-:Y:S01]  /*10130*/  FFMA.FTZ R152, R242, R152, R184 ;  /* 0x00000098f2987223 */ /* 0x000fe200000100b8 */
[C---:B------:R-:W-:Y:S01]  /*10140*/  HMMA.16816.F32.BF16 R28, R44.reuse, R30, R148 ;  /* 0x0000001e2c1c723c */ /* 0x040fe20000041894 */
[----:B------:R-:W-:Y:S01]  /*10150*/  FFMA.FTZ R140, R241, R140, R183 ;  /* 0x0000008cf18c7223 */ /* 0x000fe200000100b7 */
[----:B------:R-:W-:Y:S01]  /*10160*/  LDSM.16.MT88.4 R148, [R212+0x5c00] ;  /* 0x005c0000d494783b */ /* 0x000fe20000004200 */
[----:B------:R-:W-:Y:S02]  /*10170*/  FFMA.FTZ R180, R240, R180, R179 ;  /* 0x000000b4f0b47223 */ /* 0x000fe400000100b3 */
[----:B------:R-:W-:Y:S01]  /*10180*/  FFMA.FTZ R166, R233, R168, R166 ;  /* 0x000000a8e9a67223 */ /* 0x000fe200000100a6 */
[----:B------:R-:W3:Y:S01]  /*10190*/  MUFU.EX2 R129, R129 ;  /* 0x0000008100817308 */ /* 0x000ee20000000800 */
[----:B------:R-:W-:Y:S01]  /*101a0*/  FADD.FTZ R152, R128, R152 ;  /* 0x0000009880987221 */ /* 0x000fe20000010000 */
[----:B------:R-:W-:Y:S01]  /*101b0*/  HMMA.16816.F32.BF16 R4, R44, R6, R132 ;  /* 0x000000062c04723c */ /* 0x000fe20000041884 */
[----:B------:R-:W-:-:S02]  /*101c0*/  FADD.FTZ R140, R126, R140 ;  /* 0x0000008c7e8c7221 */ /* 0x000fc40000010000 */
[----:B------:R-:W-:Y:S02]  /*101d0*/  FADD.FTZ R180, R125, R180 ;  /* 0x000000b47db47221 */ /* 0x000fe40000010000 */
[----:B------:R-:W-:Y:S01]  /*101e0*/  FADD.FTZ R124, R124, R166 ;  /* 0x000000a67c7c7221 */ /* 0x000fe20000010000 */
[----:B------:R-:W-:Y:S01]  /*101f0*/  MUFU.EX2 R169, R169 ;  /* 0x000000a900a97308 */ /* 0x000fe20000000800 */
[----:B-1----:R-:W-:Y:S01]  /*10200*/  F2FP.BF16.PACK_AB R44, R0, R110 ;  /* 0x0000006e002c723e */ /* 0x002fe200000010ff */
[C---:B----4-:R-:W-:Y:S01]  /*10210*/  HMMA.16816.F32.BF16 R40, R52.reuse, R36, R40 ;  /* 0x000000243428723c */ /* 0x050fe20000041828 */
[----:B--2---:R-:W-:Y:S01]  /*10220*/  F2FP.BF16.PACK_AB R45, R121, R122 ;  /* 0x0000007a792d723e */ /* 0x004fe200000010ff */
[----:B------:R-:W-:Y:S01]  /*10230*/  FADD.FTZ R127, R127, R152 ;  /* 0x000000987f7f7221 */ /* 0x000fe20000010000 */
[----:B------:R-:W-:Y:S01]  /*10240*/  F2FP.BF16.PACK_AB R46, R3, R2 ;  /* 0x00000002032e723e */ /* 0x000fe200000010ff */
[----:B------:R-:W-:Y:S01]  /*10250*/  FADD.FTZ R140, R119, R140 ;  /* 0x0000008c778c7221 */ /* 0x000fe20000010000 */
[----:B---3--:R-:W-:Y:S01]  /*10260*/  F2FP.BF16.PACK_AB R47, R129, R123 ;  /* 0x0000007b812f723e */ /* 0x008fe200000010ff */
[----:B------:R-:W-:Y:S02]  /*10270*/  MUFU.EX2 R170, R170 ;  /* 0x000000aa00aa7308 */ /* 0x000fe40000000800 */
[----:B------:R-:W-:Y:S01]  /*10280*/  HMMA.16816.F32.BF16 R24, R52, R32, R24 ;  /* 0x000000203418723c */ /* 0x000fe20000041818 */
[----:B------:R-:W-:-:S02]  /*10290*/  FADD.FTZ R180, R118, R180 ;  /* 0x000000b476b47221 */ /* 0x000fc40000010000 */
[----:B------:R-:W-:Y:S02]  /*102a0*/  FADD.FTZ R124, R117, R124 ;  /* 0x0000007c757c7221 */ /* 0x000fe40000010000 */
[----:B------:R-:W-:Y:S01]  /*102b0*/  FADD.FTZ R127, R120, R127 ;  /* 0x0000007f787f7221 */ /* 0x000fe20000010000 */
[----:B------:R-:W-:Y:S02]  /*102c0*/  MUFU.EX2 R171, R171 ;  /* 0x000000ab00ab7308 */ /* 0x000fe40000000800 */
[C---:B------:R-:W-:Y:S01]  /*102d0*/  HMMA.16816.F32.BF16 R8, R44.reuse, R32, R8 ;  /* 0x000000202c08723c */ /* 0x040fe20000041808 */
[----:B------:R-:W-:Y:S02]  /*102e0*/  FADD.FTZ R113, R113, R140 ;  /* 0x0000008c71717221 */ /* 0x000fe40000010000 */
[----:B------:R-:W-:Y:S02]  /*102f0*/  FADD.FTZ R180, R111, R180 ;  /* 0x000000b46fb47221 */ /* 0x000fe40000010000 */
[----:B------:R-:W-:Y:S01]  /*10300*/  FADD.FTZ R124, R116, R124 ;  /* 0x0000007c747c7221 */ /* 0x000fe20000010000 */
[----:B------:R-:W1:Y:S02]  /*10310*/  MUFU.EX2 R172, R172 ;  /* 0x000000ac00ac7308 */ /* 0x000e640000000800 */
[----:B------:R-:W-:Y:S01]  /*10320*/  HMMA.16816.F32.BF16 R12, R44, R34, R12 ;  /* 0x000000222c0c723c */ /* 0x000fe2000004180c */
[----:B------:R-:W-:-:S02]  /*10330*/  FFMA.FTZ R32, R143, c[0x0][0x23c], -R182 ;  /* 0x00008f008f207a23 */ /* 0x000fc400000108b6 */
[----:B------:R-:W-:Y:S02]  /*10340*/  FADD.FTZ R127, R115, R127 ;  /* 0x0000007f737f7221 */ /* 0x000fe40000010000 */
[----:B------:R-:W-:Y:S01]  /*10350*/  FADD.FTZ R112, R112, R113 ;  /* 0x0000007170707221 */ /* 0x000fe20000010000 */
[----:B------:R-:W-:Y:S02]  /*10360*/  MUFU.EX2 R174, R174 ;  /* 0x000000ae00ae7308 */ /* 0x000fe40000000800 */
[----:B------:R-:W-:Y:S01]  /*10370*/  HMMA.16816.F32.BF16 R16, R44, R36, R16 ;  /* 0x000000242c10723c */ /* 0x000fe20000041810 */
[----:B------:R-:W-:Y:S02]  /*10380*/  FADD.FTZ R110, R110, R180 ;  /* 0x000000b46e6e7221 */ /* 0x000fe40000010000 */
[----:B------:R-:W-:Y:S02]  /*10390*/  FADD.FTZ R122, R122, R124 ;  /* 0x0000007c7a7a7221 */ /* 0x000fe40000010000 */
[----:B------:R-:W-:-:S02]  /*103a0*/  FADD.FTZ R114, R114, R127 ;  /* 0x0000007f72727221 */ /* 0x000fc40000010000 */
[----:B------:R-:W-:Y:S01]  /*103b0*/  FFMA.FTZ R36, R142, c[0x0][0x23c], -R182 ;  /* 0x00008f008e247a23 */ /* 0x000fe200000108b6 */
[----:B------:R-:W-:Y:S01]  /*103c0*/  HMMA.16816.F32.BF16 R20, R44, R38, R20 ;  /* 0x000000262c14723c */ /* 0x000fe20000041814 */
[----:B------:R-:W2:Y:S01]  /*103d0*/  LDSM.16.MT88.4 R44, [R212+0x4800] ;  /* 0x00480000d42c783b */ /* 0x000ea20000004200 */
[----:B------:R-:W3:Y:S01]  /*103e0*/  MUFU.EX2 R173, R173 ;  /* 0x000000ad00ad7308 */ /* 0x000ee20000000800 */
[----:B------:R-:W-:Y:S02]  /*103f0*/  FADD.FTZ R112, R79, R112 ;  /* 0x000000704f707221 */ /* 0x000fe40000010000 */
[----:B------:R-:W-:Y:S01]  /*10400*/  FADD.FTZ R110, R0, R110 ;  /* 0x0000006e006e7221 */ /* 0x000fe20000010000 */
[----:B------:R-:W-:Y:S01]  /*10410*/  MOV R0, R106 ;  /* 0x0000006a00007202 */ /* 0x000fe20000000f00 */
[----:B------:R-:W-:Y:S01]  /*10420*/  FADD.FTZ R122, R121, R122 ;  /* 0x0000007a797a7221 */ /* 0x000fe20000010000 */
[----:B------:R-:W-:Y:S01]  /*10430*/  HMMA.16816.F32.BF16 R28, R52, R34, R28 ;  /* 0x00000022341c723c */ /* 0x000fe2000004181c */
[----:B------:R-:W-:Y:S01]  /*10440*/  FADD.FTZ R114, R105, R114 ;  /* 0x0000007269727221 */ /* 0x000fe20000010000 */
[----:B------:R4:W-:Y:S01]  /*10450*/  MUFU.EX2 R134, R36 ;  /* 0x0000002400867308 */ /* 0x0009e20000000800 */
[----:B------:R-:W-:-:S02]  /*10460*/  FADD.FTZ R112, R78, R112 ;  /* 0x000000704e707221 */ /* 0x000fc40000010000 */
[----:B------:R-:W-:Y:S01]  /*10470*/  FADD.FTZ R110, R2, R110 ;  /* 0x0000006e026e7221 */ /* 0x000fe20000010000 */
[----:B------:R-:W-:Y:S01]  /*10480*/  MOV R2, R107 ;  /* 0x0000006b00027202 */ /* 0x000fe20000000f00 */
[----:B------:R-:W-:Y:S01]  /*10490*/  FADD.FTZ R122, R123, R122 ;  /* 0x0000007a7b7a7221 */ /* 0x000fe20000010000 */
[----:B-1----:R-:W-:Y:S01]  /*104a0*/  F2FP.BF16.PACK_AB R34, R172, R171 ;  /* 0x000000abac22723e */ /* 0x002fe200000010ff */
[----:B------:R-:W-:Y:S01]  /*104b0*/  HMMA.16816.F32.BF16 R4, R52, R38, R4 ;  /* 0x000000263404723c */ /* 0x000fe20000041804 */
[----:B------:R-:W-:Y:S01]  /*104c0*/  MUFU.EX2 R176, R176 ;  /* 0x000000b000b07308 */ /* 0x000fe20000000800 */
[----:B---3--:R-:W-:Y:S01]  /*104d0*/  F2FP.BF16.PACK_AB R33, R173, R174 ;  /* 0x000000aead21723e */ /* 0x008fe200000010ff */
[----:B------:R-:W-:Y:S02]  /*104e0*/  FADD.FTZ R114, R104, R114 ;  /* 0x0000007268727221 */ /* 0x000fe40000010000 */
[----:B------:R-:W-:Y:S02]  /*104f0*/  FADD.FTZ R112, R77, R112 ;  /* 0x000000704d707221 */ /* 0x000fe40000010000 */
[----:B------:R-:W-:Y:S01]  /*10500*/  F2FP.BF16.PACK_AB R52, R102, R103 ;  /* 0x000000676634723e */ /* 0x000fe200000010ff */
[----:B------:R-:W-:Y:S01]  /*10510*/  FADD.FTZ R110, R3, R110 ;  /* 0x0000006e036e7221 */ /* 0x000fe20000010000 */
[----:B------:R-:W1:Y:S01]  /*10520*/  MUFU.EX2 R177, R177 ;  /* 0x000000b100b17308 */ /* 0x000e620000000800 */
[----:B----4-:R-:W-:Y:S01]  /*10530*/  FFMA.FTZ R36, R141, c[0x0][0x23c], -R182 ;  /* 0x00008f008d247a23 */ /* 0x010fe200000108b6 */
[----:B------:R-:W-:Y:S01]  /*10540*/  F2FP.BF16.PACK_AB R53, R75, R76 ;  /* 0x0000004c4b35723e */ /* 0x000fe200000010ff */
[----:B------:R-:W-:Y:S01]  /*10550*/  FADD.FTZ R122, R129, R122 ;  /* 0x0000007a817a7221 */ /* 0x000fe20000010000 */
[----:B------:R-:W-:Y:S01]  /*10560*/  F2FP.BF16.PACK_AB R54, R100, R101 ;  /* 0x000000656436723e */ /* 0x000fe200000010ff */
[----:B------:R-:W-:Y:S01]  /*10570*/  FADD.FTZ R114, R103, R114 ;  /* 0x0000007267727221 */ /* 0x000fe20000010000 */
[----:B------:R-:W-:Y:S01]  /*10580*/  F2FP.BF16.PACK_AB R55, R73, R74 ;  /* 0x0000004a4937723e */ /* 0x000fe200000010ff */
[----:B------:R-:W-:Y:S01]  /*10590*/  FADD.FTZ R112, R76, R112 ;  /* 0x000000704c707221 */ /* 0x000fe20000010000 */
[----:B------:R3:W4:Y:S01]  /*105a0*/  MUFU.EX2 R136, R36 ;  /* 0x0000002400887308 */ /* 0x0007220000000800 */
[----:B------:R-:W-:Y:S01]  /*105b0*/  FADD.FTZ R110, R169, R110 ;  /* 0x0000006ea96e7221 */ /* 0x000fe20000010000 */
[----:B------:R-:W-:Y:S01]  /*105c0*/  MOV R3, R108 ;  /* 0x0000006c00037202 */ /* 0x000fe20000000f00 */
[----:B------:R-:W-:-:S02]  /*105d0*/  FADD.FTZ R122, R174, R122 ;  /* 0x0000007aae7a7221 */ /* 0x000fc40000010000 */
[C---:B------:R-:W-:Y:S01]  /*105e0*/  HMMA.16816.F32.BF16 R40, R52.reuse, R48, R40 ;  /* 0x000000303428723c */ /* 0x040fe20000041828 */
[--C-:B------:R-:W-:Y:S02]  /*105f0*/  FFMA.FTZ R199, R199, c[0x0][0x23c], -R182.reuse ;  /* 0x00008f00c7c77a23 */ /* 0x100fe400000108b6 */
[----:B------:R5:W-:Y:S01]  /*10600*/  MUFU.EX2 R132, R32 ;  /* 0x0000002000847308 */ /* 0x000be20000000800 */
[----:B-1----:R-:W-:Y:S01]  /*10610*/  F2FP.BF16.PACK_AB R35, R177, R176 ;  /* 0x000000b0b123723e */ /* 0x002fe200000010ff */
[--C-:B------:R-:W-:Y:S02]  /*10620*/  FFMA.FTZ R194, R194, c[0x0][0x23c], -R182.reuse ;  /* 0x00008f00c2c27a23 */ /* 0x100fe400000108b6 */
[--C-:B------:R-:W-:Y:S01]  /*10630*/  FFMA.FTZ R193, R193, c[0x0][0x23c], -R182.reuse ;  /* 0x00008f00c1c17a23 */ /* 0x100fe200000108b6 */
[C---:B--2---:R-:W-:Y:S01]  /*10640*/  HMMA.16816.F32.BF16 R24, R52.reuse, R44, R24 ;  /* 0x0000002c3418723c */ /* 0x044fe20000041818 */
[--C-:B------:R-:W-:Y:S02]  /*10650*/  FFMA.FTZ R192, R192, c[0x0][0x23c], -R182.reuse ;  /* 0x00008f00c0c07a23 */ /* 0x100fe400000108b6 */
[----:B---3--:R-:W-:Y:S01]  /*10660*/  FFMA.FTZ R36, R155, c[0x0][0x23c], -R182 ;  /* 0x00008f009b247a23 */ /* 0x008fe200000108b6 */
[----:B------:R-:W-:Y:S01]  /*10670*/  MUFU.EX2 R252, R252 ;  /* 0x000000fc00fc7308 */ /* 0x000fe20000000800 */
[--C-:B------:R-:W-:Y:S01]  /*10680*/  FFMA.FTZ R188, R188, c[0x0][0x23c], -R167.reuse ;  /* 0x00008f00bcbc7a23 */ /* 0x100fe200000108a7 */
[----:B----4-:R-:W-:Y:S01]  /*10690*/  MOV R241, R136 ;  /* 0x0000008800f17202 */ /* 0x010fe20000000f00 */
[--C-:B------:R-:W-:Y:S01]  /*106a0*/  FFMA.FTZ R178, R178, c[0x0][0x23c], -R167.reuse ;  /* 0x00008f00b2b27a23 */ /* 0x100fe200000108a7 */
[----:B------:R-:W-:Y:S01]  /*106b0*/  HMMA.16816.F32.BF16 R28, R52, R46, R28 ;  /* 0x0000002e341c723c */ /* 0x000fe2000004181c */
[----:B------:R-:W-:Y:S01]  /*106c0*/  FFMA.FTZ R175, R175, c[0x0][0x23c], -R167 ;  /* 0x00008f00afaf7a23 */ /* 0x000fe200000108a7 */
[----:B-----5:R-:W-:-:S02]  /*106d0*/  F2FP.BF16.PACK_AB R32, R170, R169 ;  /* 0x000000a9aa20723e */ /* 0x020fc400000010ff */
[----:B------:R1:W2:Y:S01]  /*106e0*/  MUFU.EX2 R138, R36 ;  /* 0x00000024008a7308 */ /* 0x0002a20000000800 */
[----:B------:R-:W-:Y:S02]  /*106f0*/  FADD.FTZ R114, R102, R114 ;  /* 0x0000007266727221 */ /* 0x000fe40000010000 */
[----:B------:R-:W-:Y:S01]  /*10700*/  FADD.FTZ R112, R75, R112 ;  /* 0x000000704b707221 */ /* 0x000fe20000010000 */
[----:B------:R-:W-:Y:S01]  /*10710*/  HMMA.16816.F32.BF16 R4, R52, R50, R4 ;  /* 0x000000323404723c */ /* 0x000fe20000041804 */
[----:B------:R-:W-:Y:S02]  /*10720*/  FADD.FTZ R110, R170, R110 ;  /* 0x0000006eaa6e7221 */ /* 0x000fe40000010000 */
[----:B------:R-:W-:Y:S01]  /*10730*/  FADD.FTZ R122, R173, R122 ;  /* 0x0000007aad7a7221 */ /* 0x000fe20000010000 */
[----:B------:R-:W-:Y:S01]  /*10740*/  MUFU.EX2 R249, R249 ;  /* 0x000000f900f97308 */ /* 0x000fe20000000800 */
[--C-:B------:R-:W-:Y:S02]  /*10750*/  FFMA.FTZ R186, R186, c[0x0][0x23c], -R167.reuse ;  /* 0x00008f00baba7a23 */ /* 0x100fe400000108a7 */
[----:B------:R-:W-:Y:S01]  /*10760*/  F2FP.BF16.PACK_AB R52, R98, R99 ;  /* 0x000000636234723e */ /* 0x000fe200000010ff */
[C---:B------:R-:W-:Y:S01]  /*10770*/  HMMA.16816.F32.BF16 R8, R32.reuse, R44, R8 ;  /* 0x0000002c2008723c */ /* 0x040fe20000041808 */
[----:B------:R-:W-:Y:S01]  /*10780*/  F2FP.BF16.PACK_AB R53, R71, R72 ;  /* 0x000000484735723e */ /* 0x000fe200000010ff */
[--C-:B------:R-:W-:Y:S01]  /*10790*/  FFMA.FTZ R187, R187, c[0x0][0x23c], -R182.reuse ;  /* 0x00008f00bbbb7a23 */ /* 0x100fe200000108b6 */
[----:B------:R-:W-:Y:S01]  /*107a0*/  F2FP.BF16.PACK_AB R54, R96, R97 ;  /* 0x000000616036723e */ /* 0x000fe200000010ff */
[--C-:B-1----:R-:W-:Y:S01]  /*107b0*/  FFMA.FTZ R36, R154, c[0x0][0x23c], -R167.reuse ;  /* 0x00008f009a247a23 */ /* 0x102fe200000108a7 */
[----:B------:R-:W-:Y:S01]  /*107c0*/  MUFU.EX2 R247, R247 ;  /* 0x000000f700f77308 */ /* 0x000fe20000000800 */
[----:B------:R-:W-:Y:S01]  /*107d0*/  F2FP.BF16.PACK_AB R55, R69, R70 ;  /* 0x000000464537723e */ /* 0x000fe200000010ff */
[----:B------:R-:W-:Y:S01]  /*107e0*/  FFMA.FTZ R44, R158, c[0x0][0x23c], -R167 ;  /* 0x00008f009e2c7a23 */ /* 0x000fe200000108a7 */
[----:B------:R-:W-:Y:S01]  /*107f0*/  HMMA.16816.F32.BF16 R12, R32, R46, R12 ;  /* 0x0000002e200c723c */ /* 0x000fe2000004180c */
[--C-:B------:R-:W-:Y:S01]  /*10800*/  FFMA.FTZ R201, R201, c[0x0][0x23c], -R182.reuse ;  /* 0x00008f00c9c97a23 */ /* 0x100fe200000108b6 */
[----:B--2---:R-:W-:Y:S01]  /*10810*/  MOV R242, R138 ;  /* 0x0000008a00f27202 */ /* 0x004fe20000000f00 */
[----:B------:R-:W-:-:S02]  /*10820*/  FFMA.FTZ R248, R248, c[0x0][0x23c], -R182 ;  /* 0x00008f00f8f87a23 */ /* 0x000fc400000108b6 */
[----:B------:R1:W-:Y:S01]  /*10830*/  MUFU.EX2 R133, R36 ;  /* 0x0000002400857308 */ /* 0x0003e20000000800 */
[----:B------:R-:W-:Y:S01]  /*10840*/  FADD.FTZ R114, R101, R114 ;  /* 0x0000007265727221 */ /* 0x000fe20000010000 */
[----:B------:R-:W-:Y:S01]  /*10850*/  F2FP.BF16.PACK_AB R46, R138, R136 ;  /* 0x000000888a2e723e */ /* 0x000fe200000010ff */
[C---:B------:R-:W-:Y:S01]  /*10860*/  HMMA.16816.F32.BF16 R16, R32.reuse, R48, R16 ;  /* 0x000000302010723c */ /* 0x040fe20000041810 */
[----:B------:R-:W-:Y:S02]  /*10870*/  FADD.FTZ R112, R74, R112 ;  /* 0x000000704a707221 */ /* 0x000fe40000010000 */
[----:B------:R-:W-:Y:S02]  /*10880*/  FADD.FTZ R110, R171, R110 ;  /* 0x0000006eab6e7221 */ /* 0x000fe40000010000 */
[----:B------:R-:W2:Y:S01]  /*10890*/  MUFU.EX2 R139, R44 ;  /* 0x0000002c008b7308 */ /* 0x000ea20000000800 */
[----:B------:R-:W-:Y:S02]  /*108a0*/  FADD.FTZ R122, R176, R122 ;  /* 0x0000007ab07a7221 */ /* 0x000fe40000010000 */
[----:B------:R-:W-:Y:S01]  /*108b0*/  HMMA.16816.F32.BF16 R20, R32, R50, R20 ;  /* 0x000000322014723c */ /* 0x000fe20000041814 */
[----:B------:R-:W3:Y:S01]  /*108c0*/  LDSM.16.MT88.4 R32, [R212+0x4c00] ;  /* 0x004c0000d420783b */ /* 0x000ee20000004200 */
[----:B------:R-:W-:-:S02]  /*108d0*/  FADD.FTZ R114, R100, R114 ;  /* 0x0000007264727221 */ /* 0x000fc40000010000 */
[----:B------:R-:W-:Y:S01]  /*108e0*/  FADD.FTZ R112, R73, R112 ;  /* 0x0000007049707221 */ /* 0x000fe20000010000 */
[----:B------:R-:W-:Y:S01]  /*108f0*/  LDSM.16.MT88.4 R48, [R211+0x5000] ;  /* 0x00500000d330783b */ /* 0x000fe20000004200 */
[----:B-1----:R-:W-:Y:S01]  /*10900*/  FFMA.FTZ R36, R153, c[0x0][0x23c], -R167 ;  /* 0x00008f0099247a23 */ /* 0x002fe200000108a7 */
[----:B------:R-:W-:Y:S01]  /*10910*/  MUFU.EX2 R246, R246 ;  /* 0x000000f600f67308 */ /* 0x000fe20000000800 */
[----:B------:R-:W-:Y:S02]  /*10920*/  FADD.FTZ R110, R172, R110 ;  /* 0x0000006eac6e7221 */ /* 0x000fe40000010000 */
[----:B------:R-:W-:Y:S02]  /*10930*/  FADD.FTZ R122, R177, R122 ;  /* 0x0000007ab17a7221 */ /* 0x000fe40000010000 */
[----:B------:R-:W-:Y:S01]  /*10940*/  FADD.FTZ R114, R99, R114 ;  /* 0x0000007263727221 */ /* 0x000fe20000010000 */
[----:B--2---:R-:W-:Y:S01]  /*10950*/  MOV R184, R139 ;  /* 0x0000008b00b87202 */ /* 0x004fe20000000f00 */
[----:B------:R-:W-:Y:S01]  /*10960*/  FFMA.FTZ R44, R157, c[0x0][0x23c], -R251 ;  /* 0x00008f009d2c7a23 */ /* 0x000fe200000108fb */
[----:B------:R-:W1:Y:S01]  /*10970*/  MUFU.EX2 R135, R36 ;  /* 0x0000002400877308 */ /* 0x000e620000000800 */
[----:B------:R-:W-:-:S02]  /*10980*/  FADD.FTZ R112, R72, R112 ;  /* 0x0000007048707221 */ /* 0x000fc40000010000 */
[----:B------:R-:W-:Y:S02]  /*10990*/  FADD.FTZ R114, R98, R114 ;  /* 0x0000007262727221 */ /* 0x000fe40000010000 */
[----:B------:R-:W-:Y:S02]  /*109a0*/  FADD.FTZ R112, R71, R112 ;  /* 0x0000007047707221 */ /* 0x000fe40000010000 */
[----:B------:R-:W-:Y:S01]  /*109b0*/  FADD.FTZ R114, R97, R114 ;  /* 0x0000007261727221 */ /* 0x000fe20000010000 */
[----:B------:R-:W2:Y:S01]  /*109c0*/  MUFU.EX2 R142, R44 ;  /* 0x0000002c008e7308 */ /* 0x000ea20000000800 */
[----:B------:R-:W-:Y:S02]  /*109d0*/  FADD.FTZ R112, R70, R112 ;  /* 0x0000007046707221 */ /* 0x000fe40000010000 */
[----:B------:R-:W-:Y:S02]  /*109e0*/  FADD.FTZ R114, R96, R114 ;  /* 0x0000007260727221 */ /* 0x000fe40000010000 */
[----:B------:R-:W-:-:S02]  /*109f0*/  FADD.FTZ R112, R69, R112 ;  /* 0x0000007045707221 */ /* 0x000fc40000010000 */
[----:B------:R-:W-:Y:S01]  /*10a00*/  FADD.FTZ R114, R95, R114 ;  /* 0x000000725f727221 */ /* 0x000fe20000010000 */
[----:B-1----:R-:W-:Y:S01]  /*10a10*/  F2FP.BF16.PACK_AB R45, R135, R133 ;  /* 0x00000085872d723e */ /* 0x002fe200000010ff */
[----:B------:R-:W-:Y:S01]  /*10a20*/  FFMA.FTZ R36, R159, c[0x0][0x23c], -R167 ;  /* 0x00008f009f247a23 */ /* 0x000fe200000108a7 */
[----:B------:R-:W-:Y:S01]  /*10a30*/  MUFU.EX2 R245, R245 ;  /* 0x000000f500f57308 */ /* 0x000fe20000000800 */
[----:B------:R-:W-:Y:S02]  /*10a40*/  FADD.FTZ R112, R68, R112 ;  /* 0x0000007044707221 */ /* 0x000fe40000010000 */
[----:B------:R-:W-:Y:S02]  /*10a50*/  FADD.FTZ R114, R94, R114 ;  /* 0x000000725e727221 */ /* 0x000fe40000010000 */
[----:B------:R-:W-:Y:S01]  /*10a60*/  FADD.FTZ R112, R67, R112 ;  /* 0x0000007043707221 */ /* 0x000fe20000010000 */
[----:B--2---:R-:W-:Y:S01]  /*10a70*/  MOV R251, R142 ;  /* 0x0000008e00fb7202 */ /* 0x004fe20000000f00 */
[--C-:B------:R-:W-:Y:S01]  /*10a80*/  FFMA.FTZ R44, R156, c[0x0][0x23c], -R182.reuse ;  /* 0x00008f009c2c7a23 */ /* 0x100fe200000108b6 */
[----:B------:R1:W2:Y:S01]  /*10a90*/  MUFU.EX2 R137, R36 ;  /* 0x0000002400897308 */ /* 0x0002a20000000800 */
[----:B---3--:R-:W-:Y:S01]  /*10aa0*/  HMMA.16816.F32.BF16 R24, R52, R32, R24 ;  /* 0x000000203418723c */ /* 0x008fe20000041818 */
[----:B------:R-:W-:-:S02]  /*10ab0*/  FFMA.FTZ R182, R181, c[0x0][0x23c], -R182 ;  /* 0x00008f00b5b67a23 */ /* 0x000fc400000108b6 */
[--C-:B------:R-:W-:Y:S02]  /*10ac0*/  FFMA.FTZ R131, R131, c[0x0][0x23c], -R167.reuse ;  /* 0x00008f0083837a23 */ /* 0x100fe400000108a7 */
[----:B------:R-:W-:Y:S02]  /*10ad0*/  FFMA.FTZ R130, R130, c[0x0][0x23c], -R167 ;  /* 0x00008f0082827a23 */ /* 0x000fe400000108a7 */
[----:B------:R3:W4:Y:S01]  /*10ae0*/  MUFU.EX2 R141, R44 ;  /* 0x0000002c008d7308 */ /* 0x0007220000000800 */
[----:B------:R-:W-:Y:S01]  /*10af0*/  HMMA.16816.F32.BF16 R28, R52, R34, R28 ;  /* 0x00000022341c723c */ /* 0x000fe2000004181c */
[----:B------:R-:W-:-:S04]  /*10b00*/  FADD.FTZ R114, R93, R114 ;  /* 0x000000725d727221 */ /* 0x000fc80000010000 */
[----:B------:R-:W-:Y:S01]  /*10b10*/  FADD.FTZ R114, R92, R114 ;  /* 0x000000725c727221 */ /* 0x000fe20000010000 */
[----:B-1----:R-:W1:Y:S01]  /*10b20*/  LDSM.16.MT88.4 R36, [R211+0x4c00] ;  /* 0x004c0000d324783b */ /* 0x002e620000004200 */
[-C--:B--2---:R-:W-:Y:S01]  /*10b30*/  F2FP.BF16.PACK_AB R47, R139, R137.reuse ;  /* 0x000000898b2f723e */ /* 0x084fe200000010ff */
[----:B------:R-:W-:Y:S01]  /*10b40*/  MUFU.EX2 R244, R244 ;  /* 0x000000f400f47308 */ /* 0x000fe20000000800 */
[----:B------:R-:W-:Y:S01]  /*10b50*/  MOV R183, R137 ;  /* 0x0000008900b77202 */ /* 0x000fe20000000f00 */
[----:B------:R-:W-:Y:S01]  /*10b60*/  FADD.FTZ R114, R91, R114 ;  /* 0x000000725b727221 */ /* 0x000fe20000010000 */
[----:B---3--:R-:W-:-:S05]  /*10b70*/  F2FP.BF16.PACK_AB R44, R134, R132 ;  /* 0x00000084862c723e */ /* 0x008fca00000010ff */
[----:B------:R-:W2:Y:S02]  /*10b80*/  MUFU.EX2 R243, R243 ;  /* 0x000000f300f37308 */ /* 0x000ea40000000800 */
[C---:B------:R-:W-:Y:S06]  /*10b90*/  HMMA.16816.F32.BF16 R8, R44.reuse, R32, R8 ;  /* 0x000000202c08723c */ /* 0x040fec0000041808 */
[----:B------:R-:W3:Y:S01]  /*10ba0*/  MUFU.EX2 R66, R66 ;  /* 0x0000004200427308 */ /* 0x000ee20000000800 */
[----:B----4-:R-:W-:Y:S01]  /*10bb0*/  F2FP.BF16.PACK_AB R32, R252, R141 ;  /* 0x0000008dfc20723e */ /* 0x010fe200000010ff */
[----:B------:R-:W-:Y:S01]  /*10bc0*/  HMMA.16816.F32.BF16 R12, R44, R34, R12 ;  /* 0x000000222c0c723c */ /* 0x000fe2000004180c */
[----:B------:R-:W-:-:S05]  /*10bd0*/  F2FP.BF16.PACK_AB R33, R245, R246 ;  /* 0x000000f6f521723e */ /* 0x000fca00000010ff */
[----:B------:R-:W4:Y:S01]  /*10be0*/  MUFU.EX2 R65, R65 ;  /* 0x0000004100417308 */ /* 0x000f220000000800 */
[----:B------:R-:W-:Y:S02]  /*10bf0*/  F2FP.BF16.PACK_AB R34, R247, R249 ;  /* 0x000000f9f722723e */ /* 0x000fe400000010ff */
[----:B--2---:R-:W-:-:S05]  /*10c00*/  F2FP.BF16.PACK_AB R35, R243, R244 ;  /* 0x000000f4f323723e */ /* 0x004fca00000010ff */
[----:B------:R-:W-:Y:S01]  /*10c10*/  MUFU.EX2 R239, R239 ;  /* 0x000000ef00ef7308 */ /* 0x000fe20000000800 */
[----:B---3--:R-:W-:Y:S01]  /*10c20*/  FADD.FTZ R112, R66, R112 ;  /* 0x0000007042707221 */ /* 0x008fe20000010000 */
[C---:B-1----:R-:W-:Y:S06]  /*10c30*/  HMMA.16816.F32.BF16 R16, R44.reuse, R36, R16 ;  /* 0x000000242c10723c */ /* 0x042fec0000041810 */
[----:B------:R-:W1:Y:S01]  /*10c40*/  MUFU.EX2 R238, R238 ;  /* 0x000000ee00ee7308 */ /* 0x000e620000000800 */
[----:B----4-:R-:W-:Y:S01]  /*10c50*/  FADD.FTZ R112, R65, R112 ;  /* 0x0000007041707221 */ /* 0x010fe20000010000 */
[----:B------:R-:W-:Y:S01]  /*10c60*/  HMMA.16816.F32.BF16 R20, R44, R38, R20 ;  /* 0x000000262c14723c */ /* 0x000fe20000041814 */
[----:B------:R-:W2:Y:S05]  /*10c70*/  LDSM.16.MT88.4 R44, [R212+0x5000] ;  /* 0x00500000d42c783b */ /* 0x000eaa0000004200 */
[----:B------:R-:W-:Y:S02]  /*10c80*/  MUFU.EX2 R202, R202 ;  /* 0x000000ca00ca7308 */ /* 0x000fe40000000800 */
[C---:B------:R-:W-:Y:S06]  /*10c90*/  HMMA.16816.F32.BF16 R40, R52.reuse, R36, R40 ;  /* 0x000000243428723c */ /* 0x040fec0000041828 */
[----:B------:R-:W-:Y:S02]  /*10ca0*/  MUFU.EX2 R200, R200 ;  /* 0x000000c800c87308 */ /* 0x000fe40000000800 */
[----:B------:R-:W-:Y:S01]  /*10cb0*/  HMMA.16816.F32.BF16 R4, R52, R38, R4 ;  /* 0x000000263404723c */ /* 0x000fe20000041804 */
[----:B------:R-:W3:Y:S05]  /*10cc0*/  LDSM.16.MT88.4 R36, [R211+0x5400] ;  /* 0x00540000d324783b */ /* 0x000eea0000004200 */
[----:B------:R-:W-:Y:S01]  /*10cd0*/  MUFU.EX2 R198, R198 ;  /* 0x000000c600c67308 */ /* 0x000fe20000000800 */
[----:B------:R-:W-:Y:S01]  /*10ce0*/  F2FP.BF16.PACK_AB R52, R94, R95 ;  /* 0x0000005f5e34723e */ /* 0x000fe200000010ff */
[----:B------:R-:W-:Y:S01]  /*10cf0*/  HMMA.16816.F32.BF16 R16, R32, R48, R16 ;  /* 0x000000302010723c */ /* 0x000fe20000041810 */
[----:B------:R-:W-:-:S05]  /*10d00*/  F2FP.BF16.PACK_AB R53, R67, R68 ;  /* 0x000000444335723e */ /* 0x000fca00000010ff */
[----:B------:R-:W4:Y:S01]  /*10d10*/  MUFU.EX2 R197, R197 ;  /* 0x000000c500c57308 */ /* 0x000f220000000800 */
[----:B------:R-:W-:Y:S02]  /*10d20*/  F2FP.BF16.PACK_AB R54, R92, R93 ;  /* 0x0000005d5c36723e */ /* 0x000fe400000010ff */
[----:B------:R-:W-:Y:S01]  /*10d30*/  F2FP.BF16.PACK_AB R55, R65, R66 ;  /* 0x000000424137723e */ /* 0x000fe200000010ff */
[----:B------:R-:W-:Y:S04]  /*10d40*/  HMMA.16816.F32.BF16 R20, R32, R50, R20 ;  /* 0x000000322014723c */ /* 0x000fe80000041814 */
[----:B------:R-:W-:Y:S04]  /*10d50*/  MUFU.EX2 R196, R196 ;  /* 0x000000c400c47308 */ /* 0x000fe80000000800 */
[----:B------:R-:W-:Y:S04]  /*10d60*/  HMMA.16816.F32.BF16 R40, R52, R48, R40 ;  /* 0x000000303428723c */ /* 0x000fe80000041828 */
[----:B------:R-:W-:Y:S03]  /*10d70*/  MUFU.EX2 R195, R195 ;  /* 0x000000c300c37308 */ /* 0x000fe60000000800 */
[----:B-1----:R-:W-:Y:S01]  /*10d80*/  F2FP.BF16.PACK_AB R48, R238, R239 ;  /* 0x000000efee30723e */ /* 0x002fe200000010ff */
[----:B--2---:R-:W-:Y:S01]  /*10d90*/  HMMA.16816.F32.BF16 R8, R32, R44, R8 ;  /* 0x0000002c2008723c */ /* 0x004fe20000041808 */
[----:B----4-:R-:W-:-:S03]  /*10da0*/  F2FP.BF16.PACK_AB R49, R197, R198 ;  /* 0x000000c6c531723e */ /* 0x010fc600000010ff */
[----:B------:R-:W1:Y:S04]  /*10db0*/  MUFU.EX2 R90, R90 ;  /* 0x0000005a005a7308 */ /* 0x000e680000000800 */
[----:B------:R-:W-:Y:S01]  /*10dc0*/  HMMA.16816.F32.BF16 R12, R32, R46, R12 ;  /* 0x0000002e200c723c */ /* 0x000fe2000004180c */
[----:B------:R-:W2:Y:S03]  /*10dd0*/  LDSM.16.MT88.4 R32, [R212+0x5400] ;  /* 0x00540000d420783b */ /* 0x000ea60000004200 */
[----:B------:R-:W4:Y:S04]  /*10de0*/  MUFU.EX2 R89, R89 ;  /* 0x0000005900597308 */ /* 0x000f280000000800 */
[----:B------:R-:W-:Y:S04]  /*10df0*/  HMMA.16816.F32.BF16 R4, R52, R50, R4 ;  /* 0x000000323404723c */ /* 0x000fe80000041804 */
[----:B------:R-:W5:Y:S01]  /*10e00*/  MUFU.EX2 R88, R88 ;  /* 0x0000005800587308 */ /* 0x000f620000000800 */
[----:B-1----:R-:W-:-:S02]  /*10e10*/  FADD.FTZ R114, R90, R114 ;  /* 0x000000725a727221 */ /* 0x002fc40000010000 */
[----:B------:R-:W-:Y:S01]  /*10e20*/  F2FP.BF16.PACK_AB R50, R200, R202 ;  /* 0x000000cac832723e */ /* 0x000fe200000010ff */
[----:B------:R-:W-:Y:S01]  /*10e30*/  HMMA.16816.F32.BF16 R24, R52, R44, R24 ;  /* 0x0000002c3418723c */ /* 0x000fe20000041818 */
[----:B------:R-:W-:-:S03]  /*10e40*/  F2FP.BF16.PACK_AB R51, R195, R196 ;  /* 0x000000c4c333723e */ /* 0x000fc600000010ff */
[----:B------:R-:W1:Y:S01]  /*10e50*/  MUFU.EX2 R64, R64 ;  /* 0x0000004000407308 */ /* 0x000e620000000800 */
[----:B----4-:R-:W-:-:S03]  /*10e60*/  FADD.FTZ R114, R89, R114 ;  /* 0x0000007259727221 */ /* 0x010fc60000010000 */
[----:B------:R-:W-:Y:S01]  /*10e70*/  HMMA.16816.F32.BF16 R28, R52, R46, R28 ;  /* 0x0000002e341c723c */ /* 0x000fe2000004181c */
[----:B------:R-:W4:Y:S03]  /*10e80*/  LDSM.16.MT88.4 R44, [R212+0x5800] ;  /* 0x00580000d42c783b */ /* 0x000f260000004200 */
[----:B------:R-:W2:Y:S01]  /*10e90*/  MUFU.EX2 R63, R63 ;  /* 0x0000003f003f7308 */ /* 0x000ea20000000800 */
[----:B-----5:R-:W-:Y:S02]  /*10ea0*/  FADD.FTZ R114, R88, R114 ;  /* 0x0000007258727221 */ /* 0x020fe40000010000 */
[----:B------:R-:W-:Y:S01]  /*10eb0*/  F2FP.BF16.PACK_AB R52, R90, R91 ;  /* 0x0000005b5a34723e */ /* 0x000fe200000010ff */
[----:B---3--:R-:W-:Y:S01]  /*10ec0*/  HMMA.16816.F32.BF16 R16, R48, R36, R16 ;  /* 0x000000243010723c */ /* 0x008fe20000041810 */
[----:B------:R-:W-:-:S03]  /*10ed0*/  F2FP.BF16.PACK_AB R54, R88, R89 ;  /* 0x000000595836723e */ /* 0x000fc600000010ff */
[----:B------:R-:W3:Y:S01]  /*10ee0*/  MUFU.EX2 R62, R62 ;  /* 0x0000003e003e7308 */ /* 0x000ee20000000800 */
[----:B-1----:R-:W-:-:S03]  /*10ef0*/  FADD.FTZ R112, R64, R112 ;  /* 0x0000007040707221 */ /* 0x002fc60000010000 */
[C---:B------:R-:W-:Y:S04]  /*10f00*/  HMMA.16816.F32.BF16 R20, R48.reuse, R38, R20 ;  /* 0x000000263014723c */ /* 0x040fe80000041814 */
[----:B------:R-:W1:Y:S01]  /*10f10*/  MUFU.EX2 R61, R61 ;  /* 0x0000003d003d7308 */ /* 0x000e620000000800 */
[C---:B--2---:R-:W-:Y:S01]  /*10f20*/  F2FP.BF16.PACK_AB R53, R63.reuse, R64 ;  /* 0x000000403f35723e */ /* 0x044fe200000010ff */
[----:B------:R-:W-:Y:S02]  /*10f30*/  FADD.FTZ R112, R63, R112 ;  /* 0x000000703f707221 */ /* 0x000fe40000010000 */
[----:B------:R-:W-:Y:S04]  /*10f40*/  HMMA.16816.F32.BF16 R8, R48, R32, R8 ;  /* 0x000000203008723c */ /* 0x000fe80000041808 */
[----:B------:R-:W-:Y:S01]  /*10f50*/  MUFU.EX2 R199, R199 ;  /* 0x000000c700c77308 */ /* 0x000fe20000000800 */
[----:B---3--:R-:W-:-:S03]  /*10f60*/  FADD.FTZ R112, R62, R112 ;  /* 0x000000703e707221 */ /* 0x008fc60000010000 */
[----:B------:R-:W-:Y:S01]  /*10f70*/  HMMA.16816.F32.BF16 R12, R48, R34, R12 ;  /* 0x00000022300c723c */ /* 0x000fe2000004180c */
[----:B------:R-:W2:Y:S01]  /*10f80*/  LDSM.16.MT88.4 R48, [R211+0x5800] ;  /* 0x00580000d330783b */ /* 0x000ea20000004200 */
[C---:B-1----:R-:W-:Y:S02]  /*10f90*/  F2FP.BF16.PACK_AB R55, R61.reuse, R62 ;  /* 0x0000003e3d37723e */ /* 0x042fe400000010ff */
[----:B------:R-:W1:Y:S01]  /*10fa0*/  MUFU.EX2 R194, R194 ;  /* 0x000000c200c27308 */ /* 0x000e620000000800 */
[----:B------:R-:W-:-:S04]  /*10fb0*/  FADD.FTZ R112, R61, R112 ;  /* 0x000000703d707221 */ /* 0x000fc80000010000 */
[C---:B------:R-:W-:Y:S03]  /*10fc0*/  HMMA.16816.F32.BF16 R24, R52.reuse, R32, R24 ;  /* 0x000000203418723c */ /* 0x040fe60000041818 */
[----:B------:R-:W-:Y:S05]  /*10fd0*/  MUFU.EX2 R193, R193 ;  /* 0x000000c100c17308 */ /* 0x000fea0000000800 */
[----:B------:R-:W-:Y:S03]  /*10fe0*/  HMMA.16816.F32.BF16 R28, R52, R34, R28 ;  /* 0x00000022341c723c */ /* 0x000fe6000004181c */
[----:B------:R-:W3:Y:S01]  /*10ff0*/  MUFU.EX2 R192, R192 ;  /* 0x000000c000c07308 */ /* 0x000ee20000000800 */
[----:B-1----:R-:W-:-:S04]  /*11000*/  F2FP.BF16.PACK_AB R32, R194, R199 ;  /* 0x000000c7c220723e */ /* 0x002fc800000010ff */
[C---:B------:R-:W-:Y:S03]  /*11010*/  HMMA.16816.F32.BF16 R40, R52.reuse, R36, R40 ;  /* 0x000000243428723c */ /* 0x040fe60000041828 */
[----:B------:R-:W-:Y:S05]  /*11020*/  MUFU.EX2 R188, R188 ;  /* 0x000000bc00bc7308 */ /* 0x000fea0000000800 */
[----:B------:R-:W-:Y:S03]  /*11030*/  HMMA.16816.F32.BF16 R4, R52, R38, R4 ;  /* 0x000000263404723c */ /* 0x000fe60000041804 */
[----:B------:R-:W1:Y:S01]  /*11040*/  MUFU.EX2 R181, R186 ;  /* 0x000000ba00b57308 */ /* 0x000e620000000800 */
[----:B---3--:R-:W-:-:S03]  /*11050*/  F2FP.BF16.PACK_AB R34, R192, R193 ;  /* 0x000000c1c022723e */ /* 0x008fc600000010ff */
[----:B------:R-:W-:Y:S01]  /*11060*/  MOV R55, R133 ;  /* 0x0000008500377202 */ /* 0x000fe20000000f00 */
[--C-:B------:R-:W-:Y:S01]  /*11070*/  FFMA.FTZ R39, R165, c[0x0][0x23c], -R167.reuse ;  /* 0x00008f00a5277a23 */ /* 0x100fe200000108a7 */
[----:B------:R-:W-:Y:S02]  /*11080*/  MOV R54, R132 ;  /* 0x0000008400367202 */ /* 0x000fe40000000f00 */
[----:B------:R-:W-:Y:S01]  /*11090*/  MUFU.EX2 R178, R178 ;  /* 0x000000b200b27308 */ /* 0x000fe20000000800 */
[----:B------:R-:W-:Y:S02]  /*110a0*/  FFMA.FTZ R52, R164, c[0x0][0x23c], -R167 ;  /* 0x00008f00a4347a23 */ /* 0x000fe400000108a7 */
[----:B------:R-:W-:Y:S02]  /*110b0*/  FADD.FTZ R122, R55, R122 ;  /* 0x0000007a377a7221 */ /* 0x000fe40000010000 */
[----:B------:R-:W-:-:S03]  /*110c0*/  FADD.FTZ R110, R54, R110 ;  /* 0x0000006e366e7221 */ /* 0x000fc60000010000 */
[----:B------:R-:W3:Y:S01]  /*110d0*/  MUFU.EX2 R175, R175 ;  /* 0x000000af00af7308 */ /* 0x000ee20000000800 */
[----:B-1----:R-:W-:Y:S02]  /*110e0*/  F2FP.BF16.PACK_AB R33, R181, R188 ;  /* 0x000000bcb521723e */ /* 0x002fe400000010ff */
[----:B------:R-:W-:-:S05]  /*110f0*/  MOV R186, R141 ;  /* 0x0000008d00ba7202 */ /* 0x000fca0000000f00 */
[----:B------:R1:W-:Y:S08]  /*11100*/  MUFU.EX2 R179, R191 ;  /* 0x000000bf00b37308 */ /* 0x0003f00000000800 */
[----:B------:R5:W-:Y:S01]  /*11110*/  MUFU.EX2 R36, R187 ;  /* 0x000000bb00247308 */ /* 0x000be20000000800 */
[----:B---3--:R-:W-:Y:S02]  /*11120*/  F2FP.BF16.PACK_AB R35, R175, R178 ;  /* 0x000000b2af23723e */ /* 0x008fe400000010ff */
[----:B-1----:R-:W-:-:S05]  /*11130*/  MOV R191, R135 ;  /* 0x0000008700bf7202 */ /* 0x002fca0000000f00 */
[----:B------:R-:W-:Y:S01]  /*11140*/  MUFU.EX2 R87, R87 ;  /* 0x0000005700577308 */ /* 0x000fe20000000800 */
[----:B----4-:R-:W-:Y:S01]  /*11150*/  HMMA.16816.F32.BF16 R8, R32, R44, R8 ;  /* 0x0000002c2008723c */ /* 0x010fe20000041808 */
[----:B------:R-:W-:Y:S01]  /*11160*/  FADD.FTZ R122, R191, R122 ;  /* 0x0000007abf7a7221 */ /* 0x000fe20000010000 */
[----:B-----5:R-:W-:-:S05]  /*11170*/  MOV R187, R134 ;  /* 0x0000008600bb7202 */ /* 0x020fca0000000f00 */
[----:B------:R-:W1:Y:S01]  /*11180*/  MUFU.EX2 R86, R86 ;  /* 0x0000005600567308 */ /* 0x000e620000000800 */
[----:B------:R-:W-:Y:S01]  /*11190*/  FADD.FTZ R122, R183, R122 ;  /* 0x0000007ab77a7221 */ /* 0x000fe20000010000 */
[----:B------:R-:W3:Y:S01]  /*111a0*/  LDSM.16.MT88.4 R132, [R211+0x5c00] ;  /* 0x005c0000d384783b */ /* 0x000ee20000004200 */
[C---:B------:R-:W-:Y:S01]  /*111b0*/  HMMA.16816.F32.BF16 R12, R32.reuse, R46, R12 ;  /* 0x0000002e200c723c */ /* 0x040fe2000004180c */
[----:B------:R-:W-:Y:S02]  /*111c0*/  FADD.FTZ R110, R187, R110 ;  /* 0x0000006ebb6e7221 */ /* 0x000fe40000010000 */
[----:B------:R-:W-:Y:S02]  /*111d0*/  FADD.FTZ R122, R184, R122 ;  /* 0x0000007ab87a7221 */ /* 0x000fe40000010000 */
[----:B------:R-:W-:Y:S01]  /*111e0*/  MUFU.EX2 R85, R85 ;  /* 0x0000005500557308 */ /* 0x000fe20000000800 */
[----:B------:R-:W-:Y:S02]  /*111f0*/  FADD.FTZ R110, R241, R110 ;  /* 0x0000006ef16e7221 */ /* 0x000fe40000010000 */
[----:B------:R-:W-:Y:S01]  /*11200*/  FADD.FTZ R122, R246, R122 ;  /* 0x0000007af67a7221 */ /* 0x000fe20000010000 */
[----:B--2---:R-:W-:Y:S01]  /*11210*/  HMMA.16816.F32.BF16 R16, R32, R48, R16 ;  /* 0x000000302010723c */ /* 0x004fe20000041810 */
[----:B------:R-:W-:-:S02]  /*11220*/  FADD.FTZ R110, R242, R110 ;  /* 0x0000006ef26e7221 */ /* 0x000fc40000010000 */
[----:B------:R-:W-:Y:S01]  /*11230*/  FADD.FTZ R122, R245, R122 ;  /* 0x0000007af57a7221 */ /* 0x000fe20000010000 */
[----:B------:R-:W2:Y:S01]  /*11240*/  MUFU.EX2 R84, R84 ;  /* 0x0000005400547308 */ /* 0x000ea20000000800 */
[----:B------:R-:W-:Y:S02]  /*11250*/  FADD.FTZ R110, R186, R110 ;  /* 0x0000006eba6e7221 */ /* 0x000fe40000010000 */
[----:B------:R-:W-:Y:S01]  /*11260*/  FADD.FTZ R122, R244, R122 ;  /* 0x0000007af47a7221 */ /* 0x000fe20000010000 */
[----:B------:R-:W-:Y:S01]  /*11270*/  HMMA.16816.F32.BF16 R20, R32, R50, R20 ;  /* 0x000000322014723c */ /* 0x000fe20000041814 */
[----:B------:R-:W-:Y:S02]  /*11280*/  FADD.FTZ R110, R252, R110 ;  /* 0x0000006efc6e7221 */ /* 0x000fe40000010000 */
[----:B------:R-:W-:Y:S01]  /*11290*/  FADD.FTZ R122, R243, R122 ;  /* 0x0000007af37a7221 */ /* 0x000fe20000010000 */
[----:B------:R-:W-:Y:S01]  /*112a0*/  MUFU.EX2 R60, R60 ;  /* 0x0000003c003c7308 */ /* 0x000fe20000000800 */
[----:B------:R-:W-:-:S02]  /*112b0*/  FADD.FTZ R110, R249, R110 ;  /* 0x0000006ef96e7221 */ /* 0x000fc40000010000 */
[----:B-1----:R-:W-:Y:S01]  /*112c0*/  F2FP.BF16.PACK_AB R32, R86, R87 ;  /* 0x000000575620723e */ /* 0x002fe200000010ff */
[----:B------:R-:W-:Y:S01]  /*112d0*/  FADD.FTZ R122, R198, R122 ;  /* 0x0000007ac67a7221 */ /* 0x000fe20000010000 */
[----:B------:R-:W-:Y:S01]  /*112e0*/  F2FP.BF16.PACK_AB R35, R179, R251 ;  /* 0x000000fbb323723e */ /* 0x000fe200000010ff */
[----:B------:R-:W-:Y:S02]  /*112f0*/  FADD.FTZ R110, R247, R110 ;  /* 0x0000006ef76e7221 */ /* 0x000fe40000010000 */
[----:B------:R-:W1:Y:S01]  /*11300*/  MUFU.EX2 R185, R185 ;  /* 0x000000b900b97308 */ /* 0x000e620000000800 */
[----:B--2---:R-:W-:Y:S01]  /*11310*/  F2FP.BF16.PACK_AB R34, R84, R85 ;  /* 0x000000555422723e */ /* 0x004fe200000010ff */
[----:B------:R-:W-:Y:S02]  /*11320*/  FADD.FTZ R110, R239, R110 ;  /* 0x0000006eef6e7221 */ /* 0x000fe40000010000 */
[----:B------:R-:W-:Y:S02]  /*11330*/  FADD.FTZ R122, R197, R122 ;  /* 0x0000007ac57a7221 */ /* 0x000fe40000010000 */
[----:B------:R-:W-:-:S02]  /*11340*/  FADD.FTZ R110, R238, R110 ;  /* 0x0000006eee6e7221 */ /* 0x000fc40000010000 */
[----:B------:R-:W2:Y:S01]  /*11350*/  MUFU.EX2 R37, R201 ;  /* 0x000000c900257308 */ /* 0x000ea20000000800 */
[----:B------:R-:W-:Y:S02]  /*11360*/  FADD.FTZ R122, R196, R122 ;  /* 0x0000007ac47a7221 */ /* 0x000fe40000010000 */
[----:B------:R-:W-:Y:S02]  /*11370*/  FADD.FTZ R110, R202, R110 ;  /* 0x0000006eca6e7221 */ /* 0x000fe40000010000 */
[----:B------:R-:W-:Y:S02]  /*11380*/  FADD.FTZ R122, R195, R122 ;  /* 0x0000007ac37a7221 */ /* 0x000fe40000010000 */
[----:B------:R-:W-:Y:S01]  /*11390*/  FADD.FTZ R110, R200, R110 ;  /* 0x0000006ec86e7221 */ /* 0x000fe20000010000 */
[----:B-1----:R-:W-:Y:S01]  /*113a0*/  F2FP.BF16.PACK_AB R33, R185, R60 ;  /* 0x0000003cb921723e */ /* 0x002fe200000010ff */
[----:B------:R-:W-:Y:S01]  /*113b0*/  MUFU.EX2 R38, R248 ;  /* 0x000000f800267308 */ /* 0x000fe20000000800 */
[----:B------:R-:W-:-:S02]  /*113c0*/  FADD.FTZ R114, R87, R114 ;  /* 0x0000007257727221 */ /* 0x000fc40000010000 */
[----:B------:R-:W-:Y:S02]  /*113d0*/  FADD.FTZ R112, R60, R112 ;  /* 0x000000703c707221 */ /* 0x000fe40000010000 */
[----:B------:R-:W-:Y:S01]  /*113e0*/  FADD.FTZ R110, R199, R110 ;  /* 0x0000006ec76e7221 */ /* 0x000fe20000010000 */
[C---:B------:R-:W-:Y:S01]  /*113f0*/  HMMA.16816.F32.BF16 R24, R32.reuse, R44, R24 ;  /* 0x0000002c2018723c */ /* 0x040fe20000041818 */
[----:B--2---:R-:W-:Y:S01]  /*11400*/  F2FP.BF16.PACK_AB R136, R37, R36 ;  /* 0x000000242588723e */ /* 0x004fe200000010ff */
[----:B------:R-:W1:Y:S01]  /*11410*/  MUFU.EX2 R240, R182 ;  /* 0x000000b600f07308 */ /* 0x000e620000000800 */
[----:B------:R-:W-:Y:S02]  /*11420*/  FADD.FTZ R122, R188, R122 ;  /* 0x0000007abc7a7221 */ /* 0x000fe40000010000 */
[----:B------:R-:W-:Y:S02]  /*11430*/  FADD.FTZ R114, R86, R114 ;  /* 0x0000007256727221 */ /* 0x000fe40000010000 */
[----:B------:R-:W-:Y:S01]  /*11440*/  FADD.FTZ R112, R185, R112 ;  /* 0x00000070b9707221 */ /* 0x000fe20000010000 */
[----:B------:R-:W-:Y:S01]  /*11450*/  HMMA.16816.F32.BF16 R40, R32, R48, R40 ;  /* 0x000000302028723c */ /* 0x000fe20000041828 */
[----:B------:R-:W-:Y:S01]  /*11460*/  FADD.FTZ R110, R194, R110 ;  /* 0x0000006ec26e7221 */ /* 0x000fe20000010000 */
[----:B------:R-:W2:Y:S01]  /*11470*/  MUFU.EX2 R39, R39 ;  /* 0x0000002700277308 */ /* 0x000ea20000000800 */
[----:B------:R-:W-:-:S02]  /*11480*/  FADD.FTZ R122, R181, R122 ;  /* 0x0000007ab57a7221 */ /* 0x000fc40000010000 */
[----:B------:R-:W-:Y:S02]  /*11490*/  FADD.FTZ R114, R85, R114 ;  /* 0x0000007255727221 */ /* 0x000fe40000010000 */
[----:B------:R-:W-:Y:S01]  /*114a0*/  FADD.FTZ R112, R251, R112 ;  /* 0x00000070fb707221 */ /* 0x000fe20000010000 */
[C---:B------:R-:W-:Y:S01]  /*114b0*/  HMMA.16816.F32.BF16 R28, R32.reuse, R46, R28 ;  /* 0x0000002e201c723c */ /* 0x040fe2000004181c */
[----:B------:R-:W-:Y:S01]  /*114c0*/  FADD.FTZ R110, R193, R110 ;  /* 0x0000006ec16e7221 */ /* 0x000fe20000010000 */
[----:B------:R-:W4:Y:S01]  /*114d0*/  MUFU.EX2 R52, R52 ;  /* 0x0000003400347308 */ /* 0x000f220000000800 */
[----:B-1----:R-:W-:Y:S01]  /*114e0*/  F2FP.BF16.PACK_AB R138, R240, R38 ;  /* 0x00000026f08a723e */ /* 0x002fe200000010ff */
[----:B------:R-:W-:Y:S02]  /*114f0*/  FADD.FTZ R122, R178, R122 ;  /* 0x0000007ab27a7221 */ /* 0x000fe40000010000 */
[----:B------:R-:W-:Y:S02]  /*11500*/  FADD.FTZ R114, R84, R114 ;  /* 0x0000007254727221 */ /* 0x000fe40000010000 */
[----:B------:R-:W-:Y:S01]  /*11510*/  HMMA.16816.F32.BF16 R4, R32, R50, R4 ;  /* 0x000000322004723c */ /* 0x000fe20000041804 */
[----:B------:R-:W-:Y:S01]  /*11520*/  FADD.FTZ R112, R179, R112 ;  /* 0x00000070b3707221 */ /* 0x000fe20000010000 */
[----:B------:R-:W1:Y:S01]  /*11530*/  MUFU.EX2 R44, R131 ;  /* 0x00000083002c7308 */ /* 0x000e620000000800 */
[----:B------:R-:W-:-:S02]  /*11540*/  FADD.FTZ R110, R192, R110 ;  /* 0x0000006ec06e7221 */ /* 0x000fc40000010000 */
[----:B------:R-:W-:Y:S02]  /*11550*/  FADD.FTZ R122, R175, R122 ;  /* 0x0000007aaf7a7221 */ /* 0x000fe40000010000 */
[----:B------:R-:W-:Y:S01]  /*11560*/  FADD.FTZ R110, R36, R110 ;  /* 0x0000006e246e7221 */ /* 0x000fe20000010000 */
[----:B------:R-:W-:Y:S01]  /*11570*/  MOV R36, R109 ;  /* 0x0000006d00247202 */ /* 0x000fe20000000f00 */
[----:B--2---:R-:W-:Y:S01]  /*11580*/  FADD.FTZ R122, R39, R122 ;  /* 0x0000007a277a7221 */ /* 0x004fe20000010000 */
[----:B------:R-:W2:Y:S01]  /*11590*/  MUFU.EX2 R233, R130 ;  /* 0x0000008200e97308 */ /* 0x000ea20000000800 */
[C---:B----4-:R-:W-:Y:S01]  /*115a0*/  F2FP.BF16.PACK_AB R137, R52.reuse, R39 ;  /* 0x000000273489723e */ /* 0x050fe200000010ff */
[----:B------:R-:W-:Y:S02]  /*115b0*/  FADD.FTZ R110, R37, R110 ;  /* 0x0000006e256e7221 */ /* 0x000fe40000010000 */
[----:B------:R-:W-:Y:S02]  /*115c0*/  FADD.FTZ R122, R52, R122 ;  /* 0x0000007a347a7221 */ /* 0x000fe40000010000 */
[----:B------:R-:W-:-:S02]  /*115d0*/  FADD.FTZ R110, R38, R110 ;  /* 0x0000006e266e7221 */ /* 0x000fc40000010000 */
[----:B------:R-:W4:Y:S01]  /*115e0*/  MUFU.EX2 R83, R83 ;  /* 0x0000005300537308 */ /* 0x000f220000000800 */
[----:B-1----:R-:W-:Y:S02]  /*115f0*/  FADD.FTZ R122, R44, R122 ;  /* 0x0000007a2c7a7221 */ /* 0x002fe40000010000 */
[----:B------:R-:W-:-:S05]  /*11600*/  FADD.FTZ R240, R240, R110 ;  /* 0x0000006ef0f07221 */ /* 0x000fca0000010000 */
[----:B------:R-:W1:Y:S01]  /*11610*/  MUFU.EX2 R82, R82 ;  /* 0x0000005200527308 */ /* 0x000e620000000800 */
[C---:B--2---:R-:W-:Y:S01]  /*11620*/  F2FP.BF16.PACK_AB R139, R233.reuse, R44 ;  /* 0x0000002ce98b723e */ /* 0x044fe200000010ff */
[----:B------:R-:W-:-:S06]  /*11630*/  FADD.FTZ R233, R233, R122 ;  /* 0x0000007ae9e97221 */ /* 0x000fcc0000010000 */
[----:B------:R-:W2:Y:S01]  /*11640*/  MUFU.EX2 R81, R81 ;  /* 0x0000005100517308 */ /* 0x000ea20000000800 */
[----:B------:R-:W-:Y:S01]  /*11650*/  HMMA.16816.F32.BF16 R156, R136, R148, R8 ;  /* 0x00000094889c723c */ /* 0x000fe20000041808 */
[----:B----4-:R-:W-:-:S06]  /*11660*/  FADD.FTZ R114, R83, R114 ;  /* 0x0000007253727221 */ /* 0x010fcc0000010000 */
[----:B------:R-:W4:Y:S01]  /*11670*/  MUFU.EX2 R80, R80 ;  /* 0x0000005000507308 */ /* 0x000f220000000800 */
[C---:B-1----:R-:W-:Y:S01]  /*11680*/  F2FP.BF16.PACK_AB R8, R82.reuse, R83 ;  /* 0x000000535208723e */ /* 0x042fe200000010ff */
[----:B------:R-:W-:Y:S01]  /*11690*/  HMMA.16816.F32.BF16 R152, R136, R150, R12 ;  /* 0x000000968898723c */ /* 0x000fe2000004180c */
[----:B------:R-:W-:-:S05]  /*116a0*/  FADD.FTZ R114, R82, R114 ;  /* 0x0000007252727221 */ /* 0x000fca0000010000 */
[----:B------:R-:W1:Y:S01]  /*116b0*/  MUFU.EX2 R190, R190 ;  /* 0x000000be00be7308 */ /* 0x000e620000000800 */
[----:B--2---:R-:W-:Y:S01]  /*116c0*/  FADD.FTZ R114, R81, R114 ;  /* 0x0000007251727221 */ /* 0x004fe20000010000 */
[C---:B---3--:R-:W-:Y:S06]  /*116d0*/  HMMA.16816.F32.BF16 R140, R136.reuse, R132, R16 ;  /* 0x00000084888c723c */ /* 0x048fec0000041810 */
[----:B------:R-:W2:Y:S01]  /*116e0*/  MUFU.EX2 R189, R189 ;  /* 0x000000bd00bd7308 */ /* 0x000ea20000000800 */
[C---:B----4-:R-:W-:Y:S01]  /*116f0*/  F2FP.BF16.PACK_AB R10, R80.reuse, R81 ;  /* 0x00000051500a723e */ /* 0x050fe200000010ff */
[----:B------:R-:W-:Y:S01]  /*11700*/  HMMA.16816.F32.BF16 R136, R136, R134, R20 ;  /* 0x000000868888723c */ /* 0x000fe20000041814 */
[----:B------:R-:W-:-:S05]  /*11710*/  FADD.FTZ R242, R80, R114 ;  /* 0x0000007250f27221 */ /* 0x000fca0000010000 */
[----:B------:R-:W3:Y:S01]  /*11720*/  MUFU.EX2 R203, R203 ;  /* 0x000000cb00cb7308 */ /* 0x000ee20000000800 */
[----:B-1----:R-:W-:-:S07]  /*11730*/  FADD.FTZ R112, R190, R112 ;  /* 0x00000070be707221 */ /* 0x002fce0000010000 */
[----:B------:R-:W1:Y:S01]  /*11740*/  MUFU.EX2 R250, R250 ;  /* 0x000000fa00fa7308 */ /* 0x000e620000000800 */
[C---:B--2---:R-:W-:Y:S01]  /*11750*/  F2FP.BF16.PACK_AB R9, R189.reuse, R190 ;  /* 0x000000bebd09723e */ /* 0x044fe200000010ff */
[----:B------:R-:W-:-:S04]  /*11760*/  FADD.FTZ R112, R189, R112 ;  /* 0x00000070bd707221 */ /* 0x000fc80000010000 */
[----:B---3--:R-:W-:Y:S01]  /*11770*/  FADD.FTZ R112, R203, R112 ;  /* 0x00000070cb707221 */ /* 0x008fe20000010000 */
[----:B-1----:R-:W-:-:S03]  /*11780*/  F2FP.BF16.PACK_AB R11, R250, R203 ;  /* 0x000000cbfa0b723e */ /* 0x002fc600000010ff */
[----:B------:R-:W-:-:S04]  /*11790*/  FADD.FTZ R241, R250, R112 ;  /* 0x00000070faf17221 */ /* 0x000fc80000010000 */
[C---:B------:R-:W-:Y:S08]  /*117a0*/  HMMA.16816.F32.BF16 R160, R8.reuse, R148, R24 ;  /* 0x0000009408a0723c */ /* 0x040ff00000041818 */
[C---:B------:R-:W-:Y:S08]  /*117b0*/  HMMA.16816.F32.BF16 R144, R8.reuse, R132, R40 ;  /* 0x000000840890723c */ /* 0x040ff00000041828 */
[C---:B------:R-:W-:Y:S08]  /*117c0*/  HMMA.16816.F32.BF16 R148, R8.reuse, R150, R28 ;  /* 0x000000960894723c */ /* 0x040ff0000004181c */
[----:B------:R-:W-:Y:S08]  /*117d0*/  HMMA.16816.F32.BF16 R132, R8, R134, R4 ;  /* 0x000000860884723c */ /* 0x000ff00000041804 */
.L_x_267:
        /* <DEDUP_REMOVED lines=23> */
.L_x_274:
        /* <DEDUP_REMOVED lines=50> */
.L_x_272:
        /* <DEDUP_REMOVED lines=135> */
.L_x_273:
[----:B------:R-:W-:Y:S01]  /*124e0*/  IMAD.U32 R244, RZ, RZ, UR15 ;  /* 0x0000000ffff47e24 */ /* 0x000fe2000f8e00ff */
[----:B------:R-:W-:Y:S02]  /*124f0*/  UISETP.GT.AND UP0, UPT, UR15, UR9, UPT ;  /* 0x000000090f00728c */ /* 0x000fe4000bf04270 */
[----:B------:R-:W-:Y:S01]  /*12500*/  UMOV UR7, UR15 ;  /* 0x0000000f00077c82 */ /* 0x000fe20008000000 */
[----:B------:R-:W-:Y:S04]  /*12510*/  IMAD R244, R244, 0x80, R217 ;  /* 0x00000080f4f47824 */ /* 0x000fe800078e02d9 */
[--C-:B------:R-:W-:Y:S01]  /*12520*/  IMAD.IADD R251, R229, 0x1, -R244.reuse ;  /* 0x00000001e5fb7824 */ /* 0x100fe200078e0af4 */
[C---:B------:R-:W-:Y:S01]  /*12530*/  IADD3 R0, R244.reuse, 0x39, RZ ;  /* 0x00000039f4007810 */ /* 0x040fe20007ffe0ff */
[--C-:B------:R-:W-:Y:S01]  /*12540*/  IMAD.IADD R170, R223, 0x1, -R244.reuse ;  /* 0x00000001dfaa7824 */ /* 0x100fe200078e0af4 */
[----:B------:R-:W-:Y:S01]  /*12550*/  IADD3 R193, R244, 0x20, RZ ;  /* 0x00000020f4c17810 */ /* 0x000fe20007ffe0ff */
[--C-:B------:R-:W-:Y:S01]  /*12560*/  IMAD.IADD R2, R226, 0x1, -R244.reuse ;  /* 0x00000001e2027824 */ /* 0x100fe200078e0af4 */
[----:B------:R-:W-:Y:S01]  /*12570*/  IADD3 R188, R244, 0x29, RZ ;  /* 0x00000029f4bc7810 */ /* 0x000fe20007ffe0ff */
[----:B-1----:R-:W-:Y:S01]  /*12580*/  IMAD.IADD R175, R232, 0x1, -R244 ;  /* 0x00000001e8af7824 */ /* 0x002fe200078e0af4 */
[----:B------:R-:W-:Y:S01]  /*12590*/  IADD3 R189, R244, 0x28, RZ ;  /* 0x00000028f4bd7810 */ /* 0x000fe20007ffe0ff */
[--C-:B------:R-:W-:Y:S01]  /*125a0*/  IMAD.IADD R203, R232, 0x1, -R193.reuse ;  /* 0x00000001e8cb7824 */ /* 0x100fe200078e0ac1 */
[C---:B------:R-:W-:Y:S01]  /*125b0*/  IADD3 R179, R244.reuse, 0x30, RZ ;  /* 0x00000030f4b37810 */ /* 0x040fe20007ffe0ff */
[C---:B------:R-:W-:Y:S01]  /*125c0*/  IMAD.IADD R246, R229.reuse, 0x1, -R193 ;  /* 0x00000001e5f67824 */ /* 0x040fe200078e0ac1 */
[C---:B------:R-:W-:Y:S01]  /*125d0*/  IADD3 R178, R244.reuse, 0x31, RZ ;  /* 0x00000031f4b27810 */ /* 0x040fe20007ffe0ff */
[C-C-:B------:R-:W-:Y:S01]  /*125e0*/  IMAD.IADD R180, R229.reuse, 0x1, -R189.reuse ;  /* 0x00000001e5b47824 */ /* 0x140fe200078e0abd */
[----:B------:R-:W-:Y:S01]  /*125f0*/  IADD3 R177, R244, 0x38, RZ ;  /* 0x00000038f4b17810 */ /* 0x000fe20007ffe0ff */
[----:B------:R-:W-:Y:S01]  /*12600*/  IMAD.IADD R248, R232, 0x1, -R189 ;  /* 0x00000001e8f87824 */ /* 0x000fe200078e0abd */
[----:B------:R-:W-:Y:S01]  /*12610*/  IADD3 R169, R244, 0x1, RZ ;  /* 0x00000001f4a97810 */ /* 0x000fe20007ffe0ff */
[--C-:B------:R-:W-:Y:S01]  /*12620*/  IMAD.IADD R192, R232, 0x1, -R178.reuse ;  /* 0x00000001e8c07824 */ /* 0x100fe200078e0ab2 */
[----:B------:R-:W-:Y:S01]  /*12630*/  IADD3 R243, R244, 0x9, RZ ;  /* 0x00000009f4f37810 */ /* 0x000fe20007ffe0ff */
[--C-:B------:R-:W-:Y:S01]  /*12640*/  IMAD.IADD R182, R232, 0x1, -R177.reuse ;  /* 0x00000001e8b67824 */ /* 0x100fe200078e0ab1 */
[----:B------:R-:W-:Y:S01]  /*12650*/  IADD3 R200, R244, 0x10, RZ ;  /* 0x00000010f4c87810 */ /* 0x000fe20007ffe0ff */
[C---:B------:R-:W-:Y:S01]  /*12660*/  IMAD.IADD R171, R229.reuse, 0x1, -R177 ;  /* 0x00000001e5ab7824 */ /* 0x040fe200078e0ab1 */
[----:B------:R-:W-:Y:S01]  /*12670*/  IABS R180, R180 ;  /* 0x000000b400b47213 */ /* 0x000fe20000000000 */
[C-C-:B------:R-:W-:Y:S01]  /*12680*/  IMAD.IADD R191, R229.reuse, 0x1, -R243.reuse ;  /* 0x00000001e5bf7824 */ /* 0x140fe200078e0af3 */
[----:B------:R-:W-:Y:S01]  /*12690*/  IABS R192, R192 ;  /* 0x000000c000c07213 */ /* 0x000fe20000000000 */
[C---:B------:R-:W-:Y:S01]  /*126a0*/  IMAD.IADD R3, R232.reuse, 0x1, -R243 ;  /* 0x00000001e8037824 */ /* 0x040fe200078e0af3 */
[----:B------:R-:W-:Y:S01]  /*126b0*/  IABS R248, R248 ;  /* 0x000000f800f87213 */ /* 0x000fe20000000000 */
[C---:B------:R-:W-:Y:S01]  /*126c0*/  IMAD.IADD R183, R229.reuse, 0x1, -R178 ;  /* 0x00000001e5b77824 */ /* 0x040fe200078e0ab2 */
[----:B------:R-:W-:Y:S01]  /*126d0*/  I2F R180, R180 ;  /* 0x000000b400b47306 */ /* 0x000fe20000201400 */
[----:B------:R-:W-:Y:S01]  /*126e0*/  IABS R251, R251 ;  /* 0x000000fb00fb7213 */ /* 0x000fe20000000000 */
[C-C-:B------:R-:W-:Y:S01]  /*126f0*/  IMAD.IADD R249, R232.reuse, 0x1, -R188.reuse ;  /* 0x00000001e8f97824 */ /* 0x140fe200078e0abc */
[----:B------:R-:W-:Y:S01]  /*12700*/  IABS R170, R170 ;  /* 0x000000aa00aa7213 */ /* 0x000fe20000000000 */
[--C-:B------:R-:W-:Y:S01]  /*12710*/  IMAD.IADD R185, R232, 0x1, -R179.reuse ;  /* 0x00000001e8b97824 */ /* 0x100fe200078e0ab3 */
[----:B------:R-:W-:Y:S01]  /*12720*/  IABS R183, R183 ;  /* 0x000000b700b77213 */ /* 0x000fe20000000000 */
[C---:B------:R-:W-:Y:S01]  /*12730*/  IMAD.IADD R245, R229.reuse, 0x1, -R179 ;  /* 0x00000001e5f57824 */ /* 0x040fe200078e0ab3 */
[----:B------:R-:W-:Y:S01]  /*12740*/  IABS R249, R249 ;  /* 0x000000f900f97213 */ /* 0x000fe20000000000 */
[C---:B------:R-:W-:Y:S01]  /*12750*/  IMAD.IADD R250, R229.reuse, 0x1, -R188 ;  /* 0x00000001e5fa7824 */ /* 0x040fe200078e0abc */
[----:B------:R-:W-:Y:S01]  /*12760*/  IABS R185, R185 ;  /* 0x000000b900b97213 */ /* 0x000fe20000000000 */
[----:B------:R-:W-:Y:S01]  /*12770*/  I2F R251, R251 ;  /* 0x000000fb00fb7306 */ /* 0x000fe20000201400 */
[----:B------:R-:W-:Y:S01]  /*12780*/  IABS R245, R245 ;  /* 0x000000f500f57213 */ /* 0x000fe20000000000 */
[C-C-:B------:R-:W-:Y:S01]  /*12790*/  IMAD.IADD R174, R229.reuse, 0x1, -R169.reuse ;  /* 0x00000001e5ae7824 */ /* 0x140fe200078e0aa9 */
[----:B------:R-:W-:Y:S01]  /*127a0*/  IABS R250, R250 ;  /* 0x000000fa00fa7213 */ /* 0x000fe20000000000 */
[C-C-:B------:R-:W-:Y:S01]  /*127b0*/  IMAD.IADD R176, R229.reuse, 0x1, -R200.reuse ;  /* 0x00000001e5b07824 */ /* 0x140fe200078e0ac8 */
[----:B------:R-:W-:Y:S01]  /*127c0*/  IADD3 R168, R244, 0x8, RZ ;  /* 0x00000008f4a87810 */ /* 0x000fe20007ffe0ff */
[C---:B------:R-:W-:Y:S01]  /*127d0*/  IMAD.IADD R173, R232.reuse, 0x1, -R169 ;  /* 0x00000001e8ad7824 */ /* 0x040fe200078e0aa9 */
[----:B------:R-:W-:Y:S01]  /*127e0*/  IABS R174, R174 ;  /* 0x000000ae00ae7213 */ /* 0x000fe20000000000 */
[----:B------:R-:W-:Y:S01]  /*127f0*/  IMAD.IADD R196, R232, 0x1, -R200 ;  /* 0x00000001e8c47824 */ /* 0x000fe200078e0ac8 */
[----:B------:R-:W-:Y:S01]  /*12800*/  IABS R191, R191 ;  /* 0x000000bf00bf7213 */ /* 0x000fe20000000000 */
[----:B------:R-:W-:Y:S01]  /*12810*/  I2F R170, R170 ;  /* 0x000000aa00aa7306 */ /* 0x000fe20000201400 */
[----:B------:R-:W-:Y:S01]  /*12820*/  IABS R3, R3 ;  /* 0x0000000300037213 */ /* 0x000fe20000000000 */
[C-C-:B------:R-:W-:Y:S01]  /*12830*/  IMAD.IADD R172, R229.reuse, 0x1, -R168.reuse ;  /* 0x00000001e5ac7824 */ /* 0x140fe200078e0aa8 */
[----:B------:R-:W-:Y:S01]  /*12840*/  IADD3 R198, R244, 0x11, RZ ;  /* 0x00000011f4c67810 */ /* 0x000fe20007ffe0ff */
[----:B------:R-:W-:Y:S01]  /*12850*/  IMAD.IADD R187, R232, 0x1, -R168 ;  /* 0x00000001e8bb7824 */ /* 0x000fe200078e0aa8 */
[----:B------:R-:W-:Y:S02]  /*12860*/  IABS R176, R176 ;  /* 0x000000b000b07213 */ /* 0x000fe40000000000 */
[----:B------:R-:W-:Y:S01]  /*12870*/  IADD3 R195, R244, 0x18, RZ ;  /* 0x00000018f4c37810 */ /* 0x000fe20007ffe0ff */
[--C-:B------:R-:W-:Y:S01]  /*12880*/  IMAD.IADD R197, R232, 0x1, -R198.reuse ;  /* 0x00000001e8c57824 */ /* 0x100fe200078e0ac6 */
[----:B------:R-:W-:Y:S01]  /*12890*/  IABS R172, R172 ;  /* 0x000000ac00ac7213 */ /* 0x000fe20000000000 */
[----:B------:R-:W-:Y:S01]  /*128a0*/  I2F R174, R174 ;  /* 0x000000ae00ae7306 */ /* 0x000fe20000201400 */
[----:B------:R-:W-:Y:S01]  /*128b0*/  IABS R203, R203 ;  /* 0x000000cb00cb7213 */ /* 0x000fe20000000000 */
[C-C-:B------:R-:W-:Y:S01]  /*128c0*/  IMAD.IADD R201, R229.reuse, 0x1, -R195.reuse ;  /* 0x00000001e5c97824 */ /* 0x140fe200078e0ac3 */
[----:B------:R-:W-:Y:S01]  /*128d0*/  IADD3 R194, R244, 0x19, RZ ;  /* 0x00000019f4c27810 */ /* 0x000fe20007ffe0ff */
[----:B------:R-:W-:Y:S01]  /*128e0*/  IMAD.IADD R181, R232, 0x1, -R195 ;  /* 0x00000001e8b57824 */ /* 0x000fe200078e0ac3 */
[----:B------:R-:W-:Y:S01]  /*128f0*/  IADD3 R190, R244, 0x21, RZ ;  /* 0x00000021f4be7810 */ /* 0x000fe20007ffe0ff */
[C---:B------:R-:W-:Y:S01]  /*12900*/  IMAD.IADD R199, R229.reuse, 0x1, -R198 ;  /* 0x00000001e5c77824 */ /* 0x040fe200078e0ac6 */
[----:B------:R-:W-:Y:S01]  /*12910*/  IABS R175, R175 ;  /* 0x000000af00af7213 */ /* 0x000fe20000000000 */
[C-C-:B------:R-:W-:Y:S01]  /*12920*/  IMAD.IADD R184, R229.reuse, 0x1, -R194.reuse ;  /* 0x00000001e5b87824 */ /* 0x140fe200078e0ac2 */
[----:B------:R-:W-:Y:S01]  /*12930*/  IABS R181, R181 ;  /* 0x000000b500b57213 */ /* 0x000fe20000000000 */
[----:B------:R-:W-:Y:S01]  /*12940*/  I2F R191, R191 ;  /* 0x000000bf00bf7306 */ /* 0x000fe20000201400 */
[----:B------:R-:W-:Y:S01]  /*12950*/  IMAD.IADD R202, R232, 0x1, -R194 ;  /* 0x00000001e8ca7824 */ /* 0x000fe200078e0ac2 */
[----:B------:R-:W-:Y:S01]  /*12960*/  ISETP.GE.AND P0, PT, R244, R231, PT ;  /* 0x000000e7f400720c */ /* 0x000fe20003f06270 */
[--C-:B------:R-:W-:Y:S01]  /*12970*/  IMAD.IADD R247, R229, 0x1, -R190.reuse ;  /* 0x00000001e5f77824 */ /* 0x100fe200078e0abe */
[----:B------:R-:W-:Y:S01]  /*12980*/  IABS R184, R184 ;  /* 0x000000b800b87213 */ /* 0x000fe20000000000 */
[----:B------:R-:W-:Y:S01]  /*12990*/  IMAD.IADD R186, R232, 0x1, -R190 ;  /* 0x00000001e8ba7824 */ /* 0x000fe200078e0abe */
[C---:B------:R-:W-:Y:S02]  /*129a0*/  ISETP.GE.AND P3, PT, R244.reuse, R228, PT ;  /* 0x000000e4f400720c */ /* 0x040fe40003f66270 */
[----:B------:R-:W-:Y:S02]  /*129b0*/  IABS R247, R247 ;  /* 0x000000f700f77213 */ /* 0x000fe40000000000 */
[----:B------:R-:W-:Y:S01]  /*129c0*/  I2F R3, R3 ;  /* 0x0000000300037306 */ /* 0x000fe20000201400 */
[C---:B------:R-:W-:Y:S02]  /*129d0*/  ISETP.GE.OR P0, PT, R244.reuse, R230, !P0 ;  /* 0x000000e6f400720c */ /* 0x040fe40004706670 */
[C---:B------:R-:W-:Y:S02]  /*129e0*/  ISETP.GE.OR P3, PT, R244.reuse, R227, !P3 ;  /* 0x000000e3f400720c */ /* 0x040fe40005f66670 */
[C---:B------:R-:W-:Y:S02]  /*129f0*/  ISETP.GE.AND P5, PT, R244.reuse, R222, PT ;  /* 0x000000def400720c */ /* 0x040fe40003fa6270 */
[C---:B------:R-:W-:Y:S02]  /*12a00*/  ISETP.GE.AND P2, PT, R244.reuse, R225, PT ;  /* 0x000000e1f400720c */ /* 0x040fe40003f46270 */
[C---:B------:R-:W-:Y:S01]  /*12a10*/  ISETP.GE.OR P5, PT, R244.reuse, R219, !P5 ;  /* 0x000000dbf400720c */ /* 0x040fe20006fa6670 */
[----:B------:R-:W-:Y:S01]  /*12a20*/  I2F R176, R176 ;  /* 0x000000b000b07306 */ /* 0x000fe20000201400 */
[----:B------:R-:W-:Y:S02]  /*12a30*/  ISETP.GE.OR P2, PT, R244, R224, !P2 ;  /* 0x000000e0f400720c */ /* 0x000fe40005746670 */
[----:B------:R-:W-:Y:S02]  /*12a40*/  IABS R2, R2 ;  /* 0x0000000200027213 */ /* 0x000fe40000000000 */
[----:B------:R-:W-:Y:S02]  /*12a50*/  IABS R197, R197 ;  /* 0x000000c500c57213 */ /* 0x000fe40000000000 */
[----:B------:R-:W-:Y:S02]  /*12a60*/  IABS R201, R201 ;  /* 0x000000c900c97213 */ /* 0x000fe40000000000 */
[----:B------:R-:W-:Y:S01]  /*12a70*/  IABS R196, R196 ;  /* 0x000000c400c47213 */ /* 0x000fe20000000000 */
[----:B------:R-:W-:Y:S01]  /*12a80*/  I2F R2, R2 ;  /* 0x0000000200027306 */ /* 0x000fe20000201400 */
[----:B------:R-:W-:Y:S02]  /*12a90*/  IABS R199, R199 ;  /* 0x000000c700c77213 */ /* 0x000fe40000000000 */
[----:B------:R-:W-:Y:S02]  /*12aa0*/  IABS R186, R186 ;  /* 0x000000ba00ba7213 */ /* 0x000fe40000000000 */
[----:B------:R-:W-:Y:S02]  /*12ab0*/  IABS R202, R202 ;  /* 0x000000ca00ca7213 */ /* 0x000fe40000000000 */
[----:B------:R-:W-:Y:S02]  /*12ac0*/  IABS R182, R182 ;  /* 0x000000b600b67213 */ /* 0x000fe40000000000 */
[----:B------:R-:W-:Y:S01]  /*12ad0*/  IABS R246, R246 ;  /* 0x000000f600f67213 */ /* 0x000fe20000000000 */
[----:B------:R-:W-:Y:S01]  /*12ae0*/  I2F R197, R197 ;  /* 0x000000c500c57306 */ /* 0x000fe20000201400 */
[C---:B------:R-:W-:Y:S02]  /*12af0*/  ISETP.GE.AND P6, PT, R169.reuse, R228, PT ;  /* 0x000000e4a900720c */ /* 0x040fe40003fc6270 */
[----:B------:R-:W-:Y:S02]  /*12b00*/  IABS R187, R187 ;  /* 0x000000bb00bb7213 */ /* 0x000fe40000000000 */
[C---:B------:R-:W-:Y:S02]  /*12b10*/  ISETP.GE.OR P6, PT, R169.reuse, R227, !P6 ;  /* 0x000000e3a900720c */ /* 0x040fe400077c6670 */
[----:B------:R-:W-:Y:S02]  /*12b20*/  IABS R171, R171 ;  /* 0x000000ab00ab7213 */ /* 0x000fe40000000000 */
[C---:B------:R-:W-:Y:S01]  /*12b30*/  ISETP.GE.AND P1, PT, R169.reuse, R231, PT ;  /* 0x000000e7a900720c */ /* 0x040fe20003f26270 */
[----:B------:R-:W-:Y:S01]  /*12b40*/  I2F R187, R187 ;  /* 0x000000bb00bb7306 */ /* 0x000fe20000201400 */
[----:B------:R-:W-:Y:S02]  /*12b50*/  IABS R173, R173 ;  /* 0x000000ad00ad7213 */ /* 0x000fe40000000000 */
[----:B------:R-:W-:Y:S07]  /*12b60*/  ISETP.GE.OR P1, PT, R169, R230, !P1 ;  /* 0x000000e6a900720c */ /* 0x000fee0004f26670 */
[----:B------:R-:W-:Y:S10]  /*12b70*/  I2F R173, R173 ;  /* 0x000000ad00ad7306 */ /* 0x000ff40000201400 */
        /* <DEDUP_REMOVED lines=20> */
[----:B------:R-:W1:Y:S02]  /*12cc0*/  I2F R250, R250 ;  /* 0x000000fa00fa7306 */ /* 0x000e640000201400 */
[----:B-1----:R-:W-:Y:S02]  /*12cd0*/  FFMA.FTZ R51, R250, -UR17, R51 ;  /* 0x80000011fa337c23 */ /* 0x002fe40008010033 */
[----:B------:R-:W-:Y:S02]  /*12ce0*/  FFMA.FTZ R49, R249, -UR17, R49 ;  /* 0x80000011f9317c23 */ /* 0x000fe40008010031 */
[----:B------:R-:W-:Y:S01]  /*12cf0*/  FFMA.FTZ R50, R180, -UR17, R50 ;  /* 0x80000011b4327c23 */ /* 0x000fe20008010032 */
[C---:B------:R-:W-:Y:S01]  /*12d00*/  IADD3 R180, R244.reuse, 0x59, RZ ;  /* 0x00000059f4b47810 */ /* 0x040fe20007ffe0ff */
[----:B------:R-:W-:Y:S01]  /*12d10*/  FFMA.FTZ R52, R185, -UR17, R52 ;  /* 0x80000011b9347c23 */ /* 0x000fe20008010034 */
[----:B------:R-:W-:Y:S01]  /*12d20*/  IADD3 R185, R244, 0x60, RZ ;  /* 0x00000060f4b97810 */ /* 0x000fe20007ffe0ff */
[----:B------:R-:W-:Y:S02]  /*12d30*/  FFMA.FTZ R53, R192, -UR17, R53 ;  /* 0x80000011c0357c23 */ /* 0x000fe40008010035 */
[----:B------:R-:W-:Y:S02]  /*12d40*/  FFMA.FTZ R54, R245, -UR17, R54 ;  /* 0x80000011f5367c23 */ /* 0x000fe40008010036 */
[----:B------:R-:W-:Y:S02]  /*12d50*/  FFMA.FTZ R55, R183, -UR17, R55 ;  /* 0x80000011b7377c23 */ /* 0x000fe40008010037 */
[----:B------:R-:W-:Y:S02]  /*12d60*/  FFMA.FTZ R48, R248, -UR17, R48 ;  /* 0x80000011f8307c23 */ /* 0x000fe40008010030 */
[----:B------:R-:W-:Y:S02]  /*12d70*/  FFMA.FTZ R10, R170, -UR17, R10 ;  /* 0x80000011aa0a7c23 */ /* 0x000fe4000801000a */
[----:B------:R-:W-:Y:S02]  /*12d80*/  FFMA.FTZ R19, R191, -UR17, R19 ;  /* 0x80000011bf137c23 */ /* 0x000fe40008010013 */
[----:B------:R-:W-:Y:S01]  /*12d90*/  FFMA.FTZ R17, R3, -UR17, R17 ;  /* 0x8000001103117c23 */ /* 0x000fe20008010011 */
[----:B------:R-:W-:Y:S01]  /*12da0*/  IADD3 R3, R244, 0x48, RZ ;  /* 0x00000048f4037810 */ /* 0x000fe20007ffe0ff */
[----:B------:R-:W-:Y:S01]  /*12db0*/  FFMA.FTZ R22, R176, -UR17, R22 ;  /* 0x80000011b0167c23 */ /* 0x000fe20008010016 */
[----:B------:R-:W-:Y:S01]  /*12dc0*/  IADD3 R176, R244, 0x49, RZ ;  /* 0x00000049f4b07810 */ /* 0x000fe20007ffe0ff */
[----:B------:R-:W-:Y:S02]  /*12dd0*/  FFMA.FTZ R18, R172, -UR17, R18 ;  /* 0x80000011ac127c23 */ /* 0x000fe40008010012 */
[----:B------:R-:W-:Y:S02]  /*12de0*/  FFMA.FTZ R36, R203, -UR17, R36 ;  /* 0x80000011cb247c23 */ /* 0x000fe40008010024 */
[----:B------:R-:W-:Y:S02]  /*12df0*/  FFMA.FTZ R6, R251, -UR17, R6 ;  /* 0x80000011fb067c23 */ /* 0x000fe40008010006 */
[----:B------:R-:W-:Y:S02]  /*12e00*/  IMAD.IADD R251, R229, 0x1, -R0 ;  /* 0x00000001e5fb7824 */ /* 0x000fe400078e0a00 */
[----:B------:R-:W-:Y:S01]  /*12e10*/  FFMA.FTZ R7, R174, -UR17, R7 ;  /* 0x80000011ae077c23 */ /* 0x000fe20008010007 */
[C---:B------:R-:W-:Y:S01]  /*12e20*/  IADD3 R174, R244.reuse, 0x41, RZ ;  /* 0x00000041f4ae7810 */ /* 0x040fe20007ffe0ff */
[----:B------:R-:W-:Y:S01]  /*12e30*/  FFMA.FTZ R34, R201, -UR17, R34 ;  /* 0x80000011c9227c23 */ /* 0x000fe20008010022 */
[----:B------:R-:W-:Y:S01]  /*12e40*/  IABS R251, R251 ;  /* 0x000000fb00fb7213 */ /* 0x000fe20000000000 */
[----:B------:R-:W-:Y:S01]  /*12e50*/  FFMA.FTZ R32, R181, -UR17, R32 ;  /* 0x80000011b5207c23 */ /* 0x000fe20008010020 */
[----:B------:R-:W-:Y:S01]  /*12e60*/  IADD3 R181, R244, 0x50, RZ ;  /* 0x00000050f4b57810 */ /* 0x000fe20007ffe0ff */
[----:B------:R-:W-:Y:S01]  /*12e70*/  FFMA.FTZ R35, R184, -UR17, R35 ;  /* 0x80000011b8237c23 */ /* 0x000fe20008010023 */
[----:B------:R1:W2:Y:S01]  /*12e80*/  I2F R170, R251 ;  /* 0x000000fb00aa7306 */ /* 0x0002a20000201400 */
[----:B------:R-:W-:Y:S01]  /*12e90*/  IADD3 R184, R244, 0x51, RZ ;  /* 0x00000051f4b87810 */ /* 0x000fe20007ffe0ff */
[----:B------:R-:W-:Y:S02]  /*12ea0*/  FFMA.FTZ R39, R247, -UR17, R39 ;  /* 0x80000011f7277c23 */ /* 0x000fe40008010027 */
[----:B------:R-:W-:Y:S02]  /*12eb0*/  FFMA.FTZ R23, R199, -UR17, R23 ;  /* 0x80000011c7177c23 */ /* 0x000fe40008010017 */
[----:B------:R-:W-:Y:S01]  /*12ec0*/  FFMA.FTZ R37, R186, -UR17, R37 ;  /* 0x80000011ba257c23 */ /* 0x000fe20008010025 */
[----:B------:R-:W-:Y:S01]  /*12ed0*/  IADD3 R186, R244, 0x58, RZ ;  /* 0x00000058f4ba7810 */ /* 0x000fe20007ffe0ff */
[----:B------:R-:W-:Y:S02]  /*12ee0*/  FFMA.FTZ R33, R202, -UR17, R33 ;  /* 0x80000011ca217c23 */ /* 0x000fe40008010021 */
[----:B------:R-:W-:Y:S02]  /*12ef0*/  IMAD.IADD R192, R229, 0x1, -R185 ;  /* 0x00000001e5c07824 */ /* 0x000fe400078e0ab9 */
[----:B------:R-:W-:Y:S02]  /*12f00*/  FFMA.FTZ R4, R175, -UR17, R4 ;  /* 0x80000011af047c23 */ /* 0x000fe40008010004 */
[----:B------:R-:W-:Y:S01]  /*12f10*/  IMAD.IADD R175, R232, 0x1, -R0 ;  /* 0x00000001e8af7824 */ /* 0x000fe200078e0a00 */
[----:B------:R-:W-:Y:S01]  /*12f20*/  IABS R183, R192 ;  /* 0x000000c000b77213 */ /* 0x000fe20000000000 */
[----:B------:R-:W-:Y:S01]  /*12f30*/  FFMA.FTZ R8, R2, -UR17, R8 ;  /* 0x8000001102087c23 */ /* 0x000fe20008010008 */
[C---:B------:R-:W-:Y:S01]  /*12f40*/  IADD3 R2, R244.reuse, 0x40, RZ ;  /* 0x00000040f4027810 */ /* 0x040fe20007ffe0ff */
[----:B------:R-:W-:Y:S01]  /*12f50*/  FFMA.FTZ R16, R187, -UR17, R16 ;  /* 0x80000011bb107c23 */ /* 0x000fe20008010010 */
[----:B------:R-:W-:Y:S01]  /*12f60*/  IADD3 R192, R244, 0x61, RZ ;  /* 0x00000061f4c07810 */ /* 0x000fe20007ffe0ff */
[----:B------:R-:W-:Y:S01]  /*12f70*/  FFMA.FTZ R21, R197, -UR17, R21 ;  /* 0x80000011c5157c23 */ /* 0x000fe20008010015 */
[----:B------:R-:W-:Y:S01]  /*12f80*/  IABS R175, R175 ;  /* 0x000000af00af7213 */ /* 0x000fe20000000000 */
[----:B------:R-:W-:Y:S02]  /*12f90*/  IMAD.IADD R252, R232, 0x1, -R2 ;  /* 0x00000001e8fc7824 */ /* 0x000fe400078e0a02 */
[----:B------:R-:W-:Y:S02]  /*12fa0*/  FFMA.FTZ R20, R196, -UR17, R20 ;  /* 0x80000011c4147c23 */ /* 0x000fe40008010014 */
[----:B------:R-:W-:Y:S01]  /*12fb0*/  FFMA.FTZ R64, R182, -UR17, R64 ;  /* 0x80000011b6407c23 */ /* 0x000fe20008010040 */
[----:B------:R-:W3:Y:S01]  /*12fc0*/  I2F R175, R175 ;  /* 0x000000af00af7306 */ /* 0x000ee20000201400 */
[----:B-1----:R-:W-:Y:S01]  /*12fd0*/  IABS R251, R252 ;  /* 0x000000fc00fb7213 */ /* 0x002fe20000000000 */
[----:B------:R-:W-:Y:S02]  /*12fe0*/  IMAD.IADD R252, R229, 0x1, -R2 ;  /* 0x00000001e5fc7824 */ /* 0x000fe400078e0a02 */
[----:B------:R-:W-:Y:S02]  /*12ff0*/  FFMA.FTZ R38, R246, -UR17, R38 ;  /* 0x80000011f6267c23 */ /* 0x000fe40008010026 */
[----:B------:R-:W-:Y:S01]  /*13000*/  FFMA.FTZ R66, R171, -UR17, R66 ;  /* 0x80000011ab427c23 */ /* 0x000fe20008010042 */
[----:B------:R-:W-:Y:S01]  /*13010*/  IABS R252, R252 ;  /* 0x000000fc00fc7213 */ /* 0x000fe20000000000 */
[----:B--2---:R-:W-:Y:S02]  /*13020*/  FFMA.FTZ R67, R170, -UR17, R67 ;  /* 0x80000011aa437c23 */ /* 0x004fe40008010043 */
[----:B------:R-:W1:Y:S01]  /*13030*/  I2F R182, R183 ;  /* 0x000000b700b67306 */ /* 0x000e620000201400 */
[----:B------:R-:W-:Y:S09]  /*13040*/  FFMA.FTZ R5, R173, -UR17, R5 ;  /* 0x80000011ad057c23 */ /* 0x000ff20008010005 */
[----:B------:R2:W4:Y:S01]  /*13050*/  I2F R187, R252 ;  /* 0x000000fc00bb7306 */ /* 0x0005220000201400 */
[----:B---3--:R-:W-:Y:S09]  /*13060*/  FFMA.FTZ R65, R175, -UR17, R65 ;  /* 0x80000011af417c23 */ /* 0x008ff20008010041 */
[----:B------:R-:W3:Y:S01]  /*13070*/  I2F R173, R251 ;  /* 0x000000fb00ad7306 */ /* 0x000ee20000201400 */
[----:B-1----:R-:W-:Y:S02]  /*13080*/  FFMA.FTZ R102, R182, -UR17, R102 ;  /* 0x80000011b6667c23 */ /* 0x002fe40008010066 */
[----:B--2---:R-:W-:Y:S02]  /*13090*/  IMAD.IADD R252, R229, 0x1, -R174 ;  /* 0x00000001e5fc7824 */ /* 0x004fe400078e0aae */
[----:B----4-:R-:W-:Y:S01]  /*130a0*/  FFMA.FTZ R70, R187, -UR17, R70 ;  /* 0x80000011bb467c23 */ /* 0x010fe20008010046 */
[----:B------:R-:W-:Y:S02]  /*130b0*/  IADD3 R187, R244, 0x69, RZ ;  /* 0x00000069f4bb7810 */ /* 0x000fe40007ffe0ff */
[----:B------:R-:W-:Y:S04]  /*130c0*/  IABS R252, R252 ;  /* 0x000000fc00fc7213 */ /* 0x000fe80000000000 */
[----:B------:R1:W2:Y:S01]  /*130d0*/  I2F R191, R252 ;  /* 0x000000fc00bf7306 */ /* 0x0002a20000201400 */
[----:B---3--:R-:W-:Y:S02]  /*130e0*/  FFMA.FTZ R68, R173, -UR17, R68 ;  /* 0x80000011ad447c23 */ /* 0x008fe40008010044 */
[C---:B------:R-:W-:Y:S05]  /*130f0*/  IMAD.IADD R251, R232.reuse, 0x1, -R174 ;  /* 0x00000001e8fb7824 */ /* 0x040fea00078e0aae */
[----:B------:R-:W-:Y:S04]  /*13100*/  IABS R251, R251 ;  /* 0x000000fb00fb7213 */ /* 0x000fe80000000000 */
[----:B------:R3:W4:Y:S01]  /*13110*/  I2F R172, R251 ;  /* 0x000000fb00ac7306 */ /* 0x0007220000201400 */
[----:B-1----:R-:W-:Y:S02]  /*13120*/  IMAD.IADD R252, R229, 0x1, -R3 ;  /* 0x00000001e5fc7824 */ /* 0x002fe400078e0a03 */
[----:B--2---:R-:W-:Y:S03]  /*13130*/  FFMA.FTZ R71, R191, -UR17, R71 ;  /* 0x80000011bf477c23 */ /* 0x004fe60008010047 */
[----:B------:R-:W-:Y:S04]  /*13140*/  IABS R252, R252 ;  /* 0x000000fc00fc7213 */ /* 0x000fe80000000000 */
[----:B------:R1:W2:Y:S01]  /*13150*/  I2F R197, R252 ;  /* 0x000000fc00c57306 */ /* 0x0002a20000201400 */
[----:B---3--:R-:W-:Y:S02]  /*13160*/  IMAD.IADD R251, R232, 0x1, -R3 ;  /* 0x00000001e8fb7824 */ /* 0x008fe400078e0a03 */
[----:B----4-:R-:W-:Y:S02]  /*13170*/  FFMA.FTZ R69, R172, -UR17, R69 ;  /* 0x80000011ac457c23 */ /* 0x010fe40008010045 */
[----:B------:R-:W-:Y:S01]  /*13180*/  IMAD.IADD R172, R232, 0x1, -R187 ;  /* 0x00000001e8ac7824 */ /* 0x000fe200078e0abb */
[----:B------:R-:W-:Y:S04]  /*13190*/  IABS R251, R251 ;  /* 0x000000fb00fb7213 */ /* 0x000fe80000000000 */
[----:B------:R3:W4:Y:S01]  /*131a0*/  I2F R196, R251 ;  /* 0x000000fb00c47306 */ /* 0x0007220000201400 */
[----:B------:R-:W-:Y:S09]  /*131b0*/  IABS R172, R172 ;  /* 0x000000ac00ac7213 */ /* 0x000ff20000000000 */
[----:B------:R-:W5:Y:S01]  /*131c0*/  I2F R172, R172 ;  /* 0x000000ac00ac7306 */ /* 0x000f620000201400 */
[----:B-1----:R-:W-:Y:S02]  /*131d0*/  IMAD.IADD R252, R229, 0x1, -R176 ;  /* 0x00000001e5fc7824 */ /* 0x002fe400078e0ab0 */
[----:B--2---:R-:W-:Y:S01]  /*131e0*/  FFMA.FTZ R82, R197, -UR17, R82 ;  /* 0x80000011c5527c23 */ /* 0x004fe20008010052 */
[----:B------:R-:W-:Y:S02]  /*131f0*/  FSEL R197, R5, -INF , !P1 ;  /* 0xff80000005c57808 */ /* 0x000fe40004800000 */
[----:B------:R-:W-:Y:S02]  /*13200*/  IABS R252, R252 ;  /* 0x000000fc00fc7213 */ /* 0x000fe40000000000 */
[C---:B------:R-:W-:Y:S02]  /*13210*/  ISETP.GE.AND P1, PT, R200.reuse, R231, PT ;  /* 0x000000e7c800720c */ /* 0x040fe40003f26270 */
[----:B------:R-:W1:Y:S02]  /*13220*/  I2F R201, R252 ;  /* 0x000000fc00c97306 */ /* 0x000e640000201400 */
[----:B------:R-:W-:Y:S01]  /*13230*/  ISETP.GE.OR P1, PT, R200, R230, !P1 ;  /* 0x000000e6c800720c */ /* 0x000fe20004f26670 */
[----:B---3--:R-:W-:Y:S02]  /*13240*/  IMAD.IADD R251, R232, 0x1, -R176 ;  /* 0x00000001e8fb7824 */ /* 0x008fe400078e0ab0 */
[----:B----4-:R-:W-:Y:S03]  /*13250*/  FFMA.FTZ R80, R196, -UR17, R80 ;  /* 0x80000011c4507c23 */ /* 0x010fe60008010050 */
[----:B------:R-:W-:Y:S04]  /*13260*/  IABS R251, R251 ;  /* 0x000000fb00fb7213 */ /* 0x000fe80000000000 */
[----:B------:R-:W2:Y:S01]  /*13270*/  I2F R199, R251 ;  /* 0x000000fb00c77306 */ /* 0x000ea20000201400 */
[----:B-----5:R-:W-:Y:S01]  /*13280*/  FFMA.FTZ R113, R172, -UR17, R113 ;  /* 0x80000011ac717c23 */ /* 0x020fe20008010071 */
[----:B------:R-:W-:Y:S02]  /*13290*/  FSEL R172, R10, -INF , !P5 ;  /* 0xff8000000aac7808 */ /* 0x000fe40006800000 */
[CC--:B------:R-:W-:Y:S04]  /*132a0*/  ISETP.GE.AND P5, PT, R243.reuse, R228.reuse, PT ;  /* 0x000000e4f300720c */ /* 0x0c0fe80003fa6270 */
[-C--:B------:R-:W-:Y:S01]  /*132b0*/  ISETP.GE.OR P5, PT, R243, R227.reuse, !P5 ;  /* 0x000000e3f300720c */ /* 0x080fe20006fa6670 */
[----:B-1----:R-:W-:Y:S01]  /*132c0*/  FFMA.FTZ R83, R201, -UR17, R83 ;  /* 0x80000011c9537c23 */ /* 0x002fe20008010053 */
[----:B------:R-:W-:Y:S01]  /*132d0*/  FSEL R201, R4, -INF , !P0 ;  /* 0xff80000004c97808 */ /* 0x000fe20004000000 */
[C---:B------:R-:W-:Y:S01]  /*132e0*/  IMAD.IADD R252, R229.reuse, 0x1, -R181 ;  /* 0x00000001e5fc7824 */ /* 0x040fe200078e0ab5 */
[----:B------:R-:W-:Y:S01]  /*132f0*/  FSEL R4, R6, -INF , !P3 ;  /* 0xff80000006047808 */ /* 0x000fe20005800000 */
[----:B------:R-:W-:Y:S01]  /*13300*/  IMAD.IADD R6, R229, 0x1, -R187 ;  /* 0x00000001e5067824 */ /* 0x000fe200078e0abb */
[C---:B------:R-:W-:Y:S02]  /*13310*/  ISETP.GE.AND P3, PT, R168.reuse, R228, PT ;  /* 0x000000e4a800720c */ /* 0x040fe40003f66270 */
[----:B------:R-:W-:Y:S02]  /*13320*/  IABS R252, R252 ;  /* 0x000000fc00fc7213 */ /* 0x000fe40000000000 */
[----:B------:R-:W-:Y:S02]  /*13330*/  ISETP.GE.OR P3, PT, R168, R227, !P3 ;  /* 0x000000e3a800720c */ /* 0x000fe40005f66670 */
[----:B------:R-:W1:Y:S01]  /*13340*/  I2F R203, R252 ;  /* 0x000000fc00cb7306 */ /* 0x000e620000201400 */
[----:B--2---:R-:W-:Y:S01]  /*13350*/  FFMA.FTZ R81, R199, -UR17, R81 ;  /* 0x80000011c7517c23 */ /* 0x004fe20008010051 */
[----:B------:R-:W-:Y:S01]  /*13360*/  FSEL R182, R18, -INF , !P3 ;  /* 0xff80000012b67808 */ /* 0x000fe20005800000 */
[----:B------:R-:W-:Y:S01]  /*13370*/  IMAD.IADD R251, R232, 0x1, -R181 ;  /* 0x00000001e8fb7824 */ /* 0x000fe200078e0ab5 */
[----:B------:R-:W-:Y:S02]  /*13380*/  FSEL R199, R7, -INF , !P6 ;  /* 0xff80000007c77808 */ /* 0x000fe40007000000 */
[CC--:B------:R-:W-:Y:S02]  /*13390*/  ISETP.GE.AND P6, PT, R200.reuse, R228.reuse, PT ;  /* 0x000000e4c800720c */ /* 0x0c0fe40003fc6270 */
[----:B------:R-:W-:Y:S02]  /*133a0*/  IABS R251, R251 ;  /* 0x000000fb00fb7213 */ /* 0x000fe40000000000 */
[-C--:B------:R-:W-:Y:S02]  /*133b0*/  ISETP.GE.OR P6, PT, R200, R227.reuse, !P6 ;  /* 0x000000e3c800720c */ /* 0x080fe400077c6670 */
[----:B------:R-:W2:Y:S01]  /*133c0*/  I2F R202, R251 ;  /* 0x000000fb00ca7306 */ /* 0x000ea20000201400 */
[-C--:B------:R-:W-:Y:S02]  /*133d0*/  ISETP.GE.AND P3, PT, R198, R228.reuse, PT ;  /* 0x000000e4c600720c */ /* 0x080fe40003f66270 */
[----:B------:R-:W-:Y:S02]  /*133e0*/  FSEL R22, R22, -INF , !P6 ;  /* 0xff80000016167808 */ /* 0x000fe40007000000 */
[-C--:B------:R-:W-:Y:S02]  /*133f0*/  ISETP.GE.OR P3, PT, R198, R227.reuse, !P3 ;  /* 0x000000e3c600720c */ /* 0x080fe40005f66670 */
[CC--:B------:R-:W-:Y:S02]  /*13400*/  ISETP.GE.AND P6, PT, R194.reuse, R228.reuse, PT ;  /* 0x000000e4c200720c */ /* 0x0c0fe40003fc6270 */
[----:B------:R-:W-:Y:S02]  /*13410*/  FSEL R23, R23, -INF , !P3 ;  /* 0xff80000017177808 */ /* 0x000fe40005800000 */
[-C--:B------:R-:W-:Y:S01]  /*13420*/  ISETP.GE.AND P3, PT, R193, R228.reuse, PT ;  /* 0x000000e4c100720c */ /* 0x080fe20003f66270 */
[----:B-1----:R-:W-:Y:S01]  /*13430*/  FFMA.FTZ R86, R203, -UR17, R86 ;  /* 0x80000011cb567c23 */ /* 0x002fe20008010056 */
[-C--:B------:R-:W-:Y:S01]  /*13440*/  ISETP.GE.OR P6, PT, R194, R227.reuse, !P6 ;  /* 0x000000e3c200720c */ /* 0x080fe200077c6670 */
[----:B------:R-:W-:Y:S01]  /*13450*/  IMAD.IADD R252, R229, 0x1, -R184 ;  /* 0x00000001e5fc7824 */ /* 0x000fe200078e0ab8 */
[-C--:B------:R-:W-:Y:S02]  /*13460*/  ISETP.GE.OR P3, PT, R193, R227.reuse, !P3 ;  /* 0x000000e3c100720c */ /* 0x080fe40005f66670 */
[----:B------:R-:W-:Y:S02]  /*13470*/  FSEL R35, R35, -INF , !P6 ;  /* 0xff80000023237808 */ /* 0x000fe40007000000 */
[C---:B------:R-:W-:Y:S02]  /*13480*/  ISETP.GE.AND P6, PT, R189.reuse, R228, PT ;  /* 0x000000e4bd00720c */ /* 0x040fe40003fc6270 */
[----:B------:R-:W-:Y:S02]  /*13490*/  IABS R252, R252 ;  /* 0x000000fc00fc7213 */ /* 0x000fe40000000000 */
[-C--:B------:R-:W-:Y:S01]  /*134a0*/  ISETP.GE.OR P6, PT, R189, R227.reuse, !P6 ;  /* 0x000000e3bd00720c */ /* 0x080fe200077c6670 */
[----:B--2---:R-:W-:Y:S01]  /*134b0*/  FFMA.FTZ R84, R202, -UR17, R84 ;  /* 0x80000011ca547c23 */ /* 0x004fe20008010054 */
[----:B------:R-:W1:Y:S01]  /*134c0*/  I2F R247, R252 ;  /* 0x000000fc00f77306 */ /* 0x000e620000201400 */
[----:B------:R-:W-:Y:S01]  /*134d0*/  FSEL R38, R38, -INF , !P3 ;  /* 0xff80000026267808 */ /* 0x000fe20005800000 */
[----:B------:R-:W-:Y:S01]  /*134e0*/  IMAD.IADD R251, R232, 0x1, -R184 ;  /* 0x00000001e8fb7824 */ /* 0x000fe200078e0ab8 */
[----:B------:R-:W-:Y:S02]  /*134f0*/  FSEL R50, R50, -INF , !P6 ;  /* 0xff80000032327808 */ /* 0x000fe40007000000 */
[-C--:B------:R-:W-:Y:S02]  /*13500*/  ISETP.GE.AND P3, PT, R188, R228.reuse, PT ;  /* 0x000000e4bc00720c */ /* 0x080fe40003f66270 */
[-C--:B------:R-:W-:Y:S02]  /*13510*/  ISETP.GE.AND P6, PT, R178, R228.reuse, PT ;  /* 0x000000e4b200720c */ /* 0x080fe40003fc6270 */
[-C--:B------:R-:W-:Y:S02]  /*13520*/  ISETP.GE.OR P3, PT, R188, R227.reuse, !P3 ;  /* 0x000000e3bc00720c */ /* 0x080fe40005f66670 */
[-C--:B------:R-:W-:Y:S02]  /*13530*/  ISETP.GE.OR P6, PT, R178, R227.reuse, !P6 ;  /* 0x000000e3b200720c */ /* 0x080fe400077c6670 */
[----:B------:R-:W-:Y:S02]  /*13540*/  FSEL R51, R51, -INF , !P3 ;  /* 0xff80000033337808 */ /* 0x000fe40005800000 */
[----:B------:R-:W-:Y:S02]  /*13550*/  FSEL R55, R55, -INF , !P6 ;  /* 0xff80000037377808 */ /* 0x000fe40007000000 */
[CC--:B------:R-:W-:Y:S02]  /*13560*/  ISETP.GE.AND P3, PT, R177.reuse, R228.reuse, PT ;  /* 0x000000e4b100720c */ /* 0x0c0fe40003f66270 */
[CC--:B------:R-:W-:Y:S02]  /*13570*/  ISETP.GE.AND P6, PT, R2.reuse, R228.reuse, PT ;  /* 0x000000e40200720c */ /* 0x0c0fe40003fc6270 */
[-C--:B------:R-:W-:Y:S02]  /*13580*/  ISETP.GE.OR P3, PT, R177, R227.reuse, !P3 ;  /* 0x000000e3b100720c */ /* 0x080fe40005f66670 */
[----:B------:R-:W-:Y:S01]  /*13590*/  ISETP.GE.OR P6, PT, R2, R227, !P6 ;  /* 0x000000e30200720c */ /* 0x000fe200077c6670 */
[----:B-1----:R-:W-:Y:S01]  /*135a0*/  FFMA.FTZ R87, R247, -UR17, R87 ;  /* 0x80000011f7577c23 */ /* 0x002fe20008010057 */
[----:B------:R-:W-:Y:S01]  /*135b0*/  IABS R251, R251 ;  /* 0x000000fb00fb7213 */ /* 0x000fe20000000000 */
[----:B------:R-:W-:Y:S01]  /*135c0*/  IMAD.IADD R252, R229, 0x1, -R186 ;  /* 0x00000001e5fc7824 */ /* 0x000fe200078e0aba */
[----:B------:R-:W-:Y:S02]  /*135d0*/  IADD3 R202, R244, 0x70, RZ ;  /* 0x00000070f4ca7810 */ /* 0x000fe40007ffe0ff */
[----:B------:R-:W1:Y:S01]  /*135e0*/  I2F R246, R251 ;  /* 0x000000fb00f67306 */ /* 0x000e620000201400 */
[----:B------:R-:W-:Y:S02]  /*135f0*/  FSEL R66, R66, -INF , !P3 ;  /* 0xff80000042427808 */ /* 0x000fe40005800000 */
[-C--:B------:R-:W-:Y:S01]  /*13600*/  ISETP.GE.AND P3, PT, R174, R228.reuse, PT ;  /* 0x000000e4ae00720c */ /* 0x080fe20003f66270 */
[----:B------:R-:W-:Y:S01]  /*13610*/  IMAD.IADD R5, R232, 0x1, -R202 ;  /* 0x00000001e8057824 */ /* 0x000fe200078e0aca */
[----:B------:R-:W-:Y:S02]  /*13620*/  FSEL R70, R70, -INF , !P6 ;  /* 0xff80000046467808 */ /* 0x000fe40007000000 */
[----:B------:R-:W-:Y:S02]  /*13630*/  ISETP.GE.OR P3, PT, R174, R227, !P3 ;  /* 0x000000e3ae00720c */ /* 0x000fe40005f66670 */
[----:B------:R-:W-:Y:S02]  /*13640*/  ISETP.GE.AND P6, PT, R169, R225, PT ;  /* 0x000000e1a900720c */ /* 0x000fe40003fc6270 */
[----:B------:R-:W-:Y:S02]  /*13650*/  FSEL R71, R71, -INF , !P3 ;  /* 0xff80000047477808 */ /* 0x000fe40005800000 */
[C---:B------:R-:W-:Y:S02]  /*13660*/  ISETP.GE.AND P3, PT, R176.reuse, R228, PT ;  /* 0x000000e4b000720c */ /* 0x040fe40003f66270 */
[----:B------:R-:W-:Y:S02]  /*13670*/  ISETP.GE.OR P6, PT, R169, R224, !P6 ;  /* 0x000000e0a900720c */ /* 0x000fe400077c6670 */
[----:B------:R-:W-:Y:S02]  /*13680*/  ISETP.GE.OR P3, PT, R176, R227, !P3 ;  /* 0x000000e3b000720c */ /* 0x000fe40005f66670 */
[----:B------:R-:W-:Y:S02]  /*13690*/  IABS R252, R252 ;  /* 0x000000fc00fc7213 */ /* 0x000fe40000000000 */
[----:B------:R-:W-:Y:S02]  /*136a0*/  IABS R6, R6 ;  /* 0x0000000600067213 */ /* 0x000fe40000000000 */
[----:B------:R2:W3:Y:S01]  /*136b0*/  I2F R249, R252 ;  /* 0x000000fc00f97306 */ /* 0x0004e20000201400 */
[----:B-1----:R-:W-:Y:S01]  /*136c0*/  FFMA.FTZ R85, R246, -UR17, R85 ;  /* 0x80000011f6557c23 */ /* 0x002fe20008010055 */
[----:B------:R-:W-:Y:S01]  /*136d0*/  IABS R5, R5 ;  /* 0x0000000500057213 */ /* 0x000fe20000000000 */
[----:B------:R-:W-:Y:S01]  /*136e0*/  IMAD.IADD R251, R232, 0x1, -R186 ;  /* 0x00000001e8fb7824 */ /* 0x000fe200078e0aba */
[C---:B------:R-:W-:Y:S04]  /*136f0*/  ISETP.GE.AND P0, PT, R168.reuse, R231, PT ;  /* 0x000000e7a800720c */ /* 0x040fe80003f06270 */
[----:B------:R-:W-:Y:S02]  /*13700*/  ISETP.GE.OR P0, PT, R168, R230, !P0 ;  /* 0x000000e6a800720c */ /* 0x000fe40004706670 */
[----:B------:R-:W1:Y:S01]  /*13710*/  I2F R246, R6 ;  /* 0x0000000600f67306 */ /* 0x000e620000201400 */
[----:B------:R-:W-:Y:S02]  /*13720*/  IABS R251, R251 ;  /* 0x000000fb00fb7213 */ /* 0x000fe40000000000 */
[----:B------:R-:W-:Y:S01]  /*13730*/  FSEL R196, R16, -INF , !P0 ;  /* 0xff80000010c47808 */ /* 0x000fe20004000000 */
[----:B------:R-:W-:Y:S01]  /*13740*/  IMAD.IADD R16, R226, 0x1, -R195 ;  /* 0x00000001e2107824 */ /* 0x000fe200078e0ac3 */
[C---:B------:R-:W-:Y:S04]  /*13750*/  ISETP.GE.AND P0, PT, R198.reuse, R231, PT ;  /* 0x000000e7c600720c */ /* 0x040fe80003f06270 */
[----:B------:R-:W-:Y:S01]  /*13760*/  IABS R16, R16 ;  /* 0x0000001000107213 */ /* 0x000fe20000000000 */
[----:B------:R-:W4:Y:S01]  /*13770*/  I2F R248, R251 ;  /* 0x000000fb00f87306 */ /* 0x000f220000201400 */
[----:B------:R-:W-:Y:S01]  /*13780*/  ISETP.GE.OR P0, PT, R198, R230, !P0 ;  /* 0x000000e6c600720c */ /* 0x000fe20004706670 */
[----:B--2---:R-:W-:Y:S02]  /*13790*/  IMAD.IADD R252, R229, 0x1, -R180 ;  /* 0x00000001e5fc7824 */ /* 0x004fe400078e0ab4 */
[----:B---3--:R-:W-:Y:S03]  /*137a0*/  FFMA.FTZ R98, R249, -UR17, R98 ;  /* 0x80000011f9627c23 */ /* 0x008fe60008010062 */
[----:B------:R-:W-:Y:S04]  /*137b0*/  IABS R252, R252 ;  /* 0x000000fc00fc7213 */ /* 0x000fe80000000000 */
[----:B------:R2:W3:Y:S01]  /*137c0*/  I2F R245, R252 ;  /* 0x000000fc00f57306 */ /* 0x0004e20000201400 */
[----:B-1----:R-:W-:Y:S02]  /*137d0*/  FFMA.FTZ R115, R246, -UR17, R115 ;  /* 0x80000011f6737c23 */ /* 0x002fe40008010073 */
[----:B------:R-:W-:Y:S05]  /*137e0*/  IMAD.IADD R6, R229, 0x1, -R202 ;  /* 0x00000001e5067824 */ /* 0x000fea00078e0aca */
[----:B------:R-:W-:Y:S01]  /*137f0*/  IABS R6, R6 ;  /* 0x0000000600067213 */ /* 0x000fe20000000000 */
[----:B----4-:R-:W-:Y:S03]  /*13800*/  FFMA.FTZ R96, R248, -UR17, R96 ;  /* 0x80000011f8607c23 */ /* 0x010fe60008010060 */
[----:B------:R-:W1:Y:S01]  /*13810*/  I2F R203, R6 ;  /* 0x0000000600cb7306 */ /* 0x000e620000201400 */
[C---:B------:R-:W-:Y:S05]  /*13820*/  IMAD.IADD R251, R232.reuse, 0x1, -R180 ;  /* 0x00000001e8fb7824 */ /* 0x040fea00078e0ab4 */
[----:B------:R-:W-:Y:S04]  /*13830*/  IABS R251, R251 ;  /* 0x000000fb00fb7213 */ /* 0x000fe80000000000 */
[----:B------:R-:W4:Y:S01]  /*13840*/  I2F R248, R5 ;  /* 0x0000000500f87306 */ /* 0x000f220000201400 */
[--C-:B--2---:R-:W-:Y:S02]  /*13850*/  IMAD.IADD R252, R232, 0x1, -R192.reuse ;  /* 0x00000001e8fc7824 */ /* 0x104fe400078e0ac0 */
[----:B---3--:R-:W-:Y:S01]  /*13860*/  FFMA.FTZ R99, R245, -UR17, R99 ;  /* 0x80000011f5637c23 */ /* 0x008fe20008010063 */
[----:B------:R-:W-:Y:S02]  /*13870*/  IADD3 R245, R244, 0x78, RZ ;  /* 0x00000078f4f57810 */ /* 0x000fe40007ffe0ff */
[----:B------:R-:W-:Y:S01]  /*13880*/  IABS R183, R252 ;  /* 0x000000fc00b77213 */ /* 0x000fe20000000000 */
[----:B------:R-:W-:Y:S03]  /*13890*/  IMAD.IADD R252, R229, 0x1, -R192 ;  /* 0x00000001e5fc7824 */ /* 0x000fe600078e0ac0 */
[----:B------:R2:W3:Y:S02]  /*138a0*/  I2F R250, R251 ;  /* 0x000000fb00fa7306 */ /* 0x0004e40000201400 */
[----:B------:R-:W-:Y:S01]  /*138b0*/  IABS R252, R252 ;  /* 0x000000fc00fc7213 */ /* 0x000fe20000000000 */
[----:B-1----:R-:W-:Y:S07]  /*138c0*/  FFMA.FTZ R118, R203, -UR17, R118 ;  /* 0x80000011cb767c23 */ /* 0x002fee0008010076 */
[----:B------:R1:W5:Y:S01]  /*138d0*/  I2F R171, R183 ;  /* 0x000000b700ab7306 */ /* 0x0003620000201400 */
[----:B----4-:R-:W-:Y:S09]  /*138e0*/  FFMA.FTZ R116, R248, -UR17, R116 ;  /* 0x80000011f8747c23 */ /* 0x010ff20008010074 */
[----:B------:R4:W4:Y:S01]  /*138f0*/  I2F R170, R252 ;  /* 0x000000fc00aa7306 */ /* 0x0009220000201400 */
[----:B--2---:R-:W-:Y:S02]  /*13900*/  IMAD.IADD R251, R232, 0x1, -R185 ;  /* 0x00000001e8fb7824 */ /* 0x004fe400078e0ab9 */
[----:B---3--:R-:W-:Y:S03]  /*13910*/  FFMA.FTZ R97, R250, -UR17, R97 ;  /* 0x80000011fa617c23 */ /* 0x008fe60008010061 */
[----:B------:R-:W-:Y:S02]  /*13920*/  IABS R251, R251 ;  /* 0x000000fb00fb7213 */ /* 0x000fe40000000000 */
[----:B-1----:R-:W-:Y:S04]  /*13930*/  IADD3 R183, R244, 0x68, RZ ;  /* 0x00000068f4b77810 */ /* 0x002fe80007ffe0ff */
[----:B------:R-:W1:Y:S01]  /*13940*/  I2F R251, R251 ;  /* 0x000000fb00fb7306 */ /* 0x000e620000201400 */
[----:B-----5:R-:W-:Y:S01]  /*13950*/  FFMA.FTZ R101, R171, -UR17, R101 ;  /* 0x80000011ab657c23 */ /* 0x020fe20008010065 */
[----:B------:R-:W-:Y:S01]  /*13960*/  FSEL R171, R20, -INF , !P1 ;  /* 0xff80000014ab7808 */ /* 0x000fe20004800000 */
[--C-:B------:R-:W-:Y:S01]  /*13970*/  IMAD.IADD R175, R232, 0x1, -R183.reuse ;  /* 0x00000001e8af7824 */ /* 0x100fe200078e0ab7 */
[C---:B------:R-:W-:Y:S04]  /*13980*/  ISETP.GE.AND P1, PT, R194.reuse, R231, PT ;  /* 0x000000e7c200720c */ /* 0x040fe80003f26270 */
[-C--:B------:R-:W-:Y:S01]  /*13990*/  ISETP.GE.OR P1, PT, R194, R230.reuse, !P1 ;  /* 0x000000e6c200720c */ /* 0x080fe20004f26670 */
[----:B----4-:R-:W-:Y:S01]  /*139a0*/  IMAD.IADD R252, R229, 0x1, -R183 ;  /* 0x00000001e5fc7824 */ /* 0x010fe200078e0ab7 */
[----:B------:R-:W-:Y:S01]  /*139b0*/  IABS R175, R175 ;  /* 0x000000af00af7213 */ /* 0x000fe20000000000 */
[----:B------:R-:W-:Y:S01]  /*139c0*/  FFMA.FTZ R103, R170, -UR17, R103 ;  /* 0x80000011aa677c23 */ /* 0x000fe20008010067 */
[----:B------:R-:W-:Y:S02]  /*139d0*/  FSEL R33, R33, -INF , !P1 ;  /* 0xff80000021217808 */ /* 0x000fe40004800000 */
[----:B------:R-:W2:Y:S01]  /*139e0*/  I2F R173, R175 ;  /* 0x000000af00ad7306 */ /* 0x000ea20000201400 */
[-C--:B------:R-:W-:Y:S02]  /*139f0*/  ISETP.GE.AND P1, PT, R189, R231.reuse, PT ;  /* 0x000000e7bd00720c */ /* 0x080fe40003f26270 */
[----:B------:R-:W-:Y:S02]  /*13a00*/  FSEL R170, R21, -INF , !P0 ;  /* 0xff80000015aa7808 */ /* 0x000fe40004000000 */
[-C--:B------:R-:W-:Y:S02]  /*13a10*/  ISETP.GE.OR P1, PT, R189, R230.reuse, !P1 ;  /* 0x000000e6bd00720c */ /* 0x080fe40004f26670 */
[-C--:B------:R-:W-:Y:S02]  /*13a20*/  ISETP.GE.AND P0, PT, R193, R231.reuse, PT ;  /* 0x000000e7c100720c */ /* 0x080fe40003f06270 */
[----:B------:R-:W-:Y:S01]  /*13a30*/  FSEL R48, R48, -INF , !P1 ;  /* 0xff80000030307808 */ /* 0x000fe20004800000 */
[----:B-1----:R-:W-:Y:S01]  /*13a40*/  FFMA.FTZ R100, R251, -UR17, R100 ;  /* 0x80000011fb647c23 */ /* 0x002fe20008010064 */
[----:B------:R-:W-:Y:S02]  /*13a50*/  ISETP.GE.OR P0, PT, R193, R230, !P0 ;  /* 0x000000e6c100720c */ /* 0x000fe40004706670 */
[CC--:B------:R-:W-:Y:S02]  /*13a60*/  ISETP.GE.AND P1, PT, R178.reuse, R231.reuse, PT ;  /* 0x000000e7b200720c */ /* 0x0c0fe40003f26270 */
[----:B------:R-:W-:Y:S02]  /*13a70*/  IABS R252, R252 ;  /* 0x000000fc00fc7213 */ /* 0x000fe40000000000 */
[-C--:B------:R-:W-:Y:S02]  /*13a80*/  ISETP.GE.OR P1, PT, R178, R230.reuse, !P1 ;  /* 0x000000e6b200720c */ /* 0x080fe40004f26670 */
[----:B------:R-:W1:Y:S02]  /*13a90*/  I2F R175, R252 ;  /* 0x000000fc00af7306 */ /* 0x000e640000201400 */
[----:B------:R-:W-:Y:S02]  /*13aa0*/  FSEL R10, R53, -INF , !P1 ;  /* 0xff800000350a7808 */ /* 0x000fe40004800000 */
[-C--:B------:R-:W-:Y:S01]  /*13ab0*/  ISETP.GE.AND P1, PT, R2, R231.reuse, PT ;  /* 0x000000e70200720c */ /* 0x080fe20003f26270 */
[----:B--2---:R-:W-:Y:S01]  /*13ac0*/  FFMA.FTZ R112, R173, -UR17, R112 ;  /* 0x80000011ad707c23 */ /* 0x004fe20008010070 */
[----:B------:R-:W-:Y:S02]  /*13ad0*/  FSEL R173, R8, -INF , !P2 ;  /* 0xff80000008ad7808 */ /* 0x000fe40005000000 */
[CC--:B------:R-:W-:Y:S02]  /*13ae0*/  ISETP.GE.AND P2, PT, R243.reuse, R231.reuse, PT ;  /* 0x000000e7f300720c */ /* 0x0c0fe40003f46270 */
[-C--:B------:R-:W-:Y:S02]  /*13af0*/  ISETP.GE.OR P1, PT, R2, R230.reuse, !P1 ;  /* 0x000000e60200720c */ /* 0x080fe40004f26670 */
[-C--:B------:R-:W-:Y:S02]  /*13b00*/  ISETP.GE.OR P2, PT, R243, R230.reuse, !P2 ;  /* 0x000000e6f300720c */ /* 0x080fe40005746670 */
[----:B------:R-:W-:Y:S02]  /*13b10*/  FSEL R68, R68, -INF , !P1 ;  /* 0xff80000044447808 */ /* 0x000fe40004800000 */
[----:B------:R-:W-:Y:S02]  /*13b20*/  FSEL R191, R17, -INF , !P2 ;  /* 0xff80000011bf7808 */ /* 0x000fe40005000000 */
[CC--:B------:R-:W-:Y:S02]  /*13b30*/  ISETP.GE.AND P1, PT, R176.reuse, R231.reuse, PT ;  /* 0x000000e7b000720c */ /* 0x0c0fe40003f26270 */
[-C--:B------:R-:W-:Y:S02]  /*13b40*/  ISETP.GE.AND P2, PT, R195, R231.reuse, PT ;  /* 0x000000e7c300720c */ /* 0x080fe40003f46270 */
[-C--:B------:R-:W-:Y:S01]  /*13b50*/  ISETP.GE.OR P1, PT, R176, R230.reuse, !P1 ;  /* 0x000000e6b000720c */ /* 0x080fe20004f26670 */
[----:B-1----:R-:W-:Y:S01]  /*13b60*/  FFMA.FTZ R114, R175, -UR17, R114 ;  /* 0x80000011af727c23 */ /* 0x002fe20008010072 */
[----:B------:R-:W-:Y:S02]  /*13b70*/  FSEL R175, R19, -INF , !P5 ;  /* 0xff80000013af7808 */ /* 0x000fe40006800000 */
[----:B------:R-:W-:Y:S02]  /*13b80*/  FSEL R19, R36, -INF , !P0 ;  /* 0xff80000024137808 */ /* 0x000fe40004000000 */
[CC--:B------:R-:W-:Y:S02]  /*13b90*/  ISETP.GE.AND P0, PT, R188.reuse, R231.reuse, PT ;  /* 0x000000e7bc00720c */ /* 0x0c0fe40003f06270 */
[-C--:B------:R-:W-:Y:S02]  /*13ba0*/  ISETP.GE.OR P2, PT, R195, R230.reuse, !P2 ;  /* 0x000000e6c300720c */ /* 0x080fe40005746670 */
[-C--:B------:R-:W-:Y:S02]  /*13bb0*/  ISETP.GE.OR P0, PT, R188, R230.reuse, !P0 ;  /* 0x000000e6bc00720c */ /* 0x080fe40004706670 */
[----:B------:R-:W-:Y:S02]  /*13bc0*/  FSEL R32, R32, -INF , !P2 ;  /* 0xff80000020207808 */ /* 0x000fe40005000000 */
[----:B------:R-:W-:Y:S02]  /*13bd0*/  FSEL R49, R49, -INF , !P0 ;  /* 0xff80000031317808 */ /* 0x000fe40004000000 */
[-C--:B------:R-:W-:Y:S02]  /*13be0*/  ISETP.GE.AND P0, PT, R177, R231.reuse, PT ;  /* 0x000000e7b100720c */ /* 0x080fe40003f06270 */
[----:B------:R-:W-:Y:S02]  /*13bf0*/  FSEL R7, R81, -INF , !P1 ;  /* 0xff80000051077808 */ /* 0x000fe40004800000 */
[-C--:B------:R-:W-:Y:S02]  /*13c00*/  ISETP.GE.OR P0, PT, R177, R230.reuse, !P0 ;  /* 0x000000e6b100720c */ /* 0x080fe40004706670 */
[-C--:B------:R-:W-:Y:S02]  /*13c10*/  ISETP.GE.AND P1, PT, R184, R231.reuse, PT ;  /* 0x000000e7b800720c */ /* 0x080fe40003f26270 */
[----:B------:R-:W-:Y:S02]  /*13c20*/  FSEL R64, R64, -INF , !P0 ;  /* 0xff80000040407808 */ /* 0x000fe40004000000 */
[----:B------:R-:W-:Y:S02]  /*13c30*/  ISETP.GE.OR P1, PT, R184, R230, !P1 ;  /* 0x000000e6b800720c */ /* 0x000fe40004f26670 */
[C---:B------:R-:W-:Y:S02]  /*13c40*/  IADD3 R252, R244.reuse, 0x71, RZ ;  /* 0x00000071f4fc7810 */ /* 0x040fe40007ffe0ff */
[----:B------:R-:W-:Y:S02]  /*13c50*/  IADD3 R244, R244, 0x79, RZ ;  /* 0x00000079f4f47810 */ /* 0x000fe40007ffe0ff */
[----:B------:R-:W-:Y:S01]  /*13c60*/  ISETP.GE.AND P5, PT, R195, R228, PT ;  /* 0x000000e4c300720c */ /* 0x000fe20003fa6270 */
[--C-:B------:R-:W-:Y:S01]  /*13c70*/  IMAD.IADD R5, R232, 0x1, -R252.reuse ;  /* 0x00000001e8057824 */ /* 0x100fe200078e0afc */
[C---:B------:R-:W-:Y:S01]  /*13c80*/  ISETP.GE.AND P2, PT, R190.reuse, R231, PT ;  /* 0x000000e7be00720c */ /* 0x040fe20003f46270 */
[----:B------:R-:W-:Y:S01]  /*13c90*/  IMAD.IADD R6, R229, 0x1, -R252 ;  /* 0x00000001e5067824 */ /* 0x000fe200078e0afc */
        /* <DEDUP_REMOVED lines=18> */
[-C--:B------:R-:W-:Y:S02]  /*13dc0*/  ISETP.GE.OR P5, PT, R0, R227.reuse, !P5 ;  /* 0x000000e30000720c */ /* 0x080fe40006fa6670 */
[----:B------:R-:W-:Y:S02]  /*13dd0*/  ISETP.GE.OR P2, PT, R3, R230, !P2 ;  /* 0x000000e60300720c */ /* 0x000fe40005746670 */
[----:B------:R-:W-:Y:S02]  /*13de0*/  FSEL R67, R67, -INF , !P5 ;  /* 0xff80000043437808 */ /* 0x000fe40006800000 */
[C---:B------:R-:W-:Y:S02]  /*13df0*/  ISETP.GE.AND P5, PT, R3.reuse, R228, PT ;  /* 0x000000e40300720c */ /* 0x040fe40003fa6270 */
[----:B------:R-:W-:Y:S02]  /*13e00*/  FSEL R8, R80, -INF , !P2 ;  /* 0xff80000050087808 */ /* 0x000fe40005000000 */
[----:B------:R-:W-:Y:S02]  /*13e10*/  ISETP.GE.OR P5, PT, R3, R227, !P5 ;  /* 0x000000e30300720c */ /* 0x000fe40006fa6670 */
[C---:B------:R-:W-:Y:S02]  /*13e20*/  ISETP.GE.AND P2, PT, R181.reuse, R231, PT ;  /* 0x000000e7b500720c */ /* 0x040fe40003f46270 */
[----:B------:R-:W-:Y:S02]  /*13e30*/  IABS R5, R5 ;  /* 0x0000000500057213 */ /* 0x000fe40000000000 */
[----:B------:R-:W-:Y:S02]  /*13e40*/  ISETP.GE.OR P2, PT, R181, R230, !P2 ;  /* 0x000000e6b500720c */ /* 0x000fe40005746670 */
[----:B------:R1:W2:Y:S01]  /*13e50*/  I2F R247, R5 ;  /* 0x0000000500f77306 */ /* 0x0002a20000201400 */
[----:B------:R-:W-:Y:S02]  /*13e60*/  IABS R6, R6 ;  /* 0x0000000600067213 */ /* 0x000fe40000000000 */
[----:B------:R-:W-:Y:S02]  /*13e70*/  FSEL R17, R84, -INF , !P2 ;  /* 0xff80000054117808 */ /* 0x000fe40005000000 */
[-C--:B------:R-:W-:Y:S02]  /*13e80*/  ISETP.GE.AND P0, PT, R174, R231.reuse, PT ;  /* 0x000000e7ae00720c */ /* 0x080fe40003f06270 */
[----:B------:R-:W-:Y:S02]  /*13e90*/  ISETP.GE.AND P2, PT, R186, R231, PT ;  /* 0x000000e7ba00720c */ /* 0x000fe40003f46270 */
[-C--:B------:R-:W-:Y:S01]  /*13ea0*/  ISETP.GE.OR P0, PT, R174, R230.reuse, !P0 ;  /* 0x000000e6ae00720c */ /* 0x080fe20004706670 */
[----:B------:R3:W4:Y:S01]  /*13eb0*/  I2F R202, R6 ;  /* 0x0000000600ca7306 */ /* 0x0007220000201400 */
[----:B------:R-:W-:Y:S02]  /*13ec0*/  ISETP.GE.OR P2, PT, R186, R230, !P2 ;  /* 0x000000e6ba00720c */ /* 0x000fe40005746670 */
[----:B------:R-:W-:Y:S02]  /*13ed0*/  FSEL R69, R69, -INF , !P0 ;  /* 0xff80000045457808 */ /* 0x000fe40004000000 */
[C---:B------:R-:W-:Y:S02]  /*13ee0*/  ISETP.GE.AND P0, PT, R169.reuse, R222, PT ;  /* 0x000000dea900720c */ /* 0x040fe40003f06270 */
[----:B------:R-:W-:Y:S02]  /*13ef0*/  FSEL R84, R96, -INF , !P2 ;  /* 0xff80000060547808 */ /* 0x000fe40005000000 */
[----:B------:R-:W-:Y:S02]  /*13f00*/  ISETP.GE.OR P0, PT, R169, R219, !P0 ;  /* 0x000000dba900720c */ /* 0x000fe40004706670 */
[----:B------:R-:W-:Y:S01]  /*13f10*/  ISETP.GE.AND P2, PT, R180, R231, PT ;  /* 0x000000e7b400720c */ /* 0x000fe20003f46270 */
[----:B-1----:R-:W-:Y:S03]  /*13f20*/  IMAD.IADD R5, R232, 0x1, -R245 ;  /* 0x00000001e8057824 */ /* 0x002fe600078e0af5 */
[-C--:B------:R-:W-:Y:S01]  /*13f30*/  ISETP.GE.OR P2, PT, R180, R230.reuse, !P2 ;  /* 0x000000e6b400720c */ /* 0x080fe20005746670 */
[----:B--2---:R-:W-:Y:S01]  /*13f40*/  FFMA.FTZ R117, R247, -UR17, R117 ;  /* 0x80000011f7757c23 */ /* 0x004fe20008010075 */
[----:B------:R-:W-:Y:S02]  /*13f50*/  IABS R5, R5 ;  /* 0x0000000500057213 */ /* 0x000fe40000000000 */
[----:B------:R-:W-:Y:S02]  /*13f60*/  FSEL R246, R97, -INF , !P2 ;  /* 0xff80000061f67808 */ /* 0x000fe40005000000 */
[----:B------:R1:W2:Y:S01]  /*13f70*/  I2F R252, R5 ;  /* 0x0000000500fc7306 */ /* 0x0002a20000201400 */
[-C--:B------:R-:W-:Y:S01]  /*13f80*/  ISETP.GE.AND P2, PT, R185, R231.reuse, PT ;  /* 0x000000e7b900720c */ /* 0x080fe20003f46270 */
[----:B---3--:R-:W-:Y:S02]  /*13f90*/  IMAD.IADD R6, R229, 0x1, -R245 ;  /* 0x00000001e5067824 */ /* 0x008fe400078e0af5 */
[----:B----4-:R-:W-:Y:S01]  /*13fa0*/  FFMA.FTZ R119, R202, -UR17, R119 ;  /* 0x80000011ca777c23 */ /* 0x010fe20008010077 */
[----:B------:R-:W-:Y:S02]  /*13fb0*/  ISETP.GE.OR P2, PT, R185, R230, !P2 ;  /* 0x000000e6b900720c */ /* 0x000fe40005746670 */
[----:B------:R-:W-:Y:S02]  /*13fc0*/  IABS R6, R6 ;  /* 0x0000000600067213 */ /* 0x000fe40000000000 */
[----:B------:R-:W-:Y:S02]  /*13fd0*/  FSEL R97, R100, -INF , !P2 ;  /* 0xff80000064617808 */ /* 0x000fe40005000000 */
[----:B------:R3:W4:Y:S01]  /*13fe0*/  I2F R36, R6 ;  /* 0x0000000600247306 */ /* 0x0007220000201400 */
[CC--:B------:R-:W-:Y:S04]  /*13ff0*/  ISETP.GE.AND P2, PT, R192.reuse, R231.reuse, PT ;  /* 0x000000e7c000720c */ /* 0x0c0fe80003f46270 */
[-C--:B------:R-:W-:Y:S04]  /*14000*/  ISETP.GE.OR P2, PT, R192, R230.reuse, !P2 ;  /* 0x000000e6c000720c */ /* 0x080fe80005746670 */
[----:B------:R-:W-:Y:S02]  /*14010*/  FSEL R251, R101, -INF , !P2 ;  /* 0xff80000065fb7808 */ /* 0x000fe40005000000 */
[C---:B------:R-:W-:Y:S01]  /*14020*/  ISETP.GE.AND P2, PT, R183.reuse, R231, PT ;  /* 0x000000e7b700720c */ /* 0x040fe20003f46270 */
[----:B-1----:R-:W-:Y:S02]  /*14030*/  IMAD.IADD R5, R232, 0x1, -R244 ;  /* 0x00000001e8057824 */ /* 0x002fe400078e0af4 */
[----:B--2---:R-:W-:Y:S01]  /*14040*/  FFMA.FTZ R128, R252, -UR17, R128 ;  /* 0x80000011fc807c23 */ /* 0x004fe20008010080 */
[-C--:B------:R-:W-:Y:S02]  /*14050*/  ISETP.GE.OR P2, PT, R183, R230.reuse, !P2 ;  /* 0x000000e6b700720c */ /* 0x080fe40005746670 */
[----:B------:R-:W-:Y:S02]  /*14060*/  IABS R5, R5 ;  /* 0x0000000500057213 */ /* 0x000fe40000000000 */
[----:B------:R-:W-:Y:S01]  /*14070*/  FSEL R247, R112, -INF , !P2 ;  /* 0xff80000070f77808 */ /* 0x000fe20005000000 */
[----:B------:R-:W-:Y:S01]  /*14080*/  IMAD.MOV.U32 R112, RZ, RZ, R246 ;  /* 0x000000ffff707224 */ /* 0x000fe200078e00f6 */
[----:B------:R-:W1:Y:S01]  /*14090*/  I2F R249, R5 ;  /* 0x0000000500f97306 */ /* 0x000e620000201400 */
[----:B------:R-:W-:Y:S01]  /*140a0*/  ISETP.GE.AND P2, PT, R187, R231, PT ;  /* 0x000000e7bb00720c */ /* 0x000fe20003f46270 */
[----:B---3--:R-:W-:Y:S02]  /*140b0*/  IMAD.IADD R6, R229, 0x1, -R244 ;  /* 0x00000001e5067824 */ /* 0x008fe400078e0af4 */
[----:B----4-:R-:W-:Y:S01]  /*140c0*/  FFMA.FTZ R130, R36, -UR17, R130 ;  /* 0x8000001124827c23 */ /* 0x010fe20008010082 */
[----:B------:R-:W-:Y:S02]  /*140d0*/  ISETP.GE.OR P2, PT, R187, R230, !P2 ;  /* 0x000000e6bb00720c */ /* 0x000fe40005746670 */
[----:B------:R-:W-:Y:S02]  /*140e0*/  IABS R6, R6 ;  /* 0x0000000600067213 */ /* 0x000fe40000000000 */
[----:B------:R-:W-:Y:S01]  /*140f0*/  FSEL R246, R113, -INF , !P2 ;  /* 0xff80000071f67808 */ /* 0x000fe20005000000 */
[----:B------:R-:W-:Y:S01]  /*14100*/  IMAD.U32 R113, RZ, RZ, UR15 ;  /* 0x0000000fff717e24 */ /* 0x000fe2000f8e00ff */
[----:B------:R2:W3:Y:S03]  /*14110*/  I2F R21, R6 ;  /* 0x0000000600157306 */ /* 0x0004e60000201400 */
[----:B------:R-:W-:Y:S05]  /*14120*/  IMAD R113, R113, 0x80, R217 ;  /* 0x0000008071717824 */ /* 0x000fea00078e02d9 */
[----:B------:R-:W-:Y:S01]  /*14130*/  IADD3 R113, R113, 0x71, RZ ;  /* 0x0000007171717810 */ /* 0x000fe20007ffe0ff */
[----:B-1----:R-:W-:Y:S02]  /*14140*/  FFMA.FTZ R129, R249, -UR17, R129 ;  /* 0x80000011f9817c23 */ /* 0x002fe40008010081 */
[C-C-:B------:R-:W-:Y:S02]  /*14150*/  IMAD.IADD R5, R226.reuse, 0x1, -R169.reuse ;  /* 0x00000001e2057824 */ /* 0x140fe400078e0aa9 */
[----:B------:R-:W-:Y:S03]  /*14160*/  IMAD.IADD R169, R223, 0x1, -R169 ;  /* 0x00000001dfa97824 */ /* 0x000fe600078e0aa9 */
[----:B------:R-:W-:Y:S04]  /*14170*/  IABS R5, R5 ;  /* 0x0000000500057213 */ /* 0x000fe80000000000 */
[----:B------:R-:W1:Y:S01]  /*14180*/  I2F R20, R5 ;  /* 0x0000000500147306 */ /* 0x000e620000201400 */
[----:B--2---:R-:W-:Y:S02]  /*14190*/  IMAD.IADD R6, R226, 0x1, -R168 ;  /* 0x00000001e2067824 */ /* 0x004fe400078e0aa8 */
[----:B---3--:R-:W-:Y:S03]  /*141a0*/  FFMA.FTZ R131, R21, -UR17, R131 ;  /* 0x8000001115837c23 */ /* 0x008fe60008010083 */
[----:B------:R-:W-:Y:S04]  /*141b0*/  IABS R6, R6 ;  /* 0x0000000600067213 */ /* 0x000fe80000000000 */
[----:B------:R2:W-:Y:S01]  /*141c0*/  I2F R250, R6 ;  /* 0x0000000600fa7306 */ /* 0x0005e20000201400 */
[----:B-1----:R-:W-:Y:S02]  /*141d0*/  FFMA.FTZ R9, R20, -UR17, R9 ;  /* 0x8000001114097c23 */ /* 0x002fe40008010009 */
[C---:B------:R-:W-:Y:S05]  /*141e0*/  IMAD.IADD R5, R226.reuse, 0x1, -R198 ;  /* 0x00000001e2057824 */ /* 0x040fea00078e0ac6 */
[----:B------:R-:W-:Y:S01]  /*141f0*/  IABS R5, R5 ;  /* 0x0000000500057213 */ /* 0x000fe20000000000 */
[----:B--2---:R-:W-:Y:S03]  /*14200*/  IMAD.IADD R6, R226, 0x1, -R200 ;  /* 0x00000001e2067824 */ /* 0x004fe600078e0ac8 */
[----:B------:R-:W1:Y:S02]  /*14210*/  I2F R81, R5 ;  /* 0x0000000500517306 */ /* 0x000e640000201400 */
[----:B------:R-:W-:Y:S05]  /*14220*/  IABS R6, R6 ;  /* 0x0000000600067213 */ /* 0x000fea0000000000 */
[----:B------:R-:W-:Y:S01]  /*14230*/  IMAD.MOV.U32 R80, RZ, RZ, R6 ;  /* 0x000000ffff507224 */ /* 0x000fe200078e0006 */
[----:B------:R-:W-:Y:S02]  /*14240*/  FSEL R6, R82, -INF , !P5 ;  /* 0xff80000052067808 */ /* 0x000fe40006800000 */
[----:B------:R-:W2:Y:S01]  /*14250*/  I2F R82, R16 ;  /* 0x0000001000527306 */ /* 0x000ea20000201400 */
[CC--:B------:R-:W-:Y:S04]  /*14260*/  ISETP.GE.AND P5, PT, R181.reuse, R228.reuse, PT ;  /* 0x000000e4b500720c */ /* 0x0c0fe80003fa6270 */
[----:B------:R-:W-:Y:S04]  /*14270*/  ISETP.GE.OR P5, PT, R181, R227, !P5 ;  /* 0x000000e3b500720c */ /* 0x000fe80006fa6670 */
[----:B------:R-:W-:Y:S01]  /*14280*/  FSEL R53, R86, -INF , !P5 ;  /* 0xff80000056357808 */ /* 0x000fe20006800000 */
[----:B------:R-:W3:Y:S01]  /*14290*/  I2F R80, R80 ;  /* 0x0000005000507306 */ /* 0x000ee20000201400 */
[----:B------:R-:W-:Y:S01]  /*142a0*/  ISETP.GE.AND P5, PT, R168, R225, PT ;  /* 0x000000e1a800720c */ /* 0x000fe20003fa6270 */
[----:B-1----:R-:W-:Y:S01]  /*142b0*/  FFMA.FTZ R25, R81, -UR17, R25 ;  /* 0x8000001151197c23 */ /* 0x002fe20008010019 */
[----:B------:R-:W-:Y:S01]  /*142c0*/  FSEL R5, R83, -INF , !P3 ;  /* 0xff80000053057808 */ /* 0x000fe20005800000 */
[----:B------:R-:W-:Y:S01]  /*142d0*/  IMAD.IADD R83, R226, 0x1, -R194 ;  /* 0x00000001e2537824 */ /* 0x000fe200078e0ac2 */
[----:B------:R-:W-:Y:S02]  /*142e0*/  ISETP.GE.AND P3, PT, R184, R228, PT ;  /* 0x000000e4b800720c */ /* 0x000fe40003f66270 */
[----:B------:R-:W-:Y:S02]  /*142f0*/  ISETP.GE.OR P5, PT, R168, R224, !P5 ;  /* 0x000000e0a800720c */ /* 0x000fe40006fa6670 */
[----:B------:R-:W-:Y:S02]  /*14300*/  ISETP.GE.OR P3, PT, R184, R227, !P3 ;  /* 0x000000e3b800720c */ /* 0x000fe40005f66670 */
[----:B------:R-:W-:Y:S02]  /*14310*/  IABS R83, R83 ;  /* 0x0000005300537213 */ /* 0x000fe40000000000 */
[----:B------:R-:W-:Y:S01]  /*14320*/  FSEL R52, R87, -INF , !P3 ;  /* 0xff80000057347808 */ /* 0x000fe20005800000 */
[----:B--2---:R-:W-:Y:S01]  /*14330*/  FFMA.FTZ R28, R82, -UR17, R28 ;  /* 0x80000011521c7c23 */ /* 0x004fe2000801001c */
[----:B------:R1:W2:Y:S01]  /*14340*/  I2F R87, R83 ;  /* 0x0000005300577306 */ /* 0x0002a20000201400 */
[----:B------:R-:W-:Y:S01]  /*14350*/  FSEL R16, R85, -INF , !P1 ;  /* 0xff80000055107808 */ /* 0x000fe20004800000 */
[----:B------:R-:W-:Y:S01]  /*14360*/  IMAD.MOV.U32 R85, RZ, RZ, R250 ;  /* 0x000000ffff557224 */ /* 0x000fe200078e00fa */
[----:B------:R-:W-:Y:S02]  /*14370*/  ISETP.GE.AND P1, PT, R168, R222, PT ;  /* 0x000000dea800720c */ /* 0x000fe40003f26270 */
[----:B------:R-:W-:Y:S01]  /*14380*/  ISETP.GE.AND P3, PT, R186, R228, PT ;  /* 0x000000e4ba00720c */ /* 0x000fe20003f66270 */
[----:B------:R-:W-:Y:S01]  /*14390*/  FFMA.FTZ R12, R85, -UR17, R12 ;  /* 0x80000011550c7c23 */ /* 0x000fe2000801000c */
[----:B------:R-:W-:Y:S01]  /*143a0*/  FSEL R85, R9, -INF , !P6 ;  /* 0xff80000009557808 */ /* 0x000fe20007000000 */
[C-C-:B------:R-:W-:Y:S01]  /*143b0*/  IMAD.IADD R9, R223.reuse, 0x1, -R193.reuse ;  /* 0x00000001df097824 */ /* 0x140fe200078e0ac1 */
[----:B------:R-:W-:Y:S01]  /*143c0*/  ISETP.GE.OR P1, PT, R168, R219, !P1 ;  /* 0x000000dba800720c */ /* 0x000fe20004f26670 */
[----:B---3--:R-:W-:Y:S01]  /*143d0*/  FFMA.FTZ R24, R80, -UR17, R24 ;  /* 0x8000001150187c23 */ /* 0x008fe20008010018 */
[----:B------:R-:W-:Y:S01]  /*143e0*/  ISETP.GE.OR P3, PT, R186, R227, !P3 ;  /* 0x000000e3ba00720c */ /* 0x000fe20005f66670 */
[----:B------:R-:W-:Y:S01]  /*143f0*/  IMAD.IADD R80, R226, 0x1, -R0 ;  /* 0x00000001e2507824 */ /* 0x000fe200078e0a00 */
[----:B------:R-:W-:Y:S01]  /*14400*/  IABS R9, R9 ;  /* 0x0000000900097213 */ /* 0x000fe20000000000 */
[----:B------:R-:W-:Y:S01]  /*14410*/  IMAD.IADD R168, R223, 0x1, -R168 ;  /* 0x00000001dfa87824 */ /* 0x000fe200078e0aa8 */
[----:B------:R-:W-:Y:S02]  /*14420*/  IABS R86, R169 ;  /* 0x000000a900567213 */ /* 0x000fe40000000000 */
[----:B------:R-:W-:Y:S02]  /*14430*/  IABS R80, R80 ;  /* 0x0000005000507213 */ /* 0x000fe40000000000 */
[----:B------:R-:W-:Y:S02]  /*14440*/  IABS R168, R168 ;  /* 0x000000a800a87213 */ /* 0x000fe40000000000 */
[----:B------:R-:W3:Y:S01]  /*14450*/  I2F R86, R86 ;  /* 0x0000005600567306 */ /* 0x000ee20000201400 */
[----:B------:R-:W-:Y:S01]  /*14460*/  FSEL R169, R98, -INF , !P3 ;  /* 0xff80000062a97808 */ /* 0x000fe20005800000 */
[----:B-1----:R-:W-:Y:S01]  /*14470*/  IMAD.IADD R83, R226, 0x1, -R193 ;  /* 0x00000001e2537824 */ /* 0x002fe200078e0ac1 */
[-C--:B------:R-:W-:Y:S01]  /*14480*/  ISETP.GE.AND P3, PT, R180, R228.reuse, PT ;  /* 0x000000e4b400720c */ /* 0x080fe20003f66270 */
[----:B--2---:R-:W-:Y:S01]  /*14490*/  FFMA.FTZ R29, R87, -UR17, R29 ;  /* 0x80000011571d7c23 */ /* 0x004fe2000801001d */
[----:B------:R-:W-:Y:S02]  /*144a0*/  ISETP.GE.AND P6, PT, R200, R225, PT ;  /* 0x000000e1c800720c */ /* 0x000fe40003fc6270 */
[----:B------:R-:W-:Y:S03]  /*144b0*/  ISETP.GE.OR P3, PT, R180, R227, !P3 ;  /* 0x000000e3b400720c */ /* 0x000fe60005f66670 */
[----:B------:R-:W1:Y:S01]  /*144c0*/  I2F R96, R168 ;  /* 0x000000a800607306 */ /* 0x000e620000201400 */
[----:B------:R-:W-:Y:S02]  /*144d0*/  IABS R83, R83 ;  /* 0x0000005300537213 */ /* 0x000fe40000000000 */
[----:B------:R-:W-:Y:S02]  /*144e0*/  FSEL R99, R99, -INF , !P3 ;  /* 0xff80000063637808 */ /* 0x000fe40005800000 */
[C---:B------:R-:W-:Y:S02]  /*144f0*/  ISETP.GE.AND P3, PT, R185.reuse, R228, PT ;  /* 0x000000e4b900720c */ /* 0x040fe40003f66270 */
[----:B------:R-:W-:Y:S02]  /*14500*/  ISETP.GE.OR P6, PT, R200, R224, !P6 ;  /* 0x000000e0c800720c */ /* 0x000fe400077c6670 */
[-C--:B------:R-:W-:Y:S01]  /*14510*/  ISETP.GE.OR P3, PT, R185, R227.reuse, !P3 ;  /* 0x000000e3b900720c */ /* 0x080fe20005f66670 */
[----:B------:R-:W2:Y:S01]  /*14520*/  I2F R98, R83 ;  /* 0x0000005300627306 */ /* 0x000ea20000201400 */
[----:B------:R-:W-:Y:S01]  /*14530*/  FSEL R81, R24, -INF , !P6 ;  /* 0xff80000018517808 */ /* 0x000fe20007000000 */
[----:B------:R-:W-:Y:S01]  /*14540*/  IMAD.IADD R24, R223, 0x1, -R189 ;  /* 0x00000001df187824 */ /* 0x000fe200078e0abd */
[----:B------:R-:W-:Y:S01]  /*14550*/  FSEL R250, R102, -INF , !P3 ;  /* 0xff80000066fa7808 */ /* 0x000fe20005800000 */
[----:B------:R-:W-:Y:S01]  /*14560*/  IMAD.MOV.U32 R102, RZ, RZ, R97 ;  /* 0x000000ffff667224 */ /* 0x000fe200078e0061 */
[----:B------:R-:W-:Y:S01]  /*14570*/  ISETP.GE.AND P3, PT, R192, R228, PT ;  /* 0x000000e4c000720c */ /* 0x000fe20003f66270 */
[----:B---3--:R-:W-:Y:S01]  /*14580*/  FFMA.FTZ R11, R86, -UR17, R11 ;  /* 0x80000011560b7c23 */ /* 0x008fe2000801000b */
[----:B------:R-:W-:Y:S02]  /*14590*/  IABS R24, R24 ;  /* 0x0000001800187213 */ /* 0x000fe40000000000 */
[----:B------:R-:W-:Y:S02]  /*145a0*/  ISETP.GE.OR P3, PT, R192, R227, !P3 ;  /* 0x000000e3c000720c */ /* 0x000fe40005f66670 */
[C---:B------:R-:W-:Y:S02]  /*145b0*/  ISETP.GE.AND P6, PT, R198.reuse, R222, PT ;  /* 0x000000dec600720c */ /* 0x040fe40003fc6270 */
[----:B------:R-:W-:Y:S01]  /*145c0*/  FSEL R248, R103, -INF , !P3 ;  /* 0xff80000067f87808 */ /* 0x000fe20005800000 */
[----:B------:R-:W-:Y:S01]  /*145d0*/  IMAD.MOV.U32 R103, RZ, RZ, R99 ;  /* 0x000000ffff677224 */ /* 0x000fe200078e0063 */
[----:B------:R-:W-:Y:S01]  /*145e0*/  ISETP.GE.OR P6, PT, R198, R219, !P6 ;  /* 0x000000dbc600720c */ /* 0x000fe200077c6670 */
[----:B-1----:R-:W-:Y:S01]  /*145f0*/  FFMA.FTZ R14, R96, -UR17, R14 ;  /* 0x80000011600e7c23 */ /* 0x002fe2000801000e */
[----:B------:R-:W-:Y:S01]  /*14600*/  FSEL R96, R11, -INF , !P0 ;  /* 0xff8000000b607808 */ /* 0x000fe20004000000 */
[----:B------:R-:W-:Y:S01]  /*14610*/  IMAD.MOV.U32 R252, RZ, RZ, R103 ;  /* 0x000000fffffc7224 */ /* 0x000fe200078e0067 */
[----:B------:R-:W-:Y:S01]  /*14620*/  ISETP.GE.AND P0, PT, R193, R225, PT ;  /* 0x000000e1c100720c */ /* 0x000fe20003f06270 */
[----:B------:R-:W-:Y:S01]  /*14630*/  IMAD.MOV.U32 R168, RZ, RZ, R84 ;  /* 0x000000ffffa87224 */ /* 0x000fe200078e0054 */
[----:B------:R-:W-:Y:S01]  /*14640*/  FSEL R86, R14, -INF , !P1 ;  /* 0xff8000000e567808 */ /* 0x000fe20004800000 */
[----:B------:R-:W-:Y:S01]  /*14650*/  IMAD.IADD R84, R223, 0x1, -R243 ;  /* 0x00000001df547824 */ /* 0x000fe200078e0af3 */
[----:B------:R-:W-:Y:S01]  /*14660*/  ISETP.GE.OR P0, PT, R193, R224, !P0 ;  /* 0x000000e0c100720c */ /* 0x000fe20004706670 */
[----:B--2---:R-:W-:Y:S01]  /*14670*/  FFMA.FTZ R40, R98, -UR17, R40 ;  /* 0x8000001162287c23 */ /* 0x004fe20008010028 */
[----:B------:R-:W-:Y:S01]  /*14680*/  ISETP.GE.AND P3, PT, R183, R228, PT ;  /* 0x000000e4b700720c */ /* 0x000fe20003f66270 */
[----:B------:R-:W-:Y:S01]  /*14690*/  IMAD.IADD R14, R223, 0x1, -R179 ;  /* 0x00000001df0e7824 */ /* 0x000fe200078e0ab3 */
[----:B------:R-:W-:Y:S01]  /*146a0*/  IABS R83, R84 ;  /* 0x0000005400537213 */ /* 0x000fe20000000000 */
[----:B------:R-:W-:Y:S01]  /*146b0*/  IMAD.IADD R84, R226, 0x1, -R190 ;  /* 0x00000001e2547824 */ /* 0x000fe200078e0abe */
[----:B------:R-:W-:Y:S02]  /*146c0*/  FSEL R40, R40, -INF , !P0 ;  /* 0xff80000028287808 */ /* 0x000fe40004000000 */
[----:B------:R1:W2:Y:S01]  /*146d0*/  I2F R97, R83 ;  /* 0x0000005300617306 */ /* 0x0002a20000201400 */
[C---:B------:R-:W-:Y:S02]  /*146e0*/  ISETP.GE.AND P0, PT, R193.reuse, R222, PT ;  /* 0x000000dec100720c */ /* 0x040fe40003f06270 */
[----:B------:R-:W-:Y:S02]  /*146f0*/  IABS R14, R14 ;  /* 0x0000000e000e7213 */ /* 0x000fe40000000000 */
[----:B------:R-:W-:Y:S02]  /*14700*/  ISETP.GE.OR P0, PT, R193, R219, !P0 ;  /* 0x000000dbc100720c */ /* 0x000fe40004706670 */
[----:B------:R-:W-:Y:S02]  /*14710*/  ISETP.GE.OR P3, PT, R183, R227, !P3 ;  /* 0x000000e3b700720c */ /* 0x000fe40005f66670 */
[----:B------:R-:W-:Y:S02]  /*14720*/  ISETP.GE.AND P1, PT, R194, R222, PT ;  /* 0x000000dec200720c */ /* 0x000fe40003f26270 */
[----:B------:R-:W-:Y:S01]  /*14730*/  FSEL R203, R114, -INF , !P3 ;  /* 0xff80000072cb7808 */ /* 0x000fe20005800000 */
[----:B------:R-:W-:Y:S01]  /*14740*/  IMAD.MOV.U32 R114, RZ, RZ, R169 ;  /* 0x000000ffff727224 */ /* 0x000fe200078e00a9 */
[----:B------:R-:W-:Y:S01]  /*14750*/  ISETP.GE.OR P1, PT, R194, R219, !P1 ;  /* 0x000000dbc200720c */ /* 0x000fe20004f26670 */
[----:B------:R-:W-:Y:S01]  /*14760*/  IMAD.U32 R169, RZ, RZ, UR15 ;  /* 0x0000000fffa97e24 */ /* 0x000fe2000f8e00ff */
[C---:B------:R-:W-:Y:S01]  /*14770*/  ISETP.GE.AND P3, PT, R187.reuse, R228, PT ;  /* 0x000000e4bb00720c */ /* 0x040fe20003f66270 */
[----:B------:R-:W-:Y:S02]  /*14780*/  IMAD.MOV.U32 R249, RZ, RZ, R114 ;  /* 0x000000fffff97224 */ /* 0x000fe400078e0072 */
[----:B------:R-:W3:Y:S01]  /*14790*/  I2F R114, R24 ;  /* 0x0000001800727306 */ /* 0x000ee20000201400 */
[----:B------:R-:W-:Y:S01]  /*147a0*/  ISETP.GE.OR P3, PT, R187, R227, !P3 ;  /* 0x000000e3bb00720c */ /* 0x000fe20005f66670 */
[----:B------:R-:W-:Y:S03]  /*147b0*/  IMAD R169, R169, 0x80, R217 ;  /* 0x00000080a9a97824 */ /* 0x000fe600078e02d9 */
[----:B------:R-:W-:Y:S01]  /*147c0*/  FSEL R202, R115, -INF , !P3 ;  /* 0xff80000073ca7808 */ /* 0x000fe20005800000 */
[----:B------:R-:W-:Y:S01]  /*147d0*/  IMAD.MOV.U32 R115, RZ, RZ, R102 ;  /* 0x000000ffff737224 */ /* 0x000fe200078e0066 */
[----:B-1----:R-:W-:Y:S01]  /*147e0*/  IABS R83, R84 ;  /* 0x0000005400537213 */ /* 0x002fe20000000000 */
[----:B--2---:R-:W-:Y:S01]  /*147f0*/  FFMA.FTZ R15, R97, -UR17, R15 ;  /* 0x80000011610f7c23 */ /* 0x004fe2000801000f */
[----:B------:R-:W-:Y:S01]  /*14800*/  IADD3 R169, R169, 0x70, RZ ;  /* 0x00000070a9a97810 */ /* 0x000fe20007ffe0ff */
[----:B------:R-:W-:Y:S01]  /*14810*/  IMAD.IADD R102, R226, 0x1, -R243 ;  /* 0x00000001e2667824 */ /* 0x000fe200078e0af3 */
[----:B------:R1:W2:Y:S01]  /*14820*/  I2F R99, R83 ;  /* 0x0000005300637306 */ /* 0x0002a20000201400 */
[----:B------:R-:W-:Y:S01]  /*14830*/  IMAD.IADD R84, R223, 0x1, -R200 ;  /* 0x00000001df547824 */ /* 0x000fe200078e0ac8 */
[C---:B------:R-:W-:Y:S02]  /*14840*/  ISETP.GE.AND P2, PT, R169.reuse, R231, PT ;  /* 0x000000e7a900720c */ /* 0x040fe40003f46270 */
[----:B------:R-:W-:Y:S02]  /*14850*/  IABS R102, R102 ;  /* 0x0000006600667213 */ /* 0x000fe40000000000 */
[C---:B------:R-:W-:Y:S02]  /*14860*/  ISETP.GE.AND P3, PT, R169.reuse, R228, PT ;  /* 0x000000e4a900720c */ /* 0x040fe40003f66270 */
[CC--:B------:R-:W-:Y:S02]  /*14870*/  ISETP.GE.OR P2, PT, R169.reuse, R230.reuse, !P2 ;  /* 0x000000e6a900720c */ /* 0x0c0fe40005746670 */
[----:B------:R-:W4:Y:S01]  /*14880*/  I2F R102, R102 ;  /* 0x0000006600667306 */ /* 0x000f220000201400 */
[----:B------:R-:W-:Y:S01]  /*14890*/  ISETP.GE.OR P3, PT, R169, R227, !P3 ;  /* 0x000000e3a900720c */ /* 0x000fe20005f66670 */
[----:B---3--:R-:W-:Y:S01]  /*148a0*/  FFMA.FTZ R46, R114, -UR17, R46 ;  /* 0x80000011722e7c23 */ /* 0x008fe2000801002e */
[----:B------:R-:W-:Y:S01]  /*148b0*/  FSEL R169, R116, -INF , !P2 ;  /* 0xff80000074a97808 */ /* 0x000fe20005000000 */
[----:B------:R-:W-:Y:S01]  /*148c0*/  IMAD.MOV.U32 R114, RZ, RZ, R252 ;  /* 0x000000ffff727224 */ /* 0x000fe200078e00fc */
[----:B------:R-:W-:Y:S01]  /*148d0*/  ISETP.GE.AND P2, PT, R113, R231, PT ;  /* 0x000000e77100720c */ /* 0x000fe20003f46270 */
[----:B------:R-:W-:Y:S01]  /*148e0*/  IMAD.MOV.U32 R116, RZ, RZ, R168 ;  /* 0x000000ffff747224 */ /* 0x000fe200078e00a8 */
[----:B------:R-:W-:Y:S01]  /*148f0*/  FSEL R118, R118, -INF , !P3 ;  /* 0xff80000076767808 */ /* 0x000fe20005800000 */
[----:B------:R-:W-:Y:S01]  /*14900*/  IMAD.IADD R24, R223, 0x1, -R188 ;  /* 0x00000001df187824 */ /* 0x000fe200078e0abc */
[C---:B------:R-:W-:Y:S02]  /*14910*/  ISETP.GE.OR P2, PT, R113.reuse, R230, !P2 ;  /* 0x000000e67100720c */ /* 0x040fe40005746670 */
[----:B------:R-:W-:Y:S02]  /*14920*/  ISETP.GE.AND P3, PT, R113, R228, PT ;  /* 0x000000e47100720c */ /* 0x000fe40003f66270 */
[----:B-1----:R-:W-:Y:S01]  /*14930*/  IABS R83, R84 ;  /* 0x0000005400537213 */ /* 0x002fe20000000000 */
[----:B------:R-:W-:Y:S01]  /*14940*/  IMAD.IADD R84, R226, 0x1, -R189 ;  /* 0x00000001e2547824 */ /* 0x000fe200078e0abd */
[----:B------:R-:W-:Y:S01]  /*14950*/  FSEL R168, R117, -INF , !P2 ;  /* 0xff80000075a87808 */ /* 0x000fe20005000000 */
[----:B--2---:R-:W-:Y:S01]  /*14960*/  FFMA.FTZ R41, R99, -UR17, R41 ;  /* 0x8000001163297c23 */ /* 0x004fe20008010029 */
[----:B------:R-:W1:Y:S01]  /*14970*/  I2F R100, R83 ;  /* 0x0000005300647306 */ /* 0x000e620000201400 */
[----:B------:R-:W-:Y:S01]  /*14980*/  ISETP.GE.OR P3, PT, R113, R227, !P3 ;  /* 0x000000e37100720c */ /* 0x000fe20005f66670 */
[----:B------:R-:W-:Y:S01]  /*14990*/  IMAD.MOV.U32 R113, RZ, RZ, R112 ;  /* 0x000000ffff717224 */ /* 0x000fe200078e0070 */
[CC--:B------:R-:W-:Y:S02]  /*149a0*/  ISETP.GE.AND P2, PT, R245.reuse, R231.reuse, PT ;  /* 0x000000e7f500720c */ /* 0x0c0fe40003f46270 */
[----:B------:R-:W-:Y:S01]  /*149b0*/  IABS R24, R24 ;  /* 0x0000001800187213 */ /* 0x000fe20000000000 */
[----:B----4-:R-:W-:Y:S01]  /*149c0*/  IMAD.MOV.U32 R117, RZ, RZ, R102 ;  /* 0x000000ffff757224 */ /* 0x010fe200078e0066 */
[----:B------:R-:W-:Y:S02]  /*149d0*/  ISETP.GE.OR P2, PT, R245, R230, !P2 ;  /* 0x000000e6f500720c */ /* 0x000fe40005746670 */
[----:B------:R-:W-:Y:S01]  /*149e0*/  FSEL R119, R119, -INF , !P3 ;  /* 0xff80000077777808 */ /* 0x000fe20005800000 */
[----:B------:R2:W3:Y:S01]  /*149f0*/  I2F R11, R24 ;  /* 0x00000018000b7306 */ /* 0x0004e20000201400 */
[----:B------:R-:W-:Y:S01]  /*14a00*/  FFMA.FTZ R13, R117, -UR17, R13 ;  /* 0x80000011750d7c23 */ /* 0x000fe2000801000d */
[----:B------:R-:W-:Y:S01]  /*14a10*/  FSEL R128, R128, -INF , !P2 ;  /* 0xff80000080807808 */ /* 0x000fe20005000000 */
[----:B------:R-:W-:Y:S01]  /*14a20*/  IMAD.MOV.U32 R117, RZ, RZ, R113 ;  /* 0x000000ffff757224 */ /* 0x000fe200078e0071 */
[C---:B------:R-:W-:Y:S02]  /*14a30*/  ISETP.GE.AND P2, PT, R244.reuse, R231, PT ;  /* 0x000000e7f400720c */ /* 0x040fe40003f46270 */
[C---:B------:R-:W-:Y:S02]  /*14a40*/  ISETP.GE.AND P3, PT, R245.reuse, R228, PT ;  /* 0x000000e4f500720c */ /* 0x040fe40003f66270 */
[----:B------:R-:W-:Y:S02]  /*14a50*/  ISETP.GE.OR P2, PT, R244, R230, !P2 ;  /* 0x000000e6f400720c */ /* 0x000fe40005746670 */
[----:B------:R-:W-:Y:S02]  /*14a60*/  ISETP.GE.OR P3, PT, R245, R227, !P3 ;  /* 0x000000e3f500720c */ /* 0x000fe40005f66670 */
[----:B------:R-:W-:Y:S01]  /*14a70*/  FSEL R129, R129, -INF , !P2 ;  /* 0xff80000081817808 */ /* 0x000fe20005000000 */
[----:B-1----:R-:W-:Y:S01]  /*14a80*/  FFMA.FTZ R26, R100, -UR17, R26 ;  /* 0x80000011641a7c23 */ /* 0x002fe2000801001a */
[----:B------:R-:W-:Y:S02]  /*14a90*/  ISETP.GE.AND P2, PT, R243, R225, PT ;  /* 0x000000e1f300720c */ /* 0x000fe40003f46270 */
[----:B------:R-:W-:Y:S01]  /*14aa0*/  IABS R83, R84 ;  /* 0x0000005400537213 */ /* 0x000fe20000000000 */
[----:B------:R-:W-:Y:S01]  /*14ab0*/  IMAD.IADD R84, R223, 0x1, -R198 ;  /* 0x00000001df547824 */ /* 0x000fe200078e0ac6 */
[----:B------:R-:W-:Y:S02]  /*14ac0*/  ISETP.GE.OR P2, PT, R243, R224, !P2 ;  /* 0x000000e0f300720c */ /* 0x000fe40005746670 */
[----:B------:R-:W1:Y:S01]  /*14ad0*/  I2F R101, R83 ;  /* 0x0000005300657306 */ /* 0x000e620000201400 */
[----:B------:R-:W-:Y:S02]  /*14ae0*/  FSEL R130, R130, -INF , !P3 ;  /* 0xff80000082827808 */ /* 0x000fe40005800000 */
[----:B------:R-:W-:Y:S01]  /*14af0*/  ISETP.GE.AND P3, PT, R244, R228, PT ;  /* 0x000000e4f400720c */ /* 0x000fe20003f66270 */
[----:B--2---:R-:W-:Y:S02]  /*14b00*/  IMAD.IADD R24, R226, 0x1, -R3 ;  /* 0x00000001e2187824 */ /* 0x004fe400078e0a03 */
[----:B---3--:R-:W-:Y:S01]  /*14b10*/  FFMA.FTZ R47, R11, -UR17, R47 ;  /* 0x800000110b2f7c23 */ /* 0x008fe2000801002f */
[----:B------:R-:W-:Y:S04]  /*14b20*/  ISETP.GE.OR P3, PT, R244, R227, !P3 ;  /* 0x000000e3f400720c */ /* 0x000fe80005f66670 */
[----:B------:R-:W-:Y:S02]  /*14b30*/  FSEL R131, R131, -INF , !P3 ;  /* 0xff80000083837808 */ /* 0x000fe40005800000 */
[C---:B------:R-:W-:Y:S04]  /*14b40*/  ISETP.GE.AND P3, PT, R243.reuse, R222, PT ;  /* 0x000000def300720c */ /* 0x040fe80003f66270 */
[----:B------:R-:W-:Y:S01]  /*14b50*/  ISETP.GE.OR P3, PT, R243, R219, !P3 ;  /* 0x000000dbf300720c */ /* 0x000fe20005f66670 */
[----:B------:R-:W-:Y:S03]  /*14b60*/  IMAD.MOV.U32 R243, RZ, RZ, R115 ;  /* 0x000000fffff37224 */ /* 0x000fe600078e0073 */
[----:B------:R-:W-:Y:S02]  /*14b70*/  FSEL R87, R15, -INF , !P3 ;  /* 0xff8000000f577808 */ /* 0x000fe40005800000 */
[----:B------:R-:W2:Y:S01]  /*14b80*/  I2F R15, R14 ;  /* 0x0000000e000f7306 */ /* 0x000ea20000201400 */
[----:B-1----:R-:W-:Y:S01]  /*14b90*/  FFMA.FTZ R44, R101, -UR17, R44 ;  /* 0x80000011652c7c23 */ /* 0x002fe2000801002c */
[----:B------:R-:W-:Y:S01]  /*14ba0*/  IABS R83, R84 ;  /* 0x0000005400537213 */ /* 0x000fe20000000000 */
[----:B------:R-:W-:Y:S01]  /*14bb0*/  IMAD.MOV.U32 R101, RZ, RZ, R249 ;  /* 0x000000ffff657224 */ /* 0x000fe200078e00f9 */
[-C--:B------:R-:W-:Y:S01]  /*14bc0*/  ISETP.GE.AND P3, PT, R190, R225.reuse, PT ;  /* 0x000000e1be00720c */ /* 0x080fe20003f66270 */
[----:B------:R-:W-:Y:S03]  /*14bd0*/  IMAD.IADD R84, R226, 0x1, -R188 ;  /* 0x00000001e2547824 */ /* 0x000fe600078e0abc */
[----:B------:R-:W-:Y:S02]  /*14be0*/  ISETP.GE.OR P3, PT, R190, R224, !P3 ;  /* 0x000000e0be00720c */ /* 0x000fe40005f66670 */
[----:B------:R-:W1:Y:S01]  /*14bf0*/  I2F R36, R83 ;  /* 0x0000005300247306 */ /* 0x000e620000201400 */
[----:B--2---:R-:W-:Y:S01]  /*14c00*/  FFMA.FTZ R58, R15, -UR17, R58 ;  /* 0x800000110f3a7c23 */ /* 0x004fe2000801003a */
[----:B------:R-:W-:Y:S01]  /*14c10*/  IABS R14, R24 ;  /* 0x00000018000e7213 */ /* 0x000fe20000000000 */
[----:B------:R-:W-:Y:S01]  /*14c20*/  IMAD.IADD R15, R223, 0x1, -R3 ;  /* 0x00000001df0f7824 */ /* 0x000fe200078e0a03 */
[----:B------:R-:W-:Y:S06]  /*14c30*/  FSEL R24, R41, -INF , !P3 ;  /* 0xff80000029187808 */ /* 0x000fec0005800000 */
[----:B------:R-:W2:Y:S01]  /*14c40*/  I2F R41, R14 ;  /* 0x0000000e00297306 */ /* 0x000ea20000201400 */
[C---:B------:R-:W-:Y:S01]  /*14c50*/  ISETP.GE.AND P3, PT, R189.reuse, R225, PT ;  /* 0x000000e1bd00720c */ /* 0x040fe20003f66270 */
[----:B-1----:R-:W-:Y:S03]  /*14c60*/  FFMA.FTZ R27, R36, -UR17, R27 ;  /* 0x80000011241b7c23 */ /* 0x002fe6000801001b */
[----:B------:R-:W-:Y:S02]  /*14c70*/  ISETP.GE.OR P3, PT, R189, R224, !P3 ;  /* 0x000000e0bd00720c */ /* 0x000fe40005f66670 */
[----:B------:R-:W-:Y:S01]  /*14c80*/  IABS R83, R84 ;  /* 0x0000005400537213 */ /* 0x000fe20000000000 */
[----:B------:R-:W-:Y:S01]  /*14c90*/  IMAD.IADD R84, R223, 0x1, -R195 ;  /* 0x00000001df547824 */ /* 0x000fe200078e0ac3 */
[----:B------:R-:W-:Y:S02]  /*14ca0*/  FSEL R27, R27, -INF , !P6 ;  /* 0xff8000001b1b7808 */ /* 0x000fe40007000000 */
[----:B------:R-:W1:Y:S01]  /*14cb0*/  I2F R103, R83 ;  /* 0x0000005300677306 */ /* 0x000e620000201400 */
[----:B------:R-:W-:Y:S02]  /*14cc0*/  FSEL R44, R44, -INF , !P3 ;  /* 0xff8000002c2c7808 */ /* 0x000fe40005800000 */
[CC--:B------:R-:W-:Y:S02]  /*14cd0*/  ISETP.GE.AND P6, PT, R189.reuse, R222.reuse, PT ;  /* 0x000000debd00720c */ /* 0x0c0fe40003fc6270 */
[CC--:B------:R-:W-:Y:S02]  /*14ce0*/  ISETP.GE.AND P3, PT, R190.reuse, R222.reuse, PT ;  /* 0x000000debe00720c */ /* 0x0c0fe40003f66270 */
[-C--:B------:R-:W-:Y:S02]  /*14cf0*/  ISETP.GE.OR P6, PT, R189, R219.reuse, !P6 ;  /* 0x000000dbbd00720c */ /* 0x080fe400077c6670 */
[-C--:B------:R-:W-:Y:S02]  /*14d00*/  ISETP.GE.OR P3, PT, R190, R219.reuse, !P3 ;  /* 0x000000dbbe00720c */ /* 0x080fe40005f66670 */
[----:B------:R-:W-:Y:S01]  /*14d10*/  FSEL R46, R46, -INF , !P6 ;  /* 0xff8000002e2e7808 */ /* 0x000fe20007000000 */
[----:B--2---:R-:W-:Y:S01]  /*14d20*/  FFMA.FTZ R76, R41, -UR17, R76 ;  /* 0x80000011294c7c23 */ /* 0x004fe2000801004c */
[C---:B------:R-:W-:Y:S01]  /*14d30*/  ISETP.GE.AND P6, PT, R0.reuse, R222, PT ;  /* 0x000000de0000720c */ /* 0x040fe20003fc6270 */
[----:B------:R-:W-:Y:S03]  /*14d40*/  IMAD.IADD R41, R223, 0x1, -R176 ;  /* 0x00000001df297824 */ /* 0x000fe600078e0ab0 */
[----:B------:R-:W-:Y:S02]  /*14d50*/  ISETP.GE.OR P6, PT, R0, R219, !P6 ;  /* 0x000000db0000720c */ /* 0x000fe400077c6670 */
[----:B------:R-:W-:Y:S01]  /*14d60*/  IABS R41, R41 ;  /* 0x0000002900297213 */ /* 0x000fe20000000000 */
[----:B-1----:R-:W-:Y:S01]  /*14d70*/  FFMA.FTZ R45, R103, -UR17, R45 ;  /* 0x80000011672d7c23 */ /* 0x002fe2000801002d */
[----:B------:R-:W-:Y:S01]  /*14d80*/  IABS R83, R84 ;  /* 0x0000005400537213 */ /* 0x000fe20000000000 */
[----:B------:R-:W-:Y:S02]  /*14d90*/  IMAD.MOV.U32 R103, RZ, RZ, R117 ;  /* 0x000000ffff677224 */ /* 0x000fe400078e0075 */
[C---:B------:R-:W-:Y:S01]  /*14da0*/  IMAD.IADD R84, R226.reuse, 0x1, -R179 ;  /* 0x00000001e2547824 */ /* 0x040fe200078e0ab3 */
[----:B------:R1:W2:Y:S04]  /*14db0*/  I2F R21, R83 ;  /* 0x0000005300157306 */ /* 0x0002a80000201400 */
[----:B------:R-:W-:Y:S06]  /*14dc0*/  IABS R84, R84 ;  /* 0x0000005400547213 */ /* 0x000fec0000000000 */
[----:B------:R-:W3:Y:S01]  /*14dd0*/  I2F R102, R84 ;  /* 0x0000005400667306 */ /* 0x000ee20000201400 */
[----:B-1----:R-:W-:Y:S02]  /*14de0*/  IMAD.IADD R83, R223, 0x1, -R194 ;  /* 0x00000001df537824 */ /* 0x002fe400078e0ac2 */
[----:B--2---:R-:W-:Y:S02]  /*14df0*/  FFMA.FTZ R30, R21, -UR17, R30 ;  /* 0x80000011151e7c23 */ /* 0x004fe4000801001e */
[----:B------:R-:W-:Y:S01]  /*14e00*/  IMAD.IADD R21, R226, 0x1, -R181 ;  /* 0x00000001e2157824 */ /* 0x000fe200078e0ab5 */
[----:B------:R-:W-:Y:S04]  /*14e10*/  IABS R83, R83 ;  /* 0x0000005300537213 */ /* 0x000fe80000000000 */
[----:B------:R1:W2:Y:S01]  /*14e20*/  I2F R20, R83 ;  /* 0x0000005300147306 */ /* 0x0002a20000201400 */
[----:B------:R-:W-:Y:S01]  /*14e30*/  IABS R21, R21 ;  /* 0x0000001500157213 */ /* 0x000fe20000000000 */
[----:B---3--:R-:W-:Y:S02]  /*14e40*/  FFMA.FTZ R56, R102, -UR17, R56 ;  /* 0x8000001166387c23 */ /* 0x008fe40008010038 */
[C---:B------:R-:W-:Y:S06]  /*14e50*/  IMAD.IADD R84, R226.reuse, 0x1, -R178 ;  /* 0x00000001e2547824 */ /* 0x040fec00078e0ab2 */
[----:B------:R-:W3:Y:S01]  /*14e60*/  I2F R100, R21 ;  /* 0x0000001500647306 */ /* 0x000ee20000201400 */
[----:B-1----:R-:W-:Y:S01]  /*14e70*/  IABS R83, R84 ;  /* 0x0000005400537213 */ /* 0x002fe20000000000 */
[----:B------:R-:W-:Y:S02]  /*14e80*/  IMAD.IADD R84, R226, 0x1, -R177 ;  /* 0x00000001e2547824 */ /* 0x000fe400078e0ab1 */
[----:B--2---:R-:W-:Y:S06]  /*14e90*/  FFMA.FTZ R31, R20, -UR17, R31 ;  /* 0x80000011141f7c23 */ /* 0x004fec000801001f */
[----:B------:R-:W1:Y:S01]  /*14ea0*/  I2F R112, R83 ;  /* 0x0000005300707306 */ /* 0x000e620000201400 */
[----:B------:R-:W-:Y:S01]  /*14eb0*/  FSEL R31, R31, -INF , !P1 ;  /* 0xff8000001f1f7808 */ /* 0x000fe20004800000 */
[----:B---3--:R-:W-:Y:S01]  /*14ec0*/  FFMA.FTZ R88, R100, -UR17, R88 ;  /* 0x8000001164587c23 */ /* 0x008fe20008010058 */
[----:B------:R-:W-:Y:S01]  /*14ed0*/  ISETP.GE.AND P1, PT, R177, R225, PT ;  /* 0x000000e1b100720c */ /* 0x000fe20003f26270 */
[----:B------:R-:W-:Y:S03]  /*14ee0*/  IMAD.IADD R21, R223, 0x1, -R2 ;  /* 0x00000001df157824 */ /* 0x000fe600078e0a02 */
[----:B------:R-:W-:Y:S02]  /*14ef0*/  ISETP.GE.OR P1, PT, R177, R224, !P1 ;  /* 0x000000e0b100720c */ /* 0x000fe40004f26670 */
[----:B------:R-:W-:Y:S01]  /*14f00*/  IABS R21, R21 ;  /* 0x0000001500157213 */ /* 0x000fe20000000000 */
[----:B-1----:R-:W-:Y:S01]  /*14f10*/  FFMA.FTZ R57, R112, -UR17, R57 ;  /* 0x8000001170397c23 */ /* 0x002fe20008010039 */
[----:B------:R-:W-:Y:S01]  /*14f20*/  FSEL R83, R12, -INF , !P5 ;  /* 0xff8000000c537808 */ /* 0x000fe20006800000 */
[----:B------:R-:W-:Y:S01]  /*14f30*/  IMAD.MOV.U32 R112, RZ, RZ, R116 ;  /* 0x000000ffff707224 */ /* 0x000fe200078e0074 */
[----:B------:R-:W1:Y:S01]  /*14f40*/  I2F R12, R9 ;  /* 0x00000009000c7306 */ /* 0x000e620000201400 */
[C---:B------:R-:W-:Y:S04]  /*14f50*/  ISETP.GE.AND P5, PT, R200.reuse, R222, PT ;  /* 0x000000dec800720c */ /* 0x040fe80003fa6270 */
[----:B------:R-:W-:Y:S01]  /*14f60*/  ISETP.GE.OR P5, PT, R200, R219, !P5 ;  /* 0x000000dbc800720c */ /* 0x000fe20006fa6670 */
[----:B------:R-:W-:Y:S03]  /*14f70*/  IMAD.U32 R200, RZ, RZ, UR15 ;  /* 0x0000000fffc87e24 */ /* 0x000fe6000f8e00ff */
[----:B------:R-:W-:Y:S01]  /*14f80*/  FSEL R82, R26, -INF , !P5 ;  /* 0xff8000001a527808 */ /* 0x000fe20006800000 */
[--C-:B------:R-:W-:Y:S01]  /*14f90*/  IMAD R200, R200, 0x80, R217.reuse ;  /* 0x00000080c8c87824 */ /* 0x100fe200078e02d9 */
[----:B------:R-:W-:Y:S04]  /*14fa0*/  ISETP.GE.AND P5, PT, R188, R225, PT ;  /* 0x000000e1bc00720c */ /* 0x000fe80003fa6270 */
[----:B------:R-:W-:Y:S02]  /*14fb0*/  IADD3 R200, R200, 0x71, RZ ;  /* 0x00000071c8c87810 */ /* 0x000fe40007ffe0ff */
[C---:B------:R-:W-:Y:S04]  /*14fc0*/  ISETP.GE.OR P5, PT, R188.reuse, R224, !P5 ;  /* 0x000000e0bc00720c */ /* 0x040fe80006fa6670 */
[----:B------:R-:W-:Y:S02]  /*14fd0*/  FSEL R45, R45, -INF , !P5 ;  /* 0xff8000002d2d7808 */ /* 0x000fe40006800000 */
[----:B------:R-:W-:Y:S01]  /*14fe0*/  ISETP.GE.AND P5, PT, R188, R222, PT ;  /* 0x000000debc00720c */ /* 0x000fe20003fa6270 */
[----:B-1----:R-:W-:Y:S01]  /*14ff0*/  FFMA.FTZ R42, R12, -UR17, R42 ;  /* 0x800000110c2a7c23 */ /* 0x002fe2000801002a */
[----:B------:R-:W-:Y:S01]  /*15000*/  IABS R9, R84 ;  /* 0x0000005400097213 */ /* 0x000fe20000000000 */
[C---:B------:R-:W-:Y:S01]  /*15010*/  IMAD.IADD R12, R223.reuse, 0x1, -R0 ;  /* 0x00000001df0c7824 */ /* 0x040fe200078e0a00 */
[----:B------:R-:W-:Y:S01]  /*15020*/  ISETP.GE.OR P5, PT, R188, R219, !P5 ;  /* 0x000000dbbc00720c */ /* 0x000fe20006fa6670 */
[----:B------:R-:W-:Y:S01]  /*15030*/  IMAD.IADD R84, R223, 0x1, -R190 ;  /* 0x00000001df547824 */ /* 0x000fe200078e0abe */
[----:B------:R-:W1:Y:S02]  /*15040*/  I2F R113, R9 ;  /* 0x0000000900717306 */ /* 0x000e640000201400 */
[----:B------:R-:W-:Y:S02]  /*15050*/  FSEL R47, R47, -INF , !P5 ;  /* 0xff8000002f2f7808 */ /* 0x000fe40006800000 */
[----:B------:R-:W-:Y:S02]  /*15060*/  IABS R12, R12 ;  /* 0x0000000c000c7213 */ /* 0x000fe40000000000 */
[CC--:B------:R-:W-:Y:S04]  /*15070*/  ISETP.GE.AND P5, PT, R174.reuse, R225.reuse, PT ;  /* 0x000000e1ae00720c */ /* 0x0c0fe80003fa6270 */
[----:B------:R-:W-:Y:S01]  /*15080*/  ISETP.GE.OR P5, PT, R174, R224, !P5 ;  /* 0x000000e0ae00720c */ /* 0x000fe20006fa6670 */
[----:B-1----:R-:W-:Y:S01]  /*15090*/  FFMA.FTZ R60, R113, -UR17, R60 ;  /* 0x80000011713c7c23 */ /* 0x002fe2000801003c */
[----:B------:R-:W-:Y:S02]  /*150a0*/  IABS R9, R84 ;  /* 0x0000005400097213 */ /* 0x000fe40000000000 */
[----:B------:R-:W-:Y:S02]  /*150b0*/  FSEL R84, R13, -INF , !P2 ;  /* 0xff8000000d547808 */ /* 0x000fe40005000000 */
[----:B------:R-:W1:Y:S01]  /*150c0*/  I2F R13, R80 ;  /* 0x00000050000d7306 */ /* 0x000e620000201400 */
[CC--:B------:R-:W-:Y:S04]  /*150d0*/  ISETP.GE.AND P2, PT, R198.reuse, R225.reuse, PT ;  /* 0x000000e1c600720c */ /* 0x0c0fe80003f46270 */
[-C--:B------:R-:W-:Y:S01]  /*150e0*/  ISETP.GE.OR P2, PT, R198, R224.reuse, !P2 ;  /* 0x000000e0c600720c */ /* 0x080fe20005746670 */
[----:B------:R-:W-:Y:S04]  /*150f0*/  IMAD.U32 R198, RZ, RZ, UR15 ;  /* 0x0000000fffc67e24 */ /* 0x000fe8000f8e00ff */
[----:B------:R-:W2:Y:S01]  /*15100*/  I2F R9, R9 ;  /* 0x0000000900097306 */ /* 0x000ea20000201400 */
[----:B------:R-:W-:Y:S05]  /*15110*/  IMAD R198, R198, 0x80, R217 ;  /* 0x00000080c6c67824 */ /* 0x000fea00078e02d9 */
[----:B------:R-:W-:Y:S01]  /*15120*/  IADD3 R198, R198, 0x70, RZ ;  /* 0x00000070c6c67810 */ /* 0x000fe20007ffe0ff */
[----:B-1----:R-:W-:Y:S01]  /*15130*/  FFMA.FTZ R61, R13, -UR17, R61 ;  /* 0x800000110d3d7c23 */ /* 0x002fe2000801003d */
[----:B------:R-:W-:Y:S02]  /*15140*/  FSEL R80, R25, -INF , !P2 ;  /* 0xff80000019507808 */ /* 0x000fe40005000000 */
[----:B------:R1:W3:Y:S01]  /*15150*/  I2F R13, R21 ;  /* 0x00000015000d7306 */ /* 0x0002e20000201400 */
[----:B------:R-:W-:Y:S01]  /*15160*/  IMAD.IADD R25, R226, 0x1, -R2 ;  /* 0x00000001e2197824 */ /* 0x000fe200078e0a02 */
[----:B------:R-:W-:Y:S04]  /*15170*/  ISETP.GE.AND P2, PT, R195, R225, PT ;  /* 0x000000e1c300720c */ /* 0x000fe80003f46270 */
[----:B------:R-:W-:Y:S01]  /*15180*/  IABS R25, R25 ;  /* 0x0000001900197213 */ /* 0x000fe20000000000 */
[----:B--2---:R-:W-:Y:S01]  /*15190*/  FFMA.FTZ R43, R9, -UR17, R43 ;  /* 0x80000011092b7c23 */ /* 0x004fe2000801002b */
[-C--:B------:R-:W-:Y:S02]  /*151a0*/  ISETP.GE.OR P2, PT, R195, R224.reuse, !P2 ;  /* 0x000000e0c300720c */ /* 0x080fe40005746670 */
[----:B------:R-:W2:Y:S02]  /*151b0*/  I2F R98, R25 ;  /* 0x0000001900627306 */ /* 0x000ea40000201400 */
[----:B------:R-:W-:Y:S02]  /*151c0*/  FSEL R26, R43, -INF , !P3 ;  /* 0xff8000002b1a7808 */ /* 0x000fe40005800000 */
[-C--:B------:R-:W-:Y:S02]  /*151d0*/  ISETP.GE.AND P3, PT, R0, R225.reuse, PT ;  /* 0x000000e10000720c */ /* 0x080fe40003f66270 */
[----:B------:R-:W-:Y:S02]  /*151e0*/  FSEL R28, R28, -INF , !P2 ;  /* 0xff8000001c1c7808 */ /* 0x000fe40005000000 */
[-C--:B------:R-:W-:Y:S02]  /*151f0*/  ISETP.GE.OR P3, PT, R0, R224.reuse, !P3 ;  /* 0x000000e00000720c */ /* 0x080fe40005f66670 */
[-C--:B------:R-:W-:Y:S02]  /*15200*/  ISETP.GE.AND P2, PT, R194, R225.reuse, PT ;  /* 0x000000e1c200720c */ /* 0x080fe40003f46270 */
[----:B-1----:R-:W-:Y:S01]  /*15210*/  FSEL R21, R61, -INF , !P3 ;  /* 0xff8000003d157808 */ /* 0x002fe20005800000 */
[----:B---3--:R-:W-:Y:S01]  /*15220*/  FFMA.FTZ R74, R13, -UR17, R74 ;  /* 0x800000110d4a7c23 */ /* 0x008fe2000801004a */
[----:B------:R-:W-:Y:S02]  /*15230*/  ISETP.GE.AND P3, PT, R2, R225, PT ;  /* 0x000000e10200720c */ /* 0x000fe40003f66270 */
[-C--:B------:R-:W-:Y:S02]  /*15240*/  ISETP.GE.OR P2, PT, R194, R224.reuse, !P2 ;  /* 0x000000e0c200720c */ /* 0x080fe40005746670 */
[----:B------:R-:W-:Y:S02]  /*15250*/  ISETP.GE.OR P3, PT, R2, R224, !P3 ;  /* 0x000000e00200720c */ /* 0x000fe40005f66670 */
[----:B------:R-:W-:Y:S01]  /*15260*/  FSEL R29, R29, -INF , !P2 ;  /* 0xff8000001d1d7808 */ /* 0x000fe20005000000 */
[----:B--2---:R-:W-:Y:S01]  /*15270*/  FFMA.FTZ R72, R98, -UR17, R72 ;  /* 0x8000001162487c23 */ /* 0x004fe20008010048 */
[-C--:B------:R-:W-:Y:S01]  /*15280*/  ISETP.GE.AND P2, PT, R195, R222.reuse, PT ;  /* 0x000000dec300720c */ /* 0x080fe20003f46270 */
[----:B------:R-:W-:Y:S03]  /*15290*/  IMAD.IADD R25, R226, 0x1, -R174 ;  /* 0x00000001e2197824 */ /* 0x000fe600078e0aae */
[----:B------:R-:W-:Y:S02]  /*152a0*/  FSEL R11, R72, -INF , !P3 ;  /* 0xff800000480b7808 */ /* 0x000fe40005800000 */
[----:B------:R-:W-:Y:S02]  /*152b0*/  FMNMX.FTZ R72, R201, R167, !PT ;  /* 0x000000a7c9487209 */ /* 0x000fe40007810000 */
[C---:B------:R-:W-:Y:S02]  /*152c0*/  ISETP.GE.AND P3, PT, R2.reuse, R222, PT ;  /* 0x000000de0200720c */ /* 0x040fe40003f66270 */
[----:B------:R-:W-:Y:S02]  /*152d0*/  IABS R25, R25 ;  /* 0x0000001900197213 */ /* 0x000fe40000000000 */
[----:B------:R-:W-:Y:S02]  /*152e0*/  ISETP.GE.OR P3, PT, R2, R219, !P3 ;  /* 0x000000db0200720c */ /* 0x000fe40005f66670 */
[----:B------:R1:W2:Y:S01]  /*152f0*/  I2F R97, R25 ;  /* 0x0000001900617306 */ /* 0x0002a20000201400 */
[----:B------:R-:W-:Y:S02]  /*15300*/  FMNMX.FTZ R72, R197, R72, !PT ;  /* 0x00000048c5487209 */ /* 0x000fe40007810000 */
[----:B------:R-:W-:Y:S02]  /*15310*/  FSEL R13, R74, -INF , !P3 ;  /* 0xff8000004a0d7808 */ /* 0x000fe40005800000 */
[----:B------:R-:W-:Y:S02]  /*15320*/  FMNMX.FTZ R72, R196, R72, !PT ;  /* 0x00000048c4487209 */ /* 0x000fe40007810000 */
[C---:B------:R-:W-:Y:S02]  /*15330*/  ISETP.GE.AND P3, PT, R186.reuse, R225, PT ;  /* 0x000000e1ba00720c */ /* 0x040fe40003f66270 */
[----:B------:R-:W-:Y:S02]  /*15340*/  FMNMX.FTZ R72, R191, R72, !PT ;  /* 0x00000048bf487209 */ /* 0x000fe40007810000 */
[----:B------:R-:W-:Y:S02]  /*15350*/  ISETP.GE.OR P3, PT, R186, R224, !P3 ;  /* 0x000000e0ba00720c */ /* 0x000fe40005f66670 */
[----:B------:R-:W-:Y:S02]  /*15360*/  FMNMX.FTZ R72, R171, R72, !PT ;  /* 0x00000048ab487209 */ /* 0x000fe40007810000 */
[----:B------:R-:W-:Y:S02]  /*15370*/  ISETP.GE.OR P2, PT, R195, R219, !P2 ;  /* 0x000000dbc300720c */ /* 0x000fe40005746670 */
[----:B------:R-:W-:Y:S02]  /*15380*/  FMNMX.FTZ R72, R170, R72, !PT ;  /* 0x00000048aa487209 */ /* 0x000fe40007810000 */
[----:B------:R-:W-:Y:S02]  /*15390*/  FSEL R30, R30, -INF , !P2 ;  /* 0xff8000001e1e7808 */ /* 0x000fe40005000000 */
[----:B------:R-:W-:Y:S02]  /*153a0*/  FMNMX.FTZ R72, R32, R72, !PT ;  /* 0x0000004820487209 */ /* 0x000fe40007810000 */
[-C--:B------:R-:W-:Y:S01]  /*153b0*/  ISETP.GE.AND P2, PT, R179, R225.reuse, PT ;  /* 0x000000e1b300720c */ /* 0x080fe20003f46270 */
[----:B-1----:R-:W-:Y:S01]  /*153c0*/  IMAD.IADD R25, R223, 0x1, -R178 ;  /* 0x00000001df197824 */ /* 0x002fe200078e0ab2 */
[----:B------:R-:W-:Y:S01]  /*153d0*/  FMNMX.FTZ R72, R33, R72, !PT ;  /* 0x0000004821487209 */ /* 0x000fe20007810000 */
[----:B--2---:R-:W-:Y:S01]  /*153e0*/  FFMA.FTZ R73, R97, -UR17, R73 ;  /* 0x8000001161497c23 */ /* 0x004fe20008010049 */
[----:B------:R-:W-:Y:S01]  /*153f0*/  ISETP.GE.OR P2, PT, R179, R224, !P2 ;  /* 0x000000e0b300720c */ /* 0x000fe20005746670 */
[----:B------:R-:W-:Y:S01]  /*15400*/  IMAD.IADD R97, R223, 0x1, -R180 ;  /* 0x00000001df617824 */ /* 0x000fe200078e0ab4 */
[----:B------:R-:W-:Y:S02]  /*15410*/  FMNMX.FTZ R72, R19, R72, !PT ;  /* 0x0000004813487209 */ /* 0x000fe40007810000 */
        /* <DEDUP_REMOVED lines=14> */
[----:B------:R-:W-:Y:S01]  /*15500*/  IABS R14, R25 ;  /* 0x00000019000e7213 */ /* 0x000fe20000000000 */
[----:B------:R-:W-:Y:S01]  /*15510*/  IMAD.IADD R25, R226, 0x1, -R176 ;  /* 0x00000001e2197824 */ /* 0x000fe200078e0ab0 */
[----:B------:R-:W-:Y:S02]  /*15520*/  ISETP.GE.AND P2, PT, R3, R225, PT ;  /* 0x000000e10300720c */ /* 0x000fe40003f46270 */
[----:B------:R-:W1:Y:S01]  /*15530*/  I2F R36, R14 ;  /* 0x0000000e00247306 */ /* 0x000e620000201400 */
[----:B------:R-:W-:Y:S02]  /*15540*/  FSEL R73, R73, -INF , !P5 ;  /* 0xff80000049497808 */ /* 0x000fe40006800000 */
[C---:B------:R-:W-:Y:S02]  /*15550*/  ISETP.GE.AND P5, PT, R174.reuse, R222, PT ;  /* 0x000000deae00720c */ /* 0x040fe40003fa6270 */
[-C--:B------:R-:W-:Y:S02]  /*15560*/  ISETP.GE.OR P2, PT, R3, R224.reuse, !P2 ;  /* 0x000000e00300720c */ /* 0x080fe40005746670 */
[----:B------:R-:W-:Y:S02]  /*15570*/  ISETP.GE.OR P5, PT, R174, R219, !P5 ;  /* 0x000000dbae00720c */ /* 0x000fe40006fa6670 */
[----:B------:R-:W-:Y:S02]  /*15580*/  FSEL R76, R76, -INF , !P2 ;  /* 0xff8000004c4c7808 */ /* 0x000fe40005000000 */
[C---:B------:R-:W-:Y:S02]  /*15590*/  ISETP.GE.AND P2, PT, R176.reuse, R225, PT ;  /* 0x000000e1b000720c */ /* 0x040fe40003f46270 */
[----:B------:R-:W-:Y:S02]  /*155a0*/  IABS R25, R25 ;  /* 0x0000001900197213 */ /* 0x000fe40000000000 */
[----:B------:R-:W-:Y:S02]  /*155b0*/  ISETP.GE.OR P2, PT, R176, R224, !P2 ;  /* 0x000000e0b000720c */ /* 0x000fe40005746670 */
[----:B------:R2:W3:Y:S01]  /*155c0*/  I2F R99, R25 ;  /* 0x0000001900637306 */ /* 0x0004e20000201400 */
[----:B------:R-:W-:Y:S02]  /*155d0*/  FMNMX.FTZ R74, R68, R74, !PT ;  /* 0x0000004a444a7209 */ /* 0x000fe40007810000 */
[----:B------:R-:W-:Y:S02]  /*155e0*/  IABS R97, R97 ;  /* 0x0000006100617213 */ /* 0x000fe40000000000 */
[----:B------:R-:W-:Y:S01]  /*155f0*/  FMNMX.FTZ R74, R69, R74, !PT ;  /* 0x0000004a454a7209 */ /* 0x000fe20007810000 */
[----:B-1----:R-:W-:Y:S02]  /*15600*/  FFMA.FTZ R59, R36, -UR17, R59 ;  /* 0x80000011243b7c23 */ /* 0x002fe4000801003b */
[----:B------:R-:W-:Y:S02]  /*15610*/  IMAD.IADD R14, R223, 0x1, -R177 ;  /* 0x00000001df0e7824 */ /* 0x000fe400078e0ab1 */
[----:B------:R-:W1:Y:S01]  /*15620*/  I2F R97, R97 ;  /* 0x0000006100617306 */ /* 0x000e620000201400 */
[----:B------:R-:W-:Y:S01]  /*15630*/  IMAD.IADD R36, R226, 0x1, -R185 ;  /* 0x00000001e2247824 */ /* 0x000fe200078e0ab9 */
[----:B------:R-:W-:Y:S02]  /*15640*/  FMNMX.FTZ R74, R8, R74, !PT ;  /* 0x0000004a084a7209 */ /* 0x000fe40007810000 */
[----:B------:R-:W-:Y:S02]  /*15650*/  IABS R14, R14 ;  /* 0x0000000e000e7213 */ /* 0x000fe40000000000 */
[----:B------:R-:W-:Y:S02]  /*15660*/  IABS R36, R36 ;  /* 0x0000002400247213 */ /* 0x000fe40000000000 */
[----:B------:R-:W-:Y:S02]  /*15670*/  FMNMX.FTZ R74, R7, R74, !PT ;  /* 0x0000004a074a7209 */ /* 0x000fe40007810000 */
[----:B------:R-:W4:Y:S02]  /*15680*/  I2F R20, R14 ;  /* 0x0000000e00147306 */ /* 0x000f240000201400 */
[----:B------:R-:W-:Y:S02]  /*15690*/  FMNMX.FTZ R74, R17, R74, !PT ;  /* 0x0000004a114a7209 */ /* 0x000fe40007810000 */
[----:B--2---:R-:W-:Y:S01]  /*156a0*/  FSEL R25, R42, -INF , !P0 ;  /* 0xff8000002a197808 */ /* 0x004fe20004000000 */
[----:B---3--:R-:W-:Y:S01]  /*156b0*/  FFMA.FTZ R77, R99, -UR17, R77 ;  /* 0x80000011634d7c23 */ /* 0x008fe2000801004d */
[----:B------:R-:W-:Y:S02]  /*156c0*/  FMNMX.FTZ R74, R16, R74, !PT ;  /* 0x0000004a104a7209 */ /* 0x000fe40007810000 */
[----:B------:R-:W-:Y:S02]  /*156d0*/  ISETP.GE.AND P0, PT, R178, R222, PT ;  /* 0x000000deb200720c */ /* 0x000fe40003f06270 */
[----:B------:R-:W2:Y:S01]  /*156e0*/  I2F R42, R12 ;  /* 0x0000000c002a7306 */ /* 0x000ea20000201400 */
[----:B------:R-:W-:Y:S02]  /*156f0*/  FMNMX.FTZ R74, R112, R74, !PT ;  /* 0x0000004a704a7209 */ /* 0x000fe40007810000 */
[-C--:B------:R-:W-:Y:S01]  /*15700*/  ISETP.GE.OR P0, PT, R178, R219.reuse, !P0 ;  /* 0x000000dbb200720c */ /* 0x080fe20004706670 */
[----:B-1----:R-:W-:Y:S01]  /*15710*/  FFMA.FTZ R95, R97, -UR17, R95 ;  /* 0x80000011615f7c23 */ /* 0x002fe2000801005f */
[----:B------:R-:W-:Y:S01]  /*15720*/  FMNMX.FTZ R74, R103, R74, !PT ;  /* 0x0000004a674a7209 */ /* 0x000fe20007810000 */
[----:B------:R-:W-:Y:S01]  /*15730*/  IMAD.MOV.U32 R97, RZ, RZ, R112 ;  /* 0x000000ffff617224 */ /* 0x000fe200078e0070 */
[----:B------:R-:W-:Y:S02]  /*15740*/  FSEL R59, R59, -INF , !P0 ;  /* 0xff8000003b3b7808 */ /* 0x000fe40004000000 */
[----:B------:R-:W-:Y:S02]  /*15750*/  ISETP.GE.AND P0, PT, R3, R222, PT ;  /* 0x000000de0300720c */ /* 0x000fe40003f06270 */
[----:B------:R-:W-:Y:S02]  /*15760*/  FMNMX.FTZ R74, R243, R74, !PT ;  /* 0x0000004af34a7209 */ /* 0x000fe40007810000 */
[----:B------:R-:W-:Y:S01]  /*15770*/  ISETP.GE.OR P0, PT, R3, R219, !P0 ;  /* 0x000000db0300720c */ /* 0x000fe20004706670 */
[----:B----4-:R-:W-:Y:S01]  /*15780*/  FFMA.FTZ R62, R20, -UR17, R62 ;  /* 0x80000011143e7c23 */ /* 0x010fe2000801003e */
[----:B------:R-:W1:Y:S01]  /*15790*/  I2F R3, R41 ;  /* 0x0000002900037306 */ /* 0x000e620000201400 */
[----:B------:R-:W-:Y:S01]  /*157a0*/  FMNMX.FTZ R74, R251, R74, !PT ;  /* 0x0000004afb4a7209 */ /* 0x000fe20007810000 */
[----:B------:R-:W-:Y:S03]  /*157b0*/  IMAD.IADD R14, R226, 0x1, -R184 ;  /* 0x00000001e20e7824 */ /* 0x000fe600078e0ab8 */
[----:B------:R-:W-:Y:S02]  /*157c0*/  FMNMX.FTZ R74, R247, R74, !PT ;  /* 0x0000004af74a7209 */ /* 0x000fe40007810000 */
[----:B------:R-:W-:Y:S01]  /*157d0*/  IABS R14, R14 ;  /* 0x0000000e000e7213 */ /* 0x000fe20000000000 */
[----:B--2---:R-:W-:Y:S02]  /*157e0*/  FFMA.FTZ R63, R42, -UR17, R63 ;  /* 0x800000112a3f7c23 */ /* 0x004fe4000801003f */
[----:B------:R-:W2:Y:S01]  /*157f0*/  I2F R20, R36 ;  /* 0x0000002400147306 */ /* 0x000ea20000201400 */
[----:B------:R-:W-:Y:S01]  /*15800*/  FMNMX.FTZ R74, R246, R74, !PT ;  /* 0x0000004af64a7209 */ /* 0x000fe20007810000 */
[----:B------:R-:W-:Y:S01]  /*15810*/  IMAD.MOV.U32 R12, RZ, RZ, R14 ;  /* 0x000000ffff0c7224 */ /* 0x000fe200078e000e */
[----:B------:R-:W-:Y:S01]  /*15820*/  FSEL R14, R60, -INF , !P1 ;  /* 0xff8000003c0e7808 */ /* 0x000fe20004800000 */
[----:B------:R-:W-:Y:S01]  /*15830*/  IMAD.IADD R60, R223, 0x1, -R174 ;  /* 0x00000001df3c7824 */ /* 0x000fe200078e0aae */
[----:B------:R-:W-:Y:S02]  /*15840*/  FSEL R63, R63, -INF , !P6 ;  /* 0xff8000003f3f7808 */ /* 0x000fe40007000000 */
[C---:B------:R-:W-:Y:S02]  /*15850*/  ISETP.GE.AND P6, PT, R184.reuse, R225, PT ;  /* 0x000000e1b800720c */ /* 0x040fe40003fc6270 */
[----:B------:R-:W-:Y:S01]  /*15860*/  IABS R60, R60 ;  /* 0x0000003c003c7213 */ /* 0x000fe20000000000 */
[----:B------:R-:W3:Y:S01]  /*15870*/  I2F R9, R12 ;  /* 0x0000000c00097306 */ /* 0x000ee20000201400 */
[----:B------:R-:W-:Y:S02]  /*15880*/  ISETP.GE.OR P6, PT, R184, R224, !P6 ;  /* 0x000000e0b800720c */ /* 0x000fe400077c6670 */
[----:B------:R-:W-:Y:S01]  /*15890*/  ISETP.GE.AND P1, PT, R177, R222, PT ;  /* 0x000000deb100720c */ /* 0x000fe20003f26270 */
[----:B-1----:R-:W-:Y:S01]  /*158a0*/  FFMA.FTZ R79, R3, -UR17, R79 ;  /* 0x80000011034f7c23 */ /* 0x002fe2000801004f */
[----:B------:R-:W-:Y:S02]  /*158b0*/  FMNMX.FTZ R74, R169, R74, !PT ;  /* 0x0000004aa94a7209 */ /* 0x000fe40007810000 */
[-C--:B------:R-:W-:Y:S02]  /*158c0*/  ISETP.GE.OR P1, PT, R177, R219.reuse, !P1 ;  /* 0x000000dbb100720c */ /* 0x080fe40004f26670 */
[----:B------:R-:W-:Y:S01]  /*158d0*/  FMNMX.FTZ R74, R168, R74, !PT ;  /* 0x0000004aa84a7209 */ /* 0x000fe20007810000 */
[----:B------:R-:W1:Y:S01]  /*158e0*/  I2F R0, R60 ;  /* 0x0000003c00007306 */ /* 0x000e620000201400 */
[----:B------:R-:W-:Y:S02]  /*158f0*/  FSEL R62, R62, -INF , !P1 ;  /* 0xff8000003e3e7808 */ /* 0x000fe40004800000 */
[----:B------:R-:W-:Y:S01]  /*15900*/  ISETP.GE.AND P1, PT, R176, R222, PT ;  /* 0x000000deb000720c */ /* 0x000fe20003f26270 */
[----:B--2---:R-:W-:Y:S01]  /*15910*/  FFMA.FTZ R104, R20, -UR17, R104 ;  /* 0x8000001114687c23 */ /* 0x004fe20008010068 */
[----:B------:R-:W-:Y:S01]  /*15920*/  FMNMX.FTZ R74, R128, R74, !PT ;  /* 0x0000004a804a7209 */ /* 0x000fe20007810000 */
[----:B------:R-:W-:Y:S01]  /*15930*/  IMAD.IADD R36, R226, 0x1, -R192 ;  /* 0x00000001e2247824 */ /* 0x000fe200078e0ac0 */
[----:B------:R-:W-:Y:S02]  /*15940*/  ISETP.GE.OR P1, PT, R176, R219, !P1 ;  /* 0x000000dbb000720c */ /* 0x000fe40004f26670 */
[----:B------:R-:W-:Y:S02]  /*15950*/  FMNMX.FTZ R74, R129, R74, !PT ;  /* 0x0000004a814a7209 */ /* 0x000fe40007810000 */
[----:B------:R-:W-:Y:S01]  /*15960*/  IABS R36, R36 ;  /* 0x0000002400247213 */ /* 0x000fe20000000000 */
[----:B---3--:R-:W-:Y:S03]  /*15970*/  FFMA.FTZ R89, R9, -UR17, R89 ;  /* 0x8000001109597c23 */ /* 0x008fe60008010059 */
[----:B------:R-:W2:Y:S01]  /*15980*/  I2F R41, R36 ;  /* 0x0000002400297306 */ /* 0x000ea20000201400 */
[C---:B------:R-:W-:Y:S02]  /*15990*/  IMAD.IADD R9, R226.reuse, 0x1, -R183 ;  /* 0x00000001e2097824 */ /* 0x040fe400078e0ab7 */
[----:B------:R-:W-:Y:S03]  /*159a0*/  IMAD.IADD R12, R226, 0x1, -R186 ;  /* 0x00000001e20c7824 */ /* 0x000fe600078e0aba */
[----:B------:R-:W-:Y:S02]  /*159b0*/  IABS R9, R9 ;  /* 0x0000000900097213 */ /* 0x000fe40000000000 */
[----:B------:R-:W-:Y:S01]  /*159c0*/  IABS R12, R12 ;  /* 0x0000000c000c7213 */ /* 0x000fe20000000000 */
[----:B-1----:R-:W-:Y:S01]  /*159d0*/  FFMA.FTZ R75, R0, -UR17, R75 ;  /* 0x80000011004b7c23 */ /* 0x002fe2000801004b */
[----:B------:R-:W1:Y:S01]  /*159e0*/  I2F R42, R9 ;  /* 0x00000009002a7306 */ /* 0x000e620000201400 */
[----:B------:R-:W-:Y:S01]  /*159f0*/  FSEL R60, R89, -INF , !P6 ;  /* 0xff800000593c7808 */ /* 0x000fe20007000000 */
[----:B------:R-:W-:Y:S01]  /*15a00*/  IMAD.IADD R0, R223, 0x1, -R184 ;  /* 0x00000001df007824 */ /* 0x000fe200078e0ab8 */
[----:B------:R-:W-:Y:S01]  /*15a10*/  ISETP.GE.AND P6, PT, R184, R222, PT ;  /* 0x000000deb800720c */ /* 0x000fe20003fc6270 */
[----:B------:R-:W-:Y:S01]  /*15a20*/  IMAD.IADD R89, R226, 0x1, -R245 ;  /* 0x00000001e2597824 */ /* 0x000fe200078e0af5 */
[----:B------:R-:W-:Y:S01]  /*15a30*/  FSEL R20, R75, -INF , !P5 ;  /* 0xff8000004b147808 */ /* 0x000fe20006800000 */
[----:B------:R-:W-:Y:S01]  /*15a40*/  IMAD.IADD R75, R223, 0x1, -R192 ;  /* 0x00000001df4b7824 */ /* 0x000fe200078e0ac0 */
[----:B------:R-:W-:Y:S02]  /*15a50*/  ISETP.GE.OR P6, PT, R184, R219, !P6 ;  /* 0x000000dbb800720c */ /* 0x000fe400077c6670 */
[----:B------:R-:W-:Y:S01]  /*15a60*/  IABS R0, R0 ;  /* 0x0000000000007213 */ /* 0x000fe20000000000 */
[----:B------:R-:W3:Y:S01]  /*15a70*/  I2F R43, R12 ;  /* 0x0000000c002b7306 */ /* 0x000ee20000201400 */
[----:B------:R-:W-:Y:S02]  /*15a80*/  IABS R89, R89 ;  /* 0x0000005900597213 */ /* 0x000fe40000000000 */
[C---:B------:R-:W-:Y:S01]  /*15a90*/  ISETP.GE.AND P5, PT, R180.reuse, R225, PT ;  /* 0x000000e1b400720c */ /* 0x040fe20003fa6270 */
[----:B--2---:R-:W-:Y:S01]  /*15aa0*/  FFMA.FTZ R105, R41, -UR17, R105 ;  /* 0x8000001129697c23 */ /* 0x004fe20008010069 */
[----:B------:R-:W-:Y:S01]  /*15ab0*/  IABS R75, R75 ;  /* 0x0000004b004b7213 */ /* 0x000fe20000000000 */
[----:B------:R-:W2:Y:S01]  /*15ac0*/  SHFL.BFLY PT, R41, R74, 0x2, 0x1f ;  /* 0x0c401f004a297f89 */ /* 0x000ea200000e0000 */
[----:B------:R-:W-:Y:S03]  /*15ad0*/  ISETP.GE.OR P5, PT, R180, R224, !P5 ;  /* 0x000000e0b400720c */ /* 0x000fe60006fa6670 */
[----:B------:R-:W4:Y:S01]  /*15ae0*/  I2F R0, R0 ;  /* 0x0000000000007306 */ /* 0x000f220000201400 */
[----:B-1----:R-:W-:Y:S02]  /*15af0*/  FFMA.FTZ R108, R42, -UR17, R108 ;  /* 0x800000112a6c7c23 */ /* 0x002fe4000801006c */
[----:B------:R-:W-:Y:S07]  /*15b00*/  IMAD.IADD R42, R223, 0x1, -R187 ;  /* 0x00000001df2a7824 */ /* 0x000fee00078e0abb */
[----:B------:R-:W1:Y:S01]  /*15b10*/  I2F R75, R75 ;  /* 0x0000004b004b7306 */ /* 0x000e620000201400 */
[----:B------:R-:W-:Y:S01]  /*15b20*/  IABS R42, R42 ;  /* 0x0000002a002a7213 */ /* 0x000fe20000000000 */
[----:B---3--:R-:W-:Y:S01]  /*15b30*/  FFMA.FTZ R92, R43, -UR17, R92 ;  /* 0x800000112b5c7c23 */ /* 0x008fe2000801005c */
[----:B------:R-:W-:Y:S01]  /*15b40*/  FMNMX.FTZ R43, R4, R166, !PT ;  /* 0x000000a6042b7209 */ /* 0x000fe20007810000 */
[----:B------:R-:W-:Y:S03]  /*15b50*/  IMAD.IADD R12, R226, 0x1, -R180 ;  /* 0x00000001e20c7824 */ /* 0x000fe600078e0ab4 */
[----:B------:R-:W-:Y:S03]  /*15b60*/  FSEL R102, R92, -INF , !P3 ;  /* 0xff8000005c667808 */ /* 0x000fe60005800000 */
[----:B------:R-:W3:Y:S01]  /*15b70*/  I2F R89, R89 ;  /* 0x0000005900597306 */ /* 0x000ee20000201400 */
[----:B------:R-:W-:Y:S01]  /*15b80*/  IABS R12, R12 ;  /* 0x0000000c000c7213 */ /* 0x000fe20000000000 */
[----:B------:R-:W-:Y:S01]  /*15b90*/  IMAD.IADD R92, R226, 0x1, -R200 ;  /* 0x00000001e25c7824 */ /* 0x000fe200078e0ac8 */
[----:B------:R-:W-:Y:S01]  /*15ba0*/  FMNMX.FTZ R9, R199, R43, !PT ;  /* 0x0000002bc7097209 */ /* 0x000fe20007810000 */
[----:B----4-:R-:W-:Y:S01]  /*15bb0*/  FFMA.FTZ R91, R0, -UR17, R91 ;  /* 0x80000011005b7c23 */ /* 0x010fe2000801005b */
[----:B------:R-:W-:Y:S01]  /*15bc0*/  FMNMX.FTZ R0, R173, R165, !PT ;  /* 0x000000a5ad007209 */ /* 0x000fe20007810000 */
[----:B------:R-:W-:Y:S01]  /*15bd0*/  IMAD.IADD R43, R226, 0x1, -R187 ;  /* 0x00000001e22b7824 */ /* 0x000fe200078e0abb */
[----:B------:R-:W-:Y:S02]  /*15be0*/  FMNMX.FTZ R9, R182, R9, !PT ;  /* 0x00000009b6097209 */ /* 0x000fe40007810000 */
[----:B------:R-:W-:Y:S01]  /*15bf0*/  FMNMX.FTZ R0, R85, R0, !PT ;  /* 0x0000000055007209 */ /* 0x000fe20007810000 */
[----:B------:R-:W4:Y:S01]  /*15c00*/  I2F R2, R12 ;  /* 0x0000000c00027306 */ /* 0x000f220000201400 */
[----:B------:R-:W-:Y:S02]  /*15c10*/  FSEL R193, R91, -INF , !P6 ;  /* 0xff8000005bc17808 */ /* 0x000fe40007000000 */
[----:B------:R-:W-:Y:S01]  /*15c20*/  FMNMX.FTZ R9, R175, R9, !PT ;  /* 0x00000009af097209 */ /* 0x000fe20007810000 */
[----:B-1----:R-:W-:Y:S01]  /*15c30*/  FFMA.FTZ R107, R75, -UR17, R107 ;  /* 0x800000114b6b7c23 */ /* 0x002fe2000801006b */
[----:B------:R-:W-:Y:S02]  /*15c40*/  FMNMX.FTZ R0, R83, R0, !PT ;  /* 0x0000000053007209 */ /* 0x000fe40007810000 */
[----:B------:R-:W-:Y:S02]  /*15c50*/  FMNMX.FTZ R9, R22, R9, !PT ;  /* 0x0000000916097209 */ /* 0x000fe40007810000 */
[----:B------:R-:W-:Y:S01]  /*15c60*/  FMNMX.FTZ R0, R84, R0, !PT ;  /* 0x0000000054007209 */ /* 0x000fe20007810000 */
[----:B------:R-:W1:Y:S01]  /*15c70*/  I2F R42, R42 ;  /* 0x0000002a002a7306 */ /* 0x000e620000201400 */
[----:B------:R-:W-:Y:S02]  /*15c80*/  FMNMX.FTZ R9, R23, R9, !PT ;  /* 0x0000000917097209 */ /* 0x000fe40007810000 */
[----:B------:R-:W-:Y:S01]  /*15c90*/  ISETP.GE.AND P3, PT, R186, R222, PT ;  /* 0x000000deba00720c */ /* 0x000fe20003f66270 */
[----:B---3--:R-:W-:Y:S01]  /*15ca0*/  FFMA.FTZ R124, R89, -UR17, R124 ;  /* 0x80000011597c7c23 */ /* 0x008fe2000801007c */
[----:B------:R-:W-:Y:S01]  /*15cb0*/  FMNMX.FTZ R9, R34, R9, !PT ;  /* 0x0000000922097209 */ /* 0x000fe20007810000 */
[----:B------:R-:W-:Y:S01]  /*15cc0*/  IMAD.MOV.U32 R89, RZ, RZ, R103 ;  /* 0x000000ffff597224 */ /* 0x000fe200078e0067 */
[----:B------:R-:W-:Y:S01]  /*15cd0*/  ISETP.GE.OR P3, PT, R186, R219, !P3 ;  /* 0x000000dbba00720c */ /* 0x000fe20005f66670 */
[----:B------:R-:W-:Y:S01]  /*15ce0*/  IMAD.IADD R186, R223, 0x1, -R186 ;  /* 0x00000001dfba7824 */ /* 0x000fe200078e0aba */
[----:B------:R-:W-:Y:S02]  /*15cf0*/  FMNMX.FTZ R9, R35, R9, !PT ;  /* 0x0000000923097209 */ /* 0x000fe40007810000 */
[----:B------:R-:W-:Y:S02]  /*15d00*/  IABS R92, R92 ;  /* 0x0000005c005c7213 */ /* 0x000fe40000000000 */
[----:B------:R-:W-:Y:S01]  /*15d10*/  FMNMX.FTZ R9, R38, R9, !PT ;  /* 0x0000000926097209 */ /* 0x000fe20007810000 */
[----:B----4-:R-:W-:Y:S01]  /*15d20*/  FFMA.FTZ R93, R2, -UR17, R93 ;  /* 0x80000011025d7c23 */ /* 0x010fe2000801005d */
[----:B------:R-:W-:Y:S02]  /*15d30*/  IABS R12, R15 ;  /* 0x0000000f000c7213 */ /* 0x000fe40000000000 */
[----:B------:R-:W3:Y:S01]  /*15d40*/  I2F R92, R92 ;  /* 0x0000005c005c7306 */ /* 0x000ee20000201400 */
[----:B------:R-:W-:Y:S02]  /*15d50*/  IABS R186, R186 ;  /* 0x000000ba00ba7213 */ /* 0x000fe40000000000 */
[----:B------:R-:W-:Y:S02]  /*15d60*/  FSEL R177, R93, -INF , !P5 ;  /* 0xff8000005db17808 */ /* 0x000fe40006800000 */
[CC--:B------:R-:W-:Y:S02]  /*15d70*/  ISETP.GE.AND P5, PT, R185.reuse, R225.reuse, PT ;  /* 0x000000e1b900720c */ /* 0x0c0fe40003fa6270 */
[----:B------:R-:W-:Y:S01]  /*15d80*/  ISETP.GE.AND P6, PT, R198, R225, PT ;  /* 0x000000e1c600720c */ /* 0x000fe20003fc6270 */
[----:B-1----:R-:W-:Y:S01]  /*15d90*/  FFMA.FTZ R111, R42, -UR17, R111 ;  /* 0x800000112a6f7c23 */ /* 0x002fe2000801006f */
[-C--:B------:R-:W-:Y:S01]  /*15da0*/  ISETP.GE.OR P5, PT, R185, R224.reuse, !P5 ;  /* 0x000000e0b900720c */ /* 0x080fe20006fa6670 */
[----:B------:R-:W1:Y:S01]  /*15db0*/  I2F R15, R12 ;  /* 0x0000000c000f7306 */ /* 0x000e620000201400 */
[----:B------:R-:W-:Y:S02]  /*15dc0*/  ISETP.GE.OR P6, PT, R198, R224, !P6 ;  /* 0x000000e0c600720c */ /* 0x000fe400077c6670 */
[----:B------:R-:W-:Y:S02]  /*15dd0*/  FSEL R178, R104, -INF , !P5 ;  /* 0xff80000068b27808 */ /* 0x000fe40006800000 */
[----:B------:R-:W-:Y:S02]  /*15de0*/  IABS R43, R43 ;  /* 0x0000002b002b7213 */ /* 0x000fe40000000000 */
[----:B------:R-:W-:Y:S02]  /*15df0*/  FMNMX.FTZ R0, R81, R0, !PT ;  /* 0x0000000051007209 */ /* 0x000fe40007810000 */
[----:B--2---:R-:W-:Y:S01]  /*15e00*/  FMNMX.FTZ R41, R74, R41, !PT ;  /* 0x000000294a297209 */ /* 0x004fe20007810000 */
[----:B------:R-:W2:Y:S01]  /*15e10*/  I2F R2, R186 ;  /* 0x000000ba00027306 */ /* 0x000ea20000201400 */
[----:B------:R-:W-:Y:S01]  /*15e20*/  IMAD.IADD R74, R223, 0x1, -R200 ;  /* 0x00000001df4a7824 */ /* 0x000fe200078e0ac8 */
[----:B------:R-:W-:Y:S01]  /*15e30*/  FMNMX.FTZ R0, R80, R0, !PT ;  /* 0x0000000050007209 */ /* 0x000fe20007810000 */
[----:B---3--:R-:W-:Y:S01]  /*15e40*/  FFMA.FTZ R121, R92, -UR17, R121 ;  /* 0x800000115c797c23 */ /* 0x008fe20008010079 */
[----:B------:R-:W-:Y:S02]  /*15e50*/  SHFL.BFLY PT, R75, R41, 0x1, 0x1f ;  /* 0x0c201f00294b7f89 */ /* 0x000fe400000e0000 */
[----:B------:R-:W-:Y:S02]  /*15e60*/  FMNMX.FTZ R0, R28, R0, !PT ;  /* 0x000000001c007209 */ /* 0x000fe40007810000 */
[----:B------:R-:W-:Y:S02]  /*15e70*/  IABS R74, R74 ;  /* 0x0000004a004a7213 */ /* 0x000fe40000000000 */
[----:B------:R-:W3:Y:S01]  /*15e80*/  I2F R43, R43 ;  /* 0x0000002b002b7306 */ /* 0x000ee20000201400 */
[----:B------:R-:W-:Y:S02]  /*15e90*/  FMNMX.FTZ R0, R29, R0, !PT ;  /* 0x000000001d007209 */ /* 0x000fe40007810000 */
[----:B------:R-:W-:Y:S01]  /*15ea0*/  ISETP.GE.AND P5, PT, R180, R222, PT ;  /* 0x000000deb400720c */ /* 0x000fe20003fa6270 */
[----:B-1----:R-:W-:Y:S01]  /*15eb0*/  FFMA.FTZ R78, R15, -UR17, R78 ;  /* 0x800000110f4e7c23 */ /* 0x002fe2000801004e */
[----:B------:R-:W-:Y:S01]  /*15ec0*/  FMNMX.FTZ R15, R39, R9, !PT ;  /* 0x00000009270f7209 */ /* 0x000fe20007810000 */
[----:B------:R-:W-:Y:S01]  /*15ed0*/  IMAD.IADD R9, R226, 0x1, -R198 ;  /* 0x00000001e2097824 */ /* 0x000fe200078e0ac6 */
[----:B------:R-:W-:Y:S02]  /*15ee0*/  FSEL R12, R77, -INF , !P2 ;  /* 0xff8000004d0c7808 */ /* 0x000fe40005000000 */
[----:B------:R-:W-:Y:S01]  /*15ef0*/  FMNMX.FTZ R15, R50, R15, !PT ;  /* 0x0000000f320f7209 */ /* 0x000fe20007810000 */
[----:B------:R-:W1:Y:S01]  /*15f00*/  I2F R74, R74 ;  /* 0x0000004a004a7306 */ /* 0x000e620000201400 */
[----:B------:R-:W-:Y:S02]  /*15f10*/  ISETP.GE.AND P2, PT, R181, R225, PT ;  /* 0x000000e1b500720c */ /* 0x000fe40003f46270 */
[----:B------:R-:W-:Y:S01]  /*15f20*/  FMNMX.FTZ R15, R51, R15, !PT ;  /* 0x0000000f330f7209 */ /* 0x000fe20007810000 */
[----:B--2---:R-:W-:Y:S01]  /*15f30*/  FFMA.FTZ R94, R2, -UR17, R94 ;  /* 0x80000011025e7c23 */ /* 0x004fe2000801005e */
[----:B------:R-:W-:Y:S02]  /*15f40*/  ISETP.GE.OR P2, PT, R181, R224, !P2 ;  /* 0x000000e0b500720c */ /* 0x000fe40005746670 */
[----:B------:R-:W-:Y:S02]  /*15f50*/  FMNMX.FTZ R15, R54, R15, !PT ;  /* 0x0000000f360f7209 */ /* 0x000fe40007810000 */
[----:B------:R-:W-:Y:S01]  /*15f60*/  FSEL R61, R88, -INF , !P2 ;  /* 0xff800000583d7808 */ /* 0x000fe20005000000 */
[----:B------:R-:W-:Y:S01]  /*15f70*/  IMAD.IADD R88, R223, 0x1, -R185 ;  /* 0x00000001df587824 */ /* 0x000fe200078e0ab9 */
[----:B------:R-:W-:Y:S02]  /*15f80*/  FMNMX.FTZ R72, R55, R15, !PT ;  /* 0x0000000f37487209 */ /* 0x000fe40007810000 */
[----:B------:R-:W-:Y:S01]  /*15f90*/  FSEL R115, R94, -INF , !P3 ;  /* 0xff8000005e737808 */ /* 0x000fe20005800000 */
[----:B---3--:R-:W-:Y:S01]  /*15fa0*/  FFMA.FTZ R109, R43, -UR17, R109 ;  /* 0x800000112b6d7c23 */ /* 0x008fe2000801006d */
[----:B------:R-:W-:Y:S02]  /*15fb0*/  FMNMX.FTZ R43, R172, R164, !PT ;  /* 0x000000a4ac2b7209 */ /* 0x000fe40007810000 */
[----:B------:R-:W-:Y:S02]  /*15fc0*/  IABS R9, R9 ;  /* 0x0000000900097213 */ /* 0x000fe40000000000 */
[----:B------:R-:W-:Y:S02]  /*15fd0*/  FMNMX.FTZ R43, R96, R43, !PT ;  /* 0x0000002b602b7209 */ /* 0x000fe40007810000 */
[----:B------:R2:W3:Y:S01]  /*15fe0*/  I2F R77, R9 ;  /* 0x00000009004d7306 */ /* 0x0004e20000201400 */
[----:B------:R-:W-:Y:S02]  /*15ff0*/  FMNMX.FTZ R0, R40, R0, !PT ;  /* 0x0000000028007209 */ /* 0x000fe40007810000 */
[----:B------:R-:W-:Y:S01]  /*16000*/  FMNMX.FTZ R43, R86, R43, !PT ;  /* 0x0000002b562b7209 */ /* 0x000fe20007810000 */
[----:B-1----:R-:W-:Y:S01]  /*16010*/  FFMA.FTZ R123, R74, -UR17, R123 ;  /* 0x800000114a7b7c23 */ /* 0x002fe2000801007b */
[----:B------:R-:W-:Y:S02]  /*16020*/  FMNMX.FTZ R0, R24, R0, !PT ;  /* 0x0000000018007209 */ /* 0x000fe40007810000 */
[----:B------:R-:W-:Y:S02]  /*16030*/  FMNMX.FTZ R43, R87, R43, !PT ;  /* 0x0000002b572b7209 */ /* 0x000fe40007810000 */
[----:B------:R-:W-:Y:S02]  /*16040*/  FMNMX.FTZ R0, R44, R0, !PT ;  /* 0x000000002c007209 */ /* 0x000fe40007810000 */
[----:B------:R-:W-:Y:S02]  /*16050*/  FMNMX.FTZ R43, R82, R43, !PT ;  /* 0x0000002b522b7209 */ /* 0x000fe40007810000 */
[----:B------:R-:W-:Y:S02]  /*16060*/  IABS R88, R88 ;  /* 0x0000005800587213 */ /* 0x000fe40000000000 */
[----:B------:R-:W-:Y:S02]  /*16070*/  FMNMX.FTZ R43, R27, R43, !PT ;  /* 0x0000002b1b2b7209 */ /* 0x000fe40007810000 */
[----:B------:R-:W-:Y:S01]  /*16080*/  FSEL R15, R78, -INF , !P0 ;  /* 0xff8000004e0f7808 */ /* 0x000fe20004000000 */
[----:B------:R-:W-:Y:S01]  /*16090*/  IMAD.IADD R78, R226, 0x1, -R244 ;  /* 0x00000001e24e7824 */ /* 0x000fe200078e0af4 */
[----:B------:R-:W1:Y:S01]  /*160a0*/  I2F R88, R88 ;  /* 0x0000005800587306 */ /* 0x000e620000201400 */
[----:B------:R-:W-:Y:S02]  /*160b0*/  FMNMX.FTZ R43, R30, R43, !PT ;  /* 0x0000002b1e2b7209 */ /* 0x000fe40007810000 */
[----:B------:R-:W-:Y:S02]  /*160c0*/  ISETP.GE.OR P5, PT, R180, R219, !P5 ;  /* 0x000000dbb400720c */ /* 0x000fe40006fa6670 */
[----:B--2---:R-:W-:Y:S01]  /*160d0*/  FSEL R9, R79, -INF , !P1 ;  /* 0xff8000004f097808 */ /* 0x004fe20004800000 */
[----:B---3--:R-:W-:Y:S01]  /*160e0*/  FFMA.FTZ R120, R77, -UR17, R120 ;  /* 0x800000114d787c23 */ /* 0x008fe20008010078 */
[----:B------:R-:W-:Y:S01]  /*160f0*/  FMNMX.FTZ R77, R45, R0, !PT ;  /* 0x000000002d4d7209 */ /* 0x000fe20007810000 */
[----:B------:R-:W-:Y:S01]  /*16100*/  IMAD.IADD R0, R223, 0x1, -R245 ;  /* 0x00000001df007824 */ /* 0x000fe200078e0af5 */
[----:B------:R-:W-:Y:S02]  /*16110*/  FSEL R116, R95, -INF , !P5 ;  /* 0xff8000005f747808 */ /* 0x000fe40006800000 */
[----:B------:R-:W-:Y:S02]  /*16120*/  FMNMX.FTZ R77, R56, R77, !PT ;  /* 0x0000004d384d7209 */ /* 0x000fe40007810000 */
[----:B------:R-:W-:Y:S02]  /*16130*/  FMNMX.FTZ R43, R31, R43, !PT ;  /* 0x0000002b1f2b7209 */ /* 0x000fe40007810000 */
[----:B------:R-:W-:Y:S02]  /*16140*/  FMNMX.FTZ R77, R57, R77, !PT ;  /* 0x0000004d394d7209 */ /* 0x000fe40007810000 */
[----:B------:R-:W-:Y:S02]  /*16150*/  FMNMX.FTZ R43, R25, R43, !PT ;  /* 0x0000002b192b7209 */ /* 0x000fe40007810000 */
[----:B------:R-:W-:Y:S02]  /*16160*/  FMNMX.FTZ R77, R14, R77, !PT ;  /* 0x0000004d0e4d7209 */ /* 0x000fe40007810000 */
[----:B------:R-:W-:Y:S02]  /*16170*/  FMNMX.FTZ R43, R26, R43, !PT ;  /* 0x0000002b1a2b7209 */ /* 0x000fe40007810000 */
[----:B------:R-:W-:Y:S01]  /*16180*/  FMNMX.FTZ R77, R21, R77, !PT ;  /* 0x0000004d154d7209 */ /* 0x000fe20007810000 */
[----:B-1----:R-:W-:Y:S01]  /*16190*/  FFMA.FTZ R106, R88, -UR17, R106 ;  /* 0x80000011586a7c23 */ /* 0x002fe2000801006a */
        /* <DEDUP_REMOVED lines=15> */
[-C--:B------:R-:W-:Y:S02]  /*16290*/  ISETP.GE.AND P1, PT, R185, R222.reuse, PT ;  /* 0x000000deb900720c */ /* 0x080fe40003f26270 */
[----:B------:R-:W-:Y:S02]  /*162a0*/  FMNMX.FTZ R43, R15, R43, !PT ;  /* 0x0000002b0f2b7209 */ /* 0x000fe40007810000 */
[----:B------:R-:W-:Y:S02]  /*162b0*/  ISETP.GE.OR P1, PT, R185, R219, !P1 ;  /* 0x000000dbb900720c */ /* 0x000fe40004f26670 */
[----:B------:R-:W-:Y:S02]  /*162c0*/  FMNMX.FTZ R43, R9, R43, !PT ;  /* 0x0000002b092b7209 */ /* 0x000fe40007810000 */
[----:B------:R-:W-:Y:S02]  /*162d0*/  FSEL R249, R106, -INF , !P1 ;  /* 0xff8000006af97808 */ /* 0x000fe40004800000 */
[----:B------:R-:W-:Y:S02]  /*162e0*/  FMNMX.FTZ R77, R177, R77, !PT ;  /* 0x0000004db14d7209 */ /* 0x000fe40007810000 */
[----:B------:R-:W-:Y:S02]  /*162f0*/  ISETP.GE.AND P5, PT, R198, R222, PT ;  /* 0x000000dec600720c */ /* 0x000fe40003fa6270 */
[----:B------:R-:W-:Y:S02]  /*16300*/  FMNMX.FTZ R77, R178, R77, !PT ;  /* 0x0000004db24d7209 */ /* 0x000fe40007810000 */
[-C--:B------:R-:W-:Y:S02]  /*16310*/  ISETP.GE.OR P5, PT, R198, R219.reuse, !P5 ;  /* 0x000000dbc600720c */ /* 0x080fe40006fa6670 */
[----:B------:R-:W-:Y:S02]  /*16320*/  FMNMX.FTZ R72, R66, R72, !PT ;  /* 0x0000004842487209 */ /* 0x000fe40007810000 */
[----:B------:R-:W-:Y:S02]  /*16330*/  ISETP.GE.AND P3, PT, R183, R222, PT ;  /* 0x000000deb700720c */ /* 0x000fe40003f66270 */
[----:B------:R-:W-:Y:S02]  /*16340*/  FMNMX.FTZ R72, R67, R72, !PT ;  /* 0x0000004843487209 */ /* 0x000fe40007810000 */
[----:B------:R-:W-:Y:S02]  /*16350*/  ISETP.GE.OR P3, PT, R183, R219, !P3 ;  /* 0x000000dbb700720c */ /* 0x000fe40005f66670 */
        /* <DEDUP_REMOVED lines=8> */
[----:B------:R-:W-:Y:S02]  /*163e0*/  FMNMX.FTZ R72, R53, R72, !PT ;  /* 0x0000004835487209 */ /* 0x000fe40007810000 */
[----:B------:R-:W-:Y:S02]  /*163f0*/  ISETP.GE.AND P1, PT, R245, R225, PT ;  /* 0x000000e1f500720c */ /* 0x000fe40003f26270 */
[----:B------:R-:W-:Y:S02]  /*16400*/  FMNMX.FTZ R72, R52, R72, !PT ;  /* 0x0000004834487209 */ /* 0x000fe40007810000 */
[----:B------:R-:W-:Y:S02]  /*16410*/  ISETP.GE.AND P0, PT, R192, R222, PT ;  /* 0x000000dec000720c */ /* 0x000fe40003f06270 */
[----:B------:R-:W-:Y:S02]  /*16420*/  FMNMX.FTZ R72, R101, R72, !PT ;  /* 0x0000004865487209 */ /* 0x000fe40007810000 */
[----:B------:R-:W-:Y:S02]  /*16430*/  ISETP.GE.OR P1, PT, R245, R224, !P1 ;  /* 0x000000e0f500720c */ /* 0x000fe40004f26670 */
[----:B------:R-:W-:Y:S02]  /*16440*/  FMNMX.FTZ R72, R114, R72, !PT ;  /* 0x0000004872487209 */ /* 0x000fe40007810000 */
[----:B------:R-:W-:Y:S02]  /*16450*/  FSEL R188, R124, -INF , !P1 ;  /* 0xff8000007cbc7808 */ /* 0x000fe40004800000 */
[----:B------:R-:W-:Y:S02]  /*16460*/  FMNMX.FTZ R72, R250, R72, !PT ;  /* 0x00000048fa487209 */ /* 0x000fe40007810000 */
[----:B------:R-:W-:Y:S02]  /*16470*/  IABS R0, R0 ;  /* 0x0000000000007213 */ /* 0x000fe40000000000 */
[----:B------:R-:W-:Y:S02]  /*16480*/  FMNMX.FTZ R72, R248, R72, !PT ;  /* 0x00000048f8487209 */ /* 0x000fe40007810000 */
[-C--:B------:R-:W-:Y:S02]  /*16490*/  ISETP.GE.OR P0, PT, R192, R219.reuse, !P0 ;  /* 0x000000dbc000720c */ /* 0x080fe40004706670 */
[----:B------:R-:W1:Y:S01]  /*164a0*/  I2F R0, R0 ;  /* 0x0000000000007306 */ /* 0x000e620000201400 */
[----:B------:R-:W-:Y:S02]  /*164b0*/  FMNMX.FTZ R72, R203, R72, !PT ;  /* 0x00000048cb487209 */ /* 0x000fe40007810000 */
[C---:B------:R-:W-:Y:S02]  /*164c0*/  ISETP.GE.AND P1, PT, R245.reuse, R222, PT ;  /* 0x000000def500720c */ /* 0x040fe40003f26270 */
[----:B------:R-:W-:Y:S02]  /*164d0*/  FMNMX.FTZ R72, R202, R72, !PT ;  /* 0x00000048ca487209 */ /* 0x000fe40007810000 */
[----:B------:R-:W-:Y:S02]  /*164e0*/  ISETP.GE.OR P1, PT, R245, R219, !P1 ;  /* 0x000000dbf500720c */ /* 0x000fe40004f26670 */
[----:B------:R-:W-:Y:S02]  /*164f0*/  FSEL R245, R107, -INF , !P0 ;  /* 0xff8000006bf57808 */ /* 0x000fe40004000000 */
[----:B------:R-:W-:Y:S02]  /*16500*/  ISETP.GE.AND P0, PT, R244, R225, PT ;  /* 0x000000e1f400720c */ /* 0x000fe40003f06270 */
[----:B------:R-:W-:Y:S02]  /*16510*/  FSEL R190, R120, -INF , !P6 ;  /* 0xff80000078be7808 */ /* 0x000fe40007000000 */
[----:B------:R-:W-:Y:S02]  /*16520*/  ISETP.GE.OR P0, PT, R244, R224, !P0 ;  /* 0x000000e0f400720c */ /* 0x000fe40004706670 */
[-C--:B------:R-:W-:Y:S02]  /*16530*/  ISETP.GE.AND P6, PT, R187, R222.reuse, PT ;  /* 0x000000debb00720c */ /* 0x080fe40003fc6270 */
[----:B------:R-:W-:Y:S02]  /*16540*/  ISETP.GE.AND P2, PT, R181, R222, PT ;  /* 0x000000deb500720c */ /* 0x000fe40003f46270 */
[-C--:B------:R-:W-:Y:S02]  /*16550*/  ISETP.GE.OR P6, PT, R187, R219.reuse, !P6 ;  /* 0x000000dbbb00720c */ /* 0x080fe400077c6670 */
[----:B------:R-:W-:Y:S01]  /*16560*/  ISETP.GE.OR P2, PT, R181, R219, !P2 ;  /* 0x000000dbb500720c */ /* 0x000fe20005746670 */
[----:B-1----:R-:W-:Y:S01]  /*16570*/  FFMA.FTZ R126, R0, -UR17, R126 ;  /* 0x80000011007e7c23 */ /* 0x002fe2000801007e */
[----:B------:R-:W-:Y:S01]  /*16580*/  IABS R78, R78 ;  /* 0x0000004e004e7213 */ /* 0x000fe20000000000 */
[----:B------:R-:W-:Y:S01]  /*16590*/  IMAD.IADD R181, R223, 0x1, -R181 ;  /* 0x00000001dfb57824 */ /* 0x000fe200078e0ab5 */
[----:B------:R-:W-:Y:S04]  /*165a0*/  FMNMX.FTZ R72, R118, R72, !PT ;  /* 0x0000004876487209 */ /* 0x000fe80007810000 */
[----:B------:R-:W1:Y:S01]  /*165b0*/  I2F R78, R78 ;  /* 0x0000004e004e7306 */ /* 0x000e620000201400 */
[----:B------:R-:W-:Y:S02]  /*165c0*/  IABS R181, R181 ;  /* 0x000000b500b57213 */ /* 0x000fe40000000000 */
[----:B------:R-:W-:Y:S04]  /*165d0*/  FMNMX.FTZ R72, R119, R72, !PT ;  /* 0x0000004877487209 */ /* 0x000fe80007810000 */
[----:B------:R-:W-:Y:S03]  /*165e0*/  FMNMX.FTZ R72, R130, R72, !PT ;  /* 0x0000004882487209 */ /* 0x000fe60007810000 */
[----:B------:R-:W2:Y:S01]  /*165f0*/  I2F R36, R181 ;  /* 0x000000b500247306 */ /* 0x000ea20000201400 */
[----:B------:R-:W-:Y:S05]  /*16600*/  FMNMX.FTZ R72, R131, R72, !PT ;  /* 0x0000004883487209 */ /* 0x000fea0007810000 */
[----:B------:R-:W3:Y:S01]  /*16610*/  SHFL.BFLY PT, R3, R72, 0x2, 0x1f ;  /* 0x0c401f0048037f89 */ /* 0x000ee200000e0000 */
[----:B-1----:R-:W-:Y:S02]  /*16620*/  FFMA.FTZ R125, R78, -UR17, R125 ;  /* 0x800000114e7d7c23 */ /* 0x002fe4000801007d */
[----:B--2---:R-:W-:Y:S02]  /*16630*/  FFMA.FTZ R90, R36, -UR17, R90 ;  /* 0x80000011245a7c23 */ /* 0x004fe4000801005a */
[----:B------:R-:W-:Y:S03]  /*16640*/  IMAD.IADD R36, R223, 0x1, -R198 ;  /* 0x00000001df247824 */ /* 0x000fe600078e0ac6 */
[----:B------:R-:W-:Y:S02]  /*16650*/  FSEL R179, R90, -INF , !P2 ;  /* 0xff8000005ab37808 */ /* 0x000fe40005000000 */
[----:B------:R-:W-:Y:S02]  /*16660*/  ISETP.GE.AND P2, PT, R183, R225, PT ;  /* 0x000000e1b700720c */ /* 0x000fe40003f46270 */
[----:B------:R-:W-:Y:S01]  /*16670*/  FMNMX.FTZ R43, R179, R43, !PT ;  /* 0x0000002bb32b7209 */ /* 0x000fe20007810000 */
[----:B------:R-:W-:Y:S01]  /*16680*/  IMAD.MOV.U32 R74, RZ, RZ, R179 ;  /* 0x000000ffff4a7224 */ /* 0x000fe200078e00b3 */
[----:B------:R-:W-:Y:S01]  /*16690*/  ISETP.GE.OR P2, PT, R183, R224, !P2 ;  /* 0x000000e0b700720c */ /* 0x000fe20005746670 */
[C---:B------:R-:W-:Y:S01]  /*166a0*/  IMAD.IADD R183, R223.reuse, 0x1, -R183 ;  /* 0x00000001dfb77824 */ /* 0x040fe200078e0ab7 */
[----:B---3--:R-:W-:Y:S01]  /*166b0*/  FMNMX.FTZ R3, R72, R3, !PT ;  /* 0x0000000348037209 */ /* 0x008fe20007810000 */
[----:B------:R-:W-:Y:S01]  /*166c0*/  IMAD.IADD R72, R223, 0x1, -R244 ;  /* 0x00000001df487824 */ /* 0x000fe200078e0af4 */
[----:B------:R-:W-:Y:S02]  /*166d0*/  FSEL R113, R108, -INF , !P2 ;  /* 0xff8000006c717808 */ /* 0x000fe40005000000 */
[----:B------:R-:W-:Y:S02]  /*166e0*/  IABS R2, R183 ;  /* 0x000000b700027213 */ /* 0x000fe40000000000 */
[----:B------:R-:W-:Y:S02]  /*166f0*/  IABS R72, R72 ;  /* 0x0000004800487213 */ /* 0x000fe40000000000 */
[----:B------:R-:W-:Y:S02]  /*16700*/  FMNMX.FTZ R43, R193, R43, !PT ;  /* 0x0000002bc12b7209 */ /* 0x000fe40007810000 */
[----:B------:R-:W1:Y:S01]  /*16710*/  I2F R2, R2 ;  /* 0x0000000200027306 */ /* 0x000e620000201400 */
[----:B------:R-:W-:Y:S02]  /*16720*/  ISETP.GE.AND P2, PT, R187, R225, PT ;  /* 0x000000e1bb00720c */ /* 0x000fe40003f46270 */
[----:B------:R-:W-:Y:S02]  /*16730*/  FMNMX.FTZ R78, R115, R43, !PT ;  /* 0x0000002b734e7209 */ /* 0x000fe40007810000 */
[----:B------:R-:W2:Y:S01]  /*16740*/  SHFL.BFLY PT, R43, R3, 0x1, 0x1f ;  /* 0x0c201f00032b7f89 */ /* 0x000ea200000e0000 */
[----:B------:R-:W-:Y:S02]  /*16750*/  ISETP.GE.OR P2, PT, R187, R224, !P2 ;  /* 0x000000e0bb00720c */ /* 0x000fe40005746670 */
[----:B------:R-:W-:Y:S02]  /*16760*/  FMNMX.FTZ R78, R116, R78, !PT ;  /* 0x0000004e744e7209 */ /* 0x000fe40007810000 */
[----:B------:R-:W3:Y:S01]  /*16770*/  I2F R72, R72 ;  /* 0x0000004800487306 */ /* 0x000ee20000201400 */
[----:B------:R-:W-:Y:S02]  /*16780*/  FSEL R187, R125, -INF , !P0 ;  /* 0xff8000007dbb7808 */ /* 0x000fe40004000000 */
[C---:B------:R-:W-:Y:S02]  /*16790*/  ISETP.GE.AND P0, PT, R244.reuse, R222, PT ;  /* 0x000000def400720c */ /* 0x040fe40003f06270 */
[----:B------:R-:W-:Y:S02]  /*167a0*/  FMNMX.FTZ R78, R249, R78, !PT ;  /* 0x0000004ef94e7209 */ /* 0x000fe40007810000 */
[----:B------:R-:W-:Y:S02]  /*167b0*/  ISETP.GE.OR P0, PT, R244, R219, !P0 ;  /* 0x000000dbf400720c */ /* 0x000fe40004706670 */
[----:B------:R-:W-:Y:S02]  /*167c0*/  FSEL R252, R109, -INF , !P2 ;  /* 0xff8000006dfc7808 */ /* 0x000fe40005000000 */
[----:B------:R-:W-:Y:S02]  /*167d0*/  ISETP.GE.AND P2, PT, R200, R225, PT ;  /* 0x000000e1c800720c */ /* 0x000fe40003f46270 */
[----:B------:R-:W-:Y:S01]  /*167e0*/  FMNMX.FTZ R77, R113, R77, !PT ;  /* 0x0000004d714d7209 */ /* 0x000fe20007810000 */
[----:B-1----:R-:W-:Y:S01]  /*167f0*/  FFMA.FTZ R110, R2, -UR17, R110 ;  /* 0x80000011026e7c23 */ /* 0x002fe2000801006e */
[----:B------:R-:W-:Y:S02]  /*16800*/  ISETP.GE.OR P2, PT, R200, R224, !P2 ;  /* 0x000000e0c800720c */ /* 0x000fe40005746670 */
[----:B------:R-:W-:Y:S02]  /*16810*/  FMNMX.FTZ R77, R252, R77, !PT ;  /* 0x0000004dfc4d7209 */ /* 0x000fe40007810000 */
[----:B------:R-:W-:Y:S01]  /*16820*/  FSEL R244, R110, -INF , !P3 ;  /* 0xff8000006ef47808 */ /* 0x000fe20005800000 */
[----:B------:R-:W-:Y:S01]  /*16830*/  IMAD.MOV.U32 R110, RZ, RZ, R102 ;  /* 0x000000ffff6e7224 */ /* 0x000fe200078e0066 */
[----:B------:R-:W-:Y:S01]  /*16840*/  FSEL R189, R121, -INF , !P2 ;  /* 0xff80000079bd7808 */ /* 0x000fe20005000000 */
[----:B------:R-:W-:Y:S01]  /*16850*/  IMAD.MOV.U32 R121, RZ, RZ, R101 ;  /* 0x000000ffff797224 */ /* 0x000fe200078e0065 */
[----:B------:R-:W-:Y:S01]  /*16860*/  ISETP.GE.AND P2, PT, R200, R222, PT ;  /* 0x000000dec800720c */ /* 0x000fe20003f46270 */
[----:B---3--:R-:W-:Y:S01]  /*16870*/  FFMA.FTZ R127, R72, -UR17, R127 ;  /* 0x80000011487f7c23 */ /* 0x008fe2000801007f */
[----:B------:R-:W-:Y:S01]  /*16880*/  FMNMX.FTZ R77, R190, R77, !PT ;  /* 0x0000004dbe4d7209 */ /* 0x000fe20007810000 */
[----:B------:R-:W-:Y:S01]  /*16890*/  IMAD.MOV.U32 R72, RZ, RZ, R178 ;  /* 0x000000ffff487224 */ /* 0x000fe200078e00b2 */
[----:B------:R-:W-:Y:S02]  /*168a0*/  ISETP.GE.OR P2, PT, R200, R219, !P2 ;  /* 0x000000dbc800720c */ /* 0x000fe40005746670 */
[----:B------:R-:W-:Y:S02]  /*168b0*/  FMNMX.FTZ R77, R189, R77, !PT ;  /* 0x0000004dbd4d7209 */ /* 0x000fe40007810000 */
[----:B--2---:R-:W-:Y:S02]  /*168c0*/  FMNMX.FTZ R3, R3, R43, !PT ;  /* 0x0000002b03037209 */ /* 0x004fe40007810000 */
[----:B------:R-:W-:Y:S01]  /*168d0*/  FMNMX.FTZ R42, R188, R77, !PT ;  /* 0x0000004dbc2a7209 */ /* 0x000fe20007810000 */
[----:B------:R-:W-:Y:S01]  /*168e0*/  IMAD.MOV.U32 R77, RZ, RZ, R115 ;  /* 0x000000ffff4d7224 */ /* 0x000fe200078e0073 */
[----:B------:R-:W-:Y:S01]  /*168f0*/  FSEL R194, R123, -INF , !P2 ;  /* 0xff8000007bc27808 */ /* 0x000fe20005000000 */
[C---:B------:R-:W-:Y:S01]  /*16900*/  FMUL.FTZ R198, R3.reuse, c[0x0][0x23c] ;  /* 0x00008f0003c67a20 */ /* 0x040fe20000410000 */
[----:B------:R-:W-:Y:S02]  /*16910*/  FSETP.NEU.FTZ.AND P2, PT, R3, -INF , PT ;  /* 0xff8000000300780b */ /* 0x000fe40003f5d000 */
[----:B------:R-:W-:Y:S02]  /*16920*/  FMNMX.FTZ R42, R187, R42, !PT ;  /* 0x0000002abb2a7209 */ /* 0x000fe40007810000 */
[----:B------:R-:W-:Y:S02]  /*16930*/  FSEL R198, R198, RZ, P2 ;  /* 0x000000ffc6c67208 */ /* 0x000fe40001000000 */
[----:B------:R-:W-:Y:S01]  /*16940*/  IABS R36, R36 ;  /* 0x0000002400247213 */ /* 0x000fe20000000000 */
[----:B------:R-:W1:Y:S02]  /*16950*/  SHFL.BFLY PT, R2, R42, 0x2, 0x1f ;  /* 0x0c401f002a027f89 */ /* 0x000e6400000e0000 */
[--C-:B------:R-:W-:Y:S02]  /*16960*/  FFMA.FTZ R106, R50, c[0x0][0x23c], -R198.reuse ;  /* 0x00008f00326a7a23 */ /* 0x100fe400000108c6 */
[--C-:B------:R-:W-:Y:S01]  /*16970*/  FFMA.FTZ R100, R51, c[0x0][0x23c], -R198.reuse ;  /* 0x00008f0033647a23 */ /* 0x100fe200000108c6 */
[----:B------:R-:W2:Y:S01]  /*16980*/  I2F R36, R36 ;  /* 0x0000002400247306 */ /* 0x000ea20000201400 */
[--C-:B------:R-:W-:Y:S02]  /*16990*/  FFMA.FTZ R94, R54, c[0x0][0x23c], -R198.reuse ;  /* 0x00008f00365e7a23 */ /* 0x100fe400000108c6 */
[--C-:B------:R-:W-:Y:S02]  /*169a0*/  FFMA.FTZ R93, R55, c[0x0][0x23c], -R198.reuse ;  /* 0x00008f00375d7a23 */ /* 0x100fe400000108c6 */
[----:B------:R-:W-:Y:S02]  /*169b0*/  FFMA.FTZ R123, R34, c[0x0][0x23c], -R198 ;  /* 0x00008f00227b7a23 */ /* 0x000fe400000108c6 */
[----:B------:R-:W-:Y:S02]  /*169c0*/  IMAD.MOV.U32 R34, RZ, RZ, R74 ;  /* 0x000000ffff227224 */ /* 0x000fe400078e004a */
        /* <DEDUP_REMOVED lines=8> */
[--C-:B------:R-:W-:Y:S01]  /*16a50*/  FFMA.FTZ R107, R39, c[0x0][0x23c], -R198.reuse ;  /* 0x00008f00276b7a23 */ /* 0x100fe200000108c6 */
[----:B------:R-:W-:Y:S01]  /*16a60*/  FSEL R39, R3, RZ, P2 ;  /* 0x000000ff03277208 */ /* 0x000fe20001000000 */
[--C-:B------:R-:W-:Y:S01]  /*16a70*/  FFMA.FTZ R115, R38, c[0x0][0x23c], -R198.reuse ;  /* 0x00008f0026737a23 */ /* 0x100fe200000108c6 */
[----:B-1----:R-:W-:Y:S01]  /*16a80*/  FMNMX.FTZ R2, R42, R2, !PT ;  /* 0x000000022a027209 */ /* 0x002fe20007810000 */
[----:B------:R-:W-:Y:S02]  /*16a90*/  FFMA.FTZ R74, R71, c[0x0][0x23c], -R198 ;  /* 0x00008f00474a7a23 */ /* 0x000fe400000108c6 */
[----:B------:R-:W-:Y:S02]  /*16aa0*/  FADD.FTZ R39, -R39, R166 ;  /* 0x000000a627277221 */ /* 0x000fe40000010100 */
[----:B------:R-:W1:Y:S01]  /*16ab0*/  SHFL.BFLY PT, R42, R2, 0x1, 0x1f ;  /* 0x0c201f00022a7f89 */ /* 0x000e6200000e0000 */
[----:B------:R-:W-:Y:S01]  /*16ac0*/  MUFU.EX2 R179, R179 ;  /* 0x000000b300b37308 */ /* 0x000fe20000000800 */
[----:B------:R-:W-:Y:S02]  /*16ad0*/  FMUL.FTZ R39, R39, c[0x0][0x23c] ;  /* 0x00008f0027277a20 */ /* 0x000fe40000410000 */
[----:B------:R-:W-:Y:S02]  /*16ae0*/  FFMA.FTZ R88, R66, c[0x0][0x23c], -R198 ;  /* 0x00008f0042587a23 */ /* 0x000fe400000108c6 */
[----:B--2---:R-:W-:Y:S01]  /*16af0*/  FFMA.FTZ R122, R36, -UR17, R122 ;  /* 0x80000011247a7c23 */ /* 0x004fe2000801007a */
[----:B------:R-:W-:Y:S01]  /*16b00*/  FMNMX.FTZ R36, R41, R75, !PT ;  /* 0x0000004b29247209 */ /* 0x000fe20007810000 */
[----:B------:R-:W-:Y:S01]  /*16b10*/  IMAD.MOV.U32 R75, RZ, RZ, R193 ;  /* 0x000000ffff4b7224 */ /* 0x000fe200078e00c1 */
[----:B------:R-:W-:Y:S01]  /*16b20*/  FMNMX.FTZ R41, R245, R78, !PT ;  /* 0x0000004ef5297209 */ /* 0x000fe20007810000 */
[----:B------:R-:W-:Y:S01]  /*16b30*/  IMAD.MOV.U32 R78, RZ, RZ, R243 ;  /* 0x000000ffff4e7224 */ /* 0x000fe200078e00f3 */
[----:B------:R-:W2:Y:S01]  /*16b40*/  MUFU.EX2 R39, R39 ;  /* 0x0000002700277308 */ /* 0x000ea20000000800 */
[C---:B------:R-:W-:Y:S01]  /*16b50*/  FMUL.FTZ R200, R36.reuse, c[0x0][0x23c] ;  /* 0x00008f0024c87a20 */ /* 0x040fe20000410000 */
[----:B------:R-:W-:Y:S01]  /*16b60*/  FSETP.NEU.FTZ.AND P3, PT, R36, -INF , PT ;  /* 0xff8000002400780b */ /* 0x000fe20003f7d000 */
[--C-:B------:R-:W-:Y:S01]  /*16b70*/  FFMA.FTZ R175, R175, c[0x0][0x23c], -R198.reuse ;  /* 0x00008f00afaf7a23 */ /* 0x100fe200000108c6 */
[----:B------:R-:W-:Y:S01]  /*16b80*/  FSEL R243, R111, -INF , !P6 ;  /* 0xff8000006ff37808 */ /* 0x000fe20007000000 */
[--C-:B------:R-:W-:Y:S01]  /*16b90*/  FFMA.FTZ R118, R118, c[0x0][0x23c], -R198.reuse ;  /* 0x00008f0076767a23 */ /* 0x100fe200000108c6 */
[----:B------:R-:W-:Y:S01]  /*16ba0*/  FSEL R200, R200, RZ, P3 ;  /* 0x000000ffc8c87208 */ /* 0x000fe20001800000 */
[----:B------:R-:W-:Y:S01]  /*16bb0*/  FFMA.FTZ R119, R119, c[0x0][0x23c], -R198 ;  /* 0x00008f0077777a23 */ /* 0x000fe200000108c6 */
[----:B------:R-:W-:Y:S02]  /*16bc0*/  FMNMX.FTZ R41, R244, R41, !PT ;  /* 0x00000029f4297209 */ /* 0x000fe40007810000 */
[----:B------:R-:W-:Y:S01]  /*16bd0*/  MUFU.EX2 R175, R175 ;  /* 0x000000af00af7308 */ /* 0x000fe20000000800 */
[--C-:B------:R-:W-:Y:S01]  /*16be0*/  FFMA.FTZ R108, R48, c[0x0][0x23c], -R200.reuse ;  /* 0x00008f00306c7a23 */ /* 0x100fe200000108c8 */
[----:B------:R-:W-:Y:S01]  /*16bf0*/  FMNMX.FTZ R41, R243, R41, !PT ;  /* 0x00000029f3297209 */ /* 0x000fe20007810000 */
[--C-:B------:R-:W-:Y:S01]  /*16c00*/  FFMA.FTZ R102, R49, c[0x0][0x23c], -R200.reuse ;  /* 0x00008f0031667a23 */ /* 0x100fe200000108c8 */
[----:B------:R-:W-:Y:S01]  /*16c10*/  FSEL R195, R122, -INF , !P5 ;  /* 0xff8000007ac37808 */ /* 0x000fe20006800000 */
[----:B------:R-:W-:Y:S01]  /*16c20*/  LDSM.16.MT88.4 R48, [R211+0x4000] ;  /* 0x00400000d330783b */ /* 0x000fe20000004200 */
[----:B------:R-:W-:Y:S01]  /*16c30*/  FFMA.FTZ R124, R33, c[0x0][0x23c], -R200 ;  /* 0x00008f00217c7a23 */ /* 0x000fe200000108c8 */
[----:B------:R-:W-:Y:S01]  /*16c40*/  FSEL R193, R126, -INF , !P1 ;  /* 0xff8000007ec17808 */ /* 0x000fe20004800000 */
[----:B------:R-:W-:Y:S01]  /*16c50*/  IMAD.MOV.U32 R33, RZ, RZ, R78 ;  /* 0x000000ffff217224 */ /* 0x000fe200078e004e */
[----:B------:R-:W-:Y:S01]  /*16c60*/  FMNMX.FTZ R0, R195, R41, !PT ;  /* 0x00000029c3007209 */ /* 0x000fe20007810000 */
[----:B------:R-:W-:Y:S01]  /*16c70*/  MUFU.EX2 R123, R123 ;  /* 0x0000007b007b7308 */ /* 0x000fe20000000800 */
[----:B------:R-:W-:Y:S01]  /*16c80*/  FSEL R41, R127, -INF , !P0 ;  /* 0xff8000007f297808 */ /* 0x000fe20004000000 */
[----:B------:R-:W-:Y:S01]  /*16c90*/  FFMA.FTZ R126, R32, c[0x0][0x23c], -R200 ;  /* 0x00008f00207e7a23 */ /* 0x000fe200000108c8 */
[----:B------:R-:W-:Y:S01]  /*16ca0*/  FMNMX.FTZ R0, R194, R0, !PT ;  /* 0x00000000c2007209 */ /* 0x000fe20007810000 */
[----:B------:R-:W-:Y:S01]  /*16cb0*/  IMAD.MOV.U32 R32, RZ, RZ, R116 ;  /* 0x000000ffff207224 */ /* 0x000fe200078e0074 */
[----:B-1----:R-:W-:Y:S01]  /*16cc0*/  FMNMX.FTZ R2, R2, R42, !PT ;  /* 0x0000002a02027209 */ /* 0x002fe20007810000 */
[--C-:B------:R-:W-:Y:S01]  /*16cd0*/  FFMA.FTZ R116, R19, c[0x0][0x23c], -R200.reuse ;  /* 0x00008f0013747a23 */ /* 0x100fe200000108c8 */
[----:B------:R-:W-:Y:S01]  /*16ce0*/  FMNMX.FTZ R0, R193, R0, !PT ;  /* 0x00000000c1007209 */ /* 0x000fe20007810000 */
[----:B--2---:R-:W-:Y:S01]  /*16cf0*/  FMUL.FTZ R19, R39, R151 ;  /* 0x0000009727137220 */ /* 0x004fe20000410000 */
[----:B------:R-:W-:Y:S01]  /*16d00*/  FSETP.NEU.FTZ.AND P1, PT, R2, -INF , PT ;  /* 0xff8000000200780b */ /* 0x000fe20003f3d000 */
[----:B------:R-:W-:Y:S01]  /*16d10*/  MUFU.EX2 R126, R126 ;  /* 0x0000007e007e7308 */ /* 0x000fe20000000800 */
[----:B------:R-:W-:Y:S01]  /*16d20*/  FMNMX.FTZ R0, R41, R0, !PT ;  /* 0x0000000029007209 */ /* 0x000fe20007810000 */
[--C-:B------:R-:W-:Y:S02]  /*16d30*/  FFMA.FTZ R251, R251, c[0x0][0x23c], -R200.reuse ;  /* 0x00008f00fbfb7a23 */ /* 0x100fe400000108c8 */
[--C-:B------:R-:W-:Y:S02]  /*16d40*/  FFMA.FTZ R247, R247, c[0x0][0x23c], -R200.reuse ;  /* 0x00008f00f7f77a23 */ /* 0x100fe400000108c8 */
[--C-:B------:R-:W-:Y:S02]  /*16d50*/  FFMA.FTZ R246, R246, c[0x0][0x23c], -R200.reuse ;  /* 0x00008f00f6f67a23 */ /* 0x100fe400000108c8 */
[--C-:B------:R-:W-:Y:S02]  /*16d60*/  FFMA.FTZ R192, R201, c[0x0][0x23c], -R200.reuse ;  /* 0x00008f00c9c07a23 */ /* 0x100fe400000108c8 */
[----:B------:R-:W-:Y:S01]  /*16d70*/  MUFU.EX2 R124, R124 ;  /* 0x0000007c007c7308 */ /* 0x000fe20000000800 */
[----:B------:R-:W-:Y:S02]  /*16d80*/  FMUL.FTZ R201, R2, c[0x0][0x23c] ;  /* 0x00008f0002c97a20 */ /* 0x000fe40000410000 */
[----:B------:R-:W-:Y:S02]  /*16d90*/  FFMA.FTZ R180, R171, c[0x0][0x23c], -R200 ;  /* 0x00008f00abb47a23 */ /* 0x000fe400000108c8 */
[--C-:B------:R-:W-:Y:S01]  /*16da0*/  FFMA.FTZ R171, R23, c[0x0][0x23c], -R198.reuse ;  /* 0x00008f0017ab7a23 */ /* 0x100fe200000108c6 */
[----:B------:R-:W-:Y:S01]  /*16db0*/  FSEL R201, R201, RZ, P1 ;  /* 0x000000ffc9c97208 */ /* 0x000fe20000800000 */
[----:B------:R-:W-:Y:S02]  /*16dc0*/  IMAD.MOV.U32 R23, RZ, RZ, R117 ;  /* 0x000000ffff177224 */ /* 0x000fe400078e0075 */
[----:B------:R-:W-:Y:S01]  /*16dd0*/  FFMA.FTZ R122, R35, c[0x0][0x23c], -R198 ;  /* 0x00008f00237a7a23 */ /* 0x000fe200000108c6 */
[----:B------:R-:W-:Y:S01]  /*16de0*/  MUFU.EX2 R192, R192 ;  /* 0x000000c000c07308 */ /* 0x000fe20000000800 */
[--C-:B------:R-:W-:Y:S02]  /*16df0*/  FFMA.FTZ R79, R21, c[0x0][0x23c], -R201.reuse ;  /* 0x00008f00154f7a23 */ /* 0x100fe400000108c9 */
[--C-:B------:R-:W-:Y:S02]  /*16e00*/  FFMA.FTZ R182, R85, c[0x0][0x23c], -R201.reuse ;  /* 0x00008f0055b67a23 */ /* 0x100fe400000108c9 */
[----:B------:R-:W-:Y:S02]  /*16e10*/  FFMA.FTZ R92, R56, c[0x0][0x23c], -R201 ;  /* 0x00008f00385c7a23 */ /* 0x000fe400000108c9 */
[----:B------:R-:W-:Y:S02]  /*16e20*/  IMAD.MOV.U32 R56, RZ, RZ, R89 ;  /* 0x000000ffff387224 */ /* 0x000fe400078e0059 */
[----:B------:R-:W-:Y:S01]  /*16e30*/  FFMA.FTZ R89, R17, c[0x0][0x23c], -R200 ;  /* 0x00008f0011597a23 */ /* 0x000fe200000108c8 */
[----:B------:R-:W-:Y:S01]  /*16e40*/  MUFU.EX2 R182, R182 ;  /* 0x000000b600b67308 */ /* 0x000fe20000000800 */
[----:B------:R-:W-:Y:S02]  /*16e50*/  IMAD.MOV.U32 R35, RZ, RZ, R75 ;  /* 0x000000ffff237224 */ /* 0x000fe400078e004b */
[----:B------:R-:W-:Y:S02]  /*16e60*/  FFMA.FTZ R178, R84, c[0x0][0x23c], -R201 ;  /* 0x00008f0054b27a23 */ /* 0x000fe400000108c9 */
[----:B------:R-:W-:Y:S02]  /*16e70*/  IMAD.MOV.U32 R166, RZ, RZ, R35 ;  /* 0x000000ffffa67224 */ /* 0x000fe400078e0023 */
[----:B------:R-:W-:Y:S02]  /*16e80*/  IMAD.MOV.U32 R35, RZ, RZ, R34 ;  /* 0x000000ffff237224 */ /* 0x000fe400078e0022 */
[--C-:B------:R-:W-:Y:S01]  /*16e90*/  FFMA.FTZ R186, R83, c[0x0][0x23c], -R201.reuse ;  /* 0x00008f0053ba7a23 */ /* 0x100fe200000108c9 */
[----:B------:R-:W-:Y:S01]  /*16ea0*/  MUFU.EX2 R178, R178 ;  /* 0x000000b200b27308 */ /* 0x000fe20000000800 */
[--C-:B------:R-:W-:Y:S02]  /*16eb0*/  FFMA.FTZ R83, R65, c[0x0][0x23c], -R200.reuse ;  /* 0x00008f0041537a23 */ /* 0x100fe400000108c8 */
[--C-:B------:R-:W-:Y:S02]  /*16ec0*/  FFMA.FTZ R43, R80, c[0x0][0x23c], -R201.reuse ;  /* 0x00008f00502b7a23 */ /* 0x100fe400000108c9 */
[----:B------:R-:W-:Y:S02]  /*16ed0*/  FFMA.FTZ R105, R24, c[0x0][0x23c], -R201 ;  /* 0x00008f0018697a23 */ /* 0x000fe400000108c9 */
[----:B------:R-:W-:Y:S02]  /*16ee0*/  FFMA.FTZ R75, R69, c[0x0][0x23c], -R200 ;  /* 0x00008f00454b7a23 */ /* 0x000fe400000108c8 */
[----:B------:R-:W-:Y:S01]  /*16ef0*/  FFMA.FTZ R69, R5, c[0x0][0x23c], -R198 ;  /* 0x00008f0005457a23 */ /* 0x000fe200000108c6 */
[----:B------:R-:W-:Y:S01]  /*16f00*/  MUFU.EX2 R186, R186 ;  /* 0x000000ba00ba7308 */ /* 0x000fe20000000800 */
[----:B------:R-:W-:Y:S01]  /*16f10*/  FSEL R5, R2, RZ, P1 ;  /* 0x000000ff02057208 */ /* 0x000fe20000800000 */
[--C-:B------:R-:W-:Y:S02]  /*16f20*/  FFMA.FTZ R181, R196, c[0x0][0x23c], -R200.reuse ;  /* 0x00008f00c4b57a23 */ /* 0x100fe400000108c8 */
[----:B------:R-:W-:Y:S02]  /*16f30*/  FFMA.FTZ R109, R37, c[0x0][0x23c], -R200 ;  /* 0x00008f00256d7a23 */ /* 0x000fe400000108c8 */
[----:B------:R-:W-:Y:S02]  /*16f40*/  FADD.FTZ R5, -R5, R165 ;  /* 0x000000a505057221 */ /* 0x000fe40000010100 */
[----:B------:R-:W-:Y:S02]  /*16f50*/  IMAD.MOV.U32 R127, RZ, RZ, R177 ;  /* 0x000000ffff7f7224 */ /* 0x000fe400078e00b1 */
[----:B------:R-:W-:Y:S01]  /*16f60*/  MUFU.EX2 R181, R181 ;  /* 0x000000b500b57308 */ /* 0x000fe20000000800 */
[----:B------:R-:W-:Y:S02]  /*16f70*/  FMUL.FTZ R5, R5, c[0x0][0x23c] ;  /* 0x00008f0005057a20 */ /* 0x000fe40000410000 */
[--C-:B------:R-:W-:Y:S02]  /*16f80*/  FFMA.FTZ R104, R44, c[0x0][0x23c], -R201.reuse ;  /* 0x00008f002c687a23 */ /* 0x100fe400000108c9 */
[--C-:B------:R-:W-:Y:S02]  /*16f90*/  FFMA.FTZ R99, R45, c[0x0][0x23c], -R201.reuse ;  /* 0x00008f002d637a23 */ /* 0x100fe400000108c9 */
[----:B------:R-:W-:Y:S02]  /*16fa0*/  FFMA.FTZ R80, R70, c[0x0][0x23c], -R198 ;  /* 0x00008f0046507a23 */ /* 0x000fe400000108c6 */
[----:B------:R-:W-:Y:S01]  /*16fb0*/  FFMA.FTZ R71, R7, c[0x0][0x23c], -R200 ;  /* 0x00008f0007477a23 */ /* 0x000fe200000108c8 */
[----:B------:R-:W1:Y:S01]  /*16fc0*/  MUFU.EX2 R38, R5 ;  /* 0x0000000500267308 */ /* 0x000e620000000800 */
[C---:B------:R-:W-:Y:S02]  /*16fd0*/  FMUL.FTZ R7, R39.reuse, R163 ;  /* 0x000000a327077220 */ /* 0x040fe40000410000 */
[----:B------:R-:W-:Y:S02]  /*16fe0*/  FFMA.FTZ R70, R6, c[0x0][0x23c], -R198 ;  /* 0x00008f0006467a23 */ /* 0x000fe400000108c6 */
[----:B------:R-:W-:Y:S02]  /*16ff0*/  FMUL.FTZ R6, R39, R162 ;  /* 0x000000a227067220 */ /* 0x000fe40000410000 */
[--C-:B------:R-:W-:Y:S02]  /*17000*/  FFMA.FTZ R95, R10, c[0x0][0x23c], -R200.reuse ;  /* 0x00008f000a5f7a23 */ /* 0x100fe400000108c8 */
[--C-:B------:R-:W-:Y:S01]  /*17010*/  FFMA.FTZ R78, R11, c[0x0][0x23c], -R201.reuse ;  /* 0x00008f000b4e7a23 */ /* 0x100fe200000108c9 */
[----:B------:R-:W-:Y:S01]  /*17020*/  MUFU.EX2 R180, R180 ;  /* 0x000000b400b47308 */ /* 0x000fe20000000800 */
[--C-:B------:R-:W-:Y:S02]  /*17030*/  FFMA.FTZ R90, R64, c[0x0][0x23c], -R200.reuse ;  /* 0x00008f00405a7a23 */ /* 0x100fe400000108c8 */
[----:B------:R-:W-:Y:S02]  /*17040*/  FFMA.FTZ R66, R12, c[0x0][0x23c], -R201 ;  /* 0x00008f000c427a23 */ /* 0x000fe400000108c9 */
[----:B------:R-:W-:Y:S02]  /*17050*/  IMAD.MOV.U32 R163, RZ, RZ, R127 ;  /* 0x000000ffffa37224 */ /* 0x000fe400078e007f */
[----:B------:R-:W-:Y:S02]  /*17060*/  IMAD.MOV.U32 R127, RZ, RZ, R97 ;  /* 0x000000ffff7f7224 */ /* 0x000fe400078e0061 */
[--C-:B------:R-:W-:Y:S01]  /*17070*/  FFMA.FTZ R97, R16, c[0x0][0x23c], -R200.reuse ;  /* 0x00008f0010617a23 */ /* 0x100fe200000108c8 */
[----:B------:R-:W-:Y:S01]  /*17080*/  MUFU.EX2 R171, R171 ;  /* 0x000000ab00ab7308 */ /* 0x000fe20000000800 */
[--C-:B------:R-:W-:Y:S02]  /*17090*/  FFMA.FTZ R120, R28, c[0x0][0x23c], -R201.reuse ;  /* 0x00008f001c787a23 */ /* 0x100fe400000108c9 */
[--C-:B------:R-:W-:Y:S02]  /*170a0*/  FFMA.FTZ R184, R197, c[0x0][0x23c], -R200.reuse ;  /* 0x00008f00c5b87a23 */ /* 0x100fe400000108c8 */
[----:B-1----:R-:W-:Y:S02]  /*170b0*/  FMUL.FTZ R24, R38, R140 ;  /* 0x0000008c26187220 */ /* 0x002fe40000410000 */
[----:B------:R-:W-:Y:S02]  /*170c0*/  FFMA.FTZ R140, R56, c[0x0][0x23c], -R200 ;  /* 0x00008f00388c7a23 */ /* 0x000fe400000108c8 */
[C---:B------:R-:W-:Y:S01]  /*170d0*/  FMUL.FTZ R12, R38.reuse, R152 ;  /* 0x00000098260c7220 */ /* 0x040fe20000410000 */
[----:B------:R-:W1:Y:S01]  /*170e0*/  MUFU.EX2 R184, R184 ;  /* 0x000000b800b87308 */ /* 0x000e620000000800 */
[----:B------:R-:W-:Y:S02]  /*170f0*/  FMUL.FTZ R28, R38, R136 ;  /* 0x00000088261c7220 */ /* 0x000fe40000410000 */
[----:B------:R-:W-:Y:S02]  /*17100*/  FFMA.FTZ R197, R4, c[0x0][0x23c], -R198 ;  /* 0x00008f0004c57a23 */ /* 0x000fe400000108c6 */
[----:B------:R-:W2:Y:S01]  /*17110*/  SHFL.BFLY PT, R4, R0, 0x2, 0x1f ;  /* 0x0c401f0000047f89 */ /* 0x000ea200000e0000 */
[--C-:B------:R-:W-:Y:S02]  /*17120*/  FFMA.FTZ R174, R191, c[0x0][0x23c], -R200.reuse ;  /* 0x00008f00bfae7a23 */ /* 0x100fe400000108c8 */
[--C-:B------:R-:W-:Y:S02]  /*17130*/  FFMA.FTZ R191, R173, c[0x0][0x23c], -R201.reuse ;  /* 0x00008f00adbf7a23 */ /* 0x100fe400000108c9 */
[----:B------:R-:W3:Y:S01]  /*17140*/  MUFU.EX2 R197, R197 ;  /* 0x000000c500c57308 */ /* 0x000ee20000000800 */
[----:B------:R-:W-:Y:S02]  /*17150*/  FFMA.FTZ R173, R170, c[0x0][0x23c], -R200 ;  /* 0x00008f00aaad7a23 */ /* 0x000fe400000108c8 */
[--C-:B------:R-:W-:Y:S02]  /*17160*/  FFMA.FTZ R170, R81, c[0x0][0x23c], -R201.reuse ;  /* 0x00008f0051aa7a23 */ /* 0x100fe400000108c9 */
[----:B------:R-:W-:Y:S02]  /*17170*/  FFMA.FTZ R81, R67, c[0x0][0x23c], -R198 ;  /* 0x00008f0043517a23 */ /* 0x000fe400000108c6 */
[--C-:B------:R-:W-:Y:S02]  /*17180*/  FFMA.FTZ R67, R76, c[0x0][0x23c], -R201.reuse ;  /* 0x00008f004c437a23 */ /* 0x100fe400000108c9 */
[--C-:B------:R-:W-:Y:S01]  /*17190*/  FFMA.FTZ R127, R127, c[0x0][0x23c], -R200.reuse ;  /* 0x00008f007f7f7a23 */ /* 0x100fe200000108c8 */
[----:B------:R-:W-:Y:S01]  /*171a0*/  MUFU.EX2 R174, R174 ;  /* 0x000000ae00ae7308 */ /* 0x000fe20000000800 */
[--C-:B------:R-:W-:Y:S02]  /*171b0*/  FFMA.FTZ R252, R252, c[0x0][0x23c], -R201.reuse ;  /* 0x00008f00fcfc7a23 */ /* 0x100fe400000108c9 */
[--C-:B------:R-:W-:Y:S01]  /*171c0*/  FFMA.FTZ R169, R169, c[0x0][0x23c], -R200.reuse ;  /* 0x00008f00a9a97a23 */ /* 0x100fe200000108c8 */
[----:B-1----:R-:W-:Y:S01]  /*171d0*/  F2FP.BF16.PACK_AB R44, R184, R192 ;  /* 0x000000c0b82c723e */ /* 0x002fe200000010ff */
[--C-:B------:R-:W-:Y:S02]  /*171e0*/  FFMA.FTZ R168, R168, c[0x0][0x23c], -R200.reuse ;  /* 0x00008f00a8a87a23 */ /* 0x100fe400000108c8 */
[----:B------:R-:W-:Y:S01]  /*171f0*/  FFMA.FTZ R128, R128, c[0x0][0x23c], -R200 ;  /* 0x00008f0080807a23 */ /* 0x000fe200000108c8 */
[----:B--2---:R-:W-:Y:S02]  /*17200*/  FMNMX.FTZ R4, R0, R4, !PT ;  /* 0x0000000400047209 */ /* 0x004fe40007810000 */
[----:B------:R-:W-:Y:S01]  /*17210*/  MUFU.EX2 R191, R191 ;  /* 0x000000bf00bf7308 */ /* 0x000fe20000000800 */
[--C-:B------:R-:W-:Y:S02]  /*17220*/  FFMA.FTZ R190, R190, c[0x0][0x23c], -R201.reuse ;  /* 0x00008f00bebe7a23 */ /* 0x100fe400000108c9 */
[----:B------:R-:W-:Y:S01]  /*17230*/  FFMA.FTZ R189, R189, c[0x0][0x23c], -R201 ;  /* 0x00008f00bdbd7a23 */ /* 0x000fe200000108c9 */
[----:B---3--:R-:W-:Y:S01]  /*17240*/  F2FP.BF16.PACK_AB R45, R179, R197 ;  /* 0x000000c5b32d723e */ /* 0x008fe200000010ff */
[----:B------:R-:W-:Y:S01]  /*17250*/  FFMA.FTZ R197, R39, R241, R197 ;  /* 0x000000f127c57223 */ /* 0x000fe200000100c5 */
[----:B------:R-:W1:Y:S01]  /*17260*/  SHFL.BFLY PT, R0, R4, 0x1, 0x1f ;  /* 0x0c201f0004007f89 */ /* 0x000e6200000e0000 */
[----:B------:R-:W-:Y:S02]  /*17270*/  FFMA.FTZ R188, R188, c[0x0][0x23c], -R201 ;  /* 0x00008f00bcbc7a23 */ /* 0x000fe400000108c9 */
[----:B------:R-:W-:Y:S01]  /*17280*/  FADD.FTZ R197, R179, R197 ;  /* 0x000000c5b3c57221 */ /* 0x000fe20000010000 */
[----:B------:R-:W-:Y:S03]  /*17290*/  MUFU.EX2 R173, R173 ;  /* 0x000000ad00ad7308 */ /* 0x000fe60000000800 */
[----:B------:R-:W-:Y:S04]  /*172a0*/  FADD.FTZ R197, R183, R197 ;  /* 0x000000c5b7c57221 */ /* 0x000fe80000010000 */
[----:B------:R-:W-:Y:S03]  /*172b0*/  FADD.FTZ R197, R175, R197 ;  /* 0x000000c5afc57221 */ /* 0x000fe60000010000 */
[----:B------:R-:W-:Y:S10]  /*172c0*/  MUFU.EX2 R122, R122 ;  /* 0x0000007a007a7308 */ /* 0x000ff40000000800 */
[----:B------:R-:W-:Y:S01]  /*172d0*/  MUFU.EX2 R170, R170 ;  /* 0x000000aa00aa7308 */ /* 0x000fe20000000800 */
[----:B-1----:R-:W-:Y:S01]  /*172e0*/  FMNMX.FTZ R0, R4, R0, !PT ;  /* 0x0000000004007209 */ /* 0x002fe20007810000 */
[----:B------:R-:W-:Y:S02]  /*172f0*/  IMAD.MOV.U32 R4, RZ, RZ, R113 ;  /* 0x000000ffff047224 */ /* 0x000fe400078e0071 */
[----:B------:R-:W-:Y:S01]  /*17300*/  FFMA.FTZ R113, R40, c[0x0][0x23c], -R201 ;  /* 0x00008f0028717a23 */ /* 0x000fe200000108c9 */
[----:B------:R-:W-:Y:S01]  /*17310*/  FSETP.NEU.FTZ.AND P0, PT, R0, -INF , PT ;  /* 0xff8000000000780b */ /* 0x000fe20003f1d000 */
[----:B------:R-:W-:Y:S01]  /*17320*/  IMAD.MOV.U32 R165, RZ, RZ, R4 ;  /* 0x000000ffffa57224 */ /* 0x000fe200078e0004 */
[----:B------:R-:W-:Y:S01]  /*17330*/  FSEL R40, R36, RZ, P3 ;  /* 0x000000ff24287208 */ /* 0x000fe20001800000 */
[C---:B------:R-:W-:Y:S01]  /*17340*/  FMUL.FTZ R199, R0.reuse, c[0x0][0x23c] ;  /* 0x00008f0000c77a20 */ /* 0x040fe20000410000 */
[----:B------:R-:W-:Y:S01]  /*17350*/  FSEL R4, R0, RZ, P0 ;  /* 0x000000ff00047208 */ /* 0x000fe20000000000 */
[----:B------:R-:W-:Y:S02]  /*17360*/  MUFU.EX2 R43, R43 ;  /* 0x0000002b002b7308 */ /* 0x000fe40000000800 */
[----:B------:R-:W-:Y:S01]  /*17370*/  FADD.FTZ R40, -R40, R167 ;  /* 0x000000a728287221 */ /* 0x000fe20000010100 */
[----:B------:R-:W-:Y:S01]  /*17380*/  FSEL R199, R199, RZ, P0 ;  /* 0x000000ffc7c77208 */ /* 0x000fe20000000000 */
[----:B------:R-:W-:Y:S01]  /*17390*/  IMAD.MOV.U32 R167, RZ, RZ, R33 ;  /* 0x000000ffffa77224 */ /* 0x000fe200078e0021 */
[----:B------:R-:W-:Y:S01]  /*173a0*/  PLOP3.LUT P0, PT, PT, PT, UP0, 0x80, 0x0 ;  /* 0x000000000000781c */ /* 0x000fe20003f0f008 */
[----:B------:R-:W-:Y:S02]  /*173b0*/  FMUL.FTZ R40, R40, c[0x0][0x23c] ;  /* 0x00008f0028287a20 */ /* 0x000fe40000410000 */
[--C-:B------:R-:W-:Y:S02]  /*173c0*/  FFMA.FTZ R65, R20, c[0x0][0x23c], -R199.reuse ;  /* 0x00008f0014417a23 */ /* 0x100fe400000108c7 */
[----:B------:R-:W-:Y:S01]  /*173d0*/  MUFU.EX2 R120, R120 ;  /* 0x0000007800787308 */ /* 0x000fe20000000800 */
[--C-:B------:R-:W-:Y:S02]  /*173e0*/  FFMA.FTZ R91, R58, c[0x0][0x23c], -R199.reuse ;  /* 0x00008f003a5b7a23 */ /* 0x100fe400000108c7 */
[--C-:B------:R-:W-:Y:S02]  /*173f0*/  FFMA.FTZ R85, R59, c[0x0][0x23c], -R199.reuse ;  /* 0x00008f003b557a23 */ /* 0x100fe400000108c7 */
[----:B------:R-:W-:Y:S02]  /*17400*/  FFMA.FTZ R84, R62, c[0x0][0x23c], -R199 ;  /* 0x00008f003e547a23 */ /* 0x000fe400000108c7 */
[----:B------:R-:W-:Y:S02]  /*17410*/  IMAD.MOV.U32 R62, RZ, RZ, R77 ;  /* 0x000000ffff3e7224 */ /* 0x000fe400078e004d */
[----:B------:R-:W-:Y:S01]  /*17420*/  FFMA.FTZ R77, R63, c[0x0][0x23c], -R199 ;  /* 0x00008f003f4d7a23 */ /* 0x000fe200000108c7 */
[----:B------:R-:W1:Y:S01]  /*17430*/  MUFU.EX2 R40, R40 ;  /* 0x0000002800287308 */ /* 0x000e620000000800 */
[----:B------:R-:W-:Y:S02]  /*17440*/  IMAD.MOV.U32 R63, RZ, RZ, R32 ;  /* 0x000000ffff3f7224 */ /* 0x000fe400078e0020 */
[----:B------:R-:W-:Y:S02]  /*17450*/  IMAD.MOV.U32 R32, RZ, RZ, R23 ;  /* 0x000000ffff207224 */ /* 0x000fe400078e0017 */
[----:B------:R-:W-:Y:S02]  /*17460*/  IMAD.MOV.U32 R23, RZ, RZ, R72 ;  /* 0x000000ffff177224 */ /* 0x000fe400078e0048 */
[----:B------:R-:W-:Y:S02]  /*17470*/  FFMA.FTZ R176, R87, c[0x0][0x23c], -R199 ;  /* 0x00008f0057b07a23 */ /* 0x000fe400000108c7 */
[----:B------:R-:W-:Y:S01]  /*17480*/  IMAD.MOV.U32 R34, RZ, RZ, R23 ;  /* 0x000000ffff227224 */ /* 0x000fe200078e0017 */
[----:B------:R-:W-:Y:S01]  /*17490*/  MUFU.EX2 R116, R116 ;  /* 0x0000007400747308 */ /* 0x000fe20000000800 */
[----:B------:R-:W-:Y:S02]  /*174a0*/  FFMA.FTZ R87, R57, c[0x0][0x23c], -R201 ;  /* 0x00008f0039577a23 */ /* 0x000fe400000108c9 */
[----:B------:R-:W-:Y:S01]  /*174b0*/  LDSM.16.MT88.4 R56, [R211+0x4400] ;  /* 0x00440000d338783b */ /* 0x000fe20000004200 */
[--C-:B------:R-:W-:Y:S02]  /*174c0*/  FFMA.FTZ R196, R172, c[0x0][0x23c], -R199.reuse ;  /* 0x00008f00acc47a23 */ /* 0x100fe400000108c7 */
[----:B------:R-:W-:Y:S02]  /*174d0*/  FFMA.FTZ R172, R22, c[0x0][0x23c], -R198 ;  /* 0x00008f0016ac7a23 */ /* 0x000fe400000108c6 */
[----:B------:R-:W-:Y:S02]  /*174e0*/  IMAD.MOV.U32 R22, RZ, RZ, R114 ;  /* 0x000000ffff167224 */ /* 0x000fe400078e0072 */
[----:B------:R-:W-:Y:S01]  /*174f0*/  MUFU.EX2 R196, R196 ;  /* 0x000000c400c47308 */ /* 0x000fe20000000800 */
[--C-:B------:R-:W-:Y:S02]  /*17500*/  FFMA.FTZ R185, R96, c[0x0][0x23c], -R199.reuse ;  /* 0x00008f0060b97a23 */ /* 0x100fe400000108c7 */
[----:B------:R-:W-:Y:S02]  /*17510*/  IMAD.MOV.U32 R33, RZ, RZ, R22 ;  /* 0x000000ffff217224 */ /* 0x000fe400078e0016 */
[----:B------:R-:W2:Y:S01]  /*17520*/  LDSM.16.MT88.4 R20, [R212+0x4000] ;  /* 0x00400000d414783b */ /* 0x000ea20000004200 */
[C---:B-1----:R-:W-:Y:S02]  /*17530*/  FMUL.FTZ R16, R40.reuse, R148 ;  /* 0x0000009428107220 */ /* 0x042fe40000410000 */
[C---:B------:R-:W-:Y:S02]  /*17540*/  FMUL.FTZ R17, R40.reuse, R149 ;  /* 0x0000009528117220 */ /* 0x040fe40000410000 */
[----:B------:R-:W1:Y:S01]  /*17550*/  MUFU.EX2 R185, R185 ;  /* 0x000000b900b97308 */ /* 0x000e620000000800 */
[----:B------:R-:W-:Y:S02]  /*17560*/  FMUL.FTZ R5, R40, R161 ;  /* 0x000000a128057220 */ /* 0x000fe40000410000 */
[----:B------:R-:W-:Y:S02]  /*17570*/  FFMA.FTZ R96, R18, c[0x0][0x23c], -R200 ;  /* 0x00008f0012607a23 */ /* 0x000fe400000108c8 */
[----:B------:R-:W-:Y:S02]  /*17580*/  FMUL.FTZ R18, R39, R150 ;  /* 0x0000009627127220 */ /* 0x000fe40000410000 */
[----:B------:R-:W-:Y:S01]  /*17590*/  LDSM.16.MT88.4 R148, [R212+0x5c00] ;  /* 0x005c0000d494783b */ /* 0x000fe20000004200 */
[----:B------:R-:W-:Y:S02]  /*175a0*/  FFMA.FTZ R192, R40, R242, R192 ;  /* 0x000000f228c07223 */ /* 0x000fe400000100c0 */
[----:B------:R-:W-:Y:S01]  /*175b0*/  MUFU.EX2 R176, R176 ;  /* 0x000000b000b07308 */ /* 0x000fe20000000800 */
[--C-:B------:R-:W-:Y:S02]  /*175c0*/  FFMA.FTZ R177, R86, c[0x0][0x23c], -R199.reuse ;  /* 0x00008f0056b17a23 */ /* 0x100fe400000108c7 */
[--C-:B------:R-:W-:Y:S01]  /*175d0*/  FFMA.FTZ R101, R46, c[0x0][0x23c], -R199.reuse ;  /* 0x00008f002e657a23 */ /* 0x100fe200000108c7 */
[----:B------:R-:W-:Y:S01]  /*175e0*/  F2FP.BF16.PACK_AB R46, R174, R181 ;  /* 0x000000b5ae2e723e */ /* 0x000fe200000010ff */
[--C-:B------:R-:W-:Y:S01]  /*175f0*/  FFMA.FTZ R98, R47, c[0x0][0x23c], -R199.reuse ;  /* 0x00008f002f627a23 */ /* 0x100fe200000108c7 */
[----:B------:R-:W-:Y:S01]  /*17600*/  F2FP.BF16.PACK_AB R47, R175, R183 ;  /* 0x000000b7af2f723e */ /* 0x000fe200000010ff */
[----:B------:R-:W-:Y:S02]  /*17610*/  FFMA.FTZ R76, R9, c[0x0][0x23c], -R199 ;  /* 0x00008f00094c7a23 */ /* 0x000fe400000108c7 */
[----:B------:R-:W-:Y:S01]  /*17620*/  FMUL.FTZ R9, R38, R157 ;  /* 0x0000009d26097220 */ /* 0x000fe20000410000 */
[----:B------:R-:W-:Y:S01]  /*17630*/  MUFU.EX2 R177, R177 ;  /* 0x000000b100b17308 */ /* 0x000fe20000000800 */
[----:B------:R-:W-:Y:S02]  /*17640*/  IMAD.MOV.U32 R157, RZ, RZ, R121 ;  /* 0x000000ffff9d7224 */ /* 0x000fe400078e0079 */
[----:B------:R-:W-:Y:S02]  /*17650*/  FFMA.FTZ R121, R52, c[0x0][0x23c], -R198 ;  /* 0x00008f0034797a23 */ /* 0x000fe400000108c6 */
[--C-:B------:R-:W-:Y:S02]  /*17660*/  FFMA.FTZ R42, R82, c[0x0][0x23c], -R199.reuse ;  /* 0x00008f00522a7a23 */ /* 0x100fe400000108c7 */
[--C-:B------:R-:W-:Y:S02]  /*17670*/  FFMA.FTZ R64, R15, c[0x0][0x23c], -R199.reuse ;  /* 0x00008f000f407a23 */ /* 0x100fe400000108c7 */
[--C-:B------:R-:W-:Y:S01]  /*17680*/  FFMA.FTZ R125, R27, c[0x0][0x23c], -R199.reuse ;  /* 0x00008f001b7d7a23 */ /* 0x100fe200000108c7 */
[----:B------:R-:W-:Y:S01]  /*17690*/  MUFU.EX2 R172, R172 ;  /* 0x000000ac00ac7308 */ /* 0x000fe20000000800 */
[--C-:B------:R-:W-:Y:S02]  /*176a0*/  FFMA.FTZ R111, R25, c[0x0][0x23c], -R199.reuse ;  /* 0x00008f00196f7a23 */ /* 0x100fe400000108c7 */
[--C-:B------:R-:W-:Y:S02]  /*176b0*/  FFMA.FTZ R103, R26, c[0x0][0x23c], -R199.reuse ;  /* 0x00008f001a677a23 */ /* 0x100fe400000108c7 */
[----:B------:R-:W-:Y:S02]  /*176c0*/  FMUL.FTZ R25, R38, R141 ;  /* 0x0000008d26197220 */ /* 0x000fe40000410000 */
[--C-:B------:R-:W-:Y:S02]  /*176d0*/  FFMA.FTZ R117, R30, c[0x0][0x23c], -R199.reuse ;  /* 0x00008f001e757a23 */ /* 0x100fe400000108c7 */
[--C-:B------:R-:W-:Y:S01]  /*176e0*/  FFMA.FTZ R112, R31, c[0x0][0x23c], -R199.reuse ;  /* 0x00008f001f707a23 */ /* 0x100fe200000108c7 */
[----:B------:R-:W-:Y:S01]  /*176f0*/  MUFU.EX2 R42, R42 ;  /* 0x0000002a002a7308 */ /* 0x000fe20000000800 */
[----:B------:R-:W-:Y:S02]  /*17700*/  FFMA.FTZ R167, R167, c[0x0][0x23c], -R200 ;  /* 0x00008f00a7a77a23 */ /* 0x000fe400000108c8 */
        /* <DEDUP_REMOVED lines=8> */
[----:B------:R-:W-:Y:S02]  /*17790*/  FADD.FTZ R4, -R4, R164 ;  /* 0x000000a404047221 */ /* 0x000fe40000010100 */
[----:B------:R-:W-:Y:S01]  /*177a0*/  IMAD.MOV.U32 R164, RZ, RZ, R32 ;  /* 0x000000ffffa47224 */ /* 0x000fe200078e0020 */
[----:B------:R-:W-:Y:S01]  /*177b0*/  MUFU.EX2 R117, R117 ;  /* 0x0000007500757308 */ /* 0x000fe20000000800 */
[----:B------:R-:W-:Y:S01]  /*177c0*/  FMUL.FTZ R4, R4, c[0x0][0x23c] ;  /* 0x00008f0004047a20 */ /* 0x000fe20000410000 */
[----:B------:R-:W-:Y:S01]  /*177d0*/  F2FP.BF16.PACK_AB R32, R182, R191 ;  /* 0x000000bfb620723e */ /* 0x000fe200000010ff */
[----:B------:R-:W-:Y:S02]  /*177e0*/  FFMA.FTZ R72, R8, c[0x0][0x23c], -R200 ;  /* 0x00008f0008487a23 */ /* 0x000fe400000108c8 */
[----:B------:R-:W-:Y:S02]  /*177f0*/  FMUL.FTZ R8, R38, R156 ;  /* 0x0000009c26087220 */ /* 0x000fe40000410000 */
[----:B------:R-:W-:Y:S02]  /*17800*/  IMAD.MOV.U32 R156, RZ, RZ, R110 ;  /* 0x000000ffff9c7224 */ /* 0x000fe400078e006e */
[----:B------:R-:W-:Y:S01]  /*17810*/  FFMA.FTZ R110, R53, c[0x0][0x23c], -R198 ;  /* 0x00008f00356e7a23 */ /* 0x000fe200000108c6 */
[----:B------:R3:W4:Y:S01]  /*17820*/  MUFU.EX2 R37, R4 ;  /* 0x0000000400257308 */ /* 0x0007220000000800 */
[----:B------:R-:W5:Y:S01]  /*17830*/  LDSM.16.MT88.4 R52, [R212+0x4400] ;  /* 0x00440000d434783b */ /* 0x000f620000004200 */
[----:B------:R-:W-:Y:S01]  /*17840*/  IMAD.MOV.U32 R161, RZ, RZ, R34 ;  /* 0x000000ffffa17224 */ /* 0x000fe200078e0022 */
[----:B------:R-:W-:Y:S01]  /*17850*/  F2FP.BF16.PACK_AB R34, R178, R186 ;  /* 0x000000bab222723e */ /* 0x000fe200000010ff */
[----:B------:R-:W-:Y:S01]  /*17860*/  IMAD.MOV.U32 R162, RZ, RZ, R33 ;  /* 0x000000ffffa27224 */ /* 0x000fe200078e0021 */
[----:B-1----:R-:W-:Y:S01]  /*17870*/  F2FP.BF16.PACK_AB R33, R185, R196 ;  /* 0x000000c4b921723e */ /* 0x002fe200000010ff */
[--C-:B------:R-:W-:Y:S02]  /*17880*/  FFMA.FTZ R86, R14, c[0x0][0x23c], -R201.reuse ;  /* 0x00008f000e567a23 */ /* 0x100fe400000108c9 */
[----:B------:R-:W-:Y:S02]  /*17890*/  FFMA.FTZ R82, R68, c[0x0][0x23c], -R200 ;  /* 0x00008f0044527a23 */ /* 0x000fe400000108c8 */
[----:B------:R-:W-:Y:S01]  /*178a0*/  MUFU.EX2 R112, R112 ;  /* 0x0000007000707308 */ /* 0x000fe20000000800 */
[----:B------:R-:W-:Y:S02]  /*178b0*/  FFMA.FTZ R68, R73, c[0x0][0x23c], -R201 ;  /* 0x00008f0049447a23 */ /* 0x000fe400000108c9 */
[----:B------:R-:W-:Y:S02]  /*178c0*/  FFMA.FTZ R73, R13, c[0x0][0x23c], -R199 ;  /* 0x00008f000d497a23 */ /* 0x000fe400000108c7 */
[C---:B------:R-:W-:Y:S02]  /*178d0*/  FMUL.FTZ R13, R38.reuse, R153 ;  /* 0x00000099260d7220 */ /* 0x040fe40000410000 */
[--C-:B------:R-:W-:Y:S02]  /*178e0*/  FFMA.FTZ R114, R29, c[0x0][0x23c], -R201.reuse ;  /* 0x00008f001d727a23 */ /* 0x100fe400000108c9 */
[----:B------:R-:W-:Y:S01]  /*178f0*/  FMUL.FTZ R29, R38, R137 ;  /* 0x00000089261d7220 */ /* 0x000fe20000410000 */
[----:B------:R-:W-:Y:S01]  /*17900*/  MUFU.EX2 R109, R109 ;  /* 0x0000006d006d7308 */ /* 0x000fe20000000800 */
[----:B------:R-:W-:Y:S02]  /*17910*/  FFMA.FTZ R141, R157, c[0x0][0x23c], -R198 ;  /* 0x00008f009d8d7a23 */ /* 0x000fe400000108c6 */
[----:B------:R-:W-:Y:S02]  /*17920*/  IMAD.MOV.U32 R157, RZ, RZ, R156 ;  /* 0x000000ffff9d7224 */ /* 0x000fe400078e009c */
[----:B---3--:R-:W-:Y:S02]  /*17930*/  FMUL.FTZ R4, R40, R160 ;  /* 0x000000a028047220 */ /* 0x008fe40000410000 */
[----:B----4-:R-:W-:Y:S02]  /*17940*/  FMUL.FTZ R27, R37, R143 ;  /* 0x0000008f251b7220 */ /* 0x010fe40000410000 */
[----:B------:R-:W-:Y:S01]  /*17950*/  FFMA.FTZ R143, R61, c[0x0][0x23c], -R201 ;  /* 0x00008f003d8f7a23 */ /* 0x000fe200000108c9 */
[----:B------:R-:W1:Y:S01]  /*17960*/  MUFU.EX2 R114, R114 ;  /* 0x0000007200727308 */ /* 0x000e620000000800 */
[----:B------:R-:W-:Y:S01]  /*17970*/  IMAD.MOV.U32 R160, RZ, RZ, R35 ;  /* 0x000000ffffa07224 */ /* 0x000fe200078e0023 */
[-C--:B--2---:R-:W-:Y:S05]  /*17980*/  HMMA.16816.F32.BF16 R4, R44, R20.reuse, R4 ;  /* 0x000000142c04723c */ /* 0x084fea0000041804 */
[----:B------:R-:W-:Y:S01]  /*17990*/  F2FP.BF16.PACK_AB R35, R176, R177 ;  /* 0x000000b1b023723e */ /* 0x000fe200000010ff */
[C---:B------:R-:W-:Y:S02]  /*179a0*/  FMUL.FTZ R10, R37.reuse, R158 ;  /* 0x0000009e250a7220 */ /* 0x040fe40000410000 */
[----:B------:R-:W-:Y:S01]  /*179b0*/  MUFU.EX2 R115, R115 ;  /* 0x0000007300737308 */ /* 0x000fe20000000800 */
[C---:B------:R-:W-:Y:S03]  /*179c0*/  FMUL.FTZ R11, R37.reuse, R159 ;  /* 0x0000009f250b7220 */ /* 0x040fe60000410000 */
[C---:B------:R-:W-:Y:S02]  /*179d0*/  FMUL.FTZ R14, R37.reuse, R154 ;  /* 0x0000009a250e7220 */ /* 0x040fe40000410000 */
[C---:B------:R-:W-:Y:S02]  /*179e0*/  FMUL.FTZ R15, R37.reuse, R155 ;  /* 0x0000009b250f7220 */ /* 0x040fe40000410000 */
[C---:B------:R-:W-:Y:S02]  /*179f0*/  HMMA.16816.F32.BF16 R8, R32.reuse, R20, R8 ;  /* 0x000000142008723c */ /* 0x040fe40000041808 */
[----:B------:R-:W-:Y:S02]  /*17a00*/  MUFU.EX2 R107, R107 ;  /* 0x0000006b006b7308 */ /* 0x000fe40000000800 */
[C---:B------:R-:W-:Y:S02]  /*17a10*/  FMUL.FTZ R26, R37.reuse, R142 ;  /* 0x0000008e251a7220 */ /* 0x040fe40000410000 */
[----:B------:R-:W-:Y:S02]  /*17a20*/  FMUL.FTZ R30, R37, R138 ;  /* 0x0000008a251e7220 */ /* 0x000fe40000410000 */
[-C--:B------:R-:W-:Y:S04]  /*17a30*/  HMMA.16816.F32.BF16 R12, R32, R22.reuse, R12 ;  /* 0x00000016200c723c */ /* 0x080fe8000004180c */
[----:B------:R-:W-:Y:S01]  /*17a40*/  MUFU.EX2 R108, R108 ;  /* 0x0000006c006c7308 */ /* 0x000fe20000000800 */
[----:B------:R-:W-:Y:S02]  /*17a50*/  FMUL.FTZ R20, R40, R144 ;  /* 0x0000009028147220 */ /* 0x000fe40000410000 */
[--C-:B------:R-:W-:Y:S01]  /*17a60*/  FFMA.FTZ R144, R60, c[0x0][0x23c], -R201.reuse ;  /* 0x00008f003c907a23 */ /* 0x100fe200000108c9 */
[C---:B------:R-:W-:Y:S04]  /*17a70*/  HMMA.16816.F32.BF16 R16, R44.reuse, R22, R16 ;  /* 0x000000162c10723c */ /* 0x040fe80000041810 */
[----:B------:R-:W-:Y:S02]  /*17a80*/  FMUL.FTZ R21, R40, R145 ;  /* 0x0000009128157220 */ /* 0x000fe40000410000 */
[----:B------:R-:W-:Y:S01]  /*17a90*/  MUFU.EX2 R102, R102 ;  /* 0x0000006600667308 */ /* 0x000fe20000000800 */
[C---:B------:R-:W-:Y:S02]  /*17aa0*/  FMUL.FTZ R22, R39.reuse, R146 ;  /* 0x0000009227167220 */ /* 0x040fe40000410000 */
[----:B------:R-:W-:Y:S03]  /*17ab0*/  FMUL.FTZ R23, R39, R147 ;  /* 0x0000009327177220 */ /* 0x000fe60000410000 */
[----:B------:R-:W-:Y:S02]  /*17ac0*/  FMUL.FTZ R31, R37, R139 ;  /* 0x0000008b251f7220 */ /* 0x000fe40000410000 */
[----:B------:R-:W-:Y:S02]  /*17ad0*/  FFMA.FTZ R145, R157, c[0x0][0x23c], -R201 ;  /* 0x00008f009d917a23 */ /* 0x000fe400000108c9 */
[----:B------:R-:W-:Y:S01]  /*17ae0*/  MUFU.EX2 R100, R100 ;  /* 0x0000006400647308 */ /* 0x000fe20000000800 */
[-C--:B------:R-:W-:Y:S03]  /*17af0*/  HMMA.16816.F32.BF16 R20, R44, R48.reuse, R20 ;  /* 0x000000302c14723c */ /* 0x080fe60000041814 */
[----:B------:R-:W-:Y:S02]  /*17b00*/  IMAD.MOV.U32 R156, RZ, RZ, R163 ;  /* 0x000000ffff9c7224 */ /* 0x000fe400078e00a3 */
[----:B------:R-:W-:Y:S02]  /*17b10*/  IMAD.MOV.U32 R163, RZ, RZ, R160 ;  /* 0x000000ffffa37224 */ /* 0x000fe400078e00a0 */
[----:B------:R-:W-:Y:S01]  /*17b20*/  IMAD.MOV.U32 R160, RZ, RZ, R165 ;  /* 0x000000ffffa07224 */ /* 0x000fe200078e00a5 */
[C---:B------:R-:W-:Y:S01]  /*17b30*/  HMMA.16816.F32.BF16 R24, R32.reuse, R48, R24 ;  /* 0x000000302018723c */ /* 0x040fe20000041818 */
[----:B------:R-:W-:Y:S03]  /*17b40*/  MUFU.EX2 R113, R113 ;  /* 0x0000007100717308 */ /* 0x000fe60000000800 */
[----:B------:R-:W-:Y:S02]  /*17b50*/  IMAD.MOV.U32 R165, RZ, RZ, R62 ;  /* 0x000000ffffa57224 */ /* 0x000fe400078e003e */
[----:B------:R-:W-:Y:S01]  /*17b60*/  FFMA.FTZ R146, R156, c[0x0][0x23c], -R201 ;  /* 0x00008f009c927a23 */ /* 0x000fe200000108c9 */
[----:B------:R-:W-:Y:S01]  /*17b70*/  F2FP.BF16.PACK_AB R48, R43, R170 ;  /* 0x000000aa2b30723e */ /* 0x000fe200000010ff */
[-C--:B------:R-:W-:Y:S03]  /*17b80*/  HMMA.16816.F32.BF16 R28, R32, R50.reuse, R28 ;  /* 0x00000032201c723c */ /* 0x080fe6000004181c */
[----:B------:R-:W2:Y:S01]  /*17b90*/  MUFU.EX2 R105, R105 ;  /* 0x0000006900697308 */ /* 0x000ea20000000800 */
[----:B------:R-:W-:Y:S01]  /*17ba0*/  F2FP.BF16.PACK_AB R49, R125, R42 ;  /* 0x0000002a7d31723e */ /* 0x000fe200000010ff */
[--C-:B------:R-:W-:Y:S02]  /*17bb0*/  FFMA.FTZ R147, R163, c[0x0][0x23c], -R199.reuse ;  /* 0x00008f00a3937a23 */ /* 0x100fe400000108c7 */
[C---:B------:R-:W-:Y:S02]  /*17bc0*/  FMUL.FTZ R32, R40.reuse, R132 ;  /* 0x0000008428207220 */ /* 0x040fe40000410000 */
[----:B------:R-:W-:Y:S03]  /*17bd0*/  FMUL.FTZ R33, R40, R133 ;  /* 0x0000008528217220 */ /* 0x000fe60000410000 */
[C---:B------:R-:W-:Y:S01]  /*17be0*/  FMUL.FTZ R34, R39.reuse, R134 ;  /* 0x0000008627227220 */ /* 0x040fe20000410000 */
[----:B------:R-:W-:Y:S01]  /*17bf0*/  MUFU.EX2 R104, R104 ;  /* 0x0000006800687308 */ /* 0x000fe20000000800 */
[----:B------:R-:W-:Y:S02]  /*17c00*/  FMUL.FTZ R35, R39, R135 ;  /* 0x0000008727237220 */ /* 0x000fe40000410000 */
[----:B------:R-:W-:Y:S02]  /*17c10*/  FFMA.FTZ R165, R165, c[0x0][0x23c], -R199 ;  /* 0x00008f00a5a57a23 */ /* 0x000fe400000108c7 */
[----:B------:R-:W-:Y:S02]  /*17c20*/  FFMA.FTZ R142, R162, c[0x0][0x23c], -R198 ;  /* 0x00008f00a28e7a23 */ /* 0x000fe400000108c6 */
[----:B------:R-:W-:Y:S01]  /*17c30*/  IMAD.MOV.U32 R162, RZ, RZ, R161 ;  /* 0x000000ffffa27224 */ /* 0x000fe200078e00a1 */
[----:B------:R-:W-:Y:S02]  /*17c40*/  HMMA.16816.F32.BF16 R32, R44, R50, R32 ;  /* 0x000000322c20723c */ /* 0x000fe40000041820 */
[----:B------:R-:W3:Y:S02]  /*17c50*/  MUFU.EX2 R99, R99 ;  /* 0x0000006300637308 */ /* 0x000ee40000000800 */
[----:B------:R-:W-:Y:S02]  /*17c60*/  IMAD.MOV.U32 R161, RZ, RZ, R164 ;  /* 0x000000ffffa17224 */ /* 0x000fe400078e00a4 */
[----:B------:R-:W-:Y:S01]  /*17c70*/  IMAD.MOV.U32 R164, RZ, RZ, R166 ;  /* 0x000000ffffa47224 */ /* 0x000fe200078e00a6 */
[----:B------:R-:W-:Y:S01]  /*17c80*/  F2FP.BF16.PACK_AB R44, R173, R180 ;  /* 0x000000b4ad2c723e */ /* 0x000fe200000010ff */
[----:B------:R-:W-:Y:S01]  /*17c90*/  IMAD.MOV.U32 R166, RZ, RZ, R63 ;  /* 0x000000ffffa67224 */ /* 0x000fe200078e003f */
[----:B------:R-:W-:Y:S01]  /*17ca0*/  F2FP.BF16.PACK_AB R45, R171, R172 ;  /* 0x000000acab2d723e */ /* 0x000fe200000010ff */
[----:B------:R-:W4:Y:S02]  /*17cb0*/  LDSM.16.MT88.4 R60, [R212+0x4800] ;  /* 0x00480000d43c783b */ /* 0x000f240000004200 */
[----:B------:R-:W-:Y:S01]  /*17cc0*/  MUFU.EX2 R111, R111 ;  /* 0x0000006f006f7308 */ /* 0x000fe20000000800 */
[----:B------:R-:W-:Y:S01]  /*17cd0*/  F2FP.BF16.PACK_AB R46, R124, R126 ;  /* 0x0000007e7c2e723e */ /* 0x000fe200000010ff */
[--C-:B------:R-:W-:Y:S01]  /*17ce0*/  FFMA.FTZ R164, R164, c[0x0][0x23c], -R199.reuse ;  /* 0x00008f00a4a47a23 */ /* 0x100fe200000108c7 */
[----:B------:R-:W-:Y:S01]  /*17cf0*/  F2FP.BF16.PACK_AB R47, R122, R123 ;  /* 0x0000007b7a2f723e */ /* 0x000fe200000010ff */
[--C-:B------:R-:W-:Y:S01]  /*17d00*/  FFMA.FTZ R166, R166, c[0x0][0x23c], -R199.reuse ;  /* 0x00008f00a6a67a23 */ /* 0x100fe200000108c7 */
[----:B-1----:R-:W-:Y:S01]  /*17d10*/  F2FP.BF16.PACK_AB R50, R114, R120 ;  /* 0x000000787232723e */ /* 0x002fe200000010ff */
[----:B------:R-:W-:Y:S01]  /*17d20*/  FFMA.FTZ R199, R41, c[0x0][0x23c], -R199 ;  /* 0x00008f0029c77a23 */ /* 0x000fe200000108c7 */
[----:B------:R-:W-:Y:S01]  /*17d30*/  F2FP.BF16.PACK_AB R51, R112, R117 ;  /* 0x000000757033723e */ /* 0x000fe200000010ff */
[----:B------:R-:W-:Y:S02]  /*17d40*/  FFMA.FTZ R200, R129, c[0x0][0x23c], -R200 ;  /* 0x00008f0081c87a23 */ /* 0x000fe400000108c8 */
[----:B------:R-:W1:Y:S01]  /*17d50*/  MUFU.EX2 R103, R103 ;  /* 0x0000006700677308 */ /* 0x000e620000000800 */
[-C--:B-----5:R-:W-:Y:S03]  /*17d60*/  HMMA.16816.F32.BF16 R4, R44, R52.reuse, R4 ;  /* 0x000000342c04723c */ /* 0x0a0fe60000041804 */
[----:B------:R-:W-:Y:S02]  /*17d70*/  FFMA.FTZ R196, R37, R233, R196 ;  /* 0x000000e925c47223 */ /* 0x000fe400000100c4 */
[----:B------:R-:W-:Y:S02]  /*17d80*/  FFMA.FTZ R191, R38, R240, R191 ;  /* 0x000000f026bf7223 */ /* 0x000fe400000100bf */
[----:B------:R-:W-:Y:S01]  /*17d90*/  FADD.FTZ R196, R185, R196 ;  /* 0x000000c4b9c47221 */ /* 0x000fe20000010000 */
[C---:B------:R-:W-:Y:S01]  /*17da0*/  HMMA.16816.F32.BF16 R8, R48.reuse, R52, R8 ;  /* 0x000000343008723c */ /* 0x040fe20000041808 */
[----:B------:R-:W-:Y:S03]  /*17db0*/  MUFU.EX2 R101, R101 ;  /* 0x0000006500657308 */ /* 0x000fe60000000800 */
[----:B------:R-:W-:Y:S02]  /*17dc0*/  FADD.FTZ R196, R177, R196 ;  /* 0x000000c4b1c47221 */ /* 0x000fe40000010000 */
[----:B------:R-:W-:Y:S02]  /*17dd0*/  FADD.FTZ R191, R182, R191 ;  /* 0x000000bfb6bf7221 */ /* 0x000fe40000010000 */
[-C--:B------:R-:W-:Y:S03]  /*17de0*/  HMMA.16816.F32.BF16 R12, R48, R54.reuse, R12 ;  /* 0x00000036300c723c */ /* 0x080fe6000004180c */
[----:B------:R-:W5:Y:S01]  /*17df0*/  MUFU.EX2 R98, R98 ;  /* 0x0000006200627308 */ /* 0x000f620000000800 */
[----:B------:R-:W-:Y:S02]  /*17e00*/  FADD.FTZ R39, R176, R196 ;  /* 0x000000c4b0277221 */ /* 0x000fe40000010000 */
[----:B------:R-:W-:Y:S02]  /*17e10*/  FADD.FTZ R191, R186, R191 ;  /* 0x000000bfbabf7221 */ /* 0x000fe40000010000 */
[C---:B------:R-:W-:Y:S01]  /*17e20*/  HMMA.16816.F32.BF16 R16, R44.reuse, R54, R16 ;  /* 0x000000362c10723c */ /* 0x040fe20000041810 */
[----:B------:R-:W4:Y:S03]  /*17e30*/  LDSM.16.MT88.4 R52, [R211+0x4800] ;  /* 0x00480000d334783b */ /* 0x000f260000004200 */
[----:B------:R-:W-:Y:S01]  /*17e40*/  FADD.FTZ R39, R42, R39 ;  /* 0x000000272a277221 */ /* 0x000fe20000010000 */
[----:B------:R-:W1:Y:S01]  /*17e50*/  MUFU.EX2 R96, R96 ;  /* 0x0000006000607308 */ /* 0x000e620000000800 */
[----:B------:R-:W-:Y:S02]  /*17e60*/  FADD.FTZ R191, R178, R191 ;  /* 0x000000bfb2bf7221 */ /* 0x000fe40000010000 */
[-C--:B------:R-:W-:Y:S04]  /*17e70*/  HMMA.16816.F32.BF16 R20, R44, R56.reuse, R20 ;  /* 0x000000382c14723c */ /* 0x080fe80000041814 */
[----:B------:R-:W-:Y:S02]  /*17e80*/  FADD.FTZ R192, R184, R192 ;  /* 0x000000c0b8c07221 */ /* 0x000fe40000010000 */
[----:B------:R-:W-:Y:S01]  /*17e90*/  FADD.FTZ R197, R172, R197 ;  /* 0x000000c5acc57221 */ /* 0x000fe20000010000 */
[----:B------:R-:W-:Y:S01]  /*17ea0*/  MUFU.EX2 R95, R95 ;  /* 0x0000005f005f7308 */ /* 0x000fe20000000800 */
[C---:B------:R-:W-:Y:S04]  /*17eb0*/  HMMA.16816.F32.BF16 R24, R48.reuse, R56, R24 ;  /* 0x000000383018723c */ /* 0x040fe80000041818 */
[----:B------:R-:W-:Y:S02]  /*17ec0*/  FADD.FTZ R192, R181, R192 ;  /* 0x000000c0b5c07221 */ /* 0x000fe40000010000 */
[----:B------:R-:W-:Y:S02]  /*17ed0*/  FADD.FTZ R171, R171, R197 ;  /* 0x000000c5abab7221 */ /* 0x000fe40000010000 */
[-C--:B------:R-:W-:Y:S01]  /*17ee0*/  HMMA.16816.F32.BF16 R28, R48, R58.reuse, R28 ;  /* 0x0000003a301c723c */ /* 0x080fe2000004181c */
[----:B------:R-:W4:Y:S03]  /*17ef0*/  MUFU.EX2 R94, R94 ;  /* 0x0000005e005e7308 */ /* 0x000f260000000800 */
[----:B------:R-:W-:Y:S02]  /*17f00*/  FADD.FTZ R192, R174, R192 ;  /* 0x000000c0aec07221 */ /* 0x000fe40000010000 */
[----:B------:R-:W-:Y:S01]  /*17f10*/  FADD.FTZ R125, R125, R39 ;  /* 0x000000277d7d7221 */ /* 0x000fe20000010000 */
[----:B--2---:R-:W-:Y:S01]  /*17f20*/  F2FP.BF16.PACK_AB R48, R105, R113 ;  /* 0x000000716930723e */ /* 0x004fe200000010ff */
[----:B------:R-:W-:Y:S01]  /*17f30*/  HMMA.16816.F32.BF16 R32, R44, R58, R32 ;  /* 0x0000003a2c20723c */ /* 0x000fe20000041820 */
[----:B------:R-:W2:Y:S02]  /*17f40*/  LDSM.16.MT88.4 R56, [R212+0x4c00] ;  /* 0x004c0000d438783b */ /* 0x000ea40000004200 */
[----:B------:R-:W2:Y:S01]  /*17f50*/  MUFU.EX2 R93, R93 ;  /* 0x0000005d005d7308 */ /* 0x000ea20000000800 */
[----:B---3--:R-:W-:Y:S01]  /*17f60*/  F2FP.BF16.PACK_AB R50, R99, R104 ;  /* 0x000000686332723e */ /* 0x008fe200000010ff */
[----:B------:R-:W-:Y:S01]  /*17f70*/  FADD.FTZ R192, R180, R192 ;  /* 0x000000c0b4c07221 */ /* 0x000fe20000010000 */
[----:B-1----:R-:W-:Y:S01]  /*17f80*/  F2FP.BF16.PACK_AB R49, R103, R111 ;  /* 0x0000006f6731723e */ /* 0x002fe200000010ff */
[----:B------:R-:W-:Y:S01]  /*17f90*/  FADD.FTZ R171, R123, R171 ;  /* 0x000000ab7bab7221 */ /* 0x000fe20000010000 */
[----:B------:R-:W-:Y:S01]  /*17fa0*/  F2FP.BF16.PACK_AB R44, R109, R116 ;  /* 0x000000746d2c723e */ /* 0x000fe200000010ff */
[----:B------:R-:W-:Y:S03]  /*17fb0*/  FADD.FTZ R173, R173, R192 ;  /* 0x000000c0adad7221 */ /* 0x000fe60000010000 */
[----:B------:R-:W-:Y:S01]  /*17fc0*/  F2FP.BF16.PACK_AB R45, R107, R115 ;  /* 0x000000736b2d723e */ /* 0x000fe200000010ff */
[----:B------:R-:W1:Y:S01]  /*17fd0*/  MUFU.EX2 R90, R90 ;  /* 0x0000005a005a7308 */ /* 0x000e620000000800 */
[----:B------:R-:W-:Y:S01]  /*17fe0*/  F2FP.BF16.PACK_AB R46, R102, R108 ;  /* 0x0000006c662e723e */ /* 0x000fe200000010ff */
[----:B------:R-:W-:Y:S01]  /*17ff0*/  FADD.FTZ R173, R126, R173 ;  /* 0x000000ad7ead7221 */ /* 0x000fe20000010000 */
[----:B------:R-:W-:Y:S01]  /*18000*/  F2FP.BF16.PACK_AB R47, R100, R106 ;  /* 0x0000006a642f723e */ /* 0x000fe200000010ff */
[----:B------:R-:W-:Y:S01]  /*18010*/  FADD.FTZ R125, R117, R125 ;  /* 0x0000007d757d7221 */ /* 0x000fe20000010000 */
[----:B-----5:R-:W-:Y:S01]  /*18020*/  F2FP.BF16.PACK_AB R51, R98, R101 ;  /* 0x000000656233723e */ /* 0x020fe200000010ff */
[----:B------:R-:W-:Y:S02]  /*18030*/  FADD.FTZ R173, R124, R173 ;  /* 0x000000ad7cad7221 */ /* 0x000fe40000010000 */
[----:B------:R-:W-:Y:S02]  /*18040*/  FADD.FTZ R171, R122, R171 ;  /* 0x000000ab7aab7221 */ /* 0x000fe40000010000 */
[----:B------:R-:W3:Y:S01]  /*18050*/  MUFU.EX2 R83, R83 ;  /* 0x0000005300537308 */ /* 0x000ee20000000800 */
[-C--:B----4-:R-:W-:Y:S03]  /*18060*/  HMMA.16816.F32.BF16 R4, R44, R60.reuse, R4 ;  /* 0x0000003c2c04723c */ /* 0x090fe60000041804 */
[----:B------:R-:W-:Y:S02]  /*18070*/  FADD.FTZ R125, R112, R125 ;  /* 0x0000007d707d7221 */ /* 0x000fe40000010000 */
[----:B------:R-:W-:Y:S02]  /*18080*/  FADD.FTZ R173, R116, R173 ;  /* 0x000000ad74ad7221 */ /* 0x000fe40000010000 */
[----:B------:R-:W-:Y:S01]  /*18090*/  FADD.FTZ R171, R115, R171 ;  /* 0x000000ab73ab7221 */ /* 0x000fe20000010000 */
[C---:B------:R-:W-:Y:S01]  /*180a0*/  HMMA.16816.F32.BF16 R8, R48.reuse, R60, R8 ;  /* 0x0000003c3008723c */ /* 0x040fe20000041808 */
[----:B------:R-:W-:Y:S03]  /*180b0*/  MUFU.EX2 R88, R88 ;  /* 0x0000005800587308 */ /* 0x000fe60000000800 */
[----:B------:R-:W-:Y:S02]  /*180c0*/  FADD.FTZ R125, R111, R125 ;  /* 0x0000007d6f7d7221 */ /* 0x000fe40000010000 */
[----:B------:R-:W-:Y:S02]  /*180d0*/  FADD.FTZ R173, R109, R173 ;  /* 0x000000ad6dad7221 */ /* 0x000fe40000010000 */
[-C--:B------:R-:W-:Y:S03]  /*180e0*/  HMMA.16816.F32.BF16 R12, R48, R62.reuse, R12 ;  /* 0x0000003e300c723c */ /* 0x080fe6000004180c */
[----:B------:R-:W4:Y:S01]  /*180f0*/  MUFU.EX2 R81, R81 ;  /* 0x0000005100517308 */ /* 0x000f220000000800 */
[----:B------:R-:W-:Y:S02]  /*18100*/  FADD.FTZ R171, R107, R171 ;  /* 0x000000ab6bab7221 */ /* 0x000fe40000010000 */
[----:B------:R-:W-:Y:S02]  /*18110*/  FADD.FTZ R125, R103, R125 ;  /* 0x0000007d677d7221 */ /* 0x000fe40000010000 */
[C---:B------:R-:W-:Y:S01]  /*18120*/  HMMA.16816.F32.BF16 R16, R44.reuse, R62, R16 ;  /* 0x0000003e2c10723c */ /* 0x040fe20000041810 */
[----:B------:R-:W5:Y:S03]  /*18130*/  LDSM.16.MT88.4 R60, [R211+0x4c00] ;  /* 0x004c0000d33c783b */ /* 0x000f660000004200 */
[----:B------:R-:W-:Y:S01]  /*18140*/  FADD.FTZ R108, R108, R173 ;  /* 0x000000ad6c6c7221 */ /* 0x000fe20000010000 */
[----:B------:R-:W-:Y:S01]  /*18150*/  MUFU.EX2 R92, R92 ;  /* 0x0000005c005c7308 */ /* 0x000fe20000000800 */
[----:B------:R-:W-:Y:S02]  /*18160*/  FADD.FTZ R106, R106, R171 ;  /* 0x000000ab6a6a7221 */ /* 0x000fe40000010000 */
[-C--:B------:R-:W-:Y:S04]  /*18170*/  HMMA.16816.F32.BF16 R20, R44, R52.reuse, R20 ;  /* 0x000000342c14723c */ /* 0x080fe80000041814 */
[----:B------:R-:W-:Y:S02]  /*18180*/  FADD.FTZ R125, R101, R125 ;  /* 0x0000007d657d7221 */ /* 0x000fe40000010000 */
[----:B------:R-:W-:Y:S01]  /*18190*/  FADD.FTZ R108, R102, R108 ;  /* 0x0000006c666c7221 */ /* 0x000fe20000010000 */
[----:B------:R-:W1:Y:S01]  /*181a0*/  MUFU.EX2 R87, R87 ;  /* 0x0000005700577308 */ /* 0x000e620000000800 */
[C---:B------:R-:W-:Y:S04]  /*181b0*/  HMMA.16816.F32.BF16 R24, R48.reuse, R52, R24 ;  /* 0x000000343018723c */ /* 0x040fe80000041818 */
[----:B------:R-:W-:Y:S02]  /*181c0*/  FADD.FTZ R106, R100, R106 ;  /* 0x0000006a646a7221 */ /* 0x000fe40000010000 */
[----:B------:R-:W-:Y:S02]  /*181d0*/  FADD.FTZ R125, R98, R125 ;  /* 0x0000007d627d7221 */ /* 0x000fe40000010000 */
[-C--:B------:R-:W-:Y:S01]  /*181e0*/  HMMA.16816.F32.BF16 R28, R48, R54.reuse, R28 ;  /* 0x00000036301c723c */ /* 0x080fe2000004181c */
[----:B------:R-:W-:Y:S03]  /*181f0*/  MUFU.EX2 R86, R86 ;  /* 0x0000005600567308 */ /* 0x000fe60000000800 */
[----:B------:R-:W-:Y:S02]  /*18200*/  FADD.FTZ R108, R96, R108 ;  /* 0x0000006c606c7221 */ /* 0x000fe40000010000 */
[----:B------:R-:W-:Y:S02]  /*18210*/  FADD.FTZ R106, R94, R106 ;  /* 0x0000006a5e6a7221 */ /* 0x000fe40000010000 */
[----:B------:R-:W-:Y:S01]  /*18220*/  HMMA.16816.F32.BF16 R32, R44, R54, R32 ;  /* 0x000000362c20723c */ /* 0x000fe20000041820 */
[----:B------:R-:W5:Y:S02]  /*18230*/  LDSM.16.MT88.4 R52, [R212+0x5000] ;  /* 0x00500000d434783b */ /* 0x000f640000004200 */
[----:B------:R-:W4:Y:S01]  /*18240*/  MUFU.EX2 R79, R79 ;  /* 0x0000004f004f7308 */ /* 0x000f220000000800 */
[----:B------:R-:W-:Y:S02]  /*18250*/  FADD.FTZ R108, R95, R108 ;  /* 0x0000006c5f6c7221 */ /* 0x000fe40000010000 */
[----:B--2---:R-:W-:Y:S01]  /*18260*/  FADD.FTZ R106, R93, R106 ;  /* 0x0000006a5d6a7221 */ /* 0x004fe20000010000 */
[----:B------:R-:W-:Y:S01]  /*18270*/  F2FP.BF16.PACK_AB R44, R95, R96 ;  /* 0x000000605f2c723e */ /* 0x000fe200000010ff */
[----:B-1----:R-:W-:Y:S01]  /*18280*/  FADD.FTZ R108, R90, R108 ;  /* 0x0000006c5a6c7221 */ /* 0x002fe20000010000 */
[----:B------:R-:W-:Y:S03]  /*18290*/  F2FP.BF16.PACK_AB R45, R93, R94 ;  /* 0x0000005e5d2d723e */ /* 0x000fe600000010ff */
[----:B---3--:R-:W-:Y:S01]  /*182a0*/  F2FP.BF16.PACK_AB R46, R83, R90 ;  /* 0x0000005a532e723e */ /* 0x008fe200000010ff */
[----:B------:R-:W1:Y:S01]  /*182b0*/  MUFU.EX2 R91, R91 ;  /* 0x0000005b005b7308 */ /* 0x000e620000000800 */
[----:B----4-:R-:W-:Y:S01]  /*182c0*/  F2FP.BF16.PACK_AB R47, R81, R88 ;  /* 0x00000058512f723e */ /* 0x010fe200000010ff */
[----:B------:R-:W-:Y:S01]  /*182d0*/  FADD.FTZ R106, R88, R106 ;  /* 0x0000006a586a7221 */ /* 0x000fe20000010000 */
[----:B------:R-:W-:Y:S01]  /*182e0*/  F2FP.BF16.PACK_AB R48, R87, R92 ;  /* 0x0000005c5730723e */ /* 0x000fe200000010ff */
[----:B------:R-:W-:Y:S02]  /*182f0*/  FADD.FTZ R108, R83, R108 ;  /* 0x0000006c536c7221 */ /* 0x000fe40000010000 */
[----:B------:R-:W-:Y:S02]  /*18300*/  FADD.FTZ R106, R81, R106 ;  /* 0x0000006a516a7221 */ /* 0x000fe40000010000 */
[-C--:B------:R-:W-:Y:S02]  /*18310*/  HMMA.16816.F32.BF16 R4, R44, R56.reuse, R4 ;  /* 0x000000382c04723c */ /* 0x080fe40000041804 */
[----:B------:R-:W2:Y:S01]  /*18320*/  MUFU.EX2 R85, R85 ;  /* 0x0000005500557308 */ /* 0x000ea20000000800 */
[----:B------:R-:W-:Y:S09]  /*18330*/  F2FP.BF16.PACK_AB R50, R79, R86 ;  /* 0x000000564f32723e */ /* 0x000ff200000010ff */
[----:B------:R-:W3:Y:S01]  /*18340*/  MUFU.EX2 R84, R84 ;  /* 0x0000005400547308 */ /* 0x000ee20000000800 */
[----:B-1----:R-:W-:Y:S09]  /*18350*/  FADD.FTZ R125, R91, R125 ;  /* 0x0000007d5b7d7221 */ /* 0x002ff20000010000 */
[----:B------:R-:W1:Y:S01]  /*18360*/  MUFU.EX2 R77, R77 ;  /* 0x0000004d004d7308 */ /* 0x000e620000000800 */
[C---:B--2---:R-:W-:Y:S01]  /*18370*/  F2FP.BF16.PACK_AB R49, R85.reuse, R91 ;  /* 0x0000005b5531723e */ /* 0x044fe200000010ff */
[----:B------:R-:W-:Y:S08]  /*18380*/  FADD.FTZ R125, R85, R125 ;  /* 0x0000007d557d7221 */ /* 0x000ff00000010000 */
[----:B------:R-:W-:Y:S01]  /*18390*/  MUFU.EX2 R82, R82 ;  /* 0x0000005200527308 */ /* 0x000fe20000000800 */
[----:B---3--:R-:W-:Y:S09]  /*183a0*/  FADD.FTZ R125, R84, R125 ;  /* 0x0000007d547d7221 */ /* 0x008ff20000010000 */
[----:B------:R-:W2:Y:S01]  /*183b0*/  MUFU.EX2 R75, R75 ;  /* 0x0000004b004b7308 */ /* 0x000ea20000000800 */
[C---:B-1----:R-:W-:Y:S01]  /*183c0*/  F2FP.BF16.PACK_AB R51, R77.reuse, R84 ;  /* 0x000000544d33723e */ /* 0x042fe200000010ff */
[----:B------:R-:W-:Y:S08]  /*183d0*/  FADD.FTZ R125, R77, R125 ;  /* 0x0000007d4d7d7221 */ /* 0x000ff00000010000 */
[----:B------:R-:W-:Y:S01]  /*183e0*/  MUFU.EX2 R80, R80 ;  /* 0x0000005000507308 */ /* 0x000fe20000000800 */
[C---:B------:R-:W-:Y:S07]  /*183f0*/  HMMA.16816.F32.BF16 R8, R48.reuse, R56, R8 ;  /* 0x000000383008723c */ /* 0x040fee0000041808 */
[--C-:B------:R-:W-:Y:S01]  /*18400*/  FFMA.FTZ R56, R162, c[0x0][0x23c], -R201.reuse ;  /* 0x00008f00a2387a23 */ /* 0x100fe200000108c9 */
[-C--:B------:R-:W-:Y:S01]  /*18410*/  HMMA.16816.F32.BF16 R12, R48, R58.reuse, R12 ;  /* 0x0000003a300c723c */ /* 0x080fe2000004180c */
[----:B------:R-:W1:Y:S07]  /*18420*/  MUFU.EX2 R74, R74 ;  /* 0x0000004a004a7308 */ /* 0x000e6e0000000800 */
[C---:B------:R-:W-:Y:S03]  /*18430*/  HMMA.16816.F32.BF16 R16, R44.reuse, R58, R16 ;  /* 0x0000003a2c10723c */ /* 0x040fe60000041810 */
[----:B------:R3:W-:Y:S05]  /*18440*/  MUFU.EX2 R132, R56 ;  /* 0x0000003800847308 */ /* 0x0007ea0000000800 */
[-C--:B-----5:R-:W-:Y:S05]  /*18450*/  HMMA.16816.F32.BF16 R20, R44, R60.reuse, R20 ;  /* 0x0000003c2c14723c */ /* 0x0a0fea0000041814 */
[----:B------:R-:W-:Y:S03]  /*18460*/  MUFU.EX2 R72, R72 ;  /* 0x0000004800487308 */ /* 0x000fe60000000800 */
[C---:B------:R-:W-:Y:S07]  /*18470*/  HMMA.16816.F32.BF16 R24, R48.reuse, R60, R24 ;  /* 0x0000003c3018723c */ /* 0x040fee0000041818 */
[----:B------:R-:W4:Y:S01]  /*18480*/  MUFU.EX2 R71, R71 ;  /* 0x0000004700477308 */ /* 0x000f220000000800 */
[-C--:B------:R-:W-:Y:S04]  /*18490*/  HMMA.16816.F32.BF16 R28, R48, R62.reuse, R28 ;  /* 0x0000003e301c723c */ /* 0x080fe8000004181c */
[--C-:B---3--:R-:W-:Y:S04]  /*184a0*/  FFMA.FTZ R56, R161, c[0x0][0x23c], -R201.reuse ;  /* 0x00008f00a1387a23 */ /* 0x108fe800000108c9 */
[----:B------:R-:W-:Y:S01]  /*184b0*/  HMMA.16816.F32.BF16 R32, R44, R62, R32 ;  /* 0x0000003e2c20723c */ /* 0x000fe20000041820 */
[----:B------:R3:W5:Y:S01]  /*184c0*/  MUFU.EX2 R133, R56 ;  /* 0x0000003800857308 */ /* 0x0007620000000800 */
[----:B------:R-:W-:Y:S05]  /*184d0*/  LDSM.16.MT88.4 R60, [R212+0x5400] ;  /* 0x00540000d43c783b */ /* 0x000fea0000004200 */
[C---:B--2---:R-:W-:Y:S01]  /*184e0*/  F2FP.BF16.PACK_AB R44, R75.reuse, R82 ;  /* 0x000000524b2c723e */ /* 0x044fe200000010ff */
[----:B------:R-:W-:Y:S01]  /*184f0*/  FADD.FTZ R82, R82, R108 ;  /* 0x0000006c52527221 */ /* 0x000fe20000010000 */
[----:B-1----:R-:W-:Y:S02]  /*18500*/  F2FP.BF16.PACK_AB R45, R74, R80 ;  /* 0x000000504a2d723e */ /* 0x002fe400000010ff */
[----:B------:R-:W1:Y:S01]  /*18510*/  MUFU.EX2 R70, R70 ;  /* 0x0000004600467308 */ /* 0x000e620000000800 */
[----:B------:R-:W-:Y:S02]  /*18520*/  FADD.FTZ R80, R80, R106 ;  /* 0x0000006a50507221 */ /* 0x000fe40000010000 */
[----:B------:R-:W-:Y:S01]  /*18530*/  FADD.FTZ R82, R75, R82 ;  /* 0x000000524b527221 */ /* 0x000fe20000010000 */
[C---:B----4-:R-:W-:Y:S01]  /*18540*/  F2FP.BF16.PACK_AB R46, R71.reuse, R72 ;  /* 0x00000048472e723e */ /* 0x050fe200000010ff */
[----:B------:R-:W-:Y:S02]  /*18550*/  FADD.FTZ R80, R74, R80 ;  /* 0x000000504a507221 */ /* 0x000fe40000010000 */
[----:B------:R-:W-:Y:S03]  /*18560*/  FADD.FTZ R82, R72, R82 ;  /* 0x0000005248527221 */ /* 0x000fe60000010000 */
[----:B------:R-:W2:Y:S01]  /*18570*/  MUFU.EX2 R69, R69 ;  /* 0x0000004500457308 */ /* 0x000ea20000000800 */
[----:B------:R-:W-:Y:S02]  /*18580*/  FADD.FTZ R82, R71, R82 ;  /* 0x0000005247527221 */ /* 0x000fe40000010000 */
[----:B---3--:R-:W-:Y:S02]  /*18590*/  FFMA.FTZ R56, R160, c[0x0][0x23c], -R201 ;  /* 0x00008f00a0387a23 */ /* 0x008fe400000108c9 */
[----:B-----5:R-:W-:Y:S02]  /*185a0*/  IMAD.MOV.U32 R129, RZ, RZ, R133 ;  /* 0x000000ffff817224 */ /* 0x020fe400078e0085 */
[----:B------:R-:W-:Y:S03]  /*185b0*/  FFMA.FTZ R201, R187, c[0x0][0x23c], -R201 ;  /* 0x00008f00bbc97a23 */ /* 0x000fe600000108c9 */
[----:B------:R3:W-:Y:S01]  /*185c0*/  MUFU.EX2 R134, R56 ;  /* 0x0000003800867308 */ /* 0x0007e20000000800 */
[----:B-1----:R-:W-:Y:S09]  /*185d0*/  FADD.FTZ R80, R70, R80 ;  /* 0x0000005046507221 */ /* 0x002ff20000010000 */
[----:B------:R-:W-:Y:S01]  /*185e0*/  MUFU.EX2 R78, R78 ;  /* 0x0000004e004e7308 */ /* 0x000fe20000000800 */
[C---:B--2---:R-:W-:Y:S01]  /*185f0*/  F2FP.BF16.PACK_AB R47, R69.reuse, R70 ;  /* 0x00000046452f723e */ /* 0x044fe200000010ff */
[----:B------:R-:W-:Y:S08]  /*18600*/  FADD.FTZ R80, R69, R80 ;  /* 0x0000005045507221 */ /* 0x000ff00000010000 */
[----:B------:R-:W1:Y:S01]  /*18610*/  MUFU.EX2 R68, R68 ;  /* 0x0000004400447308 */ /* 0x000e620000000800 */
[-C--:B------:R-:W-:Y:S01]  /*18620*/  HMMA.16816.F32.BF16 R4, R44, R52.reuse, R4 ;  /* 0x000000342c04723c */ /* 0x080fe20000041804 */
[----:B---3--:R-:W2:Y:S08]  /*18630*/  LDSM.16.MT88.4 R56, [R211+0x5000] ;  /* 0x00500000d338783b */ /* 0x008eb00000004200 */
[----:B------:R-:W-:Y:S10]  /*18640*/  MUFU.EX2 R67, R67 ;  /* 0x0000004300437308 */ /* 0x000ff40000000800 */
[----:B------:R-:W3:Y:S01]  /*18650*/  MUFU.EX2 R66, R66 ;  /* 0x0000004200427308 */ /* 0x000ee20000000800 */
[----:B-1----:R-:W-:Y:S09]  /*18660*/  F2FP.BF16.PACK_AB R48, R68, R78 ;  /* 0x0000004e4430723e */ /* 0x002ff200000010ff */
[----:B------:R-:W1:Y:S10]  /*18670*/  MUFU.EX2 R73, R73 ;  /* 0x0000004900497308 */ /* 0x000e740000000800 */
[----:B------:R-:W4:Y:S01]  /*18680*/  MUFU.EX2 R65, R65 ;  /* 0x0000004100417308 */ /* 0x000f220000000800 */
[----:B---3--:R-:W-:Y:S09]  /*18690*/  F2FP.BF16.PACK_AB R50, R66, R67 ;  /* 0x000000434232723e */ /* 0x008ff200000010ff */
[----:B------:R-:W3:Y:S01]  /*186a0*/  MUFU.EX2 R64, R64 ;  /* 0x0000004000407308 */ /* 0x000ee20000000800 */
[----:B-1----:R-:W-:Y:S09]  /*186b0*/  FADD.FTZ R125, R73, R125 ;  /* 0x0000007d497d7221 */ /* 0x002ff20000010000 */
[----:B------:R-:W1:Y:S01]  /*186c0*/  MUFU.EX2 R76, R76 ;  /* 0x0000004c004c7308 */ /* 0x000e620000000800 */
[C---:B----4-:R-:W-:Y:S01]  /*186d0*/  F2FP.BF16.PACK_AB R49, R65.reuse, R73 ;  /* 0x000000494131723e */ /* 0x050fe200000010ff */
[----:B------:R-:W-:Y:S08]  /*186e0*/  FADD.FTZ R125, R65, R125 ;  /* 0x0000007d417d7221 */ /* 0x000ff00000010000 */
[----:B------:R-:W4:Y:S01]  /*186f0*/  MUFU.EX2 R89, R89 ;  /* 0x0000005900597308 */ /* 0x000f220000000800 */
[----:B---3--:R-:W-:Y:S09]  /*18700*/  FADD.FTZ R125, R64, R125 ;  /* 0x0000007d407d7221 */ /* 0x008ff20000010000 */
[----:B------:R-:W3:Y:S01]  /*18710*/  MUFU.EX2 R97, R97 ;  /* 0x0000006100617308 */ /* 0x000ee20000000800 */
[C---:B-1----:R-:W-:Y:S01]  /*18720*/  F2FP.BF16.PACK_AB R51, R76.reuse, R64 ;  /* 0x000000404c33723e */ /* 0x042fe200000010ff */
[----:B------:R-:W-:Y:S08]  /*18730*/  FADD.FTZ R125, R76, R125 ;  /* 0x0000007d4c7d7221 */ /* 0x000ff00000010000 */
[----:B------:R-:W1:Y:S01]  /*18740*/  MUFU.EX2 R110, R110 ;  /* 0x0000006e006e7308 */ /* 0x000e620000000800 */
[C---:B------:R-:W-:Y:S04]  /*18750*/  HMMA.16816.F32.BF16 R8, R48.reuse, R52, R8 ;  /* 0x000000343008723c */ /* 0x040fe80000041808 */
[----:B----4-:R-:W-:Y:S04]  /*18760*/  FADD.FTZ R82, R89, R82 ;  /* 0x0000005259527221 */ /* 0x010fe80000010000 */
[-C--:B------:R-:W-:Y:S01]  /*18770*/  HMMA.16816.F32.BF16 R12, R48, R54.reuse, R12 ;  /* 0x00000036300c723c */ /* 0x080fe2000004180c */
[----:B------:R-:W4:Y:S03]  /*18780*/  MUFU.EX2 R121, R121 ;  /* 0x0000007900797308 */ /* 0x000f260000000800 */
[----:B---3--:R-:W-:Y:S04]  /*18790*/  FADD.FTZ R82, R97, R82 ;  /* 0x0000005261527221 */ /* 0x008fe80000010000 */
[C---:B------:R-:W-:Y:S01]  /*187a0*/  HMMA.16816.F32.BF16 R16, R44.reuse, R54, R16 ;  /* 0x000000362c10723c */ /* 0x040fe20000041810 */
[----:B------:R-:W3:Y:S02]  /*187b0*/  LDSM.16.MT88.4 R52, [R211+0x5400] ;  /* 0x00540000d334783b */ /* 0x000ee40000004200 */
[----:B------:R-:W5:Y:S01]  /*187c0*/  MUFU.EX2 R127, R127 ;  /* 0x0000007f007f7308 */ /* 0x000f620000000800 */
[----:B-1----:R-:W-:Y:S04]  /*187d0*/  FADD.FTZ R80, R110, R80 ;  /* 0x000000506e507221 */ /* 0x002fe80000010000 */
[-C--:B--2---:R-:W-:Y:S05]  /*187e0*/  HMMA.16816.F32.BF16 R20, R44, R56.reuse, R20 ;  /* 0x000000382c14723c */ /* 0x084fea0000041814 */
[----:B------:R-:W1:Y:S03]  /*187f0*/  MUFU.EX2 R140, R140 ;  /* 0x0000008c008c7308 */ /* 0x000e660000000800 */
[C---:B------:R-:W-:Y:S04]  /*18800*/  HMMA.16816.F32.BF16 R24, R48.reuse, R56, R24 ;  /* 0x000000383018723c */ /* 0x040fe80000041818 */
[----:B----4-:R-:W-:Y:S03]  /*18810*/  FADD.FTZ R80, R121, R80 ;  /* 0x0000005079507221 */ /* 0x010fe60000010000 */
[----:B------:R-:W2:Y:S01]  /*18820*/  MUFU.EX2 R141, R141 ;  /* 0x0000008d008d7308 */ /* 0x000ea20000000800 */
[-C--:B------:R-:W-:Y:S04]  /*18830*/  HMMA.16816.F32.BF16 R28, R48, R58.reuse, R28 ;  /* 0x0000003a301c723c */ /* 0x080fe8000004181c */
[----:B-----5:R-:W-:Y:S04]  /*18840*/  FADD.FTZ R82, R127, R82 ;  /* 0x000000527f527221 */ /* 0x020fe80000010000 */
[----:B------:R-:W-:Y:S01]  /*18850*/  HMMA.16816.F32.BF16 R32, R44, R58, R32 ;  /* 0x0000003a2c20723c */ /* 0x000fe20000041820 */
[----:B------:R-:W4:Y:S01]  /*18860*/  MUFU.EX2 R142, R142 ;  /* 0x0000008e008e7308 */ /* 0x000f220000000800 */
[----:B------:R-:W5:Y:S02]  /*18870*/  LDSM.16.MT88.4 R56, [R212+0x5800] ;  /* 0x00580000d438783b */ /* 0x000f640000004200 */
[C---:B-1----:R-:W-:Y:S03]  /*18880*/  FADD.FTZ R82, R140.reuse, R82 ;  /* 0x000000528c527221 */ /* 0x042fe60000010000 */
[----:B------:R-:W-:Y:S02]  /*18890*/  F2FP.BF16.PACK_AB R44, R97, R89 ;  /* 0x00000059612c723e */ /* 0x000fe400000010ff */
[----:B------:R-:W-:Y:S02]  /*188a0*/  F2FP.BF16.PACK_AB R45, R121, R110 ;  /* 0x0000006e792d723e */ /* 0x000fe400000010ff */
[----:B------:R-:W-:Y:S01]  /*188b0*/  MUFU.EX2 R143, R143 ;  /* 0x0000008f008f7308 */ /* 0x000fe20000000800 */
[----:B------:R-:W-:Y:S01]  /*188c0*/  F2FP.BF16.PACK_AB R46, R140, R127 ;  /* 0x0000007f8c2e723e */ /* 0x000fe200000010ff */
[----:B--2---:R-:W-:Y:S08]  /*188d0*/  FADD.FTZ R80, R141, R80 ;  /* 0x000000508d507221 */ /* 0x004ff00000010000 */
[----:B------:R-:W1:Y:S01]  /*188e0*/  MUFU.EX2 R144, R144 ;  /* 0x0000009000907308 */ /* 0x000e620000000800 */
[C---:B----4-:R-:W-:Y:S01]  /*188f0*/  F2FP.BF16.PACK_AB R47, R142.reuse, R141 ;  /* 0x0000008d8e2f723e */ /* 0x050fe200000010ff */
[----:B------:R-:W-:Y:S08]  /*18900*/  FADD.FTZ R80, R142, R80 ;  /* 0x000000508e507221 */ /* 0x000ff00000010000 */
[----:B------:R-:W-:Y:S01]  /*18910*/  MUFU.EX2 R145, R145 ;  /* 0x0000009100917308 */ /* 0x000fe20000000800 */
[-C--:B------:R-:W-:Y:S09]  /*18920*/  HMMA.16816.F32.BF16 R4, R44, R60.reuse, R4 ;  /* 0x0000003c2c04723c */ /* 0x080ff20000041804 */
[----:B------:R-:W2:Y:S03]  /*18930*/  MUFU.EX2 R146, R146 ;  /* 0x0000009200927308 */ /* 0x000ea60000000800 */
[----:B-1----:R-:W-:Y:S07]  /*18940*/  F2FP.BF16.PACK_AB R48, R144, R143 ;  /* 0x0000008f9030723e */ /* 0x002fee00000010ff */
[----:B------:R-:W1:Y:S10]  /*18950*/  MUFU.EX2 R147, R147 ;  /* 0x0000009300937308 */ /* 0x000e740000000800 */
[----:B------:R-:W4:Y:S01]  /*18960*/  MUFU.EX2 R164, R164 ;  /* 0x000000a400a47308 */ /* 0x000f220000000800 */
[----:B--2---:R-:W-:Y:S09]  /*18970*/  F2FP.BF16.PACK_AB R50, R146, R145 ;  /* 0x000000919232723e */ /* 0x004ff200000010ff */
[----:B------:R-:W2:Y:S01]  /*18980*/  MUFU.EX2 R165, R165 ;  /* 0x000000a500a57308 */ /* 0x000ea20000000800 */
[----:B-1----:R-:W-:Y:S09]  /*18990*/  FADD.FTZ R125, R147, R125 ;  /* 0x0000007d937d7221 */ /* 0x002ff20000010000 */
[----:B------:R-:W1:Y:S01]  /*189a0*/  MUFU.EX2 R166, R166 ;  /* 0x000000a600a67308 */ /* 0x000e620000000800 */
[C---:B----4-:R-:W-:Y:S01]  /*189b0*/  F2FP.BF16.PACK_AB R49, R164.reuse, R147 ;  /* 0x00000093a431723e */ /* 0x050fe200000010ff */
[----:B------:R-:W-:Y:S02]  /*189c0*/  FADD.FTZ R125, R164, R125 ;  /* 0x0000007da47d7221 */ /* 0x000fe40000010000 */
[----:B------:R-:W-:Y:S06]  /*189d0*/  IMAD.MOV.U32 R164, RZ, RZ, R0 ;  /* 0x000000ffffa47224 */ /* 0x000fec00078e0000 */
[----:B------:R-:W4:Y:S01]  /*189e0*/  MUFU.EX2 R167, R167 ;  /* 0x000000a700a77308 */ /* 0x000f220000000800 */
[----:B--2---:R-:W-:Y:S09]  /*189f0*/  FADD.FTZ R125, R165, R125 ;  /* 0x0000007da57d7221 */ /* 0x004ff20000010000 */
[----:B------:R-:W2:Y:S01]  /*18a00*/  MUFU.EX2 R251, R251 ;  /* 0x000000fb00fb7308 */ /* 0x000ea20000000800 */
[C---:B-1----:R-:W-:Y:S01]  /*18a10*/  F2FP.BF16.PACK_AB R51, R166.reuse, R165 ;  /* 0x000000a5a633723e */ /* 0x042fe200000010ff */
[----:B------:R-:W-:Y:S02]  /*18a20*/  FADD.FTZ R125, R166, R125 ;  /* 0x0000007da67d7221 */ /* 0x000fe40000010000 */
[----:B------:R-:W-:Y:S02]  /*18a30*/  IMAD.MOV.U32 R166, RZ, RZ, R3 ;  /* 0x000000ffffa67224 */ /* 0x000fe400078e0003 */
[----:B------:R-:W-:Y:S04]  /*18a40*/  IMAD.MOV.U32 R165, RZ, RZ, R2 ;  /* 0x000000ffffa57224 */ /* 0x000fe800078e0002 */
[----:B------:R-:W1:Y:S01]  /*18a50*/  MUFU.EX2 R250, R250 ;  /* 0x000000fa00fa7308 */ /* 0x000e620000000800 */
[C---:B------:R-:W-:Y:S04]  /*18a60*/  HMMA.16816.F32.BF16 R8, R48.reuse, R60, R8 ;  /* 0x0000003c3008723c */ /* 0x040fe80000041808 */
[----:B----4-:R-:W-:Y:S03]  /*18a70*/  FADD.FTZ R82, R167, R82 ;  /* 0x00000052a7527221 */ /* 0x010fe60000010000 */
[----:B------:R-:W-:Y:S01]  /*18a80*/  IMAD.MOV.U32 R61, RZ, RZ, R134 ;  /* 0x000000ffff3d7224 */ /* 0x000fe200078e0086 */
[-C--:B------:R-:W-:Y:S01]  /*18a90*/  HMMA.16816.F32.BF16 R12, R48, R62.reuse, R12 ;  /* 0x0000003e300c723c */ /* 0x080fe2000004180c */
[----:B------:R-:W4:Y:S03]  /*18aa0*/  MUFU.EX2 R248, R248 ;  /* 0x000000f800f87308 */ /* 0x000f260000000800 */
[----:B------:R-:W-:Y:S01]  /*18ab0*/  FFMA.FTZ R60, R130, c[0x0][0x23c], -R198 ;  /* 0x00008f00823c7a23 */ /* 0x000fe200000108c6 */
[----:B--2---:R-:W-:Y:S01]  /*18ac0*/  F2FP.BF16.PACK_AB R40, R251, R167 ;  /* 0x000000a7fb28723e */ /* 0x004fe200000010ff */
[----:B------:R-:W-:Y:S02]  /*18ad0*/  IMAD.MOV.U32 R130, RZ, RZ, R132 ;  /* 0x000000ffff827224 */ /* 0x000fe400078e0084 */
[C---:B------:R-:W-:Y:S03]  /*18ae0*/  HMMA.16816.F32.BF16 R16, R44.reuse, R62, R16 ;  /* 0x0000003e2c10723c */ /* 0x040fe60000041810 */
[----:B------:R-:W2:Y:S01]  /*18af0*/  MUFU.EX2 R247, R247 ;  /* 0x000000f700f77308 */ /* 0x000ea20000000800 */
[----:B------:R-:W-:Y:S02]  /*18b00*/  FFMA.FTZ R198, R131, c[0x0][0x23c], -R198 ;  /* 0x00008f0083c67a23 */ /* 0x000fe400000108c6 */
[----:B------:R-:W-:Y:S02]  /*18b10*/  FADD.FTZ R82, R251, R82 ;  /* 0x00000052fb527221 */ /* 0x000fe40000010000 */
[-C--:B---3--:R-:W-:Y:S04]  /*18b20*/  HMMA.16816.F32.BF16 R20, R44, R52.reuse, R20 ;  /* 0x000000342c14723c */ /* 0x088fe80000041814 */
[----:B-1----:R-:W-:Y:S01]  /*18b30*/  FADD.FTZ R80, R250, R80 ;  /* 0x00000050fa507221 */ /* 0x002fe20000010000 */
[----:B------:R-:W1:Y:S01]  /*18b40*/  MUFU.EX2 R246, R246 ;  /* 0x000000f600f67308 */ /* 0x000e620000000800 */
[----:B------:R-:W-:Y:S02]  /*18b50*/  IMAD.MOV.U32 R167, RZ, RZ, R36 ;  /* 0x000000ffffa77224 */ /* 0x000fe400078e0024 */
[C---:B------:R-:W-:Y:S04]  /*18b60*/  HMMA.16816.F32.BF16 R24, R48.reuse, R52, R24 ;  /* 0x000000343018723c */ /* 0x040fe80000041818 */
[C---:B----4-:R-:W-:Y:S01]  /*18b70*/  F2FP.BF16.PACK_AB R41, R248.reuse, R250 ;  /* 0x000000faf829723e */ /* 0x050fe200000010ff */
[----:B------:R-:W-:Y:S02]  /*18b80*/  FADD.FTZ R80, R248, R80 ;  /* 0x00000050f8507221 */ /* 0x000fe40000010000 */
[----:B------:R-:W3:Y:S01]  /*18b90*/  MUFU.EX2 R203, R203 ;  /* 0x000000cb00cb7308 */ /* 0x000ee20000000800 */
[-C--:B------:R-:W-:Y:S01]  /*18ba0*/  HMMA.16816.F32.BF16 R28, R48, R54.reuse, R28 ;  /* 0x00000036301c723c */ /* 0x080fe2000004181c */
[----:B------:R-:W4:Y:S03]  /*18bb0*/  LDSM.16.MT88.4 R48, [R211+0x5800] ;  /* 0x00580000d330783b */ /* 0x000f260000004200 */
[----:B------:R-:W-:Y:S02]  /*18bc0*/  FADD.FTZ R52, R170, R191 ;  /* 0x000000bfaa347221 */ /* 0x000fe40000010000 */
[----:B--2---:R-:W-:Y:S02]  /*18bd0*/  FADD.FTZ R82, R247, R82 ;  /* 0x00000052f7527221 */ /* 0x004fe40000010000 */
[----:B------:R-:W-:Y:S01]  /*18be0*/  FADD.FTZ R52, R43, R52 ;  /* 0x000000342b347221 */ /* 0x000fe20000010000 */
[----:B------:R-:W2:Y:S01]  /*18bf0*/  MUFU.EX2 R202, R202 ;  /* 0x000000ca00ca7308 */ /* 0x000ea20000000800 */
[----:B------:R-:W-:Y:S04]  /*18c00*/  HMMA.16816.F32.BF16 R32, R44, R54, R32 ;  /* 0x000000362c20723c */ /* 0x000fe80000041820 */
[----:B-1----:R-:W-:Y:S01]  /*18c10*/  F2FP.BF16.PACK_AB R42, R246, R247 ;  /* 0x000000f7f62a723e */ /* 0x002fe200000010ff */
[----:B------:R-:W-:Y:S02]  /*18c20*/  FADD.FTZ R52, R120, R52 ;  /* 0x0000003478347221 */ /* 0x000fe40000010000 */
[----:B------:R-:W-:Y:S01]  /*18c30*/  F2FP.BF16.PACK_AB R44, R129, R130 ;  /* 0x00000082812c723e */ /* 0x000fe200000010ff */
[----:B------:R-:W-:Y:S01]  /*18c40*/  FADD.FTZ R82, R246, R82 ;  /* 0x00000052f6527221 */ /* 0x000fe20000010000 */
[----:B------:R-:W1:Y:S03]  /*18c50*/  MUFU.EX2 R252, R252 ;  /* 0x000000fc00fc7308 */ /* 0x000e660000000800 */
[----:B------:R-:W-:Y:S02]  /*18c60*/  FADD.FTZ R52, R114, R52 ;  /* 0x0000003472347221 */ /* 0x000fe40000010000 */
[----:B---3--:R-:W-:Y:S02]  /*18c70*/  FADD.FTZ R80, R203, R80 ;  /* 0x00000050cb507221 */ /* 0x008fe40000010000 */
[----:B------:R-:W-:Y:S03]  /*18c80*/  FADD.FTZ R52, R113, R52 ;  /* 0x0000003471347221 */ /* 0x000fe60000010000 */
[----:B------:R-:W3:Y:S01]  /*18c90*/  MUFU.EX2 R249, R249 ;  /* 0x000000f900f97308 */ /* 0x000ee20000000800 */
[----:B------:R-:W-:Y:S01]  /*18ca0*/  FADD.FTZ R52, R105, R52 ;  /* 0x0000003469347221 */ /* 0x000fe20000010000 */
[----:B--2---:R-:W-:Y:S03]  /*18cb0*/  F2FP.BF16.PACK_AB R43, R202, R203 ;  /* 0x000000cbca2b723e */ /* 0x004fe600000010ff */
[----:B------:R-:W-:Y:S02]  /*18cc0*/  FADD.FTZ R104, R104, R52 ;  /* 0x0000003468687221 */ /* 0x000fe40000010000 */
[----:B------:R-:W-:Y:S02]  /*18cd0*/  FADD.FTZ R80, R202, R80 ;  /* 0x00000050ca507221 */ /* 0x000fe40000010000 */
[----:B------:R-:W-:Y:S01]  /*18ce0*/  FADD.FTZ R104, R99, R104 ;  /* 0x0000006863687221 */ /* 0x000fe20000010000 */
[----:B------:R-:W2:Y:S01]  /*18cf0*/  MUFU.EX2 R245, R245 ;  /* 0x000000f500f57308 */ /* 0x000ea20000000800 */
[-C--:B-----5:R-:W-:Y:S05]  /*18d00*/  HMMA.16816.F32.BF16 R4, R40, R56.reuse, R4 ;  /* 0x000000382804723c */ /* 0x0a0fea0000041804 */
[----:B-1----:R-:W-:Y:S01]  /*18d10*/  F2FP.BF16.PACK_AB R46, R252, R61 ;  /* 0x0000003dfc2e723e */ /* 0x002fe200000010ff */
[----:B------:R-:W-:Y:S03]  /*18d20*/  FADD.FTZ R104, R92, R104 ;  /* 0x000000685c687221 */ /* 0x000fe60000010000 */
[----:B------:R-:W1:Y:S03]  /*18d30*/  MUFU.EX2 R244, R244 ;  /* 0x000000f400f47308 */ /* 0x000e660000000800 */
[----:B------:R-:W-:Y:S02]  /*18d40*/  FADD.FTZ R104, R87, R104 ;  /* 0x0000006857687221 */ /* 0x000fe40000010000 */
[----:B---3--:R-:W-:Y:S02]  /*18d50*/  FADD.FTZ R125, R249, R125 ;  /* 0x0000007df97d7221 */ /* 0x008fe40000010000 */
[----:B------:R-:W-:Y:S03]  /*18d60*/  FADD.FTZ R104, R86, R104 ;  /* 0x0000006856687221 */ /* 0x000fe60000010000 */
[----:B------:R-:W3:Y:S01]  /*18d70*/  MUFU.EX2 R243, R243 ;  /* 0x000000f300f37308 */ /* 0x000ee20000000800 */
[----:B------:R-:W-:Y:S01]  /*18d80*/  FADD.FTZ R104, R79, R104 ;  /* 0x000000684f687221 */ /* 0x000fe20000010000 */
[C---:B--2---:R-:W-:Y:S03]  /*18d90*/  F2FP.BF16.PACK_AB R45, R245.reuse, R249 ;  /* 0x000000f9f52d723e */ /* 0x044fe600000010ff */
[----:B------:R-:W-:Y:S02]  /*18da0*/  FADD.FTZ R78, R78, R104 ;  /* 0x000000684e4e7221 */ /* 0x000fe40000010000 */
[----:B------:R-:W-:Y:S02]  /*18db0*/  FADD.FTZ R125, R245, R125 ;  /* 0x0000007df57d7221 */ /* 0x000fe40000010000 */
[----:B------:R-:W-:Y:S01]  /*18dc0*/  FADD.FTZ R78, R68, R78 ;  /* 0x0000004e444e7221 */ /* 0x000fe20000010000 */
[----:B------:R-:W2:Y:S03]  /*18dd0*/  MUFU.EX2 R169, R169 ;  /* 0x000000a900a97308 */ /* 0x000ea60000000800 */
[----:B------:R-:W-:Y:S02]  /*18de0*/  FADD.FTZ R78, R67, R78 ;  /* 0x0000004e434e7221 */ /* 0x000fe40000010000 */
[----:B-1----:R-:W-:Y:S02]  /*18df0*/  FADD.FTZ R125, R244, R125 ;  /* 0x0000007df47d7221 */ /* 0x002fe40000010000 */
[----:B------:R-:W-:Y:S03]  /*18e00*/  FADD.FTZ R78, R66, R78 ;  /* 0x0000004e424e7221 */ /* 0x000fe60000010000 */
[----:B------:R-:W1:Y:S01]  /*18e10*/  MUFU.EX2 R168, R168 ;  /* 0x000000a800a87308 */ /* 0x000e620000000800 */
[----:B------:R-:W-:Y:S01]  /*18e20*/  FADD.FTZ R78, R143, R78 ;  /* 0x0000004e8f4e7221 */ /* 0x000fe20000010000 */
[C---:B---3--:R-:W-:Y:S03]  /*18e30*/  F2FP.BF16.PACK_AB R47, R243.reuse, R244 ;  /* 0x000000f4f32f723e */ /* 0x048fe600000010ff */
[----:B------:R-:W-:Y:S02]  /*18e40*/  FADD.FTZ R78, R144, R78 ;  /* 0x0000004e904e7221 */ /* 0x000fe40000010000 */
[----:B------:R-:W-:Y:S02]  /*18e50*/  FADD.FTZ R125, R243, R125 ;  /* 0x0000007df37d7221 */ /* 0x000fe40000010000 */
[----:B------:R-:W-:Y:S01]  /*18e60*/  FADD.FTZ R78, R145, R78 ;  /* 0x0000004e914e7221 */ /* 0x000fe20000010000 */
[----:B------:R-:W3:Y:S01]  /*18e70*/  MUFU.EX2 R118, R118 ;  /* 0x0000007600767308 */ /* 0x000ee20000000800 */
[C---:B------:R-:W-:Y:S04]  /*18e80*/  HMMA.16816.F32.BF16 R8, R44.reuse, R56, R8 ;  /* 0x000000382c08723c */ /* 0x040fe80000041808 */
[----:B------:R-:W-:Y:S02]  /*18e90*/  FADD.FTZ R78, R146, R78 ;  /* 0x0000004e924e7221 */ /* 0x000fe40000010000 */
[----:B--2---:R-:W-:Y:S02]  /*18ea0*/  FADD.FTZ R82, R169, R82 ;  /* 0x00000052a9527221 */ /* 0x004fe40000010000 */
[-C--:B------:R-:W-:Y:S01]  /*18eb0*/  HMMA.16816.F32.BF16 R12, R44, R58.reuse, R12 ;  /* 0x0000003a2c0c723c */ /* 0x080fe2000004180c */
[----:B------:R-:W2:Y:S03]  /*18ec0*/  MUFU.EX2 R119, R119 ;  /* 0x0000007700777308 */ /* 0x000ea60000000800 */
[----:B------:R-:W-:Y:S01]  /*18ed0*/  FADD.FTZ R78, R130, R78 ;  /* 0x0000004e824e7221 */ /* 0x000fe20000010000 */
[C---:B-1----:R-:W-:Y:S01]  /*18ee0*/  F2FP.BF16.PACK_AB R132, R168.reuse, R169 ;  /* 0x000000a9a884723e */ /* 0x042fe200000010ff */
[----:B------:R-:W-:Y:S02]  /*18ef0*/  FADD.FTZ R82, R168, R82 ;  /* 0x00000052a8527221 */ /* 0x000fe40000010000 */
[C---:B------:R-:W-:Y:S03]  /*18f00*/  HMMA.16816.F32.BF16 R16, R40.reuse, R58, R16 ;  /* 0x0000003a2810723c */ /* 0x040fe60000041810 */
[----:B------:R-:W1:Y:S01]  /*18f10*/  MUFU.EX2 R128, R128 ;  /* 0x0000008000807308 */ /* 0x000e620000000800 */
[----:B------:R-:W-:Y:S02]  /*18f20*/  FADD.FTZ R78, R129, R78 ;  /* 0x0000004e814e7221 */ /* 0x000fe40000010000 */
[----:B---3--:R-:W-:Y:S02]  /*18f30*/  FADD.FTZ R80, R118, R80 ;  /* 0x0000005076507221 */ /* 0x008fe40000010000 */
[-C--:B----4-:R-:W-:Y:S04]  /*18f40*/  HMMA.16816.F32.BF16 R20, R40, R48.reuse, R20 ;  /* 0x000000302814723c */ /* 0x090fe80000041814 */
[----:B------:R-:W-:Y:S01]  /*18f50*/  FADD.FTZ R78, R61, R78 ;  /* 0x0000004e3d4e7221 */ /* 0x000fe20000010000 */
[----:B------:R-:W3:Y:S03]  /*18f60*/  MUFU.EX2 R200, R200 ;  /* 0x000000c800c87308 */ /* 0x000ee60000000800 */
[C---:B------:R-:W-:Y:S04]  /*18f70*/  HMMA.16816.F32.BF16 R24, R44.reuse, R48, R24 ;  /* 0x000000302c18723c */ /* 0x040fe80000041818 */
[C---:B--2---:R-:W-:Y:S01]  /*18f80*/  F2FP.BF16.PACK_AB R133, R119.reuse, R118 ;  /* 0x000000767785723e */ /* 0x044fe200000010ff */
[----:B------:R-:W-:Y:S02]  /*18f90*/  FADD.FTZ R78, R252, R78 ;  /* 0x0000004efc4e7221 */ /* 0x000fe40000010000 */
[----:B------:R-:W2:Y:S01]  /*18fa0*/  MUFU.EX2 R60, R60 ;  /* 0x0000003c003c7308 */ /* 0x000ea20000000800 */
[-C--:B------:R-:W-:Y:S04]  /*18fb0*/  HMMA.16816.F32.BF16 R28, R44, R50.reuse, R28 ;  /* 0x000000322c1c723c */ /* 0x080fe8000004181c */
[----:B------:R-:W-:Y:S02]  /*18fc0*/  FADD.FTZ R80, R119, R80 ;  /* 0x0000005077507221 */ /* 0x000fe40000010000 */
[----:B-1----:R-:W-:Y:S02]  /*18fd0*/  FADD.FTZ R82, R128, R82 ;  /* 0x0000005280527221 */ /* 0x002fe40000010000 */
[----:B------:R-:W-:Y:S01]  /*18fe0*/  HMMA.16816.F32.BF16 R32, R40, R50, R32 ;  /* 0x000000322820723c */ /* 0x000fe20000041820 */
[----:B------:R-:W1:Y:S01]  /*18ff0*/  MUFU.EX2 R198, R198 ;  /* 0x000000c600c67308 */ /* 0x000e620000000800 */
[----:B------:R-:W4:Y:S02]  /*19000*/  LDSM.16.MT88.4 R40, [R211+0x5c00] ;  /* 0x005c0000d328783b */ /* 0x000f240000004200 */
[C---:B---3--:R-:W-:Y:S01]  /*19010*/  F2FP.BF16.PACK_AB R134, R200.reuse, R128 ;  /* 0x00000080c886723e */ /* 0x048fe200000010ff */
[----:B------:R-:W-:Y:S06]  /*19020*/  FADD.FTZ R242, R200, R82 ;  /* 0x00000052c8f27221 */ /* 0x000fec0000010000 */
[----:B------:R-:W3:Y:S01]  /*19030*/  MUFU.EX2 R37, R190 ;  /* 0x000000be00257308 */ /* 0x000ee20000000800 */
[----:B--2---:R-:W-:Y:S09]  /*19040*/  FADD.FTZ R80, R60, R80 ;  /* 0x000000503c507221 */ /* 0x004ff20000010000 */
[----:B------:R-:W2:Y:S01]  /*19050*/  MUFU.EX2 R38, R189 ;  /* 0x000000bd00267308 */ /* 0x000ea20000000800 */
[C---:B-1----:R-:W-:Y:S01]  /*19060*/  F2FP.BF16.PACK_AB R135, R198.reuse, R60 ;  /* 0x0000003cc687723e */ /* 0x042fe200000010ff */
[----:B------:R-:W-:Y:S08]  /*19070*/  FADD.FTZ R241, R198, R80 ;  /* 0x00000050c6f17221 */ /* 0x000ff00000010000 */
[----:B------:R-:W1:Y:S01]  /*19080*/  MUFU.EX2 R39, R188 ;  /* 0x000000bc00277308 */ /* 0x000e620000000800 */
[-C--:B------:R-:W-:Y:S05]  /*19090*/  HMMA.16816.F32.BF16 R160, R132, R148.reuse, R4 ;  /* 0x0000009484a0723c */ /* 0x080fea0000041804 */
[----:B---3--:R-:W-:Y:S04]  /*190a0*/  FADD.FTZ R78, R37, R78 ;  /* 0x0000004e254e7221 */ /* 0x008fe80000010000 */
[----:B------:R-:W3:Y:S03]  /*190b0*/  MUFU.EX2 R201, R201 ;  /* 0x000000c900c97308 */ /* 0x000ee60000000800 */
[C---:B--2---:R-:W-:Y:S01]  /*190c0*/  F2FP.BF16.PACK_AB R136, R38.reuse, R37 ;  /* 0x000000252688723e */ /* 0x044fe200000010ff */
[----:B------:R-:W-:Y:S06]  /*190d0*/  FADD.FTZ R78, R38, R78 ;  /* 0x0000004e264e7221 */ /* 0x000fec0000010000 */
[----:B------:R-:W2:Y:S01]  /*190e0*/  MUFU.EX2 R195, R195 ;  /* 0x000000c300c37308 */ /* 0x000ea20000000800 */
[----:B-1----:R-:W-:Y:S09]  /*190f0*/  FADD.FTZ R78, R39, R78 ;  /* 0x0000004e274e7221 */ /* 0x002ff20000010000 */
[----:B------:R-:W1:Y:S01]  /*19100*/  MUFU.EX2 R194, R194 ;  /* 0x000000c200c27308 */ /* 0x000e620000000800 */
[C---:B---3--:R-:W-:Y:S01]  /*19110*/  F2FP.BF16.PACK_AB R138, R201.reuse, R39 ;  /* 0x00000027c98a723e */ /* 0x048fe200000010ff */
[----:B------:R-:W-:Y:S08]  /*19120*/  FADD.FTZ R240, R201, R78 ;  /* 0x0000004ec9f07221 */ /* 0x000ff00000010000 */
[----:B------:R-:W3:Y:S01]  /*19130*/  MUFU.EX2 R193, R193 ;  /* 0x000000c100c17308 */ /* 0x000ee20000000800 */
[----:B--2---:R-:W-:Y:S09]  /*19140*/  FADD.FTZ R125, R195, R125 ;  /* 0x0000007dc37d7221 */ /* 0x004ff20000010000 */
[----:B------:R-:W2:Y:S01]  /*19150*/  MUFU.EX2 R199, R199 ;  /* 0x000000c700c77308 */ /* 0x000ea20000000800 */
[C---:B-1----:R-:W-:Y:S01]  /*19160*/  F2FP.BF16.PACK_AB R137, R194.reuse, R195 ;  /* 0x000000c3c289723e */ /* 0x042fe200000010ff */
[----:B------:R-:W-:Y:S04]  /*19170*/  FADD.FTZ R125, R194, R125 ;  /* 0x0000007dc27d7221 */ /* 0x000fe80000010000 */
[----:B---3--:R-:W-:Y:S01]  /*19180*/  FADD.FTZ R125, R193, R125 ;  /* 0x0000007dc17d7221 */ /* 0x008fe20000010000 */
[C---:B--2---:R-:W-:Y:S03]  /*19190*/  F2FP.BF16.PACK_AB R139, R199.reuse, R193 ;  /* 0x000000c1c78b723e */ /* 0x044fe600000010ff */
        /* <DEDUP_REMOVED lines=9> */
.L_x_271:
[----:B------:R-:W1:Y:S01]  /*19230*/  SHFL.BFLY PT, R4, R240, 0x2, 0x1f ;  /* 0x0c401f00f0047f89 */ /* 0x000e6200000e0000 */
[----:B------:R-:W-:Y:S01]  /*19240*/  IMAD.MOV.U32 R13, RZ, RZ, 0x3f800000 ;  /* 0x3f800000ff0d7424 */ /* 0x000fe200078e00ff */
[----:B------:R-:W-:Y:S01]  /*19250*/  MOV R14, 0x3f800000 ;  /* 0x3f800000000e7802 */ /* 0x000fe20000000f00 */
[----:B------:R-:W-:Y:S01]  /*19260*/  IMAD.MOV.U32 R15, RZ, RZ, 0x3f800000 ;  /* 0x3f800000ff0f7424 */ /* 0x000fe200078e00ff */
[----:B------:R-:W2:Y:S01]  /*19270*/  SHFL.BFLY PT, R5, R242, 0x2, 0x1f ;  /* 0x0c401f00f2057f89 */ /* 0x000ea200000e0000 */
[----:B------:R-:W3:Y:S01]  /*19280*/  S2UR UR6, SR_CTAID.Y ;  /* 0x00000000000679c3 */ /* 0x000ee20000002600 */
[----:B------:R-:W-:Y:S01]  /*19290*/  UISETP.NE.AND UP4, UPT, UR10, -0x1, UPT ;  /* 0xffffffff0a00788c */ /* 0x000fe2000bf85270 */
[----:B------:R-:W-:Y:S01]  /*192a0*/  BSSY B0, `(.L_x_275) ;  /* 0x00000e8000007945 */ /* 0x000fe20003800000 */
[----:B------:R-:W4:Y:S01]  /*192b0*/  SHFL.BFLY PT, R6, R241, 0x2, 0x1f ;  /* 0x0c401f00f1067f89 */ /* 0x000f2200000e0000 */
[----:B------:R-:W-:-:S02]  /*192c0*/  ULDC.64 UR4, c[0x0][0x1e8] ;  /* 0x00007a0000047ab9 */ /* 0x000fc40000000a00 */
[----:B------:R-:W-:Y:S02]  /*192d0*/  ULDC.U8 UR9, c[0x0][0x329] ;  /* 0x0000ca4000097ab9 */ /* 0x000fe40000000000 */
[----:B------:R-:W-:Y:S01]  /*192e0*/  UISETP.NE.AND UP1, UPT, UR9, URZ, UPT ;  /* 0x0000003f0900728c */ /* 0x000fe2000bf25270 */
[----:B------:R-:W5:Y:S01]  /*192f0*/  S2UR UR11, SR_CTAID.Z ;  /* 0x00000000000b79c3 */ /* 0x000f620000002700 */
[----:B------:R-:W-:Y:S02]  /*19300*/  ULDC UR8, c[0x0][0x214] ;  /* 0x0000850000087ab9 */ /* 0x000fe40000000800 */
[----:B------:R-:W-:Y:S02]  /*19310*/  @UP4 UIMAD.WIDE.U32 UR14, UR10, UR4, URZ ;  /* 0x000000040a0e42a5 */ /* 0x000fe4000f8e003f */
[----:B------:R-:W-:Y:S02]  /*19320*/  UMOV UR24, URZ ;  /* 0x0000003f00187c82 */ /* 0x000fe40008000000 */
[----:B------:R-:W-:-:S02]  /*19330*/  @UP4 UIMAD UR7, UR10, UR5, UR15 ;  /* 0x000000050a0742a4 */ /* 0x000fc4000f8e020f */
[----:B------:R-:W-:Y:S01]  /*19340*/  UMOV UR25, URZ ;  /* 0x0000003f00197c82 */ /* 0x000fe20008000000 */
[----:B-1----:R-:W-:Y:S01]  /*19350*/  FADD.FTZ R240, R4, R240 ;  /* 0x000000f004f07221 */ /* 0x002fe20000010000 */
[----:B------:R-:W-:Y:S01]  /*19360*/  ULDC.64 UR4, c[0x0][0x1e0] ;  /* 0x0000780000047ab9 */ /* 0x000fe20000000a00 */
[----:B------:R-:W1:Y:S01]  /*19370*/  S2R R4, SR_TID.X ;  /* 0x0000000000047919 */ /* 0x000e620000002100 */
[----:B------:R-:W-:Y:S01]  /*19380*/  @UP1 ULDC UR15, c[0x0][0x210] ;  /* 0x00008400000f1ab9 */ /* 0x000fe20000000800 */
[----:B--2---:R-:W-:Y:S01]  /*19390*/  FADD.FTZ R242, R5, R242 ;  /* 0x000000f205f27221 */ /* 0x004fe20000010000 */
[----:B---3--:R-:W-:Y:S01]  /*193a0*/  @!UP4 USHF.R.S32.HI UR12, URZ, 0x1f, UR6 ;  /* 0x0000001f3f0cc899 */ /* 0x008fe20008011406 */
[----:B------:R-:W2:Y:S01]  /*193b0*/  SHFL.BFLY PT, R10, R240, 0x1, 0x1f ;  /* 0x0c201f00f00a7f89 */ /* 0x000ea200000e0000 */
[----:B------:R-:W-:Y:S01]  /*193c0*/  @!UP4 UIMAD.WIDE.U32 UR22, UR6, UR4, URZ ;  /* 0x000000040616c2a5 */ /* 0x000fe2000f8e003f */
[----:B----4-:R-:W-:Y:S01]  /*193d0*/  FADD.FTZ R241, R6, R241 ;  /* 0x000000f106f17221 */ /* 0x010fe20000010000 */
[----:B------:R-:W-:Y:S01]  /*193e0*/  @!UP4 UIMAD UR12, UR12, UR4, URZ ;  /* 0x000000040c0cc2a4 */ /* 0x000fe2000f8e023f */
[----:B------:R-:W3:Y:S01]  /*193f0*/  SHFL.BFLY PT, R5, R233, 0x2, 0x1f ;  /* 0x0c401f00e9057f89 */ /* 0x000ee200000e0000 */
[----:B------:R-:W-:-:S02]  /*19400*/  @UP1 UIMAD UR15, UR15, UR8, URZ ;  /* 0x000000080f0f12a4 */ /* 0x000fc4000f8e023f */
[----:B------:R-:W-:Y:S01]  /*19410*/  ULDC.U8 UR4, c[0x0][0x328] ;  /* 0x0000ca0000047ab9 */ /* 0x000fe20000000000 */
[----:B------:R-:W4:Y:S01]  /*19420*/  SHFL.BFLY PT, R12, R242, 0x1, 0x1f ;  /* 0x0c201f00f20c7f89 */ /* 0x000f2200000e0000 */
[----:B------:R-:W-:Y:S02]  /*19430*/  UISETP.NE.AND UP3, UPT, UR4, URZ, UPT ;  /* 0x0000003f0400728c */ /* 0x000fe4000bf65270 */
[----:B------:R-:W-:Y:S01]  /*19440*/  @!UP4 UIMAD UR12, UR6, UR5, UR12 ;  /* 0x00000005060cc2a4 */ /* 0x000fe2000f8e020c */
[----:B------:R-:W5:Y:S01]  /*19450*/  SHFL.BFLY PT, R11, R241, 0x1, 0x1f ;  /* 0x0c201f00f10b7f89 */ /* 0x000f6200000e0000 */
[----:B------:R-:W-:Y:S01]  /*19460*/  UISETP.NE.OR UP2, UPT, UR9, URZ, !UP3 ;  /* 0x0000003f0900728c */ /* 0x000fe2000df45670 */
[----:B------:R-:W5:Y:S01]  /*19470*/  S2UR UR9, SR_CTAID.X ;  /* 0x00000000000979c3 */ /* 0x000f620000002500 */
[----:B------:R-:W-:Y:S02]  /*19480*/  ULDC UR5, c[0x0][0x234] ;  /* 0x00008d0000057ab9 */ /* 0x000fe40000000800 */
[----:B------:R-:W-:-:S02]  /*19490*/  UISETP.NE.OR UP0, UPT, UR10, -0x1, UP2 ;  /* 0xffffffff0a00788c */ /* 0x000fc40009705670 */
[----:B------:R-:W-:Y:S01]  /*194a0*/  @!UP1 USEL UR15, UR8, UR5, !UP3 ;  /* 0x00000005080f9287 */ /* 0x000fe2000d800000 */
[----:B-1----:R-:W-:Y:S01]  /*194b0*/  SHF.R.S32.HI R6, RZ, 0x1f, R4 ;  /* 0x0000001fff067819 */ /* 0x002fe20000011404 */
[----:B------:R-:W-:Y:S02]  /*194c0*/  ULDC UR4, c[0x0][0x1c0] ;  /* 0x0000700000047ab9 */ /* 0x000fe40000000800 */
[----:B------:R-:W-:Y:S01]  /*194d0*/  @UP1 UMOV UR17, 0x1 ;  /* 0x0000000100111882 */ /* 0x000fe20000000000 */
[----:B--2---:R-:W-:Y:S01]  /*194e0*/  FADD.FTZ R10, R240, R10 ;  /* 0x0000000af00a7221 */ /* 0x004fe20000010000 */
[----:B------:R-:W-:Y:S01]  /*194f0*/  LEA.HI R8, R6, R4, RZ, 0x2 ;  /* 0x0000000406087211 */ /* 0x000fe200078f10ff */
[----:B------:R-:W-:Y:S01]  /*19500*/  @!UP1 UIMAD UR17, UR15, UR4, URZ ;  /* 0x000000040f1192a4 */ /* 0x000fe2000f8e023f */
[-C--:B------:R-:W-:Y:S01]  /*19510*/  LEA.HI R6, R6, R4.reuse, RZ, 0x5 ;  /* 0x0000000406067211 */ /* 0x080fe200078f28ff */
[----:B---3--:R-:W-:Y:S01]  /*19520*/  FADD.FTZ R233, R5, R233 ;  /* 0x000000e905e97221 */ /* 0x008fe20000010000 */
[----:B------:R-:W-:Y:S01]  /*19530*/  FSETP.NE.FTZ.AND P2, PT, R10, RZ, PT ;  /* 0x000000ff0a00720b */ /* 0x000fe20003f55000 */
[----:B------:R-:W-:Y:S01]  /*19540*/  @UP1 ULDC UR20, c[0x0][0x210] ;  /* 0x0000840000141ab9 */ /* 0x000fe20000000800 */
[----:B------:R-:W-:Y:S01]  /*19550*/  LOP3.LUT R7, R8, 0xfffffffc, RZ, 0xc0, !PT ;  /* 0xfffffffc08077812 */ /* 0x000fe200078ec0ff */
[----:B----4-:R-:W-:Y:S01]  /*19560*/  FADD.FTZ R12, R242, R12 ;  /* 0x0000000cf20c7221 */ /* 0x010fe20000010000 */
[----:B------:R-:W1:Y:S01]  /*19570*/  SHFL.BFLY PT, R9, R233, 0x1, 0x1f ;  /* 0x0c201f00e9097f89 */ /* 0x000e6200000e0000 */
[----:B------:R-:W-:Y:S01]  /*19580*/  SHF.R.S32.HI R5, RZ, 0x5, R6 ;  /* 0x00000005ff057819 */ /* 0x000fe20000011406 */
[----:B------:R-:W-:Y:S01]  /*19590*/  UIMAD UR5, UR6, UR17, URZ ;  /* 0x00000011060572a4 */ /* 0x000fe2000f8e023f */
[----:B-----5:R-:W-:Y:S01]  /*195a0*/  FADD.FTZ R11, R241, R11 ;  /* 0x0000000bf10b7221 */ /* 0x020fe20000010000 */
[----:B------:R-:W-:Y:S01]  /*195b0*/  FSETP.NE.FTZ.AND P4, PT, R12, RZ, PT ;  /* 0x000000ff0c00720b */ /* 0x000fe20003f95000 */
[----:B------:R-:W-:Y:S01]  /*195c0*/  @!UP1 UMOV UR20, 0x1 ;  /* 0x0000000100149882 */ /* 0x000fe20000000000 */
[----:B------:R-:W-:Y:S01]  /*195d0*/  IADD3 R7, -R7, R4, RZ ;  /* 0x0000000407077210 */ /* 0x000fe20007ffe1ff */
[----:B------:R-:W-:Y:S01]  /*195e0*/  @!UP0 UIMAD UR10, UR6, UR8, URZ ;  /* 0x00000008060a82a4 */ /* 0x000fe2000f8e023f */
[----:B------:R-:W-:Y:S01]  /*195f0*/  FSETP.NE.FTZ.AND P3, PT, R11, RZ, PT ;  /* 0x000000ff0b00720b */ /* 0x000fe20003f75000 */
[----:B------:R-:W2:Y:S01]  /*19600*/  @P2 MUFU.RCP R13, R10 ;  /* 0x0000000a000d2308 */ /* 0x000ea20000001000 */
[----:B------:R-:W-:Y:S01]  /*19610*/  LEA R5, R5, R7, 0x8 ;  /* 0x0000000705057211 */ /* 0x000fe200078e40ff */
[----:B------:R-:W-:Y:S01]  /*19620*/  IMAD.MOV.U32 R7, RZ, RZ, 0x3f800000 ;  /* 0x3f800000ff077424 */ /* 0x000fe200078e00ff */
[----:B------:R-:W-:Y:S01]  /*19630*/  LOP3.LUT R6, R6, 0xffffffe0, RZ, 0xc0, !PT ;  /* 0xffffffe006067812 */ /* 0x000fe200078ec0ff */
[----:B------:R-:W-:-:S02]  /*19640*/  UIMAD UR4, UR9, UR20, URZ ;  /* 0x00000014090472a4 */ /* 0x000fc4000f8e023f */
[----:B------:R-:W-:Y:S01]  /*19650*/  USEL UR5, UR5, URZ, UP2 ;  /* 0x0000003f05057287 */ /* 0x000fe20009000000 */
[----:B------:R-:W-:Y:S01]  /*19660*/  IADD3 R6, R4, -R6, RZ ;  /* 0x8000000604067210 */ /* 0x000fe20007ffe0ff */
[----:B------:R-:W3:Y:S01]  /*19670*/  @P4 MUFU.RCP R14, R12 ;  /* 0x0000000c000e4308 */ /* 0x000ee20000001000 */
[----:B------:R-:W-:Y:S01]  /*19680*/  USHF.L.U32 UR4, UR4, 0x7, URZ ;  /* 0x0000000704047899 */ /* 0x000fe2000800063f */
[----:B------:R-:W-:Y:S01]  /*19690*/  MOV R4, 0x7f800000 ;  /* 0x7f80000000047802 */ /* 0x000fe20000000f00 */
[----:B------:R-:W-:Y:S02]  /*196a0*/  UIMAD UR15, UR11, UR15, UR5 ;  /* 0x0000000f0b0f72a4 */ /* 0x000fe4000f8e0205 */
[----:B------:R-:W-:Y:S01]  /*196b0*/  @!UP2 UMOV UR24, UR10 ;  /* 0x0000000a0018ac82 */ /* 0x000fe20008000000 */
[----:B-1----:R-:W-:Y:S02]  /*196c0*/  FADD.FTZ R9, R233, R9 ;  /* 0x00000009e9097221 */ /* 0x002fe40000010000 */
[----:B------:R-:W1:Y:S01]  /*196d0*/  @P3 MUFU.RCP R15, R11 ;  /* 0x0000000b000f3308 */ /* 0x000e620000001000 */
[C---:B--2---:R-:W-:Y:S01]  /*196e0*/  FMUL.FTZ R156, R13.reuse, R156 ;  /* 0x0000009c0d9c7220 */ /* 0x044fe20000410000 */
[----:B------:R-:W-:Y:S01]  /*196f0*/  USHF.R.S32.HI UR5, URZ, 0x1f, UR4 ;  /* 0x0000001f3f057899 */ /* 0x000fe20008011404 */
[----:B------:R-:W-:Y:S01]  /*19700*/  FMUL.FTZ R157, R13, R157 ;  /* 0x0000009d0d9d7220 */ /* 0x000fe20000410000 */
[----:B------:R-:W-:Y:S01]  /*19710*/  FSETP.NE.FTZ.AND P1, PT, R9, RZ, PT ;  /* 0x000000ff0900720b */ /* 0x000fe20003f35000 */
[C---:B------:R-:W-:Y:S01]  /*19720*/  FMUL.FTZ R152, R13.reuse, R152 ;  /* 0x000000980d987220 */ /* 0x040fe20000410000 */
[----:B------:R-:W-:Y:S01]  /*19730*/  @!UP2 USHF.R.S32.HI UR25, URZ, 0x1f, UR10 ;  /* 0x0000001f3f19a899 */ /* 0x000fe2000801140a */
[----:B------:R-:W-:Y:S01]  /*19740*/  FMUL.FTZ R153, R13, R153 ;  /* 0x000000990d997220 */ /* 0x000fe20000410000 */
[----:B------:R-:W-:Y:S01]  /*19750*/  F2FP.BF16.PACK_AB R156, R157, R156 ;  /* 0x0000009c9d9c723e */ /* 0x000fe200000010ff */
[C---:B------:R-:W-:Y:S01]  /*19760*/  FMUL.FTZ R140, R13.reuse, R140 ;  /* 0x0000008c0d8c7220 */ /* 0x040fe20000410000 */
[----:B------:R-:W-:Y:S01]  /*19770*/  @P4 MUFU.LG2 R12, R12 ;  /* 0x0000000c000c4308 */ /* 0x000fe20000000c00 */
[----:B------:R-:W-:Y:S01]  /*19780*/  FMUL.FTZ R141, R13, R141 ;  /* 0x0000008d0d8d7220 */ /* 0x000fe20000410000 */
[----:B------:R-:W-:Y:S01]  /*19790*/  F2FP.BF16.PACK_AB R152, R153, R152 ;  /* 0x000000989998723e */ /* 0x000fe200000010ff */
[C---:B------:R-:W-:Y:S01]  /*197a0*/  FMUL.FTZ R136, R13.reuse, R136 ;  /* 0x000000880d887220 */ /* 0x040fe20000410000 */
[----:B------:R-:W-:Y:S01]  /*197b0*/  USHF.R.S32.HI UR6, URZ, 0x1f, UR15 ;  /* 0x0000001f3f067899 */ /* 0x000fe2000801140f */
[----:B------:R-:W-:Y:S01]  /*197c0*/  FMUL.FTZ R137, R13, R137 ;  /* 0x000000890d897220 */ /* 0x000fe20000410000 */
[----:B------:R-:W-:Y:S01]  /*197d0*/  SHF.R.S32.HI R13, RZ, 0x2, R8 ;  /* 0x00000002ff0d7819 */ /* 0x000fe20000011408 */
[C---:B---3--:R-:W-:Y:S01]  /*197e0*/  FMUL.FTZ R160, R14.reuse, R160 ;  /* 0x000000a00ea07220 */ /* 0x048fe20000410000 */
[----:B------:R-:W2:Y:S01]  /*197f0*/  @P1 MUFU.RCP R7, R9 ;  /* 0x0000000900071308 */ /* 0x000ea20000001000 */
[----:B------:R-:W-:Y:S01]  /*19800*/  FMUL.FTZ R161, R14, R161 ;  /* 0x000000a10ea17220 */ /* 0x000fe20000410000 */
[----:B------:R-:W-:Y:S01]  /*19810*/  SHF.R.S32.HI R16, RZ, 0x1f, R13 ;  /* 0x0000001fff107819 */ /* 0x000fe2000001140d */
[----:B-1----:R-:W-:Y:S01]  /*19820*/  FMUL.FTZ R162, R15, R162 ;  /* 0x000000a20fa27220 */ /* 0x002fe20000410000 */
[----:B------:R-:W-:Y:S01]  /*19830*/  F2FP.BF16.PACK_AB R140, R141, R140 ;  /* 0x0000008c8d8c723e */ /* 0x000fe200000010ff */
[----:B------:R-:W-:Y:S01]  /*19840*/  FMUL.FTZ R163, R15, R163 ;  /* 0x000000a30fa37220 */ /* 0x000fe20000410000 */
[----:B------:R-:W-:Y:S01]  /*19850*/  LEA.HI R16, R16, R13, RZ, 0x3 ;  /* 0x0000000d10107211 */ /* 0x000fe200078f18ff */
[C---:B------:R-:W-:Y:S01]  /*19860*/  FMUL.FTZ R148, R14.reuse, R148 ;  /* 0x000000940e947220 */ /* 0x040fe20000410000 */
[----:B------:R-:W-:Y:S01]  /*19870*/  F2FP.BF16.PACK_AB R160, R161, R160 ;  /* 0x000000a0a1a0723e */ /* 0x000fe200000010ff */
[----:B------:R-:W-:Y:S01]  /*19880*/  FMUL.FTZ R149, R14, R149 ;  /* 0x000000950e957220 */ /* 0x000fe20000410000 */
[----:B------:R-:W-:Y:S01]  /*19890*/  LOP3.LUT R16, R16, 0xfffffff8, RZ, 0xc0, !PT ;  /* 0xfffffff810107812 */ /* 0x000fe200078ec0ff */
[----:B------:R-:W-:Y:S01]  /*198a0*/  FMUL.FTZ R150, R15, R150 ;  /* 0x000000960f967220 */ /* 0x000fe20000410000 */
[----:B------:R-:W-:Y:S01]  /*198b0*/  F2FP.BF16.PACK_AB R162, R163, R162 ;  /* 0x000000a2a3a2723e */ /* 0x000fe200000010ff */
[----:B------:R-:W-:Y:S01]  /*198c0*/  FMUL.FTZ R151, R15, R151 ;  /* 0x000000970f977220 */ /* 0x000fe20000410000 */
[----:B------:R-:W-:Y:S01]  /*198d0*/  IADD3 R16, R13, -R16, RZ ;  /* 0x800000100d107210 */ /* 0x000fe20007ffe0ff */
[----:B------:R-:W-:Y:S01]  /*198e0*/  FMUL.FTZ R144, R14, R144 ;  /* 0x000000900e907220 */ /* 0x000fe20000410000 */
[----:B------:R-:W-:Y:S01]  /*198f0*/  F2FP.BF16.PACK_AB R148, R149, R148 ;  /* 0x000000949594723e */ /* 0x000fe200000010ff */
[C---:B--2---:R-:W-:Y:S01]  /*19900*/  FMUL.FTZ R159, R7.reuse, R159 ;  /* 0x0000009f079f7220 */ /* 0x044fe20000410000 */
        /* <DEDUP_REMOVED lines=9> */
[----:B------:R-:W-:Y:S01]  /*199a0*/  FMUL.FTZ R132, R14, R132 ;  /* 0x000000840e847220 */ /* 0x000fe20000410000 */
[----:B------:R-:W-:Y:S01]  /*199b0*/  F2FP.BF16.PACK_AB R158, R159, R158 ;  /* 0x0000009e9f9e723e */ /* 0x000fe200000010ff */
[----:B------:R-:W-:Y:S01]  /*199c0*/  IMAD.IADD R17, R16, 0x1, -R17 ;  /* 0x0000000110117824 */ /* 0x000fe200078e0a11 */
[----:B------:R-:W-:Y:S01]  /*199d0*/  LOP3.LUT R16, R18, 0x1, RZ, 0xc0, !PT ;  /* 0x0000000112107812 */ /* 0x000fe200078ec0ff */
[----:B------:R-:W-:Y:S01]  /*199e0*/  FMUL.FTZ R146, R15, R146 ;  /* 0x000000920f927220 */ /* 0x000fe20000410000 */
[----:B------:R-:W-:Y:S01]  /*199f0*/  LOP3.LUT R19, R19, 0xc0, RZ, 0xc0, !PT ;  /* 0x000000c013137812 */ /* 0x000fe200078ec0ff */
[C---:B------:R-:W-:Y:S01]  /*19a00*/  FMUL.FTZ R147, R15.reuse, R147 ;  /* 0x000000930f937220 */ /* 0x040fe20000410000 */
[----:B------:R-:W-:Y:S01]  /*19a10*/  ISETP.NE.U32.AND P0, PT, R16, 0x1, PT ;  /* 0x000000011000780c */ /* 0x000fe20003f05070 */
[----:B------:R-:W-:Y:S01]  /*19a20*/  FMUL.FTZ R134, R15, R134 ;  /* 0x000000860f867220 */ /* 0x000fe20000410000 */
[----:B------:R-:W-:Y:S01]  /*19a30*/  MOV R16, 0xfffffff0 ;  /* 0xfffffff000107802 */ /* 0x000fe20000000f00 */
[----:B------:R-:W-:Y:S01]  /*19a40*/  FMUL.FTZ R14, R14, R133 ;  /* 0x000000850e0e7220 */ /* 0x000fe20000410000 */
[----:B------:R-:W-:Y:S01]  /*19a50*/  LEA R5, R17, R5, 0x4 ;  /* 0x0000000511057211 */ /* 0x000fe200078e20ff */
[----:B------:R-:W-:Y:S01]  /*19a60*/  FMUL.FTZ R15, R15, R135 ;  /* 0x000000870f0f7220 */ /* 0x000fe20000410000 */
[----:B------:R-:W-:Y:S01]  /*19a70*/  LEA.HI R19, R19, R19, RZ, 0x1d ;  /* 0x0000001313137211 */ /* 0x000fe200078fe8ff */
[C---:B------:R-:W-:Y:S01]  /*19a80*/  FMUL.FTZ R143, R7.reuse, R143 ;  /* 0x0000008f078f7220 */ /* 0x040fe20000410000 */
[----:B------:R-:W-:Y:S01]  /*19a90*/  SEL R16, R16, 0x10, !P0 ;  /* 0x0000001010107807 */ /* 0x000fe20004000000 */
[----:B------:R-:W-:Y:S01]  /*19aa0*/  FMUL.FTZ R142, R7, R142 ;  /* 0x0000008e078e7220 */ /* 0x000fe20000410000 */
[----:B------:R-:W-:Y:S01]  /*19ab0*/  LOP3.LUT P0, RZ, R18, 0x2, RZ, 0xc0, !PT ;  /* 0x0000000212ff7812 */ /* 0x000fe2000780c0ff */
[----:B------:R-:W-:Y:S01]  /*19ac0*/  IMAD.U32 R5, R5, 0x2, R19 ;  /* 0x0000000205057824 */ /* 0x000fe200078e0013 */
[----:B------:R-:W-:Y:S01]  /*19ad0*/  F2FP.BF16.PACK_AB R154, R155, R154 ;  /* 0x0000009a9b9a723e */ /* 0x000fe200000010ff */
[----:B------:R-:W-:Y:S01]  /*19ae0*/  FMUL.FTZ R139, R7, R139 ;  /* 0x0000008b078b7220 */ /* 0x000fe20000410000 */
[----:B------:R-:W-:Y:S01]  /*19af0*/  F2FP.BF16.PACK_AB R144, R145, R144 ;  /* 0x000000909190723e */ /* 0x000fe200000010ff */
[----:B------:R-:W-:Y:S01]  /*19b00*/  FMUL.FTZ R7, R7, R138 ;  /* 0x0000008a07077220 */ /* 0x000fe20000410000 */
[----:B------:R-:W-:Y:S01]  /*19b10*/  SHF.L.U32 R5, R5, 0x1, RZ ;  /* 0x0000000105057819 */ /* 0x000fe200000006ff */
[----:B------:R-:W1:Y:S01]  /*19b20*/  @P3 MUFU.LG2 R11, R11 ;  /* 0x0000000b000b3308 */ /* 0x000e620000000c00 */
[----:B------:R-:W-:Y:S01]  /*19b30*/  F2FP.BF16.PACK_AB R146, R147, R146 ;  /* 0x000000929392723e */ /* 0x000fe200000010ff */
[----:B------:R-:W-:Y:S01]  /*19b40*/  UIADD3 UR4, UP1, UP0, UR4, UR24, UR15 ;  /* 0x0000001804047290 */ /* 0x000fe2000f83e00f */
[C---:B------:R-:W-:Y:S01]  /*19b50*/  IADD3 R18, R5.reuse, 0x20, RZ ;  /* 0x0000002005127810 */ /* 0x040fe20007ffe0ff */
[----:B------:R-:W-:Y:S01]  /*19b60*/  STS [R5], R160 ;  /* 0x000000a005007388 */ /* 0x000fe20000000800 */
[C---:B------:R-:W-:Y:S01]  /*19b70*/  IADD3 R17, R5.reuse, R16, RZ ;  /* 0x0000001005117210 */ /* 0x040fe20007ffe0ff */
[----:B------:R-:W-:Y:S01]  /*19b80*/  @P4 FMUL.FTZ R12, R12, 0.69314718246459960938 ;  /* 0x3f3172180c0c4820 */ /* 0x000fe20000410000 */
[----:B------:R-:W-:Y:S01]  /*19b90*/  @P0 IADD3 R18, R5, -0x20, RZ ;  /* 0xffffffe005120810 */ /* 0x000fe20007ffe0ff */
[----:B------:R-:W-:Y:S01]  /*19ba0*/  STS [R5+0x200], R162 ;  /* 0x000200a205007388 */ /* 0x000fe20000000800 */
[----:B------:R-:W-:Y:S01]  /*19bb0*/  F2FP.BF16.PACK_AB R14, R14, R132 ;  /* 0x000000840e0e723e */ /* 0x000fe200000010ff */
[----:B------:R-:W2:Y:S01]  /*19bc0*/  @P2 MUFU.LG2 R10, R10 ;  /* 0x0000000a000a2308 */ /* 0x000ea20000000c00 */
[----:B------:R-:W-:Y:S01]  /*19bd0*/  F2FP.BF16.PACK_AB R15, R15, R134 ;  /* 0x000000860f0f723e */ /* 0x000fe200000010ff */
[----:B------:R-:W-:Y:S01]  /*19be0*/  IMAD.IADD R16, R16, 0x1, R18 ;  /* 0x0000000110107824 */ /* 0x000fe200078e0212 */
[----:B------:R-:W-:Y:S01]  /*19bf0*/  F2FP.BF16.PACK_AB R142, R143, R142 ;  /* 0x0000008e8f8e723e */ /* 0x000fe200000010ff */
[----:B------:R-:W-:Y:S01]  /*19c00*/  STS [R17], R148 ;  /* 0x0000009411007388 */ /* 0x000fe20000000800 */
[----:B------:R-:W-:Y:S01]  /*19c10*/  F2FP.BF16.PACK_AB R136, R137, R136 ;  /* 0x000000888988723e */ /* 0x000fe200000010ff */
[----:B-1----:R-:W-:Y:S01]  /*19c20*/  @P3 FMUL.FTZ R11, R11, 0.69314718246459960938 ;  /* 0x3f3172180b0b3820 */ /* 0x002fe20000410000 */
[----:B------:R-:W-:Y:S01]  /*19c30*/  F2FP.BF16.PACK_AB R7, R139, R7 ;  /* 0x000000078b07723e */ /* 0x000fe200000010ff */
[----:B------:R-:W-:Y:S01]  /*19c40*/  STS [R17+0x200], R150 ;  /* 0x0002009611007388 */ /* 0x000fe20000000800 */
[----:B------:R-:W1:Y:S01]  /*19c50*/  @P1 MUFU.LG2 R9, R9 ;  /* 0x0000000900091308 */ /* 0x000e620000000c00 */
[----:B------:R-:W-:Y:S01]  /*19c60*/  LOP3.LUT P0, RZ, R6, 0x3, RZ, 0xc0, !PT ;  /* 0x0000000306ff7812 */ /* 0x000fe2000780c0ff */
[----:B------:R-:W-:Y:S01]  /*19c70*/  @!UP4 UIADD3 UR7, UR23, UR12, URZ ;  /* 0x0000000c1707c290 */ /* 0x000fe2000fffe03f */
[----:B------:R-:W-:Y:S01]  /*19c80*/  STS [R5+0x1000], R156 ;  /* 0x0010009c05007388 */ /* 0x000fe20000000800 */
[----:B------:R-:W-:Y:S01]  /*19c90*/  UIADD3.X UR5, UR5, UR25, UR6, UP1, UP0 ;  /* 0x0000001905057290 */ /* 0x000fe20008fe0406 */
[----:B------:R-:W-:Y:S01]  /*19ca0*/  MOV R6, 0x7f800000 ;  /* 0x7f80000000067802 */ /* 0x000fe20000000f00 */
[----:B------:R-:W-:Y:S01]  /*19cb0*/  @!UP4 UMOV UR14, UR22 ;  /* 0x00000016000ecc82 */ /* 0x000fe20008000000 */
[----:B------:R3:W-:Y:S01]  /*19cc0*/  STS [R5+0x1200], R158 ;  /* 0x0012009e05007388 */ /* 0x0007e20000000800 */
[----:B--2---:R-:W-:-:S02]  /*19cd0*/  @P2 FMUL.FTZ R10, R10, 0.69314718246459960938 ;  /* 0x3f3172180a0a2820 */ /* 0x004fc40000410000 */
[----:B------:R-:W-:Y:S01]  /*19ce0*/  @P4 FFMA.FTZ R6, R36, c[0x0][0x238], R12 ;  /* 0x00008e0024064a23 */ /* 0x000fe2000001000c */
[----:B------:R-:W-:Y:S01]  /*19cf0*/  STS [R17+0x1000], R152 ;  /* 0x0010009811007388 */ /* 0x000fe20000000800 */
[----:B------:R-:W-:-:S03]  /*19d00*/  @P2 FFMA.FTZ R4, R2, c[0x0][0x238], R10 ;  /* 0x00008e0002042a23 */ /* 0x000fc6000001000a */
[----:B------:R-:W-:Y:S01]  /*19d10*/  STS [R17+0x1200], R154 ;  /* 0x0012009a11007388 */ /* 0x000fe20000000800 */
[----:B-1----:R-:W-:-:S03]  /*19d20*/  @P1 FMUL.FTZ R9, R9, 0.69314718246459960938 ;  /* 0x3f31721809091820 */ /* 0x002fc60000410000 */
[----:B------:R-:W-:Y:S04]  /*19d30*/  STS [R18], R144 ;  /* 0x0000009012007388 */ /* 0x000fe80000000800 */
[----:B------:R-:W-:Y:S04]  /*19d40*/  STS [R18+0x200], R146 ;  /* 0x0002009212007388 */ /* 0x000fe80000000800 */
[----:B------:R-:W-:Y:S04]  /*19d50*/  STS [R16], R14 ;  /* 0x0000000e10007388 */ /* 0x000fe80000000800 */
[----:B------:R-:W-:Y:S01]  /*19d60*/  STS [R16+0x200], R15 ;  /* 0x0002000f10007388 */ /* 0x000fe20000000800 */
[----:B---3--:R-:W-:Y:S01]  /*19d70*/  MOV R5, 0x7f800000 ;  /* 0x7f80000000057802 */ /* 0x008fe20000000f00 */
[----:B------:R-:W-:-:S02]  /*19d80*/  @P1 FFMA.FTZ R5, R0, c[0x0][0x238], R9 ;  /* 0x00008e0000051a23 */ /* 0x000fc40000010009 */
[----:B------:R-:W-:Y:S04]  /*19d90*/  STS [R18+0x1000], R140 ;  /* 0x0010008c12007388 */ /* 0x000fe80000000800 */
[----:B------:R-:W-:Y:S04]  /*19da0*/  STS [R18+0x1200], R142 ;  /* 0x0012008e12007388 */ /* 0x000fe80000000800 */
[----:B------:R-:W-:Y:S04]  /*19db0*/  STS [R16+0x1000], R136 ;  /* 0x0010008810007388 */ /* 0x000fe80000000800 */
[----:B------:R1:W-:Y:S04]  /*19dc0*/  STS [R16+0x1200], R7 ;  /* 0x0012000710007388 */ /* 0x0003e80000000800 */
[----:B------:R-:W-:Y:S01]  /*19dd0*/  BAR.SYNC.DEFER_BLOCKING 0x0 ;  /* 0x0000000000007b1d */ /* 0x000fe20000010000 */
[----:B-1----:R-:W-:-:S02]  /*19de0*/  IMAD.MOV.U32 R7, RZ, RZ, 0x7f800000 ;  /* 0x7f800000ff077424 */ /* 0x002fc400078e00ff */
[----:B------:R-:W-:-:S03]  /*19df0*/  @P3 FFMA.FTZ R7, R3, c[0x0][0x238], R11 ;  /* 0x00008e0003073a23 */ /* 0x000fc6000001000b */
[----:B------:R1:W2:Y:S04]  /*19e00*/  LDS.128 R24, [R218] ;  /* 0x00000000da187984 */ /* 0x0002a80000000c00 */
[----:B------:R1:W3:Y:S04]  /*19e10*/  LDS.128 R20, [R218+0x800] ;  /* 0x00080000da147984 */ /* 0x0002e80000000c00 */
[----:B------:R1:W4:Y:S04]  /*19e20*/  LDS.128 R16, [R218+0x1000] ;  /* 0x00100000da107984 */ /* 0x0003280000000c00 */
[----:B------:R-:W1:Y:S01]  /*19e30*/  LDS.128 R216, [R218+0x1800] ;  /* 0x00180000dad87984 */ /* 0x000e620000000c00 */
[----:B------:R-:W-:Y:S05]  /*19e40*/  @P0 BRA `(.L_x_276) ;  /* 0x000002d000000947 */ /* 0x000fea0003800000 */
[----:B------:R-:W5:Y:S02]  /*19e50*/  S2R R0, SR_TID.X ;  /* 0x0000000000007919 */ /* 0x000f640000002100 */
[----:B-----5:R-:W-:-:S04]  /*19e60*/  SHF.R.S32.HI R2, RZ, 0x1f, R0 ;  /* 0x0000001fff027819 */ /* 0x020fc80000011400 */
[----:B------:R-:W-:-:S04]  /*19e70*/  LEA.HI R2, R2, R0, RZ, 0x5 ;  /* 0x0000000002027211 */ /* 0x000fc800078f28ff */
[----:B------:R-:W-:Y:S02]  /*19e80*/  SHF.R.S32.HI R9, RZ, 0x5, R2 ;  /* 0x00000005ff097819 */ /* 0x000fe40000011402 */
[----:B------:R-:W-:Y:S02]  /*19e90*/  LOP3.LUT R2, R2, 0xffffffe0, RZ, 0xc0, !PT ;  /* 0xffffffe002027812 */ /* 0x000fe400078ec0ff */
[----:B------:R-:W-:-:S03]  /*19ea0*/  SHF.R.S32.HI R3, RZ, 0x1f, R9 ;  /* 0x0000001fff037819 */ /* 0x000fc60000011409 */
[----:B------:R-:W-:Y:S01]  /*19eb0*/  IMAD.IADD R2, R0, 0x1, -R2 ;  /* 0x0000000100027824 */ /* 0x000fe200078e0a02 */
[----:B------:R-:W-:-:S04]  /*19ec0*/  LEA.HI R3, R3, R9, RZ, 0x2 ;  /* 0x0000000903037211 */ /* 0x000fc800078f10ff */
[----:B------:R-:W-:Y:S02]  /*19ed0*/  SHF.R.S32.HI R0, RZ, 0x1f, R2 ;  /* 0x0000001fff007819 */ /* 0x000fe40000011402 */
[----:B------:R-:W-:Y:S02]  /*19ee0*/  LOP3.LUT R3, R3, 0xfffffffc, RZ, 0xc0, !PT ;  /* 0xfffffffc03037812 */ /* 0x000fe400078ec0ff */
[----:B------:R-:W-:-:S03]  /*19ef0*/  LEA.HI R0, R0, R2, RZ, 0x2 ;  /* 0x0000000200007211 */ /* 0x000fc600078f10ff */
[----:B------:R-:W-:Y:S01]  /*19f00*/  IMAD.IADD R3, R9, 0x1, -R3 ;  /* 0x0000000109037824 */ /* 0x000fe200078e0a03 */
[----:B------:R-:W-:-:S05]  /*19f10*/  SHF.R.S32.HI R0, RZ, 0x2, R0 ;  /* 0x00000002ff007819 */ /* 0x000fca0000011400 */
[----:B------:R-:W-:-:S05]  /*19f20*/  IMAD R0, R3, 0x10, R0 ;  /* 0x0000001003007824 */ /* 0x000fca00078e0200 */
[C---:B------:R-:W-:Y:S02]  /*19f30*/  ISETP.GE.AND P6, PT, R0.reuse, UR21, PT ;  /* 0x0000001500007c0c */ /* 0x040fe4000bfc6270 */
[C---:B------:R-:W-:Y:S02]  /*19f40*/  IADD3 R9, R0.reuse, 0x8, RZ ;  /* 0x0000000800097810 */ /* 0x040fe40007ffe0ff */
[C---:B------:R-:W-:Y:S02]  /*19f50*/  IADD3 R11, R0.reuse, 0x40, RZ ;  /* 0x00000040000b7810 */ /* 0x040fe40007ffe0ff */
        /* <DEDUP_REMOVED lines=9> */
[----:B------:R-:W-:Y:S01]  /*19ff0*/  @!P6 LEA R14, P1, R3, c[0x0][0x200], 0x2 ;  /* 0x00008000030eea11 */ /* 0x000fe200078210ff */
[----:B------:R-:W-:Y:S01]  /*1a000*/  @!P3 IMAD R10, R10, UR20, RZ ;  /* 0x000000140a0abc24 */ /* 0x000fe2000f8e02ff */
[----:B------:R-:W-:Y:S02]  /*1a010*/  @!P5 IADD3 R2, P0, R9, UR4, RZ ;  /* 0x000000040902dc10 */ /* 0x000fe4000ff1e0ff */
        /* <DEDUP_REMOVED lines=16> */
.L_x_276:
[----:B------:R-:W-:Y:S05]  /*1a120*/  BSYNC B0 ;  /* 0x0000000000007941 */ /* 0x000fea0003800000 */
.L_x_275:
[----:B----4-:R-:W4:Y:S01]  /*1a130*/  S2R R4, SR_TID.X ;  /* 0x0000000000047919 */ /* 0x010f220000002100 */
[----:B------:R-:W-:Y:S01]  /*1a140*/  UIMAD UR9, UR9, -0x80, UR16 ;  /* 0xffffff80090978a4 */ /* 0x000fe2000f8e0210 */
[C---:B------:R-:W-:Y:S01]  /*1a150*/  IADD3 R6, P0, R236.reuse, UR14, RZ ;  /* 0x0000000eec067c10 */ /* 0x040fe2000ff1e0ff */
[----:B------:R-:W-:Y:S01]  /*1a160*/  USHF.R.S32.HI UR6, URZ, 0x1f, UR11 ;  /* 0x0000001f3f067899 */ /* 0x000fe2000801140b */
[----:B------:R-:W5:Y:S01]  /*1a170*/  S2R R0, SR_CTAID.Z ;  /* 0x0000000000007919 */ /* 0x000f620000002700 */
[----:B------:R-:W-:Y:S01]  /*1a180*/  ISETP.GE.AND P1, PT, R236, c[0x0][0x220], PT ;  /* 0x00008800ec007a0c */ /* 0x000fe20003f26270 */
[----:B------:R-:W-:Y:S01]  /*1a190*/  ULDC.64 UR4, c[0x0][0x1f0] ;  /* 0x00007c0000047ab9 */ /* 0x000fe20000000a00 */
[----:B------:R-:W-:Y:S01]  /*1a1a0*/  BSSY B0, `(.L_x_277) ;  /* 0x000001a000007945 */ /* 0x000fe20003800000 */
[----:B------:R-:W-:-:S04]  /*1a1b0*/  UIMAD UR4, UR6, UR4, URZ ;  /* 0x00000004060472a4 */ /* 0x000fc8000f8e023f */
[----:B------:R-:W-:Y:S01]  /*1a1c0*/  UIMAD UR4, UR11, UR5, UR4 ;  /* 0x000000050b0472a4 */ /* 0x000fe2000f8e0204 */
[----:B----4-:R-:W-:-:S04]  /*1a1d0*/  SHF.R.S32.HI R3, RZ, 0x1f, R4 ;  /* 0x0000001fff037819 */ /* 0x010fc80000011404 */
        /* <DEDUP_REMOVED lines=10> */
[----:B-----5:R-:W-:-:S04]  /*1a280*/  IMAD.WIDE.U32 R6, R0, c[0x0][0x1f0], R6 ;  /* 0x00007c0000067a25 */ /* 0x020fc800078e0006 */
        /* <DEDUP_REMOVED lines=11> */
.L_x_278:
[----:B------:R-:W-:Y:S05]  /*1a340*/  BSYNC B0 ;  /* 0x0000000000007941 */ /* 0x000fea0003800000 */
.L_x_277:
[----:B------:R-:W-:Y:S01]  /*1a350*/  LEA.HI.SX32 R8, R8, 0x20, 0x1e ;  /* 0x0000002008087811 */ /* 0x000fe200078ff2ff */
[----:B------:R-:W-:Y:S03]  /*1a360*/  BSSY B0, `(.L_x_279) ;  /* 0x000000e000007945 */ /* 0x000fe60003800000 */
[----:B------:R-:W-:-:S13]  /*1a370*/  ISETP.GE.OR P0, PT, R8, UR9, P1 ;  /* 0x0000000908007c0c */ /* 0x000fda0008f06670 */
        /* <DEDUP_REMOVED lines=12> */
.L_x_280:
[----:B------:R-:W-:Y:S05]  /*1a440*/  BSYNC B0 ;  /* 0x0000000000007941 */ /* 0x000fea0003800000 */
.L_x_279:
[----:B------:R-:W-:Y:S01]  /*1a450*/  IADD3 R0, R4, 0x40, RZ ;  /* 0x0000004004007810 */ /* 0x000fe20007ffe0ff */
[----:B------:R-:W-:Y:S03]  /*1a460*/  BSSY B0, `(.L_x_281) ;  /* 0x000000e000007945 */ /* 0x000fe60003800000 */
[----:B------:R-:W-:-:S13]  /*1a470*/  ISETP.GE.OR P0, PT, R0, UR21, P1 ;  /* 0x0000001500007c0c */ /* 0x000fda0008f06670 */
        /* <DEDUP_REMOVED lines=12> */
.L_x_282:
[----:B------:R-:W-:Y:S05]  /*1a540*/  BSYNC B0 ;  /* 0x0000000000007941 */ /* 0x000fea0003800000 */
.L_x_281:
[----:B------:R-:W-:-:S04]  /*1a550*/  IADD3 R4, R4, 0x60, RZ ;  /* 0x0000006004047810 */ /* 0x000fc80007ffe0ff */
[----:B------:R-:W-:-:S13]  /*1a560*/  ISETP.GE.OR P1, PT, R4, UR21, P1 ;  /* 0x0000001504007c0c */ /* 0x000fda0008f26670 */
[----:B------:R-:W-:Y:S05]  /*1a570*/  @P1 EXIT ;  /* 0x000000000000194d */ /* 0x000fea0003800000 */
[----:B------:R-:W-:Y:S01]  /*1a580*/  IADD3 R0, P0, R10, 0x60, RZ ;  /* 0x000000600a007810 */ /* 0x000fe20007f1e0ff */
[----:B------:R-:W-:Y:S01]  /*1a590*/  IMAD.MOV.U32 R4, RZ, RZ, R6 ;  /* 0x000000ffff047224 */ /* 0x000fe200078e0006 */
[----:B------:R-:W-:-:S03]  /*1a5a0*/  MOV R5, R13 ;  /* 0x0000000d00057202 */ /* 0x000fc60000000f00 */
[----:B---3--:R-:W-:Y:S02]  /*1a5b0*/  IMAD.X R2, RZ, RZ, R11, P0 ;  /* 0x000000ffff027224 */ /* 0x008fe400000e060b */
        /* <DEDUP_REMOVED lines=8> */
.L_x_283:
        /* <DEDUP_REMOVED lines=12> */
.L_x_1130:


//--------------------- .text._ZN5flash16flash_fwd_kernelI23Flash_fwd_kernel_traitsILi32ELi128ELi128ELi4ELb0ELb0EN7cutlass10bfloat16_tE19Flash_kernel_traitsILi32ELi128ELi128ELi4ES3_EELb1ELb0ELb0ELb0ELb0ELb1ELb0ELb0EEEvNS_16Flash_fwd_paramsE --------------------------
	.section	.text._ZN5flash16flash_fwd_kernelI23Flash_fwd_kernel_traitsILi32ELi128ELi128ELi4ELb0ELb0EN7cutlass10bfloat16_tE19Flash_kernel_traitsILi32ELi128ELi128ELi4ES3_EELb1ELb0ELb0ELb0ELb0ELb1ELb0ELb0EEEvNS_16Flash_fwd_paramsE,"ax",@progbits
	.sectioninfo	@"SHI_REGISTERS=255"
	.align	128
        .global         _ZN5flash16flash_fwd_kernelI23Flash_fwd_kernel_traitsILi32ELi128ELi128ELi4ELb0ELb0EN7cutlass10bfloat16_tE19Flash_kernel_traitsILi32ELi128ELi128ELi4ES3_EELb1ELb0ELb0ELb0ELb0ELb1ELb0ELb0EEEvNS_16Flash_fwd_paramsE
        .type           _ZN5flash16flash_fwd_kernelI23Flash_fwd_kernel_traitsILi32ELi128ELi128ELi4ELb0ELb0EN7cutlass10bfloat16_tE19Flash_kernel_traitsILi32ELi128ELi128ELi4ES3_EELb1ELb0ELb0ELb0ELb0ELb1ELb0ELb0EEEvNS_16Flash_fwd_paramsE,@function
        .size           _ZN5flash16flash_fwd_kernelI23Flash_fwd_kernel_traitsILi32ELi128ELi128ELi4ELb0ELb0EN7cutlass10bfloat16_tE19Flash_kernel_traitsILi32ELi128ELi128ELi4ES3_EELb1ELb0ELb0ELb0ELb0ELb1ELb0ELb0EEEvNS_16Flash_fwd_paramsE,(.L_x_1131 - _ZN5flash16flash_fwd_kernelI23Flash_fwd_kernel_traitsILi32ELi128ELi128ELi4ELb0ELb0EN7cutlass10bfloat16_tE19Flash_kernel_traitsILi32ELi128ELi128ELi4ES3_EELb1ELb0ELb0ELb0ELb0ELb1ELb0ELb0EEEvNS_16Flash_fwd_paramsE)
        .other          _ZN5flash16flash_fwd_kernelI23Flash_fwd_kernel_traitsILi32ELi128ELi128ELi4ELb0ELb0EN7cutlass10bfloat16_tE19Flash_kernel_traitsILi32ELi128ELi128ELi4ES3_EELb1ELb0ELb0ELb0ELb0ELb1ELb0ELb0EEEvNS_16Flash_fwd_paramsE,@"STO_CUDA_ENTRY STV_DEFAULT"
_ZN5flash16flash_fwd_kernelI23Flash_fwd_kernel_traitsILi32ELi128ELi128ELi4ELb0ELb0EN7cutlass10bfloat16_tE19Flash_kernel_traitsILi32ELi128ELi128ELi4ES3_EELb1ELb0ELb0ELb0ELb0ELb1ELb0ELb0EEEvNS_16Flash_fwd_paramsE:
.text._ZN5flash16flash_fwd_kernelI23Flash_fwd_kernel_traitsILi32ELi128ELi128ELi4ELb0ELb0EN7cutlass10bfloat16_tE19Flash_kernel_traitsILi32ELi128ELi128ELi4ES3_EELb1ELb0ELb0ELb0ELb0ELb1ELb0ELb0EEEvNS_16Flash_fwd_paramsE:
[----:B------:R-:W-:-:S03]  /*0000*/  MOV R1, c[0x0][0x28] ;  /* 0x00000a0000017a02 */ /* 0x000fc60000000f00 */
[----:B------:R-:W-:Y:S01]  /*0010*/  ULDC.U8 UR4, c[0x0][0x304] ;  /* 0x0000c10000047ab9 */ /* 0x000fe20000000000 */
[----:B------:R-:W-:Y:S01]  /*0020*/  IADD3 R1, R1, -0x88, RZ ;  /* 0xffffff7801017810 */ /* 0x000fe20007ffe0ff */
[----:B------:R-:W-:Y:S01]  /*0030*/  ULDC.64 UR26, c[0x0][0x2f0] ;  /* 0x0000bc00001a7ab9 */ /* 0x000fe20000000a00 */
[----:B------:R-:W-:Y:S01]  /*0040*/  ISETP.NE.AND P2, PT, RZ, UR4, PT ;  /* 0x00000004ff007c0c */ /* 0x000fe2000bf45270 */
[----:B------:R-:W-:Y:S01]  /*0050*/  IMAD.U32 R2, RZ, RZ, UR26 ;  /* 0x0000001aff027e24 */ /* 0x000fe2000f8e00ff */
[----:B------:R-:W-:Y:S01]  /*0060*/  ULDC.64 UR22, c[0x0][0x118] ;  /* 0x0000460000167ab9 */ /* 0x000fe20000000a00 */
[----:B------:R-:W-:Y:S02]  /*0070*/  IMAD.U32 R3, RZ, RZ, UR27 ;  /* 0x0000001bff037e24 */ /* 0x000fe4000f8e00ff */
[----:B------:R-:W-:Y:S02]  /*0080*/  IMAD.MOV.U32 R6, RZ, RZ, c[0x0][0x2f8] ;  /* 0x0000be00ff067624 */ /* 0x000fe400078e00ff */
[----:B------:R-:W-:Y:S01]  /*0090*/  IMAD.MOV.U32 R7, RZ, RZ, c[0x0][0x2fc] ;  /* 0x0000bf00ff077624 */ /* 0x000fe200078e00ff */
[----:B------:R-:W1:Y:S01]  /*00a0*/  S2UR UR8, SR_CTAID.Z ;  /* 0x00000000000879c3 */ /* 0x000e620000002700 */
[----:B------:R-:W1:Y:S01]  /*00b0*/  S2R R205, SR_CTAID.X ;  /* 0x0000000000cd7919 */ /* 0x000e620000002500 */
[----:B------:R-:W-:-:S03]  /*00c0*/  ULDC.64 UR4, c[0x0][0x240] ;  /* 0x0000900000047ab9 */ /* 0x000fc60000000a00 */
[----:B------:R2:W3:Y:S02]  /*00d0*/  @P2 LDG.E.64 R4, [R2.64] ;  /* 0x0000001602042981 */ /* 0x0004e4000c1e1b00 */
[----:B--2---:R-:W-:Y:S02]  /*00e0*/  @P2 IMAD.MOV.U32 R2, RZ, RZ, R6 ;  /* 0x000000ffff022224 */ /* 0x004fe400078e0006 */
[----:B------:R-:W-:-:S06]  /*00f0*/  @P2 IMAD.MOV.U32 R3, RZ, RZ, R7 ;  /* 0x000000ffff032224 */ /* 0x000fcc00078e0007 */
[----:B------:R-:W2:Y:S01]  /*0100*/  @P2 LDG.E.64 R2, [R2.64] ;  /* 0x0000001602022981 */ /* 0x000ea2000c1e1b00 */
[----:B------:R-:W-:Y:S01]  /*0110*/  UISETP.NE.U32.AND UP0, UPT, URZ, UR4, UPT ;  /* 0x000000043f00728c */ /* 0x000fe2000bf05070 */
[----:B------:R-:W-:Y:S02]  /*0120*/  IMAD.MOV.U32 R13, RZ, RZ, 0x4 ;  /* 0x00000004ff0d7424 */ /* 0x000fe400078e00ff */
[----:B------:R-:W1:Y:S01]  /*0130*/  S2R R0, SR_CTAID.Y ;  /* 0x0000000000007919 */ /* 0x000e620000002600 */
[----:B------:R-:W-:-:S03]  /*0140*/  UISETP.NE.AND.EX UP0, UPT, URZ, UR5, UPT, UP0 ;  /* 0x000000053f00728c */ /* 0x000fc6000bf05300 */
[----:B------:R-:W4:Y:S03]  /*0150*/  S2R R70, SR_TID.X ;  /* 0x0000000000467919 */ /* 0x000f260000002100 */
[----:B------:R-:W-:Y:S01]  /*0160*/  PLOP3.LUT P0, PT, PT, PT, UP0, 0x80, 0x0 ;  /* 0x000000000000781c */ /* 0x000fe20003f0f008 */
[----:B------:R-:W4:Y:S01]  /*0170*/  S2R R12, SR_CTAID.Y ;  /* 0x00000000000c7919 */ /* 0x000f220000002600 */
[----:B-1----:R-:W-:-:S04]  /*0180*/  LOP3.LUT R0, R205, UR8, R0, 0xfe, !PT ;  /* 0x00000008cd007c12 */ /* 0x002fc8000f8efe00 */
[----:B----4-:R-:W-:Y:S01]  /*0190*/  LOP3.LUT P3, RZ, R0, R70, RZ, 0xfc, !PT ;  /* 0x0000004600ff7212 */ /* 0x010fe2000786fcff */
[----:B------:R-:W-:-:S12]  /*01a0*/  IMAD.WIDE R8, R12, R13, c[0x0][0x240] ;  /* 0x000090000c087625 */ /* 0x000fd800078e020d */
[----:B------:R-:W-:Y:S02]  /*01b0*/  @!P3 IMAD.MOV.U32 R10, RZ, RZ, c[0x0][0x308] ;  /* 0x0000c200ff0ab624 */ /* 0x000fe400078e00ff */
[----:B------:R-:W-:Y:S01]  /*01c0*/  @!P3 IMAD.MOV.U32 R11, RZ, RZ, c[0x0][0x30c] ;  /* 0x0000c300ff0bb624 */ /* 0x000fe200078e00ff */
[----:B---3--:R-:W1:Y:S08]  /*01d0*/  @P2 R2UR UR26, R4 ;  /* 0x00000000041a23c2 */ /* 0x008e7000000e0000 */
[----:B------:R-:W3:Y:S01]  /*01e0*/  @P2 R2UR UR27, R5 ;  /* 0x00000000051b23c2 */ /* 0x000ee200000e0000 */
[----:B-1----:R-:W-:Y:S01]  /*01f0*/  MOV R4, UR26 ;  /* 0x0000001a00047c02 */ /* 0x002fe20008000f00 */
[----:B---3--:R-:W-:Y:S01]  /*0200*/  IMAD.U32 R5, RZ, RZ, UR27 ;  /* 0x0000001bff057e24 */ /* 0x008fe2000f8e00ff */
[----:B--2---:R-:W-:-:S04]  /*0210*/  @P2 IADD3 R6, P1, R2, c[0x0][0x300], RZ ;  /* 0x0000c00002062a10 */ /* 0x004fc80007f3e0ff */
[----:B------:R1:W-:Y:S01]  /*0220*/  @!P3 STG.E.64 [R10.64], R4 ;  /* 0x000000040a00b986 */ /* 0x0003e2000c101b16 */
[----:B------:R-:W-:Y:S01]  /*0230*/  @P2 IMAD.X R7, RZ, RZ, R3, P1 ;  /* 0x000000ffff072224 */ /* 0x000fe200008e0603 */
[----:B------:R-:W-:Y:S02]  /*0240*/  ISETP.NE.U32.AND P2, PT, RZ, c[0x0][0x250], PT ;  /* 0x00009400ff007a0c */ /* 0x000fe40003f45070 */
[----:B------:R-:W-:Y:S01]  /*0250*/  @!P3 MOV R2, R6 ;  /* 0x000000060002b202 */ /* 0x000fe20000000f00 */
[----:B------:R-:W-:Y:S01]  /*0260*/  @!P3 IMAD.MOV.U32 R3, RZ, RZ, R7 ;  /* 0x000000ffff03b224 */ /* 0x000fe200078e0007 */
[----:B------:R-:W-:-:S04]  /*0270*/  ISETP.NE.AND.EX P2, PT, RZ, c[0x0][0x254], PT, P2 ;  /* 0x00009500ff007a0c */ /* 0x000fc80003f45320 */
[----:B------:R2:W-:Y:S04]  /*0280*/  @!P3 STG.E.64 [R10.64+0x8], R2 ;  /* 0x000008020a00b986 */ /* 0x0005e8000c101b16 */
[----:B------:R3:W4:Y:S01]  /*0290*/  @P0 LDG.E R0, [R8.64+0x4] ;  /* 0x0000041608000981 */ /* 0x000722000c1e1900 */
[----:B-1----:R-:W-:Y:S01]  /*02a0*/  IMAD.MOV.U32 R4, RZ, RZ, -0x1 ;  /* 0xffffffffff047424 */ /* 0x002fe200078e00ff */
[----:B------:R-:W1:Y:S05]  /*02b0*/  LDC.U8 R5, c[0x0][0x312] ;  /* 0x0000c480ff057b82 */ /* 0x000e6a0000000000 */
[----:B------:R3:W4:Y:S01]  /*02c0*/  @P0 LDG.E R4, [R8.64] ;  /* 0x0000001608040981 */ /* 0x000722000c1e1900 */
[----:B--2---:R-:W-:-:S06]  /*02d0*/  @P2 IMAD.WIDE R2, R12, R13, c[0x0][0x250] ;  /* 0x000094000c022625 */ /* 0x004fcc00078e020d */
[----:B------:R-:W2:Y:S01]  /*02e0*/  @P2 LDG.E R2, [R2.64] ;  /* 0x0000001602022981 */ /* 0x000ea2000c1e1900 */
[----:B------:R-:W3:Y:S01]  /*02f0*/  S2UR UR9, SR_CTAID.Y ;  /* 0x00000000000979c3 */ /* 0x000ee20000002600 */
[----:B------:R-:W-:Y:S02]  /*0300*/  ISETP.EQ.U32.AND P1, PT, RZ, c[0x0][0x248], PT ;  /* 0x00009200ff007a0c */ /* 0x000fe40003f22070 */
[----:B------:R-:W-:Y:S01]  /*0310*/  SHF.R.S32.HI R30, RZ, 0x1f, R70 ;  /* 0x0000001fff1e7819 */ /* 0x000fe20000011446 */
[----:B------:R-:W-:Y:S01]  /*0320*/  UMOV UR7, URZ ;  /* 0x0000003f00077c82 */ /* 0x000fe20008000000 */
[----:B-1----:R-:W-:Y:S02]  /*0330*/  ISETP.NE.AND P3, PT, R5, RZ, PT ;  /* 0x000000ff0500720c */ /* 0x002fe40003f65270 */
[----:B------:R-:W-:Y:S02]  /*0340*/  LEA.HI R29, R30, R70, RZ, 0x5 ;  /* 0x000000461e1d7211 */ /* 0x000fe400078f28ff */
[----:B------:R-:W-:Y:S01]  /*0350*/  ISETP.EQ.OR.EX P1, PT, RZ, c[0x0][0x24c], !P3, P1 ;  /* 0x00009300ff007a0c */ /* 0x000fe20005f22710 */
[----:B------:R-:W-:Y:S01]  /*0360*/  ULDC UR4, c[0x0][0x1c0] ;  /* 0x0000700000047ab9 */ /* 0x000fe20000000800 */
[----:B------:R-:W-:-:S02]  /*0370*/  IMAD.MOV.U32 R5, RZ, RZ, -0x1 ;  /* 0xffffffffff057424 */ /* 0x000fc400078e00ff */
[----:B---3--:R-:W-:Y:S01]  /*0380*/  IMAD.WIDE R8, R12, R13, c[0x0][0x248] ;  /* 0x000092000c087625 */ /* 0x008fe200078e020d */
[----:B------:R-:W-:-:S08]  /*0390*/  UIMAD UR4, UR9, UR4, UR8 ;  /* 0x00000004090472a4 */ /* 0x000fd0000f8e0208 */
[----:B------:R1:W5:Y:S01]  /*03a0*/  @!P1 LDG.E R5, [R8.64] ;  /* 0x0000001608059981 */ /* 0x000362000c1e1900 */
[----:B------:R-:W-:-:S04]  /*03b0*/  USHF.L.U32 UR5, UR4, 0x5, URZ ;  /* 0x0000000504057899 */ /* 0x000fc8000800063f */
[----:B------:R-:W-:Y:S01]  /*03c0*/  USHF.R.S32.HI UR4, URZ, 0x1f, UR5 ;  /* 0x0000001f3f047899 */ /* 0x000fe20008011405 */
[----:B----4-:R3:W4:Y:S08]  /*03d0*/  @P0 R2UR UR18, R0 ;  /* 0x00000000001203c2 */ /* 0x01073000000e0000 */
[----:B------:R-:W4:Y:S01]  /*03e0*/  R2UR UR19, R4 ;  /* 0x00000000041373c2 */ /* 0x000f2200000e0000 */
[----:B---3--:R-:W-:-:S07]  /*03f0*/  LOP3.LUT R0, R29, 0xffffffe0, RZ, 0xc0, !PT ;  /* 0xffffffe01d007812 */ /* 0x008fce00078ec0ff */
[----:B--2---:R1:W2:Y:S01]  /*0400*/  @P2 R2UR UR7, R2 ;  /* 0x00000000020723c2 */ /* 0x0042a200000e0000 */
[----:B------:R-:W-:Y:S01]  /*0410*/  ISETP.NE.U32.AND P2, PT, RZ, c[0x0][0x248], PT ;  /* 0x00009200ff007a0c */ /* 0x000fe20003f45070 */
[----:B------:R-:W-:-:S03]  /*0420*/  IMAD.IADD R0, R70, 0x1, -R0 ;  /* 0x0000000146007824 */ /* 0x000fc600078e0a00 */
[----:B------:R-:W-:Y:S02]  /*0430*/  ISETP.NE.AND.EX P2, PT, RZ, c[0x0][0x24c], PT, P2 ;  /* 0x00009300ff007a0c */ /* 0x000fe40003f45320 */
[--C-:B------:R-:W-:Y:S02]  /*0440*/  IADD3 R239, P1, P0, R6, UR5, R0.reuse ;  /* 0x0000000506ef7c10 */ /* 0x100fe4000f83e000 */
[----:B------:R-:W-:Y:S01]  /*0450*/  SHF.R.S32.HI R0, RZ, 0x1f, R0 ;  /* 0x0000001fff007819 */ /* 0x000fe20000011400 */
[----:B----4-:R-:W-:-:S03]  /*0460*/  @UP0 UIADD3 UR18, UR18, -UR19, URZ ;  /* 0x8000001312120290 */ /* 0x010fc6000fffe03f */
[----:B------:R-:W-:-:S04]  /*0470*/  IADD3.X R222, R7, UR4, R0, P1, P0 ;  /* 0x0000000407de7c10 */ /* 0x000fc80008fe0400 */
[----:B------:R-:W-:Y:S01]  /*0480*/  @!UP0 ULDC UR18, c[0x0][0x214] ;  /* 0x0000850000128ab9 */ /* 0x000fe20000000800 */
[----:B-12---:R-:W-:Y:S05]  /*0490*/  @!P2 BRA `(.L_x_284) ;  /* 0x000000400000a947 */ /* 0x006fea0003800000 */
[----:B------:R-:W2:Y:S02]  /*04a0*/  @P3 LDG.E R0, [R8.64+0x4] ;  /* 0x0000041608003981 */ /* 0x000ea4000c1e1900 */
[----:B--2--5:R-:W-:-:S06]  /*04b0*/  @P3 IADD3 R0, R0, -R5, RZ ;  /* 0x8000000500003210 */ /* 0x024fcc0007ffe0ff */
[----:B------:R1:W5:Y:S01]  /*04c0*/  @!P3 LDG.E R0, [R8.64] ;  /* 0x000000160800b981 */ /* 0x000362000c1e1900 */
[----:B------:R-:W-:Y:S05]  /*04d0*/  BRA `(.L_x_285) ;  /* 0x0000001000007947 */ /* 0x000fea0003800000 */
.L_x_284:
[----:B------:R-:W-:Y:S02]  /*04e0*/  MOV R0, c[0x0][0x218] ;  /* 0x0000860000007a02 */ /* 0x000fe40000000f00 */
.L_x_285:
[----:B------:R-:W-:-:S04]  /*04f0*/  ISETP.NE.U32.AND P2, PT, RZ, c[0x0][0x258], PT ;  /* 0x00009600ff007a0c */ /* 0x000fc80003f45070 */
[----:B------:R-:W-:-:S13]  /*0500*/  ISETP.NE.AND.EX P2, PT, RZ, c[0x0][0x25c], PT, P2 ;  /* 0x00009700ff007a0c */ /* 0x000fda0003f45320 */
[----:B------:R-:W-:-:S06]  /*0510*/  @P2 IMAD.WIDE R2, R12, R13, c[0x0][0x258] ;  /* 0x000096000c022625 */ /* 0x000fcc00078e020d */
[----:B------:R-:W2:Y:S01]  /*0520*/  @P2 LDG.E R3, [R2.64] ;  /* 0x0000001602032981 */ /* 0x000ea2000c1e1900 */
[----:B------:R-:W-:Y:S01]  /*0530*/  IMAD.SHL.U32 R14, R205, 0x80, RZ ;  /* 0x00000080cd0e7824 */ /* 0x000fe200078e00ff */
[----:B------:R-:W-:-:S04]  /*0540*/  @!P2 ISETP.NE.U32.AND P1, PT, RZ, c[0x0][0x268], PT ;  /* 0x00009a00ff00aa0c */ /* 0x000fc80003f25070 */
[----:B------:R-:W-:Y:S02]  /*0550*/  ISETP.LT.AND P0, PT, R14, UR18, PT ;  /* 0x000000120e007c0c */ /* 0x000fe4000bf01270 */
[----:B------:R-:W-:-:S04]  /*0560*/  @!P2 ISETP.NE.AND.EX P1, PT, RZ, c[0x0][0x26c], PT, P1 ;  /* 0x00009b00ff00aa0c */ /* 0x000fc80003f25310 */
[----:B------:R-:W-:Y:S02]  /*0570*/  @!P2 SEL R2, RZ, c[0x0][0x21c], !P1 ;  /* 0x00008700ff02aa07 */ /* 0x000fe40004800000 */
[----:B--2---:R-:W-:Y:S02]  /*0580*/  @P2 IADD3 R20, R3, -UR7, RZ ;  /* 0x8000000703142c10 */ /* 0x004fe4000fffe0ff */
[----:B-----5:R-:W-:-:S03]  /*0590*/  @!P2 IADD3 R20, R2, -UR7, R0 ;  /* 0x800000070214ac10 */ /* 0x020fc6000fffe000 */
[----:B------:R-:W-:Y:S05]  /*05a0*/  @!P0 EXIT ;  /* 0x000000000000894d */ /* 0x000fea0003800000 */
[C---:B------:R-:W-:Y:S02]  /*05b0*/  ISETP.GE.AND P0, PT, R20.reuse, 0x1, PT ;  /* 0x000000011400780c */ /* 0x040fe40003f06270 */
[----:B------:R-:W-:-:S04]  /*05c0*/  IADD3 R0, R20, 0x7f, RZ ;  /* 0x0000007f14007810 */ /* 0x000fc80007ffe0ff */
[----:B------:R-:W-:-:S04]  /*05d0*/  SHF.R.S32.HI R2, RZ, 0x1f, R0 ;  /* 0x0000001fff027819 */ /* 0x000fc80000011400 */
[----:B------:R-:W-:-:S03]  /*05e0*/  LEA.HI R237, R2, R0, RZ, 0x7 ;  /* 0x0000000002ed7211 */ /* 0x000fc600078f38ff */
[----:B------:R-:W-:Y:S05]  /*05f0*/  @!P0 BRA `(.L_x_286) ;  /* 0x0000fd5000008947 */ /* 0x000fea0003800000 */
[----:B------:R-:W-:Y:S01]  /*0600*/  UISETP.NE.AND UP0, UPT, UR19, -0x1, UPT ;  /* 0xffffffff1300788c */ /* 0x000fe2000bf05270 */
[----:B------:R-:W-:Y:S01]  /*0610*/  ISETP.NE.AND P0, PT, R5, -0x1, PT ;  /* 0xffffffff0500780c */ /* 0x000fe20003f05270 */
[----:B------:R-:W-:Y:S01]  /*0620*/  ULDC.64 UR4, c[0x0][0x190] ;  /* 0x0000640000047ab9 */ /* 0x000fe20000000a00 */
[----:B------:R-:W2:Y:S08]  /*0630*/  LDC.U8 R172, c[0x0][0x2d8] ;  /* 0x0000b600ffac7b82 */ /* 0x000eb00000000000 */
[----:B------:R-:W-:-:S02]  /*0640*/  @UP0 UIMAD.WIDE.U32 UR12, UR19, UR4, URZ ;  /* 0x00000004130c02a5 */ /* 0x000fc4000f8e003f */
[----:B------:R-:W-:Y:S01]  /*0650*/  @!UP0 USHF.R.S32.HI UR10, URZ, 0x1f, UR9 ;  /* 0x0000001f3f0a8899 */ /* 0x000fe20008011409 */
[----:B------:R-:W-:Y:S01]  /*0660*/  @P0 IADD3 R0, R5, UR7, RZ ;  /* 0x0000000705000c10 */ /* 0x000fe2000fffe0ff */
[----:B------:R-:W-:-:S03]  /*0670*/  @UP0 UIMAD UR6, UR19, UR5, UR13 ;  /* 0x00000005130602a4 */ /* 0x000fc6000f8e020d */
[----:B------:R-:W-:Y:S01]  /*0680*/  ULDC.64 UR4, c[0x0][0x178] ;  /* 0x00005e0000047ab9 */ /* 0x000fe20000000a00 */
[C---:B------:R-:W-:Y:S01]  /*0690*/  @P0 IMAD.WIDE.U32 R2, R0.reuse, c[0x0][0x198], RZ ;  /* 0x0000660000020a25 */ /* 0x040fe200078e00ff */
[----:B------:R-:W-:Y:S02]  /*06a0*/  @!UP0 UIMAD UR10, UR10, UR4, URZ ;  /* 0x000000040a0a82a4 */ /* 0x000fe4000f8e023f */
[----:B------:R-:W-:Y:S01]  /*06b0*/  @!UP0 UIMAD.WIDE.U32 UR14, UR9, UR4, URZ ;  /* 0x00000004090e82a5 */ /* 0x000fe2000f8e003f */
[----:B------:R-:W-:Y:S01]  /*06c0*/  @P0 IMAD R12, R0, c[0x0][0x19c], R3 ;  /* 0x00006700000c0a24 */ /* 0x000fe200078e0203 */
[----:B------:R-:W-:Y:S01]  /*06d0*/  @!UP0 UIMAD UR5, UR9, UR5, UR10 ;  /* 0x00000005090582a4 */ /* 0x000fe2000f8e020a */
[----:B-1----:R-:W-:Y:S02]  /*06e0*/  @P0 MOV R8, R2 ;  /* 0x0000000200080202 */ /* 0x002fe40000000f00 */
[----:B------:R-:W-:Y:S02]  /*06f0*/  @UP0 UMOV UR10, UR12 ;  /* 0x0000000c000a0c82 */ /* 0x000fe40008000000 */
[----:B------:R-:W-:-:S02]  /*0700*/  @!UP0 UIADD3 UR6, UR15, UR5, URZ ;  /* 0x000000050f068290 */ /* 0x000fc4000fffe03f */
[----:B------:R-:W-:Y:S01]  /*0710*/  @!UP0 UMOV UR10, UR14 ;  /* 0x0000000e000a8c82 */ /* 0x000fe20008000000 */
[----:B------:R-:W-:Y:S05]  /*0720*/  @P0 BRA `(.L_x_287) ;  /* 0x0000010000000947 */ /* 0x000fea0003800000 */
[----:B--2---:R-:W-:Y:S02]  /*0730*/  USHF.R.S32.HI UR11, URZ, 0x1f, UR7 ;  /* 0x0000001f3f0b7899 */ /* 0x004fe40008011407 */
[----:B------:R-:W-:Y:S02]  /*0740*/  ULDC.64 UR4, c[0x0][0x198] ;  /* 0x0000660000047ab9 */ /* 0x000fe40000000a00 */
[----:B------:R-:W-:Y:S02]  /*0750*/  UIMAD UR11, UR11, UR4, URZ ;  /* 0x000000040b0b72a4 */ /* 0x000fe4000f8e023f */
[----:B------:R-:W-:Y:S02]  /*0760*/  UIMAD.WIDE.U32 UR12, UR7, UR4, URZ ;  /* 0x00000004070c72a5 */ /* 0x000fe4000f8e003f */
[----:B------:R-:W-:Y:S02]  /*0770*/  UIMAD UR5, UR7, UR5, UR11 ;  /* 0x00000005070572a4 */ /* 0x000fe4000f8e020b */
[----:B------:R-:W-:-:S02]  /*0780*/  USHF.R.S32.HI UR11, URZ, 0x1f, UR9 ;  /* 0x0000001f3f0b7899 */ /* 0x000fc40008011409 */
[----:B------:R-:W-:-:S03]  /*0790*/  UIADD3 UR13, UR13, UR5, URZ ;  /* 0x000000050d0d7290 */ /* 0x000fc6000fffe03f */
[----:B------:R-:W-:Y:S02]  /*07a0*/  ULDC.64 UR4, c[0x0][0x180] ;  /* 0x0000600000047ab9 */ /* 0x000fe40000000a00 */
[----:B------:R-:W-:Y:S02]  /*07b0*/  UIMAD UR11, UR11, UR4, URZ ;  /* 0x000000040b0b72a4 */ /* 0x000fe4000f8e023f */
[----:B------:R-:W-:Y:S02]  /*07c0*/  UIMAD.WIDE.U32 UR12, UR9, UR4, UR12 ;  /* 0x00000004090c72a5 */ /* 0x000fe4000f8e000c */
[----:B------:R-:W-:-:S04]  /*07d0*/  UIMAD UR5, UR9, UR5, UR11 ;  /* 0x00000005090572a4 */ /* 0x000fc8000f8e020b */
[----:B------:R-:W-:Y:S01]  /*07e0*/  UIADD3 UR5, UR13, UR5, URZ ;  /* 0x000000050d057290 */ /* 0x000fe2000fffe03f */
[----:B------:R-:W-:Y:S02]  /*07f0*/  IMAD.U32 R2, RZ, RZ, UR12 ;  /* 0x0000000cff027e24 */ /* 0x000fe4000f8e00ff */
[----:B------:R-:W-:-:S03]  /*0800*/  IMAD.U32 R3, RZ, RZ, UR13 ;  /* 0x0000000dff037e24 */ /* 0x000fc6000f8e00ff */
[----:B------:R-:W-:Y:S02]  /*0810*/  MOV R8, R2 ;  /* 0x0000000200087202 */ /* 0x000fe40000000f00 */
[----:B------:R-:W-:Y:S02]  /*0820*/  MOV R12, UR5 ;  /* 0x00000005000c7c02 */ /* 0x000fe40008000f00 */
.L_x_287:
[----:B--2---:R-:W-:Y:S01]  /*0830*/  IABS R4, c[0x0][0x1c8] ;  /* 0x0000720000047a13 */ /* 0x004fe20000000000 */
[----:B------:R-:W1:Y:S01]  /*0840*/  S2R R6, SR_CTAID.Z ;  /* 0x0000000000067919 */ /* 0x000e620000002700 */
[----:B------:R-:W-:Y:S02]  /*0850*/  ULDC UR4, c[0x0][0x1c8] ;  /* 0x0000720000047ab9 */ /* 0x000fe40000000800 */
[----:B------:R-:W2:Y:S01]  /*0860*/  I2F.RP R2, R4 ;  /* 0x0000000400027306 */ /* 0x000ea20000209400 */
[----:B------:R-:W-:Y:S02]  /*0870*/  ULOP3.LUT UR4, UR8, UR4, URZ, 0x3c, !UPT ;  /* 0x0000000408047292 */ /* 0x000fe4000f8e3c3f */
[----:B------:R-:W-:-:S04]  /*0880*/  USHF.R.S32.HI UR11, URZ, 0x1f, UR8 ;  /* 0x0000001f3f0b7899 */ /* 0x000fc80008011408 */
[----:B------:R-:W-:Y:S01]  /*0890*/  ISETP.LE.AND P1, PT, RZ, UR4, PT ;  /* 0x00000004ff007c0c */ /* 0x000fe2000bf23270 */
[----:B--2---:R-:W2:Y:S01]  /*08a0*/  MUFU.RCP R2, R2 ;  /* 0x0000000200027308 */ /* 0x004ea20000001000 */
[----:B-1----:R-:W-:Y:S02]  /*08b0*/  IABS R6, R6 ;  /* 0x0000000600067213 */ /* 0x002fe40000000000 */
[----:B--2---:R-:W-:-:S05]  /*08c0*/  IADD3 R2, R2, 0xffffffe, RZ ;  /* 0x0ffffffe02027810 */ /* 0x004fca0007ffe0ff */
[----:B------:R-:W1:Y:S02]  /*08d0*/  F2I.FTZ.U32.TRUNC.NTZ R3, R2 ;  /* 0x0000000200037305 */ /* 0x000e64000021f000 */
[----:B-1----:R-:W-:Y:S02]  /*08e0*/  IMAD.MOV R0, RZ, RZ, -R3 ;  /* 0x000000ffff007224 */ /* 0x002fe400078e0a03 */
[----:B------:R-:W-:Y:S02]  /*08f0*/  IMAD.MOV.U32 R2, RZ, RZ, RZ ;  /* 0x000000ffff027224 */ /* 0x000fe400078e00ff */
[----:B------:R-:W-:-:S04]  /*0900*/  IMAD R0, R0, R4, RZ ;  /* 0x0000000400007224 */ /* 0x000fc800078e02ff */
[----:B------:R-:W-:Y:S01]  /*0910*/  IMAD.HI.U32 R0, R3, R0, R2 ;  /* 0x0000000003007227 */ /* 0x000fe200078e0002 */
[----:B------:R-:W-:-:S05]  /*0920*/  MOV R3, R6 ;  /* 0x0000000600037202 */ /* 0x000fca0000000f00 */
[----:B------:R-:W-:-:S04]  /*0930*/  IMAD.HI.U32 R0, R0, R3, RZ ;  /* 0x0000000300007227 */ /* 0x000fc800078e00ff */
[----:B------:R-:W-:-:S04]  /*0940*/  IMAD.MOV R2, RZ, RZ, -R0 ;  /* 0x000000ffff027224 */ /* 0x000fc800078e0a00 */
[----:B------:R-:W-:-:S05]  /*0950*/  IMAD R2, R4, R2, R3 ;  /* 0x0000000204027224 */ /* 0x000fca00078e0203 */
[----:B------:R-:W-:-:S13]  /*0960*/  ISETP.GT.U32.AND P2, PT, R4, R2, PT ;  /* 0x000000020400720c */ /* 0x000fda0003f44070 */
[----:B------:R-:W-:Y:S01]  /*0970*/  @!P2 IMAD.IADD R2, R2, 0x1, -R4 ;  /* 0x000000010202a824 */ /* 0x000fe200078e0a04 */
[----:B------:R-:W-:Y:S02]  /*0980*/  @!P2 IADD3 R0, R0, 0x1, RZ ;  /* 0x000000010000a810 */ /* 0x000fe40007ffe0ff */
[----:B------:R-:W-:Y:S02]  /*0990*/  ISETP.NE.AND P2, PT, RZ, c[0x0][0x1c8], PT ;  /* 0x00007200ff007a0c */ /* 0x000fe40003f45270 */
[----:B------:R-:W-:Y:S02]  /*09a0*/  ISETP.GE.U32.AND P3, PT, R2, R4, PT ;  /* 0x000000040200720c */ /* 0x000fe40003f66070 */
[----:B------:R-:W-:-:S05]  /*09b0*/  @P0 IADD3 R4, R5, UR7, RZ ;  /* 0x0000000705040c10 */ /* 0x000fca000fffe0ff */
        /* <DEDUP_REMOVED lines=24> */
.L_x_288:
[CC--:B------:R-:W-:Y:S01]  /*0b40*/  LEA.HI R27, R30.reuse, R70.reuse, RZ, 0x2 ;  /* 0x000000461e1b7211 */ /* 0x0c0fe200078f10ff */
[----:B------:R-:W1:Y:S01]  /*0b50*/  R2UR UR7, R14 ;  /* 0x000000000e0773c2 */ /* 0x000e6200000e0000 */
[----:B------:R-:W-:Y:S01]  /*0b60*/  LEA.HI R31, R30, R70, RZ, 0x3 ;  /* 0x000000461e1f7211 */ /* 0x000fe200078f18ff */
[----:B------:R-:W2:Y:S01]  /*0b70*/  S2R R3, SR_CTAID.Z ;  /* 0x0000000000037919 */ /* 0x000ea20000002700 */
[----:B------:R-:W-:Y:S01]  /*0b80*/  LOP3.LUT R0, R27, 0xfffffffc, RZ, 0xc0, !PT ;  /* 0xfffffffc1b007812 */ /* 0x000fe200078ec0ff */
[----:B------:R-:W-:Y:S01]  /*0b90*/  ULDC.64 UR4, c[0x0][0x1a8] ;  /* 0x00006a0000047ab9 */ /* 0x000fe20000000a00 */
[----:B------:R-:W-:Y:S01]  /*0ba0*/  SHF.R.S32.HI R28, RZ, 0x3, R31 ;  /* 0x00000003ff1c7819 */ /* 0x000fe2000001141f */
[----:B------:R-:W-:Y:S01]  /*0bb0*/  UIMAD UR4, UR11, UR4, URZ ;  /* 0x000000040b0472a4 */ /* 0x000fe2000f8e023f */
[----:B------:R-:W-:Y:S01]  /*0bc0*/  LEA.HI.SX32 R68, R237, 0xffffffff, 0x19 ;  /* 0xffffffffed447811 */ /* 0x000fe200078fcaff */
[----:B------:R-:W-:Y:S01]  /*0bd0*/  IMAD.IADD R0, R70, 0x1, -R0 ;  /* 0x0000000146007824 */ /* 0x000fe200078e0a00 */
[----:B------:R-:W-:Y:S01]  /*0be0*/  SHF.R.S32.HI R173, RZ, 0x5, R29 ;  /* 0x00000005ffad7819 */ /* 0x000fe2000001141d */
[----:B------:R-:W-:Y:S01]  /*0bf0*/  IMAD.SHL.U32 R2, R28, 0x40, RZ ;  /* 0x000000401c027824 */ /* 0x000fe200078e00ff */
[----:B------:R-:W-:Y:S01]  /*0c00*/  UIMAD UR4, UR8, UR5, UR4 ;  /* 0x00000005080472a4 */ /* 0x000fe2000f8e0204 */
[----:B------:R-:W-:-:S02]  /*0c10*/  IMAD.SHL.U32 R24, R0, 0x8, RZ ;  /* 0x0000000800187824 */ /* 0x000fc400078e00ff */
[----:B------:R-:W-:Y:S01]  /*0c20*/  UMOV UR8, 0x7 ;  /* 0x0000000700087882 */ /* 0x000fe20000000000 */
[----:B------:R-:W-:Y:S01]  /*0c30*/  LOP3.LUT R0, R2, 0xc0, RZ, 0xc0, !PT ;  /* 0x000000c002007812 */ /* 0x000fe200078ec0ff */
[----:B------:R-:W-:Y:S01]  /*0c40*/  IMAD.MOV.U32 R235, RZ, RZ, c[0x0][0x19c] ;  /* 0x00006700ffeb7624 */ /* 0x000fe200078e00ff */
[--C-:B------:R-:W-:Y:S02]  /*0c50*/  SHF.R.S32.HI R25, RZ, 0x1f, R24.reuse ;  /* 0x0000001fff197819 */ /* 0x100fe40000011418 */
[----:B------:R-:W-:Y:S02]  /*0c60*/  LOP3.LUT R2, R0, 0x18, R24, 0xf8, !PT ;  /* 0x0000001800027812 */ /* 0x000fe400078ef818 */
[----:B------:R-:W-:Y:S01]  /*0c70*/  SHF.R.U32.HI R0, RZ, 0x3, R0 ;  /* 0x00000003ff007819 */ /* 0x000fe20000011600 */
[----:B------:R3:W-:Y:S01]  /*0c80*/  STL.64 [R1+0x38], R24 ;  /* 0x0000381801007387 */ /* 0x0007e20000100a00 */
[----:B------:R-:W-:Y:S01]  /*0c90*/  IADD3 R4, P0, R24, UR10, RZ ;  /* 0x0000000a18047c10 */ /* 0x000fe2000ff1e0ff */
[----:B-1----:R-:W-:Y:S01]  /*0ca0*/  UIADD3 UR18, -UR7, UR18, URZ ;  /* 0x0000001207127290 */ /* 0x002fe2000fffe13f */
[----:B------:R-:W-:-:S02]  /*0cb0*/  LOP3.LUT R26, R2, R0, RZ, 0x3c, !PT ;  /* 0x00000000021a7212 */ /* 0x000fc400078e3cff */
[----:B------:R-:W-:Y:S01]  /*0cc0*/  IADD3.X R5, R25, UR6, RZ, P0, !PT ;  /* 0x0000000619057c10 */ /* 0x000fe200087fe4ff */
[----:B------:R-:W-:Y:S01]  /*0cd0*/  ULDC.64 UR6, c[0x0][0x198] ;  /* 0x0000660000067ab9 */ /* 0x000fe20000000a00 */
[----:B------:R-:W-:Y:S01]  /*0ce0*/  SHF.R.S32.HI R2, RZ, 0x2, R27 ;  /* 0x00000002ff027819 */ /* 0x000fe2000001141b */
[----:B------:R-:W-:Y:S02]  /*0cf0*/  USHF.L.U64.HI UR8, UR6, UR8, UR7 ;  /* 0x0000000806087299 */ /* 0x000fe40008010207 */
[----:B--2---:R-:W-:Y:S01]  /*0d00*/  IMAD.WIDE.U32 R4, R3, c[0x0][0x1a8], R4 ;  /* 0x00006a0003047a25 */ /* 0x004fe200078e0004 */
[C---:B------:R-:W-:Y:S01]  /*0d10*/  IADD3 R23, R2.reuse, 0x20, RZ ;  /* 0x0000002002177810 */ /* 0x040fe20007ffe0ff */
[----:B------:R-:W-:Y:S01]  /*0d20*/  USHF.L.U32 UR9, UR6, 0x7, URZ ;  /* 0x0000000706097899 */ /* 0x000fe2000800063f */
[----:B------:R-:W-:Y:S01]  /*0d30*/  SHF.R.S32.HI R3, RZ, 0x1f, R2 ;  /* 0x0000001fff037819 */ /* 0x000fe20000011402 */
[C---:B------:R-:W-:Y:S01]  /*0d40*/  IMAD.WIDE.U32 R6, R2.reuse, c[0x0][0x198], R24 ;  /* 0x0000660002067a25 */ /* 0x040fe200078e0018 */
[----:B------:R-:W-:-:S02]  /*0d50*/  IADD3 R33, R2, 0x40, RZ ;  /* 0x0000004002217810 */ /* 0x000fc40007ffe0ff */
[----:B------:R-:W-:Y:S01]  /*0d60*/  ISETP.GE.AND P5, PT, R23, UR18, PT ;  /* 0x0000001217007c0c */ /* 0x000fe2000bfa6270 */
[----:B------:R-:W-:Y:S01]  /*0d70*/  IMAD R0, R3, c[0x0][0x198], RZ ;  /* 0x0000660003007a24 */ /* 0x000fe200078e02ff */
[----:B------:R-:W-:Y:S01]  /*0d80*/  IADD3 R32, R2, 0x60, RZ ;  /* 0x0000006002207810 */ /* 0x000fe20007ffe0ff */
[----:B------:R-:W-:Y:S01]  /*0d90*/  IMAD.WIDE R34, R205, 0x80, R2 ;  /* 0x00000080cd227825 */ /* 0x000fe200078e0202 */
[----:B------:R-:W-:Y:S01]  /*0da0*/  ISETP.GE.AND P3, PT, R33, UR18, PT ;  /* 0x0000001221007c0c */ /* 0x000fe2000bf66270 */
[----:B------:R-:W-:Y:S01]  /*0db0*/  STL [R1+0x40], R33 ;  /* 0x0000402101007387 */ /* 0x000fe20000100800 */
[----:B------:R-:W-:Y:S01]  /*0dc0*/  ISETP.GE.AND P0, PT, R32, UR18, PT ;  /* 0x0000001220007c0c */ /* 0x000fe2000bf06270 */
[----:B------:R-:W-:Y:S01]  /*0dd0*/  IMAD R10, R2, c[0x0][0x19c], R0 ;  /* 0x00006700020a7a24 */ /* 0x000fe200078e0200 */
[----:B------:R-:W-:Y:S01]  /*0de0*/  IADD3 R18, P2, R8, R6, RZ ;  /* 0x0000000608127210 */ /* 0x000fe20007f5e0ff */
[----:B------:R-:W-:Y:S01]  /*0df0*/  IMAD R0, R3, c[0x0][0x1a0], RZ ;  /* 0x0000680003007a24 */ /* 0x000fe200078e02ff */
[C---:B------:R-:W-:Y:S01]  /*0e00*/  ISETP.GE.AND P1, PT, R2.reuse, UR18, PT ;  /* 0x0000001202007c0c */ /* 0x040fe2000bf26270 */
[----:B------:R-:W-:Y:S01]  /*0e10*/  IMAD.WIDE.U32 R8, R2, c[0x0][0x1a0], R24 ;  /* 0x0000680002087a25 */ /* 0x000fe200078e0018 */
[----:B------:R-:W-:Y:S01]  /*0e20*/  IADD3.X R19, R12, R7, R10, P2, !PT ;  /* 0x000000070c137210 */ /* 0x000fe200017fe40a */
[----:B------:R-:W-:Y:S01]  /*0e30*/  STL [R1+0x44], R32 ;  /* 0x0000442001007387 */ /* 0x000fe20000100800 */
[----:B------:R-:W-:Y:S01]  /*0e40*/  @!P5 IADD3 R10, P6, R34, 0x20, RZ ;  /* 0x00000020220ad810 */ /* 0x000fe20007fde0ff */
[----:B------:R-:W-:Y:S01]  /*0e50*/  IMAD R0, R2, c[0x0][0x1a4], R0 ;  /* 0x0000690002007a24 */ /* 0x000fe200078e0200 */
[----:B---3--:R-:W-:Y:S01]  /*0e60*/  IADD3 R24, P2, R11, R8, RZ ;  /* 0x000000080b187210 */ /* 0x008fe20007f5e0ff */
[--C-:B------:R-:W-:Y:S01]  /*0e70*/  @!P5 IMAD.MOV.U32 R6, RZ, RZ, R4.reuse ;  /* 0x000000ffff06d224 */ /* 0x100fe200078e0004 */
[C---:B------:R-:W-:Y:S01]  /*0e80*/  @!P3 IADD3 R12, P4, R34.reuse, 0x40, RZ ;  /* 0x00000040220cb810 */ /* 0x040fe20007f9e0ff */
[--C-:B------:R-:W-:Y:S01]  /*0e90*/  @!P5 IMAD.X R3, RZ, RZ, R35.reuse, P6 ;  /* 0x000000ffff03d224 */ /* 0x100fe200030e0623 */
[----:B------:R-:W-:Y:S01]  /*0ea0*/  IADD3 R5, R5, UR4, RZ ;  /* 0x0000000405057c10 */ /* 0x000fe2000fffe0ff */
[----:B------:R-:W-:Y:S01]  /*0eb0*/  @!P3 IMAD.MOV.U32 R8, RZ, RZ, R4 ;  /* 0x000000ffff08b224 */ /* 0x000fe200078e0004 */
[----:B------:R-:W-:Y:S01]  /*0ec0*/  IADD3.X R25, R13, R9, R0, P2, !PT ;  /* 0x000000090d197210 */ /* 0x000fe200017fe400 */
[----:B------:R-:W-:Y:S01]  /*0ed0*/  @!P3 IMAD.X R0, RZ, RZ, R35, P4 ;  /* 0x000000ffff00b224 */ /* 0x000fe200020e0623 */
[----:B------:R-:W-:Y:S01]  /*0ee0*/  @!P0 IADD3 R11, P2, R34, 0x60, RZ ;  /* 0x00000060220b8810 */ /* 0x000fe20007f5e0ff */
[----:B------:R-:W-:Y:S01]  /*0ef0*/  @!P5 IMAD R13, R3, c[0x0][0x190], RZ ;  /* 0x00006400030dda24 */ /* 0x000fe200078e02ff */
[----:B------:R-:W-:Y:S01]  /*0f00*/  UIMAD.WIDE.U32 UR4, UR6, 0x40, URZ ;  /* 0x00000040060478a5 */ /* 0x000fe2000f8e003f */
[----:B------:R-:W-:Y:S01]  /*0f10*/  @!P5 IMAD.MOV.U32 R7, RZ, RZ, R5 ;  /* 0x000000ffff07d224 */ /* 0x000fe200078e0005 */
[----:B------:R-:W-:Y:S01]  /*0f20*/  STL.64 [R1+0x30], R34 ;  /* 0x0000302201007387 */ /* 0x000fe20000100a00 */
[----:B------:R-:W-:-:S02]  /*0f30*/  @!P0 IMAD.X R3, RZ, RZ, R35, P2 ;  /* 0x000000ffff038224 */ /* 0x000fc400010e0623 */
[----:B------:R-:W-:Y:S02]  /*0f40*/  @!P3 IMAD R21, R0, c[0x0][0x190], RZ ;  /* 0x000064000015ba24 */ /* 0x000fe400078e02ff */
[C---:B------:R-:W-:Y:S02]  /*0f50*/  @!P5 IMAD R17, R10.reuse, c[0x0][0x194], R13 ;  /* 0x000065000a11da24 */ /* 0x040fe400078e020d */
[----:B------:R-:W-:-:S04]  /*0f60*/  @!P5 IMAD.WIDE.U32 R6, R10, c[0x0][0x190], R6 ;  /* 0x000064000a06da25 */ /* 0x000fc800078e0006 */
[--C-:B------:R-:W-:Y:S02]  /*0f70*/  @!P3 IMAD.MOV.U32 R9, RZ, RZ, R5.reuse ;  /* 0x000000ffff09b224 */ /* 0x100fe400078e0005 */
[----:B------:R-:W-:Y:S02]  /*0f80*/  @!P1 IMAD R0, R35, c[0x0][0x190], RZ ;  /* 0x0000640023009a24 */ /* 0x000fe400078e02ff */
[----:B------:R-:W-:Y:S01]  /*0f90*/  @!P0 IMAD R10, R3, c[0x0][0x190], RZ ;  /* 0x00006400030a8a24 */ /* 0x000fe200078e02ff */
[----:B------:R-:W-:Y:S01]  /*0fa0*/  LEA.HI R3, R27, R2, RZ, 0x1 ;  /* 0x000000021b037211 */ /* 0x000fe200078f08ff */
[----:B------:R-:W-:Y:S02]  /*0fb0*/  @!P0 IMAD.MOV.U32 R14, RZ, RZ, R4 ;  /* 0x000000ffff0e8224 */ /* 0x000fe400078e0004 */
[----:B------:R-:W-:Y:S02]  /*0fc0*/  @!P0 IMAD.MOV.U32 R15, RZ, RZ, R5 ;  /* 0x000000ffff0f8224 */ /* 0x000fe400078e0005 */
[----:B------:R-:W-:-:S02]  /*0fd0*/  @!P3 IMAD R22, R12, c[0x0][0x194], R21 ;  /* 0x000065000c16ba24 */ /* 0x000fc400078e0215 */
[----:B------:R-:W-:Y:S01]  /*0fe0*/  @!P3 IMAD.WIDE.U32 R12, R12, c[0x0][0x190], R8 ;  /* 0x000064000c0cba25 */ /* 0x000fe200078e0008 */
[----:B------:R-:W-:Y:S02]  /*0ff0*/  LOP3.LUT R9, R3, 0x7fffffe, RZ, 0xc0, !PT ;  /* 0x07fffffe03097812 */ /* 0x000fe400078ec0ff */
[----:B------:R-:W-:Y:S01]  /*1000*/  @!P5 LEA R8, P2, R6, c[0x0][0x160], 0x1 ;  /* 0x000058000608da11 */ /* 0x000fe200078408ff */
[C---:B------:R-:W-:Y:S02]  /*1010*/  @!P1 IMAD R0, R34.reuse, c[0x0][0x194], R0 ;  /* 0x0000650022009a24 */ /* 0x040fe400078e0200 */
[----:B------:R-:W-:-:S04]  /*1020*/  @!P1 IMAD.WIDE.U32 R4, R34, c[0x0][0x190], R4 ;  /* 0x0000640022049a25 */ /* 0x000fc800078e0004 */
[----:B------:R-:W-:Y:S01]  /*1030*/  @!P0 IMAD R21, R11, c[0x0][0x194], R10 ;  /* 0x000065000b158a24 */ /* 0x000fe200078e020a */
[----:B------:R-:W-:Y:S01]  /*1040*/  @!P1 LEA R10, P4, R4, c[0x0][0x160], 0x1 ;  /* 0x00005800040a9a11 */ /* 0x000fe200078808ff */
[----:B------:R-:W-:Y:S02]  /*1050*/  @!P1 IMAD.IADD R0, R5, 0x1, R0 ;  /* 0x0000000105009824 */ /* 0x000fe400078e0200 */
[----:B------:R-:W-:Y:S02]  /*1060*/  IMAD.IADD R5, R2, 0x1, -R9 ;  /* 0x0000000102057824 */ /* 0x000fe400078e0a09 */
[----:B------:R-:W-:Y:S02]  /*1070*/  @!P5 IMAD.IADD R3, R7, 0x1, R17 ;  /* 0x000000010703d824 */ /* 0x000fe400078e0211 */
[----:B------:R-:W-:Y:S01]  /*1080*/  @!P0 IMAD.WIDE.U32 R14, R11, c[0x0][0x190], R14 ;  /* 0x000064000b0e8a25 */ /* 0x000fe200078e000e */
[----:B------:R-:W-:Y:S02]  /*1090*/  @!P1 LEA.HI.X R11, R4, c[0x0][0x164], R0, 0x1, P4 ;  /* 0x00005900040b9a11 */ /* 0x000fe400020f0c00 */
[----:B------:R-:W-:Y:S01]  /*10a0*/  @!P3 LEA R4, P6, R12, c[0x0][0x160], 0x1 ;  /* 0x000058000c04ba11 */ /* 0x000fe200078c08ff */
[----:B------:R-:W-:Y:S01]  /*10b0*/  IMAD R17, R68, -0x80, R20 ;  /* 0xffffff8044117824 */ /* 0x000fe200078e0214 */
[----:B------:R-:W-:Y:S01]  /*10c0*/  @!P5 LEA.HI.X R9, R6, c[0x0][0x164], R3, 0x1, P2 ;  /* 0x000059000609da11 */ /* 0x000fe200010f0c03 */
[----:B------:R-:W-:-:S02]  /*10d0*/  IMAD R5, R173, 0x8, R5 ;  /* 0x00000008ad057824 */ /* 0x000fc400078e0205 */
[----:B------:R-:W-:Y:S01]  /*10e0*/  @!P3 IMAD.IADD R0, R13, 0x1, R22 ;  /* 0x000000010d00b824 */ /* 0x000fe200078e0216 */
[-C--:B------:R-:W-:Y:S01]  /*10f0*/  ISETP.GE.AND P2, PT, R2, R17.reuse, PT ;  /* 0x000000110200720c */ /* 0x080fe20003f46270 */
[----:B------:R-:W-:Y:S01]  /*1100*/  IMAD.WIDE.U32 R18, R16, c[0x0][0x1b0], R18 ;  /* 0x00006c0010127a25 */ /* 0x000fe200078e0012 */
[----:B------:R-:W-:-:S03]  /*1110*/  ISETP.GE.AND P4, PT, R2, R17, PT ;  /* 0x000000110200720c */ /* 0x000fc60003f86270 */
[----:B------:R-:W-:Y:S01]  /*1120*/  IMAD.U32 R2, R5, 0x20, R26 ;  /* 0x0000002005027824 */ /* 0x000fe200078e001a */
[----:B------:R-:W-:Y:S01]  /*1130*/  @!P3 LEA.HI.X R5, R12, c[0x0][0x164], R0, 0x1, P6 ;  /* 0x000059000c05ba11 */ /* 0x000fe200030f0c00 */
[----:B------:R-:W-:Y:S01]  /*1140*/  @!P0 IMAD.IADD R0, R15, 0x1, R21 ;  /* 0x000000010f008824 */ /* 0x000fe200078e0215 */
[----:B------:R-:W-:Y:S01]  /*1150*/  SHF.R.S32.HI R15, RZ, 0x1f, R16 ;  /* 0x0000001fff0f7819 */ /* 0x000fe20000011410 */
[----:B------:R-:W-:Y:S01]  /*1160*/  IMAD.SHL.U32 R221, R2, 0x2, RZ ;  /* 0x0000000202dd7824 */ /* 0x000fe200078e00ff */
[C---:B------:R-:W-:Y:S01]  /*1170*/  @!P0 LEA R12, P6, R14.reuse, c[0x0][0x160], 0x1 ;  /* 0x000058000e0c8a11 */ /* 0x040fe200078c08ff */
[----:B------:R-:W-:Y:S01]  /*1180*/  IMAD.MOV.U32 R240, RZ, RZ, R18 ;  /* 0x000000fffff07224 */ /* 0x000fe200078e0012 */
[----:B------:R1:W-:Y:S01]  /*1190*/  STL.64 [R1+0x28], R18 ;  /* 0x0000281201007387 */ /* 0x0003e20000100a00 */
[----:B------:R-:W-:Y:S01]  /*11a0*/  IMAD R2, R15, c[0x0][0x1b0], RZ ;  /* 0x00006c000f027a24 */ /* 0x000fe200078e02ff */
[----:B------:R-:W-:Y:S01]  /*11b0*/  @!P0 LEA.HI.X R13, R14, c[0x0][0x164], R0, 0x1, P6 ;  /* 0x000059000e0d8a11 */ /* 0x000fe200030f0c00 */
[----:B------:R-:W-:Y:S01]  /*11c0*/  IMAD R0, R68, UR8, RZ ;  /* 0x0000000844007c24 */ /* 0x000fe2000f8e02ff */
[----:B------:R-:W-:Y:S01]  /*11d0*/  @!PT LDS RZ, [RZ] ;  /* 0x00000000fffff984 */ /* 0x000fe20000000800 */
[----:B------:R-:W-:Y:S01]  /*11e0*/  @!PT LDS RZ, [RZ] ;  /* 0x00000000fffff984 */ /* 0x000fe20000000800 */
[----:B------:R-:W-:Y:S01]  /*11f0*/  @!PT LDS RZ, [RZ] ;  /* 0x00000000fffff984 */ /* 0x000fe20000000800 */
[----:B------:R2:W-:Y:S01]  /*1200*/  @!P1 LDGSTS.E.BYPASS.LTC128B.128 [R221], [R10.64] ;  /* 0x000000000add9fae */ /* 0x0005e2000b901d56 */
[C---:B------:R-:W-:Y:S01]  /*1210*/  IMAD R2, R16.reuse, c[0x0][0x1b4], R2 ;  /* 0x00006d0010027a24 */ /* 0x040fe200078e0202 */
[-C--:B------:R-:W-:Y:S01]  /*1220*/  ISETP.GE.AND P1, PT, R23, R17.reuse, PT ;  /* 0x000000111700720c */ /* 0x080fe20003f26270 */
[----:B------:R-:W-:Y:S01]  /*1230*/  IMAD.WIDE.U32 R24, R16, c[0x0][0x1b8], R24 ;  /* 0x00006e0010187a25 */ /* 0x000fe200078e0018 */
[----:B------:R3:W-:Y:S01]  /*1240*/  @!P5 LDGSTS.E.BYPASS.LTC128B.128 [R221+0x800], [R8.64] ;  /* 0x0080000008dddfae */ /* 0x0007e2000b901d56 */
[----:B------:R-:W-:-:S02]  /*1250*/  ISETP.GE.AND P6, PT, R33, R17, PT ;  /* 0x000000112100720c */ /* 0x000fc40003fc6270 */
[----:B------:R-:W-:Y:S01]  /*1260*/  IMAD.IADD R241, R19, 0x1, R2 ;  /* 0x0000000113f17824 */ /* 0x000fe200078e0202 */
[----:B------:R4:W-:Y:S03]  /*1270*/  @!P3 LDGSTS.E.BYPASS.LTC128B.128 [R221+0x1000], [R4.64] ;  /* 0x0100000004ddbfae */ /* 0x0009e6000b901d56 */
[----:B------:R-:W-:Y:S01]  /*1280*/  IMAD.WIDE.U32 R2, R68, UR9, R240 ;  /* 0x0000000944027c25 */ /* 0x000fe2000f8e00f0 */
[----:B------:R5:W-:Y:S04]  /*1290*/  @!P0 LDGSTS.E.BYPASS.LTC128B.128 [R221+0x1800], [R12.64] ;  /* 0x018000000cdd8fae */ /* 0x000be8000b901d56 */
[----:B------:R-:W-:Y:S01]  /*12a0*/  @!P2 LEA R6, P5, R2, c[0x0][0x168], 0x1 ;  /* 0x00005a000206aa11 */ /* 0x000fe200078a08ff */
[----:B------:R-:W-:Y:S04]  /*12b0*/  STL.64 [R1+0x18], R240 ;  /* 0x000018f001007387 */ /* 0x000fe80000100a00 */
[----:B------:R-:W-:Y:S01]  /*12c0*/  STL.64 [R1+0x20], R24 ;  /* 0x0000201801007387 */ /* 0x000fe20000100a00 */
[----:B--2---:R-:W-:-:S05]  /*12d0*/  SHF.R.S32.HI R10, RZ, 0x1f, R68 ;  /* 0x0000001fff0a7819 */ /* 0x004fca0000011444 */
[----:B------:R-:W-:Y:S02]  /*12e0*/  IMAD R0, R10, UR9, R0 ;  /* 0x000000090a007c24 */ /* 0x000fe4000f8e0200 */
[----:B----4-:R-:W-:Y:S02]  /*12f0*/  IMAD.U32 R4, RZ, RZ, UR6 ;  /* 0x00000006ff047e24 */ /* 0x010fe4000f8e00ff */
[----:B------:R-:W-:Y:S02]  /*1300*/  IMAD.IADD R3, R3, 0x1, R0 ;  /* 0x0000000103037824 */ /* 0x000fe400078e0200 */
[----:B------:R-:W-:Y:S01]  /*1310*/  IMAD.U32 R5, RZ, RZ, UR6 ;  /* 0x00000006ff057e24 */ /* 0x000fe2000f8e00ff */
[----:B------:R-:W-:Y:S02]  /*1320*/  @!P1 LEA R0, P3, R4, R2, 0x5 ;  /* 0x0000000204009211 */ /* 0x000fe400078628ff */
[----:B------:R-:W-:Y:S02]  /*1330*/  @!P2 LEA.HI.X R7, R2, c[0x0][0x16c], R3, 0x1, P5 ;  /* 0x00005b000207aa11 */ /* 0x000fe400028f0c03 */
[----:B------:R-:W-:-:S02]  /*1340*/  @!P1 LEA.HI.X R5, R5, R3, R235, 0x5, P3 ;  /* 0x0000000305059211 */ /* 0x000fc400018f2ceb */
[----:B------:R-:W-:Y:S01]  /*1350*/  @!P1 LEA R4, P0, R0, c[0x0][0x168], 0x1 ;  /* 0x00005a0000049a11 */ /* 0x000fe200078008ff */
[----:B------:R2:W-:Y:S01]  /*1360*/  @!P2 LDGSTS.E.BYPASS.LTC128B.128 [R221+0x2000], [R6.64] ;  /* 0x0200000006ddafae */ /* 0x0005e2000b901d56 */
[-C--:B------:R-:W-:Y:S02]  /*1370*/  ISETP.GE.AND P5, PT, R32, R17.reuse, PT ;  /* 0x000000112000720c */ /* 0x080fe40003fa6270 */
[----:B------:R-:W-:Y:S02]  /*1380*/  @!P1 LEA.HI.X R5, R0, c[0x0][0x16c], R5, 0x1, P0 ;  /* 0x00005b0000059a11 */ /* 0x000fe400000f0c05 */
[----:B------:R-:W-:Y:S02]  /*1390*/  @!P6 IADD3 R0, P0, R2, UR4, RZ ;  /* 0x000000040200ec10 */ /* 0x000fe4000ff1e0ff */
[----:B-----5:R-:W-:Y:S01]  /*13a0*/  LEA.HI R13, R30, R70, RZ, 0x4 ;  /* 0x000000461e0d7211 */ /* 0x020fe200078f20ff */
[----:B------:R4:W-:Y:S01]  /*13b0*/  @!P1 LDGSTS.E.BYPASS.LTC128B.128 [R221+0x2800], [R4.64] ;  /* 0x0280000004dd9fae */ /* 0x0009e2000b901d56 */
[----:B------:R-:W-:-:S02]  /*13c0*/  ISETP.GE.AND P3, PT, R23, R17, PT ;  /* 0x000000111700720c */ /* 0x000fc40003f66270 */
[----:B------:R-:W-:Y:S02]  /*13d0*/  SHF.R.S32.HI R11, RZ, 0x4, R13 ;  /* 0x00000004ff0b7819 */ /* 0x000fe4000001140d */
[-C--:B------:R-:W-:Y:S01]  /*13e0*/  ISETP.GE.AND P2, PT, R33, R17.reuse, PT ;  /* 0x000000112100720c */ /* 0x080fe20003f46270 */
[C---:B---3--:R-:W-:Y:S01]  /*13f0*/  @!P5 IMAD R8, R235.reuse, 0x60, RZ ;  /* 0x00000060eb08d824 */ /* 0x048fe200078e02ff */
[----:B------:R-:W-:Y:S01]  /*1400*/  ISETP.GE.AND P1, PT, R32, R17, PT ;  /* 0x000000112000720c */ /* 0x000fe20003f26270 */
[----:B--2---:R-:W-:-:S12]  /*1410*/  IMAD.SHL.U32 R6, R235, 0x40, RZ ;  /* 0x00000040eb067824 */ /* 0x004fd800078e00ff */
[----:B------:R-:W-:Y:S01]  /*1420*/  VOTEU.ALL UP0, P1 ;  /* 0x00000000003f7886 */ /* 0x000fe20000800000 */
[----:B----4-:R-:W-:Y:S01]  /*1430*/  @!P6 IADD3.X R5, R3, UR5, R6, P0, !PT ;  /* 0x000000050305ec10 */ /* 0x010fe200087fe406 */
[----:B------:R-:W-:Y:S01]  /*1440*/  IMAD.U32 R4, RZ, RZ, UR6 ;  /* 0x00000006ff047e24 */ /* 0x000fe2000f8e00ff */
[----:B-1----:R-:W-:Y:S01]  /*1450*/  @!P6 LEA R18, P0, R0, c[0x0][0x168], 0x1 ;  /* 0x00005a000012ea11 */ /* 0x002fe200078008ff */
[----:B------:R-:W-:Y:S01]  /*1460*/  IMAD.WIDE.U32 R6, R68, c[0x0][0x1a0], RZ ;  /* 0x0000680044067a25 */ /* 0x000fe200078e00ff */
[----:B------:R-:W-:Y:S02]  /*1470*/  ULDC.64 UR4, c[0x0][0x1a0] ;  /* 0x0000680000047ab9 */ /* 0x000fe40000000a00 */
[----:B------:R-:W-:Y:S01]  /*1480*/  @!P6 LEA.HI.X R19, R0, c[0x0][0x16c], R5, 0x1, P0 ;  /* 0x00005b000013ea11 */ /* 0x000fe200000f0c05 */
[----:B------:R-:W-:Y:S01]  /*1490*/  @!P5 IMAD.WIDE.U32 R2, R4, 0x60, R2 ;  /* 0x000000600402d825 */ /* 0x000fe200078e0002 */
[----:B------:R-:W-:Y:S01]  /*14a0*/  LOP3.LUT R5, R31, 0xfffffff8, RZ, 0xc0, !PT ;  /* 0xfffffff81f057812 */ /* 0x000fe200078ec0ff */
[----:B------:R-:W-:-:S02]  /*14b0*/  USHF.L.U32 UR7, UR5, 0x6, URZ ;  /* 0x0000000605077899 */ /* 0x000fc4000800063f */
[----:B------:R-:W-:Y:S01]  /*14c0*/  IMAD R4, R15, c[0x0][0x1b8], RZ ;  /* 0x00006e000f047a24 */ /* 0x000fe200078e02ff */
[----:B------:R-:W-:Y:S01]  /*14d0*/  @!P5 LEA R14, P0, R2, c[0x0][0x168], 0x1 ;  /* 0x00005a00020eda11 */ /* 0x000fe200078008ff */
[----:B------:R-:W-:Y:S01]  /*14e0*/  IMAD R0, R10, c[0x0][0x1a0], RZ ;  /* 0x000068000a007a24 */ /* 0x000fe200078e02ff */
[----:B------:R-:W-:Y:S01]  /*14f0*/  LEA.HI R10, R13, R11, RZ, 0x1 ;  /* 0x0000000b0d0a7211 */ /* 0x000fe200078f08ff */
[----:B------:R-:W-:Y:S01]  /*1500*/  IMAD.IADD R5, R70, 0x1, -R5 ;  /* 0x0000000146057824 */ /* 0x000fe200078e0a05 */
[----:B------:R1:W-:Y:S01]  /*1510*/  @!P6 LDGSTS.E.BYPASS.LTC128B.128 [R221+0x3000], [R18.64] ;  /* 0x0300000012ddefae */ /* 0x0003e2000b901d56 */
[----:B------:R-:W-:Y:S01]  /*1520*/  IMAD R9, R16, c[0x0][0x1bc], R4 ;  /* 0x00006f0010097a24 */ /* 0x000fe200078e0204 */
[----:B------:R-:W-:Y:S01]  /*1530*/  UIMAD.WIDE.U32 UR10, UR4, 0x40, URZ ;  /* 0x00000040040a78a5 */ /* 0x000fe2000f8e003f */
[----:B------:R-:W-:Y:S01]  /*1540*/  IMAD R0, R68, c[0x0][0x1a4], R0 ;  /* 0x0000690044007a24 */ /* 0x000fe200078e0200 */
[----:B------:R-:W-:Y:S01]  /*1550*/  LEA.HI R4, R5, R5, RZ, 0x1 ;  /* 0x0000000505047211 */ /* 0x000fe200078f08ff */
[----:B------:R-:W-:-:S02]  /*1560*/  @!P5 IMAD.IADD R3, R3, 0x1, R8 ;  /* 0x000000010303d824 */ /* 0x000fc400078e0208 */
[----:B------:R-:W-:Y:S01]  /*1570*/  IMAD.IADD R7, R7, 0x1, R0 ;  /* 0x0000000107077824 */ /* 0x000fe200078e0200 */
[----:B------:R-:W-:Y:S01]  /*1580*/  LOP3.LUT R0, R4, 0x3fffffe, RZ, 0xc0, !PT ;  /* 0x03fffffe04007812 */ /* 0x000fe200078ec0ff */
[----:B------:R-:W-:Y:S01]  /*1590*/  IMAD.IADD R22, R25, 0x1, R9 ;  /* 0x0000000119167824 */ /* 0x000fe200078e0209 */
[----:B------:R-:W-:Y:S01]  /*15a0*/  SHF.R.S32.HI R21, RZ, 0x1, R4 ;  /* 0x00000001ff157819 */ /* 0x000fe20000011404 */
[----:B------:R-:W-:Y:S01]  /*15b0*/  IMAD.U32 R17, RZ, RZ, UR4 ;  /* 0x00000004ff117e24 */ /* 0x000fe2000f8e00ff */
[----:B------:R-:W-:Y:S01]  /*15c0*/  @!P5 LEA.HI.X R15, R2, c[0x0][0x16c], R3, 0x1, P0 ;  /* 0x00005b00020fda11 */ /* 0x000fe200000f0c03 */
[----:B------:R-:W-:Y:S01]  /*15d0*/  IMAD.IADD R12, R5, 0x1, -R0 ;  /* 0x00000001050c7824 */ /* 0x000fe200078e0a00 */
[----:B------:R-:W-:Y:S01]  /*15e0*/  LOP3.LUT R0, R13, 0xfffffff0, RZ, 0xc0, !PT ;  /* 0xfffffff00d007812 */ /* 0x000fe200078ec0ff */
[----:B------:R-:W-:Y:S01]  /*15f0*/  IMAD.SHL.U32 R5, R21, 0x40, RZ ;  /* 0x0000004015057824 */ /* 0x000fe200078e00ff */
[----:B------:R-:W-:Y:S01]  /*1600*/  LOP3.LUT R3, R10, 0xfffffffe, RZ, 0xc0, !PT ;  /* 0xfffffffe0a037812 */ /* 0x000fe200078ec0ff */
[----:B------:R2:W-:Y:S01]  /*1610*/  @!P5 LDGSTS.E.BYPASS.LTC128B.128 [R221+0x3800], [R14.64] ;  /* 0x038000000edddfae */ /* 0x0005e2000b901d56 */
[----:B------:R-:W-:Y:S01]  /*1620*/  LEA R2, P0, R6, R24, 0x7 ;  /* 0x0000001806027211 */ /* 0x000fe200078038ff */
[----:B------:R-:W-:Y:S01]  /*1630*/  IMAD.IADD R0, R70, 0x1, -R0 ;  /* 0x0000000146007824 */ /* 0x000fe200078e0a00 */
[----:B------:R-:W-:Y:S01]  /*1640*/  LOP3.LUT R5, R5, 0xc0, RZ, 0xc0, !PT ;  /* 0x000000c005057812 */ /* 0x000fe200078ec0ff */
[----:B------:R-:W-:Y:S01]  /*1650*/  IMAD.IADD R11, R11, 0x1, -R3 ;  /* 0x000000010b0b7824 */ /* 0x000fe200078e0a03 */
[----:B------:R-:W-:Y:S01]  /*1660*/  LEA.HI.X R3, R6, R22, R7, 0x7, P0 ;  /* 0x0000001606037211 */ /* 0x000fe200000f3c07 */
[----:B------:R-:W0:Y:S01]  /*1670*/  LDGDEPBAR ;  /* 0x00000000000079af */ /* 0x000e220000000000 */
[----:B------:R-:W-:Y:S01]  /*1680*/  IMAD.SHL.U32 R6, R28, 0x8, RZ ;  /* 0x000000081c067824 */ /* 0x000fe200078e00ff */
[----:B------:R-:W-:Y:S01]  /*1690*/  LEA.HI R4, R0, R0, RZ, 0x1 ;  /* 0x0000000000047211 */ /* 0x000fe200078f08ff */
[----:B------:R-:W-:Y:S01]  /*16a0*/  IMAD.U32 R10, RZ, RZ, UR4 ;  /* 0x00000004ff0a7e24 */ /* 0x000fe2000f8e00ff */
[----:B------:R-:W-:Y:S01]  /*16b0*/  SHF.R.U32.HI R7, RZ, 0x3, R5 ;  /* 0x00000003ff077819 */ /* 0x000fe20000011605 */
[----:B------:R-:W-:Y:S01]  /*16c0*/  IMAD.U32 R13, RZ, RZ, UR5 ;  /* 0x00000005ff0d7e24 */ /* 0x000fe2000f8e00ff */
[----:B------:R-:W-:Y:S01]  /*16d0*/  LOP3.LUT R9, R5, 0x8, R6, 0xf8, !PT ;  /* 0x0000000805097812 */ /* 0x000fe200078ef806 */
[----:B------:R3:W-:Y:S01]  /*16e0*/  STL [R1+0x10], R22 ;  /* 0x0000101601007387 */ /* 0x0007e20000100800 */
[----:B------:R-:W-:-:S02]  /*16f0*/  SHF.R.S32.HI R5, RZ, 0x1, R4 ;  /* 0x00000001ff057819 */ /* 0x000fc40000011404 */
[----:B------:R-:W-:Y:S02]  /*1700*/  SHF.R.S32.HI R8, RZ, 0x1f, R4 ;  /* 0x0000001fff087819 */ /* 0x000fe40000011404 */
[----:B------:R-:W-:Y:S02]  /*1710*/  @!P3 LEA R6, P0, R10, R2, 0x5 ;  /* 0x000000020a06b211 */ /* 0x000fe400078028ff */
[----:B------:R-:W-:Y:S02]  /*1720*/  LOP3.LUT R10, R9, R7, RZ, 0x3c, !PT ;  /* 0x00000007090a7212 */ /* 0x000fe400078e3cff */
[----:B------:R-:W-:Y:S02]  /*1730*/  LEA.HI R7, R8, R5, RZ, 0x2 ;  /* 0x0000000508077211 */ /* 0x000fe400078f10ff */
[----:B------:R-:W-:Y:S01]  /*1740*/  LOP3.LUT R8, R4, 0x7fffffe, RZ, 0xc0, !PT ;  /* 0x07fffffe04087812 */ /* 0x000fe200078ec0ff */
[----:B------:R-:W-:Y:S01]  /*1750*/  IMAD R4, R11, 0x8, R12 ;  /* 0x000000080b047824 */ /* 0x000fe200078e020c */
[----:B------:R-:W-:-:S02]  /*1760*/  LOP3.LUT R7, R7, 0xfffffffc, RZ, 0xc0, !PT ;  /* 0xfffffffc07077812 */ /* 0x000fc400078ec0ff */
[----:B------:R-:W-:Y:S01]  /*1770*/  SHF.R.S32.HI R16, RZ, 0x1f, R0 ;  /* 0x0000001fff107819 */ /* 0x000fe20000011400 */
[----:B------:R-:W-:Y:S01]  /*1780*/  IMAD.IADD R69, R0, 0x1, -R8 ;  /* 0x0000000100457824 */ /* 0x000fe200078e0a08 */
[----:B------:R-:W-:Y:S01]  /*1790*/  @!P3 LEA.HI.X R9, R17, R3, R13, 0x5, P0 ;  /* 0x000000031109b211 */ /* 0x000fe200000f2c0d */
[----:B------:R-:W-:Y:S01]  /*17a0*/  IMAD.IADD R17, R5, 0x1, -R7 ;  /* 0x0000000105117824 */ /* 0x000fe200078e0a07 */
[----:B------:R-:W-:Y:S01]  /*17b0*/  @!P3 LEA R12, P0, R6, c[0x0][0x170], 0x1 ;  /* 0x00005c00060cba11 */ /* 0x000fe200078008ff */
[----:B------:R-:W-:Y:S01]  /*17c0*/  IMAD.U32 R7, RZ, RZ, UR7 ;  /* 0x00000007ff077e24 */ /* 0x000fe2000f8e00ff */
[----:B------:R-:W-:Y:S01]  /*17d0*/  LEA.HI R16, R16, R0, RZ, 0x3 ;  /* 0x0000000010107211 */ /* 0x000fe200078f18ff */
[----:B------:R-:W-:Y:S01]  /*17e0*/  IMAD.U32 R0, R4, 0x20, R10 ;  /* 0x0000002004007824 */ /* 0x000fe200078e000a */
[----:B------:R-:W-:Y:S01]  /*17f0*/  @!P3 LEA.HI.X R13, R6, c[0x0][0x174], R9, 0x1, P0 ;  /* 0x00005d00060dba11 */ /* 0x000fe200000f0c09 */
[----:B------:R-:W-:Y:S01]  /*1800*/  IMAD.SHL.U32 R4, R17, 0x40, RZ ;  /* 0x0000004011047824 */ /* 0x000fe200078e00ff */
[----:B------:R-:W-:Y:S01]  /*1810*/  @!P2 IADD3 R9, P0, R2, UR10, RZ ;  /* 0x0000000a0209ac10 */ /* 0x000fe2000ff1e0ff */
[----:B------:R-:W-:-:S04]  /*1820*/  DEPBAR.LE SB0, 0x0 ;  /* 0x000080000000791a */ /* 0x000fc80000000000 */
[----:B------:R-:W-:Y:S01]  /*1830*/  BAR.SYNC.DEFER_BLOCKING 0x0 ;  /* 0x0000000000007b1d */ /* 0x000fe20000010000 */
[----:B------:R-:W-:Y:S01]  /*1840*/  @!P4 LEA R6, P5, R2, c[0x0][0x170], 0x1 ;  /* 0x00005c000206ca11 */ /* 0x000fe200078a08ff */
[----:B------:R-:W-:Y:S01]  /*1850*/  IMAD.U32 R5, RZ, RZ, UR4 ;  /* 0x00000004ff057e24 */ /* 0x000fe2000f8e00ff */
[----:B--2---:R-:W-:Y:S01]  /*1860*/  @!P2 IADD3.X R14, R3, UR11, R7, P0, !PT ;  /* 0x0000000b030eac10 */ /* 0x004fe200087fe407 */
[----:B------:R-:W-:Y:S01]  /*1870*/  IMAD.SHL.U32 R8, R11, 0x8, RZ ;  /* 0x000000080b087824 */ /* 0x000fe200078e00ff */
[----:B------:R-:W-:Y:S01]  /*1880*/  @!UP0 UIMAD UR7, UR5, 0x60, URZ ;  /* 0x00000060050788a4 */ /* 0x000fe2000f8e023f */
[----:B------:R-:W-:Y:S01]  /*1890*/  LOP3.LUT R4, R4, 0xc0, RZ, 0xc0, !PT ;  /* 0x000000c004047812 */ /* 0x000fe200078ec0ff */
[----:B------:R-:W-:Y:S01]  /*18a0*/  IMAD.SHL.U32 R11, R16, 0x20, RZ ;  /* 0x00000020100b7824 */ /* 0x000fe200078e00ff */
[--C-:B------:R-:W-:Y:S01]  /*18b0*/  @!P4 LEA.HI.X R7, R2, c[0x0][0x174], R3.reuse, 0x1, P5 ;  /* 0x00005d000207ca11 */ /* 0x100fe200028f0c03 */
[----:B------:R-:W-:Y:S01]  /*18c0*/  @!P1 IMAD.WIDE.U32 R2, R5, 0x60, R2 ;  /* 0x0000006005029825 */ /* 0x000fe200078e0002 */
[----:B------:R-:W-:-:S02]  /*18d0*/  LOP3.LUT R10, R4, 0x8, R8, 0xf8, !PT ;  /* 0x00000008040a7812 */ /* 0x000fc400078ef808 */
[----:B------:R-:W-:Y:S01]  /*18e0*/  SHF.R.U32.HI R5, RZ, 0x3, R4 ;  /* 0x00000003ff057819 */ /* 0x000fe20000011604 */
[----:B------:R-:W-:Y:S01]  /*18f0*/  IMAD.SHL.U32 R204, R0, 0x2, RZ ;  /* 0x0000000200cc7824 */ /* 0x000fe200078e00ff */
[----:B------:R-:W-:Y:S01]  /*1900*/  @!P2 LEA R4, P5, R9, c[0x0][0x170], 0x1 ;  /* 0x00005c000904aa11 */ /* 0x000fe200078a08ff */
[----:B------:R-:W-:Y:S01]  /*1910*/  IMAD.MOV.U32 R0, RZ, RZ, 0x10 ;  /* 0x00000010ff007424 */ /* 0x000fe200078e00ff */
[----:B------:R-:W-:Y:S02]  /*1920*/  @!P1 IADD3 R3, R3, UR7, RZ ;  /* 0x0000000703039c10 */ /* 0x000fe4000fffe0ff */
[----:B------:R-:W-:Y:S02]  /*1930*/  @!P1 LEA R8, P0, R2, c[0x0][0x170], 0x1 ;  /* 0x00005c0002089a11 */ /* 0x000fe400078008ff */
[----:B---3--:R-:W-:Y:S02]  /*1940*/  LOP3.LUT R22, R11, 0xffffff00, RZ, 0xc0, !PT ;  /* 0xffffff000b167812 */ /* 0x008fe400078ec0ff */
[----:B------:R-:W-:-:S02]  /*1950*/  LOP3.LUT R23, R10, R5, RZ, 0x3c, !PT ;  /* 0x000000050a177212 */ /* 0x000fc400078e3cff */
[----:B------:R-:W-:Y:S01]  /*1960*/  @!P2 LEA.HI.X R5, R9, c[0x0][0x174], R14, 0x1, P5 ;  /* 0x00005d000905aa11 */ /* 0x000fe200028f0c0e */
[----:B------:R-:W-:Y:S01]  /*1970*/  @P4 STS [R221+0x4000], RZ ;  /* 0x004000ffdd004388 */ /* 0x000fe20000000800 */
[----:B------:R-:W-:Y:S01]  /*1980*/  @!P1 LEA.HI.X R9, R2, c[0x0][0x174], R3, 0x1, P0 ;  /* 0x00005d0002099a11 */ /* 0x000fe200000f0c03 */
[----:B------:R-:W-:Y:S01]  /*1990*/  IMAD R2, R173, 0x200, R22 ;  /* 0x00000200ad027824 */ /* 0x000fe200078e0216 */
[----:B------:R-:W-:Y:S01]  /*19a0*/  LOP3.LUT P0, RZ, R21, 0x2, RZ, 0xc0, !PT ;  /* 0x0000000215ff7812 */ /* 0x000fe2000780c0ff */
[----:B------:R-:W-:Y:S01]  /*19b0*/  @P4 STS [R221+0x4004], RZ ;  /* 0x004004ffdd004388 */ /* 0x000fe20000000800 */
[----:B------:R-:W-:Y:S01]  /*19c0*/  IADD3 R209, R204, 0x2020, RZ ;  /* 0x00002020ccd17810 */ /* 0x000fe20007ffe0ff */
[----:B------:R-:W-:Y:S02]  /*19d0*/  IMAD R2, R69, 0x20, R2 ;  /* 0x0000002045027824 */ /* 0x000fe400078e0202 */
[----:B------:R-:W-:Y:S02]  /*19e0*/  @P4 STS.64 [R221+0x4008], RZ ;  /* 0x004008ffdd004388 */ /* 0x000fe40000000a00 */
[----:B------:R-:W-:-:S02]  /*19f0*/  IMAD.IADD R2, R23, 0x1, R2 ;  /* 0x0000000117027824 */ /* 0x000fc400078e0202 */
[----:B------:R-:W-:Y:S01]  /*1a00*/  @!PT LDS RZ, [RZ] ;  /* 0x00000000fffff984 */ /* 0x000fe20000000800 */
[----:B------:R-:W-:Y:S01]  /*1a10*/  @!PT LDS RZ, [RZ] ;  /* 0x00000000fffff984 */ /* 0x000fe20000000800 */
[----:B------:R-:W-:Y:S01]  /*1a20*/  @!PT LDS RZ, [RZ] ;  /* 0x00000000fffff984 */ /* 0x000fe20000000800 */
[----:B------:R2:W-:Y:S02]  /*1a30*/  @!P4 LDGSTS.E.BYPASS.LTC128B.128 [R221+0x4000], [R6.64] ;  /* 0x0400000006ddcfae */ /* 0x0005e4000b901d56 */
[----:B------:R-:W-:Y:S01]  /*1a40*/  IMAD.SHL.U32 R207, R2, 0x2, RZ ;  /* 0x0000000202cf7824 */ /* 0x000fe200078e00ff */
[----:B------:R-:W-:Y:S01]  /*1a50*/  IADD3 R2, R204, 0x2000, RZ ;  /* 0x00002000cc027810 */ /* 0x000fe20007ffe0ff */
[----:B------:R-:W-:Y:S03]  /*1a60*/  @P3 STS.128 [R221+0x4800], RZ ;  /* 0x004800ffdd003388 */ /* 0x000fe60000000c00 */
[----:B------:R-:W-:Y:S01]  /*1a70*/  @P0 IADD3 R209, R2, -0x20, RZ ;  /* 0xffffffe002d10810 */ /* 0x000fe20007ffe0ff */
[----:B------:R-:W-:Y:S01]  /*1a80*/  @!PT LDS RZ, [RZ] ;  /* 0x00000000fffff984 */ /* 0x000fe20000000800 */
[----:B------:R-:W-:Y:S01]  /*1a90*/  @!PT LDS RZ, [RZ] ;  /* 0x00000000fffff984 */ /* 0x000fe20000000800 */
[----:B------:R-:W-:Y:S01]  /*1aa0*/  @!PT LDS RZ, [RZ] ;  /* 0x00000000fffff984 */ /* 0x000fe20000000800 */
[----:B------:R3:W-:Y:S01]  /*1ab0*/  @!P3 LDGSTS.E.BYPASS.LTC128B.128 [R221+0x4800], [R12.64] ;  /* 0x048000000cddbfae */ /* 0x0007e2000b901d56 */
[----:B------:R-:W-:Y:S02]  /*1ac0*/  IMAD.SHL.U32 R2, R70, 0x2, RZ ;  /* 0x0000000246027824 */ /* 0x000fe400078e00ff */
[C---:B------:R-:W-:Y:S01]  /*1ad0*/  IADD3 R216, R209.reuse, 0x400, RZ ;  /* 0x00000400d1d87810 */ /* 0x040fe20007ffe0ff */
[----:B------:R-:W-:Y:S01]  /*1ae0*/  @P2 STS.128 [R221+0x5000], RZ ;  /* 0x005000ffdd002388 */ /* 0x000fe20000000c00 */
[----:B------:R-:W-:-:S02]  /*1af0*/  IADD3 R215, R209, 0x800, RZ ;  /* 0x00000800d1d77810 */ /* 0x000fc40007ffe0ff */
[----:B------:R-:W-:Y:S01]  /*1b00*/  LOP3.LUT R2, R2, 0x6, RZ, 0xc0, !PT ;  /* 0x0000000602027812 */ /* 0x000fe200078ec0ff */
[----:B------:R-:W-:Y:S01]  /*1b10*/  @!PT LDS RZ, [RZ] ;  /* 0x00000000fffff984 */ /* 0x000fe20000000800 */
[----:B------:R-:W-:Y:S01]  /*1b20*/  @!PT LDS RZ, [RZ] ;  /* 0x00000000fffff984 */ /* 0x000fe20000000800 */
[----:B------:R-:W-:Y:S01]  /*1b30*/  @!PT LDS RZ, [RZ] ;  /* 0x00000000fffff984 */ /* 0x000fe20000000800 */
[----:B------:R2:W-:Y:S01]  /*1b40*/  @!P2 LDGSTS.E.BYPASS.LTC128B.128 [R221+0x5000], [R4.64] ;  /* 0x0500000004ddafae */ /* 0x0005e2000b901d56 */
[C---:B------:R-:W-:Y:S02]  /*1b50*/  IADD3 R214, R209.reuse, 0xc00, RZ ;  /* 0x00000c00d1d67810 */ /* 0x040fe40007ffe0ff */
[C---:B------:R-:W-:Y:S01]  /*1b60*/  IADD3 R213, R209.reuse, 0x1000, RZ ;  /* 0x00001000d1d57810 */ /* 0x040fe20007ffe0ff */
[----:B------:R-:W-:Y:S01]  /*1b70*/  @P1 STS.128 [R221+0x5800], RZ ;  /* 0x005800ffdd001388 */ /* 0x000fe20000000c00 */
[----:B------:R-:W-:Y:S01]  /*1b80*/  IMAD R2, R68, 0x80, R2 ;  /* 0x0000008044027824 */ /* 0x000fe200078e0202 */
[----:B------:R-:W-:Y:S02]  /*1b90*/  IADD3 R212, R209, 0x1400, RZ ;  /* 0x00001400d1d47810 */ /* 0x000fe40007ffe0ff */
[----:B------:R-:W-:Y:S01]  /*1ba0*/  @!PT LDS RZ, [RZ] ;  /* 0x00000000fffff984 */ /* 0x000fe20000000800 */
[----:B------:R-:W-:Y:S01]  /*1bb0*/  @!PT LDS RZ, [RZ] ;  /* 0x00000000fffff984 */ /* 0x000fe20000000800 */
[----:B------:R-:W-:Y:S01]  /*1bc0*/  @!PT LDS RZ, [RZ] ;  /* 0x00000000fffff984 */ /* 0x000fe20000000800 */
[----:B------:R4:W-:Y:S01]  /*1bd0*/  @!P1 LDGSTS.E.BYPASS.LTC128B.128 [R221+0x5800], [R8.64] ;  /* 0x0580000008dd9fae */ /* 0x0009e2000b901d56 */
[----:B------:R-:W-:-:S02]  /*1be0*/  LOP3.LUT P1, RZ, R17, 0x2, RZ, 0xc0, !PT ;  /* 0x0000000211ff7812 */ /* 0x000fc4000782c0ff */
[----:B------:R-:W-:Y:S01]  /*1bf0*/  IADD3 R3, R2, 0x8, RZ ;  /* 0x0000000802037810 */ /* 0x000fe20007ffe0ff */
[----:B------:R-:W-:Y:S01]  /*1c00*/  LDSM.16.M88.4 R32, [R204+0x2400] ;  /* 0x00240000cc20783b */ /* 0x000fe20000000200 */
[----:B------:R-:W-:Y:S02]  /*1c10*/  SEL R0, R0, 0xfffffff0, !P1 ;  /* 0xfffffff000007807 */ /* 0x000fe40004800000 */
[-C--:B------:R-:W-:Y:S01]  /*1c20*/  ISETP.GE.AND P6, PT, R3, R20.reuse, PT ;  /* 0x000000140300720c */ /* 0x080fe20003fc6270 */
[----:B------:R-:W-:Y:S01]  /*1c30*/  LDSM.16.M88.4 R28, [R204+0x2800] ;  /* 0x00280000cc1c783b */ /* 0x000fe20000000200 */
[----:B------:R-:W-:Y:S01]  /*1c40*/  IADD3 R3, R2, 0x18, RZ ;  /* 0x0000001802037810 */ /* 0x000fe20007ffe0ff */
[----:B------:R-:W-:Y:S01]  /*1c50*/  IMAD R208, R0, 0x2, R207 ;  /* 0x0000000200d07824 */ /* 0x000fe200078e02cf */
[-C--:B------:R-:W-:Y:S01]  /*1c60*/  ISETP.GE.AND P5, PT, R2, R20.reuse, PT ;  /* 0x000000140200720c */ /* 0x080fe20003fa6270 */
[----:B---3--:R-:W-:Y:S01]  /*1c70*/  LDSM.16.M88.4 R12, [R204+0x2000] ;  /* 0x00200000cc0c783b */ /* 0x008fe20000000200 */
[----:B------:R-:W-:-:S02]  /*1c80*/  ISETP.GE.AND P3, PT, R3, R20, PT ;  /* 0x000000140300720c */ /* 0x000fc40003f66270 */
[C---:B------:R-:W-:Y:S01]  /*1c90*/  IADD3 R3, R2.reuse, 0x19, RZ ;  /* 0x0000001902037810 */ /* 0x040fe20007ffe0ff */
[----:B------:R-:W-:Y:S01]  /*1ca0*/  LDSM.16.M88.4 R24, [R204+0x2c00] ;  /* 0x002c0000cc18783b */ /* 0x000fe20000000200 */
[C---:B------:R-:W-:Y:S02]  /*1cb0*/  IADD3 R211, R209.reuse, 0x1800, RZ ;  /* 0x00001800d1d37810 */ /* 0x040fe40007ffe0ff */
[----:B------:R-:W-:Y:S01]  /*1cc0*/  IADD3 R210, R209, 0x1c00, RZ ;  /* 0x00001c00d1d27810 */ /* 0x000fe20007ffe0ff */
[----:B--2---:R-:W2:Y:S04]  /*1cd0*/  LDSM.16.M88.4 R4, [R207+0x1000] ;  /* 0x00100000cf04783b */ /* 0x004ea80000000200 */
[----:B------:R-:W-:Y:S04]  /*1ce0*/  LDSM.16.M88.4 R36, [R204+0x3000] ;  /* 0x00300000cc24783b */ /* 0x000fe80000000200 */
[----:B----4-:R-:W3:Y:S04]  /*1cf0*/  LDSM.16.M88.4 R8, [R207] ;  /* 0x00000000cf08783b */ /* 0x010ee80000000200 */
[----:B------:R-:W4:Y:S04]  /*1d00*/  LDSM.16.M88.4 R44, [R204+0x3400] ;  /* 0x00340000cc2c783b */ /* 0x000f280000000200 */
[----:B------:R-:W5:Y:S04]  /*1d10*/  LDSM.16.M88.4 R52, [R204+0x3800] ;  /* 0x00380000cc34783b */ /* 0x000f680000000200 */
[----:B------:R-:W4:Y:S04]  /*1d20*/  LDSM.16.M88.4 R48, [R204+0x3c00] ;  /* 0x003c0000cc30783b */ /* 0x000f280000000200 */
[----:B------:R-:W-:Y:S04]  /*1d30*/  LDSM.16.M88.4 R40, [R209] ;  /* 0x00000000d128783b */ /* 0x000fe80000000200 */
[----:B-1----:R-:W-:Y:S04]  /*1d40*/  LDSM.16.M88.4 R16, [R208] ;  /* 0x00000000d010783b */ /* 0x002fe80000000200 */
[----:B------:R-:W-:Y:S04]  /*1d50*/  LDSM.16.M88.4 R64, [R209+0xc00] ;  /* 0x000c0000d140783b */ /* 0x000fe80000000200 */
[----:B------:R-:W-:Y:S01]  /*1d60*/  LDSM.16.M88.4 R76, [R209+0x1400] ;  /* 0x00140000d14c783b */ /* 0x000fe20000000200 */
[-C--:B--2---:R-:W-:Y:S03]  /*1d70*/  HMMA.16816.F32.BF16 R88, R4, R12.reuse, RZ ;  /* 0x0000000c0458723c */ /* 0x084fe600000418ff */
[----:B------:R-:W-:Y:S04]  /*1d80*/  LDSM.16.M88.4 R60, [R209+0x800] ;  /* 0x00080000d13c783b */ /* 0x000fe80000000200 */
[----:B------:R-:W-:Y:S01]  /*1d90*/  LDSM.16.M88.4 R72, [R209+0x1000] ;  /* 0x00100000d148783b */ /* 0x000fe20000000200 */
[----:B---3--:R-:W-:Y:S03]  /*1da0*/  HMMA.16816.F32.BF16 R84, R8, R12, RZ ;  /* 0x0000000c0854723c */ /* 0x008fe600000418ff */
[----:B------:R-:W-:Y:S04]  /*1db0*/  LDSM.16.M88.4 R56, [R209+0x400] ;  /* 0x00040000d138783b */ /* 0x000fe80000000200 */
[----:B------:R-:W0:Y:S01]  /*1dc0*/  LDGDEPBAR ;  /* 0x00000000000079af */ /* 0x000e220000000000 */
[-C--:B------:R-:W-:Y:S08]  /*1dd0*/  HMMA.16816.F32.BF16 R112, R4, R14.reuse, RZ ;  /* 0x0000000e0470723c */ /* 0x080ff000000418ff */
[----:B------:R-:W-:Y:S01]  /*1de0*/  HMMA.16816.F32.BF16 R116, R8, R14, RZ ;  /* 0x0000000e0874723c */ /* 0x000fe200000418ff */
[----:B------:R-:W1:Y:S07]  /*1df0*/  LDSM.16.M88.4 R12, [R208+0x1000] ;  /* 0x00100000d00c783b */ /* 0x000e6e0000000200 */
[C---:B------:R-:W-:Y:S08]  /*1e00*/  HMMA.16816.F32.BF16 R92, R4.reuse, R32, RZ ;  /* 0x00000020045c723c */ /* 0x040ff000000418ff */
[C---:B------:R-:W-:Y:S08]  /*1e10*/  HMMA.16816.F32.BF16 R96, R4.reuse, R28, RZ ;  /* 0x0000001c0460723c */ /* 0x040ff000000418ff */
[C---:B------:R-:W-:Y:S08]  /*1e20*/  HMMA.16816.F32.BF16 R100, R4.reuse, R24, RZ ;  /* 0x000000180464723c */ /* 0x040ff000000418ff */
[C---:B------:R-:W-:Y:S08]  /*1e30*/  HMMA.16816.F32.BF16 R104, R4.reuse, R36, RZ ;  /* 0x000000240468723c */ /* 0x040ff000000418ff */
        /* <DEDUP_REMOVED lines=21> */
[----:B------:R-:W-:Y:S08]  /*1f90*/  HMMA.16816.F32.BF16 R44, R16, R40, R84 ;  /* 0x00000028102c723c */ /* 0x000ff00000041854 */
[----:B------:R-:W-:Y:S08]  /*1fa0*/  HMMA.16816.F32.BF16 R88, R12, R64, R100 ;  /* 0x000000400c58723c */ /* 0x000ff00000041864 */
[----:B------:R-:W-:Y:S07]  /*1fb0*/  HMMA.16816.F32.BF16 R100, R16, R76, R4 ;  /* 0x0000004c1064723c */ /* 0x000fee0000041804 */
[C---:B------:R-:W-:Y:S01]  /*1fc0*/  IADD3 R4, R2.reuse, 0x1, RZ ;  /* 0x0000000102047810 */ /* 0x040fe20007ffe0ff */
[----:B------:R-:W-:Y:S01]  /*1fd0*/  HMMA.16816.F32.BF16 R120, R8, R52, RZ ;  /* 0x000000340878723c */ /* 0x000fe200000418ff */
[----:B------:R-:W-:-:S02]  /*1fe0*/  IADD3 R6, R2, 0x9, RZ ;  /* 0x0000000902067810 */ /* 0x000fc40007ffe0ff */
[-C--:B------:R-:W-:Y:S02]  /*1ff0*/  ISETP.GE.AND P4, PT, R4, R20.reuse, PT ;  /* 0x000000140400720c */ /* 0x080fe40003f86270 */
[C---:B------:R-:W-:Y:S02]  /*2000*/  IADD3 R5, R2.reuse, 0x10, RZ ;  /* 0x0000001002057810 */ /* 0x040fe40007ffe0ff */
[----:B------:R-:W-:Y:S01]  /*2010*/  IADD3 R4, R2, 0x11, RZ ;  /* 0x0000001102047810 */ /* 0x000fe20007ffe0ff */
[----:B------:R-:W-:Y:S01]  /*2020*/  HMMA.16816.F32.BF16 R180, R8, R54, RZ ;  /* 0x0000003608b4723c */ /* 0x000fe200000418ff */
[-C--:B------:R-:W-:Y:S02]  /*2030*/  ISETP.GE.AND P2, PT, R6, R20.reuse, PT ;  /* 0x000000140600720c */ /* 0x080fe40003f46270 */
[-C--:B------:R-:W-:Y:S02]  /*2040*/  ISETP.GE.AND P0, PT, R5, R20.reuse, PT ;  /* 0x000000140500720c */ /* 0x080fe40003f06270 */
[----:B------:R-:W-:-:S02]  /*2050*/  ISETP.GE.AND P1, PT, R4, R20, PT ;  /* 0x000000140400720c */ /* 0x000fc40003f26270 */
[----:B------:R-:W1:Y:S01]  /*2060*/  LDSM.16.M88.4 R4, [R209+0x1800] ;  /* 0x00180000d104783b */ /* 0x000e620000000200 */
[----:B------:R-:W-:Y:S01]  /*2070*/  HMMA.16816.F32.BF16 R52, R12, R60, R96 ;  /* 0x0000003c0c34723c */ /* 0x000fe20000041860 */
[----:B------:R-:W-:-:S07]  /*2080*/  FSEL R70, R37, -INF , !P4 ;  /* 0xff80000025467808 */ /* 0x000fce0006000000 */
[C---:B------:R-:W-:Y:S08]  /*2090*/  HMMA.16816.F32.BF16 R156, R8.reuse, R48, RZ ;  /* 0x00000030089c723c */ /* 0x040ff000000418ff */
[----:B------:R-:W-:Y:S08]  /*20a0*/  HMMA.16816.F32.BF16 R176, R8, R50, RZ ;  /* 0x0000003208b0723c */ /* 0x000ff000000418ff */
[----:B------:R-:W-:Y:S08]  /*20b0*/  HMMA.16816.F32.BF16 R96, R16, R72, R24 ;  /* 0x000000481060723c */ /* 0x000ff00000041818 */
[-C--:B------:R-:W-:Y:S07]  /*20c0*/  HMMA.16816.F32.BF16 R24, R12, R42.reuse, R112 ;  /* 0x0000002a0c18723c */ /* 0x080fee0000041870 */
[----:B------:R-:W-:Y:S01]  /*20d0*/  FSEL R113, R38, -INF , !P5 ;  /* 0xff80000026717808 */ /* 0x000fe20006800000 */
[C---:B------:R-:W-:Y:S07]  /*20e0*/  HMMA.16816.F32.BF16 R8, R16.reuse, R42, R116 ;  /* 0x0000002a1008723c */ /* 0x040fee0000041874 */
[----:B------:R-:W-:Y:S01]  /*20f0*/  FSEL R119, R39, -INF , !P4 ;  /* 0xff80000027777808 */ /* 0x000fe20006000000 */
[-C--:B------:R-:W-:Y:S08]  /*2100*/  HMMA.16816.F32.BF16 R80, R16, R56.reuse, R80 ;  /* 0x000000381050723c */ /* 0x080ff00000041850 */
[----:B------:R-:W-:Y:S01]  /*2110*/  HMMA.16816.F32.BF16 R48, R12, R56, R92 ;  /* 0x000000380c30723c */ /* 0x000fe2000004185c */
[----:B------:R-:W-:-:S02]  /*2120*/  FSEL R115, R26, -INF , !P6 ;  /* 0xff8000001a737808 */ /* 0x000fc40007000000 */
[----:B------:R-:W-:Y:S02]  /*2130*/  FSEL R117, R27, -INF , !P2 ;  /* 0xff8000001b757808 */ /* 0x000fe40005000000 */
[----:B------:R-:W-:Y:S02]  /*2140*/  FSEL R112, R25, -INF , !P2 ;  /* 0xff80000019707808 */ /* 0x000fe40005000000 */
[----:B------:R-:W-:Y:S01]  /*2150*/  FSEL R56, R44, -INF , !P5 ;  /* 0xff8000002c387808 */ /* 0x000fe20006800000 */
[----:B------:R-:W-:Y:S01]  /*2160*/  HMMA.16816.F32.BF16 R84, R16, R60, R32 ;  /* 0x0000003c1054723c */ /* 0x000fe20000041820 */
[----:B------:R-:W-:-:S06]  /*2170*/  FSEL R57, R45, -INF , !P4 ;  /* 0xff8000002d397808 */ /* 0x000fcc0006000000 */
[----:B------:R-:W-:Y:S01]  /*2180*/  FSEL R61, R8, -INF , !P6 ;  /* 0xff800000083d7808 */ /* 0x000fe20007000000 */
[----:B------:R-:W-:Y:S01]  /*2190*/  HMMA.16816.F32.BF16 R92, R16, R64, R28 ;  /* 0x00000040105c723c */ /* 0x000fe2000004181c */
[----:B------:R-:W-:-:S06]  /*21a0*/  FSEL R60, R80, -INF , !P0 ;  /* 0xff800000503c7808 */ /* 0x000fcc0004000000 */
[----:B------:R-:W-:Y:S01]  /*21b0*/  FSEL R65, R36, -INF , !P5 ;  /* 0xff80000024417808 */ /* 0x000fe20006800000 */
        /* <DEDUP_REMOVED lines=15> */
[----:B------:R-:W-:Y:S02]  /*22b0*/  ISETP.GE.AND P6, PT, R3, R20, PT ;  /* 0x000000140300720c */ /* 0x000fe40003fc6270 */
[----:B------:R-:W-:Y:S02]  /*22c0*/  IADD3 R3, R2, 0x28, RZ ;  /* 0x0000002802037810 */ /* 0x000fe40007ffe0ff */
[----:B------:R-:W-:-:S02]  /*22d0*/  FSEL R131, R82, -INF , !P0 ;  /* 0xff80000052837808 */ /* 0x000fc40004000000 */
[-C--:B------:R-:W-:Y:S01]  /*22e0*/  ISETP.GE.AND P2, PT, R3, R20.reuse, PT ;  /* 0x000000140300720c */ /* 0x080fe20003f46270 */
[-C--:B------:R-:W-:Y:S01]  /*22f0*/  HMMA.16816.F32.BF16 R8, R16, R62.reuse, R132 ;  /* 0x0000003e1008723c */ /* 0x080fe20000041884 */
[----:B------:R-:W-:Y:S02]  /*2300*/  IADD3 R3, R2, 0x29, RZ ;  /* 0x0000002902037810 */ /* 0x000fe40007ffe0ff */
[----:B------:R-:W-:Y:S02]  /*2310*/  FSEL R76, R48, -INF , !P0 ;  /* 0xff800000304c7808 */ /* 0x000fe40004000000 */
[----:B------:R-:W-:Y:S02]  /*2320*/  ISETP.GE.AND P0, PT, R3, R20, PT ;  /* 0x000000140300720c */ /* 0x000fe40003f06270 */
[----:B------:R-:W-:Y:S01]  /*2330*/  IADD3 R3, R2, 0x30, RZ ;  /* 0x0000003002037810 */ /* 0x000fe20007ffe0ff */
[----:B------:R-:W-:Y:S01]  /*2340*/  HMMA.16816.F32.BF16 R24, R12, R62, R136 ;  /* 0x0000003e0c18723c */ /* 0x000fe20000041888 */
[----:B------:R-:W-:-:S02]  /*2350*/  FSEL R124, R51, -INF , !P1 ;  /* 0xff800000337c7808 */ /* 0x000fc40004800000 */
[----:B------:R-:W-:Y:S02]  /*2360*/  FSEL R73, R49, -INF , !P1 ;  /* 0xff80000031497808 */ /* 0x000fe40004800000 */
[----:B------:R-:W-:Y:S02]  /*2370*/  FSEL R130, R83, -INF , !P1 ;  /* 0xff80000053827808 */ /* 0x000fe40004800000 */
[----:B------:R-:W-:Y:S01]  /*2380*/  FSEL R125, R81, -INF , !P1 ;  /* 0xff800000517d7808 */ /* 0x000fe20004800000 */
[----:B-1----:R-:W-:Y:S01]  /*2390*/  HMMA.16816.F32.BF16 R48, R16, R4, R120 ;  /* 0x000000041030723c */ /* 0x002fe20000041878 */
[----:B------:R-:W-:Y:S02]  /*23a0*/  ISETP.GE.AND P1, PT, R3, R20, PT ;  /* 0x000000140300720c */ /* 0x000fe40003f26270 */
[----:B------:R-:W-:Y:S02]  /*23b0*/  IADD3 R3, R2, 0x31, RZ ;  /* 0x0000003102037810 */ /* 0x000fe40007ffe0ff */
[----:B------:R-:W-:-:S02]  /*23c0*/  FSEL R114, R34, -INF , !P3 ;  /* 0xff80000022727808 */ /* 0x000fc40005800000 */
[----:B------:R-:W-:Y:S01]  /*23d0*/  FSEL R71, R32, -INF , !P3 ;  /* 0xff80000020477808 */ /* 0x000fe20005800000 */
[C---:B------:R-:W-:Y:S01]  /*23e0*/  HMMA.16816.F32.BF16 R44, R12.reuse, R4, R144 ;  /* 0x000000040c2c723c */ /* 0x040fe20000041890 */
[----:B------:R-:W-:Y:S02]  /*23f0*/  FSEL R122, R30, -INF , !P3 ;  /* 0xff8000001e7a7808 */ /* 0x000fe40005800000 */
        /* <DEDUP_REMOVED lines=8> */
[----:B------:R-:W-:Y:S01]  /*2480*/  HMMA.16816.F32.BF16 R32, R16, R66, R140 ;  /* 0x000000421020723c */ /* 0x000fe2000004188c */
[----:B------:R-:W-:Y:S02]  /*2490*/  ISETP.GE.AND P5, PT, R3, R20, PT ;  /* 0x000000140300720c */ /* 0x000fe40003fa6270 */
[----:B------:R-:W-:Y:S02]  /*24a0*/  IADD3 R3, R2, 0x39, RZ ;  /* 0x0000003902037810 */ /* 0x000fe40007ffe0ff */
[----:B------:R-:W-:-:S02]  /*24b0*/  FSEL R197, R86, -INF , !P4 ;  /* 0xff80000056c57808 */ /* 0x000fc40006000000 */
[----:B------:R-:W-:Y:S01]  /*24c0*/  FSEL R145, R54, -INF , !P4 ;  /* 0xff80000036917808 */ /* 0x000fe20006000000 */
[----:B------:R-:W-:Y:S01]  /*24d0*/  HMMA.16816.F32.BF16 R28, R12, R74, R164 ;  /* 0x0000004a0c1c723c */ /* 0x000fe200000418a4 */
[----:B------:R-:W-:Y:S02]  /*24e0*/  FSEL R132, R52, -INF , !P4 ;  /* 0xff80000034847808 */ /* 0x000fe40006000000 */
[----:B------:R-:W-:Y:S02]  /*24f0*/  FSEL R175, R84, -INF , !P4 ;  /* 0xff80000054af7808 */ /* 0x000fe40006000000 */
[----:B------:R-:W-:Y:S02]  /*2500*/  ISETP.GE.AND P4, PT, R3, R20, PT ;  /* 0x000000140300720c */ /* 0x000fe40003f86270 */
[----:B------:R-:W-:Y:S02]  /*2510*/  IADD3 R3, R2, 0x40, RZ ;  /* 0x0000004002037810 */ /* 0x000fe40007ffe0ff */
[----:B------:R-:W-:-:S02]  /*2520*/  FSEL R146, R55, -INF , !P6 ;  /* 0xff80000037927808 */ /* 0x000fc40007000000 */
[----:B------:R-:W-:Y:S02]  /*2530*/  FSEL R135, R53, -INF , !P6 ;  /* 0xff80000035877808 */ /* 0x000fe40007000000 */
        /* <DEDUP_REMOVED lines=8> */
[----:B------:R-:W1:Y:S01]  /*25c0*/  LDSM.16.M88.4 R8, [R209+0x1c00] ;  /* 0x001c0000d108783b */ /* 0x000e620000000200 */
[----:B------:R-:W-:Y:S01]  /*25d0*/  FSEL R144, R26, -INF , !P2 ;  /* 0xff8000001a907808 */ /* 0x000fe20005000000 */
[----:B------:R-:W-:-:S04]  /*25e0*/  DEPBAR.LE SB0, 0x0 ;  /* 0x000080000000791a */ /* 0x000fc80000000000 */
[----:B------:R-:W-:Y:S02]  /*25f0*/  FSEL R139, R24, -INF , !P2 ;  /* 0xff800000188b7808 */ /* 0x000fe40005000000 */
[-C--:B------:R-:W-:Y:S02]  /*2600*/  ISETP.GE.AND P2, PT, R3, R20.reuse, PT ;  /* 0x000000140300720c */ /* 0x080fe40003f46270 */
[C---:B------:R-:W-:Y:S02]  /*2610*/  IADD3 R3, R2.reuse, 0x48, RZ ;  /* 0x0000004802037810 */ /* 0x040fe40007ffe0ff */
[----:B------:R-:W-:Y:S02]  /*2620*/  FSEL R140, R27, -INF , !P0 ;  /* 0xff8000001b8c7808 */ /* 0x000fe40004000000 */
[----:B------:R-:W-:Y:S02]  /*2630*/  FSEL R133, R25, -INF , !P0 ;  /* 0xff80000019857808 */ /* 0x000fe40004000000 */
[----:B------:R-:W-:Y:S01]  /*2640*/  ISETP.GE.AND P0, PT, R3, R20, PT ;  /* 0x000000140300720c */ /* 0x000fe20003f06270 */
[----:B------:R-:W-:Y:S01]  /*2650*/  HMMA.16816.F32.BF16 R24, R16, R74, R148 ;  /* 0x0000004a1018723c */ /* 0x000fe20000041894 */
        /* <DEDUP_REMOVED lines=11> */
[----:B------:R-:W-:Y:S01]  /*2710*/  ISETP.GE.AND P3, PT, R3, R20, PT ;  /* 0x000000140300720c */ /* 0x000fe20003f66270 */
[----:B-1----:R-:W-:Y:S01]  /*2720*/  HMMA.16816.F32.BF16 R40, R16, R8, R156 ;  /* 0x000000081028723c */ /* 0x002fe2000004189c */
        /* <DEDUP_REMOVED lines=32> */
[----:B------:R-:W-:-:S02]  /*2930*/  FSEL R163, R27, -INF , !P1 ;  /* 0xff8000001ba37808 */ /* 0x000fc40004800000 */
[----:B------:R-:W-:Y:S02]  /*2940*/  FSEL R156, R25, -INF , !P1 ;  /* 0xff800000199c7808 */ /* 0x000fe40004800000 */
[C---:B------:R-:W-:Y:S01]  /*2950*/  IADD3 R3, R2.reuse, 0x70, RZ ;  /* 0x0000007002037810 */ /* 0x040fe20007ffe0ff */
        /* <DEDUP_REMOVED lines=15> */
[-C--:B------:R-:W-:Y:S01]  /*2a50*/  HMMA.16816.F32.BF16 R12, R12, R10.reuse, R192 ;  /* 0x0000000a0c0c723c */ /* 0x080fe200000418c0 */
[----:B------:R-:W-:Y:S02]  /*2a60*/  FSEL R187, R103, -INF , !P5 ;  /* 0xff80000067bb7808 */ /* 0x000fe40006800000 */
[----:B------:R-:W-:Y:S02]  /*2a70*/  FSEL R171, R101, -INF , !P5 ;  /* 0xff80000065ab7808 */ /* 0x000fe40006800000 */
[----:B------:R-:W-:Y:S02]  /*2a80*/  FSEL R226, R47, -INF , !P0 ;  /* 0xff8000002fe27808 */ /* 0x000fe40004000000 */
[----:B------:R-:W-:Y:S01]  /*2a90*/  FSEL R191, R45, -INF , !P0 ;  /* 0xff8000002dbf7808 */ /* 0x000fe20004000000 */
[----:B------:R-:W-:Y:S01]  /*2aa0*/  HMMA.16816.F32.BF16 R16, R16, R10, R176 ;  /* 0x0000000a1010723c */ /* 0x000fe200000418b0 */
[----:B------:R-:W-:-:S02]  /*2ab0*/  FSEL R180, R51, -INF , !P0 ;  /* 0xff80000033b47808 */ /* 0x000fc40004000000 */
[----:B------:R-:W-:Y:S02]  /*2ac0*/  FSEL R111, R49, -INF , !P0 ;  /* 0xff800000316f7808 */ /* 0x000fe40004000000 */
[----:B------:R-:W-:Y:S02]  /*2ad0*/  ISETP.GE.AND P5, PT, R3, R20, PT ;  /* 0x000000140300720c */ /* 0x000fe40003fa6270 */
[----:B------:R-:W-:Y:S02]  /*2ae0*/  ISETP.GE.AND P0, PT, R20, 0x81, PT ;  /* 0x000000811400780c */ /* 0x000fe40003f06270 */
[----:B------:R-:W-:Y:S02]  /*2af0*/  IADD3 R3, R2, 0x69, RZ ;  /* 0x0000006902037810 */ /* 0x000fe40007ffe0ff */
[----:B------:R-:W-:Y:S02]  /*2b00*/  FSEL R189, R38, -INF , !P4 ;  /* 0xff80000026bd7808 */ /* 0x000fe40006000000 */
[----:B------:R-:W-:-:S02]  /*2b10*/  FSEL R188, R36, -INF , !P4 ;  /* 0xff80000024bc7808 */ /* 0x000fc40006000000 */
[----:B------:R-:W-:Y:S02]  /*2b20*/  FSEL R186, R34, -INF , !P4 ;  /* 0xff80000022ba7808 */ /* 0x000fe40006000000 */
[----:B------:R-:W-:Y:S02]  /*2b30*/  FSEL R159, R32, -INF , !P4 ;  /* 0xff800000209f7808 */ /* 0x000fe40006000000 */
[----:B------:R-:W-:Y:S02]  /*2b40*/  ISETP.GE.AND P4, PT, R3, R20, PT ;  /* 0x000000140300720c */ /* 0x000fe40003f86270 */
[C---:B------:R-:W-:Y:S02]  /*2b50*/  IADD3 R3, R2.reuse, 0x78, RZ ;  /* 0x0000007802037810 */ /* 0x040fe40007ffe0ff */
[----:B------:R-:W-:Y:S02]  /*2b60*/  IADD3 R2, R2, 0x79, RZ ;  /* 0x0000007902027810 */ /* 0x000fe40007ffe0ff */
[----:B------:R-:W-:-:S02]  /*2b70*/  FSEL R185, R50, -INF , !P2 ;  /* 0xff80000032b97808 */ /* 0x000fc40005000000 */
[----:B------:R-:W-:Y:S02]  /*2b80*/  FSEL R227, R46, -INF , !P2 ;  /* 0xff8000002ee37808 */ /* 0x000fe40005000000 */
[----:B------:R-:W-:Y:S02]  /*2b90*/  FSEL R192, R44, -INF , !P2 ;  /* 0xff8000002cc07808 */ /* 0x000fe40005000000 */
[----:B------:R-:W-:Y:S02]  /*2ba0*/  FSEL R158, R48, -INF , !P2 ;  /* 0xff800000309e7808 */ /* 0x000fe40005000000 */
[----:B------:R-:W-:Y:S01]  /*2bb0*/  ISETP.GE.AND P2, PT, R3, R20, PT ;  /* 0x000000140300720c */ /* 0x000fe20003f46270 */
[----:B------:R-:W-:Y:S01]  /*2bc0*/  IMAD R3, R69, 0x20, R22 ;  /* 0x0000002045037824 */ /* 0x000fe200078e0216 */
[----:B------:R-:W-:Y:S02]  /*2bd0*/  FSEL R182, R42, -INF , !P1 ;  /* 0xff8000002ab67808 */ /* 0x000fe40004800000 */
[----:B------:R-:W-:-:S02]  /*2be0*/  FSEL R236, R26, -INF , !P1 ;  /* 0xff8000001aec7808 */ /* 0x000fc40004800000 */
[----:B------:R-:W-:Y:S02]  /*2bf0*/  FSEL R233, R24, -INF , !P1 ;  /* 0xff80000018e97808 */ /* 0x000fe40004800000 */
[----:B------:R-:W-:Y:S02]  /*2c00*/  FSEL R170, R40, -INF , !P1 ;  /* 0xff80000028aa7808 */ /* 0x000fe40004800000 */
[----:B------:R-:W-:Y:S01]  /*2c10*/  ISETP.GE.AND P1, PT, R2, R20, PT ;  /* 0x000000140200720c */ /* 0x000fe20003f26270 */
[----:B------:R-:W-:Y:S01]  /*2c20*/  IMAD.IADD R2, R23, 0x1, R3 ;  /* 0x0000000117027824 */ /* 0x000fe200078e0203 */
        /* <DEDUP_REMOVED lines=23> */
[----:B------:R-:W-:Y:S01]  /*2da0*/  FSEL R108, R17, -INF , !P1 ;  /* 0xff800000116c7808 */ /* 0x000fe20004800000 */
[----:B------:R-:W-:Y:S06]  /*2db0*/  BAR.SYNC.DEFER_BLOCKING 0x0 ;  /* 0x0000000000007b1d */ /* 0x000fec0000010000 */
[----:B------:R-:W-:Y:S05]  /*2dc0*/  @!P0 BRA `(.L_x_289) ;  /* 0x0000019000008947 */ /* 0x000fea0003800000 */
[----:B------:R-:W-:Y:S01]  /*2dd0*/  LEA.HI.SX32 R4, R237, 0xfffffffe, 0x19 ;  /* 0xfffffffeed047811 */ /* 0x000fe200078fcaff */
[----:B------:R-:W-:-:S03]  /*2de0*/  USHF.L.U32 UR7, UR6, 0x6, URZ ;  /* 0x0000000606077899 */ /* 0x000fc6000800063f */
[----:B------:R-:W-:Y:S01]  /*2df0*/  SHF.R.S32.HI R6, RZ, 0x1f, R4 ;  /* 0x0000001fff067819 */ /* 0x000fe20000011404 */
[C---:B------:R-:W-:Y:S02]  /*2e00*/  IMAD R3, R4.reuse, UR8, RZ ;  /* 0x0000000804037c24 */ /* 0x040fe4000f8e02ff */
[----:B------:R-:W-:-:S04]  /*2e10*/  IMAD.WIDE.U32 R4, R4, UR9, R240 ;  /* 0x0000000904047c25 */ /* 0x000fc8000f8e00f0 */
[----:B------:R-:W-:Y:S01]  /*2e20*/  IMAD R3, R6, UR9, R3 ;  /* 0x0000000906037c24 */ /* 0x000fe2000f8e0203 */
[----:B------:R-:W-:Y:S01]  /*2e30*/  LEA R8, P2, R4, c[0x0][0x168], 0x1 ;  /* 0x00005a0004087a11 */ /* 0x000fe200078408ff */
[----:B------:R-:W-:Y:S02]  /*2e40*/  IMAD.U32 R6, RZ, RZ, UR6 ;  /* 0x00000006ff067e24 */ /* 0x000fe4000f8e00ff */
[----:B------:R-:W-:-:S03]  /*2e50*/  IMAD.IADD R5, R5, 0x1, R3 ;  /* 0x0000000105057824 */ /* 0x000fc600078e0203 */
[----:B------:R-:W-:Y:S02]  /*2e60*/  SHF.L.U64.HI R3, R6, 0x6, R235 ;  /* 0x0000000606037819 */ /* 0x000fe400000102eb */
[----:B------:R-:W-:Y:S02]  /*2e70*/  IADD3 R6, P1, R8, UR7, RZ ;  /* 0x0000000708067c10 */ /* 0x000fe4000ff3e0ff */
[----:B------:R-:W-:Y:S02]  /*2e80*/  LEA.HI.X R9, R4, c[0x0][0x16c], R5, 0x1, P2 ;  /* 0x00005b0004097a11 */ /* 0x000fe400010f0c05 */
[----:B------:R-:W-:-:S03]  /*2e90*/  IADD3 R4, P2, R6, UR7, RZ ;  /* 0x0000000706047c10 */ /* 0x000fc6000ff5e0ff */
[----:B------:R-:W-:Y:S01]  /*2ea0*/  IMAD.X R7, R3, 0x1, R9, P1 ;  /* 0x0000000103077824 */ /* 0x000fe200008e0609 */
[----:B------:R-:W-:Y:S01]  /*2eb0*/  IADD3 R10, P1, R4, UR7, RZ ;  /* 0x00000007040a7c10 */ /* 0x000fe2000ff3e0ff */
        /* <DEDUP_REMOVED lines=10> */
.L_x_289:
[----:B------:R-:W-:Y:S01]  /*2f60*/  FMNMX.FTZ R3, R56, R57, !PT ;  /* 0x0000003938037209 */ /* 0x000fe20007810000 */
[----:B------:R-:W-:Y:S01]  /*2f70*/  IMAD R173, R205, 0x8, R173 ;  /* 0x00000008cdad7824 */ /* 0x000fe200078e02ad */
[----:B------:R-:W-:Y:S01]  /*2f80*/  LOP3.LUT R222, R222, UR26, RZ, 0x3c, !PT ;  /* 0x0000001adede7c12 */ /* 0x000fe2000f8e3cff */
[----:B------:R-:W-:Y:S01]  /*2f90*/  IMAD.SHL.U32 R100, R68, 0x4, RZ ;  /* 0x0000000444647824 */ /* 0x000fe200078e00ff */
[----:B------:R-:W-:Y:S01]  /*2fa0*/  FMNMX.FTZ R3, R61, R3, !PT ;  /* 0x000000033d037209 */ /* 0x000fe20007810000 */
[C---:B------:R-:W-:Y:S01]  /*2fb0*/  IMAD.WIDE.U32 R80, R173.reuse, -0x326172a9, RZ ;  /* 0xcd9e8d57ad507825 */ /* 0x040fe200078e00ff */
[----:B------:R-:W-:Y:S01]  /*2fc0*/  IADD3 R238, R173, 0x4, RZ ;  /* 0x00000004adee7810 */ /* 0x000fe20007ffe0ff */
[----:B------:R-:W-:Y:S01]  /*2fd0*/  UIADD3 UR14, UR27, -0x4498517b, URZ ;  /* 0xbb67ae851b0e7890 */ /* 0x000fe2000fffe03f */
[----:B------:R-:W-:Y:S01]  /*2fe0*/  FMNMX.FTZ R3, R64, R3, !PT ;  /* 0x0000000340037209 */ /* 0x000fe20007810000 */
[----:B------:R-:W-:Y:S01]  /*2ff0*/  IMAD.WIDE.U32 R96, R239, -0x2daee0ad, RZ ;  /* 0xd2511f53ef607825 */ /* 0x000fe200078e00ff */
[----:B------:R-:W-:Y:S01]  /*3000*/  UIADD3 UR15, UR26, -0x61c88647, URZ ;  /* 0x9e3779b91a0f7890 */ /* 0x000fe2000fffe03f */
[----:B------:R-:W-:Y:S01]  /*3010*/  STL [R1+0x68], R214 ;  /* 0x000068d601007387 */ /* 0x000fe20000100800 */
[----:B------:R-:W-:Y:S01]  /*3020*/  FMNMX.FTZ R3, R60, R3, !PT ;  /* 0x000000033c037209 */ /* 0x000fe20007810000 */
[----:B------:R-:W-:Y:S01]  /*3030*/  IMAD.WIDE.U32 R82, R238, -0x326172a9, RZ ;  /* 0xcd9e8d57ee527825 */ /* 0x000fe200078e00ff */
[----:B-1----:R-:W-:Y:S01]  /*3040*/  LOP3.LUT R7, R97, UR27, R100, 0x96, !PT ;  /* 0x0000001b61077c12 */ /* 0x002fe2000f8e9664 */
[----:B------:R-:W-:Y:S01]  /*3050*/  UIADD3 UR13, UR26, 0x3c6ef372, URZ ;  /* 0x3c6ef3721a0d7890 */ /* 0x000fe2000fffe03f */
[----:B------:R-:W-:Y:S01]  /*3060*/  FMNMX.FTZ R3, R125, R3, !PT ;  /* 0x000000037d037209 */ /* 0x000fe20007810000 */
[----:B------:R-:W-:Y:S01]  /*3070*/  UIADD3 UR12, UR27, 0x76cf5d0a, URZ ;  /* 0x76cf5d0a1b0c7890 */ /* 0x000fe2000fffe03f */
[----:B------:R-:W-:Y:S01]  /*3080*/  STL [R1+0x64], R213 ;  /* 0x000064d501007387 */ /* 0x000fe20000100800 */
[----:B------:R-:W-:Y:S01]  /*3090*/  UIADD3 UR11, UR26, -0x255992d5, URZ ;  /* 0xdaa66d2b1a0b7890 */ /* 0x000fe2000fffe03f */
[----:B------:R-:W-:Y:S01]  /*30a0*/  FMNMX.FTZ R3, R120, R3, !PT ;  /* 0x0000000378037209 */ /* 0x000fe20007810000 */
[----:B------:R-:W-:Y:S01]  /*30b0*/  UIADD3 UR10, UR27, 0x32370b8f, URZ ;  /* 0x32370b8f1b0a7890 */ /* 0x000fe2000fffe03f */
[----:B------:R-:W-:Y:S01]  /*30c0*/  STL [R1+0x60], R212 ;  /* 0x000060d401007387 */ /* 0x000fe20000100800 */
[----:B------:R-:W-:Y:S01]  /*30d0*/  UIADD3 UR8, UR27, -0x126145ec, URZ ;  /* 0xed9eba141b087890 */ /* 0x000fe2000fffe03f */
[----:B------:R-:W-:Y:S01]  /*30e0*/  FMNMX.FTZ R3, R121, R3, !PT ;  /* 0x0000000379037209 */ /* 0x000fe20007810000 */
[----:B------:R-:W-:Y:S01]  /*30f0*/  UIADD3 UR9, UR26, 0x78dde6e4, URZ ;  /* 0x78dde6e41a097890 */ /* 0x000fe2000fffe03f */
[----:B------:R-:W-:Y:S01]  /*3100*/  STL [R1+0x5c], R211 ;  /* 0x00005cd301007387 */ /* 0x000fe20000100800 */
[----:B------:R-:W-:Y:S01]  /*3110*/  UIADD3 UR7, UR26, 0x1715609d, URZ ;  /* 0x1715609d1a077890 */ /* 0x000fe2000fffe03f */
[----:B------:R-:W-:Y:S01]  /*3120*/  FMNMX.FTZ R3, R175, R3, !PT ;  /* 0x00000003af037209 */ /* 0x000fe20007810000 */
[----:B------:R-:W-:Y:S01]  /*3130*/  UIADD3 UR6, UR27, -0x56f99767, URZ ;  /* 0xa90668991b067890 */ /* 0x000fe2000fffe03f */
[----:B------:R-:W-:Y:S01]  /*3140*/  STL [R1+0x58], R210 ;  /* 0x000058d201007387 */ /* 0x000fe20000100800 */
[----:B------:R-:W-:Y:S01]  /*3150*/  UIADD3 UR16, UR27, 0x646e171e, URZ ;  /* 0x646e171e1b107890 */ /* 0x000fe2000fffe03f */
[----:B------:R-:W-:Y:S01]  /*3160*/  FMNMX.FTZ R3, R174, R3, !PT ;  /* 0x00000003ae037209 */ /* 0x000fe20007810000 */
[----:B------:R-:W-:Y:S01]  /*3170*/  UIADD3 UR17, UR26, -0x4ab325aa, URZ ;  /* 0xb54cda561a117890 */ /* 0x000fe2000fffe03f */
[----:B------:R-:W-:Y:S01]  /*3180*/  STL [R1+0x54], R209 ;  /* 0x000054d101007387 */ /* 0x000fe20000100800 */
[----:B------:R-:W-:Y:S01]  /*3190*/  IMAD.SHL.U32 R205, R2, 0x2, RZ ;  /* 0x0000000202cd7824 */ /* 0x000fe200078e00ff */
[----:B------:R-:W-:-:S02]  /*31a0*/  FMNMX.FTZ R3, R152, R3, !PT ;  /* 0x0000000398037209 */ /* 0x000fc40007810000 */
[----:B------:R-:W-:Y:S01]  /*31b0*/  STL [R1+0x50], R208 ;  /* 0x000050d001007387 */ /* 0x000fe20000100800 */
[----:B------:R-:W-:Y:S01]  /*31c0*/  IMAD R206, R0, 0x2, R205 ;  /* 0x0000000200ce7824 */ /* 0x000fe200078e02cd */
[----:B------:R-:W-:Y:S02]  /*31d0*/  FMNMX.FTZ R4, R142, R3, !PT ;  /* 0x000000038e047209 */ /* 0x000fe40007810000 */
[----:B------:R-:W-:Y:S01]  /*31e0*/  FMNMX.FTZ R3, R65, R70, !PT ;  /* 0x0000004641037209 */ /* 0x000fe20007810000 */
[----:B------:R-:W-:Y:S01]  /*31f0*/  STL [R1+0x4c], R207 ;  /* 0x00004ccf01007387 */ /* 0x000fe20000100800 */
[----:B------:R-:W-:Y:S02]  /*3200*/  FMNMX.FTZ R4, R166, R4, !PT ;  /* 0x00000004a6047209 */ /* 0x000fe40007810000 */
[----:B------:R-:W-:Y:S01]  /*3210*/  FMNMX.FTZ R3, R77, R3, !PT ;  /* 0x000000034d037209 */ /* 0x000fe20007810000 */
[----:B------:R-:W-:Y:S01]  /*3220*/  STL [R1+0x48], R204 ;  /* 0x000048cc01007387 */ /* 0x000fe20000100800 */
[----:B------:R-:W-:-:S02]  /*3230*/  FMNMX.FTZ R5, R167, R4, !PT ;  /* 0x00000004a7057209 */ /* 0x000fc40007810000 */
[----:B------:R-:W-:Y:S01]  /*3240*/  FMNMX.FTZ R3, R112, R3, !PT ;  /* 0x0000000370037209 */ /* 0x000fe20007810000 */
[----:B------:R-:W-:Y:S01]  /*3250*/  LDSM.16.MT88.4 R40, [R205+0x4000] ;  /* 0x00400000cd28783b */ /* 0x000fe20000004200 */
[----:B------:R-:W-:Y:S02]  /*3260*/  FMNMX.FTZ R5, R150, R5, !PT ;  /* 0x0000000596057209 */ /* 0x000fe40007810000 */
[----:B------:R-:W-:Y:S01]  /*3270*/  FMNMX.FTZ R3, R76, R3, !PT ;  /* 0x000000034c037209 */ /* 0x000fe20007810000 */
[----:B------:R-:W-:Y:S01]  /*3280*/  LDSM.16.MT88.4 R44, [R206+0x4000] ;  /* 0x00400000ce2c783b */ /* 0x000fe20000004200 */
[----:B------:R-:W-:Y:S02]  /*3290*/  FMNMX.FTZ R5, R151, R5, !PT ;  /* 0x0000000597057209 */ /* 0x000fe40007810000 */
[----:B------:R-:W-:Y:S01]  /*32a0*/  FMNMX.FTZ R3, R73, R3, !PT ;  /* 0x0000000349037209 */ /* 0x000fe20007810000 */
[----:B------:R-:W-:Y:S01]  /*32b0*/  LDSM.16.MT88.4 R48, [R205+0x4400] ;  /* 0x00440000cd30783b */ /* 0x000fe20000004200 */
[----:B------:R-:W-:-:S02]  /*32c0*/  FMNMX.FTZ R5, R169, R5, !PT ;  /* 0x00000005a9057209 */ /* 0x000fc40007810000 */
[----:B------:R-:W-:Y:S01]  /*32d0*/  FMNMX.FTZ R3, R71, R3, !PT ;  /* 0x0000000347037209 */ /* 0x000fe20007810000 */
[----:B------:R-:W-:Y:S01]  /*32e0*/  LDSM.16.MT88.4 R52, [R206+0x4400] ;  /* 0x00440000ce34783b */ /* 0x000fe20000004200 */
        /* <DEDUP_REMOVED lines=34> */
[----:B------:R-:W-:Y:S01]  /*3510*/  LOP3.LUT R6, R81, R222, RZ, 0x3c, !PT ;  /* 0x000000de51067212 */ /* 0x000fe200078e3cff */
[----:B------:R-:W-:Y:S01]  /*3520*/  IMAD R81, R172, 0x10000, R172 ;  /* 0x00010000ac517824 */ /* 0x000fe200078e02ac */
[----:B------:R-:W-:-:S02]  /*3530*/  FMNMX.FTZ R4, R219, R4, !PT ;  /* 0x00000004db047209 */ /* 0x000fc40007810000 */
[----:B------:R-:W-:Y:S01]  /*3540*/  FMNMX.FTZ R3, R116, R3, !PT ;  /* 0x0000000374037209 */ /* 0x000fe20007810000 */
[----:B------:R-:W-:Y:S01]  /*3550*/  IMAD.WIDE.U32 R92, R6, -0x2daee0ad, RZ ;  /* 0xd2511f53065c7825 */ /* 0x000fe200078e00ff */
[----:B------:R-:W-:Y:S02]  /*3560*/  FMNMX.FTZ R8, R108, R5, !PT ;  /* 0x000000056c087209 */ /* 0x000fe40007810000 */
[----:B------:R-:W-:Y:S02]  /*3570*/  LOP3.LUT R5, R83, R222, RZ, 0x3c, !PT ;  /* 0x000000de53057212 */ /* 0x000fe400078e3cff */
[----:B------:R-:W-:Y:S01]  /*3580*/  FMNMX.FTZ R6, R188, R4, !PT ;  /* 0x00000004bc067209 */ /* 0x000fe20007810000 */
[----:B------:R-:W1:Y:S01]  /*3590*/  SHFL.BFLY PT, R138, R8, 0x2, 0x1f ;  /* 0x0c401f00088a7f89 */ /* 0x000e6200000e0000 */
[----:B------:R-:W-:Y:S01]  /*35a0*/  FMNMX.FTZ R3, R145, R3, !PT ;  /* 0x0000000391037209 */ /* 0x000fe20007810000 */
[----:B------:R-:W-:Y:S01]  /*35b0*/  IMAD.WIDE.U32 R94, R5, -0x2daee0ad, RZ ;  /* 0xd2511f53055e7825 */ /* 0x000fe200078e00ff */
[----:B------:R-:W-:-:S02]  /*35c0*/  FMNMX.FTZ R6, R176, R6, !PT ;  /* 0x00000006b0067209 */ /* 0x000fc40007810000 */
[----:B------:R-:W-:Y:S01]  /*35d0*/  FMNMX.FTZ R3, R146, R3, !PT ;  /* 0x0000000392037209 */ /* 0x000fe20007810000 */
[----:B------:R-:W-:Y:S01]  /*35e0*/  IMAD.WIDE.U32 R4, R7, -0x326172a9, RZ ;  /* 0xcd9e8d5707047825 */ /* 0x000fe200078e00ff */
[----:B------:R-:W-:Y:S02]  /*35f0*/  FMNMX.FTZ R6, R192, R6, !PT ;  /* 0x00000006c0067209 */ /* 0x000fe40007810000 */
[--C-:B------:R-:W-:Y:S02]  /*3600*/  LOP3.LUT R9, R93, UR14, R96.reuse, 0x96, !PT ;  /* 0x0000000e5d097c12 */ /* 0x100fe4000f8e9660 */
[----:B------:R-:W-:Y:S02]  /*3610*/  LOP3.LUT R7, R95, UR14, R96, 0x96, !PT ;  /* 0x0000000e5f077c12 */ /* 0x000fe4000f8e9660 */
[----:B------:R-:W-:Y:S01]  /*3620*/  FMNMX.FTZ R3, R144, R3, !PT ;  /* 0x0000000390037209 */ /* 0x000fe20007810000 */
[----:B------:R-:W-:Y:S01]  /*3630*/  IMAD.WIDE.U32 R58, R9, -0x326172a9, RZ ;  /* 0xcd9e8d57093a7825 */ /* 0x000fe200078e00ff */
[----:B------:R-:W-:-:S02]  /*3640*/  FMNMX.FTZ R6, R191, R6, !PT ;  /* 0x00000006bf067209 */ /* 0x000fc40007810000 */
[----:B------:R-:W-:Y:S01]  /*3650*/  FMNMX.FTZ R3, R140, R3, !PT ;  /* 0x000000038c037209 */ /* 0x000fe20007810000 */
[----:B------:R-:W-:Y:S01]  /*3660*/  IMAD.WIDE.U32 R62, R7, -0x326172a9, RZ ;  /* 0xcd9e8d57073e7825 */ /* 0x000fe200078e00ff */
[C---:B------:R-:W-:Y:S02]  /*3670*/  LOP3.LUT R11, R5.reuse, UR15, R80, 0x96, !PT ;  /* 0x0000000f050b7c12 */ /* 0x040fe4000f8e9650 */
[----:B------:R-:W-:Y:S02]  /*3680*/  LOP3.LUT R10, R5, UR15, R82, 0x96, !PT ;  /* 0x0000000f050a7c12 */ /* 0x000fe4000f8e9652 */
[----:B------:R-:W-:Y:S01]  /*3690*/  FMNMX.FTZ R5, R183, R6, !PT ;  /* 0x00000006b7057209 */ /* 0x000fe20007810000 */
[----:B------:R-:W-:Y:S01]  /*36a0*/  IMAD.WIDE.U32 R6, R11, -0x2daee0ad, RZ ;  /* 0xd2511f530b067825 */ /* 0x000fe200078e00ff */
[----:B------:R-:W-:Y:S02]  /*36b0*/  FMNMX.FTZ R3, R164, R3, !PT ;  /* 0x00000003a4037209 */ /* 0x000fe40007810000 */
[--C-:B------:R-:W-:Y:S01]  /*36c0*/  LOP3.LUT R13, R59, UR13, R4.reuse, 0x96, !PT ;  /* 0x0000000d3b0d7c12 */ /* 0x100fe2000f8e9604 */
[----:B------:R-:W-:Y:S01]  /*36d0*/  IMAD.WIDE.U32 R10, R10, -0x2daee0ad, RZ ;  /* 0xd2511f530a0a7825 */ /* 0x000fe200078e00ff */
[----:B------:R-:W-:-:S02]  /*36e0*/  LOP3.LUT R17, R63, UR13, R4, 0x96, !PT ;  /* 0x0000000d3f117c12 */ /* 0x000fc4000f8e9604 */
[----:B------:R-:W-:Y:S02]  /*36f0*/  FMNMX.FTZ R4, R190, R5, !PT ;  /* 0x00000005be047209 */ /* 0x000fe40007810000 */
[----:B------:R-:W-:Y:S02]  /*3700*/  FMNMX.FTZ R3, R165, R3, !PT ;  /* 0x00000003a5037209 */ /* 0x000fe40007810000 */
[----:B------:R-:W-:Y:S02]  /*3710*/  FMNMX.FTZ R4, R233, R4, !PT ;  /* 0x00000004e9047209 */ /* 0x000fe40007810000 */
[----:B------:R-:W-:Y:S02]  /*3720*/  FMNMX.FTZ R3, R148, R3, !PT ;  /* 0x0000000394037209 */ /* 0x000fe40007810000 */
[----:B-1----:R-:W-:Y:S02]  /*3730*/  FMNMX.FTZ R138, R8, R138, !PT ;  /* 0x0000008a088a7209 */ /* 0x002fe40007810000 */
[----:B------:R-:W-:-:S02]  /*3740*/  FMNMX.FTZ R4, R230, R4, !PT ;  /* 0x00000004e6047209 */ /* 0x000fc40007810000 */
[----:B------:R-:W-:Y:S01]  /*3750*/  LOP3.LUT R5, R7, UR12, R92, 0x96, !PT ;  /* 0x0000000c07057c12 */ /* 0x000fe2000f8e965c */
[----:B------:R-:W1:Y:S01]  /*3760*/  SHFL.BFLY PT, R16, R138, 0x1, 0x1f ;  /* 0x0c201f008a107f89 */ /* 0x000e6200000e0000 */
[----:B------:R-:W-:Y:S02]  /*3770*/  FMNMX.FTZ R3, R149, R3, !PT ;  /* 0x0000000395037209 */ /* 0x000fe40007810000 */
[----:B------:R-:W-:Y:S01]  /*3780*/  FMNMX.FTZ R4, R228, R4, !PT ;  /* 0x00000004e4047209 */ /* 0x000fe20007810000 */
[----:B------:R-:W-:Y:S01]  /*3790*/  IMAD.WIDE.U32 R14, R5, -0x326172a9, RZ ;  /* 0xcd9e8d57050e7825 */ /* 0x000fe200078e00ff */
[----:B------:R-:W-:Y:S02]  /*37a0*/  FMNMX.FTZ R3, R168, R3, !PT ;  /* 0x00000003a8037209 */ /* 0x000fe40007810000 */
[----:B------:R-:W-:Y:S02]  /*37b0*/  FMNMX.FTZ R8, R128, R129, !PT ;  /* 0x0000008180087209 */ /* 0x000fe40007810000 */
[----:B------:R-:W-:Y:S01]  /*37c0*/  FMNMX.FTZ R12, R229, R4, !PT ;  /* 0x00000004e50c7209 */ /* 0x000fe20007810000 */
[----:B------:R-:W-:Y:S01]  /*37d0*/  IMAD.WIDE.U32 R4, R13, -0x2daee0ad, RZ ;  /* 0xd2511f530d047825 */ /* 0x000fe200078e00ff */
[----:B------:R-:W-:-:S02]  /*37e0*/  FMNMX.FTZ R3, R160, R3, !PT ;  /* 0x00000003a0037209 */ /* 0x000fc40007810000 */
[----:B------:R-:W-:Y:S02]  /*37f0*/  LOP3.LUT R7, R15, UR11, R58, 0x96, !PT ;  /* 0x0000000b0f077c12 */ /* 0x000fe4000f8e963a */
[----:B------:R-:W-:Y:S02]  /*3800*/  FMNMX.FTZ R8, R126, R8, !PT ;  /* 0x000000087e087209 */ /* 0x000fe40007810000 */
[----:B------:R-:W-:Y:S01]  /*3810*/  LOP3.LUT R9, R11, UR12, R94, 0x96, !PT ;  /* 0x0000000c0b097c12 */ /* 0x000fe2000f8e965e */
[----:B------:R-:W-:Y:S01]  /*3820*/  IMAD.WIDE.U32 R22, R7, -0x2daee0ad, RZ ;  /* 0xd2511f5307167825 */ /* 0x000fe200078e00ff */
[----:B------:R-:W2:Y:S01]  /*3830*/  SHFL.BFLY PT, R11, R12, 0x2, 0x1f ;  /* 0x0c401f000c0b7f89 */ /* 0x000ea200000e0000 */
[----:B------:R-:W-:Y:S02]  /*3840*/  FMNMX.FTZ R3, R106, R3, !PT ;  /* 0x000000036a037209 */ /* 0x000fe40007810000 */
[----:B------:R-:W-:Y:S01]  /*3850*/  FMNMX.FTZ R8, R127, R8, !PT ;  /* 0x000000087f087209 */ /* 0x000fe20007810000 */
[----:B------:R-:W-:Y:S01]  /*3860*/  IMAD.WIDE.U32 R18, R9, -0x326172a9, RZ ;  /* 0xcd9e8d5709127825 */ /* 0x000fe200078e00ff */
[----:B------:R-:W-:-:S02]  /*3870*/  FMNMX.FTZ R7, R107, R3, !PT ;  /* 0x000000036b077209 */ /* 0x000fc40007810000 */
[----:B------:R-:W-:Y:S02]  /*3880*/  FMNMX.FTZ R3, R131, R8, !PT ;  /* 0x0000000883037209 */ /* 0x000fe40007810000 */
[----:B------:R-:W-:Y:S02]  /*3890*/  FMNMX.FTZ R7, R223, R7, !PT ;  /* 0x00000007df077209 */ /* 0x000fe40007810000 */
[----:B------:R-:W-:Y:S02]  /*38a0*/  LOP3.LUT R8, R19, UR11, R62, 0x96, !PT ;  /* 0x0000000b13087c12 */ /* 0x000fe4000f8e963e */
[----:B------:R-:W-:Y:S02]  /*38b0*/  LOP3.LUT R9, R5, UR10, R6, 0x96, !PT ;  /* 0x0000000a05097c12 */ /* 0x000fe4000f8e9606 */
[----:B------:R-:W-:Y:S01]  /*38c0*/  FMNMX.FTZ R6, R130, R3, !PT ;  /* 0x0000000382067209 */ /* 0x000fe20007810000 */
[----:B------:R-:W-:Y:S01]  /*38d0*/  IMAD.WIDE.U32 R20, R8, -0x2daee0ad, RZ ;  /* 0xd2511f5308147825 */ /* 0x000fe200078e00ff */
[----:B------:R-:W-:-:S02]  /*38e0*/  FMNMX.FTZ R3, R224, R7, !PT ;  /* 0x00000007e0037209 */ /* 0x000fc40007810000 */
[----:B------:R-:W-:Y:S01]  /*38f0*/  LOP3.LUT R15, R23, UR8, R4, 0x96, !PT ;  /* 0x00000008170f7c12 */ /* 0x000fe2000f8e9604 */
[----:B------:R-:W-:Y:S01]  /*3900*/  IMAD.WIDE.U32 R4, R17, -0x2daee0ad, RZ ;  /* 0xd2511f5311047825 */ /* 0x000fe200078e00ff */
[----:B-1----:R-:W-:Y:S02]  /*3910*/  FMNMX.FTZ R138, R138, R16, !PT ;  /* 0x000000108a8a7209 */ /* 0x002fe40007810000 */
[----:B------:R-:W-:Y:S02]  /*3920*/  FMNMX.FTZ R3, R189, R3, !PT ;  /* 0x00000003bd037209 */ /* 0x000fe40007810000 */
[----:B------:R-:W-:Y:S02]  /*3930*/  FMNMX.FTZ R6, R122, R6, !PT ;  /* 0x000000067a067209 */ /* 0x000fe40007810000 */
[----:B------:R-:W-:Y:S02]  /*3940*/  LOP3.LUT R13, R21, UR8, R4, 0x96, !PT ;  /* 0x00000008150d7c12 */ /* 0x000fe4000f8e9604 */
[----:B------:R-:W-:Y:S01]  /*3950*/  FMNMX.FTZ R4, R178, R3, !PT ;  /* 0x00000003b2047209 */ /* 0x000fe20007810000 */
[----:B------:R-:W-:Y:S01]  /*3960*/  FMUL.FTZ R3, R138, c[0x0][0x23c] ;  /* 0x00008f008a037a20 */ /* 0x000fe20000410000 */
[----:B------:R-:W-:-:S02]  /*3970*/  LOP3.LUT R10, R5, UR10, R10, 0x96, !PT ;  /* 0x0000000a050a7c12 */ /* 0x000fc4000f8e960a */
[----:B------:R-:W-:Y:S02]  /*3980*/  FSETP.NEU.FTZ.AND P1, PT, R138, -INF , PT ;  /* 0xff8000008a00780b */ /* 0x000fe40003f3d000 */
[----:B------:R-:W-:Y:S02]  /*3990*/  FMNMX.FTZ R5, R123, R6, !PT ;  /* 0x000000067b057209 */ /* 0x000fe40007810000 */
[----:B--2---:R-:W-:Y:S02]  /*39a0*/  FMNMX.FTZ R12, R12, R11, !PT ;  /* 0x0000000b0c0c7209 */ /* 0x004fe40007810000 */
[----:B------:R-:W-:Y:S02]  /*39b0*/  FMNMX.FTZ R6, R227, R4, !PT ;  /* 0x00000004e3067209 */ /* 0x000fe40007810000 */
[----:B------:R-:W-:Y:S01]  /*39c0*/  FSEL R16, R3, RZ, P1 ;  /* 0x000000ff03107208 */ /* 0x000fe20000800000 */
[----:B------:R-:W1:Y:S01]  /*39d0*/  SHFL.BFLY PT, R136, R12, 0x1, 0x1f ;  /* 0x0c201f000c887f89 */ /* 0x000e6200000e0000 */
[----:B------:R-:W-:Y:S01]  /*39e0*/  FMNMX.FTZ R7, R197, R5, !PT ;  /* 0x00000005c5077209 */ /* 0x000fe20007810000 */
[----:B------:R-:W-:Y:S01]  /*39f0*/  IMAD.WIDE.U32 R4, R9, -0x326172a9, RZ ;  /* 0xcd9e8d5709047825 */ /* 0x000fe200078e00ff */
[----:B------:R-:W-:-:S02]  /*3a00*/  FMNMX.FTZ R3, R226, R6, !PT ;  /* 0x00000006e2037209 */ /* 0x000fc40007810000 */
[----:B------:R-:W-:Y:S01]  /*3a10*/  FMNMX.FTZ R7, R196, R7, !PT ;  /* 0x00000007c4077209 */ /* 0x000fe20007810000 */
[----:B------:R-:W-:Y:S01]  /*3a20*/  FFMA.FTZ R6, R56, c[0x0][0x23c], -R16 ;  /* 0x00008f0038067a23 */ /* 0x000fe20000010810 */
[----:B------:R-:W-:Y:S02]  /*3a30*/  FMNMX.FTZ R3, R193, R3, !PT ;  /* 0x00000003c1037209 */ /* 0x000fe40007810000 */
[----:B------:R-:W-:Y:S01]  /*3a40*/  LOP3.LUT R9, R5, UR9, R14, 0x96, !PT ;  /* 0x0000000905097c12 */ /* 0x000fe2000f8e960e */
[----:B------:R2:W-:Y:S01]  /*3a50*/  MUFU.EX2 R66, R6 ;  /* 0x0000000600427308 */ /* 0x0005e20000000800 */
[----:B------:R-:W-:Y:S01]  /*3a60*/  FMNMX.FTZ R5, R225, R3, !PT ;  /* 0x00000003e1057209 */ /* 0x000fe20007810000 */
[----:B------:R-:W-:Y:S02]  /*3a70*/  FFMA.FTZ R3, R57, c[0x0][0x23c], -R16 ;  /* 0x00008f0039037a23 */ /* 0x000fe40000010810 */
[----:B------:R-:W-:Y:S01]  /*3a80*/  IMAD.WIDE.U32 R14, R15, -0x326172a9, RZ ;  /* 0xcd9e8d570f0e7825 */ /* 0x000fe200078e00ff */
[----:B------:R-:W-:-:S03]  /*3a90*/  FMNMX.FTZ R5, R236, R5, !PT ;  /* 0x00000005ec057209 */ /* 0x000fc60007810000 */
[----:B------:R3:W-:Y:S01]  /*3aa0*/  MUFU.EX2 R235, R3 ;  /* 0x0000000300eb7308 */ /* 0x0007e20000000800 */
[----:B------:R-:W-:Y:S01]  /*3ab0*/  IMAD.WIDE.U32 R56, R9, -0x2daee0ad, RZ ;  /* 0xd2511f5309387825 */ /* 0x000fe200078e00ff */
[----:B-1----:R-:W-:Y:S02]  /*3ac0*/  FMNMX.FTZ R136, R12, R136, !PT ;  /* 0x000000880c887209 */ /* 0x002fe40007810000 */
[----:B--2---:R-:W-:Y:S02]  /*3ad0*/  FMNMX.FTZ R6, R155, R7, !PT ;  /* 0x000000079b067209 */ /* 0x004fe40007810000 */
[----:B------:R-:W-:Y:S02]  /*3ae0*/  FSETP.NEU.FTZ.AND P1, PT, R136, -INF , PT ;  /* 0xff8000008800780b */ /* 0x000fe40003f3d000 */
[----:B------:R-:W-:Y:S01]  /*3af0*/  FMNMX.FTZ R8, R147, R6, !PT ;  /* 0x0000000693087209 */ /* 0x000fe20007810000 */
[----:B------:R-:W-:Y:S01]  /*3b00*/  IMAD.WIDE.U32 R6, R10, -0x326172a9, RZ ;  /* 0xcd9e8d570a067825 */ /* 0x000fe200078e00ff */
[----:B------:R-:W-:-:S02]  /*3b10*/  LOP3.LUT R9, R57, UR6, R22, 0x96, !PT ;  /* 0x0000000639097c12 */ /* 0x000fc4000f8e9616 */
[----:B------:R-:W-:Y:S01]  /*3b20*/  FMNMX.FTZ R8, R200, R8, !PT ;  /* 0x00000008c8087209 */ /* 0x000fe20007810000 */
[----:B------:R-:W-:Y:S01]  /*3b30*/  IMAD.WIDE.U32 R10, R13, -0x326172a9, RZ ;  /* 0xcd9e8d570d0a7825 */ /* 0x000fe200078e00ff */
[----:B---3--:R-:W-:Y:S02]  /*3b40*/  FMNMX.FTZ R3, R234, R5, !PT ;  /* 0x00000005ea037209 */ /* 0x008fe40007810000 */
[----:B------:R-:W-:Y:S01]  /*3b50*/  LOP3.LUT R7, R7, UR9, R18, 0x96, !PT ;  /* 0x0000000907077c12 */ /* 0x000fe2000f8e9612 */
[----:B------:R-:W-:Y:S01]  /*3b60*/  FFMA.FTZ R5, R61, c[0x0][0x23c], -R16 ;  /* 0x00008f003d057a23 */ /* 0x000fe20000010810 */
[----:B------:R-:W-:Y:S02]  /*3b70*/  LOP3.LUT R61, R15, UR7, R4, 0x96, !PT ;  /* 0x000000070f3d7c12 */ /* 0x000fe4000f8e9604 */
[----:B------:R-:W-:Y:S01]  /*3b80*/  FMNMX.FTZ R4, R201, R8, !PT ;  /* 0x00000008c9047209 */ /* 0x000fe20007810000 */
[----:B------:R1:W-:Y:S01]  /*3b90*/  MUFU.EX2 R211, R5 ;  /* 0x0000000500d37308 */ /* 0x0003e20000000800 */
[----:B------:R-:W-:-:S02]  /*3ba0*/  FMNMX.FTZ R3, R232, R3, !PT ;  /* 0x00000003e8037209 */ /* 0x000fc40007810000 */
[----:B------:R-:W-:Y:S02]  /*3bb0*/  FMNMX.FTZ R4, R199, R4, !PT ;  /* 0x00000004c7047209 */ /* 0x000fe40007810000 */
[----:B------:R-:W-:Y:S01]  /*3bc0*/  FMNMX.FTZ R134, R231, R3, !PT ;  /* 0x00000003e7867209 */ /* 0x000fe20007810000 */
[----:B------:R-:W-:-:S04]  /*3bd0*/  FFMA.FTZ R3, R64, c[0x0][0x23c], -R16 ;  /* 0x00008f0040037a23 */ /* 0x000fc80000010810 */
[----:B------:R2:W-:Y:S01]  /*3be0*/  MUFU.EX2 R25, R3 ;  /* 0x0000000300197308 */ /* 0x0005e20000000800 */
[----:B------:R-:W3:Y:S01]  /*3bf0*/  SHFL.BFLY PT, R12, R134, 0x2, 0x1f ;  /* 0x0c401f00860c7f89 */ /* 0x000ee200000e0000 */
[----:B-1----:R-:W-:Y:S01]  /*3c00*/  FMNMX.FTZ R5, R198, R4, !PT ;  /* 0x00000004c6057209 */ /* 0x002fe20007810000 */
[----:B------:R-:W-:-:S03]  /*3c10*/  FFMA.FTZ R4, R60, c[0x0][0x23c], -R16 ;  /* 0x00008f003c047a23 */ /* 0x000fc60000010810 */
[----:B------:R-:W-:Y:S02]  /*3c20*/  FMNMX.FTZ R5, R217, R5, !PT ;  /* 0x00000005d9057209 */ /* 0x000fe40007810000 */
[----:B------:R1:W-:Y:S01]  /*3c30*/  MUFU.EX2 R241, R4 ;  /* 0x0000000400f17308 */ /* 0x0003e20000000800 */
[----:B--2---:R-:W-:-:S05]  /*3c40*/  FMUL.FTZ R3, R136, c[0x0][0x23c] ;  /* 0x00008f0088037a20 */ /* 0x004fca0000410000 */
[----:B------:R-:W-:Y:S02]  /*3c50*/  FSEL R19, R3, RZ, P1 ;  /* 0x000000ff03137208 */ /* 0x000fe40000800000 */
[----:B------:R-:W-:Y:S02]  /*3c60*/  FMNMX.FTZ R3, R203, R5, !PT ;  /* 0x00000005cb037209 */ /* 0x000fe40007810000 */
[----:B---3--:R-:W-:Y:S01]  /*3c70*/  FMNMX.FTZ R134, R134, R12, !PT ;  /* 0x0000000c86867209 */ /* 0x008fe20007810000 */
[--C-:B------:R-:W-:Y:S01]  /*3c80*/  FFMA.FTZ R5, R65, c[0x0][0x23c], -R19.reuse ;  /* 0x00008f0041057a23 */ /* 0x100fe20000010813 */
[----:B------:R-:W-:Y:S02]  /*3c90*/  FMNMX.FTZ R3, R202, R3, !PT ;  /* 0x00000003ca037209 */ /* 0x000fe40007810000 */
[----:B-1----:R-:W-:Y:S01]  /*3ca0*/  LOP3.LUT R4, R11, UR7, R6, 0x96, !PT ;  /* 0x000000070b047c12 */ /* 0x002fe2000f8e9606 */
[----:B------:R1:W2:Y:S01]  /*3cb0*/  MUFU.EX2 R24, R5 ;  /* 0x0000000500187308 */ /* 0x0002a20000000800 */
[----:B------:R-:W-:Y:S01]  /*3cc0*/  FMNMX.FTZ R8, R163, R3, !PT ;  /* 0x00000003a3087209 */ /* 0x000fe20007810000 */
[----:B------:R-:W-:-:S02]  /*3cd0*/  FFMA.FTZ R3, R70, c[0x0][0x23c], -R19 ;  /* 0x00008f0046037a23 */ /* 0x000fc40000010813 */
[----:B------:R-:W-:Y:S01]  /*3ce0*/  IMAD.WIDE.U32 R6, R7, -0x2daee0ad, RZ ;  /* 0xd2511f5307067825 */ /* 0x000fe200078e00ff */
[----:B------:R-:W-:-:S03]  /*3cf0*/  FMNMX.FTZ R8, R218, R8, !PT ;  /* 0x00000008da087209 */ /* 0x000fc60007810000 */
[----:B------:R3:W-:Y:S01]  /*3d00*/  MUFU.EX2 R240, R3 ;  /* 0x0000000300f07308 */ /* 0x0007e20000000800 */
[----:B------:R-:W-:Y:S01]  /*3d10*/  LOP3.LUT R13, R7, UR6, R20, 0x96, !PT ;  /* 0x00000006070d7c12 */ /* 0x000fe2000f8e9614 */
[----:B-1----:R-:W-:-:S05]  /*3d20*/  IMAD.WIDE.U32 R4, R4, -0x2daee0ad, RZ ;  /* 0xd2511f5304047825 */ /* 0x002fca00078e00ff */
[----:B------:R-:W-:Y:S01]  /*3d30*/  LOP3.LUT R15, R5, UR16, R6, 0x96, !PT ;  /* 0x00000010050f7c12 */ /* 0x000fe2000f8e9606 */
[----:B------:R-:W-:Y:S01]  /*3d40*/  IMAD.WIDE.U32 R6, R9, -0x326172a9, RZ ;  /* 0xcd9e8d5709067825 */ /* 0x000fe200078e00ff */
[----:B------:R-:W-:Y:S01]  /*3d50*/  LOP3.LUT R12, R4, 0xffff, RZ, 0xc0, !PT ;  /* 0x0000ffff040c7812 */ /* 0x000fe200078ec0ff */
[----:B------:R-:W1:Y:S01]  /*3d60*/  SHFL.BFLY PT, R9, R134, 0x1, 0x1f ;  /* 0x0c201f0086097f89 */ /* 0x000e6200000e0000 */
[----:B---3--:R-:W-:Y:S01]  /*3d70*/  FMNMX.FTZ R3, R187, R8, !PT ;  /* 0x00000008bb037209 */ /* 0x008fe20007810000 */
[--C-:B------:R-:W-:Y:S01]  /*3d80*/  FFMA.FTZ R5, R112, c[0x0][0x23c], -R19.reuse ;  /* 0x00008f0070057a23 */ /* 0x100fe20000010813 */
[----:B------:R-:W-:Y:S01]  /*3d90*/  LOP3.LUT R20, R7, UR17, R14, 0x96, !PT ;  /* 0x0000001107147c12 */ /* 0x000fe2000f8e960e */
[--C-:B------:R-:W-:Y:S01]  /*3da0*/  FFMA.FTZ R8, R77, c[0x0][0x23c], -R19.reuse ;  /* 0x00008f004d087a23 */ /* 0x100fe20000010813 */
[----:B------:R-:W-:Y:S01]  /*3db0*/  FMNMX.FTZ R3, R186, R3, !PT ;  /* 0x00000003ba037209 */ /* 0x000fe20007810000 */
[----:B--2---:R-:W-:Y:S01]  /*3dc0*/  IMAD.MOV.U32 R112, RZ, RZ, R24 ;  /* 0x000000ffff707224 */ /* 0x004fe200078e0018 */
[----:B------:R-:W-:Y:S01]  /*3dd0*/  LOP3.LUT R28, R6, 0xffff, RZ, 0xc0, !PT ;  /* 0x0000ffff061c7812 */ /* 0x000fe200078ec0ff */
[----:B------:R-:W-:Y:S01]  /*3de0*/  FFMA.FTZ R7, R76, c[0x0][0x23c], -R19 ;  /* 0x00008f004c077a23 */ /* 0x000fe20000010813 */
[----:B------:R-:W-:Y:S01]  /*3df0*/  FMNMX.FTZ R3, R162, R3, !PT ;  /* 0x00000003a2037209 */ /* 0x000fe20007810000 */
[----:B------:R2:W3:Y:S01]  /*3e00*/  MUFU.EX2 R24, R5 ;  /* 0x0000000500187308 */ /* 0x0004e20000000800 */
[----:B------:R-:W-:-:S02]  /*3e10*/  LOP3.LUT R60, R6, 0xff, RZ, 0xc0, !PT ;  /* 0x000000ff063c7812 */ /* 0x000fc400078ec0ff */
[----:B------:R-:W-:Y:S02]  /*3e20*/  FMNMX.FTZ R3, R185, R3, !PT ;  /* 0x00000003b9037209 */ /* 0x000fe40007810000 */
[--C-:B------:R-:W-:Y:S02]  /*3e30*/  SHF.R.U32.HI R23, RZ, 0x10, R6.reuse ;  /* 0x00000010ff177819 */ /* 0x100fe40000011606 */
[----:B------:R-:W-:Y:S01]  /*3e40*/  FMNMX.FTZ R3, R180, R3, !PT ;  /* 0x00000003b4037209 */ /* 0x000fe20007810000 */
[----:B------:R4:W-:Y:S01]  /*3e50*/  MUFU.EX2 R209, R7 ;  /* 0x0000000700d17308 */ /* 0x0009e20000000800 */
[----:B------:R-:W-:Y:S01]  /*3e60*/  SHF.R.U32.HI R57, RZ, 0x18, R6 ;  /* 0x00000018ff397819 */ /* 0x000fe20000011606 */
[----:B------:R-:W-:Y:S01]  /*3e70*/  FFMA.FTZ R6, R73, c[0x0][0x23c], -R19 ;  /* 0x00008f0049067a23 */ /* 0x000fe20000010813 */
[----:B------:R-:W-:Y:S02]  /*3e80*/  FMNMX.FTZ R3, R177, R3, !PT ;  /* 0x00000003b1037209 */ /* 0x000fe40007810000 */
[----:B------:R-:W-:-:S02]  /*3e90*/  LOP3.LUT R22, R4, 0xff, RZ, 0xc0, !PT ;  /* 0x000000ff04167812 */ /* 0x000fc400078ec0ff */
[----:B------:R-:W-:Y:S01]  /*3ea0*/  FMNMX.FTZ R3, R179, R3, !PT ;  /* 0x00000003b3037209 */ /* 0x000fe20007810000 */
[----:B------:R3:W-:Y:S01]  /*3eb0*/  MUFU.EX2 R210, R6 ;  /* 0x0000000600d27308 */ /* 0x0007e20000000800 */
[----:B-1----:R-:W-:Y:S02]  /*3ec0*/  FMNMX.FTZ R134, R134, R9, !PT ;  /* 0x0000000986867209 */ /* 0x002fe40007810000 */
[--C-:B------:R-:W-:Y:S02]  /*3ed0*/  SHF.R.U32.HI R11, RZ, 0x10, R4.reuse ;  /* 0x00000010ff0b7819 */ /* 0x100fe40000011604 */
[----:B------:R-:W-:Y:S02]  /*3ee0*/  FSETP.NEU.FTZ.AND P1, PT, R134, -INF , PT ;  /* 0xff8000008600780b */ /* 0x000fe40003f3d000 */
[----:B------:R-:W-:Y:S01]  /*3ef0*/  SHF.R.U32.HI R21, RZ, 0x18, R4 ;  /* 0x00000018ff157819 */ /* 0x000fe20000011604 */
[----:B--2---:R-:W-:Y:S01]  /*3f00*/  IMAD.WIDE.U32 R4, R13, -0x326172a9, RZ ;  /* 0xcd9e8d570d047825 */ /* 0x004fe200078e00ff */
[----:B----4-:R-:W-:Y:S01]  /*3f10*/  FMNMX.FTZ R7, R182, R3, !PT ;  /* 0x00000003b6077209 */ /* 0x010fe20007810000 */
[----:B------:R1:W-:Y:S01]  /*3f20*/  MUFU.EX2 R204, R8 ;  /* 0x0000000800cc7308 */ /* 0x0003e20000000800 */
[----:B------:R-:W-:-:S02]  /*3f30*/  LOP3.LUT R9, R15, 0xffff, RZ, 0xc0, !PT ;  /* 0x0000ffff0f097812 */ /* 0x000fc400078ec0ff */
[----:B------:R-:W-:Y:S02]  /*3f40*/  LOP3.LUT R3, R5, UR17, R10, 0x96, !PT ;  /* 0x0000001105037c12 */ /* 0x000fe4000f8e960a */
[----:B------:R-:W-:Y:S02]  /*3f50*/  SHF.R.U32.HI R12, RZ, 0x8, R12 ;  /* 0x00000008ff0c7819 */ /* 0x000fe4000001160c */
[----:B---3--:R-:W-:Y:S01]  /*3f60*/  FMNMX.FTZ R6, R181, R7, !PT ;  /* 0x00000007b5067209 */ /* 0x008fe20007810000 */
[----:B------:R-:W-:Y:S01]  /*3f70*/  FFMA.FTZ R7, R71, c[0x0][0x23c], -R19 ;  /* 0x00008f0047077a23 */ /* 0x000fe20000010813 */
[----:B------:R-:W-:Y:S02]  /*3f80*/  LOP3.LUT R11, R11, 0xff, RZ, 0xc0, !PT ;  /* 0x000000ff0b0b7812 */ /* 0x000fe400078ec0ff */
[----:B------:R-:W-:Y:S01]  /*3f90*/  FMNMX.FTZ R6, R195, R6, !PT ;  /* 0x00000006c3067209 */ /* 0x000fe20007810000 */
[----:B------:R2:W-:Y:S01]  /*3fa0*/  MUFU.EX2 R242, R7 ;  /* 0x0000000700f27308 */ /* 0x0005e20000000800 */
[----:B------:R-:W-:-:S02]  /*3fb0*/  LOP3.LUT R10, R15, 0xff, RZ, 0xc0, !PT ;  /* 0x000000ff0f0a7812 */ /* 0x000fc400078ec0ff */
[----:B------:R-:W-:Y:S01]  /*3fc0*/  FMNMX.FTZ R6, R194, R6, !PT ;  /* 0x00000006c2067209 */ /* 0x000fe20007810000 */
[----:B-1----:R-:W-:Y:S01]  /*3fd0*/  FFMA.FTZ R8, R72, c[0x0][0x23c], -R19 ;  /* 0x00008f0048087a23 */ /* 0x002fe20000010813 */
[----:B------:R-:W-:Y:S02]  /*3fe0*/  SHF.R.U32.HI R9, RZ, 0x8, R9 ;  /* 0x00000008ff097819 */ /* 0x000fe40000011609 */
[C---:B------:R-:W-:Y:S01]  /*3ff0*/  LOP3.LUT R5, R4.reuse, 0xffff, RZ, 0xc0, !PT ;  /* 0x0000ffff04057812 */ /* 0x040fe200078ec0ff */
[----:B------:R-:W1:Y:S01]  /*4000*/  SHFL.BFLY PT, R17, R6, 0x2, 0x1f ;  /* 0x0c401f0006117f89 */ /* 0x000e6200000e0000 */
[----:B------:R3:W-:Y:S01]  /*4010*/  MUFU.EX2 R245, R8 ;  /* 0x0000000800f57308 */ /* 0x0007e20000000800 */
[----:B------:R-:W-:Y:S02]  /*4020*/  LOP3.LUT R14, R4, 0xff, RZ, 0xc0, !PT ;  /* 0x000000ff040e7812 */ /* 0x000fe400078ec0ff */
[----:B------:R-:W-:Y:S02]  /*4030*/  SHF.R.U32.HI R13, RZ, 0x18, R4 ;  /* 0x00000018ff0d7819 */ /* 0x000fe40000011604 */
[----:B------:R-:W-:Y:S01]  /*4040*/  PRMT R12, R22, 0x5410, R12 ;  /* 0x00005410160c7816 */ /* 0x000fe2000000000c */
[----:B--2---:R-:W-:Y:S01]  /*4050*/  FMUL.FTZ R7, R134, c[0x0][0x23c] ;  /* 0x00008f0086077a20 */ /* 0x004fe20000410000 */
[----:B------:R-:W-:-:S02]  /*4060*/  PRMT R22, R11, 0x5410, R21 ;  /* 0x000054100b167816 */ /* 0x000fc40000000015 */
[----:B------:R-:W-:Y:S02]  /*4070*/  PRMT R21, R10, 0x5410, R9 ;  /* 0x000054100a157816 */ /* 0x000fe40000000009 */
[----:B------:R-:W-:Y:S02]  /*4080*/  FSEL R18, R7, RZ, P1 ;  /* 0x000000ff07127208 */ /* 0x000fe40000800000 */
[----:B------:R-:W-:Y:S02]  /*4090*/  LOP3.LUT R9, R3, 0xff, RZ, 0xc0, !PT ;  /* 0x000000ff03097812 */ /* 0x000fe400078ec0ff */
[----:B---3--:R-:W-:Y:S01]  /*40a0*/  SHF.R.U32.HI R8, RZ, 0x10, R4 ;  /* 0x00000010ff087819 */ /* 0x008fe20000011604 */
[--C-:B------:R-:W-:Y:S01]  /*40b0*/  FFMA.FTZ R7, R113, c[0x0][0x23c], -R18.reuse ;  /* 0x00008f0071077a23 */ /* 0x100fe20000010812 */
[----:B------:R-:W-:Y:S01]  /*40c0*/  LOP3.LUT R4, R3, 0xffff, RZ, 0xc0, !PT ;  /* 0x0000ffff03047812 */ /* 0x000fe200078ec0ff */
[----:B------:R-:W-:Y:S01]  /*40d0*/  FFMA.FTZ R2, R117, c[0x0][0x23c], -R18 ;  /* 0x00008f0075027a23 */ /* 0x000fe20000010812 */
[----:B------:R-:W-:Y:S01]  /*40e0*/  LOP3.LUT R8, R8, 0xff, RZ, 0xc0, !PT ;  /* 0x000000ff08087812 */ /* 0x000fe200078ec0ff */
[----:B------:R2:W-:Y:S01]  /*40f0*/  MUFU.EX2 R213, R7 ;  /* 0x0000000700d57308 */ /* 0x0005e20000000800 */
[----:B------:R-:W-:Y:S01]  /*4100*/  SHF.R.U32.HI R4, RZ, 0x8, R4 ;  /* 0x00000008ff047819 */ /* 0x000fe20000011604 */
[----:B------:R-:W-:Y:S01]  /*4110*/  IMAD.MOV.U32 R117, RZ, RZ, R25 ;  /* 0x000000ffff757224 */ /* 0x000fe200078e0019 */
[----:B-1----:R-:W-:-:S02]  /*4120*/  FMNMX.FTZ R10, R6, R17, !PT ;  /* 0x00000011060a7209 */ /* 0x002fc40007810000 */
[----:B------:R-:W-:Y:S02]  /*4130*/  PRMT R8, R8, 0x5410, R13 ;  /* 0x0000541008087816 */ /* 0x000fe4000000000d */
[----:B------:R-:W-:Y:S01]  /*4140*/  SHF.R.U32.HI R5, RZ, 0x8, R5 ;  /* 0x00000008ff057819 */ /* 0x000fe20000011605 */
[----:B------:R1:W-:Y:S01]  /*4150*/  MUFU.EX2 R13, R2 ;  /* 0x00000002000d7308 */ /* 0x0003e20000000800 */
[----:B--2---:R-:W-:Y:S01]  /*4160*/  FFMA.FTZ R7, R115, c[0x0][0x23c], -R18 ;  /* 0x00008f0073077a23 */ /* 0x004fe20000010812 */
[----:B------:R-:W2:Y:S01]  /*4170*/  SHFL.BFLY PT, R11, R10, 0x1, 0x1f ;  /* 0x0c201f000a0b7f89 */ /* 0x000ea200000e0000 */
[----:B------:R-:W-:-:S05]  /*4180*/  PRMT R5, R14, 0x5410, R5 ;  /* 0x000054100e057816 */ /* 0x000fca0000000005 */
[----:B------:R-:W3:Y:S01]  /*4190*/  MUFU.EX2 R7, R7 ;  /* 0x0000000700077308 */ /* 0x000ee20000000800 */
[----:B-1----:R-:W-:Y:S02]  /*41a0*/  FFMA.FTZ R2, R119, c[0x0][0x23c], -R18 ;  /* 0x00008f0077027a23 */ /* 0x002fe40000010812 */
[----:B------:R-:W-:Y:S01]  /*41b0*/  IMAD.MOV.U32 R119, RZ, RZ, R24 ;  /* 0x000000ffff777224 */ /* 0x000fe200078e0018 */
[----:B---3--:R1:W-:Y:S04]  /*41c0*/  STL [R1+0x8], R7 ;  /* 0x0000080701007387 */ /* 0x0083e80000100800 */
[----:B------:R-:W3:Y:S01]  /*41d0*/  LDL.LU R172, [R1+0x8] ;  /* 0x0000080001ac7983 */ /* 0x000ee20000300800 */
[----:B------:R4:W1:Y:S02]  /*41e0*/  MUFU.EX2 R244, R2 ;  /* 0x0000000200f47308 */ /* 0x0008640000000800 */
[----:B-1----:R-:W-:-:S02]  /*41f0*/  PRMT R7, R9, 0x5410, R4 ;  /* 0x0000541009077816 */ /* 0x002fc40000000004 */
[--C-:B------:R-:W-:Y:S02]  /*4200*/  SHF.R.U32.HI R4, RZ, 0x10, R3.reuse ;  /* 0x00000010ff047819 */ /* 0x100fe40000011603 */
[----:B------:R-:W-:Y:S02]  /*4210*/  SHF.R.U32.HI R3, RZ, 0x18, R3 ;  /* 0x00000018ff037819 */ /* 0x000fe40000011603 */
[----:B------:R-:W-:Y:S02]  /*4220*/  LOP3.LUT R0, R4, 0xff, RZ, 0xc0, !PT ;  /* 0x000000ff04007812 */ /* 0x000fe400078ec0ff */
[----:B----4-:R-:W-:Y:S02]  /*4230*/  F2FP.BF16.PACK_AB R2, R119, R204 ;  /* 0x000000cc7702723e */ /* 0x010fe400000010ff */
[----:B------:R-:W-:Y:S01]  /*4240*/  PRMT R9, R0, 0x5410, R3 ;  /* 0x0000541000097816 */ /* 0x000fe20000000003 */
[--C-:B------:R-:W-:Y:S01]  /*4250*/  HSET2.LE.AND R0, R5, R81.reuse, PT ;  /* 0x0000005105007233 */ /* 0x100fe20003803000 */
[----:B------:R-:W-:Y:S01]  /*4260*/  FFMA.FTZ R5, R118, c[0x0][0x23c], -R18 ;  /* 0x00008f0076057a23 */ /* 0x000fe20000010812 */
[----:B------:R-:W-:-:S03]  /*4270*/  HSET2.LE.AND R3, R8, R81, PT ;  /* 0x0000005108037233 */ /* 0x000fc60003803000 */
[----:B------:R-:W-:Y:S01]  /*4280*/  LOP3.LUT R6, R0, R2, RZ, 0xc0, !PT ;  /* 0x0000000200067212 */ /* 0x000fe200078ec0ff */
[--C-:B------:R-:W-:Y:S02]  /*4290*/  FFMA.FTZ R0, R114, c[0x0][0x23c], -R18.reuse ;  /* 0x00008f0072007a23 */ /* 0x100fe40000010812 */
[----:B------:R-:W-:Y:S02]  /*42a0*/  IMAD.MOV.U32 R118, RZ, RZ, R13 ;  /* 0x000000ffff767224 */ /* 0x000fe400078e000d */
[----:B------:R-:W-:Y:S01]  /*42b0*/  FFMA.FTZ R8, R116, c[0x0][0x23c], -R18 ;  /* 0x00008f0074087a23 */ /* 0x000fe20000010812 */
[----:B------:R-:W-:Y:S01]  /*42c0*/  HSET2.LE.AND R4, R7, R81, PT ;  /* 0x0000005107047233 */ /* 0x000fe20003803000 */
[----:B------:R1:W-:Y:S01]  /*42d0*/  MUFU.EX2 R113, R5 ;  /* 0x0000000500717308 */ /* 0x0003e20000000800 */
[----:B------:R-:W-:-:S07]  /*42e0*/  F2FP.BF16.PACK_AB R2, R244, R213 ;  /* 0x000000d5f402723e */ /* 0x000fce00000010ff */
[----:B------:R4:W-:Y:S01]  /*42f0*/  MUFU.EX2 R243, R0 ;  /* 0x0000000000f37308 */ /* 0x0009e20000000800 */
[----:B--2---:R-:W-:Y:S02]  /*4300*/  FMNMX.FTZ R137, R10, R11, !PT ;  /* 0x0000000b0a897209 */ /* 0x004fe40007810000 */
[----:B-1----:R-:W-:-:S05]  /*4310*/  F2FP.BF16.PACK_AB R5, R240, R112 ;  /* 0x00000070f005723e */ /* 0x002fca00000010ff */
[----:B------:R1:W2:Y:S01]  /*4320*/  MUFU.EX2 R246, R8 ;  /* 0x0000000800f67308 */ /* 0x0002a20000000800 */
[----:B------:R-:W-:Y:S01]  /*4330*/  LOP3.LUT R4, R4, R5, RZ, 0xc0, !PT ;  /* 0x0000000504047212 */ /* 0x000fe200078ec0ff */
[----:B----4-:R-:W-:-:S05]  /*4340*/  HSET2.LE.AND R0, R9, R81, PT ;  /* 0x0000005109007233 */ /* 0x010fca0003803000 */
[----:B------:R-:W-:Y:S01]  /*4350*/  LOP3.LUT R5, R0, R2, RZ, 0xc0, !PT ;  /* 0x0000000200057212 */ /* 0x000fe200078ec0ff */
[----:B------:R-:W-:Y:S01]  /*4360*/  FFMA.FTZ R2, R124, c[0x0][0x23c], -R18 ;  /* 0x00008f007c027a23 */ /* 0x000fe20000010812 */
[----:B------:R-:W-:Y:S01]  /*4370*/  SHF.R.U32.HI R9, RZ, 0x18, R15 ;  /* 0x00000018ff097819 */ /* 0x000fe2000001160f */
[C---:B-1----:R-:W-:Y:S02]  /*4380*/  FMUL.FTZ R8, R137.reuse, c[0x0][0x23c] ;  /* 0x00008f0089087a20 */ /* 0x042fe40000410000 */
[----:B------:R1:W4:Y:S01]  /*4390*/  MUFU.EX2 R214, R2 ;  /* 0x0000000200d67308 */ /* 0x0003220000000800 */
[----:B------:R-:W-:Y:S01]  /*43a0*/  FSETP.NEU.FTZ.AND P1, PT, R137, -INF , PT ;  /* 0xff8000008900780b */ /* 0x000fe20003f3d000 */
[----:B------:R-:W-:-:S03]  /*43b0*/  HSET2.LE.AND R0, R12, R81, PT ;  /* 0x000000510c007233 */ /* 0x000fc60003803000 */
[----:B------:R-:W-:Y:S02]  /*43c0*/  FSEL R17, R8, RZ, P1 ;  /* 0x000000ff08117208 */ /* 0x000fe40000800000 */
[----:B--2---:R-:W-:Y:S02]  /*43d0*/  F2FP.BF16.PACK_AB R8, R246, R243 ;  /* 0x000000f3f608723e */ /* 0x004fe400000010ff */
[----:B-1----:R-:W-:-:S04]  /*43e0*/  F2FP.BF16.PACK_AB R2, R245, R242 ;  /* 0x000000f2f502723e */ /* 0x002fc800000010ff */
[----:B------:R-:W-:Y:S01]  /*43f0*/  LOP3.LUT R14, R0, R2, RZ, 0xc0, !PT ;  /* 0x00000002000e7212 */ /* 0x000fe200078ec0ff */
[----:B------:R-:W-:Y:S01]  /*4400*/  FFMA.FTZ R0, R128, c[0x0][0x23c], -R17 ;  /* 0x00008f0080007a23 */ /* 0x000fe20000010811 */
[----:B----4-:R-:W-:-:S03]  /*4410*/  F2FP.BF16.PACK_AB R2, R214, R113 ;  /* 0x00000071d602723e */ /* 0x010fc600000010ff */
[----:B------:R-:W-:Y:S01]  /*4420*/  MUFU.EX2 R64, R0 ;  /* 0x0000000000407308 */ /* 0x000fe20000000800 */
[----:B------:R-:W-:-:S07]  /*4430*/  FFMA.FTZ R10, R125, c[0x0][0x23c], -R16 ;  /* 0x00008f007d0a7a23 */ /* 0x000fce0000010810 */
[----:B------:R1:W-:Y:S02]  /*4440*/  MUFU.EX2 R208, R10 ;  /* 0x0000000a00d07308 */ /* 0x0003e40000000800 */
[----:B-1----:R-:W-:Y:S02]  /*4450*/  F2FP.BF16.PACK_AB R10, R210, R209 ;  /* 0x000000d1d20a723e */ /* 0x002fe400000010ff */
[----:B---3--:R-:W-:-:S04]  /*4460*/  F2FP.BF16.PACK_AB R7, R118, R172 ;  /* 0x000000ac7607723e */ /* 0x008fc800000010ff */
[----:B------:R-:W-:Y:S02]  /*4470*/  LOP3.LUT R7, R3, R7, RZ, 0xc0, !PT ;  /* 0x0000000703077212 */ /* 0x000fe400078ec0ff */
[----:B------:R-:W-:-:S04]  /*4480*/  SHF.R.U32.HI R3, RZ, 0x10, R15 ;  /* 0x00000010ff037819 */ /* 0x000fc8000001160f */
[----:B------:R-:W-:-:S04]  /*4490*/  LOP3.LUT R3, R3, 0xff, RZ, 0xc0, !PT ;  /* 0x000000ff03037812 */ /* 0x000fc800078ec0ff */
[----:B------:R-:W-:Y:S01]  /*44a0*/  PRMT R11, R3, 0x5410, R9 ;  /* 0x00005410030b7816 */ /* 0x000fe20000000009 */
[--C-:B------:R-:W-:Y:S01]  /*44b0*/  HSET2.LE.AND R3, R22, R81.reuse, PT ;  /* 0x0000005116037233 */ /* 0x100fe20003803000 */
[C---:B------:R-:W-:Y:S04]  /*44c0*/  HMMA.16816.F32.BF16 R24, R4.reuse, R40, RZ ;  /* 0x000000280418723c */ /* 0x040fe800000418ff */
[----:B------:R-:W-:Y:S02]  /*44d0*/  LOP3.LUT R15, R3, R8, RZ, 0xc0, !PT ;  /* 0x00000008030f7212 */ /* 0x000fe400078ec0ff */
[----:B------:R-:W-:Y:S01]  /*44e0*/  SHF.R.U32.HI R3, RZ, 0x8, R28 ;  /* 0x00000008ff037819 */ /* 0x000fe2000001161c */
[--C-:B------:R-:W-:Y:S01]  /*44f0*/  HSET2.LE.AND R0, R11, R81.reuse, PT ;  /* 0x000000510b007233 */ /* 0x100fe20003803000 */
[----:B------:R-:W-:Y:S01]  /*4500*/  HMMA.16816.F32.BF16 R36, R4, R44, RZ ;  /* 0x0000002c0424723c */ /* 0x000fe200000418ff */
[----:B------:R-:W-:Y:S01]  /*4510*/  FFMA.FTZ R8, R126, c[0x0][0x23c], -R17 ;  /* 0x00008f007e087a23 */ /* 0x000fe20000010811 */
[----:B------:R-:W-:-:S06]  /*4520*/  HSET2.LE.AND R9, R21, R81, PT ;  /* 0x0000005115097233 */ /* 0x000fcc0003803000 */
[C---:B------:R-:W-:Y:S01]  /*4530*/  HMMA.16816.F32.BF16 R32, R4.reuse, R42, RZ ;  /* 0x0000002a0420723c */ /* 0x040fe200000418ff */
[----:B------:R-:W-:Y:S01]  /*4540*/  LOP3.LUT R13, R0, R2, RZ, 0xc0, !PT ;  /* 0x00000002000d7212 */ /* 0x000fe200078ec0ff */
[----:B------:R1:W-:Y:S06]  /*4550*/  MUFU.EX2 R115, R8 ;  /* 0x0000000800737308 */ /* 0x0003ec0000000800 */
[----:B------:R-:W-:Y:S01]  /*4560*/  HMMA.16816.F32.BF16 R28, R4, R46, RZ ;  /* 0x0000002e041c723c */ /* 0x000fe200000418ff */
[----:B------:R-:W-:-:S06]  /*4570*/  LOP3.LUT R0, R20, 0xffff, RZ, 0xc0, !PT ;  /* 0x0000ffff14007812 */ /* 0x000fcc00078ec0ff */
[----:B------:R-:W-:Y:S01]  /*4580*/  PRMT R5, R60, 0x5410, R3 ;  /* 0x000054103c057816 */ /* 0x000fe20000000003 */
[--C-:B------:R-:W-:Y:S01]  /*4590*/  FFMA.FTZ R3, R127, c[0x0][0x23c], -R17.reuse ;  /* 0x00008f007f037a23 */ /* 0x100fe20000010811 */
[----:B------:R-:W-:Y:S01]  /*45a0*/  SHF.R.U32.HI R2, RZ, 0x10, R20 ;  /* 0x00000010ff027819 */ /* 0x000fe20000011614 */
[----:B------:R-:W-:Y:S02]  /*45b0*/  FFMA.FTZ R4, R129, c[0x0][0x23c], -R17 ;  /* 0x00008f0081047a23 */ /* 0x000fe40000010811 */
[----:B------:R2:W3:Y:S01]  /*45c0*/  MUFU.EX2 R114, R3 ;  /* 0x0000000300727308 */ /* 0x0004e20000000800 */
[----:B------:R-:W-:Y:S01]  /*45d0*/  SHF.R.U32.HI R6, RZ, 0x8, R0 ;  /* 0x00000008ff067819 */ /* 0x000fe20000011600 */
[----:B------:R-:W-:Y:S01]  /*45e0*/  HSET2.LE.AND R0, R5, R81, PT ;  /* 0x0000005105007233 */ /* 0x000fe20003803000 */
[----:B------:R-:W-:Y:S02]  /*45f0*/  LOP3.LUT R12, R9, R10, RZ, 0xc0, !PT ;  /* 0x0000000a090c7212 */ /* 0x000fe400078ec0ff */
[----:B------:R-:W-:-:S02]  /*4600*/  LOP3.LUT R9, R23, 0xff, RZ, 0xc0, !PT ;  /* 0x000000ff17097812 */ /* 0x000fc400078ec0ff */
[----:B-1----:R-:W-:Y:S01]  /*4610*/  LOP3.LUT R8, R20, 0xff, RZ, 0xc0, !PT ;  /* 0x000000ff14087812 */ /* 0x002fe200078ec0ff */
[----:B------:R3:W1:Y:S01]  /*4620*/  MUFU.EX2 R126, R4 ;  /* 0x00000004007e7308 */ /* 0x0006620000000800 */
[----:B------:R-:W-:Y:S01]  /*4630*/  PRMT R9, R9, 0x5410, R57 ;  /* 0x0000541009097816 */ /* 0x000fe20000000039 */
[----:B------:R-:W-:Y:S01]  /*4640*/  IMAD.MOV.U32 R60, RZ, RZ, R66 ;  /* 0x000000ffff3c7224 */ /* 0x000fe200078e0042 */
[----:B------:R-:W-:Y:S02]  /*4650*/  PRMT R5, R8, 0x5410, R6 ;  /* 0x0000541008057816 */ /* 0x000fe40000000006 */
[----:B--2---:R-:W-:Y:S02]  /*4660*/  LOP3.LUT R3, R2, 0xff, RZ, 0xc0, !PT ;  /* 0x000000ff02037812 */ /* 0x004fe400078ec0ff */
[----:B------:R-:W-:Y:S02]  /*4670*/  F2FP.BF16.PACK_AB R2, R117, R211 ;  /* 0x000000d37502723e */ /* 0x000fe400000010ff */
[----:B------:R-:W-:-:S02]  /*4680*/  SHF.R.U32.HI R7, RZ, 0x18, R20 ;  /* 0x00000018ff077819 */ /* 0x000fc40000011614 */
[----:B------:R-:W-:Y:S01]  /*4690*/  LOP3.LUT R10, R0, R2, RZ, 0xc0, !PT ;  /* 0x00000002000a7212 */ /* 0x000fe200078ec0ff */
[--C-:B------:R-:W-:Y:S01]  /*46a0*/  FFMA.FTZ R2, R120, c[0x0][0x23c], -R16.reuse ;  /* 0x00008f0078027a23 */ /* 0x100fe20000010810 */
[----:B------:R-:W-:Y:S01]  /*46b0*/  PRMT R20, R3, 0x5410, R7 ;  /* 0x0000541003147816 */ /* 0x000fe20000000007 */
[--C-:B------:R-:W-:Y:S01]  /*46c0*/  HSET2.LE.AND R0, R9, R81.reuse, PT ;  /* 0x0000005109007233 */ /* 0x100fe20003803000 */
[----:B---3--:R-:W-:Y:S01]  /*46d0*/  F2FP.BF16.PACK_AB R4, R114, R115 ;  /* 0x000000737204723e */ /* 0x008fe200000010ff */
[--C-:B------:R-:W-:Y:S01]  /*46e0*/  HSET2.LE.AND R5, R5, R81.reuse, PT ;  /* 0x0000005105057233 */ /* 0x100fe20003803000 */
[----:B------:R2:W3:Y:S01]  /*46f0*/  MUFU.EX2 R22, R2 ;  /* 0x0000000200167308 */ /* 0x0004e20000000800 */
[----:B------:R-:W-:Y:S01]  /*4700*/  F2FP.BF16.PACK_AB R6, R235, R60 ;  /* 0x0000003ceb06723e */ /* 0x000fe200000010ff */
[----:B------:R-:W-:Y:S02]  /*4710*/  FFMA.FTZ R7, R121, c[0x0][0x23c], -R16 ;  /* 0x00008f0079077a23 */ /* 0x000fe40000010810 */
[----:B------:R-:W-:Y:S01]  /*4720*/  IMAD.MOV.U32 R121, RZ, RZ, R64 ;  /* 0x000000ffff797224 */ /* 0x000fe200078e0040 */
[----:B------:R-:W-:Y:S01]  /*4730*/  HMMA.16816.F32.BF16 R84, R12, R48, R24 ;  /* 0x000000300c54723c */ /* 0x000fe20000041818 */
[----:B------:R-:W-:Y:S01]  /*4740*/  LOP3.LUT R11, R0, R4, RZ, 0xc0, !PT ;  /* 0x00000004000b7212 */ /* 0x000fe200078ec0ff */
[----:B------:R-:W-:Y:S01]  /*4750*/  HSET2.LE.AND R0, R20, R81, PT ;  /* 0x0000005114007233 */ /* 0x000fe20003803000 */
[----:B------:R-:W-:Y:S01]  /*4760*/  LOP3.LUT R8, R5, R6, RZ, 0xc0, !PT ;  /* 0x0000000605087212 */ /* 0x000fe200078ec0ff */
[----:B------:R4:W-:Y:S01]  /*4770*/  MUFU.EX2 R120, R7 ;  /* 0x0000000700787308 */ /* 0x0009e20000000800 */
[----:B------:R-:W-:-:S02]  /*4780*/  FFMA.FTZ R6, R122, c[0x0][0x23c], -R17 ;  /* 0x00008f007a067a23 */ /* 0x000fc40000010811 */
[----:B--2---:R-:W-:Y:S01]  /*4790*/  IMAD.WIDE.U32 R2, R61, -0x2daee0ad, RZ ;  /* 0xd2511f533d027825 */ /* 0x004fe200078e00ff */
[C---:B------:R-:W-:Y:S04]  /*47a0*/  HMMA.16816.F32.BF16 R76, R12.reuse, R52, R36 ;  /* 0x000000340c4c723c */ /* 0x040fe80000041824 */
[----:B------:R-:W-:Y:S02]  /*47b0*/  LOP3.LUT R4, R2, 0xffff, RZ, 0xc0, !PT ;  /* 0x0000ffff02047812 */ /* 0x000fe400078ec0ff */
[--C-:B------:R-:W-:Y:S02]  /*47c0*/  SHF.R.U32.HI R5, RZ, 0x10, R2.reuse ;  /* 0x00000010ff057819 */ /* 0x100fe40000011602 */
[C---:B------:R-:W-:Y:S01]  /*47d0*/  HMMA.16816.F32.BF16 R72, R12.reuse, R50, R32 ;  /* 0x000000320c48723c */ /* 0x040fe20000041820 */
[----:B----4-:R-:W-:Y:S01]  /*47e0*/  SHF.R.U32.HI R7, RZ, 0x18, R2 ;  /* 0x00000018ff077819 */ /* 0x010fe20000011602 */
[----:B------:R2:W4:Y:S06]  /*47f0*/  MUFU.EX2 R21, R6 ;  /* 0x0000000600157308 */ /* 0x00052c0000000800 */
[----:B------:R-:W-:Y:S01]  /*4800*/  HMMA.16816.F32.BF16 R68, R12, R54, R28 ;  /* 0x000000360c44723c */ /* 0x000fe2000004181c */
[----:B------:R-:W-:-:S06]  /*4810*/  SHF.R.U32.HI R4, RZ, 0x8, R4 ;  /* 0x00000008ff047819 */ /* 0x000fcc0000011604 */
[----:B------:R-:W-:Y:S02]  /*4820*/  LOP3.LUT R12, R2, 0xff, RZ, 0xc0, !PT ;  /* 0x000000ff020c7812 */ /* 0x000fe400078ec0ff */
[----:B-1----:R-:W-:Y:S02]  /*4830*/  F2FP.BF16.PACK_AB R2, R126, R121 ;  /* 0x000000797e02723e */ /* 0x002fe400000010ff */
[----:B------:R-:W-:Y:S02]  /*4840*/  LOP3.LUT R5, R5, 0xff, RZ, 0xc0, !PT ;  /* 0x000000ff05057812 */ /* 0x000fe400078ec0ff */
[----:B------:R-:W-:Y:S01]  /*4850*/  LOP3.LUT R9, R0, R2, RZ, 0xc0, !PT ;  /* 0x0000000200097212 */ /* 0x000fe200078ec0ff */
[----:B------:R-:W-:Y:S01]  /*4860*/  FFMA.FTZ R0, R123, c[0x0][0x23c], -R17 ;  /* 0x00008f007b007a23 */ /* 0x000fe20000010811 */
[----:B------:R-:W-:Y:S02]  /*4870*/  LOP3.LUT R2, R3, UR16, R56, 0x96, !PT ;  /* 0x0000001003027c12 */ /* 0x000fe4000f8e9638 */
[----:B------:R-:W-:Y:S01]  /*4880*/  PRMT R14, R12, 0x5410, R4 ;  /* 0x000054100c0e7816 */ /* 0x000fe20000000004 */
[----:B------:R1:W1:Y:S01]  /*4890*/  MUFU.EX2 R129, R0 ;  /* 0x0000000000817308 */ /* 0x0002620000000800 */
[----:B------:R-:W-:Y:S01]  /*48a0*/  PRMT R12, R5, 0x5410, R7 ;  /* 0x00005410050c7816 */ /* 0x000fe20000000007 */
[----:B------:R-:W-:Y:S01]  /*48b0*/  FFMA.FTZ R5, R131, c[0x0][0x23c], -R17 ;  /* 0x00008f0083057a23 */ /* 0x000fe20000010811 */
[----:B------:R-:W-:-:S02]  /*48c0*/  LOP3.LUT R7, R2, 0xff, RZ, 0xc0, !PT ;  /* 0x000000ff02077812 */ /* 0x000fc400078ec0ff */
[--C-:B------:R-:W-:Y:S02]  /*48d0*/  SHF.R.U32.HI R3, RZ, 0x10, R2.reuse ;  /* 0x00000010ff037819 */ /* 0x100fe40000011602 */
[----:B--2---:R-:W-:Y:S01]  /*48e0*/  SHF.R.U32.HI R6, RZ, 0x18, R2 ;  /* 0x00000018ff067819 */ /* 0x004fe20000011602 */
[----:B------:R2:W-:Y:S01]  /*48f0*/  MUFU.EX2 R34, R5 ;  /* 0x0000000500227308 */ /* 0x0005e20000000800 */
[----:B-1----:R-:W-:Y:S01]  /*4900*/  LOP3.LUT R0, R2, 0xffff, RZ, 0xc0, !PT ;  /* 0x0000ffff02007812 */ /* 0x002fe200078ec0ff */
[----:B------:R-:W-:-:S03]  /*4910*/  FFMA.FTZ R2, R130, c[0x0][0x23c], -R17 ;  /* 0x00008f0082027a23 */ /* 0x000fc60000010811 */
[----:B------:R-:W-:-:S03]  /*4920*/  SHF.R.U32.HI R4, RZ, 0x8, R0 ;  /* 0x00000008ff047819 */ /* 0x000fc60000011600 */
[----:B------:R1:W1:Y:S01]  /*4930*/  MUFU.EX2 R35, R2 ;  /* 0x0000000200237308 */ /* 0x0002620000000800 */
[----:B------:R-:W-:Y:S02]  /*4940*/  LOP3.LUT R0, R3, 0xff, RZ, 0xc0, !PT ;  /* 0x000000ff03007812 */ /* 0x000fe400078ec0ff */
[----:B------:R-:W-:Y:S01]  /*4950*/  IADD3 R3, R100, 0x1, RZ ;  /* 0x0000000164037810 */ /* 0x000fe20007ffe0ff */
[----:B---3--:R-:W-:Y:S01]  /*4960*/  IMAD.MOV.U32 R56, RZ, RZ, R22 ;  /* 0x000000ffff387224 */ /* 0x008fe200078e0016 */
[----:B------:R-:W-:Y:S01]  /*4970*/  PRMT R13, R7, 0x5410, R4 ;  /* 0x00005410070d7816 */ /* 0x000fe20000000004 */
[----:B----4-:R-:W-:Y:S01]  /*4980*/  IMAD.MOV.U32 R57, RZ, RZ, R21 ;  /* 0x000000ffff397224 */ /* 0x010fe200078e0015 */
[----:B------:R-:W-:Y:S02]  /*4990*/  LOP3.LUT R4, R97, UR27, R3, 0x96, !PT ;  /* 0x0000001b61047c12 */ /* 0x000fe4000f8e9603 */
[----:B--2---:R-:W-:Y:S01]  /*49a0*/  PRMT R5, R0, 0x5410, R6 ;  /* 0x0000541000057816 */ /* 0x004fe20000000006 */
[--C-:B------:R-:W-:Y:S01]  /*49b0*/  HSET2.LE.AND R0, R14, R81.reuse, PT ;  /* 0x000000510e007233 */ /* 0x100fe20003803000 */
[----:B------:R-:W-:Y:S01]  /*49c0*/  F2FP.BF16.PACK_AB R7, R129, R57 ;  /* 0x000000398107723e */ /* 0x000fe200000010ff */
[----:B------:R-:W-:Y:S01]  /*49d0*/  HSET2.LE.AND R3, R12, R81, PT ;  /* 0x000000510c037233 */ /* 0x000fe20003803000 */
[----:B------:R-:W-:Y:S01]  /*49e0*/  IMAD.WIDE.U32 R32, R4, -0x326172a9, RZ ;  /* 0xcd9e8d5704207825 */ /* 0x000fe200078e00ff */
[----:B-1----:R-:W-:Y:S01]  /*49f0*/  F2FP.BF16.PACK_AB R2, R120, R56 ;  /* 0x000000387802723e */ /* 0x002fe200000010ff */
[----:B------:R-:W-:Y:S02]  /*4a00*/  HMMA.16816.F32.BF16 R28, R8, R40, RZ ;  /* 0x00000028081c723c */ /* 0x000fe400000418ff */
[----:B------:R-:W-:-:S02]  /*4a10*/  LOP3.LUT R7, R3, R7, RZ, 0xc0, !PT ;  /* 0x0000000703077212 */ /* 0x000fc400078ec0ff */
[----:B------:R-:W-:Y:S01]  /*4a20*/  LOP3.LUT R6, R0, R2, RZ, 0xc0, !PT ;  /* 0x0000000200067212 */ /* 0x000fe200078ec0ff */
[--C-:B------:R-:W-:Y:S01]  /*4a30*/  HSET2.LE.AND R0, R13, R81.reuse, PT ;  /* 0x000000510d007233 */ /* 0x100fe20003803000 */
[----:B------:R-:W-:Y:S01]  /*4a40*/  LOP3.LUT R3, R33, UR15, R82, 0x96, !PT ;  /* 0x0000000f21037c12 */ /* 0x000fe2000f8e9652 */
[----:B------:R-:W-:Y:S01]  /*4a50*/  HSET2.LE.AND R5, R5, R81, PT ;  /* 0x0000005105057233 */ /* 0x000fe20003803000 */
[----:B------:R-:W-:Y:S01]  /*4a60*/  F2FP.BF16.PACK_AB R2, R208, R241 ;  /* 0x000000f1d002723e */ /* 0x000fe200000010ff */
[----:B------:R-:W-:Y:S03]  /*4a70*/  HMMA.16816.F32.BF16 R36, R8, R42, RZ ;  /* 0x0000002a0824723c */ /* 0x000fe600000418ff */
[----:B------:R-:W-:-:S05]  /*4a80*/  LOP3.LUT R4, R0, R2, RZ, 0xc0, !PT ;  /* 0x0000000200047212 */ /* 0x000fca00078ec0ff */
[----:B------:R-:W-:Y:S01]  /*4a90*/  HMMA.16816.F32.BF16 R24, R8, R44, RZ ;  /* 0x0000002c0818723c */ /* 0x000fe200000418ff */
[----:B------:R-:W-:-:S07]  /*4aa0*/  IMAD.WIDE.U32 R2, R3, -0x2daee0ad, RZ ;  /* 0xd2511f5303027825 */ /* 0x000fce00078e00ff */
[----:B------:R-:W-:Y:S07]  /*4ab0*/  HMMA.16816.F32.BF16 R20, R8, R46, RZ ;  /* 0x0000002e0814723c */ /* 0x000fee00000418ff */
[----:B------:R-:W-:Y:S02]  /*4ac0*/  LOP3.LUT R9, R63, UR13, R32, 0x96, !PT ;  /* 0x0000000d3f097c12 */ /* 0x000fe4000f8e9620 */
[----:B------:R-:W-:-:S04]  /*4ad0*/  F2FP.BF16.PACK_AB R8, R35, R34 ;  /* 0x000000222308723e */ /* 0x000fc800000010ff */
[----:B------:R-:W-:Y:S01]  /*4ae0*/  LOP3.LUT R5, R5, R8, RZ, 0xc0, !PT ;  /* 0x0000000805057212 */ /* 0x000fe200078ec0ff */
[----:B------:R-:W-:Y:S01]  /*4af0*/  IMAD.WIDE.U32 R8, R9, -0x2daee0ad, RZ ;  /* 0xd2511f5309087825 */ /* 0x000fe200078e00ff */
[----:B------:R-:W-:-:S04]  /*4b00*/  LOP3.LUT R3, R3, UR12, R94, 0x96, !PT ;  /* 0x0000000c03037c12 */ /* 0x000fc8000f8e965e */
[----:B------:R-:W-:Y:S01]  /*4b10*/  LOP3.LUT R9, R9, UR10, R2, 0x96, !PT ;  /* 0x0000000a09097c12 */ /* 0x000fe2000f8e9602 */
[----:B------:R-:W-:-:S04]  /*4b20*/  IMAD.WIDE.U32 R2, R3, -0x326172a9, RZ ;  /* 0xcd9e8d5703027825 */ /* 0x000fc800078e00ff */
[----:B------:R-:W-:Y:S02]  /*4b30*/  FFMA.FTZ R0, R132, c[0x0][0x23c], -R19 ;  /* 0x00008f0084007a23 */ /* 0x000fe40000010813 */
[----:B------:R-:W-:Y:S01]  /*4b40*/  IMAD.WIDE.U32 R14, R9, -0x326172a9, RZ ;  /* 0xcd9e8d57090e7825 */ /* 0x000fe200078e00ff */
[----:B------:R-:W-:Y:S01]  /*4b50*/  LOP3.LUT R3, R3, UR11, R62, 0x96, !PT ;  /* 0x0000000b03037c12 */ /* 0x000fe2000f8e963e */
[----:B------:R1:W-:Y:S01]  /*4b60*/  MUFU.EX2 R125, R0 ;  /* 0x00000000007d7308 */ /* 0x0003e20000000800 */
[----:B------:R-:W-:Y:S02]  /*4b70*/  HMMA.16816.F32.BF16 R44, R4, R48, R28 ;  /* 0x00000030042c723c */ /* 0x000fe4000004181c */
[----:B-1----:R-:W-:Y:S01]  /*4b80*/  LOP3.LUT R0, R15, UR9, R2, 0x96, !PT ;  /* 0x000000090f007c12 */ /* 0x002fe2000f8e9602 */
[----:B------:R-:W-:-:S04]  /*4b90*/  IMAD.WIDE.U32 R2, R3, -0x2daee0ad, RZ ;  /* 0xd2511f5303027825 */ /* 0x000fc800078e00ff */
[----:B------:R-:W-:Y:S01]  /*4ba0*/  IMAD.WIDE.U32 R28, R0, -0x2daee0ad, RZ ;  /* 0xd2511f53001c7825 */ /* 0x000fe200078e00ff */
[----:B------:R-:W-:-:S03]  /*4bb0*/  LOP3.LUT R0, R3, UR8, R8, 0x96, !PT ;  /* 0x0000000803007c12 */ /* 0x000fc6000f8e9608 */
[--C-:B------:R-:W-:Y:S01]  /*4bc0*/  FFMA.FTZ R3, R139, c[0x0][0x23c], -R19.reuse ;  /* 0x00008f008b037a23 */ /* 0x100fe20000010813 */
[----:B------:R-:W-:Y:S01]  /*4bd0*/  LOP3.LUT R2, R29, UR6, R2, 0x96, !PT ;  /* 0x000000061d027c12 */ /* 0x000fe2000f8e9602 */
[----:B------:R-:W-:Y:S02]  /*4be0*/  IMAD.WIDE.U32 R12, R0, -0x326172a9, RZ ;  /* 0xcd9e8d57000c7825 */ /* 0x000fe400078e00ff */
[----:B------:R1:W-:Y:S02]  /*4bf0*/  MUFU.EX2 R212, R3 ;  /* 0x0000000300d47308 */ /* 0x0003e40000000800 */
[--C-:B------:R-:W-:Y:S01]  /*4c00*/  FFMA.FTZ R0, R133, c[0x0][0x23c], -R19.reuse ;  /* 0x00008f0085007a23 */ /* 0x100fe20000010813 */
[C---:B------:R-:W-:Y:S08]  /*4c10*/  HMMA.16816.F32.BF16 R88, R4.reuse, R52, R24 ;  /* 0x000000340458723c */ /* 0x040ff00000041818 */
[----:B------:R-:W-:Y:S01]  /*4c20*/  HMMA.16816.F32.BF16 R64, R4, R50, R36 ;  /* 0x000000320440723c */ /* 0x000fe20000041824 */
[----:B------:R2:W3:Y:S01]  /*4c30*/  MUFU.EX2 R116, R0 ;  /* 0x0000000000747308 */ /* 0x0004e20000000800 */
[----:B------:R-:W-:Y:S01]  /*4c40*/  FFMA.FTZ R9, R135, c[0x0][0x23c], -R19 ;  /* 0x00008f0087097a23 */ /* 0x000fe20000010813 */
[----:B------:R-:W4:Y:S01]  /*4c50*/  LDSM.16.MT88.4 R24, [R206+0x4800] ;  /* 0x00480000ce18783b */ /* 0x000f220000004200 */
[----:B-1----:R-:W-:-:S04]  /*4c60*/  IMAD.WIDE.U32 R2, R2, -0x326172a9, RZ ;  /* 0xcd9e8d5702027825 */ /* 0x002fc800078e00ff */
[----:B------:R-:W-:Y:S01]  /*4c70*/  HMMA.16816.F32.BF16 R52, R4, R54, R20 ;  /* 0x000000360434723c */ /* 0x000fe20000041814 */
[----:B------:R-:W1:Y:S01]  /*4c80*/  LDSM.16.MT88.4 R20, [R205+0x4800] ;  /* 0x00480000cd14783b */ /* 0x000e620000004200 */
[C---:B------:R-:W-:Y:S02]  /*4c90*/  LOP3.LUT R11, R2.reuse, 0xff, RZ, 0xc0, !PT ;  /* 0x000000ff020b7812 */ /* 0x040fe400078ec0ff */
[----:B------:R-:W-:Y:S02]  /*4ca0*/  SHF.R.U32.HI R10, RZ, 0x18, R2 ;  /* 0x00000018ff0a7819 */ /* 0x000fe40000011602 */
[----:B--2---:R-:W-:Y:S02]  /*4cb0*/  LOP3.LUT R0, R3, UR17, R12, 0x96, !PT ;  /* 0x0000001103007c12 */ /* 0x004fe4000f8e960c */
[----:B------:R-:W-:Y:S01]  /*4cc0*/  LOP3.LUT R3, R2, 0xffff, RZ, 0xc0, !PT ;  /* 0x0000ffff02037812 */ /* 0x000fe200078ec0ff */
[----:B------:R-:W-:Y:S01]  /*4cd0*/  FFMA.FTZ R5, R145, c[0x0][0x23c], -R18 ;  /* 0x00008f0091057a23 */ /* 0x000fe20000010812 */
[----:B------:R-:W-:-:S02]  /*4ce0*/  SHF.R.U32.HI R4, RZ, 0x10, R2 ;  /* 0x00000010ff047819 */ /* 0x000fc40000011602 */
[----:B------:R-:W-:Y:S02]  /*4cf0*/  SHF.R.U32.HI R7, RZ, 0x8, R3 ;  /* 0x00000008ff077819 */ /* 0x000fe40000011603 */
[----:B------:R-:W-:Y:S02]  /*4d00*/  LOP3.LUT R2, R0, 0xffff, RZ, 0xc0, !PT ;  /* 0x0000ffff00027812 */ /* 0x000fe400078ec0ff */
[----:B------:R-:W-:Y:S01]  /*4d10*/  SHF.R.U32.HI R3, RZ, 0x10, R0 ;  /* 0x00000010ff037819 */ /* 0x000fe20000011600 */
[----:B------:R2:W-:Y:S01]  /*4d20*/  MUFU.EX2 R124, R5 ;  /* 0x00000005007c7308 */ /* 0x0005e20000000800 */
[----:B------:R-:W-:Y:S01]  /*4d30*/  LOP3.LUT R6, R4, 0xff, RZ, 0xc0, !PT ;  /* 0x000000ff04067812 */ /* 0x000fe200078ec0ff */
[----:B------:R-:W-:Y:S01]  /*4d40*/  FFMA.FTZ R4, R144, c[0x0][0x23c], -R18 ;  /* 0x00008f0090047a23 */ /* 0x000fe20000010812 */
[----:B------:R-:W-:-:S05]  /*4d50*/  SHF.R.U32.HI R8, RZ, 0x18, R0 ;  /* 0x00000018ff087819 */ /* 0x000fca0000011600 */
[----:B------:R-:W-:Y:S01]  /*4d60*/  MUFU.EX2 R207, R4 ;  /* 0x0000000400cf7308 */ /* 0x000fe20000000800 */
[----:B--2---:R-:W-:Y:S02]  /*4d70*/  SHF.R.U32.HI R5, RZ, 0x8, R2 ;  /* 0x00000008ff057819 */ /* 0x004fe40000011602 */
[----:B------:R-:W-:Y:S01]  /*4d80*/  LOP3.LUT R2, R3, 0xff, RZ, 0xc0, !PT ;  /* 0x000000ff03027812 */ /* 0x000fe200078ec0ff */
[----:B------:R-:W-:-:S04]  /*4d90*/  FFMA.FTZ R3, R140, c[0x0][0x23c], -R18 ;  /* 0x00008f008c037a23 */ /* 0x000fc80000010812 */
[----:B------:R2:W1:Y:S08]  /*4da0*/  MUFU.EX2 R61, R9 ;  /* 0x00000009003d7308 */ /* 0x0004700000000800 */
[----:B------:R1:W1:Y:S01]  /*4db0*/  MUFU.EX2 R30, R3 ;  /* 0x00000003001e7308 */ /* 0x0002620000000800 */
[----:B------:R-:W-:Y:S02]  /*4dc0*/  PRMT R8, R2, 0x5410, R8 ;  /* 0x0000541002087816 */ /* 0x000fe40000000008 */
[----:B--2---:R-:W-:-:S02]  /*4dd0*/  LOP3.LUT R9, R0, 0xff, RZ, 0xc0, !PT ;  /* 0x000000ff00097812 */ /* 0x004fc400078ec0ff */
[----:B------:R-:W-:Y:S01]  /*4de0*/  PRMT R0, R11, 0x5410, R7 ;  /* 0x000054100b007816 */ /* 0x000fe20000000007 */
[----:B------:R-:W-:Y:S01]  /*4df0*/  IMAD.MOV.U32 R130, RZ, RZ, R210 ;  /* 0x000000ffff827224 */ /* 0x000fe200078e00d2 */
[----:B------:R-:W-:Y:S02]  /*4e00*/  PRMT R4, R6, 0x5410, R10 ;  /* 0x0000541006047816 */ /* 0x000fe4000000000a */
[----:B---3--:R-:W-:Y:S01]  /*4e10*/  F2FP.BF16.PACK_AB R2, R116, R212 ;  /* 0x000000d47402723e */ /* 0x008fe200000010ff */
[----:B------:R-:W-:Y:S01]  /*4e20*/  HSET2.LE.AND R0, R0, R81, PT ;  /* 0x0000005100007233 */ /* 0x000fe20003803000 */
[----:B-1----:R-:W-:-:S04]  /*4e30*/  FFMA.FTZ R3, R146, c[0x0][0x23c], -R18 ;  /* 0x00008f0092037a23 */ /* 0x002fc80000010812 */
[----:B------:R-:W1:Y:S01]  /*4e40*/  MUFU.EX2 R210, R3 ;  /* 0x0000000300d27308 */ /* 0x000e620000000800 */
[----:B------:R-:W-:Y:S01]  /*4e50*/  LOP3.LUT R6, R0, R2, RZ, 0xc0, !PT ;  /* 0x0000000200067212 */ /* 0x000fe200078ec0ff */
[----:B------:R-:W-:Y:S01]  /*4e60*/  HSET2.LE.AND R0, R4, R81, PT ;  /* 0x0000005104007233 */ /* 0x000fe20003803000 */
[----:B------:R-:W-:Y:S01]  /*4e70*/  PRMT R5, R9, 0x5410, R5 ;  /* 0x0000541009057816 */ /* 0x000fe20000000005 */
[----:B------:R-:W-:Y:S01]  /*4e80*/  IMAD.MOV.U32 R140, RZ, RZ, R61 ;  /* 0x000000ffff8c7224 */ /* 0x000fe200078e003d */
[----:B------:R-:W-:-:S04]  /*4e90*/  F2FP.BF16.PACK_AB R2, R30, R207 ;  /* 0x000000cf1e02723e */ /* 0x000fc800000010ff */
[----:B------:R-:W-:Y:S01]  /*4ea0*/  LOP3.LUT R7, R0, R2, RZ, 0xc0, !PT ;  /* 0x0000000200077212 */ /* 0x000fe200078ec0ff */
[----:B------:R-:W-:Y:S01]  /*4eb0*/  HSET2.LE.AND R0, R5, R81, PT ;  /* 0x0000005105007233 */ /* 0x000fe20003803000 */
[----:B------:R-:W-:-:S04]  /*4ec0*/  F2FP.BF16.PACK_AB R2, R140, R125 ;  /* 0x0000007d8c02723e */ /* 0x000fc800000010ff */
[----:B------:R-:W-:Y:S01]  /*4ed0*/  LOP3.LUT R4, R0, R2, RZ, 0xc0, !PT ;  /* 0x0000000200047212 */ /* 0x000fe200078ec0ff */
[----:B------:R-:W-:Y:S01]  /*4ee0*/  HSET2.LE.AND R0, R8, R81, PT ;  /* 0x0000005108007233 */ /* 0x000fe20003803000 */
[----:B-1----:R-:W-:-:S04]  /*4ef0*/  F2FP.BF16.PACK_AB R2, R210, R124 ;  /* 0x0000007cd202723e */ /* 0x002fc800000010ff */
[----:B------:R-:W-:Y:S02]  /*4f00*/  LOP3.LUT R5, R0, R2, RZ, 0xc0, !PT ;  /* 0x0000000200057212 */ /* 0x000fe400078ec0ff */
[----:B------:R-:W-:Y:S02]  /*4f10*/  LOP3.LUT R0, R33, UR15, R80, 0x96, !PT ;  /* 0x0000000f21007c12 */ /* 0x000fe4000f8e9650 */
[----:B------:R-:W-:-:S03]  /*4f20*/  LOP3.LUT R2, R59, UR13, R32, 0x96, !PT ;  /* 0x0000000d3b027c12 */ /* 0x000fc6000f8e9620 */
[----:B----4-:R-:W-:Y:S02]  /*4f30*/  HMMA.16816.F32.BF16 R48, R4, R24, R76 ;  /* 0x000000180430723c */ /* 0x010fe4000004184c */
[----:B------:R-:W-:-:S06]  /*4f40*/  IMAD.WIDE.U32 R2, R2, -0x2daee0ad, RZ ;  /* 0xd2511f5302027825 */ /* 0x000fcc00078e00ff */
[C---:B------:R-:W-:Y:S08]  /*4f50*/  HMMA.16816.F32.BF16 R40, R4.reuse, R20, R84 ;  /* 0x000000140428723c */ /* 0x040ff00000041854 */
[C---:B------:R-:W-:Y:S08]  /*4f60*/  HMMA.16816.F32.BF16 R72, R4.reuse, R22, R72 ;  /* 0x000000160448723c */ /* 0x040ff00000041848 */
[----:B------:R-:W-:Y:S07]  /*4f70*/  HMMA.16816.F32.BF16 R76, R4, R26, R68 ;  /* 0x0000001a044c723c */ /* 0x000fee0000041844 */
[----:B------:R-:W-:-:S05]  /*4f80*/  IMAD.WIDE.U32 R4, R0, -0x2daee0ad, RZ ;  /* 0xd2511f5300047825 */ /* 0x000fca00078e00ff */
[----:B------:R-:W-:Y:S02]  /*4f90*/  LOP3.LUT R5, R5, UR12, R92, 0x96, !PT ;  /* 0x0000000c05057c12 */ /* 0x000fe4000f8e965c */
[----:B------:R-:W-:-:S03]  /*4fa0*/  LOP3.LUT R0, R3, UR10, R4, 0x96, !PT ;  /* 0x0000000a03007c12 */ /* 0x000fc6000f8e9604 */
[----:B------:R-:W-:-:S04]  /*4fb0*/  IMAD.WIDE.U32 R4, R5, -0x326172a9, RZ ;  /* 0xcd9e8d5705047825 */ /* 0x000fc800078e00ff */
[----:B------:R-:W-:Y:S01]  /*4fc0*/  IMAD.WIDE.U32 R6, R0, -0x326172a9, RZ ;  /* 0xcd9e8d5700067825 */ /* 0x000fe200078e00ff */
[----:B------:R-:W-:-:S04]  /*4fd0*/  LOP3.LUT R3, R5, UR11, R58, 0x96, !PT ;  /* 0x0000000b05037c12 */ /* 0x000fc8000f8e963a */
[----:B------:R-:W-:Y:S01]  /*4fe0*/  LOP3.LUT R0, R7, UR9, R4, 0x96, !PT ;  /* 0x0000000907007c12 */ /* 0x000fe2000f8e9604 */
[----:B------:R-:W-:Y:S01]  /*4ff0*/  IMAD.WIDE.U32 R4, R3, -0x2daee0ad, RZ ;  /* 0xd2511f5303047825 */ /* 0x000fe200078e00ff */
[----:B------:R-:W-:-:S03]  /*5000*/  LOP3.LUT R9, R13, UR7, R14, 0x96, !PT ;  /* 0x000000070d097c12 */ /* 0x000fc6000f8e960e */
[----:B------:R-:W-:Y:S01]  /*5010*/  IMAD.WIDE.U32 R14, R0, -0x2daee0ad, RZ ;  /* 0xd2511f53000e7825 */ /* 0x000fe200078e00ff */
[----:B------:R-:W-:-:S04]  /*5020*/  LOP3.LUT R3, R5, UR8, R2, 0x96, !PT ;  /* 0x0000000805037c12 */ /* 0x000fc8000f8e9602 */
[----:B------:R-:W-:Y:S01]  /*5030*/  LOP3.LUT R2, R15, UR6, R4, 0x96, !PT ;  /* 0x000000060f027c12 */ /* 0x000fe2000f8e9604 */
[----:B------:R-:W-:-:S04]  /*5040*/  IMAD.WIDE.U32 R4, R3, -0x326172a9, RZ ;  /* 0xcd9e8d5703047825 */ /* 0x000fc800078e00ff */
[----:B------:R-:W-:Y:S02]  /*5050*/  FFMA.FTZ R0, R175, c[0x0][0x23c], -R16 ;  /* 0x00008f00af007a23 */ /* 0x000fe40000010810 */
[----:B------:R-:W-:Y:S02]  /*5060*/  IMAD.WIDE.U32 R2, R2, -0x326172a9, RZ ;  /* 0xcd9e8d5702027825 */ /* 0x000fe400078e00ff */
[----:B------:R1:W-:Y:S01]  /*5070*/  MUFU.EX2 R251, R0 ;  /* 0x0000000000fb7308 */ /* 0x0003e20000000800 */
[----:B------:R-:W-:Y:S02]  /*5080*/  LOP3.LUT R13, R5, UR7, R6, 0x96, !PT ;  /* 0x00000007050d7c12 */ /* 0x000fe4000f8e9606 */
[--C-:B------:R-:W-:Y:S02]  /*5090*/  SHF.R.U32.HI R6, RZ, 0x10, R2.reuse ;  /* 0x00000010ff067819 */ /* 0x100fe40000011602 */
[----:B------:R-:W-:Y:S02]  /*50a0*/  LOP3.LUT R7, R2, 0xff, RZ, 0xc0, !PT ;  /* 0x000000ff02077812 */ /* 0x000fe400078ec0ff */
[----:B------:R-:W-:-:S02]  /*50b0*/  SHF.R.U32.HI R5, RZ, 0x18, R2 ;  /* 0x00000018ff057819 */ /* 0x000fc40000011602 */
[----:B-1----:R-:W-:Y:S02]  /*50c0*/  LOP3.LUT R0, R3, UR17, R4, 0x96, !PT ;  /* 0x0000001103007c12 */ /* 0x002fe4000f8e9604 */
[----:B------:R-:W-:Y:S01]  /*50d0*/  LOP3.LUT R3, R2, 0xffff, RZ, 0xc0, !PT ;  /* 0x0000ffff02037812 */ /* 0x000fe200078ec0ff */
[--C-:B------:R-:W-:Y:S01]  /*50e0*/  FFMA.FTZ R4, R174, c[0x0][0x23c], -R16.reuse ;  /* 0x00008f00ae047a23 */ /* 0x100fe20000010810 */
[----:B------:R-:W-:Y:S02]  /*50f0*/  LOP3.LUT R2, R6, 0xff, RZ, 0xc0, !PT ;  /* 0x000000ff06027812 */ /* 0x000fe400078ec0ff */
[----:B------:R-:W-:Y:S01]  /*5100*/  SHF.R.U32.HI R3, RZ, 0x8, R3 ;  /* 0x00000008ff037819 */ /* 0x000fe20000011603 */
[----:B------:R1:W-:Y:S01]  /*5110*/  MUFU.EX2 R252, R4 ;  /* 0x0000000400fc7308 */ /* 0x0003e20000000800 */
[----:B------:R-:W-:Y:S02]  /*5120*/  PRMT R8, R2, 0x5410, R5 ;  /* 0x0000541002087816 */ /* 0x000fe40000000005 */
[----:B------:R-:W-:Y:S01]  /*5130*/  PRMT R7, R7, 0x5410, R3 ;  /* 0x0000541007077816 */ /* 0x000fe20000000003 */
[----:B------:R-:W-:Y:S01]  /*5140*/  FFMA.FTZ R3, R142, c[0x0][0x23c], -R16 ;  /* 0x00008f008e037a23 */ /* 0x000fe20000010810 */
[----:B------:R-:W-:Y:S01]  /*5150*/  LOP3.LUT R2, R0, 0xffff, RZ, 0xc0, !PT ;  /* 0x0000ffff00027812 */ /* 0x000fe200078ec0ff */
[----:B------:R-:W-:-:S02]  /*5160*/  IMAD.MOV.U32 R131, RZ, RZ, R214 ;  /* 0x000000ffff837224 */ /* 0x000fc400078e00d6 */
[----:B------:R-:W-:Y:S02]  /*5170*/  IMAD.MOV.U32 R132, RZ, RZ, R208 ;  /* 0x000000ffff847224 */ /* 0x000fe400078e00d0 */
[----:B------:R2:W-:Y:S01]  /*5180*/  MUFU.EX2 R208, R3 ;  /* 0x0000000300d07308 */ /* 0x0005e20000000800 */
[----:B-1----:R-:W-:-:S07]  /*5190*/  FFMA.FTZ R4, R152, c[0x0][0x23c], -R16 ;  /* 0x00008f0098047a23 */ /* 0x002fce0000010810 */
[----:B------:R1:W3:Y:S01]  /*51a0*/  MUFU.EX2 R214, R4 ;  /* 0x0000000400d67308 */ /* 0x0002e20000000800 */
[----:B--2---:R-:W-:Y:S02]  /*51b0*/  SHF.R.U32.HI R3, RZ, 0x8, R2 ;  /* 0x00000008ff037819 */ /* 0x004fe40000011602 */
[----:B------:R-:W-:Y:S01]  /*51c0*/  LOP3.LUT R2, R0, 0xff, RZ, 0xc0, !PT ;  /* 0x000000ff00027812 */ /* 0x000fe200078ec0ff */
[----:B-1----:R-:W-:-:S04]  /*51d0*/  FFMA.FTZ R4, R155, c[0x0][0x23c], -R17 ;  /* 0x00008f009b047a23 */ /* 0x002fc80000010811 */
[----:B------:R1:W-:Y:S01]  /*51e0*/  MUFU.EX2 R250, R4 ;  /* 0x0000000400fa7308 */ /* 0x0003e20000000800 */
[----:B------:R-:W-:Y:S01]  /*51f0*/  IMAD.MOV.U32 R61, RZ, RZ, R244 ;  /* 0x000000ffff3d7224 */ /* 0x000fe200078e00f4 */
[----:B-1----:R-:W-:Y:S01]  /*5200*/  PRMT R4, R2, 0x5410, R3 ;  /* 0x0000541002047816 */ /* 0x002fe20000000003 */
[----:B------:R-:W-:Y:S01]  /*5210*/  FFMA.FTZ R2, R147, c[0x0][0x23c], -R17 ;  /* 0x00008f0093027a23 */ /* 0x000fe20000010811 */
[----:B------:R-:W-:-:S04]  /*5220*/  SHF.R.U32.HI R3, RZ, 0x10, R0 ;  /* 0x00000010ff037819 */ /* 0x000fc80000011600 */
[----:B------:R1:W2:Y:S01]  /*5230*/  MUFU.EX2 R249, R2 ;  /* 0x0000000200f97308 */ /* 0x0002a20000000800 */
[----:B------:R-:W-:Y:S01]  /*5240*/  IMAD.MOV.U32 R122, RZ, RZ, R243 ;  /* 0x000000ffff7a7224 */ /* 0x000fe200078e00f3 */
[----:B-1----:R-:W-:Y:S02]  /*5250*/  SHF.R.U32.HI R2, RZ, 0x18, R0 ;  /* 0x00000018ff027819 */ /* 0x002fe40000011600 */
[----:B------:R-:W-:Y:S01]  /*5260*/  LOP3.LUT R0, R3, 0xff, RZ, 0xc0, !PT ;  /* 0x000000ff03007812 */ /* 0x000fe200078ec0ff */
[----:B------:R-:W-:-:S03]  /*5270*/  FFMA.FTZ R3, R197, c[0x0][0x23c], -R17 ;  /* 0x00008f00c5037a23 */ /* 0x000fc60000010811 */
[----:B------:R-:W-:Y:S01]  /*5280*/  PRMT R5, R0, 0x5410, R2 ;  /* 0x0000541000057816 */ /* 0x000fe20000000002 */
[----:B------:R1:W-:Y:S01]  /*5290*/  MUFU.EX2 R244, R3 ;  /* 0x0000000300f47308 */ /* 0x0003e20000000800 */
[----:B------:R-:W-:Y:S01]  /*52a0*/  HSET2.LE.AND R0, R7, R81, PT ;  /* 0x0000005107007233 */ /* 0x000fe20003803000 */
[----:B---3--:R-:W-:-:S04]  /*52b0*/  F2FP.BF16.PACK_AB R2, R208, R214 ;  /* 0x000000d6d002723e */ /* 0x008fc800000010ff */
[----:B------:R-:W-:Y:S01]  /*52c0*/  LOP3.LUT R6, R0, R2, RZ, 0xc0, !PT ;  /* 0x0000000200067212 */ /* 0x000fe200078ec0ff */
[----:B------:R-:W-:Y:S01]  /*52d0*/  HSET2.LE.AND R0, R8, R81, PT ;  /* 0x0000005108007233 */ /* 0x000fe20003803000 */
[----:B--2---:R-:W-:Y:S01]  /*52e0*/  F2FP.BF16.PACK_AB R2, R249, R250 ;  /* 0x000000faf902723e */ /* 0x004fe200000010ff */
[----:B-1----:R-:W-:-:S04]  /*52f0*/  FFMA.FTZ R3, R196, c[0x0][0x23c], -R17 ;  /* 0x00008f00c4037a23 */ /* 0x002fc80000010811 */
[----:B------:R1:W2:Y:S01]  /*5300*/  MUFU.EX2 R243, R3 ;  /* 0x0000000300f37308 */ /* 0x0002a20000000800 */
[----:B------:R-:W-:Y:S01]  /*5310*/  LOP3.LUT R7, R0, R2, RZ, 0xc0, !PT ;  /* 0x0000000200077212 */ /* 0x000fe200078ec0ff */
[----:B------:R-:W-:Y:S01]  /*5320*/  HSET2.LE.AND R0, R4, R81, PT ;  /* 0x0000005104007233 */ /* 0x000fe20003803000 */
[----:B------:R-:W-:-:S04]  /*5330*/  F2FP.BF16.PACK_AB R2, R252, R251 ;  /* 0x000000fbfc02723e */ /* 0x000fc800000010ff */
[----:B------:R-:W-:Y:S01]  /*5340*/  LOP3.LUT R4, R0, R2, RZ, 0xc0, !PT ;  /* 0x0000000200047212 */ /* 0x000fe200078ec0ff */
[----:B------:R-:W-:Y:S01]  /*5350*/  HSET2.LE.AND R0, R5, R81, PT ;  /* 0x0000005105007233 */ /* 0x000fe20003803000 */
[----:B-1----:R-:W-:Y:S01]  /*5360*/  FFMA.FTZ R3, R153, c[0x0][0x23c], -R19 ;  /* 0x00008f0099037a23 */ /* 0x002fe20000010813 */
[----:B--2---:R-:W-:-:S03]  /*5370*/  F2FP.BF16.PACK_AB R2, R243, R244 ;  /* 0x000000f4f302723e */ /* 0x004fc600000010ff */
[----:B------:R1:W-:Y:S01]  /*5380*/  MUFU.EX2 R248, R3 ;  /* 0x0000000300f87308 */ /* 0x0003e20000000800 */
[----:B------:R-:W-:Y:S01]  /*5390*/  LOP3.LUT R5, R0, R2, RZ, 0xc0, !PT ;  /* 0x0000000200057212 */ /* 0x000fe200078ec0ff */
[--C-:B------:R-:W-:Y:S02]  /*53a0*/  FFMA.FTZ R0, R143, c[0x0][0x23c], -R19.reuse ;  /* 0x00008f008f007a23 */ /* 0x100fe40000010813 */
[----:B------:R-:W-:Y:S02]  /*53b0*/  IMAD.MOV.U32 R128, RZ, RZ, R246 ;  /* 0x000000ffff807224 */ /* 0x000fe400078e00f6 */
[----:B------:R-:W-:Y:S02]  /*53c0*/  FFMA.FTZ R8, R164, c[0x0][0x23c], -R18 ;  /* 0x00008f00a4087a23 */ /* 0x000fe40000010812 */
[----:B------:R2:W-:Y:S01]  /*53d0*/  MUFU.EX2 R246, R0 ;  /* 0x0000000000f67308 */ /* 0x0005e20000000800 */
[----:B-1----:R-:W-:-:S07]  /*53e0*/  FFMA.FTZ R3, R154, c[0x0][0x23c], -R19 ;  /* 0x00008f009a037a23 */ /* 0x002fce0000010813 */
[----:B------:R1:W-:Y:S01]  /*53f0*/  MUFU.EX2 R247, R3 ;  /* 0x0000000300f77308 */ /* 0x0003e20000000800 */
[----:B------:R-:W-:Y:S02]  /*5400*/  IMAD.MOV.U32 R127, RZ, RZ, R245 ;  /* 0x000000ffff7f7224 */ /* 0x000fe400078e00f5 */
[----:B--2---:R-:W-:Y:S02]  /*5410*/  FFMA.FTZ R0, R141, c[0x0][0x23c], -R19 ;  /* 0x00008f008d007a23 */ /* 0x004fe40000010813 */
[----:B------:R-:W-:-:S03]  /*5420*/  IMAD.MOV.U32 R135, RZ, RZ, R241 ;  /* 0x000000ffff877224 */ /* 0x000fc600078e00f1 */
[----:B------:R2:W3:Y:S01]  /*5430*/  MUFU.EX2 R245, R0 ;  /* 0x0000000000f57308 */ /* 0x0004e20000000800 */
[----:B-1----:R-:W-:-:S07]  /*5440*/  IMAD.WIDE.U32 R2, R9, -0x2daee0ad, RZ ;  /* 0xd2511f5309027825 */ /* 0x002fce00078e00ff */
[----:B------:R1:W-:Y:S01]  /*5450*/  MUFU.EX2 R241, R8 ;  /* 0x0000000800f17308 */ /* 0x0003e20000000800 */
[----:B------:R-:W-:Y:S01]  /*5460*/  IMAD.MOV.U32 R123, RZ, RZ, R242 ;  /* 0x000000ffff7b7224 */ /* 0x000fe200078e00f2 */
[C---:B------:R-:W-:Y:S02]  /*5470*/  LOP3.LUT R12, R2.reuse, 0xff, RZ, 0xc0, !PT ;  /* 0x000000ff020c7812 */ /* 0x040fe400078ec0ff */
[----:B--2---:R-:W-:Y:S02]  /*5480*/  LOP3.LUT R0, R3, UR16, R28, 0x96, !PT ;  /* 0x0000001003007c12 */ /* 0x004fe4000f8e961c */
[----:B------:R-:W-:Y:S02]  /*5490*/  LOP3.LUT R3, R2, 0xffff, RZ, 0xc0, !PT ;  /* 0x0000ffff02037812 */ /* 0x000fe400078ec0ff */
[--C-:B------:R-:W-:Y:S02]  /*54a0*/  SHF.R.U32.HI R9, RZ, 0x10, R2.reuse ;  /* 0x00000010ff097819 */ /* 0x100fe40000011602 */
[----:B------:R-:W-:Y:S01]  /*54b0*/  SHF.R.U32.HI R11, RZ, 0x18, R2 ;  /* 0x00000018ff0b7819 */ /* 0x000fe20000011602 */
[----:B-1----:R-:W-:Y:S01]  /*54c0*/  FFMA.FTZ R8, R148, c[0x0][0x23c], -R18 ;  /* 0x00008f0094087a23 */ /* 0x002fe20000010812 */
[----:B------:R-:W-:-:S03]  /*54d0*/  LOP3.LUT R2, R0, 0xffff, RZ, 0xc0, !PT ;  /* 0x0000ffff00027812 */ /* 0x000fc600078ec0ff */
[----:B------:R1:W-:Y:S01]  /*54e0*/  MUFU.EX2 R242, R8 ;  /* 0x0000000800f27308 */ /* 0x0003e20000000800 */
[----:B------:R-:W-:Y:S01]  /*54f0*/  SHF.R.U32.HI R10, RZ, 0x8, R3 ;  /* 0x00000008ff0a7819 */ /* 0x000fe20000011603 */
[----:B------:R-:W-:Y:S01]  /*5500*/  IMAD.MOV.U32 R145, RZ, RZ, R240 ;  /* 0x000000ffff917224 */ /* 0x000fe200078e00f0 */
[----:B------:R-:W-:Y:S02]  /*5510*/  LOP3.LUT R9, R9, 0xff, RZ, 0xc0, !PT ;  /* 0x000000ff09097812 */ /* 0x000fe400078ec0ff */
[----:B------:R-:W-:Y:S02]  /*5520*/  SHF.R.U32.HI R3, RZ, 0x8, R2 ;  /* 0x00000008ff037819 */ /* 0x000fe40000011602 */
[----:B------:R-:W-:Y:S02]  /*5530*/  LOP3.LUT R2, R0, 0xff, RZ, 0xc0, !PT ;  /* 0x000000ff00027812 */ /* 0x000fe400078ec0ff */
[----:B------:R-:W-:Y:S01]  /*5540*/  PRMT R9, R9, 0x5410, R11 ;  /* 0x0000541009097816 */ /* 0x000fe2000000000b */
[----:B-1----:R-:W-:-:S04]  /*5550*/  FFMA.FTZ R8, R149, c[0x0][0x23c], -R18 ;  /* 0x00008f0095087a23 */ /* 0x002fc80000010812 */
[----:B------:R1:W2:Y:S01]  /*5560*/  MUFU.EX2 R240, R8 ;  /* 0x0000000800f07308 */ /* 0x0002a20000000800 */
[----:B------:R-:W-:Y:S01]  /*5570*/  PRMT R11, R2, 0x5410, R3 ;  /* 0x00005410020b7816 */ /* 0x000fe20000000003 */
[----:B------:R-:W-:Y:S01]  /*5580*/  FFMA.FTZ R3, R165, c[0x0][0x23c], -R18 ;  /* 0x00008f00a5037a23 */ /* 0x000fe20000010812 */
[----:B------:R-:W-:Y:S02]  /*5590*/  SHF.R.U32.HI R2, RZ, 0x10, R0 ;  /* 0x00000010ff027819 */ /* 0x000fe40000011600 */
[----:B------:R-:W-:-:S03]  /*55a0*/  PRMT R10, R12, 0x5410, R10 ;  /* 0x000054100c0a7816 */ /* 0x000fc6000000000a */
[----:B------:R4:W2:Y:S01]  /*55b0*/  MUFU.EX2 R197, R3 ;  /* 0x0000000300c57308 */ /* 0x0008a20000000800 */
[----:B------:R-:W-:Y:S01]  /*55c0*/  IMAD.MOV.U32 R31, RZ, RZ, R35 ;  /* 0x000000ffff1f7224 */ /* 0x000fe200078e0023 */
[----:B------:R-:W-:Y:S01]  /*55d0*/  HMMA.16816.F32.BF16 R36, R4, R20, R44 ;  /* 0x000000140424723c */ /* 0x000fe2000004182c */
[----:B-1----:R-:W-:Y:S02]  /*55e0*/  SHF.R.U32.HI R8, RZ, 0x18, R0 ;  /* 0x00000018ff087819 */ /* 0x002fe40000011600 */
[----:B------:R-:W-:Y:S01]  /*55f0*/  LOP3.LUT R0, R2, 0xff, RZ, 0xc0, !PT ;  /* 0x000000ff02007812 */ /* 0x000fe200078ec0ff */
[----:B------:R-:W-:-:S04]  /*5600*/  FFMA.FTZ R2, R166, c[0x0][0x23c], -R16 ;  /* 0x00008f00a6027a23 */ /* 0x000fc80000010810 */
[C---:B------:R-:W-:Y:S01]  /*5610*/  HMMA.16816.F32.BF16 R64, R4.reuse, R22, R64 ;  /* 0x000000160440723c */ /* 0x040fe20000041840 */
[----:B------:R-:W-:Y:S01]  /*5620*/  IMAD.MOV.U32 R133, RZ, RZ, R34 ;  /* 0x000000ffff857224 */ /* 0x000fe200078e0022 */
[----:B------:R-:W-:Y:S01]  /*5630*/  PRMT R8, R0, 0x5410, R8 ;  /* 0x0000541000087816 */ /* 0x000fe20000000008 */
[----:B------:R3:W-:Y:S01]  /*5640*/  MUFU.EX2 R196, R2 ;  /* 0x0000000200c47308 */ /* 0x0007e20000000800 */
[--C-:B------:R-:W-:Y:S01]  /*5650*/  HSET2.LE.AND R0, R10, R81.reuse, PT ;  /* 0x000000510a007233 */ /* 0x100fe20003803000 */
[----:B------:R-:W1:Y:S01]  /*5660*/  LDSM.16.MT88.4 R20, [R205+0x4c00] ;  /* 0x004c0000cd14783b */ /* 0x000e620000004200 */
[----:B----4-:R-:W-:Y:S02]  /*5670*/  HSET2.LE.AND R3, R9, R81, PT ;  /* 0x0000005109037233 */ /* 0x010fe40003803000 */
[C---:B------:R-:W-:Y:S08]  /*5680*/  HMMA.16816.F32.BF16 R44, R4.reuse, R24, R88 ;  /* 0x00000018042c723c */ /* 0x040ff00000041858 */
[----:B------:R-:W-:Y:S01]  /*5690*/  HMMA.16816.F32.BF16 R32, R4, R26, R52 ;  /* 0x0000001a0420723c */ /* 0x000fe20000041834 */
[----:B------:R-:W4:Y:S01]  /*56a0*/  LDSM.16.MT88.4 R24, [R206+0x4c00] ;  /* 0x004c0000ce18783b */ /* 0x000f220000004200 */
[----:B---3--:R-:W-:-:S05]  /*56b0*/  F2FP.BF16.PACK_AB R2, R245, R246 ;  /* 0x000000f6f502723e */ /* 0x008fca00000010ff */
[----:B--2---:R-:W-:Y:S01]  /*56c0*/  F2FP.BF16.PACK_AB R7, R240, R242 ;  /* 0x000000f2f007723e */ /* 0x004fe200000010ff */
[--C-:B------:R-:W-:Y:S01]  /*56d0*/  FFMA.FTZ R4, R167, c[0x0][0x23c], -R16.reuse ;  /* 0x00008f00a7047a23 */ /* 0x100fe20000010810 */
[----:B------:R-:W-:Y:S01]  /*56e0*/  LOP3.LUT R6, R0, R2, RZ, 0xc0, !PT ;  /* 0x0000000200067212 */ /* 0x000fe200078ec0ff */
[--C-:B------:R-:W-:Y:S01]  /*56f0*/  HSET2.LE.AND R0, R11, R81.reuse, PT ;  /* 0x000000510b007233 */ /* 0x100fe20003803000 */
[----:B------:R-:W-:Y:S01]  /*5700*/  LOP3.LUT R7, R3, R7, RZ, 0xc0, !PT ;  /* 0x0000000703077212 */ /* 0x000fe200078ec0ff */
[----:B------:R-:W-:Y:S01]  /*5710*/  FFMA.FTZ R3, R150, c[0x0][0x23c], -R16 ;  /* 0x00008f0096037a23 */ /* 0x000fe20000010810 */
[----:B------:R-:W-:Y:S01]  /*5720*/  F2FP.BF16.PACK_AB R2, R247, R248 ;  /* 0x000000f8f702723e */ /* 0x000fe200000010ff */
[----:B------:R2:W-:Y:S01]  /*5730*/  MUFU.EX2 R175, R4 ;  /* 0x0000000400af7308 */ /* 0x0005e20000000800 */
[----:B------:R-:W-:Y:S01]  /*5740*/  HSET2.LE.AND R5, R8, R81, PT ;  /* 0x0000005108057233 */ /* 0x000fe20003803000 */
[----:B------:R-:W-:-:S06]  /*5750*/  F2FP.BF16.PACK_AB R8, R197, R241 ;  /* 0x000000f1c508723e */ /* 0x000fcc00000010ff */
[----:B------:R3:W-:Y:S01]  /*5760*/  MUFU.EX2 R174, R3 ;  /* 0x0000000300ae7308 */ /* 0x0007e20000000800 */
[----:B------:R-:W-:Y:S01]  /*5770*/  LOP3.LUT R5, R5, R8, RZ, 0xc0, !PT ;  /* 0x0000000805057212 */ /* 0x000fe200078ec0ff */
[----:B------:R-:W-:Y:S01]  /*5780*/  FFMA.FTZ R8, R151, c[0x0][0x23c], -R16 ;  /* 0x00008f0097087a23 */ /* 0x000fe20000010810 */
[----:B--2---:R-:W-:Y:S01]  /*5790*/  LOP3.LUT R4, R0, R2, RZ, 0xc0, !PT ;  /* 0x0000000200047212 */ /* 0x004fe200078ec0ff */
[----:B---3--:R-:W-:-:S04]  /*57a0*/  IMAD.WIDE.U32 R2, R13, -0x2daee0ad, RZ ;  /* 0xd2511f530d027825 */ /* 0x008fc800078e00ff */
[----:B------:R2:W3:Y:S01]  /*57b0*/  MUFU.EX2 R139, R8 ;  /* 0x00000008008b7308 */ /* 0x0004e20000000800 */
[----:B------:R-:W-:Y:S02]  /*57c0*/  LOP3.LUT R0, R3, UR16, R14, 0x96, !PT ;  /* 0x0000001003007c12 */ /* 0x000fe4000f8e960e */
[C---:B------:R-:W-:Y:S02]  /*57d0*/  LOP3.LUT R3, R2.reuse, 0xffff, RZ, 0xc0, !PT ;  /* 0x0000ffff02037812 */ /* 0x040fe400078ec0ff */
[----:B------:R-:W-:Y:S02]  /*57e0*/  LOP3.LUT R11, R2, 0xff, RZ, 0xc0, !PT ;  /* 0x000000ff020b7812 */ /* 0x000fe400078ec0ff */
[--C-:B------:R-:W-:Y:S02]  /*57f0*/  SHF.R.U32.HI R10, RZ, 0x18, R2.reuse ;  /* 0x00000018ff0a7819 */ /* 0x100fe40000011602 */
[----:B--2---:R-:W-:Y:S02]  /*5800*/  SHF.R.U32.HI R8, RZ, 0x10, R2 ;  /* 0x00000010ff087819 */ /* 0x004fe40000011602 */
[----:B------:R-:W-:-:S02]  /*5810*/  SHF.R.U32.HI R2, RZ, 0x8, R3 ;  /* 0x00000008ff027819 */ /* 0x000fc40000011603 */
[----:B------:R-:W-:Y:S02]  /*5820*/  LOP3.LUT R3, R8, 0xff, RZ, 0xc0, !PT ;  /* 0x000000ff08037812 */ /* 0x000fe400078ec0ff */
[----:B------:R-:W-:Y:S02]  /*5830*/  PRMT R11, R11, 0x5410, R2 ;  /* 0x000054100b0b7816 */ /* 0x000fe40000000002 */
[----:B------:R-:W-:Y:S01]  /*5840*/  LOP3.LUT R2, R0, 0xffff, RZ, 0xc0, !PT ;  /* 0x0000ffff00027812 */ /* 0x000fe200078ec0ff */
[--C-:B------:R-:W-:Y:S01]  /*5850*/  FFMA.FTZ R9, R199, c[0x0][0x23c], -R17.reuse ;  /* 0x00008f00c7097a23 */ /* 0x100fe20000010811 */
[----:B------:R-:W-:Y:S01]  /*5860*/  PRMT R10, R3, 0x5410, R10 ;  /* 0x00005410030a7816 */ /* 0x000fe2000000000a */
[----:B------:R-:W-:Y:S01]  /*5870*/  FFMA.FTZ R8, R198, c[0x0][0x23c], -R17 ;  /* 0x00008f00c6087a23 */ /* 0x000fe20000010811 */
[----:B------:R-:W-:Y:S02]  /*5880*/  SHF.R.U32.HI R3, RZ, 0x8, R2 ;  /* 0x00000008ff037819 */ /* 0x000fe40000011602 */
[----:B------:R-:W-:Y:S01]  /*5890*/  LOP3.LUT R2, R0, 0xff, RZ, 0xc0, !PT ;  /* 0x000000ff00027812 */ /* 0x000fe200078ec0ff */
[----:B------:R-:W-:-:S02]  /*58a0*/  IMAD.MOV.U32 R142, RZ, RZ, R133 ;  /* 0x000000ffff8e7224 */ /* 0x000fc400078e0085 */
[----:B------:R-:W-:Y:S01]  /*58b0*/  IMAD.MOV.U32 R143, RZ, RZ, R135 ;  /* 0x000000ffff8f7224 */ /* 0x000fe200078e0087 */
[----:B------:R2:W-:Y:S01]  /*58c0*/  MUFU.EX2 R133, R8 ;  /* 0x0000000800857308 */ /* 0x0005e20000000800 */
[----:B------:R-:W-:Y:S01]  /*58d0*/  PRMT R12, R2, 0x5410, R3 ;  /* 0x00005410020c7816 */ /* 0x000fe20000000003 */
[----:B------:R-:W-:-:S06]  /*58e0*/  FFMA.FTZ R3, R201, c[0x0][0x23c], -R17 ;  /* 0x00008f00c9037a23 */ /* 0x000fcc0000010811 */
[----:B------:R3:W3:Y:S01]  /*58f0*/  MUFU.EX2 R135, R9 ;  /* 0x0000000900877308 */ /* 0x0006e20000000800 */
[----:B------:R-:W-:Y:S02]  /*5900*/  IMAD.MOV.U32 R141, RZ, RZ, R132 ;  /* 0x000000ffff8d7224 */ /* 0x000fe400078e0084 */
[----:B------:R-:W-:Y:S02]  /*5910*/  IMAD.MOV.U32 R91, RZ, RZ, R131 ;  /* 0x000000ffff5b7224 */ /* 0x000fe400078e0083 */
[----:B--2---:R-:W-:-:S03]  /*5920*/  FFMA.FTZ R8, R200, c[0x0][0x23c], -R17 ;  /* 0x00008f00c8087a23 */ /* 0x004fc60000010811 */
[----:B------:R2:W-:Y:S01]  /*5930*/  MUFU.EX2 R131, R3 ;  /* 0x0000000300837308 */ /* 0x0005e20000000800 */
[----:B------:R-:W-:Y:S01]  /*5940*/  SHF.R.U32.HI R2, RZ, 0x10, R0 ;  /* 0x00000010ff027819 */ /* 0x000fe20000011600 */
[----:B-1----:R-:W-:Y:S01]  /*5950*/  HMMA.16816.F32.BF16 R68, R4, R20, R40 ;  /* 0x000000140444723c */ /* 0x002fe20000041828 */
[----:B---3--:R-:W-:-:S05]  /*5960*/  IADD3 R9, R100, 0x2, RZ ;  /* 0x0000000264097810 */ /* 0x008fca0007ffe0ff */
[----:B------:R1:W3:Y:S02]  /*5970*/  MUFU.EX2 R132, R8 ;  /* 0x0000000800847308 */ /* 0x0002e40000000800 */
[C---:B------:R-:W-:Y:S08]  /*5980*/  HMMA.16816.F32.BF16 R52, R4.reuse, R22, R72 ;  /* 0x000000160434723c */ /* 0x040ff00000041848 */
[----:B----4-:R-:W-:Y:S01]  /*5990*/  HMMA.16816.F32.BF16 R48, R4, R24, R48 ;  /* 0x000000180430723c */ /* 0x010fe20000041830 */
[----:B--2---:R-:W-:Y:S01]  /*59a0*/  HSET2.LE.AND R3, R10, R81, PT ;  /* 0x000000510a037233 */ /* 0x004fe20003803000 */
[----:B-1----:R-:W-:-:S06]  /*59b0*/  LOP3.LUT R8, R97, UR27, R9, 0x96, !PT ;  /* 0x0000001b61087c12 */ /* 0x002fcc000f8e9609 */
[----:B------:R-:W-:Y:S01]  /*59c0*/  HMMA.16816.F32.BF16 R40, R4, R26, R76 ;  /* 0x0000001a0428723c */ /* 0x000fe2000004184c */
[----:B------:R-:W-:-:S06]  /*59d0*/  IMAD.WIDE.U32 R28, R8, -0x326172a9, RZ ;  /* 0xcd9e8d57081c7825 */ /* 0x000fcc00078e00ff */
[----:B------:R-:W-:Y:S02]  /*59e0*/  SHF.R.U32.HI R5, RZ, 0x18, R0 ;  /* 0x00000018ff057819 */ /* 0x000fe40000011600 */
[----:B------:R-:W-:Y:S01]  /*59f0*/  LOP3.LUT R4, R2, 0xff, RZ, 0xc0, !PT ;  /* 0x000000ff02047812 */ /* 0x000fe200078ec0ff */
[--C-:B------:R-:W-:Y:S01]  /*5a00*/  HSET2.LE.AND R0, R11, R81.reuse, PT ;  /* 0x000000510b007233 */ /* 0x100fe20003803000 */
[----:B------:R-:W-:Y:S02]  /*5a10*/  F2FP.BF16.PACK_AB R2, R139, R174 ;  /* 0x000000ae8b02723e */ /* 0x000fe400000010ff */
[----:B------:R-:W-:Y:S02]  /*5a20*/  F2FP.BF16.PACK_AB R7, R133, R135 ;  /* 0x000000878507723e */ /* 0x000fe400000010ff */
[----:B------:R-:W-:Y:S02]  /*5a30*/  PRMT R5, R4, 0x5410, R5 ;  /* 0x0000541004057816 */ /* 0x000fe40000000005 */
[----:B------:R-:W-:Y:S01]  /*5a40*/  LOP3.LUT R6, R0, R2, RZ, 0xc0, !PT ;  /* 0x0000000200067212 */ /* 0x000fe200078ec0ff */
[--C-:B------:R-:W-:Y:S01]  /*5a50*/  HSET2.LE.AND R0, R12, R81.reuse, PT ;  /* 0x000000510c007233 */ /* 0x100fe20003803000 */
[----:B------:R-:W-:Y:S01]  /*5a60*/  LOP3.LUT R7, R3, R7, RZ, 0xc0, !PT ;  /* 0x0000000703077212 */ /* 0x000fe200078ec0ff */
[----:B------:R-:W-:Y:S01]  /*5a70*/  HSET2.LE.AND R5, R5, R81, PT ;  /* 0x0000005105057233 */ /* 0x000fe20003803000 */
[----:B------:R-:W-:-:S02]  /*5a80*/  LOP3.LUT R3, R29, UR15, R82, 0x96, !PT ;  /* 0x0000000f1d037c12 */ /* 0x000fc4000f8e9652 */
[----:B------:R-:W-:Y:S02]  /*5a90*/  F2FP.BF16.PACK_AB R2, R175, R196 ;  /* 0x000000c4af02723e */ /* 0x000fe400000010ff */
[----:B------:R-:W-:Y:S02]  /*5aa0*/  LOP3.LUT R9, R63, UR13, R28, 0x96, !PT ;  /* 0x0000000d3f097c12 */ /* 0x000fe4000f8e961c */
[----:B---3--:R-:W-:Y:S02]  /*5ab0*/  F2FP.BF16.PACK_AB R8, R131, R132 ;  /* 0x000000848308723e */ /* 0x008fe400000010ff */
[----:B------:R-:W-:Y:S01]  /*5ac0*/  LOP3.LUT R4, R0, R2, RZ, 0xc0, !PT ;  /* 0x0000000200047212 */ /* 0x000fe200078ec0ff */
[----:B------:R-:W-:Y:S01]  /*5ad0*/  IMAD.WIDE.U32 R2, R3, -0x2daee0ad, RZ ;  /* 0xd2511f5303027825 */ /* 0x000fe200078e00ff */
[----:B------:R-:W-:-:S03]  /*5ae0*/  LOP3.LUT R5, R5, R8, RZ, 0xc0, !PT ;  /* 0x0000000805057212 */ /* 0x000fc600078ec0ff */
[----:B------:R-:W-:Y:S01]  /*5af0*/  IMAD.WIDE.U32 R8, R9, -0x2daee0ad, RZ ;  /* 0xd2511f5309087825 */ /* 0x000fe200078e00ff */
[----:B------:R-:W-:-:S04]  /*5b00*/  LOP3.LUT R3, R3, UR12, R94, 0x96, !PT ;  /* 0x0000000c03037c12 */ /* 0x000fc8000f8e965e */
[----:B------:R-:W-:Y:S01]  /*5b10*/  LOP3.LUT R9, R9, UR10, R2, 0x96, !PT ;  /* 0x0000000a09097c12 */ /* 0x000fe2000f8e9602 */
[----:B------:R-:W-:-:S04]  /*5b20*/  IMAD.WIDE.U32 R2, R3, -0x326172a9, RZ ;  /* 0xcd9e8d5703027825 */ /* 0x000fc800078e00ff */
[----:B------:R-:W-:Y:S02]  /*5b30*/  FFMA.FTZ R0, R104, c[0x0][0x23c], -R19 ;  /* 0x00008f0068007a23 */ /* 0x000fe40000010813 */
[----:B------:R-:W-:Y:S01]  /*5b40*/  IMAD.WIDE.U32 R10, R9, -0x326172a9, RZ ;  /* 0xcd9e8d57090a7825 */ /* 0x000fe200078e00ff */
[----:B------:R-:W-:-:S03]  /*5b50*/  LOP3.LUT R3, R3, UR11, R62, 0x96, !PT ;  /* 0x0000000b03037c12 */ /* 0x000fc6000f8e963e */
[----:B------:R-:W-:Y:S02]  /*5b60*/  IMAD.MOV.U32 R149, RZ, RZ, R130 ;  /* 0x000000ffff957224 */ /* 0x000fe400078e0082 */
[----:B------:R1:W-:Y:S01]  /*5b70*/  MUFU.EX2 R130, R0 ;  /* 0x0000000000827308 */ /* 0x0003e20000000800 */
[----:B------:R-:W-:Y:S02]  /*5b80*/  IMAD.MOV.U32 R199, RZ, RZ, R145 ;  /* 0x000000ffffc77224 */ /* 0x000fe400078e0091 */
[----:B------:R-:W-:Y:S01]  /*5b90*/  HMMA.16816.F32.BF16 R144, R4, R20, R36 ;  /* 0x000000140490723c */ /* 0x000fe20000041824 */
[----:B------:R-:W-:Y:S02]  /*5ba0*/  FFMA.FTZ R9, R105, c[0x0][0x23c], -R19 ;  /* 0x00008f0069097a23 */ /* 0x000fe40000010813 */
[----:B------:R-:W-:Y:S02]  /*5bb0*/  IMAD.MOV.U32 R151, RZ, RZ, R129 ;  /* 0x000000ffff977224 */ /* 0x000fe400078e0081 */
[----:B------:R2:W-:Y:S01]  /*5bc0*/  MUFU.EX2 R129, R9 ;  /* 0x0000000900817308 */ /* 0x0005e20000000800 */
[----:B-1----:R-:W-:Y:S01]  /*5bd0*/  LOP3.LUT R0, R11, UR9, R2, 0x96, !PT ;  /* 0x000000090b007c12 */ /* 0x002fe2000f8e9602 */
[----:B------:R-:W-:-:S04]  /*5be0*/  IMAD.WIDE.U32 R2, R3, -0x2daee0ad, RZ ;  /* 0xd2511f5303027825 */ /* 0x000fc800078e00ff */
[----:B------:R-:W-:Y:S01]  /*5bf0*/  IMAD.WIDE.U32 R36, R0, -0x2daee0ad, RZ ;  /* 0xd2511f5300247825 */ /* 0x000fe200078e00ff */
[----:B------:R-:W-:-:S03]  /*5c00*/  LOP3.LUT R0, R3, UR8, R8, 0x96, !PT ;  /* 0x0000000803007c12 */ /* 0x000fc6000f8e9608 */
[----:B--2---:R-:W-:Y:S01]  /*5c10*/  FFMA.FTZ R9, R98, c[0x0][0x23c], -R19 ;  /* 0x00008f0062097a23 */ /* 0x004fe20000010813 */
[----:B------:R-:W-:Y:S01]  /*5c20*/  LOP3.LUT R2, R37, UR6, R2, 0x96, !PT ;  /* 0x0000000625027c12 */ /* 0x000fe2000f8e9602 */
[----:B------:R-:W-:Y:S02]  /*5c30*/  IMAD.MOV.U32 R200, RZ, RZ, R128 ;  /* 0x000000ffffc87224 */ /* 0x000fe400078e0080 */
[----:B------:R1:W-:Y:S02]  /*5c40*/  MUFU.EX2 R128, R9 ;  /* 0x0000000900807308 */ /* 0x0003e40000000800 */
[----:B------:R-:W-:Y:S01]  /*5c50*/  IMAD.WIDE.U32 R2, R2, -0x326172a9, RZ ;  /* 0xcd9e8d5702027825 */ /* 0x000fe200078e00ff */
[----:B------:R-:W-:Y:S03]  /*5c60*/  HMMA.16816.F32.BF16 R64, R4, R22, R64 ;  /* 0x000000160440723c */ /* 0x000fe60000041840 */
[----:B------:R-:W-:-:S02]  /*5c70*/  IMAD.MOV.U32 R198, RZ, RZ, R127 ;  /* 0x000000ffffc67224 */ /* 0x000fc400078e007f */
[----:B-1----:R-:W-:-:S04]  /*5c80*/  IMAD.WIDE.U32 R8, R0, -0x326172a9, RZ ;  /* 0xcd9e8d5700087825 */ /* 0x002fc800078e00ff */
[----:B------:R-:W-:Y:S01]  /*5c90*/  FFMA.FTZ R0, R99, c[0x0][0x23c], -R19 ;  /* 0x00008f0063007a23 */ /* 0x000fe20000010813 */
[C---:B------:R-:W-:Y:S08]  /*5ca0*/  HMMA.16816.F32.BF16 R76, R4.reuse, R24, R44 ;  /* 0x00000018044c723c */ /* 0x040ff0000004182c */
[----:B------:R-:W-:Y:S01]  /*5cb0*/  HMMA.16816.F32.BF16 R72, R4, R26, R32 ;  /* 0x0000001a0448723c */ /* 0x000fe20000041820 */
[----:B------:R1:W2:Y:S01]  /*5cc0*/  MUFU.EX2 R127, R0 ;  /* 0x00000000007f7308 */ /* 0x0002a20000000800 */
[----:B------:R-:W-:Y:S01]  /*5cd0*/  IMAD.MOV.U32 R90, RZ, RZ, R56 ;  /* 0x000000ffff5a7224 */ /* 0x000fe200078e0038 */
[----:B------:R-:W3:Y:S04]  /*5ce0*/  LDSM.16.MT88.4 R24, [R205+0x5000] ;  /* 0x00500000cd18783b */ /* 0x000ee80000004200 */
[--C-:B------:R-:W-:Y:S01]  /*5cf0*/  SHF.R.U32.HI R5, RZ, 0x10, R2.reuse ;  /* 0x00000010ff057819 */ /* 0x100fe20000011602 */
[----:B------:R-:W-:Y:S01]  /*5d00*/  IMAD.MOV.U32 R201, RZ, RZ, R125 ;  /* 0x000000ffffc97224 */ /* 0x000fe200078e007d */
[----:B------:R-:W-:Y:S01]  /*5d10*/  SHF.R.U32.HI R7, RZ, 0x18, R2 ;  /* 0x00000018ff077819 */ /* 0x000fe20000011602 */
[----:B------:R-:W-:Y:S01]  /*5d20*/  IMAD.MOV.U32 R98, RZ, RZ, R124 ;  /* 0x000000ffff627224 */ /* 0x000fe200078e007c */
[----:B------:R-:W4:Y:S01]  /*5d30*/  LDSM.16.MT88.4 R44, [R206+0x5000] ;  /* 0x00500000ce2c783b */ /* 0x000f220000004200 */
[----:B-1----:R-:W-:-:S02]  /*5d40*/  LOP3.LUT R0, R3, UR17, R8, 0x96, !PT ;  /* 0x0000001103007c12 */ /* 0x002fc4000f8e9608 */
[----:B------:R-:W-:-:S04]  /*5d50*/  LOP3.LUT R3, R2, 0xffff, RZ, 0xc0, !PT ;  /* 0x0000ffff02037812 */ /* 0x000fc800078ec0ff */
[----:B------:R-:W-:Y:S02]  /*5d60*/  SHF.R.U32.HI R6, RZ, 0x8, R3 ;  /* 0x00000008ff067819 */ /* 0x000fe40000011603 */
[----:B------:R-:W-:Y:S01]  /*5d70*/  LOP3.LUT R3, R5, 0xff, RZ, 0xc0, !PT ;  /* 0x000000ff05037812 */ /* 0x000fe200078ec0ff */
[--C-:B------:R-:W-:Y:S01]  /*5d80*/  FFMA.FTZ R4, R168, c[0x0][0x23c], -R18.reuse ;  /* 0x00008f00a8047a23 */ /* 0x100fe20000010812 */
[----:B------:R-:W-:Y:S01]  /*5d90*/  LOP3.LUT R8, R2, 0xff, RZ, 0xc0, !PT ;  /* 0x000000ff02087812 */ /* 0x000fe200078ec0ff */
[--C-:B------:R-:W-:Y:S01]  /*5da0*/  FFMA.FTZ R5, R106, c[0x0][0x23c], -R18.reuse ;  /* 0x00008f006a057a23 */ /* 0x100fe20000010812 */
[----:B------:R-:W-:Y:S01]  /*5db0*/  PRMT R7, R3, 0x5410, R7 ;  /* 0x0000541003077816 */ /* 0x000fe20000000007 */
[----:B------:R-:W-:Y:S01]  /*5dc0*/  FFMA.FTZ R3, R107, c[0x0][0x23c], -R18 ;  /* 0x00008f006b037a23 */ /* 0x000fe20000010812 */
[----:B------:R-:W-:Y:S01]  /*5dd0*/  LOP3.LUT R2, R0, 0xffff, RZ, 0xc0, !PT ;  /* 0x0000ffff00027812 */ /* 0x000fe200078ec0ff */
[----:B------:R-:W-:Y:S01]  /*5de0*/  IMAD.MOV.U32 R56, RZ, RZ, R126 ;  /* 0x000000ffff387224 */ /* 0x000fe200078e007e */
[----:B------:R1:W-:Y:S02]  /*5df0*/  MUFU.EX2 R125, R4 ;  /* 0x00000004007d7308 */ /* 0x0003e40000000800 */
[----:B------:R-:W-:-:S02]  /*5e00*/  SHF.R.U32.HI R2, RZ, 0x8, R2 ;  /* 0x00000008ff027819 */ /* 0x000fc40000011602 */
[----:B------:R-:W-:-:S04]  /*5e10*/  PRMT R6, R8, 0x5410, R6 ;  /* 0x0000541008067816 */ /* 0x000fc80000000006 */
[----:B------:R2:W-:Y:S01]  /*5e20*/  MUFU.EX2 R126, R5 ;  /* 0x00000005007e7308 */ /* 0x0005e20000000800 */
[----:B-1----:R-:W-:-:S07]  /*5e30*/  LOP3.LUT R4, R0, 0xff, RZ, 0xc0, !PT ;  /* 0x000000ff00047812 */ /* 0x002fce00078ec0ff */
[----:B------:R1:W1:Y:S01]  /*5e40*/  MUFU.EX2 R124, R3 ;  /* 0x00000003007c7308 */ /* 0x0002620000000800 */
[----:B------:R-:W-:Y:S02]  /*5e50*/  PRMT R8, R4, 0x5410, R2 ;  /* 0x0000541004087816 */ /* 0x000fe40000000002 */
[----:B------:R-:W-:Y:S01]  /*5e60*/  SHF.R.U32.HI R2, RZ, 0x10, R0 ;  /* 0x00000010ff027819 */ /* 0x000fe20000011600 */
[----:B------:R-:W-:Y:S01]  /*5e70*/  FFMA.FTZ R4, R160, c[0x0][0x23c], -R18 ;  /* 0x00008f00a0047a23 */ /* 0x000fe20000010812 */
[----:B--2---:R-:W-:Y:S01]  /*5e80*/  SHF.R.U32.HI R5, RZ, 0x18, R0 ;  /* 0x00000018ff057819 */ /* 0x004fe20000011600 */
[----:B------:R-:W-:Y:S01]  /*5e90*/  HSET2.LE.AND R0, R6, R81, PT ;  /* 0x0000005106007233 */ /* 0x000fe20003803000 */
[----:B------:R-:W-:Y:S02]  /*5ea0*/  IMAD.MOV.U32 R88, RZ, RZ, R123 ;  /* 0x000000ffff587224 */ /* 0x000fe400078e007b */
[----:B------:R2:W2:Y:S01]  /*5eb0*/  MUFU.EX2 R123, R4 ;  /* 0x00000004007b7308 */ /* 0x0004a20000000800 */
[----:B-1----:R-:W-:-:S02]  /*5ec0*/  LOP3.LUT R3, R2, 0xff, RZ, 0xc0, !PT ;  /* 0x000000ff02037812 */ /* 0x002fc400078ec0ff */
[----:B------:R-:W-:-:S04]  /*5ed0*/  F2FP.BF16.PACK_AB R2, R127, R128 ;  /* 0x000000807f02723e */ /* 0x000fc800000010ff */
[----:B------:R-:W-:Y:S01]  /*5ee0*/  LOP3.LUT R6, R0, R2, RZ, 0xc0, !PT ;  /* 0x0000000200067212 */ /* 0x000fe200078ec0ff */
[--C-:B------:R-:W-:Y:S01]  /*5ef0*/  HSET2.LE.AND R0, R7, R81.reuse, PT ;  /* 0x0000005107007233 */ /* 0x100fe20003803000 */
[----:B------:R-:W-:Y:S02]  /*5f00*/  F2FP.BF16.PACK_AB R2, R124, R126 ;  /* 0x0000007e7c02723e */ /* 0x000fe400000010ff */
[----:B------:R-:W-:Y:S02]  /*5f10*/  PRMT R3, R3, 0x5410, R5 ;  /* 0x0000541003037816 */ /* 0x000fe40000000005 */
[----:B------:R-:W-:Y:S01]  /*5f20*/  LOP3.LUT R7, R0, R2, RZ, 0xc0, !PT ;  /* 0x0000000200077212 */ /* 0x000fe200078ec0ff */
[----:B------:R-:W-:Y:S01]  /*5f30*/  HSET2.LE.AND R0, R8, R81, PT ;  /* 0x0000005108007233 */ /* 0x000fe20003803000 */
[----:B------:R-:W-:-:S04]  /*5f40*/  F2FP.BF16.PACK_AB R2, R129, R130 ;  /* 0x000000828102723e */ /* 0x000fc800000010ff */
[----:B--2---:R-:W-:Y:S01]  /*5f50*/  LOP3.LUT R4, R0, R2, RZ, 0xc0, !PT ;  /* 0x0000000200047212 */ /* 0x004fe200078ec0ff */
[----:B------:R-:W-:Y:S01]  /*5f60*/  HSET2.LE.AND R0, R3, R81, PT ;  /* 0x0000005103007233 */ /* 0x000fe20003803000 */
[----:B------:R-:W-:-:S04]  /*5f70*/  F2FP.BF16.PACK_AB R2, R123, R125 ;  /* 0x0000007d7b02723e */ /* 0x000fc800000010ff */
[----:B------:R-:W-:Y:S02]  /*5f80*/  LOP3.LUT R5, R0, R2, RZ, 0xc0, !PT ;  /* 0x0000000200057212 */ /* 0x000fe400078ec0ff */
[----:B------:R-:W-:-:S04]  /*5f90*/  IADD3 R0, R100, 0x3, RZ ;  /* 0x0000000364007810 */ /* 0x000fc80007ffe0ff */
[----:B------:R-:W-:-:S05]  /*5fa0*/  LOP3.LUT R0, R97, UR27, R0, 0x96, !PT ;  /* 0x0000001b61007c12 */ /* 0x000fca000f8e9600 */
[----:B------:R-:W-:Y:S01]  /*5fb0*/  IMAD.WIDE.U32 R14, R0, -0x326172a9, RZ ;  /* 0xcd9e8d57000e7825 */ /* 0x000fe200078e00ff */
[C---:B---3--:R-:W-:Y:S04]  /*5fc0*/  HMMA.16816.F32.BF16 R68, R4.reuse, R24, R68 ;  /* 0x000000180444723c */ /* 0x048fe80000041844 */
[----:B------:R-:W-:Y:S02]  /*5fd0*/  LOP3.LUT R0, R15, UR15, R80, 0x96, !PT ;  /* 0x0000000f0f007c12 */ /* 0x000fe4000f8e9650 */
[----:B------:R-:W-:Y:S02]  /*5fe0*/  LOP3.LUT R2, R59, UR13, R14, 0x96, !PT ;  /* 0x0000000d3b027c12 */ /* 0x000fe4000f8e960e */
[----:B------:R-:W-:Y:S03]  /*5ff0*/  HMMA.16816.F32.BF16 R152, R4, R26, R52 ;  /* 0x0000001a0498723c */ /* 0x000fe60000041834 */
[----:B------:R-:W-:-:S05]  /*6000*/  IMAD.WIDE.U32 R2, R2, -0x2daee0ad, RZ ;  /* 0xd2511f5302027825 */ /* 0x000fca00078e00ff */
[C---:B----4-:R-:W-:Y:S08]  /*6010*/  HMMA.16816.F32.BF16 R48, R4.reuse, R44, R48 ;  /* 0x0000002c0430723c */ /* 0x050ff00000041830 */
[----:B------:R-:W-:Y:S07]  /*6020*/  HMMA.16816.F32.BF16 R84, R4, R46, R40 ;  /* 0x0000002e0454723c */ /* 0x000fee0000041828 */
[----:B------:R-:W-:Y:S01]  /*6030*/  IMAD.WIDE.U32 R4, R0, -0x2daee0ad, RZ ;  /* 0xd2511f5300047825 */ /* 0x000fe200078e00ff */
[----:B------:R-:W-:-:S02]  /*6040*/  LOP3.LUT R6, R29, UR15, R80, 0x96, !PT ;  /* 0x0000000f1d067c12 */ /* 0x000fc4000f8e9650 */
[----:B------:R-:W-:Y:S02]  /*6050*/  LOP3.LUT R7, R59, UR13, R28, 0x96, !PT ;  /* 0x0000000d3b077c12 */ /* 0x000fe4000f8e961c */
[----:B------:R-:W-:Y:S02]  /*6060*/  LOP3.LUT R0, R5, UR12, R92, 0x96, !PT ;  /* 0x0000000c05007c12 */ /* 0x000fe4000f8e965c */
[----:B------:R-:W-:Y:S01]  /*6070*/  LOP3.LUT R29, R9, UR7, R10, 0x96, !PT ;  /* 0x00000007091d7c12 */ /* 0x000fe2000f8e960a */
[----:B------:R-:W-:Y:S01]  /*6080*/  IMAD.WIDE.U32 R10, R6, -0x2daee0ad, RZ ;  /* 0xd2511f53060a7825 */ /* 0x000fe200078e00ff */
[----:B------:R-:W-:-:S03]  /*6090*/  LOP3.LUT R3, R3, UR10, R4, 0x96, !PT ;  /* 0x0000000a03037c12 */ /* 0x000fc6000f8e9604 */
[----:B------:R-:W-:Y:S01]  /*60a0*/  IMAD.WIDE.U32 R4, R0, -0x326172a9, RZ ;  /* 0xcd9e8d5700047825 */ /* 0x000fe200078e00ff */
[----:B------:R-:W-:-:S03]  /*60b0*/  LOP3.LUT R0, R11, UR12, R92, 0x96, !PT ;  /* 0x0000000c0b007c12 */ /* 0x000fc6000f8e965c */
[----:B------:R-:W-:-:S04]  /*60c0*/  IMAD.WIDE.U32 R8, R7, -0x2daee0ad, RZ ;  /* 0xd2511f5307087825 */ /* 0x000fc800078e00ff */
[----:B------:R-:W-:Y:S01]  /*60d0*/  IMAD.WIDE.U32 R6, R3, -0x326172a9, RZ ;  /* 0xcd9e8d5703067825 */ /* 0x000fe200078e00ff */
[----:B------:R-:W-:Y:S02]  /*60e0*/  LOP3.LUT R3, R5, UR11, R58, 0x96, !PT ;  /* 0x0000000b05037c12 */ /* 0x000fe4000f8e963a */
[----:B------:R-:W-:Y:S01]  /*60f0*/  LOP3.LUT R9, R9, UR10, R10, 0x96, !PT ;  /* 0x0000000a09097c12 */ /* 0x000fe2000f8e960a */
[----:B------:R-:W-:Y:S01]  /*6100*/  IMAD.WIDE.U32 R10, R0, -0x326172a9, RZ ;  /* 0xcd9e8d57000a7825 */ /* 0x000fe200078e00ff */
[----:B------:R-:W-:-:S03]  /*6110*/  LOP3.LUT R0, R7, UR9, R4, 0x96, !PT ;  /* 0x0000000907007c12 */ /* 0x000fc6000f8e9604 */
        /* <DEDUP_REMOVED lines=14> */
[----:B------:R-:W-:Y:S01]  /*6200*/  FFMA.FTZ R0, R169, c[0x0][0x23c], -R16 ;  /* 0x00008f00a9007a23 */ /* 0x000fe20000010810 */
[----:B------:R-:W-:Y:S01]  /*6210*/  LOP3.LUT R23, R3, UR17, R4, 0x96, !PT ;  /* 0x0000001103177c12 */ /* 0x000fe2000f8e9604 */
[----:B------:R-:W-:Y:S01]  /*6220*/  IMAD.MOV.U32 R167, RZ, RZ, R122 ;  /* 0x000000ffffa77224 */ /* 0x000fe200078e007a */
[C---:B------:R-:W-:Y:S01]  /*6230*/  LOP3.LUT R39, R2.reuse, 0xffff, RZ, 0xc0, !PT ;  /* 0x0000ffff02277812 */ /* 0x040fe200078ec0ff */
[----:B------:R1:W-:Y:S01]  /*6240*/  MUFU.EX2 R122, R0 ;  /* 0x00000000007a7308 */ /* 0x0003e20000000800 */
[----:B------:R-:W-:Y:S01]  /*6250*/  LOP3.LUT R42, R2, 0xff, RZ, 0xc0, !PT ;  /* 0x000000ff022a7812 */ /* 0x000fe200078ec0ff */
[----:B------:R-:W-:Y:S01]  /*6260*/  IMAD.WIDE.U32 R4, R7, -0x326172a9, RZ ;  /* 0xcd9e8d5707047825 */ /* 0x000fe200078e00ff */
[--C-:B------:R-:W-:Y:S02]  /*6270*/  SHF.R.U32.HI R41, RZ, 0x10, R2.reuse ;  /* 0x00000010ff297819 */ /* 0x100fe40000011602 */
[----:B------:R-:W-:Y:S01]  /*6280*/  SHF.R.U32.HI R40, RZ, 0x18, R2 ;  /* 0x00000018ff287819 */ /* 0x000fe20000011602 */
[----:B------:R-:W-:-:S04]  /*6290*/  IMAD.WIDE.U32 R2, R6, -0x326172a9, RZ ;  /* 0xcd9e8d5706027825 */ /* 0x000fc800078e00ff */
[----:B------:R-:W-:Y:S02]  /*62a0*/  IMAD.MOV.U32 R89, RZ, RZ, R57 ;  /* 0x000000ffff597224 */ /* 0x000fe400078e0039 */
[----:B------:R-:W-:Y:S02]  /*62b0*/  IMAD.MOV.U32 R57, RZ, RZ, R121 ;  /* 0x000000ffff397224 */ /* 0x000fe400078e0079 */
[----:B-1----:R-:W-:-:S04]  /*62c0*/  FFMA.FTZ R0, R161, c[0x0][0x23c], -R16 ;  /* 0x00008f00a1007a23 */ /* 0x002fc80000010810 */
[----:B------:R1:W-:Y:S01]  /*62d0*/  MUFU.EX2 R121, R0 ;  /* 0x0000000000797308 */ /* 0x0003e20000000800 */
[----:B------:R-:W-:Y:S02]  /*62e0*/  LOP3.LUT R9, R5, UR7, R12, 0x96, !PT ;  /* 0x0000000705097c12 */ /* 0x000fe4000f8e960c */
[C---:B------:R-:W-:Y:S02]  /*62f0*/  LOP3.LUT R6, R2.reuse, 0xff, RZ, 0xc0, !PT ;  /* 0x000000ff02067812 */ /* 0x040fe400078ec0ff */
[--C-:B------:R-:W-:Y:S02]  /*6300*/  SHF.R.U32.HI R5, RZ, 0x10, R2.reuse ;  /* 0x00000010ff057819 */ /* 0x100fe40000011602 */
[----:B------:R-:W-:Y:S02]  /*6310*/  SHF.R.U32.HI R7, RZ, 0x18, R2 ;  /* 0x00000018ff077819 */ /* 0x000fe40000011602 */
[----:B-1----:R-:W-:Y:S02]  /*6320*/  LOP3.LUT R0, R3, UR17, R4, 0x96, !PT ;  /* 0x0000001103007c12 */ /* 0x002fe4000f8e9604 */
[----:B------:R-:W-:-:S04]  /*6330*/  LOP3.LUT R3, R2, 0xffff, RZ, 0xc0, !PT ;  /* 0x0000ffff02037812 */ /* 0x000fc800078ec0ff */
[----:B------:R-:W-:Y:S01]  /*6340*/  SHF.R.U32.HI R2, RZ, 0x8, R3 ;  /* 0x00000008ff027819 */ /* 0x000fe20000011603 */
[----:B------:R-:W-:Y:S02]  /*6350*/  FFMA.FTZ R3, R156, c[0x0][0x23c], -R16 ;  /* 0x00008f009c037a23 */ /* 0x000fe40000010810 */
[----:B------:R-:W-:Y:S01]  /*6360*/  IMAD.MOV.U32 R168, RZ, RZ, R119 ;  /* 0x000000ffffa87224 */ /* 0x000fe200078e0077 */
[----:B------:R-:W-:Y:S01]  /*6370*/  PRMT R8, R6, 0x5410, R2 ;  /* 0x0000541006087816 */ /* 0x000fe20000000002 */
[----:B------:R1:W-:Y:S01]  /*6380*/  MUFU.EX2 R119, R3 ;  /* 0x0000000300777308 */ /* 0x0003e20000000800 */
[----:B------:R-:W-:Y:S01]  /*6390*/  FFMA.FTZ R4, R157, c[0x0][0x23c], -R16 ;  /* 0x00008f009d047a23 */ /* 0x000fe20000010810 */
[----:B------:R-:W-:Y:S01]  /*63a0*/  LOP3.LUT R2, R0, 0xffff, RZ, 0xc0, !PT ;  /* 0x0000ffff00027812 */ /* 0x000fe200078ec0ff */
[----:B------:R-:W-:-:S05]  /*63b0*/  IMAD.MOV.U32 R150, RZ, RZ, R120 ;  /* 0x000000ffff967224 */ /* 0x000fca00078e0078 */
[----:B------:R2:W-:Y:S01]  /*63c0*/  MUFU.EX2 R120, R4 ;  /* 0x0000000400787308 */ /* 0x0005e20000000800 */
[----:B-1----:R-:W-:-:S04]  /*63d0*/  LOP3.LUT R3, R5, 0xff, RZ, 0xc0, !PT ;  /* 0x000000ff05037812 */ /* 0x002fc800078ec0ff */
[----:B------:R-:W-:Y:S02]  /*63e0*/  PRMT R7, R3, 0x5410, R7 ;  /* 0x0000541003077816 */ /* 0x000fe40000000007 */
[----:B------:R-:W-:Y:S01]  /*63f0*/  SHF.R.U32.HI R3, RZ, 0x8, R2 ;  /* 0x00000008ff037819 */ /* 0x000fe20000011602 */
[----:B--2---:R-:W-:Y:S01]  /*6400*/  FFMA.FTZ R4, R217, c[0x0][0x23c], -R17 ;  /* 0x00008f00d9047a23 */ /* 0x004fe20000010811 */
[----:B------:R-:W-:Y:S01]  /*6410*/  LOP3.LUT R2, R0, 0xff, RZ, 0xc0, !PT ;  /* 0x000000ff00027812 */ /* 0x000fe200078ec0ff */
[----:B------:R-:W-:Y:S02]  /*6420*/  IMAD.MOV.U32 R164, RZ, RZ, R116 ;  /* 0x000000ffffa47224 */ /* 0x000fe400078e0074 */
[----:B------:R1:W-:Y:S01]  /*6430*/  MUFU.EX2 R116, R4 ;  /* 0x0000000400747308 */ /* 0x0003e20000000800 */
[----:B------:R-:W-:Y:S01]  /*6440*/  PRMT R6, R2, 0x5410, R3 ;  /* 0x0000541002067816 */ /* 0x000fe20000000003 */
[----:B------:R-:W-:Y:S01]  /*6450*/  FFMA.FTZ R3, R163, c[0x0][0x23c], -R17 ;  /* 0x00008f00a3037a23 */ /* 0x000fe20000010811 */
[----:B------:R-:W-:Y:S01]  /*6460*/  SHF.R.U32.HI R2, RZ, 0x10, R0 ;  /* 0x00000010ff027819 */ /* 0x000fe20000011600 */
[----:B------:R-:W-:-:S02]  /*6470*/  IMAD.MOV.U32 R99, RZ, RZ, R118 ;  /* 0x000000ffff637224 */ /* 0x000fc400078e0076 */
[----:B------:R-:W-:Y:S02]  /*6480*/  IMAD.MOV.U32 R100, RZ, RZ, R117 ;  /* 0x000000ffff647224 */ /* 0x000fe400078e0075 */
[----:B------:R-:W-:Y:S01]  /*6490*/  MUFU.EX2 R117, R3 ;  /* 0x0000000300757308 */ /* 0x000fe20000000800 */
[----:B-1----:R-:W-:-:S07]  /*64a0*/  FFMA.FTZ R4, R202, c[0x0][0x23c], -R17 ;  /* 0x00008f00ca047a23 */ /* 0x002fce0000010811 */
[----:B------:R1:W2:Y:S01]  /*64b0*/  MUFU.EX2 R118, R4 ;  /* 0x0000000400767308 */ /* 0x0002a20000000800 */
[----:B------:R-:W-:Y:S01]  /*64c0*/  IMAD.MOV.U32 R160, RZ, RZ, R114 ;  /* 0x000000ffffa07224 */ /* 0x000fe200078e0072 */
[----:B------:R-:W-:Y:S02]  /*64d0*/  LOP3.LUT R38, R63, UR13, R14, 0x96, !PT ;  /* 0x0000000d3f267c12 */ /* 0x000fe4000f8e960e */
[----:B-1----:R-:W-:Y:S02]  /*64e0*/  SHF.R.U32.HI R4, RZ, 0x18, R0 ;  /* 0x00000018ff047819 */ /* 0x002fe40000011600 */
[----:B------:R-:W-:Y:S01]  /*64f0*/  LOP3.LUT R0, R2, 0xff, RZ, 0xc0, !PT ;  /* 0x000000ff02007812 */ /* 0x000fe200078ec0ff */
[----:B------:R-:W-:-:S04]  /*6500*/  FFMA.FTZ R2, R203, c[0x0][0x23c], -R17 ;  /* 0x00008f00cb027a23 */ /* 0x000fc80000010811 */
[----:B------:R1:W3:Y:S01]  /*6510*/  MUFU.EX2 R114, R2 ;  /* 0x0000000200727308 */ /* 0x0002e20000000800 */
[----:B------:R-:W-:Y:S01]  /*6520*/  PRMT R5, R0, 0x5410, R4 ;  /* 0x0000541000057816 */ /* 0x000fe20000000004 */
[----:B------:R-:W-:Y:S01]  /*6530*/  HSET2.LE.AND R0, R8, R81, PT ;  /* 0x0000005108007233 */ /* 0x000fe20003803000 */
[----:B--2---:R-:W-:Y:S02]  /*6540*/  F2FP.BF16.PACK_AB R3, R117, R118 ;  /* 0x000000767503723e */ /* 0x004fe400000010ff */
[----:B------:R-:W-:Y:S02]  /*6550*/  F2FP.BF16.PACK_AB R4, R121, R122 ;  /* 0x0000007a7904723e */ /* 0x000fe400000010ff */
[----:B------:R-:W-:Y:S02]  /*6560*/  LOP3.LUT R37, R15, UR15, R82, 0x96, !PT ;  /* 0x0000000f0f257c12 */ /* 0x000fe4000f8e9652 */
[----:B-1----:R-:W-:-:S04]  /*6570*/  F2FP.BF16.PACK_AB R2, R119, R120 ;  /* 0x000000787702723e */ /* 0x002fc800000010ff */
[----:B------:R-:W-:Y:S01]  /*6580*/  LOP3.LUT R14, R0, R2, RZ, 0xc0, !PT ;  /* 0x00000002000e7212 */ /* 0x000fe200078ec0ff */
[--C-:B------:R-:W-:Y:S02]  /*6590*/  HSET2.LE.AND R0, R7, R81.reuse, PT ;  /* 0x0000005107007233 */ /* 0x100fe40003803000 */
[----:B------:R-:W-:-:S03]  /*65a0*/  HSET2.LE.AND R2, R6, R81, PT ;  /* 0x0000005106027233 */ /* 0x000fc60003803000 */
[----:B------:R-:W-:Y:S01]  /*65b0*/  LOP3.LUT R15, R0, R3, RZ, 0xc0, !PT ;  /* 0x00000003000f7212 */ /* 0x000fe200078ec0ff */
[----:B------:R-:W-:Y:S01]  /*65c0*/  HSET2.LE.AND R0, R5, R81, PT ;  /* 0x0000005105007233 */ /* 0x000fe20003803000 */
[----:B------:R-:W-:Y:S02]  /*65d0*/  LOP3.LUT R12, R2, R4, RZ, 0xc0, !PT ;  /* 0x00000004020c7212 */ /* 0x000fe400078ec0ff */
[----:B---3--:R-:W-:-:S04]  /*65e0*/  F2FP.BF16.PACK_AB R2, R114, R116 ;  /* 0x000000747202723e */ /* 0x008fc800000010ff */
[----:B------:R-:W-:Y:S01]  /*65f0*/  LOP3.LUT R13, R0, R2, RZ, 0xc0, !PT ;  /* 0x00000002000d7212 */ /* 0x000fe200078ec0ff */
[----:B------:R-:W-:Y:S02]  /*6600*/  FFMA.FTZ R0, R171, c[0x0][0x23c], -R16 ;  /* 0x00008f00ab007a23 */ /* 0x000fe40000010810 */
[----:B------:R-:W-:Y:S02]  /*6610*/  IMAD.MOV.U32 R165, RZ, RZ, R113 ;  /* 0x000000ffffa57224 */ /* 0x000fe400078e0071 */
[----:B------:R1:W-:Y:S01]  /*6620*/  MUFU.EX2 R113, R0 ;  /* 0x0000000000717308 */ /* 0x0003e20000000800 */
[----:B------:R-:W-:Y:S02]  /*6630*/  IMAD.MOV.U32 R96, RZ, RZ, R112 ;  /* 0x000000ffff607224 */ /* 0x000fe400078e0070 */
[--C-:B------:R-:W-:Y:S02]  /*6640*/  FFMA.FTZ R3, R184, c[0x0][0x23c], -R16.reuse ;  /* 0x00008f00b8037a23 */ /* 0x100fe40000010810 */
[----:B-1----:R-:W-:-:S04]  /*6650*/  FFMA.FTZ R0, R159, c[0x0][0x23c], -R16 ;  /* 0x00008f009f007a23 */ /* 0x002fc80000010810 */
[----:B------:R1:W-:Y:S01]  /*6660*/  MUFU.EX2 R112, R0 ;  /* 0x0000000000707308 */ /* 0x0003e20000000800 */
[----:B------:R-:W-:Y:S02]  /*6670*/  IMAD.MOV.U32 R97, RZ, RZ, R115 ;  /* 0x000000ffff617224 */ /* 0x000fe400078e0073 */
[----:B-1----:R-:W-:-:S05]  /*6680*/  FFMA.FTZ R0, R101, c[0x0][0x23c], -R16 ;  /* 0x00008f0065007a23 */ /* 0x002fca0000010810 */
[----:B------:R1:W-:Y:S01]  /*6690*/  MUFU.EX2 R107, R0 ;  /* 0x00000000006b7308 */ /* 0x0003e20000000800 */
[----:B------:R-:W-:Y:S02]  /*66a0*/  IMAD.MOV.U32 R148, RZ, RZ, R31 ;  /* 0x000000ffff947224 */ /* 0x000fe400078e001f */
[----:B------:R-:W-:-:S05]  /*66b0*/  IMAD.WIDE.U32 R6, R37, -0x2daee0ad, RZ ;  /* 0xd2511f5325067825 */ /* 0x000fca00078e00ff */
[----:B------:R2:W-:Y:S01]  /*66c0*/  MUFU.EX2 R115, R3 ;  /* 0x0000000300737308 */ /* 0x0005e20000000800 */
[----:B-1----:R-:W-:-:S07]  /*66d0*/  FFMA.FTZ R0, R158, c[0x0][0x23c], -R16 ;  /* 0x00008f009e007a23 */ /* 0x002fce0000010810 */
[----:B------:R1:W-:Y:S01]  /*66e0*/  MUFU.EX2 R106, R0 ;  /* 0x00000000006a7308 */ /* 0x0003e20000000800 */
[----:B--2---:R-:W-:-:S05]  /*66f0*/  IMAD.WIDE.U32 R2, R9, -0x2daee0ad, RZ ;  /* 0xd2511f5309027825 */ /* 0x004fca00078e00ff */
[----:B------:R-:W-:Y:S01]  /*6700*/  LOP3.LUT R20, R3, UR16, R20, 0x96, !PT ;  /* 0x0000001003147c12 */ /* 0x000fe2000f8e9614 */
[----:B-1----:R-:W-:Y:S01]  /*6710*/  FFMA.FTZ R0, R111, c[0x0][0x23c], -R16 ;  /* 0x00008f006f007a23 */ /* 0x002fe20000010810 */
[----:B------:R-:W-:-:S03]  /*6720*/  LOP3.LUT R31, R2, 0xffff, RZ, 0xc0, !PT ;  /* 0x0000ffff021f7812 */ /* 0x000fc600078ec0ff */
[----:B------:R1:W-:Y:S01]  /*6730*/  MUFU.EX2 R105, R0 ;  /* 0x0000000000697308 */ /* 0x0003e20000000800 */
[----:B------:R-:W-:Y:S02]  /*6740*/  LOP3.LUT R34, R2, 0xff, RZ, 0xc0, !PT ;  /* 0x000000ff02227812 */ /* 0x000fe400078ec0ff */
[--C-:B------:R-:W-:Y:S02]  /*6750*/  SHF.R.U32.HI R33, RZ, 0x10, R2.reuse ;  /* 0x00000010ff217819 */ /* 0x100fe40000011602 */
[----:B------:R-:W-:Y:S01]  /*6760*/  SHF.R.U32.HI R35, RZ, 0x18, R2 ;  /* 0x00000018ff237819 */ /* 0x000fe20000011602 */
[----:B------:R-:W-:Y:S01]  /*6770*/  IMAD.WIDE.U32 R2, R11, -0x2daee0ad, RZ ;  /* 0xd2511f530b027825 */ /* 0x000fe200078e00ff */
[----:B------:R-:W-:Y:S03]  /*6780*/  HMMA.16816.F32.BF16 R144, R12, R24, R144 ;  /* 0x000000180c90723c */ /* 0x000fe60000041890 */
[----:B------:R-:W-:-:S02]  /*6790*/  IMAD.MOV.U32 R166, RZ, RZ, R30 ;  /* 0x000000ffffa67224 */ /* 0x000fc400078e001e */
[----:B-1----:R-:W-:-:S03]  /*67a0*/  FFMA.FTZ R0, R102, c[0x0][0x23c], -R16 ;  /* 0x00008f0066007a23 */ /* 0x002fc60000010810 */
[----:B------:R-:W-:Y:S01]  /*67b0*/  HMMA.16816.F32.BF16 R64, R12, R26, R64 ;  /* 0x0000001a0c40723c */ /* 0x000fe20000041840 */
[----:B------:R1:W-:Y:S01]  /*67c0*/  MUFU.EX2 R104, R0 ;  /* 0x0000000000687308 */ /* 0x0003e20000000800 */
[----:B------:R-:W-:Y:S02]  /*67d0*/  LOP3.LUT R22, R3, UR16, R22, 0x96, !PT ;  /* 0x0000001003167c12 */ /* 0x000fe4000f8e9616 */
[C---:B------:R-:W-:Y:S02]  /*67e0*/  LOP3.LUT R25, R2.reuse, 0xffff, RZ, 0xc0, !PT ;  /* 0x0000ffff02197812 */ /* 0x040fe400078ec0ff */
[----:B------:R-:W-:Y:S02]  /*67f0*/  LOP3.LUT R30, R2, 0xff, RZ, 0xc0, !PT ;  /* 0x000000ff021e7812 */ /* 0x000fe400078ec0ff */
[--C-:B------:R-:W-:Y:S02]  /*6800*/  SHF.R.U32.HI R27, RZ, 0x10, R2.reuse ;  /* 0x00000010ff1b7819 */ /* 0x100fe40000011602 */
[----:B------:R-:W-:Y:S01]  /*6810*/  SHF.R.U32.HI R32, RZ, 0x18, R2 ;  /* 0x00000018ff207819 */ /* 0x000fe20000011602 */
[----:B------:R-:W-:Y:S01]  /*6820*/  IMAD.WIDE.U32 R2, R29, -0x2daee0ad, RZ ;  /* 0xd2511f531d027825 */ /* 0x000fe200078e00ff */
[----:B-1----:R-:W-:-:S04]  /*6830*/  LOP3.LUT R0, R7, UR12, R94, 0x96, !PT ;  /* 0x0000000c07007c12 */ /* 0x002fc8000f8e965e */
[----:B------:R-:W-:Y:S01]  /*6840*/  LOP3.LUT R10, R3, UR16, R36, 0x96, !PT ;  /* 0x00000010030a7c12 */ /* 0x000fe2000f8e9624 */
[----:B------:R-:W-:Y:S01]  /*6850*/  IMAD.WIDE.U32 R4, R0, -0x326172a9, RZ ;  /* 0xcd9e8d5700047825 */ /* 0x000fe200078e00ff */
[C---:B------:R-:W-:Y:S02]  /*6860*/  LOP3.LUT R24, R2.reuse, 0xffff, RZ, 0xc0, !PT ;  /* 0x0000ffff02187812 */ /* 0x040fe400078ec0ff */
[----:B------:R-:W-:Y:S01]  /*6870*/  LOP3.LUT R29, R2, 0xff, RZ, 0xc0, !PT ;  /* 0x000000ff021d7812 */ /* 0x000fe200078ec0ff */
[----:B------:R-:W-:Y:S01]  /*6880*/  FFMA.FTZ R3, R170, c[0x0][0x23c], -R16 ;  /* 0x00008f00aa037a23 */ /* 0x000fe20000010810 */
[--C-:B------:R-:W-:Y:S02]  /*6890*/  SHF.R.U32.HI R26, RZ, 0x10, R2.reuse ;  /* 0x00000010ff1a7819 */ /* 0x100fe40000011602 */
[----:B------:R-:W-:Y:S01]  /*68a0*/  SHF.R.U32.HI R28, RZ, 0x18, R2 ;  /* 0x00000018ff1c7819 */ /* 0x000fe20000011602 */
[----:B------:R-:W-:Y:S01]  /*68b0*/  FFMA.FTZ R2, R103, c[0x0][0x23c], -R16 ;  /* 0x00008f0067027a23 */ /* 0x000fe20000010810 */
[----:B------:R-:W-:Y:S01]  /*68c0*/  LOP3.LUT R0, R5, UR11, R62, 0x96, !PT ;  /* 0x0000000b05007c12 */ /* 0x000fe2000f8e963e */
[----:B------:R-:W-:Y:S04]  /*68d0*/  MUFU.EX2 R101, R3 ;  /* 0x0000000300657308 */ /* 0x000fe80000000800 */
[----:B------:R-:W-:-:S04]  /*68e0*/  IMAD.WIDE.U32 R8, R0, -0x2daee0ad, RZ ;  /* 0xd2511f5300087825 */ /* 0x000fc800078e00ff */
[----:B------:R1:W-:Y:S01]  /*68f0*/  MUFU.EX2 R102, R2 ;  /* 0x0000000200667308 */ /* 0x0003e20000000800 */
[----:B------:R-:W-:Y:S02]  /*6900*/  FFMA.FTZ R7, R110, c[0x0][0x23c], -R16 ;  /* 0x00008f006e077a23 */ /* 0x000fe40000010810 */
[----:B------:R-:W-:Y:S02]  /*6910*/  IMAD.MOV.U32 R110, RZ, RZ, R100 ;  /* 0x000000ffff6e7224 */ /* 0x000fe400078e0064 */
[----:B-1----:R-:W-:-:S05]  /*6920*/  IMAD.WIDE.U32 R2, R38, -0x2daee0ad, RZ ;  /* 0xd2511f5326027825 */ /* 0x002fca00078e00ff */
[----:B------:R-:W-:Y:S02]  /*6930*/  LOP3.LUT R3, R3, UR10, R6, 0x96, !PT ;  /* 0x0000000a03037c12 */ /* 0x000fe4000f8e9606 */
[----:B------:R-:W-:Y:S01]  /*6940*/  LOP3.LUT R0, R9, UR8, R2, 0x96, !PT ;  /* 0x0000000809007c12 */ /* 0x000fe2000f8e9602 */
[----:B------:R1:W-:Y:S02]  /*6950*/  MUFU.EX2 R100, R7 ;  /* 0x0000000700647308 */ /* 0x0003e40000000800 */
[----:B------:R-:W-:-:S04]  /*6960*/  IMAD.WIDE.U32 R2, R3, -0x326172a9, RZ ;  /* 0xcd9e8d5703027825 */ /* 0x000fc800078e00ff */
[----:B------:R-:W-:Y:S01]  /*6970*/  FFMA.FTZ R11, R109, c[0x0][0x23c], -R16 ;  /* 0x00008f006d0b7a23 */ /* 0x000fe20000010810 */
[----:B------:R-:W-:Y:S01]  /*6980*/  LOP3.LUT R4, R3, UR9, R4, 0x96, !PT ;  /* 0x0000000903047c12 */ /* 0x000fe2000f8e9604 */
[----:B------:R-:W-:Y:S02]  /*6990*/  FFMA.FTZ R16, R108, c[0x0][0x23c], -R16 ;  /* 0x00008f006c107a23 */ /* 0x000fe40000010810 */
[----:B------:R-:W-:Y:S02]  /*69a0*/  IMAD.MOV.U32 R108, RZ, RZ, R96 ;  /* 0x000000ffff6c7224 */ /* 0x000fe400078e0060 */
[----:B-1----:R-:W-:-:S04]  /*69b0*/  IMAD.WIDE.U32 R6, R0, -0x326172a9, RZ ;  /* 0xcd9e8d5700067825 */ /* 0x002fc800078e00ff */
[----:B------:R-:W-:Y:S01]  /*69c0*/  FFMA.FTZ R0, R187, c[0x0][0x23c], -R17 ;  /* 0x00008f00bb007a23 */ /* 0x000fe20000010811 */
[----:B------:R-:W-:-:S03]  /*69d0*/  LOP3.LUT R2, R7, UR7, R2, 0x96, !PT ;  /* 0x0000000707027c12 */ /* 0x000fc6000f8e9602 */
[----:B------:R1:W-:Y:S01]  /*69e0*/  MUFU.EX2 R96, R0 ;  /* 0x0000000000607308 */ /* 0x0003e20000000800 */
[----:B------:R-:W-:Y:S02]  /*69f0*/  FFMA.FTZ R3, R218, c[0x0][0x23c], -R17 ;  /* 0x00008f00da037a23 */ /* 0x000fe40000010811 */
[----:B------:R-:W-:-:S04]  /*6a00*/  IMAD.WIDE.U32 R4, R4, -0x2daee0ad, RZ ;  /* 0xd2511f5304047825 */ /* 0x000fc800078e00ff */
[----:B------:R-:W-:Y:S02]  /*6a10*/  IMAD.MOV.U32 R109, RZ, RZ, R97 ;  /* 0x000000ffff6d7224 */ /* 0x000fe400078e0061 */
[----:B------:R2:W-:Y:S01]  /*6a20*/  MUFU.EX2 R97, R3 ;  /* 0x0000000300617308 */ /* 0x0005e20000000800 */
[----:B-1----:R-:W-:-:S07]  /*6a30*/  FFMA.FTZ R0, R186, c[0x0][0x23c], -R17 ;  /* 0x00008f00ba007a23 */ /* 0x002fce0000010811 */
[----:B------:R1:W-:Y:S01]  /*6a40*/  MUFU.EX2 R95, R0 ;  /* 0x00000000005f7308 */ /* 0x0003e20000000800 */
[----:B------:R-:W-:Y:S01]  /*6a50*/  LOP3.LUT R5, R5, UR6, R8, 0x96, !PT ;  /* 0x0000000605057c12 */ /* 0x000fe2000f8e9608 */
[----:B------:R-:W-:Y:S02]  /*6a60*/  IMAD.MOV.U32 R111, RZ, RZ, R99 ;  /* 0x000000ffff6f7224 */ /* 0x000fe400078e0063 */
[----:B--2---:R-:W-:-:S04]  /*6a70*/  IMAD.WIDE.U32 R2, R2, -0x2daee0ad, RZ ;  /* 0xd2511f5302027825 */ /* 0x004fc800078e00ff */
[----:B------:R2:W-:Y:S01]  /*6a80*/  MUFU.EX2 R99, R11 ;  /* 0x0000000b00637308 */ /* 0x0005e20000000800 */
[----:B-1----:R-:W-:Y:S01]  /*6a90*/  FFMA.FTZ R0, R162, c[0x0][0x23c], -R17 ;  /* 0x00008f00a2007a23 */ /* 0x002fe20000010811 */
[----:B------:R-:W-:-:S06]  /*6aa0*/  LOP3.LUT R21, R3, UR16, R4, 0x96, !PT ;  /* 0x0000001003157c12 */ /* 0x000fcc000f8e9604 */
[----:B------:R1:W-:Y:S01]  /*6ab0*/  MUFU.EX2 R93, R0 ;  /* 0x00000000005d7308 */ /* 0x0003e20000000800 */
[C---:B------:R-:W-:Y:S02]  /*6ac0*/  LOP3.LUT R9, R2.reuse, 0xffff, RZ, 0xc0, !PT ;  /* 0x0000ffff02097812 */ /* 0x040fe400078ec0ff */
[--C-:B------:R-:W-:Y:S02]  /*6ad0*/  SHF.R.U32.HI R37, RZ, 0x10, R2.reuse ;  /* 0x00000010ff257819 */ /* 0x100fe40000011602 */
[----:B--2---:R-:W-:Y:S02]  /*6ae0*/  LOP3.LUT R11, R2, 0xff, RZ, 0xc0, !PT ;  /* 0x000000ff020b7812 */ /* 0x004fe400078ec0ff */
[----:B------:R-:W-:Y:S01]  /*6af0*/  SHF.R.U32.HI R38, RZ, 0x18, R2 ;  /* 0x00000018ff267819 */ /* 0x000fe20000011602 */
[----:B------:R-:W-:-:S04]  /*6b00*/  IMAD.WIDE.U32 R2, R5, -0x326172a9, RZ ;  /* 0xcd9e8d5705027825 */ /* 0x000fc800078e00ff */
[----:B-1----:R-:W-:-:S04]  /*6b10*/  FFMA.FTZ R0, R185, c[0x0][0x23c], -R17 ;  /* 0x00008f00b9007a23 */ /* 0x002fc80000010811 */
[----:B------:R1:W-:Y:S01]  /*6b20*/  MUFU.EX2 R94, R0 ;  /* 0x00000000005e7308 */ /* 0x0003e20000000800 */
[C---:B------:R-:W-:Y:S02]  /*6b30*/  LOP3.LUT R52, R2.reuse, 0xffff, RZ, 0xc0, !PT ;  /* 0x0000ffff02347812 */ /* 0x040fe400078ec0ff */
[----:B------:R-:W-:Y:S02]  /*6b40*/  LOP3.LUT R55, R2, 0xff, RZ, 0xc0, !PT ;  /* 0x000000ff02377812 */ /* 0x000fe400078ec0ff */
[--C-:B------:R-:W-:Y:S02]  /*6b50*/  SHF.R.U32.HI R53, RZ, 0x10, R2.reuse ;  /* 0x00000010ff357819 */ /* 0x100fe40000011602 */
[----:B------:R-:W-:Y:S01]  /*6b60*/  SHF.R.U32.HI R54, RZ, 0x18, R2 ;  /* 0x00000018ff367819 */ /* 0x000fe20000011602 */
[----:B------:R-:W-:Y:S02]  /*6b70*/  FFMA.FTZ R2, R220, c[0x0][0x23c], -R19 ;  /* 0x00008f00dc027a23 */ /* 0x000fe40000010813 */
[----:B------:R-:W-:-:S02]  /*6b80*/  IMAD.MOV.U32 R184, RZ, RZ, R201 ;  /* 0x000000ffffb87224 */ /* 0x000fc400078e00c9 */
[----:B-1----:R-:W-:-:S04]  /*6b90*/  FFMA.FTZ R0, R180, c[0x0][0x23c], -R17 ;  /* 0x00008f00b4007a23 */ /* 0x002fc80000010811 */
[----:B------:R1:W-:Y:S01]  /*6ba0*/  MUFU.EX2 R92, R0 ;  /* 0x00000000005c7308 */ /* 0x0003e20000000800 */
[----:B------:R-:W-:Y:S02]  /*6bb0*/  IMAD.MOV.U32 R201, RZ, RZ, R91 ;  /* 0x000000ffffc97224 */ /* 0x000fe400078e005b */
[----:B------:R-:W-:-:S05]  /*6bc0*/  IMAD.MOV.U32 R103, RZ, RZ, R168 ;  /* 0x000000ffff677224 */ /* 0x000fca00078e00a8 */
[----:B------:R2:W-:Y:S01]  /*6bd0*/  MUFU.EX2 R91, R2 ;  /* 0x00000002005b7308 */ /* 0x0005e20000000800 */
[----:B------:R-:W-:Y:S01]  /*6be0*/  IMAD.MOV.U32 R168, RZ, RZ, R90 ;  /* 0x000000ffffa87224 */ /* 0x000fe200078e005a */
[----:B-1----:R-:W-:-:S04]  /*6bf0*/  SHF.R.U32.HI R0, RZ, 0x8, R39 ;  /* 0x00000008ff007819 */ /* 0x002fc80000011627 */
[----:B------:R-:W-:Y:S02]  /*6c00*/  PRMT R59, R42, 0x5410, R0 ;  /* 0x000054102a3b7816 */ /* 0x000fe40000000000 */
[----:B------:R-:W-:Y:S01]  /*6c10*/  LOP3.LUT R0, R41, 0xff, RZ, 0xc0, !PT ;  /* 0x000000ff29007812 */ /* 0x000fe200078ec0ff */
[----:B--2---:R-:W-:Y:S02]  /*6c20*/  FFMA.FTZ R2, R219, c[0x0][0x23c], -R19 ;  /* 0x00008f00db027a23 */ /* 0x004fe40000010813 */
[----:B------:R-:W-:Y:S01]  /*6c30*/  IMAD.MOV.U32 R187, RZ, RZ, R57 ;  /* 0x000000ffffbb7224 */ /* 0x000fe200078e0039 */
[----:B------:R-:W-:Y:S01]  /*6c40*/  PRMT R57, R0, 0x5410, R40 ;  /* 0x0000541000397816 */ /* 0x000fe20000000028 */
[----:B------:R1:W2:Y:S01]  /*6c50*/  MUFU.EX2 R90, R2 ;  /* 0x00000002005a7308 */ /* 0x0002a20000000800 */
[----:B------:R-:W-:Y:S01]  /*6c60*/  SHF.R.U32.HI R0, RZ, 0x8, R31 ;  /* 0x00000008ff007819 */ /* 0x000fe2000001161f */
[----:B------:R-:W-:Y:S02]  /*6c70*/  IMAD.MOV.U32 R170, RZ, RZ, R160 ;  /* 0x000000ffffaa7224 */ /* 0x000fe400078e00a0 */
[----:B------:R-:W-:Y:S01]  /*6c80*/  IMAD.MOV.U32 R160, RZ, RZ, R89 ;  /* 0x000000ffffa07224 */ /* 0x000fe200078e0059 */
[----:B------:R-:W-:Y:S01]  /*6c90*/  PRMT R36, R34, 0x5410, R0 ;  /* 0x0000541022247816 */ /* 0x000fe20000000000 */
[----:B------:R-:W-:Y:S01]  /*6ca0*/  IMAD.MOV.U32 R171, RZ, RZ, R98 ;  /* 0x000000ffffab7224 */ /* 0x000fe200078e0062 */
[----:B------:R-:W-:Y:S01]  /*6cb0*/  SHF.R.U32.HI R0, RZ, 0x8, R25 ;  /* 0x00000008ff007819 */ /* 0x000fe20000011619 */
[----:B------:R3:W-:Y:S01]  /*6cc0*/  MUFU.EX2 R98, R16 ;  /* 0x0000001000627308 */ /* 0x0007e20000000800 */
[----:B-1----:R-:W-:-:S07]  /*6cd0*/  FFMA.FTZ R2, R188, c[0x0][0x23c], -R19 ;  /* 0x00008f00bc027a23 */ /* 0x002fce0000010813 */
[----:B------:R1:W-:Y:S01]  /*6ce0*/  MUFU.EX2 R89, R2 ;  /* 0x0000000200597308 */ /* 0x0003e20000000800 */
[----:B------:R-:W-:Y:S01]  /*6cf0*/  IMAD.MOV.U32 R186, RZ, RZ, R60 ;  /* 0x000000ffffba7224 */ /* 0x000fe200078e003c */
[----:B------:R-:W-:Y:S02]  /*6d00*/  PRMT R60, R30, 0x5410, R0 ;  /* 0x000054101e3c7816 */ /* 0x000fe40000000000 */
[----:B---3--:R-:W-:Y:S01]  /*6d10*/  LOP3.LUT R16, R3, UR17, R6, 0x96, !PT ;  /* 0x0000001103107c12 */ /* 0x008fe2000f8e9606 */
[----:B------:R-:W-:Y:S01]  /*6d20*/  FFMA.FTZ R3, R176, c[0x0][0x23c], -R19 ;  /* 0x00008f00b0037a23 */ /* 0x000fe20000010813 */
[----:B------:R-:W-:Y:S01]  /*6d30*/  SHF.R.U32.HI R0, RZ, 0x8, R24 ;  /* 0x00000008ff007819 */ /* 0x000fe20000011618 */
[----:B------:R-:W-:Y:S01]  /*6d40*/  IMAD.MOV.U32 R169, RZ, RZ, R88 ;  /* 0x000000ffffa97224 */ /* 0x000fe200078e0058 */
[----:B-1----:R-:W-:-:S04]  /*6d50*/  LOP3.LUT R2, R33, 0xff, RZ, 0xc0, !PT ;  /* 0x000000ff21027812 */ /* 0x002fc800078ec0ff */
[----:B------:R-:W-:Y:S02]  /*6d60*/  PRMT R25, R2, 0x5410, R35 ;  /* 0x0000541002197816 */ /* 0x000fe40000000023 */
[----:B------:R-:W-:Y:S01]  /*6d70*/  LOP3.LUT R2, R27, 0xff, RZ, 0xc0, !PT ;  /* 0x000000ff1b027812 */ /* 0x000fe200078ec0ff */
[----:B------:R1:W-:Y:S01]  /*6d80*/  MUFU.EX2 R88, R3 ;  /* 0x0000000300587308 */ /* 0x0003e20000000800 */
[----:B------:R-:W-:Y:S02]  /*6d90*/  PRMT R8, R29, 0x5410, R0 ;  /* 0x000054101d087816 */ /* 0x000fe40000000000 */
[----:B------:R-:W-:Y:S01]  /*6da0*/  PRMT R58, R2, 0x5410, R32 ;  /* 0x00005410023a7816 */ /* 0x000fe20000000020 */
[--C-:B------:R-:W-:Y:S01]  /*6db0*/  FFMA.FTZ R2, R224, c[0x0][0x23c], -R18.reuse ;  /* 0x00008f00e0027a23 */ /* 0x100fe20000010812 */
[----:B------:R-:W-:Y:S02]  /*6dc0*/  LOP3.LUT R0, R10, 0xffff, RZ, 0xc0, !PT ;  /* 0x0000ffff0a007812 */ /* 0x000fe400078ec0ff */
[----:B------:R-:W-:Y:S01]  /*6dd0*/  LOP3.LUT R4, R26, 0xff, RZ, 0xc0, !PT ;  /* 0x000000ff1a047812 */ /* 0x000fe200078ec0ff */
[----:B------:R3:W-:Y:S01]  /*6de0*/  MUFU.EX2 R80, R2 ;  /* 0x0000000200507308 */ /* 0x0007e20000000800 */
[----:B------:R-:W-:Y:S01]  /*6df0*/  HMMA.16816.F32.BF16 R40, R12, R44, R76 ;  /* 0x0000002c0c28723c */ /* 0x000fe2000004184c */
[----:B------:R-:W4:Y:S01]  /*6e00*/  LDSM.16.MT88.4 R32, [R206+0x5400] ;  /* 0x00540000ce20783b */ /* 0x000f220000004200 */
[----:B-1----:R-:W-:-:S05]  /*6e10*/  FFMA.FTZ R3, R223, c[0x0][0x23c], -R18 ;  /* 0x00008f00df037a23 */ /* 0x002fca0000010812 */
[----:B------:R1:W1:Y:S01]  /*6e20*/  MUFU.EX2 R83, R3 ;  /* 0x0000000300537308 */ /* 0x0002620000000800 */
[----:B---3--:R-:W-:Y:S02]  /*6e30*/  SHF.R.U32.HI R2, RZ, 0x8, R0 ;  /* 0x00000008ff027819 */ /* 0x008fe40000011600 */
[----:B------:R-:W-:-:S04]  /*6e40*/  LOP3.LUT R0, R10, 0xff, RZ, 0xc0, !PT ;  /* 0x000000ff0a007812 */ /* 0x000fc800078ec0ff */
[----:B------:R-:W-:Y:S01]  /*6e50*/  PRMT R0, R0, 0x5410, R2 ;  /* 0x0000541000007816 */ /* 0x000fe20000000002 */
[----:B-1----:R-:W-:Y:S01]  /*6e60*/  FFMA.FTZ R3, R189, c[0x0][0x23c], -R18 ;  /* 0x00008f00bd037a23 */ /* 0x002fe20000010812 */
[----:B------:R-:W-:-:S03]  /*6e70*/  SHF.R.U32.HI R2, RZ, 0x10, R10 ;  /* 0x00000010ff027819 */ /* 0x000fc6000001160a */
[----:B------:R1:W-:Y:S01]  /*6e80*/  MUFU.EX2 R82, R3 ;  /* 0x0000000300527308 */ /* 0x0003e20000000800 */
[----:B------:R-:W-:Y:S02]  /*6e90*/  PRMT R7, R4, 0x5410, R28 ;  /* 0x0000541004077816 */ /* 0x000fe4000000001c */
[----:B------:R-:W-:Y:S01]  /*6ea0*/  SHF.R.U32.HI R5, RZ, 0x8, R9 ;  /* 0x00000008ff057819 */ /* 0x000fe20000011609 */
[----:B------:R-:W3:Y:S01]  /*6eb0*/  LDSM.16.MT88.4 R28, [R205+0x5400] ;  /* 0x00540000cd1c783b */ /* 0x000ee20000004200 */
[----:B------:R-:W-:Y:S02]  /*6ec0*/  SHF.R.U32.HI R6, RZ, 0x18, R10 ;  /* 0x00000018ff067819 */ /* 0x000fe4000001160a */
[----:B------:R-:W-:Y:S01]  /*6ed0*/  LOP3.LUT R4, R2, 0xff, RZ, 0xc0, !PT ;  /* 0x000000ff02047812 */ /* 0x000fe200078ec0ff */
[----:B------:R-:W-:Y:S02]  /*6ee0*/  IMAD.MOV.U32 R218, RZ, RZ, R56 ;  /* 0x000000ffffda7224 */ /* 0x000fe400078e0038 */
[----:B-1----:R-:W-:-:S04]  /*6ef0*/  FFMA.FTZ R3, R178, c[0x0][0x23c], -R18 ;  /* 0x00008f00b2037a23 */ /* 0x002fc80000010812 */
[----:B------:R1:W1:Y:S01]  /*6f00*/  MUFU.EX2 R77, R3 ;  /* 0x00000003004d7308 */ /* 0x0002620000000800 */
[--C-:B------:R-:W-:Y:S01]  /*6f10*/  HSET2.LE.AND R0, R0, R81.reuse, PT ;  /* 0x0000005100007233 */ /* 0x100fe20003803000 */
[----:B------:R-:W-:Y:S02]  /*6f20*/  PRMT R56, R11, 0x5410, R5 ;  /* 0x000054100b387816 */ /* 0x000fe40000000005 */
[----:B--2---:R-:W-:Y:S02]  /*6f30*/  F2FP.BF16.PACK_AB R2, R90, R91 ;  /* 0x0000005b5a02723e */ /* 0x004fe400000010ff */
[----:B------:R-:W-:Y:S02]  /*6f40*/  PRMT R5, R4, 0x5410, R6 ;  /* 0x0000541004057816 */ /* 0x000fe40000000006 */
[----:B------:R-:W-:Y:S01]  /*6f50*/  LOP3.LUT R4, R0, R2, RZ, 0xc0, !PT ;  /* 0x0000000200047212 */ /* 0x000fe200078ec0ff */
[----:B-1----:R-:W-:Y:S02]  /*6f60*/  FFMA.FTZ R3, R177, c[0x0][0x23c], -R17 ;  /* 0x00008f00b1037a23 */ /* 0x002fe40000010811 */
[----:B------:R-:W-:-:S02]  /*6f70*/  HSET2.LE.AND R0, R5, R81, PT ;  /* 0x0000005105007233 */ /* 0x000fc40003803000 */
[----:B------:R1:W-:Y:S01]  /*6f80*/  MUFU.EX2 R79, R3 ;  /* 0x00000003004f7308 */ /* 0x0003e20000000800 */
[----:B------:R-:W-:Y:S01]  /*6f90*/  F2FP.BF16.PACK_AB R2, R80, R83 ;  /* 0x000000535002723e */ /* 0x000fe200000010ff */
[--C-:B------:R-:W-:Y:S01]  /*6fa0*/  HSET2.LE.AND R7, R7, R81.reuse, PT ;  /* 0x0000005107077233 */ /* 0x100fe20003803000 */
[----:B------:R-:W-:Y:S02]  /*6fb0*/  F2FP.BF16.PACK_AB R6, R88, R89 ;  /* 0x000000595806723e */ /* 0x000fe400000010ff */
[----:B------:R-:W-:Y:S01]  /*6fc0*/  LOP3.LUT R5, R0, R2, RZ, 0xc0, !PT ;  /* 0x0000000200057212 */ /* 0x000fe200078ec0ff */
[--C-:B------:R-:W-:Y:S01]  /*6fd0*/  FFMA.FTZ R2, R182, c[0x0][0x23c], -R17.reuse ;  /* 0x00008f00b6027a23 */ /* 0x100fe20000010811 */
[----:B------:R-:W-:Y:S01]  /*6fe0*/  LOP3.LUT R0, R20, 0xffff, RZ, 0xc0, !PT ;  /* 0x0000ffff14007812 */ /* 0x000fe200078ec0ff */
[----:B-1----:R-:W-:Y:S01]  /*6ff0*/  HSET2.LE.AND R3, R8, R81, PT ;  /* 0x0000005108037233 */ /* 0x002fe20003803000 */
[----:B------:R-:W-:-:S04]  /*7000*/  FFMA.FTZ R8, R179, c[0x0][0x23c], -R17 ;  /* 0x00008f00b3087a23 */ /* 0x000fc80000010811 */
[----:B------:R1:W-:Y:S01]  /*7010*/  MUFU.EX2 R78, R8 ;  /* 0x00000008004e7308 */ /* 0x0003e20000000800 */
[----:B------:R-:W-:Y:S02]  /*7020*/  SHF.R.U32.HI R0, RZ, 0x8, R0 ;  /* 0x00000008ff007819 */ /* 0x000fe40000011600 */
[----:B------:R-:W-:Y:S02]  /*7030*/  LOP3.LUT R6, R3, R6, RZ, 0xc0, !PT ;  /* 0x0000000603067212 */ /* 0x000fe400078ec0ff */
[----:B------:R-:W-:-:S03]  /*7040*/  SHF.R.U32.HI R3, RZ, 0x10, R20 ;  /* 0x00000010ff037819 */ /* 0x000fc60000011614 */
[----:B------:R2:W-:Y:S01]  /*7050*/  MUFU.EX2 R76, R2 ;  /* 0x00000002004c7308 */ /* 0x0005e20000000800 */
[----:B-1----:R-:W-:-:S04]  /*7060*/  F2FP.BF16.PACK_AB R8, R77, R82 ;  /* 0x000000524d08723e */ /* 0x002fc800000010ff */
[----:B------:R-:W-:Y:S02]  /*7070*/  LOP3.LUT R7, R7, R8, RZ, 0xc0, !PT ;  /* 0x0000000807077212 */ /* 0x000fe400078ec0ff */
[----:B------:R-:W-:Y:S01]  /*7080*/  LOP3.LUT R8, R20, 0xff, RZ, 0xc0, !PT ;  /* 0x000000ff14087812 */ /* 0x000fe200078ec0ff */
[----:B--2---:R-:W-:Y:S01]  /*7090*/  FFMA.FTZ R2, R181, c[0x0][0x23c], -R17 ;  /* 0x00008f00b5027a23 */ /* 0x004fe20000010811 */
[----:B------:R-:W-:Y:S02]  /*70a0*/  HMMA.16816.F32.BF16 R44, R12, R46, R72 ;  /* 0x0000002e0c2c723c */ /* 0x000fe40000041848 */
[----:B------:R-:W-:Y:S01]  /*70b0*/  PRMT R8, R8, 0x5410, R0 ;  /* 0x0000541008087816 */ /* 0x000fe20000000000 */
[----:B------:R-:W-:Y:S01]  /*70c0*/  HSET2.LE.AND R0, R36, R81, PT ;  /* 0x0000005124007233 */ /* 0x000fe20003803000 */
[----:B------:R1:W-:Y:S01]  /*70d0*/  MUFU.EX2 R75, R2 ;  /* 0x00000002004b7308 */ /* 0x0003e20000000800 */
[----:B------:R-:W-:Y:S02]  /*70e0*/  SHF.R.U32.HI R9, RZ, 0x18, R20 ;  /* 0x00000018ff097819 */ /* 0x000fe40000011614 */
[----:B------:R-:W-:Y:S01]  /*70f0*/  LOP3.LUT R3, R3, 0xff, RZ, 0xc0, !PT ;  /* 0x000000ff03037812 */ /* 0x000fe200078ec0ff */
[----:B------:R-:W-:-:S03]  /*7100*/  FFMA.FTZ R11, R191, c[0x0][0x23c], -R19 ;  /* 0x00008f00bf0b7a23 */ /* 0x000fc60000010813 */
[----:B------:R-:W-:Y:S01]  /*7110*/  PRMT R9, R3, 0x5410, R9 ;  /* 0x0000541003097816 */ /* 0x000fe20000000009 */
[----:B------:R-:W-:Y:S01]  /*7120*/  FFMA.FTZ R3, R192, c[0x0][0x23c], -R19 ;  /* 0x00008f00c0037a23 */ /* 0x000fe20000010813 */
[----:B-1----:R-:W-:-:S04]  /*7130*/  F2FP.BF16.PACK_AB R2, R107, R112 ;  /* 0x000000706b02723e */ /* 0x002fc800000010ff */
[----:B------:R-:W-:Y:S01]  /*7140*/  LOP3.LUT R10, R0, R2, RZ, 0xc0, !PT ;  /* 0x00000002000a7212 */ /* 0x000fe200078ec0ff */
[----:B------:R-:W-:Y:S01]  /*7150*/  HSET2.LE.AND R0, R25, R81, PT ;  /* 0x0000005119007233 */ /* 0x000fe20003803000 */
[----:B------:R-:W-:Y:S01]  /*7160*/  F2FP.BF16.PACK_AB R2, R93, R95 ;  /* 0x0000005f5d02723e */ /* 0x000fe200000010ff */
[----:B------:R1:W-:Y:S01]  /*7170*/  MUFU.EX2 R74, R3 ;  /* 0x00000003004a7308 */ /* 0x0003e20000000800 */
[----:B------:R-:W-:Y:S02]  /*7180*/  IMAD.MOV.U32 R203, RZ, RZ, R200 ;  /* 0x000000ffffcb7224 */ /* 0x000fe400078e00c8 */
[----:B------:R-:W-:-:S05]  /*7190*/  IMAD.MOV.U32 R163, RZ, RZ, R198 ;  /* 0x000000ffffa37224 */ /* 0x000fca00078e00c6 */
[----:B------:R2:W2:Y:S01]  /*71a0*/  MUFU.EX2 R73, R11 ;  /* 0x0000000b00497308 */ /* 0x0004a20000000800 */
[----:B------:R-:W-:Y:S01]  /*71b0*/  IMAD.MOV.U32 R202, RZ, RZ, R151 ;  /* 0x000000ffffca7224 */ /* 0x000fe200078e0097 */
[--C-:B------:R-:W-:Y:S01]  /*71c0*/  HSET2.LE.AND R9, R9, R81.reuse, PT ;  /* 0x0000005109097233 */ /* 0x100fe20003803000 */
[----:B------:R-:W-:Y:S01]  /*71d0*/  IMAD.MOV.U32 R217, RZ, RZ, R150 ;  /* 0x000000ffffd97224 */ /* 0x000fe200078e0096 */
[----:B----4-:R-:W-:Y:S01]  /*71e0*/  HMMA.16816.F32.BF16 R156, R4, R32, R48 ;  /* 0x00000020049c723c */ /* 0x010fe20000041830 */
[----:B------:R-:W-:Y:S01]  /*71f0*/  IMAD.MOV.U32 R200, RZ, RZ, R149 ;  /* 0x000000ffffc87224 */ /* 0x000fe200078e0095 */
[----:B------:R-:W-:Y:S01]  /*7200*/  F2FP.BF16.PACK_AB R12, R96, R97 ;  /* 0x00000061600c723e */ /* 0x000fe200000010ff */
[----:B------:R-:W4:Y:S01]  /*7210*/  LDSM.16.MT88.4 R24, [R205+0x5800] ;  /* 0x00580000cd18783b */ /* 0x000f220000004200 */
[----:B-1----:R-:W-:Y:S01]  /*7220*/  HSET2.LE.AND R3, R8, R81, PT ;  /* 0x0000005108037233 */ /* 0x002fe20003803000 */
[----:B------:R-:W-:Y:S01]  /*7230*/  F2FP.BF16.PACK_AB R8, R113, R115 ;  /* 0x000000737108723e */ /* 0x000fe200000010ff */
[----:B------:R-:W-:-:S02]  /*7240*/  IMAD.MOV.U32 R198, RZ, RZ, R148 ;  /* 0x000000ffffc67224 */ /* 0x000fc400078e0094 */
[----:B------:R-:W-:Y:S01]  /*7250*/  IMAD.MOV.U32 R151, RZ, RZ, R141 ;  /* 0x000000ffff977224 */ /* 0x000fe200078e008d */
[----:B--2---:R-:W-:Y:S01]  /*7260*/  LOP3.LUT R11, R0, R2, RZ, 0xc0, !PT ;  /* 0x00000002000b7212 */ /* 0x004fe200078ec0ff */
[----:B------:R-:W-:Y:S01]  /*7270*/  FFMA.FTZ R2, R183, c[0x0][0x23c], -R19 ;  /* 0x00008f00b7027a23 */ /* 0x000fe20000010813 */
[C---:B---3--:R-:W-:Y:S01]  /*7280*/  HMMA.16816.F32.BF16 R152, R4.reuse, R30, R152 ;  /* 0x0000001e0498723c */ /* 0x048fe20000041898 */
[----:B------:R-:W-:Y:S01]  /*7290*/  IMAD.MOV.U32 R150, RZ, RZ, R143 ;  /* 0x000000ffff967224 */ /* 0x000fe200078e008f */
[----:B------:R-:W-:Y:S01]  /*72a0*/  LOP3.LUT R8, R3, R8, RZ, 0xc0, !PT ;  /* 0x0000000803087212 */ /* 0x000fe200078ec0ff */
[----:B------:R-:W-:Y:S01]  /*72b0*/  IMAD.MOV.U32 R149, RZ, RZ, R142 ;  /* 0x000000ffff957224 */ /* 0x000fe200078e008e */
[----:B------:R-:W-:Y:S01]  /*72c0*/  LOP3.LUT R0, R23, 0xffff, RZ, 0xc0, !PT ;  /* 0x0000ffff17007812 */ /* 0x000fe200078ec0ff */
[----:B------:R-:W-:Y:S01]  /*72d0*/  IMAD.MOV.U32 R148, RZ, RZ, R140 ;  /* 0x000000ffff947224 */ /* 0x000fe200078e008c */
[----:B------:R1:W-:Y:S01]  /*72e0*/  MUFU.EX2 R72, R2 ;  /* 0x0000000200487308 */ /* 0x0003e20000000800 */
[----:B------:R-:W-:Y:S01]  /*72f0*/  FFMA.FTZ R3, R190, c[0x0][0x23c], -R19 ;  /* 0x00008f00be037a23 */ /* 0x000fe20000010813 */
[----:B------:R-:W-:Y:S01]  /*7300*/  HMMA.16816.F32.BF16 R140, R4, R28, R68 ;  /* 0x0000001c048c723c */ /* 0x000fe20000041844 */
[----:B------:R-:W-:-:S02]  /*7310*/  LOP3.LUT R9, R9, R12, RZ, 0xc0, !PT ;  /* 0x0000000c09097212 */ /* 0x000fc400078ec0ff */
[----:B------:R-:W-:-:S05]  /*7320*/  SHF.R.U32.HI R12, RZ, 0x18, R23 ;  /* 0x00000018ff0c7819 */ /* 0x000fca0000011617 */
[----:B------:R-:W-:Y:S01]  /*7330*/  HMMA.16816.F32.BF16 R48, R4, R34, R84 ;  /* 0x000000220430723c */ /* 0x000fe20000041854 */
[----:B------:R2:W-:Y:S01]  /*7340*/  MUFU.EX2 R71, R3 ;  /* 0x0000000300477308 */ /* 0x0005e20000000800 */
[----:B-1----:R-:W-:-:S05]  /*7350*/  SHF.R.U32.HI R2, RZ, 0x10, R23 ;  /* 0x00000010ff027819 */ /* 0x002fca0000011617 */
[----:B------:R-:W-:Y:S02]  /*7360*/  LOP3.LUT R5, R37, 0xff, RZ, 0xc0, !PT ;  /* 0x000000ff25057812 */ /* 0x000fe400078ec0ff */
[C---:B------:R-:W-:Y:S02]  /*7370*/  LOP3.LUT R4, R22.reuse, 0xffff, RZ, 0xc0, !PT ;  /* 0x0000ffff16047812 */ /* 0x040fe400078ec0ff */
[----:B------:R-:W-:Y:S02]  /*7380*/  SHF.R.U32.HI R6, RZ, 0x8, R0 ;  /* 0x00000008ff067819 */ /* 0x000fe40000011600 */
[----:B------:R-:W-:Y:S02]  /*7390*/  LOP3.LUT R7, R22, 0xff, RZ, 0xc0, !PT ;  /* 0x000000ff16077812 */ /* 0x000fe400078ec0ff */
[----:B------:R-:W-:Y:S01]  /*73a0*/  LOP3.LUT R2, R2, 0xff, RZ, 0xc0, !PT ;  /* 0x000000ff02027812 */ /* 0x000fe200078ec0ff */
[----:B--2---:R-:W-:Y:S01]  /*73b0*/  FFMA.FTZ R3, R227, c[0x0][0x23c], -R18 ;  /* 0x00008f00e3037a23 */ /* 0x004fe20000010812 */
[----:B------:R-:W-:-:S02]  /*73c0*/  SHF.R.U32.HI R0, RZ, 0x8, R4 ;  /* 0x00000008ff007819 */ /* 0x000fc40000011604 */
[----:B------:R-:W-:Y:S02]  /*73d0*/  PRMT R39, R5, 0x5410, R38 ;  /* 0x0000541005277816 */ /* 0x000fe40000000026 */
[----:B------:R-:W-:Y:S02]  /*73e0*/  SHF.R.U32.HI R5, RZ, 0x8, R52 ;  /* 0x00000008ff057819 */ /* 0x000fe40000011634 */
[----:B------:R-:W-:Y:S01]  /*73f0*/  LOP3.LUT R4, R53, 0xff, RZ, 0xc0, !PT ;  /* 0x000000ff35047812 */ /* 0x000fe200078ec0ff */
[----:B------:R1:W-:Y:S01]  /*7400*/  MUFU.EX2 R70, R3 ;  /* 0x0000000300467308 */ /* 0x0003e20000000800 */
[----:B------:R-:W-:Y:S02]  /*7410*/  LOP3.LUT R13, R23, 0xff, RZ, 0xc0, !PT ;  /* 0x000000ff170d7812 */ /* 0x000fe400078ec0ff */
[----:B------:R-:W-:Y:S01]  /*7420*/  PRMT R15, R2, 0x5410, R12 ;  /* 0x00005410020f7816 */ /* 0x000fe2000000000c */
[----:B------:R-:W-:Y:S01]  /*7430*/  FFMA.FTZ R2, R226, c[0x0][0x23c], -R18 ;  /* 0x00008f00e2027a23 */ /* 0x000fe20000010812 */
[----:B------:R-:W-:Y:S01]  /*7440*/  PRMT R37, R7, 0x5410, R0 ;  /* 0x0000541007257816 */ /* 0x000fe20000000000 */
[----:B------:R-:W-:Y:S01]  /*7450*/  HMMA.16816.F32.BF16 R144, R8, R28, R144 ;  /* 0x0000001c0890723c */ /* 0x000fe20000041890 */
[----:B------:R-:W-:-:S02]  /*7460*/  LOP3.LUT R0, R16, 0xffff, RZ, 0xc0, !PT ;  /* 0x0000ffff10007812 */ /* 0x000fc400078ec0ff */
[----:B------:R-:W-:Y:S02]  /*7470*/  PRMT R12, R55, 0x5410, R5 ;  /* 0x00005410370c7816 */ /* 0x000fe40000000005 */
[----:B------:R-:W-:-:S03]  /*7480*/  PRMT R14, R4, 0x5410, R54 ;  /* 0x00005410040e7816 */ /* 0x000fc60000000036 */
[----:B------:R-:W-:Y:S01]  /*7490*/  HMMA.16816.F32.BF16 R52, R8, R30, R64 ;  /* 0x0000001e0834723c */ /* 0x000fe20000041840 */
[----:B------:R-:W2:Y:S01]  /*74a0*/  LDSM.16.MT88.4 R28, [R206+0x5800] ;  /* 0x00580000ce1c783b */ /* 0x000ea20000004200 */
[----:B-1----:R-:W-:Y:S01]  /*74b0*/  SHF.R.U32.HI R3, RZ, 0x10, R16 ;  /* 0x00000010ff037819 */ /* 0x002fe20000011610 */
[----:B------:R1:W3:Y:S01]  /*74c0*/  MUFU.EX2 R69, R2 ;  /* 0x0000000200457308 */ /* 0x0002e20000000800 */
[----:B------:R-:W-:Y:S02]  /*74d0*/  PRMT R23, R13, 0x5410, R6 ;  /* 0x000054100d177816 */ /* 0x000fe40000000006 */
[----:B------:R-:W-:Y:S02]  /*74e0*/  LOP3.LUT R6, R16, 0xff, RZ, 0xc0, !PT ;  /* 0x000000ff10067812 */ /* 0x000fe400078ec0ff */
[----:B------:R-:W-:Y:S02]  /*74f0*/  SHF.R.U32.HI R0, RZ, 0x8, R0 ;  /* 0x00000008ff007819 */ /* 0x000fe40000011600 */
[----:B------:R-:W-:-:S02]  /*7500*/  SHF.R.U32.HI R7, RZ, 0x18, R16 ;  /* 0x00000018ff077819 */ /* 0x000fc40000011610 */
[----:B------:R-:W-:Y:S02]  /*7510*/  PRMT R0, R6, 0x5410, R0 ;  /* 0x0000541006007816 */ /* 0x000fe40000000000 */
[----:B-1----:R-:W-:Y:S01]  /*7520*/  LOP3.LUT R2, R3, 0xff, RZ, 0xc0, !PT ;  /* 0x000000ff03027812 */ /* 0x002fe200078ec0ff */
[----:B------:R-:W-:Y:S02]  /*7530*/  FFMA.FTZ R3, R193, c[0x0][0x23c], -R18 ;  /* 0x00008f00c1037a23 */ /* 0x000fe40000010812 */
[----:B------:R-:W-:Y:S02]  /*7540*/  HSET2.LE.AND R0, R0, R81, PT ;  /* 0x0000005100007233 */ /* 0x000fe40003803000 */
[----:B------:R1:W-:Y:S01]  /*7550*/  MUFU.EX2 R68, R3 ;  /* 0x0000000300447308 */ /* 0x0003e20000000800 */
[----:B------:R-:W-:Y:S02]  /*7560*/  PRMT R5, R2, 0x5410, R7 ;  /* 0x0000541002057816 */ /* 0x000fe40000000007 */
[----:B------:R-:W-:-:S04]  /*7570*/  F2FP.BF16.PACK_AB R2, R73, R74 ;  /* 0x0000004a4902723e */ /* 0x000fc800000010ff */
[----:B------:R-:W-:Y:S01]  /*7580*/  LOP3.LUT R4, R0, R2, RZ, 0xc0, !PT ;  /* 0x0000000200047212 */ /* 0x000fe200078ec0ff */
[----:B------:R-:W-:Y:S01]  /*7590*/  HSET2.LE.AND R0, R5, R81, PT ;  /* 0x0000005105007233 */ /* 0x000fe20003803000 */
[----:B-1----:R-:W-:-:S04]  /*75a0*/  FFMA.FTZ R3, R225, c[0x0][0x23c], -R18 ;  /* 0x00008f00e1037a23 */ /* 0x002fc80000010812 */
[----:B------:R1:W1:Y:S01]  /*75b0*/  MUFU.EX2 R65, R3 ;  /* 0x0000000300417308 */ /* 0x0002620000000800 */
[----:B---3--:R-:W-:Y:S01]  /*75c0*/  F2FP.BF16.PACK_AB R2, R69, R70 ;  /* 0x000000464502723e */ /* 0x008fe200000010ff */
[----:B------:R-:W-:Y:S01]  /*75d0*/  FFMA.FTZ R7, R195, c[0x0][0x23c], -R17 ;  /* 0x00008f00c3077a23 */ /* 0x000fe20000010811 */
[----:B------:R-:W-:Y:S02]  /*75e0*/  F2FP.BF16.PACK_AB R6, R71, R72 ;  /* 0x000000484706723e */ /* 0x000fe400000010ff */
[----:B------:R-:W-:Y:S01]  /*75f0*/  LOP3.LUT R5, R0, R2, RZ, 0xc0, !PT ;  /* 0x0000000200057212 */ /* 0x000fe200078ec0ff */
[----:B------:R-:W-:Y:S01]  /*7600*/  IMAD.MOV.U32 R162, RZ, RZ, R235 ;  /* 0x000000ffffa27224 */ /* 0x000fe200078e00eb */
[----:B------:R-:W-:Y:S01]  /*7610*/  SHF.R.U32.HI R0, RZ, 0x10, R22 ;  /* 0x00000010ff007819 */ /* 0x000fe20000011616 */
[----:B------:R-:W-:Y:S01]  /*7620*/  HMMA.16816.F32.BF16 R40, R8, R32, R40 ;  /* 0x000000200828723c */ /* 0x000fe20000041828 */
[----:B------:R3:W-:Y:S01]  /*7630*/  MUFU.EX2 R64, R7 ;  /* 0x0000000700407308 */ /* 0x0007e20000000800 */
[----:B-1----:R-:W-:-:S06]  /*7640*/  HSET2.LE.AND R3, R12, R81, PT ;  /* 0x000000510c037233 */ /* 0x002fcc0003803000 */
[----:B------:R-:W-:Y:S01]  /*7650*/  HMMA.16816.F32.BF16 R44, R8, R34, R44 ;  /* 0x00000022082c723c */ /* 0x000fe2000004182c */
[----:B------:R-:W-:Y:S01]  /*7660*/  FADD.FTZ R36, R186, R162 ;  /* 0x000000a2ba247221 */ /* 0x000fe20000010000 */
[----:B------:R-:W-:Y:S02]  /*7670*/  LOP3.LUT R6, R3, R6, RZ, 0xc0, !PT ;  /* 0x0000000603067212 */ /* 0x000fe400078ec0ff */
[----:B------:R-:W-:-:S03]  /*7680*/  LOP3.LUT R3, R21, 0xffff, RZ, 0xc0, !PT ;  /* 0x0000ffff15037812 */ /* 0x000fc600078ec0ff */
[----:B------:R-:W-:Y:S01]  /*7690*/  FFMA.FTZ R8, R233, c[0x0][0x23c], -R19 ;  /* 0x00008f00e9087a23 */ /* 0x000fe20000010813 */
[----:B------:R-:W-:Y:S01]  /*76a0*/  LOP3.LUT R9, R0, 0xff, RZ, 0xc0, !PT ;  /* 0x000000ff00097812 */ /* 0x000fe200078ec0ff */
[----:B------:R-:W-:Y:S01]  /*76b0*/  HSET2.LE.AND R0, R14, R81, PT ;  /* 0x000000510e007233 */ /* 0x000fe20003803000 */
[----:B---3--:R-:W-:Y:S01]  /*76c0*/  SHF.R.U32.HI R7, RZ, 0x10, R21 ;  /* 0x00000010ff077819 */ /* 0x008fe20000011615 */
[----:B------:R-:W-:Y:S01]  /*76d0*/  IMAD.MOV.U32 R186, RZ, RZ, R187 ;  /* 0x000000ffffba7224 */ /* 0x000fe200078e00bb */
[----:B------:R-:W-:Y:S01]  /*76e0*/  F2FP.BF16.PACK_AB R2, R65, R68 ;  /* 0x000000444102723e */ /* 0x000fe200000010ff */
[----:B------:R-:W-:Y:S01]  /*76f0*/  IMAD.MOV.U32 R162, RZ, RZ, R218 ;  /* 0x000000ffffa27224 */ /* 0x000fe200078e00da */
[----:B------:R1:W-:Y:S01]  /*7700*/  MUFU.EX2 R63, R8 ;  /* 0x00000008003f7308 */ /* 0x0003e20000000800 */
[----:B------:R-:W-:Y:S02]  /*7710*/  IMAD.MOV.U32 R161, RZ, RZ, R167 ;  /* 0x000000ffffa17224 */ /* 0x000fe400078e00a7 */
[----:B------:R-:W-:-:S02]  /*7720*/  IMAD.MOV.U32 R187, RZ, RZ, R108 ;  /* 0x000000ffffbb7224 */ /* 0x000fc400078e006c */
[----:B------:R-:W-:Y:S02]  /*7730*/  IMAD.MOV.U32 R218, RZ, RZ, R199 ;  /* 0x000000ffffda7224 */ /* 0x000fe400078e00c7 */
[----:B------:R-:W-:Y:S02]  /*7740*/  IMAD.MOV.U32 R167, RZ, RZ, R61 ;  /* 0x000000ffffa77224 */ /* 0x000fe400078e003d */
[----:B------:R-:W-:Y:S02]  /*7750*/  IMAD.MOV.U32 R108, RZ, RZ, R213 ;  /* 0x000000ffff6c7224 */ /* 0x000fe400078e00d5 */
[----:B------:R-:W-:Y:S01]  /*7760*/  FADD.FTZ R38, R186, R162 ;  /* 0x000000a2ba267221 */ /* 0x000fe20000010000 */
[----:B------:R-:W-:Y:S01]  /*7770*/  SHF.R.U32.HI R12, RZ, 0x18, R22 ;  /* 0x00000018ff0c7819 */ /* 0x000fe20000011616 */
[----:B------:R-:W-:Y:S01]  /*7780*/  IMAD.MOV.U32 R186, RZ, RZ, R187 ;  /* 0x000000ffffba7224 */ /* 0x000fe200078e00bb */
[----:B-1----:R-:W-:Y:S02]  /*7790*/  SHF.R.U32.HI R8, RZ, 0x8, R3 ;  /* 0x00000008ff087819 */ /* 0x002fe40000011603 */
[----:B------:R-:W-:Y:S01]  /*77a0*/  LOP3.LUT R3, R7, 0xff, RZ, 0xc0, !PT ;  /* 0x000000ff07037812 */ /* 0x000fe200078ec0ff */
[----:B------:R-:W-:Y:S01]  /*77b0*/  IMAD.MOV.U32 R162, RZ, RZ, R218 ;  /* 0x000000ffffa27224 */ /* 0x000fe200078e00da */
[----:B------:R-:W-:Y:S01]  /*77c0*/  LOP3.LUT R7, R0, R2, RZ, 0xc0, !PT ;  /* 0x0000000200077212 */ /* 0x000fe200078ec0ff */
[----:B------:R-:W-:-:S02]  /*77d0*/  IMAD.MOV.U32 R187, RZ, RZ, R108 ;  /* 0x000000ffffbb7224 */ /* 0x000fc400078e006c */
[----:B------:R-:W-:Y:S02]  /*77e0*/  IMAD.MOV.U32 R218, RZ, RZ, R167 ;  /* 0x000000ffffda7224 */ /* 0x000fe400078e00a7 */
[----:B------:R-:W-:Y:S01]  /*77f0*/  IMAD.MOV.U32 R108, RZ, RZ, R211 ;  /* 0x000000ffff6c7224 */ /* 0x000fe200078e00d3 */
[----:B------:R-:W-:Y:S01]  /*7800*/  LOP3.LUT R11, R21, 0xff, RZ, 0xc0, !PT ;  /* 0x000000ff150b7812 */ /* 0x000fe200078ec0ff */
[----:B------:R-:W-:Y:S01]  /*7810*/  FFMA.FTZ R16, R234, c[0x0][0x23c], -R18 ;  /* 0x00008f00ea107a23 */ /* 0x000fe20000010812 */
[----:B------:R-:W-:Y:S01]  /*7820*/  SHF.R.U32.HI R10, RZ, 0x18, R21 ;  /* 0x00000018ff0a7819 */ /* 0x000fe20000011615 */
[----:B------:R-:W-:Y:S01]  /*7830*/  IMAD.MOV.U32 R220, RZ, RZ, R187 ;  /* 0x000000ffffdc7224 */ /* 0x000fe200078e00bb */
[----:B------:R-:W-:Y:S01]  /*7840*/  PRMT R21, R9, 0x5410, R12 ;  /* 0x0000541009157816 */ /* 0x000fe2000000000c */
[----:B------:R-:W-:Y:S01]  /*7850*/  IMAD.MOV.U32 R219, RZ, RZ, R218 ;  /* 0x000000ffffdb7224 */ /* 0x000fe200078e00da */
[C---:B----4-:R-:W-:Y:S01]  /*7860*/  HMMA.16816.F32.BF16 R140, R4.reuse, R24, R140 ;  /* 0x00000018048c723c */ /* 0x050fe2000004188c */
[--C-:B------:R-:W-:Y:S01]  /*7870*/  HSET2.LE.AND R12, R15, R81.reuse, PT ;  /* 0x000000510f0c7233 */ /* 0x100fe20003803000 */
[----:B------:R-:W-:Y:S01]  /*7880*/  IMAD.MOV.U32 R180, RZ, RZ, R108 ;  /* 0x000000ffffb47224 */ /* 0x000fe200078e006c */
[----:B------:R-:W-:Y:S01]  /*7890*/  HSET2.LE.AND R15, R39, R81, PT ;  /* 0x00000051270f7233 */ /* 0x000fe20003803000 */
[----:B------:R-:W-:Y:S01]  /*78a0*/  IMAD.MOV.U32 R185, RZ, RZ, R109 ;  /* 0x000000ffffb97224 */ /* 0x000fe200078e006d */
[----:B------:R1:W-:Y:S03]  /*78b0*/  MUFU.EX2 R39, R16 ;  /* 0x0000001000277308 */ /* 0x0003e60000000800 */
[----:B------:R-:W-:Y:S01]  /*78c0*/  HMMA.16816.F32.BF16 R152, R4, R26, R152 ;  /* 0x0000001a0498723c */ /* 0x000fe20000041898 */
[----:B------:R-:W-:-:S02]  /*78d0*/  IMAD.MOV.U32 R187, RZ, RZ, R103 ;  /* 0x000000ffffbb7224 */ /* 0x000fc400078e0067 */
[----:B------:R-:W-:-:S05]  /*78e0*/  IMAD.MOV.U32 R218, RZ, RZ, R111 ;  /* 0x000000ffffda7224 */ /* 0x000fca00078e006f */
[----:B--2---:R-:W-:Y:S01]  /*78f0*/  HMMA.16816.F32.BF16 R156, R4, R28, R156 ;  /* 0x0000001c049c723c */ /* 0x004fe2000004189c */
[----:B------:R-:W-:Y:S02]  /*7900*/  IMAD.MOV.U32 R111, RZ, RZ, R171 ;  /* 0x000000ffff6f7224 */ /* 0x000fe400078e00ab */
[----:B-1----:R-:W-:-:S05]  /*7910*/  FADD.FTZ R16, R220, R219 ;  /* 0x000000dbdc107221 */ /* 0x002fca0000010000 */
[----:B------:R-:W-:Y:S01]  /*7920*/  HMMA.16816.F32.BF16 R32, R4, R30, R48 ;  /* 0x0000001e0420723c */ /* 0x000fe20000041830 */
[----:B------:R-:W-:Y:S02]  /*7930*/  IMAD.MOV.U32 R220, RZ, RZ, R180 ;  /* 0x000000ffffdc7224 */ /* 0x000fe400078e00b4 */
[----:B------:R-:W-:-:S04]  /*7940*/  IMAD.MOV.U32 R180, RZ, RZ, R185 ;  /* 0x000000ffffb47224 */ /* 0x000fc800078e00b9 */
[----:B------:R-:W-:Y:S02]  /*7950*/  FADD.FTZ R4, R186, R162 ;  /* 0x000000a2ba047221 */ /* 0x000fe40000010000 */
[----:B------:R-:W-:Y:S02]  /*7960*/  IMAD.MOV.U32 R162, RZ, RZ, R110 ;  /* 0x000000ffffa27224 */ /* 0x000fe400078e006e */
[----:B------:R-:W-:Y:S02]  /*7970*/  IMAD.MOV.U32 R186, RZ, RZ, R170 ;  /* 0x000000ffffba7224 */ /* 0x000fe400078e00aa */
[----:B------:R-:W-:Y:S02]  /*7980*/  IMAD.MOV.U32 R170, RZ, RZ, R217 ;  /* 0x000000ffffaa7224 */ /* 0x000fe400078e00d9 */
[----:B------:R-:W-:Y:S02]  /*7990*/  IMAD.MOV.U32 R185, RZ, RZ, R162 ;  /* 0x000000ffffb97224 */ /* 0x000fe400078e00a2 */
[----:B------:R-:W-:-:S02]  /*79a0*/  IMAD.MOV.U32 R103, RZ, RZ, R184 ;  /* 0x000000ffff677224 */ /* 0x000fc400078e00b8 */
[----:B------:R-:W-:Y:S02]  /*79b0*/  IMAD.MOV.U32 R171, RZ, RZ, R161 ;  /* 0x000000ffffab7224 */ /* 0x000fe400078e00a1 */
[----:B------:R-:W-:Y:S02]  /*79c0*/  IMAD.MOV.U32 R162, RZ, RZ, R186 ;  /* 0x000000ffffa27224 */ /* 0x000fe400078e00ba */
[----:B------:R-:W-:Y:S02]  /*79d0*/  IMAD.MOV.U32 R110, RZ, RZ, R203 ;  /* 0x000000ffff6e7224 */ /* 0x000fe400078e00cb */
[----:B------:R-:W-:Y:S02]  /*79e0*/  IMAD.MOV.U32 R184, RZ, RZ, R169 ;  /* 0x000000ffffb87224 */ /* 0x000fe400078e00a9 */
[----:B------:R-:W-:Y:S02]  /*79f0*/  IMAD.MOV.U32 R186, RZ, RZ, R187 ;  /* 0x000000ffffba7224 */ /* 0x000fe400078e00bb */
[----:B------:R-:W-:-:S02]  /*7a00*/  IMAD.MOV.U32 R109, RZ, RZ, R163 ;  /* 0x000000ffff6d7224 */ /* 0x000fc400078e00a3 */
[----:B------:R-:W-:Y:S02]  /*7a10*/  IMAD.MOV.U32 R203, RZ, RZ, R160 ;  /* 0x000000ffffcb7224 */ /* 0x000fe400078e00a0 */
[----:B------:R-:W-:Y:S02]  /*7a20*/  IMAD.MOV.U32 R187, RZ, RZ, R218 ;  /* 0x000000ffffbb7224 */ /* 0x000fe400078e00da */
[----:B------:R-:W-:Y:S02]  /*7a30*/  FADD.FTZ R6, R220, R36 ;  /* 0x00000024dc067221 */ /* 0x000fe40000010000 */
        /* <DEDUP_REMOVED lines=25> */
[----:B------:R-:W-:Y:S01]  /*7bd0*/  IMAD.MOV.U32 R167, RZ, RZ, R212 ;  /* 0x000000ffffa77224 */ /* 0x000fe200078e00d4 */
[----:B------:R1:W5:Y:S01]  /*7be0*/  LDL.LU R214, [R1+0x68] ;  /* 0x0000680001d67983 */ /* 0x0003620000300800 */
[----:B------:R-:W-:-:S02]  /*7bf0*/  IMAD.MOV.U32 R171, RZ, RZ, R184 ;  /* 0x000000ffffab7224 */ /* 0x000fc400078e00b8 */
[----:B------:R-:W-:Y:S01]  /*7c00*/  IMAD.MOV.U32 R200, RZ, RZ, R210 ;  /* 0x000000ffffc87224 */ /* 0x000fe200078e00d2 */
[----:B------:R1:W5:Y:S01]  /*7c10*/  LDL.LU R213, [R1+0x64] ;  /* 0x0000640001d57983 */ /* 0x0003620000300800 */
[----:B------:R-:W-:Y:S02]  /*7c20*/  IMAD.MOV.U32 R161, RZ, RZ, R169 ;  /* 0x000000ffffa17224 */ /* 0x000fe400078e00a9 */
[----:B------:R-:W-:Y:S01]  /*7c30*/  IMAD.MOV.U32 R184, RZ, RZ, R203 ;  /* 0x000000ffffb87224 */ /* 0x000fe200078e00cb */
[----:B------:R1:W5:Y:S01]  /*7c40*/  LDL.LU R212, [R1+0x60] ;  /* 0x0000600001d47983 */ /* 0x0003620000300800 */
        /* <DEDUP_REMOVED lines=10> */
[----:B------:R-:W-:Y:S02]  /*7cf0*/  IMAD.MOV.U32 R201, RZ, RZ, R200 ;  /* 0x000000ffffc97224 */ /* 0x000fe400078e00c8 */
[----:B------:R-:W-:-:S02]  /*7d00*/  FFMA.FTZ R13, R194, c[0x0][0x23c], -R17 ;  /* 0x00008f00c20d7a23 */ /* 0x000fc40000010811 */
[----:B------:R-:W-:Y:S01]  /*7d10*/  FFMA.FTZ R0, R230, c[0x0][0x23c], -R19 ;  /* 0x00008f00e6007a23 */ /* 0x000fe20000010813 */
[----:B------:R-:W-:Y:S01]  /*7d20*/  PRMT R20, R11, 0x5410, R8 ;  /* 0x000054100b147816 */ /* 0x000fe20000000008 */
[----:B------:R-:W-:Y:S02]  /*7d30*/  IMAD.MOV.U32 R217, RZ, RZ, R161 ;  /* 0x000000ffffd97224 */ /* 0x000fe400078e00a1 */
[----:B------:R-:W-:Y:S02]  /*7d40*/  FFMA.FTZ R2, R229, c[0x0][0x23c], -R19 ;  /* 0x00008f00e5027a23 */ /* 0x000fe40000010813 */
[----:B------:R-:W-:Y:S01]  /*7d50*/  FFMA.FTZ R14, R236, c[0x0][0x23c], -R18 ;  /* 0x00008f00ec0e7a23 */ /* 0x000fe20000010812 */
[----:B------:R-:W-:Y:S01]  /*7d60*/  F2FP.BF16.PACK_AB R9, R105, R106 ;  /* 0x0000006a6909723e */ /* 0x000fe200000010ff */
[----:B------:R-:W-:Y:S01]  /*7d70*/  IMAD.MOV.U32 R200, RZ, RZ, R198 ;  /* 0x000000ffffc87224 */ /* 0x000fe200078e00c6 */
[----:B------:R-:W2:Y:S01]  /*7d80*/  LDSM.16.MT88.4 R148, [R205+0x5c00] ;  /* 0x005c0000cd94783b */ /* 0x000ea20000004200 */
[----:B------:R-:W-:-:S02]  /*7d90*/  IMAD.MOV.U32 R161, RZ, RZ, R169 ;  /* 0x000000ffffa17224 */ /* 0x000fc400078e00a9 */
[----:B------:R-:W-:Y:S02]  /*7da0*/  IMAD.MOV.U32 R198, RZ, RZ, R199 ;  /* 0x000000ffffc67224 */ /* 0x000fe400078e00c7 */
[----:B------:R-:W-:Y:S02]  /*7db0*/  IMAD.MOV.U32 R169, RZ, RZ, R160 ;  /* 0x000000ffffa97224 */ /* 0x000fe400078e00a0 */
[----:B------:R-:W-:Y:S02]  /*7dc0*/  IMAD.MOV.U32 R199, RZ, RZ, R208 ;  /* 0x000000ffffc77224 */ /* 0x000fe400078e00d0 */
[----:B------:R-:W-:Y:S01]  /*7dd0*/  IMAD.MOV.U32 R160, RZ, RZ, R168 ;  /* 0x000000ffffa07224 */ /* 0x000fe200078e00a8 */
[----:B------:R1:W5:Y:S01]  /*7de0*/  LDL.LU R208, [R1+0x50] ;  /* 0x0000500001d07983 */ /* 0x0003620000300800 */
[----:B------:R-:W-:Y:S02]  /*7df0*/  IMAD.MOV.U32 R168, RZ, RZ, R201 ;  /* 0x000000ffffa87224 */ /* 0x000fe400078e00c9 */
[----:B------:R-:W-:-:S02]  /*7e00*/  IMAD.MOV.U32 R201, RZ, RZ, R200 ;  /* 0x000000ffffc97224 */ /* 0x000fc400078e00c8 */
[----:B------:R-:W-:Y:S02]  /*7e10*/  IMAD.MOV.U32 R200, RZ, RZ, R198 ;  /* 0x000000ffffc87224 */ /* 0x000fe400078e00c6 */
[----:B------:R-:W-:Y:S02]  /*7e20*/  IMAD.MOV.U32 R198, RZ, RZ, R199 ;  /* 0x000000ffffc67224 */ /* 0x000fe400078e00c7 */
[----:B------:R-:W-:Y:S02]  /*7e30*/  IMAD.MOV.U32 R199, RZ, RZ, R167 ;  /* 0x000000ffffc77224 */ /* 0x000fe400078e00a7 */
[----:B------:R-:W-:Y:S02]  /*7e40*/  IMAD.MOV.U32 R167, RZ, RZ, R207 ;  /* 0x000000ffffa77224 */ /* 0x000fe400078e00cf */
[----:B------:R1:W5:Y:S01]  /*7e50*/  LDL.LU R207, [R1+0x4c] ;  /* 0x00004c0001cf7983 */ /* 0x0003620000300800 */
[----:B------:R-:W-:-:S03]  /*7e60*/  FADD.FTZ R4, R204, R4 ;  /* 0x00000004cc047221 */ /* 0x000fc60000010000 */
[----:B------:R1:W5:Y:S01]  /*7e70*/  LDL.LU R204, [R1+0x48] ;  /* 0x0000480001cc7983 */ /* 0x0003620000300800 */
[----:B------:R-:W3:Y:S01]  /*7e80*/  MUFU.EX2 R235, R13 ;  /* 0x0000000d00eb7308 */ /* 0x000ee20000000800 */
[----:B------:R-:W-:Y:S01]  /*7e90*/  PRMT R17, R3, 0x5410, R10 ;  /* 0x0000541003117816 */ /* 0x000fe2000000000a */
[----:B------:R-:W-:Y:S01]  /*7ea0*/  HSET2.LE.AND R3, R57, R81, PT ;  /* 0x0000005139037233 */ /* 0x000fe20003803000 */
[----:B------:R-:W-:-:S05]  /*7eb0*/  F2FP.BF16.PACK_AB R11, R78, R79 ;  /* 0x0000004f4e0b723e */ /* 0x000fca00000010ff */
[----:B------:R4:W1:Y:S01]  /*7ec0*/  MUFU.EX2 R62, R0 ;  /* 0x00000000003e7308 */ /* 0x0008620000000800 */
[--C-:B------:R-:W-:Y:S01]  /*7ed0*/  HSET2.LE.AND R8, R23, R81.reuse, PT ;  /* 0x0000005117087233 */ /* 0x100fe20003803000 */
[----:B------:R-:W-:Y:S01]  /*7ee0*/  LOP3.LUT R11, R3, R11, RZ, 0xc0, !PT ;  /* 0x0000000b030b7212 */ /* 0x000fe200078ec0ff */
[----:B------:R-:W-:Y:S01]  /*7ef0*/  HSET2.LE.AND R3, R37, R81, PT ;  /* 0x0000005125037233 */ /* 0x000fe20003803000 */
[----:B------:R-:W-:-:S04]  /*7f00*/  FADD.FTZ R5, R220, R38 ;  /* 0x00000026dc057221 */ /* 0x000fc80000010000 */
[----:B------:R1:W-:Y:S01]  /*7f10*/  MUFU.EX2 R234, R2 ;  /* 0x0000000200ea7308 */ /* 0x0003e20000000800 */
[----:B----4-:R-:W-:Y:S02]  /*7f20*/  FFMA.FTZ R0, R228, c[0x0][0x23c], -R19 ;  /* 0x00008f00e4007a23 */ /* 0x010fe40000010813 */
[--C-:B------:R-:W-:Y:S02]  /*7f30*/  FFMA.FTZ R19, R232, c[0x0][0x23c], -R18.reuse ;  /* 0x00008f00e8137a23 */ /* 0x100fe40000010812 */
[----:B------:R-:W-:-:S03]  /*7f40*/  FFMA.FTZ R18, R231, c[0x0][0x23c], -R18 ;  /* 0x00008f00e7127a23 */ /* 0x000fc60000010812 */
[----:B------:R4:W-:Y:S01]  /*7f50*/  MUFU.EX2 R61, R0 ;  /* 0x00000000003d7308 */ /* 0x0009e20000000800 */
[----:B------:R-:W-:Y:S02]  /*7f60*/  F2FP.BF16.PACK_AB R13, R92, R94 ;  /* 0x0000005e5c0d723e */ /* 0x000fe400000010ff */
[----:B-1----:R-:W-:Y:S01]  /*7f70*/  F2FP.BF16.PACK_AB R2, R102, R104 ;  /* 0x000000686602723e */ /* 0x002fe200000010ff */
[----:B------:R-:W-:Y:S01]  /*7f80*/  FADD.FTZ R16, R172, R16 ;  /* 0x00000010ac107221 */ /* 0x000fe20000010000 */
[----:B------:R-:W-:-:S03]  /*7f90*/  LOP3.LUT R8, R8, R9, RZ, 0xc0, !PT ;  /* 0x0000000908087212 */ /* 0x000fc600078ec0ff */
[----:B------:R1:W-:Y:S01]  /*7fa0*/  MUFU.EX2 R37, R19 ;  /* 0x0000001300257308 */ /* 0x0003e20000000800 */
[----:B------:R-:W-:Y:S01]  /*7fb0*/  LOP3.LUT R9, R12, R13, RZ, 0xc0, !PT ;  /* 0x0000000d0c097212 */ /* 0x000fe200078ec0ff */
[--C-:B------:R-:W-:Y:S02]  /*7fc0*/  HSET2.LE.AND R13, R17, R81.reuse, PT ;  /* 0x00000051110d7233 */ /* 0x100fe40003803000 */
[----:B----4-:R-:W-:-:S04]  /*7fd0*/  HSET2.LE.AND R0, R59, R81, PT ;  /* 0x000000513b007233 */ /* 0x010fc80003803000 */
[----:B------:R-:W4:Y:S01]  /*7fe0*/  MUFU.EX2 R18, R18 ;  /* 0x0000001200127308 */ /* 0x000f220000000800 */
[----:B------:R-:W-:Y:S01]  /*7ff0*/  FADD.FTZ R17, R162, R4 ;  /* 0x00000004a2117221 */ /* 0x000fe20000010000 */
[----:B------:R-:W-:Y:S01]  /*8000*/  LOP3.LUT R10, R0, R2, RZ, 0xc0, !PT ;  /* 0x00000002000a7212 */ /* 0x000fe200078ec0ff */
[----:B------:R-:W-:-:S05]  /*8010*/  HSET2.LE.AND R2, R60, R81, PT ;  /* 0x000000513c027233 */ /* 0x000fca0003803000 */
[----:B------:R2:W2:Y:S01]  /*8020*/  MUFU.EX2 R48, R14 ;  /* 0x0000000e00307308 */ /* 0x0004a20000000800 */
[----:B-1----:R-:W-:Y:S01]  /*8030*/  FADD.FTZ R19, R185, R5 ;  /* 0x00000005b9137221 */ /* 0x002fe20000010000 */
[--C-:B------:R-:W-:Y:S01]  /*8040*/  HSET2.LE.AND R0, R58, R81.reuse, PT ;  /* 0x000000513a007233 */ /* 0x100fe20003803000 */
[----:B------:R-:W-:Y:S01]  /*8050*/  F2FP.BF16.PACK_AB R5, R98, R99 ;  /* 0x000000636205723e */ /* 0x000fe200000010ff */
[----:B------:R-:W-:Y:S01]  /*8060*/  FADD.FTZ R16, R186, R16 ;  /* 0x00000010ba107221 */ /* 0x000fe20000010000 */
[----:B---3--:R-:W-:Y:S01]  /*8070*/  F2FP.BF16.PACK_AB R4, R235, R64 ;  /* 0x00000040eb04723e */ /* 0x008fe200000010ff */
[----:B------:R-:W-:Y:S01]  /*8080*/  IMAD.MOV.U32 R186, RZ, RZ, R170 ;  /* 0x000000ffffba7224 */ /* 0x000fe200078e00aa */
[--C-:B------:R-:W-:Y:S01]  /*8090*/  HSET2.LE.AND R12, R21, R81.reuse, PT ;  /* 0x00000051150c7233 */ /* 0x100fe20003803000 */
[----:B------:R-:W-:Y:S01]  /*80a0*/  IMAD.MOV.U32 R185, RZ, RZ, R171 ;  /* 0x000000ffffb97224 */ /* 0x000fe200078e00ab */
[----:B------:R-:W-:Y:S01]  /*80b0*/  LOP3.LUT R170, R2, R5, RZ, 0xc0, !PT ;  /* 0x0000000502aa7212 */ /* 0x000fe200078ec0ff */
[--C-:B------:R-:W-:Y:S01]  /*80c0*/  HSET2.LE.AND R7, R20, R81.reuse, PT ;  /* 0x0000005114077233 */ /* 0x100fe20003803000 */
[----:B------:R-:W-:Y:S01]  /*80d0*/  LOP3.LUT R171, R0, R4, RZ, 0xc0, !PT ;  /* 0x0000000400ab7212 */ /* 0x000fe200078ec0ff */
[----:B------:R-:W-:Y:S01]  /*80e0*/  IMAD.MOV.U32 R188, RZ, RZ, R202 ;  /* 0x000000ffffbc7224 */ /* 0x000fe200078e00ca */
[----:B------:R-:W-:Y:S01]  /*80f0*/  F2FP.BF16.PACK_AB R2, R75, R76 ;  /* 0x0000004c4b02723e */ /* 0x000fe200000010ff */
[----:B------:R-:W-:Y:S01]  /*8100*/  FADD.FTZ R36, R180, R6 ;  /* 0x00000006b4247221 */ /* 0x000fe20000010000 */
[----:B------:R-:W-:Y:S01]  /*8110*/  F2FP.BF16.PACK_AB R0, R62, R63 ;  /* 0x0000003f3e00723e */ /* 0x000fe200000010ff */
[----:B------:R-:W-:Y:S01]  /*8120*/  IMAD.MOV.U32 R202, RZ, RZ, R200 ;  /* 0x000000ffffca7224 */ /* 0x000fe200078e00c8 */
[----:B------:R-:W-:Y:S01]  /*8130*/  F2FP.BF16.PACK_AB R6, R100, R101 ;  /* 0x000000656406723e */ /* 0x000fe200000010ff */
[----:B------:R-:W-:Y:S01]  /*8140*/  IMAD.MOV.U32 R189, RZ, RZ, R169 ;  /* 0x000000ffffbd7224 */ /* 0x000fe200078e00a9 */
[----:B------:R-:W-:Y:S01]  /*8150*/  LOP3.LUT R169, R12, R2, RZ, 0xc0, !PT ;  /* 0x000000020ca97212 */ /* 0x000fe200078ec0ff */
[----:B------:R-:W-:Y:S01]  /*8160*/  IMAD.MOV.U32 R200, RZ, RZ, R198 ;  /* 0x000000ffffc87224 */ /* 0x000fe200078e00c6 */
[----:B--2---:R-:W-:Y:S01]  /*8170*/  HSET2.LE.AND R14, R56, R81, PT ;  /* 0x00000051380e7233 */ /* 0x004fe20003803000 */
[----:B------:R-:W-:Y:S01]  /*8180*/  IMAD.MOV.U32 R198, RZ, RZ, R164 ;  /* 0x000000ffffc67224 */ /* 0x000fe200078e00a4 */
[----:B------:R-:W-:Y:S01]  /*8190*/  LOP3.LUT R164, R7, R0, RZ, 0xc0, !PT ;  /* 0x0000000007a47212 */ /* 0x000fe200078ec0ff */
[----:B------:R-:W-:Y:S01]  /*81a0*/  IMAD.MOV.U32 R220, RZ, RZ, R203 ;  /* 0x000000ffffdc7224 */ /* 0x000fe200078e00cb */
[----:B----4-:R-:W-:Y:S01]  /*81b0*/  F2FP.BF16.PACK_AB R2, R18, R37 ;  /* 0x000000251202723e */ /* 0x010fe200000010ff */
[----:B------:R-:W-:Y:S01]  /*81c0*/  IMAD.MOV.U32 R178, RZ, RZ, R161 ;  /* 0x000000ffffb27224 */ /* 0x000fe200078e00a1 */
[----:B------:R-:W-:Y:S01]  /*81d0*/  F2FP.BF16.PACK_AB R0, R234, R61 ;  /* 0x0000003dea00723e */ /* 0x000fe200000010ff */
[----:B------:R-:W-:Y:S01]  /*81e0*/  IMAD.MOV.U32 R203, RZ, RZ, R168 ;  /* 0x000000ffffcb7224 */ /* 0x000fe200078e00a8 */
[----:B------:R-:W-:Y:S01]  /*81f0*/  LOP3.LUT R168, R3, R6, RZ, 0xc0, !PT ;  /* 0x0000000603a87212 */ /* 0x000fe200078ec0ff */
[----:B------:R-:W-:Y:S01]  /*8200*/  IMAD.MOV.U32 R176, RZ, RZ, R217 ;  /* 0x000000ffffb07224 */ /* 0x000fe200078e00d9 */
[----:B------:R-:W-:Y:S01]  /*8210*/  F2FP.BF16.PACK_AB R3, R39, R48 ;  /* 0x000000302703723e */ /* 0x000fe200000010ff */
[----:B------:R-:W-:Y:S01]  /*8220*/  IMAD.MOV.U32 R224, RZ, RZ, R201 ;  /* 0x000000ffffe07224 */ /* 0x000fe200078e00c9 */
[----:B------:R-:W1:Y:S01]  /*8230*/  LDSM.16.MT88.4 R20, [R206+0x5c00] ;  /* 0x005c0000ce14783b */ /* 0x000e620000004200 */
[----:B------:R-:W-:-:S02]  /*8240*/  IMAD.MOV.U32 R217, RZ, RZ, R199 ;  /* 0x000000ffffd97224 */ /* 0x000fc400078e00c7 */
[----:B------:R-:W-:Y:S01]  /*8250*/  IMAD.MOV.U32 R201, RZ, RZ, R167 ;  /* 0x000000ffffc97224 */ /* 0x000fe200078e00a7 */
[----:B------:R-:W-:Y:S01]  /*8260*/  LOP3.LUT R167, R15, R2, RZ, 0xc0, !PT ;  /* 0x000000020fa77212 */ /* 0x000fe200078ec0ff */
[----:B------:R-:W-:Y:S01]  /*8270*/  IMAD.MOV.U32 R199, RZ, RZ, R166 ;  /* 0x000000ffffc77224 */ /* 0x000fe200078e00a6 */
[----:B------:R-:W-:Y:S01]  /*8280*/  LOP3.LUT R166, R14, R0, RZ, 0xc0, !PT ;  /* 0x000000000ea67212 */ /* 0x000fe200078ec0ff */
[----:B------:R-:W-:Y:S02]  /*8290*/  IMAD.MOV.U32 R223, RZ, RZ, R165 ;  /* 0x000000ffffdf7224 */ /* 0x000fe400078e00a5 */
[----:B------:R-:W-:Y:S01]  /*82a0*/  FADD.FTZ R2, R178, R36 ;  /* 0x00000024b2027221 */ /* 0x000fe20000010000 */
[----:B------:R-:W-:Y:S01]  /*82b0*/  LOP3.LUT R165, R13, R3, RZ, 0xc0, !PT ;  /* 0x000000030da57212 */ /* 0x000fe200078ec0ff */
[----:B------:R-:W-:Y:S02]  /*82c0*/  FADD.FTZ R0, R189, R19 ;  /* 0x00000013bd007221 */ /* 0x000fe40000010000 */
[----:B------:R-:W-:-:S02]  /*82d0*/  IMAD.MOV.U32 R219, RZ, RZ, R163 ;  /* 0x000000ffffdb7224 */ /* 0x000fc400078e00a3 */
[----:B------:R-:W-:Y:S02]  /*82e0*/  FADD.FTZ R4, R224, R17 ;  /* 0x00000011e0047221 */ /* 0x000fe40000010000 */
[----:B------:R-:W-:Y:S02]  /*82f0*/  FADD.FTZ R3, R223, R16 ;  /* 0x00000010df037221 */ /* 0x000fe40000010000 */
[----:B------:R-:W-:Y:S02]  /*8300*/  IMAD.MOV.U32 R180, RZ, RZ, R184 ;  /* 0x000000ffffb47224 */ /* 0x000fe400078e00b8 */
        /* <DEDUP_REMOVED lines=14> */
[----:B------:R-:W-:-:S02]  /*83f0*/  IMAD.MOV.U32 R184, RZ, RZ, R160 ;  /* 0x000000ffffb87224 */ /* 0x000fc400078e00a0 */
        /* <DEDUP_REMOVED lines=69> */
[----:B------:R-:W-:-:S05]  /*8850*/  FADD.FTZ R3, R92, R3 ;  /* 0x000000035c037221 */ /* 0x000fca0000010000 */
[----:B------:R-:W-:Y:S01]  /*8860*/  HMMA.16816.F32.BF16 R160, R8, R28, R40 ;  /* 0x0000001c08a0723c */ /* 0x000fe20000041828 */
[----:B------:R-:W-:Y:S02]  /*8870*/  FADD.FTZ R2, R73, R2 ;  /* 0x0000000249027221 */ /* 0x000fe40000010000 */
[----:B------:R-:W-:-:S05]  /*8880*/  FADD.FTZ R0, R69, R0 ;  /* 0x0000000045007221 */ /* 0x000fca0000010000 */
[----:B------:R-:W-:Y:S01]  /*8890*/  HMMA.16816.F32.BF16 R8, R8, R30, R44 ;  /* 0x0000001e0808723c */ /* 0x000fe2000004182c */
[----:B------:R-:W2:Y:S01]  /*88a0*/  LDC.U8 R172, c[0x0][0x2d8] ;  /* 0x0000b600ffac7b82 */ /* 0x000ea20000000000 */
        /* <DEDUP_REMOVED lines=23> */
[----:B------:R-:W-:-:S05]  /*8a20*/  FADD.FTZ R235, R235, R3 ;  /* 0x00000003ebeb7221 */ /* 0x000fca0000010000 */
[----:B------:R-:W-:Y:S01]  /*8a30*/  HMMA.16816.F32.BF16 R144, R168, R148, R144 ;  /* 0x00000094a890723c */ /* 0x000fe20000041890 */
[----:B------:R-:W-:Y:S02]  /*8a40*/  FADD.FTZ R234, R234, R2 ;  /* 0x00000002eaea7221 */ /* 0x000fe40000010000 */
[----:B------:R-:W-:-:S05]  /*8a50*/  FADD.FTZ R233, R18, R0 ;  /* 0x0000000012e97221 */ /* 0x000fca0000010000 */
[----:B-1----:R-:W-:Y:S08]  /*8a60*/  HMMA.16816.F32.BF16 R156, R164, R20, R156 ;  /* 0x00000014a49c723c */ /* 0x002ff0000004189c */
[C---:B------:R-:W-:Y:S08]  /*8a70*/  HMMA.16816.F32.BF16 R148, R168.reuse, R150, R24 ;  /* 0x00000096a894723c */ /* 0x040ff00000041818 */
[----:B------:R-:W-:Y:S08]  /*8a80*/  HMMA.16816.F32.BF16 R160, R168, R20, R160 ;  /* 0x00000014a8a0723c */ /* 0x000ff000000418a0 */
[-C--:B------:R-:W-:Y:S08]  /*8a90*/  HMMA.16816.F32.BF16 R164, R164, R22.reuse, R32 ;  /* 0x00000016a4a4723c */ /* 0x080ff00000041820 */
[----:B------:R-:W-:Y:S01]  /*8aa0*/  HMMA.16816.F32.BF16 R168, R168, R22, R8 ;  /* 0x00000016a8a8723c */ /* 0x000fe20000041808 */
[----:B------:R-:W-:Y:S07]  /*8ab0*/  @!P0 BRA `(.L_x_290) ;  /* 0x000064f000008947 */ /* 0x000fee0003800000 */
[----:B--2---:R-:W-:Y:S01]  /*8ac0*/  IMAD.WIDE.U32 R230, R173, -0x326172a9, RZ ;  /* 0xcd9e8d57ade67825 */ /* 0x004fe200078e00ff */
[----:B------:R-:W-:Y:S01]  /*8ad0*/  LEA.HI.SX32 R217, R237, 0xfffffffe, 0x19 ;  /* 0xfffffffeedd97811 */ /* 0x000fe200078fcaff */
[----:B------:R-:W-:Y:S01]  /*8ae0*/  USHF.L.U64.HI UR20, UR4, 0x6, UR5 ;  /* 0x0000000604147899 */ /* 0x000fe20008010205 */
[----:B------:R-:W-:Y:S01]  /*8af0*/  MOV R132, R137 ;  /* 0x0000008900847202 */ /* 0x000fe20000000f00 */
[----:B------:R-:W-:Y:S01]  /*8b00*/  IMAD.WIDE.U32 R228, R238, -0x326172a9, RZ ;  /* 0xcd9e8d57eee47825 */ /* 0x000fe200078e00ff */
[----:B------:R-:W-:Y:S01]  /*8b10*/  LOP3.LUT R224, R231, R222, RZ, 0x3c, !PT ;  /* 0x000000dee7e07212 */ /* 0x000fe200078e3cff */
[----:B------:R-:W-:Y:S01]  /*8b20*/  USHF.L.U32 UR24, UR4, 0x6, URZ ;  /* 0x0000000604187899 */ /* 0x000fe2000800063f */
[----:B------:R-:W-:Y:S01]  /*8b30*/  MOV R3, R138 ;  /* 0x0000008a00037202 */ /* 0x000fe20000000f00 */
[----:B------:R-:W-:Y:S01]  /*8b40*/  IMAD.WIDE.U32 R218, R239, -0x2daee0ad, RZ ;  /* 0xd2511f53efda7825 */ /* 0x000fe200078e00ff */
[----:B------:R-:W-:-:S02]  /*8b50*/  LOP3.LUT R222, R229, R222, RZ, 0x3c, !PT ;  /* 0x000000dee5de7212 */ /* 0x000fc400078e3cff */
[----:B------:R-:W-:Y:S01]  /*8b60*/  MOV R135, R134 ;  /* 0x0000008600877202 */ /* 0x000fe20000000f00 */
[----:B------:R-:W-:Y:S01]  /*8b70*/  IMAD.WIDE.U32 R224, R224, -0x2daee0ad, RZ ;  /* 0xd2511f53e0e07825 */ /* 0x000fe200078e00ff */
[----:B------:R-:W-:Y:S02]  /*8b80*/  MOV R133, R136 ;  /* 0x0000008800857202 */ /* 0x000fe40000000f00 */
[----:B------:R-:W-:Y:S01]  /*8b90*/  PRMT R220, R172, 0x7054, R172 ;  /* 0x00007054acdc7816 */ /* 0x000fe200000000ac */
[----:B------:R-:W-:Y:S01]  /*8ba0*/  IMAD.WIDE.U32 R222, R222, -0x2daee0ad, RZ ;  /* 0xd2511f53dede7825 */ /* 0x000fe200078e00ff */
[----:B------:R-:W-:Y:S05]  /*8bb0*/  BRA `(.L_x_291) ;  /* 0x000001e000007947 */ /* 0x000fea0003800000 */
.L_x_293:
[----:B------:R-:W2:Y:S01]  /*8bc0*/  LDL.64 R236, [R1+0x28] ;  /* 0x0000280001ec7983 */ /* 0x000ea20000100a00 */
[----:B------:R-:W-:Y:S01]  /*8bd0*/  ULDC.64 UR4, c[0x0][0x198] ;  /* 0x0000660000047ab9 */ /* 0x000fe20000000a00 */
[----:B------:R-:W-:Y:S01]  /*8be0*/  IADD3 R0, R217, -0x1, RZ ;  /* 0xffffffffd9007810 */ /* 0x000fe20007ffe0ff */
[----:B------:R-:W-:Y:S01]  /*8bf0*/  USHF.L.U32 UR21, UR4, 0x6, URZ ;  /* 0x0000000604157899 */ /* 0x000fe2000800063f */
[----:B------:R-:W3:Y:S01]  /*8c00*/  LDL.64 R226, [R1+0x18] ;  /* 0x0000180001e27983 */ /* 0x000ee20000100a00 */
[----:B------:R-:W-:Y:S01]  /*8c10*/  USHF.L.U64.HI UR5, UR4, 0x6, UR5 ;  /* 0x0000000604057899 */ /* 0x000fe20008010205 */
[----:B------:R-:W-:Y:S01]  /*8c20*/  SHF.R.S32.HI R2, RZ, 0x1f, R0 ;  /* 0x0000001fff027819 */ /* 0x000fe20000011400 */
[----:B------:R-:W-:Y:S04]  /*8c30*/  IMAD.WIDE.U32 R136, R0, c[0x0][0x198], RZ ;  /* 0x0000660000887a25 */ /* 0x000fe800078e00ff */
[----:B------:R-:W-:Y:S04]  /*8c40*/  IMAD R2, R2, c[0x0][0x198], RZ ;  /* 0x0000660002027a24 */ /* 0x000fe800078e02ff */
[----:B------:R-:W-:Y:S04]  /*8c50*/  IMAD R2, R0, c[0x0][0x19c], R2 ;  /* 0x0000670000027a24 */ /* 0x000fe800078e0202 */
[----:B------:R-:W-:Y:S01]  /*8c60*/  IMAD.IADD R2, R137, 0x1, R2 ;  /* 0x0000000189027824 */ /* 0x000fe200078e0202 */
[----:B--2---:R-:W-:Y:S04]  /*8c70*/  LEA R0, P1, R136, R236, 0x7 ;  /* 0x000000ec88007211 */ /* 0x004fe800078238ff */
[----:B------:R-:W-:Y:S02]  /*8c80*/  LEA R172, P2, R0, c[0x0][0x168], 0x1 ;  /* 0x00005a0000ac7a11 */ /* 0x000fe400078408ff */
[----:B---3--:R-:W-:Y:S02]  /*8c90*/  LEA.HI.X R2, R136, R227, R2, 0x7, P1 ;  /* 0x000000e388027211 */ /* 0x008fe400008f3c02 */
        /* <DEDUP_REMOVED lines=16> */
.L_x_291:
[----:B------:R-:W2:Y:S01]  /*8da0*/  LDL.64 R10, [R1+0x20] ;  /* 0x00002000010a7983 */ /* 0x000ea20000100a00 */
[----:B------:R-:W-:Y:S01]  /*8db0*/  SHF.R.S32.HI R0, RZ, 0x1f, R217 ;  /* 0x0000001fff007819 */ /* 0x000fe200000114d9 */
[----:B------:R-:W-:Y:S04]  /*8dc0*/  DEPBAR.LE SB0, 0x0 ;  /* 0x000080000000791a */ /* 0x000fe80000000000 */
[----:B------:R-:W3:Y:S01]  /*8dd0*/  LDL R6, [R1+0x10] ;  /* 0x0000100001067983 */ /* 0x000ee20000100800 */
[----:B------:R-:W-:Y:S02]  /*8de0*/  IMAD R0, R0, c[0x0][0x1a0], RZ ;  /* 0x0000680000007a24 */ /* 0x000fe400078e02ff */
[C---:B------:R-:W-:Y:S01]  /*8df0*/  IMAD.WIDE.U32 R4, R217.reuse, c[0x0][0x1a0], RZ ;  /* 0x00006800d9047a25 */ /* 0x040fe200078e00ff */
[----:B------:R-:W-:Y:S03]  /*8e00*/  BAR.SYNC.DEFER_BLOCKING 0x0 ;  /* 0x0000000000007b1d */ /* 0x000fe60000010000 */
        /* <DEDUP_REMOVED lines=20> */
[----:B-----5:R-:W-:Y:S08]  /*8f50*/  LDSM.16.M88.4 R128, [R207] ;  /* 0x00000000cf80783b */ /* 0x020ff00000000200 */
[----:B------:R-:W2:Y:S08]  /*8f60*/  LDSM.16.M88.4 R16, [R204+0x2000] ;  /* 0x00200000cc10783b */ /* 0x000eb00000000200 */
[----:B------:R-:W1:Y:S08]  /*8f70*/  LDSM.16.M88.4 R124, [R207+0x1000] ;  /* 0x00100000cf7c783b */ /* 0x000e700000000200 */
[----:B------:R-:W3:Y:S08]  /*8f80*/  LDSM.16.M88.4 R32, [R204+0x2400] ;  /* 0x00240000cc20783b */ /* 0x000ef00000000200 */
[----:B------:R-:W0:Y:S08]  /*8f90*/  LDGDEPBAR ;  /* 0x00000000000079af */ /* 0x000e300000000000 */
[----:B------:R-:W4:Y:S01]  /*8fa0*/  LDSM.16.M88.4 R48, [R204+0x2800] ;  /* 0x00280000cc30783b */ /* 0x000f220000000200 */
[-C--:B--2---:R-:W-:Y:S07]  /*8fb0*/  HMMA.16816.F32.BF16 R4, R128, R16.reuse, RZ ;  /* 0x000000108004723c */ /* 0x084fee00000418ff */
[----:B------:R-:W2:Y:S01]  /*8fc0*/  LDSM.16.M88.4 R64, [R204+0x2c00] ;  /* 0x002c0000cc40783b */ /* 0x000ea20000000200 */
[C---:B-1----:R-:W-:Y:S07]  /*8fd0*/  HMMA.16816.F32.BF16 R8, R124.reuse, R16, RZ ;  /* 0x000000107c08723c */ /* 0x042fee00000418ff */
[----:B------:R-:W1:Y:S01]  /*8fe0*/  LDSM.16.M88.4 R80, [R204+0x3000] ;  /* 0x00300000cc50783b */ /* 0x000e620000000200 */
[-C--:B------:R-:W-:Y:S07]  /*8ff0*/  HMMA.16816.F32.BF16 R12, R124, R18.reuse, RZ ;  /* 0x000000127c0c723c */ /* 0x080fee00000418ff */
[----:B------:R-:W1:Y:S01]  /*9000*/  LDSM.16.M88.4 R96, [R204+0x3400] ;  /* 0x00340000cc60783b */ /* 0x000e620000000200 */
[C---:B------:R-:W-:Y:S07]  /*9010*/  HMMA.16816.F32.BF16 R16, R128.reuse, R18, RZ ;  /* 0x000000128010723c */ /* 0x040fee00000418ff */
[----:B------:R-:W1:Y:S01]  /*9020*/  LDSM.16.M88.4 R112, [R204+0x3800] ;  /* 0x00380000cc70783b */ /* 0x000e620000000200 */
[-C--:B---3--:R-:W-:Y:S07]  /*9030*/  HMMA.16816.F32.BF16 R20, R128, R32.reuse, RZ ;  /* 0x000000208014723c */ /* 0x088fee00000418ff */
[----:B------:R-:W3:Y:S01]  /*9040*/  LDSM.16.M88.4 R136, [R204+0x3c00] ;  /* 0x003c0000cc88783b */ /* 0x000ee20000000200 */
[C---:B------:R-:W-:Y:S07]  /*9050*/  HMMA.16816.F32.BF16 R24, R124.reuse, R32, RZ ;  /* 0x000000207c18723c */ /* 0x040fee00000418ff */
[----:B------:R-:W-:Y:S01]  /*9060*/  LDSM.16.M88.4 R172, [R208] ;  /* 0x00000000d0ac783b */ /* 0x000fe20000000200 */
[-C--:B------:R-:W-:Y:S07]  /*9070*/  HMMA.16816.F32.BF16 R28, R124, R34.reuse, RZ ;  /* 0x000000227c1c723c */ /* 0x080fee00000418ff */
[----:B------:R-:W1:Y:S01]  /*9080*/  LDSM.16.M88.4 R176, [R209] ;  /* 0x00000000d1b0783b */ /* 0x000e620000000200 */
[C---:B------:R-:W-:Y:S07]  /*9090*/  HMMA.16816.F32.BF16 R32, R128.reuse, R34, RZ ;  /* 0x000000228020723c */ /* 0x040fee00000418ff */
[----:B------:R-:W1:Y:S01]  /*90a0*/  LDSM.16.M88.4 R180, [R208+0x1000] ;  /* 0x00100000d0b4783b */ /* 0x000e620000000200 */
[-C--:B----4-:R-:W-:Y:S07]  /*90b0*/  HMMA.16816.F32.BF16 R36, R128, R48.reuse, RZ ;  /* 0x000000308024723c */ /* 0x090fee00000418ff */
[----:B------:R-:W4:Y:S01]  /*90c0*/  LDSM.16.M88.4 R184, [R216] ;  /* 0x00000000d8b8783b */ /* 0x000f220000000200 */
[C---:B------:R-:W-:Y:S07]  /*90d0*/  HMMA.16816.F32.BF16 R40, R124.reuse, R48, RZ ;  /* 0x000000307c28723c */ /* 0x040fee00000418ff */
[----:B------:R-:W1:Y:S01]  /*90e0*/  LDSM.16.M88.4 R188, [R215] ;  /* 0x00000000d7bc783b */ /* 0x000e620000000200 */
[-C--:B------:R-:W-:Y:S07]  /*90f0*/  HMMA.16816.F32.BF16 R44, R124, R50.reuse, RZ ;  /* 0x000000327c2c723c */ /* 0x080fee00000418ff */
[----:B------:R-:W1:Y:S01]  /*9100*/  LDSM.16.M88.4 R192, [R214] ;  /* 0x00000000d6c0783b */ /* 0x000e620000000200 */
[C---:B------:R-:W-:Y:S07]  /*9110*/  HMMA.16816.F32.BF16 R48, R128.reuse, R50, RZ ;  /* 0x000000328030723c */ /* 0x040fee00000418ff */
[----:B------:R-:W3:Y:S01]  /*9120*/  LDSM.16.M88.4 R196, [R213] ;  /* 0x00000000d5c4783b */ /* 0x000ee20000000200 */
[-C--:B--2---:R-:W-:Y:S07]  /*9130*/  HMMA.16816.F32.BF16 R52, R128, R64.reuse, RZ ;  /* 0x000000408034723c */ /* 0x084fee00000418ff */
[----:B------:R-:W-:Y:S01]  /*9140*/  LDSM.16.M88.4 R200, [R211] ;  /* 0x00000000d3c8783b */ /* 0x000fe20000000200 */
        /* <DEDUP_REMOVED lines=15> */
[-C--:B---3--:R-:W-:Y:S08]  /*9240*/  HMMA.16816.F32.BF16 R116, R128, R136.reuse, RZ ;  /* 0x000000888074723c */ /* 0x088ff000000418ff */
        /* <DEDUP_REMOVED lines=10> */
[-C--:B----4-:R-:W-:Y:S01]  /*92f0*/  HMMA.16816.F32.BF16 R20, R172, R184.reuse, R20 ;  /* 0x000000b8ac14723c */ /* 0x090fe20000041814 */
        /* <DEDUP_REMOVED lines=29> */
.L_x_292:
[----:B------:R-:W-:Y:S01]  /*94d0*/  FMNMX.FTZ R0, R4, R3, !PT ;  /* 0x0000000304007209 */ /* 0x000fe20007810000 */
[----:B------:R-:W-:Y:S01]  /*94e0*/  STL [R1+0x84], R233 ;  /* 0x000084e901007387 */ /* 0x000fe20000100800 */
[----:B------:R-:W-:Y:S01]  /*94f0*/  IMAD.SHL.U32 R183, R217, 0x4, RZ ;  /* 0x00000004d9b77824 */ /* 0x000fe200078e00ff */
[----:B------:R-:W-:Y:S02]  /*9500*/  LOP3.LUT R184, R223, UR14, R218, 0x96, !PT ;  /* 0x0000000edfb87c12 */ /* 0x000fe4000f8e96da */
[----:B------:R-:W-:Y:S01]  /*9510*/  FMNMX.FTZ R0, R5, R0, !PT ;  /* 0x0000000005007209 */ /* 0x000fe20007810000 */
[----:B------:R-:W-:Y:S02]  /*9520*/  STL [R1+0x74], R221 ;  /* 0x000074dd01007387 */ /* 0x000fe40000100800 */
[----:B------:R-:W-:Y:S01]  /*9530*/  IMAD.WIDE.U32 R184, R184, -0x326172a9, RZ ;  /* 0xcd9e8d57b8b87825 */ /* 0x000fe200078e00ff */
[----:B------:R-:W-:Y:S01]  /*9540*/  FMNMX.FTZ R0, R16, R0, !PT ;  /* 0x0000000010007209 */ /* 0x000fe20007810000 */
[----:B------:R-:W-:Y:S03]  /*9550*/  STL [R1+0x70], R216 ;  /* 0x000070d801007387 */ /* 0x000fe60000100800 */
[----:B------:R-:W-:Y:S01]  /*9560*/  FMNMX.FTZ R2, R17, R0, !PT ;  /* 0x0000000011027209 */ /* 0x000fe20007810000 */
[----:B------:R-:W-:Y:S01]  /*9570*/  STL [R1+0x6c], R215 ;  /* 0x00006cd701007387 */ /* 0x000fe20000100800 */
[----:B------:R-:W-:Y:S02]  /*9580*/  FMNMX.FTZ R0, R6, R132, !PT ;  /* 0x0000008406007209 */ /* 0x000fe40007810000 */
        /* <DEDUP_REMOVED lines=119> */
[----:B--2---:R-:W-:Y:S01]  /*9d00*/  FMNMX.FTZ R137, R0, R137, !PT ;  /* 0x0000008900897209 */ /* 0x004fe20007810000 */
        /* <DEDUP_REMOVED lines=10> */
[----:B------:R-:W-:Y:S04]  /*9db0*/  FMNMX.FTZ R0, R111, R0, !PT ;  /* 0x000000006f007209 */ /* 0x000fe80007810000 */
[----:B------:R-:W-:Y:S02]  /*9dc0*/  FMNMX.FTZ R0, R122, R0, !PT ;  /* 0x000000007a007209 */ /* 0x000fe40007810000 */
[----:B-1----:R-:W-:Y:S02]  /*9dd0*/  FMNMX.FTZ R138, R138, R136, !PT ;  /* 0x000000888a8a7209 */ /* 0x002fe40007810000 */
[----:B------:R-:W-:Y:S02]  /*9de0*/  FMNMX.FTZ R136, R121, R2, !PT ;  /* 0x0000000279887209 */ /* 0x000fe40007810000 */
[----:B------:R-:W-:Y:S01]  /*9df0*/  FMNMX.FTZ R0, R123, R0, !PT ;  /* 0x000000007b007209 */ /* 0x000fe20007810000 */
[----:B------:R-:W-:Y:S01]  /*9e00*/  FMUL.FTZ R181, R138, c[0x0][0x23c] ;  /* 0x00008f008ab57a20 */ /* 0x000fe20000410000 */
[----:B------:R-:W-:Y:S02]  /*9e10*/  FMNMX.FTZ R136, R124, R136, !PT ;  /* 0x000000887c887209 */ /* 0x000fe40007810000 */
[----:B------:R-:W-:Y:S02]  /*9e20*/  FSETP.NEU.FTZ.AND P1, PT, R138, -INF , PT ;  /* 0xff8000008a00780b */ /* 0x000fe40003f3d000 */
[----:B------:R-:W-:Y:S02]  /*9e30*/  FMNMX.FTZ R136, R125, R136, !PT ;  /* 0x000000887d887209 */ /* 0x000fe40007810000 */
[----:B------:R-:W-:Y:S02]  /*9e40*/  FMNMX.FTZ R0, R126, R0, !PT ;  /* 0x000000007e007209 */ /* 0x000fe40007810000 */
[----:B------:R-:W-:Y:S01]  /*9e50*/  FSEL R181, R181, RZ, P1 ;  /* 0x000000ffb5b57208 */ /* 0x000fe20000800000 */
[----:B------:R-:W1:Y:S01]  /*9e60*/  SHFL.BFLY PT, R134, R136, 0x2, 0x1f ;  /* 0x0c401f0088867f89 */ /* 0x000e6200000e0000 */
[----:B------:R-:W-:Y:S02]  /*9e70*/  FMNMX.FTZ R0, R127, R0, !PT ;  /* 0x000000007f007209 */ /* 0x000fe40007810000 */
[----:B--2---:R-:W-:Y:S01]  /*9e80*/  FMNMX.FTZ R137, R137, R139, !PT ;  /* 0x0000008b89897209 */ /* 0x004fe20007810000 */
[--C-:B------:R-:W-:Y:S02]  /*9e90*/  FFMA.FTZ R16, R16, c[0x0][0x23c], -R181.reuse ;  /* 0x00008f0010107a23 */ /* 0x100fe400000108b5 */
[--C-:B------:R-:W-:Y:S01]  /*9ea0*/  FFMA.FTZ R4, R4, c[0x0][0x23c], -R181.reuse ;  /* 0x00008f0004047a23 */ /* 0x100fe200000108b5 */
[C---:B------:R-:W-:Y:S01]  /*9eb0*/  FSETP.NEU.FTZ.AND P1, PT, R137.reuse, -INF , PT ;  /* 0xff8000008900780b */ /* 0x040fe20003f3d000 */
[----:B------:R2:W-:Y:S01]  /*9ec0*/  MUFU.EX2 R215, R16 ;  /* 0x0000001000d77308 */ /* 0x0005e20000000800 */
[----:B------:R-:W3:Y:S01]  /*9ed0*/  SHFL.BFLY PT, R2, R0, 0x2, 0x1f ;  /* 0x0c401f0000027f89 */ /* 0x000ee200000e0000 */
[----:B------:R-:W-:Y:S02]  /*9ee0*/  FMUL.FTZ R180, R137, c[0x0][0x23c] ;  /* 0x00008f0089b47a20 */ /* 0x000fe40000410000 */
[--C-:B------:R-:W-:Y:S02]  /*9ef0*/  FFMA.FTZ R17, R17, c[0x0][0x23c], -R181.reuse ;  /* 0x00008f0011117a23 */ /* 0x100fe400000108b5 */
[--C-:B------:R-:W-:Y:S01]  /*9f00*/  FFMA.FTZ R69, R69, c[0x0][0x23c], -R181.reuse ;  /* 0x00008f0045457a23 */ /* 0x100fe200000108b5 */
[----:B------:R-:W-:Y:S01]  /*9f10*/  FSEL R180, R180, RZ, P1 ;  /* 0x000000ffb4b47208 */ /* 0x000fe20000800000 */
[--C-:B------:R-:W-:Y:S02]  /*9f20*/  FFMA.FTZ R5, R5, c[0x0][0x23c], -R181.reuse ;  /* 0x00008f0005057a23 */ /* 0x100fe400000108b5 */
[----:B------:R-:W-:Y:S01]  /*9f30*/  MUFU.EX2 R252, R4 ;  /* 0x0000000400fc7308 */ /* 0x000fe20000000800 */
[--C-:B------:R-:W-:Y:S02]  /*9f40*/  FFMA.FTZ R20, R20, c[0x0][0x23c], -R181.reuse ;  /* 0x00008f0014147a23 */ /* 0x100fe400000108b5 */
[--C-:B------:R-:W-:Y:S02]  /*9f50*/  FFMA.FTZ R7, R7, c[0x0][0x23c], -R180.reuse ;  /* 0x00008f0007077a23 */ /* 0x100fe400000108b4 */
[--C-:B------:R-:W-:Y:S01]  /*9f60*/  FFMA.FTZ R18, R18, c[0x0][0x23c], -R180.reuse ;  /* 0x00008f0012127a23 */ /* 0x100fe200000108b4 */
[----:B-1----:R-:W-:Y:S01]  /*9f70*/  FMNMX.FTZ R136, R136, R134, !PT ;  /* 0x0000008688887209 */ /* 0x002fe20007810000 */
[--C-:B------:R-:W-:Y:S02]  /*9f80*/  FFMA.FTZ R35, R35, c[0x0][0x23c], -R180.reuse ;  /* 0x00008f0023237a23 */ /* 0x100fe400000108b4 */
[--C-:B------:R-:W-:Y:S01]  /*9f90*/  FFMA.FTZ R6, R6, c[0x0][0x23c], -R180.reuse ;  /* 0x00008f0006067a23 */ /* 0x100fe200000108b4 */
[----:B------:R-:W1:Y:S01]  /*9fa0*/  MUFU.EX2 R4, R7 ;  /* 0x0000000700047308 */ /* 0x000e620000000800 */
[--C-:B------:R-:W-:Y:S02]  /*9fb0*/  FFMA.FTZ R22, R22, c[0x0][0x23c], -R180.reuse ;  /* 0x00008f0016167a23 */ /* 0x100fe400000108b4 */
[--C-:B------:R-:W-:Y:S01]  /*9fc0*/  FFMA.FTZ R34, R34, c[0x0][0x23c], -R180.reuse ;  /* 0x00008f0022227a23 */ /* 0x100fe200000108b4 */
[----:B--2---:R-:W2:Y:S01]  /*9fd0*/  SHFL.BFLY PT, R16, R136, 0x1, 0x1f ;  /* 0x0c201f0088107f89 */ /* 0x004ea200000e0000 */
[----:B---3--:R-:W-:Y:S01]  /*9fe0*/  FMNMX.FTZ R0, R0, R2, !PT ;  /* 0x0000000200007209 */ /* 0x008fe20007810000 */
[--C-:B------:R-:W-:Y:S02]  /*9ff0*/  FFMA.FTZ R23, R23, c[0x0][0x23c], -R180.reuse ;  /* 0x00008f0017177a23 */ /* 0x100fe400000108b4 */
[--C-:B------:R-:W-:Y:S02]  /*a000*/  FFMA.FTZ R51, R51, c[0x0][0x23c], -R180.reuse ;  /* 0x00008f0033337a23 */ /* 0x100fe400000108b4 */
[----:B------:R-:W-:Y:S01]  /*a010*/  MUFU.EX2 R195, R5 ;  /* 0x0000000500c37308 */ /* 0x000fe20000000800 */
[--C-:B------:R-:W-:Y:S01]  /*a020*/  FFMA.FTZ R82, R82, c[0x0][0x23c], -R180.reuse ;  /* 0x00008f0052527a23 */ /* 0x100fe200000108b4 */
[----:B------:R-:W3:Y:S01]  /*a030*/  SHFL.BFLY PT, R2, R0, 0x1, 0x1f ;  /* 0x0c201f0000027f89 */ /* 0x000ee200000e0000 */
[--C-:B------:R-:W-:Y:S02]  /*a040*/  FFMA.FTZ R19, R19, c[0x0][0x23c], -R180.reuse ;  /* 0x00008f0013137a23 */ /* 0x100fe400000108b4 */
[--C-:B------:R-:W-:Y:S02]  /*a050*/  FFMA.FTZ R21, R21, c[0x0][0x23c], -R181.reuse ;  /* 0x00008f0015157a23 */ /* 0x100fe400000108b5 */
[--C-:B------:R-:W-:Y:S02]  /*a060*/  FFMA.FTZ R32, R32, c[0x0][0x23c], -R181.reuse ;  /* 0x00008f0020207a23 */ /* 0x100fe400000108b5 */
[--C-:B------:R-:W-:Y:S01]  /*a070*/  FFMA.FTZ R33, R33, c[0x0][0x23c], -R181.reuse ;  /* 0x00008f0021217a23 */ /* 0x100fe200000108b5 */
[----:B------:R-:W-:Y:S01]  /*a080*/  MUFU.EX2 R214, R18 ;  /* 0x0000001200d67308 */ /* 0x000fe20000000800 */
[--C-:B------:R-:W-:Y:S02]  /*a090*/  FFMA.FTZ R50, R50, c[0x0][0x23c], -R180.reuse ;  /* 0x00008f0032327a23 */ /* 0x100fe400000108b4 */
[--C-:B------:R-:W-:Y:S01]  /*a0a0*/  FFMA.FTZ R66, R66, c[0x0][0x23c], -R180.reuse ;  /* 0x00008f0042427a23 */ /* 0x100fe200000108b4 */
[----:B-1----:R1:W-:Y:S01]  /*a0b0*/  STL [R1+0x4], R4 ;  /* 0x0000040401007387 */ /* 0x0023e20000100800 */
[--C-:B------:R-:W-:Y:S02]  /*a0c0*/  FFMA.FTZ R67, R67, c[0x0][0x23c], -R180.reuse ;  /* 0x00008f0043437a23 */ /* 0x100fe400000108b4 */
[--C-:B------:R-:W-:Y:S01]  /*a0d0*/  FFMA.FTZ R36, R36, c[0x0][0x23c], -R181.reuse ;  /* 0x00008f0024247a23 */ /* 0x100fe200000108b5 */
[----:B--2---:R-:W-:Y:S01]  /*a0e0*/  FMNMX.FTZ R136, R136, R16, !PT ;  /* 0x0000001088887209 */ /* 0x004fe20007810000 */
[--C-:B------:R-:W-:Y:S01]  /*a0f0*/  FFMA.FTZ R52, R52, c[0x0][0x23c], -R181.reuse ;  /* 0x00008f0034347a23 */ /* 0x100fe200000108b5 */
[----:B------:R-:W-:Y:S01]  /*a100*/  MUFU.EX2 R192, R6 ;  /* 0x0000000600c07308 */ /* 0x000fe20000000800 */
[--C-:B------:R-:W-:Y:S01]  /*a110*/  FFMA.FTZ R54, R54, c[0x0][0x23c], -R180.reuse ;  /* 0x00008f0036367a23 */ /* 0x100fe200000108b4 */
[C---:B------:R-:W-:Y:S01]  /*a120*/  FSETP.NEU.FTZ.AND P1, PT, R136.reuse, -INF , PT ;  /* 0xff8000008800780b */ /* 0x040fe20003f3d000 */
[----:B------:R-:W-:Y:S02]  /*a130*/  FMUL.FTZ R139, R136, c[0x0][0x23c] ;  /* 0x00008f00888b7a20 */ /* 0x000fe40000410000 */
[----:B------:R-:W-:Y:S01]  /*a140*/  FFMA.FTZ R55, R55, c[0x0][0x23c], -R180 ;  /* 0x00008f0037377a23 */ /* 0x000fe200000108b4 */
[----:B---3--:R-:W-:Y:S01]  /*a150*/  FMNMX.FTZ R134, R0, R2, !PT ;  /* 0x0000000200867209 */ /* 0x008fe20007810000 */
[--C-:B------:R-:W-:Y:S01]  /*a160*/  FFMA.FTZ R81, R81, c[0x0][0x23c], -R181.reuse ;  /* 0x00008f0051517a23 */ /* 0x100fe200000108b5 */
[----:B------:R-:W-:Y:S01]  /*a170*/  FSEL R139, R139, RZ, P1 ;  /* 0x000000ff8b8b7208 */ /* 0x000fe20000800000 */
[----:B------:R-:W-:Y:S01]  /*a180*/  FFMA.FTZ R68, R68, c[0x0][0x23c], -R181 ;  /* 0x00008f0044447a23 */ /* 0x000fe200000108b5 */
[----:B------:R-:W-:Y:S01]  /*a190*/  MUFU.EX2 R177, R19 ;  /* 0x0000001300b17308 */ /* 0x000fe20000000800 */
[C---:B------:R-:W-:Y:S01]  /*a1a0*/  FMUL.FTZ R182, R134.reuse, c[0x0][0x23c] ;  /* 0x00008f0086b67a20 */ /* 0x040fe20000410000 */
[----:B------:R-:W-:Y:S01]  /*a1b0*/  FSETP.NEU.FTZ.AND P1, PT, R134, -INF , PT ;  /* 0xff8000008600780b */ /* 0x000fe20003f3d000 */
[--C-:B------:R-:W-:Y:S02]  /*a1c0*/  FFMA.FTZ R12, R12, c[0x0][0x23c], -R139.reuse ;  /* 0x00008f000c0c7a23 */ /* 0x100fe4000001088b */
[--C-:B------:R-:W-:Y:S01]  /*a1d0*/  FFMA.FTZ R8, R8, c[0x0][0x23c], -R139.reuse ;  /* 0x00008f0008087a23 */ /* 0x100fe2000001088b */
[----:B------:R-:W-:Y:S01]  /*a1e0*/  FSEL R182, R182, RZ, P1 ;  /* 0x000000ffb6b67208 */ /* 0x000fe20000800000 */
[--C-:B------:R-:W-:Y:S02]  /*a1f0*/  FFMA.FTZ R9, R9, c[0x0][0x23c], -R139.reuse ;  /* 0x00008f0009097a23 */ /* 0x100fe4000001088b */
[----:B------:R-:W-:Y:S01]  /*a200*/  FFMA.FTZ R29, R29, c[0x0][0x23c], -R139 ;  /* 0x00008f001d1d7a23 */ /* 0x000fe2000001088b */
[----:B------:R2:W-:Y:S01]  /*a210*/  MUFU.EX2 R186, R12 ;  /* 0x0000000c00ba7308 */ /* 0x0005e20000000800 */
[--C-:B------:R-:W-:Y:S01]  /*a220*/  FFMA.FTZ R10, R10, c[0x0][0x23c], -R182.reuse ;  /* 0x00008f000a0a7a23 */ /* 0x100fe200000108b6 */
[----:B-1----:R-:W-:Y:S01]  /*a230*/  LOP3.LUT R4, R219, UR27, R183, 0x96, !PT ;  /* 0x0000001bdb047c12 */ /* 0x002fe2000f8e96b7 */
[--C-:B------:R-:W-:Y:S02]  /*a240*/  FFMA.FTZ R14, R14, c[0x0][0x23c], -R182.reuse ;  /* 0x00008f000e0e7a23 */ /* 0x100fe400000108b6 */
[--C-:B------:R-:W-:Y:S02]  /*a250*/  FFMA.FTZ R11, R11, c[0x0][0x23c], -R182.reuse ;  /* 0x00008f000b0b7a23 */ /* 0x100fe400000108b6 */
[--C-:B------:R-:W-:Y:S02]  /*a260*/  FFMA.FTZ R44, R44, c[0x0][0x23c], -R139.reuse ;  /* 0x00008f002c2c7a23 */ /* 0x100fe4000001088b */
[--C-:B------:R-:W-:Y:S01]  /*a270*/  FFMA.FTZ R45, R45, c[0x0][0x23c], -R139.reuse ;  /* 0x00008f002d2d7a23 */ /* 0x100fe2000001088b */
[----:B------:R-:W1:Y:S01]  /*a280*/  MUFU.EX2 R0, R10 ;  /* 0x0000000a00007308 */ /* 0x000e620000000800 */
[--C-:B------:R-:W-:Y:S02]  /*a290*/  FFMA.FTZ R13, R13, c[0x0][0x23c], -R139.reuse ;  /* 0x00008f000d0d7a23 */ /* 0x100fe4000001088b */
[--C-:B------:R-:W-:Y:S02]  /*a2a0*/  FFMA.FTZ R46, R46, c[0x0][0x23c], -R182.reuse ;  /* 0x00008f002e2e7a23 */ /* 0x100fe400000108b6 */
[--C-:B------:R-:W-:Y:S02]  /*a2b0*/  FFMA.FTZ R47, R47, c[0x0][0x23c], -R182.reuse ;  /* 0x00008f002f2f7a23 */ /* 0x100fe400000108b6 */
[----:B------:R-:W-:Y:S02]  /*a2c0*/  FFMA.FTZ R42, R42, c[0x0][0x23c], -R182 ;  /* 0x00008f002a2a7a23 */ /* 0x000fe400000108b6 */
[--C-:B------:R-:W-:Y:S01]  /*a2d0*/  FFMA.FTZ R61, R61, c[0x0][0x23c], -R139.reuse ;  /* 0x00008f003d3d7a23 */ /* 0x100fe2000001088b */
[----:B------:R-:W-:Y:S01]  /*a2e0*/  MUFU.EX2 R226, R13 ;  /* 0x0000000d00e27308 */ /* 0x000fe20000000800 */
[--C-:B------:R-:W-:Y:S02]  /*a2f0*/  FFMA.FTZ R60, R60, c[0x0][0x23c], -R139.reuse ;  /* 0x00008f003c3c7a23 */ /* 0x100fe4000001088b */
[--C-:B------:R-:W-:Y:S01]  /*a300*/  FFMA.FTZ R24, R24, c[0x0][0x23c], -R139.reuse ;  /* 0x00008f0018187a23 */ /* 0x100fe2000001088b */
[----:B--2---:R-:W-:Y:S01]  /*a310*/  LOP3.LUT R12, R225, UR14, R218, 0x96, !PT ;  /* 0x0000000ee10c7c12 */ /* 0x004fe2000f8e96da */
[--C-:B------:R-:W-:Y:S02]  /*a320*/  FFMA.FTZ R26, R26, c[0x0][0x23c], -R182.reuse ;  /* 0x00008f001a1a7a23 */ /* 0x100fe400000108b6 */
[--C-:B------:R-:W-:Y:S02]  /*a330*/  FFMA.FTZ R28, R28, c[0x0][0x23c], -R139.reuse ;  /* 0x00008f001c1c7a23 */ /* 0x100fe4000001088b */
[--C-:B------:R-:W-:Y:S01]  /*a340*/  FFMA.FTZ R40, R40, c[0x0][0x23c], -R139.reuse ;  /* 0x00008f0028287a23 */ /* 0x100fe2000001088b */
[----:B------:R-:W-:Y:S01]  /*a350*/  MUFU.EX2 R233, R8 ;  /* 0x0000000800e97308 */ /* 0x000fe20000000800 */
[--C-:B------:R-:W-:Y:S02]  /*a360*/  FFMA.FTZ R43, R43, c[0x0][0x23c], -R182.reuse ;  /* 0x00008f002b2b7a23 */ /* 0x100fe400000108b6 */
[--C-:B------:R-:W-:Y:S01]  /*a370*/  FFMA.FTZ R58, R58, c[0x0][0x23c], -R182.reuse ;  /* 0x00008f003a3a7a23 */ /* 0x100fe200000108b6 */
[----:B-1----:R1:W-:Y:S01]  /*a380*/  STL [R1], R0 ;  /* 0x0000000001007387 */ /* 0x0023e20000100800 */
[--C-:B------:R-:W-:Y:S02]  /*a390*/  FFMA.FTZ R41, R41, c[0x0][0x23c], -R139.reuse ;  /* 0x00008f0029297a23 */ /* 0x100fe4000001088b */
[--C-:B------:R-:W-:Y:S01]  /*a3a0*/  FFMA.FTZ R59, R59, c[0x0][0x23c], -R182.reuse ;  /* 0x00008f003b3b7a23 */ /* 0x100fe200000108b6 */
[----:B------:R2:W-:Y:S01]  /*a3b0*/  STL [R1+0x78], R217 ;  /* 0x000078d901007387 */ /* 0x0005e20000100800 */
[--C-:B------:R-:W-:Y:S01]  /*a3c0*/  FFMA.FTZ R78, R78, c[0x0][0x23c], -R182.reuse ;  /* 0x00008f004e4e7a23 */ /* 0x100fe200000108b6 */
[----:B------:R3:W-:Y:S01]  /*a3d0*/  MUFU.EX2 R221, R9 ;  /* 0x0000000900dd7308 */ /* 0x0007e20000000800 */
        /* <DEDUP_REMOVED lines=9> */
[--C-:B------:R-:W-:Y:S01]  /*a470*/  FFMA.FTZ R74, R74, c[0x0][0x23c], -R182.reuse ;  /* 0x00008f004a4a7a23 */ /* 0x100fe200000108b6 */
[----:B-1----:R-:W-:Y:S02]  /*a480*/  IADD3 R0, R183, 0x1, RZ ;  /* 0x00000001b7007810 */ /* 0x002fe40007ffe0ff */
[----:B------:R-:W-:Y:S01]  /*a490*/  MUFU.EX2 R173, R15 ;  /* 0x0000000f00ad7308 */ /* 0x000fe20000000800 */
[----:B------:R-:W-:Y:S01]  /*a4a0*/  FFMA.FTZ R75, R75, c[0x0][0x23c], -R182 ;  /* 0x00008f004b4b7a23 */ /* 0x000fe200000108b6 */
[----:B--2---:R-:W2:Y:S01]  /*a4b0*/  LDL.LU R217, [R1+0x4] ;  /* 0x0000040001d97983 */ /* 0x004ea20000300800 */
[--C-:B------:R-:W-:Y:S01]  /*a4c0*/  FFMA.FTZ R80, R80, c[0x0][0x23c], -R181.reuse ;  /* 0x00008f0050507a23 */ /* 0x100fe200000108b5 */
[----:B------:R-:W-:Y:S01]  /*a4d0*/  LOP3.LUT R0, R219, UR27, R0, 0x96, !PT ;  /* 0x0000001bdb007c12 */ /* 0x000fe2000f8e9600 */
[--C-:B------:R-:W-:Y:S02]  /*a4e0*/  FFMA.FTZ R83, R83, c[0x0][0x23c], -R180.reuse ;  /* 0x00008f0053537a23 */ /* 0x100fe400000108b4 */
[--C-:B------:R-:W-:Y:S03]  /*a4f0*/  FFMA.FTZ R70, R70, c[0x0][0x23c], -R180.reuse ;  /* 0x00008f0046467a23 */ /* 0x100fe600000108b4 */
[----:B------:R-:W-:Y:S01]  /*a500*/  MUFU.EX2 R211, R17 ;  /* 0x0000001100d37308 */ /* 0x000fe20000000800 */
[----:B---3--:R-:W-:Y:S04]  /*a510*/  IMAD.WIDE.U32 R8, R0, -0x326172a9, RZ ;  /* 0xcd9e8d5700087825 */ /* 0x008fe800078e00ff */
[----:B------:R-:W-:Y:S01]  /*a520*/  FFMA.FTZ R71, R71, c[0x0][0x23c], -R180 ;  /* 0x00008f0047477a23 */ /* 0x000fe200000108b4 */
[----:B------:R-:W-:Y:S01]  /*a530*/  LOP3.LUT R2, R9, UR15, R228, 0x96, !PT ;  /* 0x0000000f09027c12 */ /* 0x000fe2000f8e96e4 */
[--C-:B------:R-:W-:Y:S01]  /*a540*/  FFMA.FTZ R96, R96, c[0x0][0x23c], -R181.reuse ;  /* 0x00008f0060607a23 */ /* 0x100fe200000108b5 */
[----:B------:R-:W-:Y:S01]  /*a550*/  LOP3.LUT R10, R185, UR13, R8, 0x96, !PT ;  /* 0x0000000db90a7c12 */ /* 0x000fe2000f8e9608 */
[--C-:B------:R-:W-:Y:S01]  /*a560*/  FFMA.FTZ R97, R97, c[0x0][0x23c], -R181.reuse ;  /* 0x00008f0061617a23 */ /* 0x100fe200000108b5 */
[----:B------:R1:W-:Y:S01]  /*a570*/  MUFU.EX2 R216, R11 ;  /* 0x0000000b00d87308 */ /* 0x0003e20000000800 */
[----:B------:R-:W-:Y:S01]  /*a580*/  LOP3.LUT R178, R9, UR15, R230, 0x96, !PT ;  /* 0x0000000f09b27c12 */ /* 0x000fe2000f8e96e6 */
[--C-:B------:R-:W-:Y:S02]  /*a590*/  FFMA.FTZ R98, R98, c[0x0][0x23c], -R180.reuse ;  /* 0x00008f0062627a23 */ /* 0x100fe400000108b4 */
[--C-:B------:R-:W-:Y:S02]  /*a5a0*/  FFMA.FTZ R99, R99, c[0x0][0x23c], -R180.reuse ;  /* 0x00008f0063637a23 */ /* 0x100fe400000108b4 */
[--C-:B------:R-:W-:Y:S02]  /*a5b0*/  FFMA.FTZ R86, R86, c[0x0][0x23c], -R180.reuse ;  /* 0x00008f0056567a23 */ /* 0x100fe400000108b4 */
[----:B------:R-:W-:Y:S02]  /*a5c0*/  FFMA.FTZ R87, R87, c[0x0][0x23c], -R180 ;  /* 0x00008f0057577a23 */ /* 0x000fe400000108b4 */
[----:B------:R-:W-:Y:S01]  /*a5d0*/  MUFU.EX2 R172, R20 ;  /* 0x0000001400ac7308 */ /* 0x000fe20000000800 */
[--C-:B------:R-:W-:Y:S02]  /*a5e0*/  FFMA.FTZ R112, R112, c[0x0][0x23c], -R181.reuse ;  /* 0x00008f0070707a23 */ /* 0x100fe400000108b5 */
[----:B------:R-:W-:Y:S02]  /*a5f0*/  FFMA.FTZ R113, R113, c[0x0][0x23c], -R181 ;  /* 0x00008f0071717a23 */ /* 0x000fe400000108b5 */
[--C-:B------:R-:W-:Y:S02]  /*a600*/  FFMA.FTZ R108, R108, c[0x0][0x23c], -R139.reuse ;  /* 0x00008f006c6c7a23 */ /* 0x100fe4000001088b */
[--C-:B------:R-:W-:Y:S02]  /*a610*/  FFMA.FTZ R109, R109, c[0x0][0x23c], -R139.reuse ;  /* 0x00008f006d6d7a23 */ /* 0x100fe4000001088b */
[--C-:B------:R-:W-:Y:S01]  /*a620*/  FFMA.FTZ R104, R104, c[0x0][0x23c], -R139.reuse ;  /* 0x00008f0068687a23 */ /* 0x100fe2000001088b */
[----:B------:R3:W-:Y:S01]  /*a630*/  MUFU.EX2 R189, R21 ;  /* 0x0000001500bd7308 */ /* 0x0007e20000000800 */
[----:B------:R-:W-:Y:S04]  /*a640*/  IMAD.WIDE.U32 R12, R12, -0x326172a9, RZ ;  /* 0xcd9e8d570c0c7825 */ /* 0x000fe800078e00ff */
[----:B------:R-:W-:Y:S01]  /*a650*/  IMAD.WIDE.U32 R4, R4, -0x326172a9, RZ ;  /* 0xcd9e8d5704047825 */ /* 0x000fe200078e00ff */
[C---:B------:R-:W-:Y:S03]  /*a660*/  LOP3.LUT R179, R13.reuse, UR13, R8, 0x96, !PT ;  /* 0x0000000d0db37c12 */ /* 0x040fe6000f8e9608 */
[----:B-1----:R-:W-:Y:S01]  /*a670*/  IMAD.WIDE.U32 R10, R10, -0x2daee0ad, RZ ;  /* 0xd2511f530a0a7825 */ /* 0x002fe200078e00ff */
[----:B------:R1:W-:Y:S01]  /*a680*/  MUFU.EX2 R176, R22 ;  /* 0x0000001600b07308 */ /* 0x0003e20000000800 */
[----:B------:R-:W-:Y:S02]  /*a690*/  LOP3.LUT R18, R13, UR13, R4, 0x96, !PT ;  /* 0x0000000d0d127c12 */ /* 0x000fe4000f8e9604 */
[----:B------:R-:W-:Y:S01]  /*a6a0*/  LOP3.LUT R6, R5, UR15, R230, 0x96, !PT ;  /* 0x0000000f05067c12 */ /* 0x000fe2000f8e96e6 */
[----:B------:R-:W-:Y:S01]  /*a6b0*/  FFMA.FTZ R105, R105, c[0x0][0x23c], -R139 ;  /* 0x00008f0069697a23 */ /* 0x000fe2000001088b */
[----:B------:R-:W-:Y:S01]  /*a6c0*/  LOP3.LUT R14, R185, UR13, R4, 0x96, !PT ;  /* 0x0000000db90e7c12 */ /* 0x000fe2000f8e9604 */
[----:B------:R-:W-:Y:S01]  /*a6d0*/  FFMA.FTZ R106, R106, c[0x0][0x23c], -R182 ;  /* 0x00008f006a6a7a23 */ /* 0x000fe200000108b6 */
[----:B------:R-:W-:Y:S01]  /*a6e0*/  LOP3.LUT R5, R5, UR15, R228, 0x96, !PT ;  /* 0x0000000f05057c12 */ /* 0x000fe2000f8e96e4 */
[--C-:B------:R-:W-:Y:S02]  /*a6f0*/  FFMA.FTZ R107, R107, c[0x0][0x23c], -R182.reuse ;  /* 0x00008f006b6b7a23 */ /* 0x100fe400000108b6 */
[----:B------:R-:W-:Y:S01]  /*a700*/  MUFU.EX2 R193, R34 ;  /* 0x0000002200c17308 */ /* 0x000fe20000000800 */
[--C-:B------:R-:W-:Y:S02]  /*a710*/  FFMA.FTZ R110, R110, c[0x0][0x23c], -R182.reuse ;  /* 0x00008f006e6e7a23 */ /* 0x100fe400000108b6 */
[----:B------:R-:W-:Y:S02]  /*a720*/  FFMA.FTZ R111, R111, c[0x0][0x23c], -R182 ;  /* 0x00008f006f6f7a23 */ /* 0x000fe400000108b6 */
[----:B---3--:R-:W-:Y:S04]  /*a730*/  IMAD.WIDE.U32 R20, R2, -0x2daee0ad, RZ ;  /* 0xd2511f5302147825 */ /* 0x008fe800078e00ff */
[----:B------:R-:W-:Y:S01]  /*a740*/  IMAD.WIDE.U32 R18, R18, -0x2daee0ad, RZ ;  /* 0xd2511f5312127825 */ /* 0x000fe200078e00ff */
[----:B------:R3:W-:Y:S03]  /*a750*/  MUFU.EX2 R210, R35 ;  /* 0x0000002300d27308 */ /* 0x0007e60000000800 */
[----:B------:R-:W-:Y:S01]  /*a760*/  IMAD.WIDE.U32 R6, R6, -0x2daee0ad, RZ ;  /* 0xd2511f5306067825 */ /* 0x000fe200078e00ff */
[----:B-1----:R-:W-:Y:S03]  /*a770*/  LOP3.LUT R22, R11, UR10, R20, 0x96, !PT ;  /* 0x0000000a0b167c12 */ /* 0x002fe6000f8e9614 */
[----:B------:R-:W-:Y:S01]  /*a780*/  IMAD.WIDE.U32 R14, R14, -0x2daee0ad, RZ ;  /* 0xd2511f530e0e7825 */ /* 0x000fe200078e00ff */
[----:B------:R-:W-:Y:S02]  /*a790*/  LOP3.LUT R0, R7, UR12, R224, 0x96, !PT ;  /* 0x0000000c07007c12 */ /* 0x000fe4000f8e96e0 */
[----:B------:R1:W-:Y:S01]  /*a7a0*/  MUFU.EX2 R194, R32 ;  /* 0x0000002000c27308 */ /* 0x0003e20000000800 */
[----:B------:R-:W-:Y:S01]  /*a7b0*/  LOP3.LUT R16, R19, UR10, R6, 0x96, !PT ;  /* 0x0000000a13107c12 */ /* 0x000fe2000f8e9606 */
[----:B------:R-:W-:Y:S02]  /*a7c0*/  FFMA.FTZ R27, R27, c[0x0][0x23c], -R182 ;  /* 0x00008f001b1b7a23 */ /* 0x000fe400000108b6 */
[--C-:B------:R-:W-:Y:S02]  /*a7d0*/  FFMA.FTZ R48, R48, c[0x0][0x23c], -R181.reuse ;  /* 0x00008f0030307a23 */ /* 0x100fe400000108b5 */
[----:B------:R-:W-:Y:S04]  /*a7e0*/  IMAD.WIDE.U32 R16, R16, -0x326172a9, RZ ;  /* 0xcd9e8d5710107825 */ /* 0x000fe800078e00ff */
[----:B------:R4:W-:Y:S01]  /*a7f0*/  MUFU.EX2 R209, R24 ;  /* 0x0000001800d17308 */ /* 0x0009e20000000800 */
[----:B------:R-:W-:Y:S04]  /*a800*/  IMAD.WIDE.U32 R4, R5, -0x2daee0ad, RZ ;  /* 0xd2511f5305047825 */ /* 0x000fe800078e00ff */
[--C-:B------:R-:W-:Y:S01]  /*a810*/  FFMA.FTZ R49, R49, c[0x0][0x23c], -R181.reuse ;  /* 0x00008f0031317a23 */ /* 0x100fe200000108b5 */
[----:B------:R-:W-:Y:S01]  /*a820*/  LOP3.LUT R6, R5, UR12, R222, 0x96, !PT ;  /* 0x0000000c05067c12 */ /* 0x000fe2000f8e96de */
[----:B------:R-:W-:Y:S01]  /*a830*/  FFMA.FTZ R64, R64, c[0x0][0x23c], -R181 ;  /* 0x00008f0040407a23 */ /* 0x000fe200000108b5 */
[----:B------:R-:W-:Y:S01]  /*a840*/  LOP3.LUT R8, R15, UR10, R4, 0x96, !PT ;  /* 0x0000000a0f087c12 */ /* 0x000fe2000f8e9604 */
[----:B------:R-:W-:Y:S01]  /*a850*/  IMAD.WIDE.U32 R4, R0, -0x326172a9, RZ ;  /* 0xcd9e8d5700047825 */ /* 0x000fe200078e00ff */
[----:B------:R4:W-:Y:S01]  /*a860*/  MUFU.EX2 R188, R33 ;  /* 0x0000002100bc7308 */ /* 0x0009e20000000800 */
[----:B------:R-:W-:Y:S02]  /*a870*/  LOP3.LUT R0, R21, UR12, R222, 0x96, !PT ;  /* 0x0000000c15007c12 */ /* 0x000fe4000f8e96de */
[----:B------:R-:W-:Y:S01]  /*a880*/  IMAD.WIDE.U32 R8, R8, -0x326172a9, RZ ;  /* 0xcd9e8d5708087825 */ /* 0x000fe200078e00ff */
[----:B------:R-:W-:Y:S02]  /*a890*/  LOP3.LUT R7, R5, UR11, R12, 0x96, !PT ;  /* 0x0000000b05077c12 */ /* 0x000fe4000f8e960c */
[----:B------:R-:W-:Y:S01]  /*a8a0*/  LOP3.LUT R20, R17, UR9, R4, 0x96, !PT ;  /* 0x0000000911147c12 */ /* 0x000fe2000f8e9604 */
[----:B---3--:R-:W-:Y:S03]  /*a8b0*/  IMAD.WIDE.U32 R34, R0, -0x326172a9, RZ ;  /* 0xcd9e8d5700227825 */ /* 0x008fe600078e00ff */
[----:B------:R3:W-:Y:S01]  /*a8c0*/  MUFU.EX2 R207, R23 ;  /* 0x0000001700cf7308 */ /* 0x0007e20000000800 */
[----:B------:R-:W-:Y:S01]  /*a8d0*/  IMAD.WIDE.U32 R4, R6, -0x326172a9, RZ ;  /* 0xcd9e8d5706047825 */ /* 0x000fe200078e00ff */
[--C-:B-1----:R-:W-:Y:S03]  /*a8e0*/  LOP3.LUT R32, R35, UR11, R184.reuse, 0x96, !PT ;  /* 0x0000000b23207c12 */ /* 0x102fe6000f8e96b8 */
[----:B------:R-:W-:Y:S01]  /*a8f0*/  FFMA.FTZ R0, R25, c[0x0][0x23c], -R139 ;  /* 0x00008f0019007a23 */ /* 0x000fe2000001088b */
[----:B------:R-:W-:Y:S01]  /*a900*/  LOP3.LUT R5, R5, UR11, R184, 0x96, !PT ;  /* 0x0000000b05057c12 */ /* 0x000fe2000f8e96b8 */
[----:B------:R-:W-:Y:S01]  /*a910*/  IMAD.WIDE.U32 R20, R20, -0x2daee0ad, RZ ;  /* 0xd2511f5314147825 */ /* 0x000fe200078e00ff */
[----:B----4-:R-:W-:Y:S02]  /*a920*/  LOP3.LUT R24, R9, UR9, R4, 0x96, !PT ;  /* 0x0000000909187c12 */ /* 0x010fe4000f8e9604 */
[----:B------:R1:W-:Y:S01]  /*a930*/  MUFU.EX2 R208, R26 ;  /* 0x0000001a00d07308 */ /* 0x0003e20000000800 */
[----:B------:R-:W-:Y:S04]  /*a940*/  IMAD.WIDE.U32 R4, R5, -0x2daee0ad, RZ ;  /* 0xd2511f5305047825 */ /* 0x000fe800078e00ff */
[----:B------:R-:W-:Y:S04]  /*a950*/  IMAD.WIDE.U32 R6, R7, -0x2daee0ad, RZ ;  /* 0xd2511f5307067825 */ /* 0x000fe800078e00ff */
[----:B------:R-:W-:Y:S01]  /*a960*/  IMAD.WIDE.U32 R32, R32, -0x2daee0ad, RZ ;  /* 0xd2511f5320207825 */ /* 0x000fe200078e00ff */
[----:B------:R-:W-:Y:S01]  /*a970*/  MUFU.EX2 R200, R0 ;  /* 0x0000000000c87308 */ /* 0x000fe20000000800 */
[----:B------:R-:W-:Y:S02]  /*a980*/  LOP3.LUT R15, R7, UR8, R18, 0x96, !PT ;  /* 0x00000008070f7c12 */ /* 0x000fe4000f8e9612 */
[----:B------:R-:W-:Y:S01]  /*a990*/  IMAD.WIDE.U32 R24, R24, -0x2daee0ad, RZ ;  /* 0xd2511f5318187825 */ /* 0x000fe200078e00ff */
[----:B------:R-:W-:Y:S02]  /*a9a0*/  LOP3.LUT R7, R5, UR8, R14, 0x96, !PT ;  /* 0x0000000805077c12 */ /* 0x000fe4000f8e960e */
[----:B------:R-:W-:Y:S01]  /*a9b0*/  LOP3.LUT R5, R21, UR6, R6, 0x96, !PT ;  /* 0x0000000615057c12 */ /* 0x000fe2000f8e9606 */
[----:B---3--:R-:W-:Y:S01]  /*a9c0*/  IMAD.WIDE.U32 R22, R22, -0x326172a9, RZ ;  /* 0xcd9e8d5716167825 */ /* 0x008fe200078e00ff */
[----:B------:R-:W-:Y:S02]  /*a9d0*/  LOP3.LUT R2, R33, UR8, R10, 0x96, !PT ;  /* 0x0000000821027c12 */ /* 0x000fe4000f8e960a */
[----:B------:R3:W-:Y:S01]  /*a9e0*/  MUFU.EX2 R203, R28 ;  /* 0x0000001c00cb7308 */ /* 0x0007e20000000800 */
[----:B------:R-:W-:Y:S01]  /*a9f0*/  LOP3.LUT R11, R25, UR6, R4, 0x96, !PT ;  /* 0x00000006190b7c12 */ /* 0x000fe2000f8e9604 */
[----:B------:R-:W-:Y:S01]  /*aa00*/  IMAD.WIDE.U32 R4, R5, -0x326172a9, RZ ;  /* 0xcd9e8d5705047825 */ /* 0x000fe200078e00ff */
[----:B------:R-:W-:Y:S03]  /*aa10*/  LOP3.LUT R19, R23, UR9, R34, 0x96, !PT ;  /* 0x0000000917137c12 */ /* 0x000fe6000f8e9622 */
[----:B------:R-:W-:Y:S01]  /*aa20*/  IMAD.WIDE.U32 R14, R15, -0x326172a9, RZ ;  /* 0xcd9e8d570f0e7825 */ /* 0x000fe200078e00ff */
[----:B------:R-:W-:Y:S02]  /*aa30*/  SHF.R.U32.HI R23, RZ, 0x10, R4 ;  /* 0x00000010ff177819 */ /* 0x000fe40000011604 */
[C---:B-1----:R-:W-:Y:S01]  /*aa40*/  LOP3.LUT R26, R4.reuse, 0xff, RZ, 0xc0, !PT ;  /* 0x000000ff041a7812 */ /* 0x042fe200078ec0ff */
[----:B------:R1:W-:Y:S01]  /*aa50*/  MUFU.EX2 R199, R27 ;  /* 0x0000001b00c77308 */ /* 0x0003e20000000800 */
[----:B------:R-:W-:Y:S01]  /*aa60*/  LOP3.LUT R14, R5, UR17, R14, 0x96, !PT ;  /* 0x00000011050e7c12 */ /* 0x000fe2000f8e960e */
[----:B------:R-:W-:Y:S01]  /*aa70*/  IMAD.WIDE.U32 R18, R19, -0x2daee0ad, RZ ;  /* 0xd2511f5313127825 */ /* 0x000fe200078e00ff */
[----:B------:R-:W-:Y:S02]  /*aa80*/  SHF.R.U32.HI R25, RZ, 0x18, R4 ;  /* 0x00000018ff197819 */ /* 0x000fe40000011604 */
[----:B------:R-:W-:Y:S01]  /*aa90*/  LOP3.LUT R9, R15, UR7, R16, 0x96, !PT ;  /* 0x000000070f097c12 */ /* 0x000fe2000f8e9610 */
[----:B------:R-:W-:Y:S01]  /*aaa0*/  IMAD.WIDE.U32 R6, R7, -0x326172a9, RZ ;  /* 0xcd9e8d5707067825 */ /* 0x000fe200078e00ff */
[----:B------:R-:W-:Y:S02]  /*aab0*/  LOP3.LUT R15, R4, 0xffff, RZ, 0xc0, !PT ;  /* 0x0000ffff040f7812 */ /* 0x000fe400078ec0ff */
[----:B------:R-:W-:Y:S01]  /*aac0*/  LOP3.LUT R32, R19, UR6, R32, 0x96, !PT ;  /* 0x0000000613207c12 */ /* 0x000fe2000f8e9620 */
[----:B------:R-:W-:Y:S01]  /*aad0*/  MUFU.EX2 R187, R30 ;  /* 0x0000001e00bb7308 */ /* 0x000fe20000000800 */
[----:B------:R-:W-:Y:S01]  /*aae0*/  IMAD.WIDE.U32 R4, R2, -0x326172a9, RZ ;  /* 0xcd9e8d5702047825 */ /* 0x000fe200078e00ff */
[----:B------:R-:W-:Y:S02]  /*aaf0*/  LOP3.LUT R21, R7, UR7, R8, 0x96, !PT ;  /* 0x0000000707157c12 */ /* 0x000fe4000f8e9608 */
[----:B------:R-:W-:Y:S01]  /*ab00*/  SHF.R.U32.HI R15, RZ, 0x8, R15 ;  /* 0x00000008ff0f7819 */ /* 0x000fe2000001160f */
[----:B------:R-:W-:Y:S01]  /*ab10*/  IMAD.WIDE.U32 R8, R9, -0x2daee0ad, RZ ;  /* 0xd2511f5309087825 */ /* 0x000fe200078e00ff */
[----:B---3--:R-:W-:Y:S02]  /*ab20*/  LOP3.LUT R28, R5, UR7, R22, 0x96, !PT ;  /* 0x00000007051c7c12 */ /* 0x008fe4000f8e9616 */
[----:B------:R-:W-:Y:S01]  /*ab30*/  PRMT R174, R26, 0x5410, R15 ;  /* 0x000054101aae7816 */ /* 0x000fe2000000000f */
[----:B------:R-:W-:Y:S01]  /*ab40*/  IMAD.WIDE.U32 R10, R11, -0x326172a9, RZ ;  /* 0xcd9e8d570b0a7825 */ /* 0x000fe200078e00ff */
[----:B------:R-:W3:Y:S01]  /*ab50*/  MUFU.EX2 R2, R29 ;  /* 0x0000001d00027308 */ /* 0x000ee20000000800 */
[----:B------:R-:W-:Y:S02]  /*ab60*/  LOP3.LUT R34, R8, 0xff, RZ, 0xc0, !PT ;  /* 0x000000ff08227812 */ /* 0x000fe400078ec0ff */
[----:B------:R-:W-:Y:S01]  /*ab70*/  SHF.R.U32.HI R33, RZ, 0x18, R8 ;  /* 0x00000018ff217819 */ /* 0x000fe20000011608 */
[--C-:B------:R-:W-:Y:S01]  /*ab80*/  FFMA.FTZ R65, R65, c[0x0][0x23c], -R181.reuse ;  /* 0x00008f0041417a23 */ /* 0x100fe200000108b5 */
[----:B------:R-:W-:Y:S01]  /*ab90*/  LOP3.LUT R0, R11, UR17, R6, 0x96, !PT ;  /* 0x000000110b007c12 */ /* 0x000fe2000f8e9606 */
[----:B------:R-:W-:Y:S01]  /*aba0*/  IMAD.WIDE.U32 R6, R32, -0x326172a9, RZ ;  /* 0xcd9e8d5720067825 */ /* 0x000fe200078e00ff */
[--C-:B------:R-:W-:Y:S02]  /*abb0*/  SHF.R.U32.HI R17, RZ, 0x10, R10.reuse ;  /* 0x00000010ff117819 */ /* 0x100fe4000001160a */
[----:B-1----:R-:W-:Y:S01]  /*abc0*/  SHF.R.U32.HI R27, RZ, 0x18, R10 ;  /* 0x00000018ff1b7819 */ /* 0x002fe2000001160a */
[----:B------:R-:W-:Y:S01]  /*abd0*/  MUFU.EX2 R204, R40 ;  /* 0x0000002800cc7308 */ /* 0x000fe20000000800 */
[----:B------:R-:W-:Y:S01]  /*abe0*/  LOP3.LUT R15, R6, 0xffff, RZ, 0xc0, !PT ;  /* 0x0000ffff060f7812 */ /* 0x000fe200078ec0ff */
[--C-:B------:R-:W-:Y:S01]  /*abf0*/  FFMA.FTZ R37, R37, c[0x0][0x23c], -R181.reuse ;  /* 0x00008f0025257a23 */ /* 0x100fe200000108b5 */
[----:B------:R-:W-:Y:S01]  /*ac00*/  LOP3.LUT R32, R8, 0xffff, RZ, 0xc0, !PT ;  /* 0x0000ffff08207812 */ /* 0x000fe200078ec0ff */
[--C-:B------:R-:W-:Y:S01]  /*ac10*/  FFMA.FTZ R38, R38, c[0x0][0x23c], -R180.reuse ;  /* 0x00008f0026267a23 */ /* 0x100fe200000108b4 */
[----:B------:R-:W-:Y:S01]  /*ac20*/  LOP3.LUT R16, R10, 0xffff, RZ, 0xc0, !PT ;  /* 0x0000ffff0a107812 */ /* 0x000fe200078ec0ff */
[----:B------:R-:W-:Y:S01]  /*ac30*/  FFMA.FTZ R39, R39, c[0x0][0x23c], -R180 ;  /* 0x00008f0027277a23 */ /* 0x000fe200000108b4 */
[----:B------:R-:W-:Y:S01]  /*ac40*/  LOP3.LUT R11, R7, UR17, R4, 0x96, !PT ;  /* 0x00000011070b7c12 */ /* 0x000fe2000f8e9604 */
[----:B------:R-:W-:Y:S01]  /*ac50*/  IMAD.WIDE.U32 R4, R21, -0x2daee0ad, RZ ;  /* 0xd2511f5315047825 */ /* 0x000fe200078e00ff */
[----:B------:R-:W-:Y:S01]  /*ac60*/  LOP3.LUT R7, R0, 0xffff, RZ, 0xc0, !PT ;  /* 0x0000ffff00077812 */ /* 0x000fe200078ec0ff */
[----:B------:R-:W-:Y:S01]  /*ac70*/  MUFU.EX2 R201, R31 ;  /* 0x0000001f00c97308 */ /* 0x000fe20000000800 */
[----:B------:R-:W-:Y:S01]  /*ac80*/  LOP3.LUT R19, R10, 0xff, RZ, 0xc0, !PT ;  /* 0x000000ff0a137812 */ /* 0x000fe200078ec0ff */
[--C-:B------:R-:W-:Y:S01]  /*ac90*/  FFMA.FTZ R53, R53, c[0x0][0x23c], -R181.reuse ;  /* 0x00008f0035357a23 */ /* 0x100fe200000108b5 */
[----:B------:R-:W-:Y:S01]  /*aca0*/  SHF.R.U32.HI R21, RZ, 0x10, R4 ;  /* 0x00000010ff157819 */ /* 0x000fe20000011604 */
[----:B---3--:R1:W-:Y:S01]  /*acb0*/  STL [R1+0xc], R2 ;  /* 0x00000c0201007387 */ /* 0x0083e20000100800 */
[----:B------:R-:W-:Y:S01]  /*acc0*/  SHF.R.U32.HI R29, RZ, 0x10, R8 ;  /* 0x00000010ff1d7819 */ /* 0x000fe20000011608 */
[--C-:B------:R-:W-:Y:S01]  /*acd0*/  FFMA.FTZ R84, R84, c[0x0][0x23c], -R181.reuse ;  /* 0x00008f0054547a23 */ /* 0x100fe200000108b5 */
[----:B------:R-:W-:Y:S01]  /*ace0*/  LOP3.LUT R8, R23, 0xff, RZ, 0xc0, !PT ;  /* 0x000000ff17087812 */ /* 0x000fe200078ec0ff */
[----:B------:R3:W-:Y:S01]  /*acf0*/  STL [R1+0x80], R215 ;  /* 0x000080d701007387 */ /* 0x0007e20000100800 */
[C---:B------:R-:W-:Y:S01]  /*ad00*/  LOP3.LUT R22, R4.reuse, 0xff, RZ, 0xc0, !PT ;  /* 0x000000ff04167812 */ /* 0x040fe200078ec0ff */
[----:B------:R4:W-:Y:S01]  /*ad10*/  MUFU.EX2 R190, R44 ;  /* 0x0000002c00be7308 */ /* 0x0009e20000000800 */
[----:B------:R-:W-:Y:S01]  /*ad20*/  LOP3.LUT R10, R9, UR16, R20, 0x96, !PT ;  /* 0x00000010090a7c12 */ /* 0x000fe2000f8e9614 */
[----:B------:R-:W-:Y:S01]  /*ad30*/  FFMA.FTZ R85, R85, c[0x0][0x23c], -R181 ;  /* 0x00008f0055557a23 */ /* 0x000fe200000108b5 */
[----:B------:R-:W-:Y:S01]  /*ad40*/  LOP3.LUT R20, R4, 0xffff, RZ, 0xc0, !PT ;  /* 0x0000ffff04147812 */ /* 0x000fe200078ec0ff */
[--C-:B------:R-:W-:Y:S01]  /*ad50*/  FFMA.FTZ R88, R88, c[0x0][0x23c], -R139.reuse ;  /* 0x00008f0058587a23 */ /* 0x100fe2000001088b */
[----:B------:R-:W-:Y:S01]  /*ad60*/  SHF.R.U32.HI R9, RZ, 0x8, R16 ;  /* 0x00000008ff097819 */ /* 0x000fe20000011610 */
[----:B------:R-:W-:Y:S01]  /*ad70*/  FFMA.FTZ R89, R89, c[0x0][0x23c], -R139 ;  /* 0x00008f0059597a23 */ /* 0x000fe2000001088b */
[----:B------:R-:W-:Y:S01]  /*ad80*/  SHF.R.U32.HI R16, RZ, 0x18, R4 ;  /* 0x00000018ff107819 */ /* 0x000fe20000011604 */
[----:B------:R-:W-:Y:S01]  /*ad90*/  FFMA.FTZ R90, R90, c[0x0][0x23c], -R182 ;  /* 0x00008f005a5a7a23 */ /* 0x000fe200000108b6 */
[----:B------:R-:W-:Y:S01]  /*ada0*/  SHF.R.U32.HI R4, RZ, 0x10, R14 ;  /* 0x00000010ff047819 */ /* 0x000fe2000001160e */
[----:B------:R3:W2:Y:S01]  /*adb0*/  MUFU.EX2 R202, R45 ;  /* 0x0000002d00ca7308 */ /* 0x0006a20000000800 */
[----:B------:R-:W-:Y:S01]  /*adc0*/  PRMT R35, R8, 0x5410, R25 ;  /* 0x0000541008237816 */ /* 0x000fe20000000019 */
[--C-:B------:R-:W-:Y:S01]  /*add0*/  FFMA.FTZ R91, R91, c[0x0][0x23c], -R182.reuse ;  /* 0x00008f005b5b7a23 */ /* 0x100fe200000108b6 */
[----:B------:R-:W-:Y:S01]  /*ade0*/  LOP3.LUT R8, R14, 0xff, RZ, 0xc0, !PT ;  /* 0x000000ff0e087812 */ /* 0x000fe200078ec0ff */
[--C-:B------:R-:W-:Y:S01]  /*adf0*/  FFMA.FTZ R92, R92, c[0x0][0x23c], -R139.reuse ;  /* 0x00008f005c5c7a23 */ /* 0x100fe2000001088b */
[----:B------:R-:W-:Y:S01]  /*ae00*/  LOP3.LUT R4, R4, 0xff, RZ, 0xc0, !PT ;  /* 0x000000ff04047812 */ /* 0x000fe200078ec0ff */
[----:B------:R-:W-:Y:S01]  /*ae10*/  FFMA.FTZ R93, R93, c[0x0][0x23c], -R139 ;  /* 0x00008f005d5d7a23 */ /* 0x000fe2000001088b */
[----:B------:R-:W-:Y:S01]  /*ae20*/  PRMT R175, R19, 0x5410, R9 ;  /* 0x0000541013af7816 */ /* 0x000fe20000000009 */
[----:B------:R-:W-:Y:S01]  /*ae30*/  FFMA.FTZ R94, R94, c[0x0][0x23c], -R182 ;  /* 0x00008f005e5e7a23 */ /* 0x000fe200000108b6 */
[----:B-1----:R-:W-:Y:S01]  /*ae40*/  LOP3.LUT R2, R5, UR16, R24, 0x96, !PT ;  /* 0x0000001005027c12 */ /* 0x002fe2000f8e9618 */
[----:B------:R1:W-:Y:S01]  /*ae50*/  MUFU.EX2 R196, R43 ;  /* 0x0000002b00c47308 */ /* 0x0003e20000000800 */
[----:B------:R-:W-:Y:S01]  /*ae60*/  LOP3.LUT R5, R14, 0xffff, RZ, 0xc0, !PT ;  /* 0x0000ffff0e057812 */ /* 0x000fe200078ec0ff */
[----:B------:R-:W-:Y:S01]  /*ae70*/  FFMA.FTZ R95, R95, c[0x0][0x23c], -R182 ;  /* 0x00008f005f5f7a23 */ /* 0x000fe200000108b6 */
[----:B------:R-:W-:Y:S01]  /*ae80*/  SHF.R.U32.HI R14, RZ, 0x18, R14 ;  /* 0x00000018ff0e7819 */ /* 0x000fe2000001160e */
[----:B----4-:R-:W-:Y:S01]  /*ae90*/  IMAD.MOV.U32 R44, RZ, RZ, R172 ;  /* 0x000000ffff2c7224 */ /* 0x010fe200078e00ac */
[----:B------:R-:W-:Y:S01]  /*aea0*/  SHF.R.U32.HI R5, RZ, 0x8, R5 ;  /* 0x00000008ff057819 */ /* 0x000fe20000011605 */
[--C-:B------:R-:W-:Y:S01]  /*aeb0*/  FFMA.FTZ R114, R114, c[0x0][0x23c], -R180.reuse ;  /* 0x00008f0072727a23 */ /* 0x100fe200000108b4 */
[----:B------:R-:W-:Y:S01]  /*aec0*/  LOP3.LUT R9, R17, 0xff, RZ, 0xc0, !PT ;  /* 0x000000ff11097812 */ /* 0x000fe200078ec0ff */
[----:B------:R-:W-:Y:S01]  /*aed0*/  FFMA.FTZ R115, R115, c[0x0][0x23c], -R180 ;  /* 0x00008f0073737a23 */ /* 0x000fe200000108b4 */
[----:B------:R-:W-:Y:S01]  /*aee0*/  SHF.R.U32.HI R17, RZ, 0x10, R6 ;  /* 0x00000010ff117819 */ /* 0x000fe20000011606 */
[----:B------:R-:W-:Y:S01]  /*aef0*/  MUFU.EX2 R197, R58 ;  /* 0x0000003a00c57308 */ /* 0x000fe20000000800 */
[----:B------:R-:W-:Y:S01]  /*af00*/  LOP3.LUT R19, R6, 0xff, RZ, 0xc0, !PT ;  /* 0x000000ff06137812 */ /* 0x000fe200078ec0ff */
[----:B------:R-:W-:Y:S01]  /*af10*/  FFMA.FTZ R102, R102, c[0x0][0x23c], -R180 ;  /* 0x00008f0066667a23 */ /* 0x000fe200000108b4 */
[----:B------:R-:W-:Y:S01]  /*af20*/  SHF.R.U32.HI R24, RZ, 0x18, R6 ;  /* 0x00000018ff187819 */ /* 0x000fe20000011606 */
[----:B---3--:R-:W-:Y:S01]  /*af30*/  IMAD.MOV.U32 R45, RZ, RZ, R195 ;  /* 0x000000ffff2d7224 */ /* 0x008fe200078e00c3 */
[----:B------:R-:W-:Y:S01]  /*af40*/  SHF.R.U32.HI R6, RZ, 0x10, R0 ;  /* 0x00000010ff067819 */ /* 0x000fe20000011600 */
[----:B------:R-:W-:Y:S01]  /*af50*/  FFMA.FTZ R103, R103, c[0x0][0x23c], -R180 ;  /* 0x00008f0067677a23 */ /* 0x000fe200000108b4 */
[----:B------:R-:W-:Y:S01]  /*af60*/  PRMT R40, R8, 0x5410, R5 ;  /* 0x0000541008287816 */ /* 0x000fe20000000005 */
[--C-:B------:R-:W-:Y:S01]  /*af70*/  FFMA.FTZ R76, R76, c[0x0][0x23c], -R139.reuse ;  /* 0x00008f004c4c7a23 */ /* 0x100fe2000001088b */
[----:B------:R-:W-:Y:S01]  /*af80*/  PRMT R30, R4, 0x5410, R14 ;  /* 0x00005410041e7816 */ /* 0x000fe2000000000e */
[----:B------:R3:W-:Y:S01]  /*af90*/  MUFU.EX2 R195, R46 ;  /* 0x0000002e00c37308 */ /* 0x0007e20000000800 */
[----:B------:R-:W-:Y:S01]  /*afa0*/  IMAD.WIDE.U32 R4, R28, -0x2daee0ad, RZ ;  /* 0xd2511f531c047825 */ /* 0x000fe200078e00ff */
[----:B------:R-:W-:Y:S01]  /*afb0*/  SHF.R.U32.HI R8, RZ, 0x18, R0 ;  /* 0x00000018ff087819 */ /* 0x000fe20000011600 */
[--C-:B------:R-:W-:Y:S01]  /*afc0*/  HSET2.LE.AND R40, R40, R220.reuse, PT ;  /* 0x000000dc28287233 */ /* 0x100fe20003803000 */
[----:B------:R-:W-:Y:S01]  /*afd0*/  LOP3.LUT R6, R6, 0xff, RZ, 0xc0, !PT ;  /* 0x000000ff06067812 */ /* 0x000fe200078ec0ff */
[--C-:B-1----:R-:W-:Y:S01]  /*afe0*/  HSET2.LE.AND R43, R35, R220.reuse, PT ;  /* 0x000000dc232b7233 */ /* 0x102fe20003803000 */
[----:B------:R-:W-:Y:S01]  /*aff0*/  SHF.R.U32.HI R23, RZ, 0x10, R4 ;  /* 0x00000010ff177819 */ /* 0x000fe20000011604 */
[----:B------:R-:W-:Y:S01]  /*b000*/  FFMA.FTZ R77, R77, c[0x0][0x23c], -R139 ;  /* 0x00008f004d4d7a23 */ /* 0x000fe2000001088b */
[----:B------:R-:W-:Y:S01]  /*b010*/  PRMT R31, R9, 0x5410, R27 ;  /* 0x00005410091f7816 */ /* 0x000fe2000000001b */
[--C-:B------:R-:W-:Y:S01]  /*b020*/  FFMA.FTZ R100, R100, c[0x0][0x23c], -R181.reuse ;  /* 0x00008f0064647a23 */ /* 0x100fe200000108b5 */
[----:B------:R1:W-:Y:S01]  /*b030*/  MUFU.EX2 R213, R42 ;  /* 0x0000002a00d57308 */ /* 0x0003e20000000800 */
[----:B------:R-:W-:Y:S01]  /*b040*/  PRMT R28, R6, 0x5410, R8 ;  /* 0x00005410061c7816 */ /* 0x000fe20000000008 */
[----:B------:R-:W-:Y:S01]  /*b050*/  FFMA.FTZ R101, R101, c[0x0][0x23c], -R181 ;  /* 0x00008f0065657a23 */ /* 0x000fe200000108b5 */
[----:B------:R-:W-:Y:S01]  /*b060*/  LOP3.LUT R6, R29, 0xff, RZ, 0xc0, !PT ;  /* 0x000000ff1d067812 */ /* 0x000fe200078ec0ff */
[----:B------:R-:W-:Y:S01]  /*b070*/  IMAD.MOV.U32 R29, RZ, RZ, R173 ;  /* 0x000000ffff1d7224 */ /* 0x000fe200078e00ad */
[----:B------:R-:W-:Y:S01]  /*b080*/  LOP3.LUT R9, R0, 0xff, RZ, 0xc0, !PT ;  /* 0x000000ff00097812 */ /* 0x000fe200078ec0ff */
[--C-:B------:R-:W-:Y:S01]  /*b090*/  HSET2.LE.AND R35, R31, R220.reuse, PT ;  /* 0x000000dc1f237233 */ /* 0x100fe20003803000 */
[----:B------:R-:W-:Y:S01]  /*b0a0*/  LOP3.LUT R0, R5, UR16, R18, 0x96, !PT ;  /* 0x0000001005007c12 */ /* 0x000fe2000f8e9612 */
[----:B------:R-:W-:Y:S01]  /*b0b0*/  IMAD.MOV.U32 R31, RZ, RZ, R207 ;  /* 0x000000ffff1f7224 */ /* 0x000fe200078e00cf */
[----:B------:R-:W-:Y:S01]  /*b0c0*/  LOP3.LUT R18, R4, 0xffff, RZ, 0xc0, !PT ;  /* 0x0000ffff04127812 */ /* 0x000fe200078ec0ff */
[----:B------:R-:W-:Y:S01]  /*b0d0*/  MUFU.EX2 R207, R61 ;  /* 0x0000003d00cf7308 */ /* 0x000fe20000000800 */
[----:B------:R-:W-:Y:S01]  /*b0e0*/  SHF.R.U32.HI R5, RZ, 0x8, R20 ;  /* 0x00000008ff057819 */ /* 0x000fe20000011614 */
[----:B------:R-:W-:Y:S01]  /*b0f0*/  FFMA.FTZ R120, R120, c[0x0][0x23c], -R139 ;  /* 0x00008f0078787a23 */ /* 0x000fe2000001088b */
[----:B------:R-:W-:Y:S01]  /*b100*/  SHF.R.U32.HI R7, RZ, 0x8, R7 ;  /* 0x00000008ff077819 */ /* 0x000fe20000011607 */
[----:B---3--:R-:W-:Y:S01]  /*b110*/  IMAD.MOV.U32 R46, RZ, RZ, R186 ;  /* 0x000000ffff2e7224 */ /* 0x008fe200078e00ba */
[----:B------:R-:W-:Y:S01]  /*b120*/  LOP3.LUT R26, R4, 0xff, RZ, 0xc0, !PT ;  /* 0x000000ff041a7812 */ /* 0x000fe200078ec0ff */
[----:B------:R-:W-:Y:S01]  /*b130*/  FFMA.FTZ R121, R121, c[0x0][0x23c], -R139 ;  /* 0x00008f0079797a23 */ /* 0x000fe2000001088b */
[----:B------:R-:W-:Y:S01]  /*b140*/  SHF.R.U32.HI R25, RZ, 0x18, R4 ;  /* 0x00000018ff197819 */ /* 0x000fe20000011604 */
[----:B------:R-:W-:Y:S01]  /*b150*/  FFMA.FTZ R126, R126, c[0x0][0x23c], -R182 ;  /* 0x00008f007e7e7a23 */ /* 0x000fe200000108b6 */
[----:B------:R-:W-:Y:S01]  /*b160*/  LOP3.LUT R4, R21, 0xff, RZ, 0xc0, !PT ;  /* 0x000000ff15047812 */ /* 0x000fe200078ec0ff */
[----:B------:R-:W-:Y:S01]  /*b170*/  MUFU.EX2 R186, R57 ;  /* 0x0000003900ba7308 */ /* 0x000fe20000000800 */
[----:B------:R-:W-:Y:S01]  /*b180*/  PRMT R21, R6, 0x5410, R33 ;  /* 0x0000541006157816 */ /* 0x000fe20000000021 */
[--C-:B------:R-:W-:Y:S01]  /*b190*/  HSET2.LE.AND R33, R28, R220.reuse, PT ;  /* 0x000000dc1c217233 */ /* 0x100fe20003803000 */
[----:B------:R-:W-:Y:S01]  /*b1a0*/  PRMT R22, R22, 0x5410, R5 ;  /* 0x0000541016167816 */ /* 0x000fe20000000005 */
[----:B------:R-:W-:Y:S01]  /*b1b0*/  IMAD.MOV.U32 R28, RZ, RZ, R189 ;  /* 0x000000ffff1c7224 */ /* 0x000fe200078e00bd */
[----:B------:R-:W-:Y:S01]  /*b1c0*/  PRMT R27, R9, 0x5410, R7 ;  /* 0x00005410091b7816 */ /* 0x000fe20000000007 */
[--C-:B-1----:R-:W-:Y:S01]  /*b1d0*/  HSET2.LE.AND R42, R174, R220.reuse, PT ;  /* 0x000000dcae2a7233 */ /* 0x102fe20003803000 */
[----:B------:R-:W-:Y:S01]  /*b1e0*/  SHF.R.U32.HI R7, RZ, 0x8, R32 ;  /* 0x00000008ff077819 */ /* 0x000fe20000011620 */
[----:B------:R-:W-:Y:S01]  /*b1f0*/  FFMA.FTZ R122, R122, c[0x0][0x23c], -R182 ;  /* 0x00008f007a7a7a23 */ /* 0x000fe200000108b6 */
[----:B------:R-:W-:Y:S01]  /*b200*/  PRMT R16, R4, 0x5410, R16 ;  /* 0x0000541004107816 */ /* 0x000fe20000000010 */
[----:B------:R1:W-:Y:S01]  /*b210*/  MUFU.EX2 R198, R56 ;  /* 0x0000003800c67308 */ /* 0x0003e20000000800 */
[----:B------:R-:W-:Y:S01]  /*b220*/  LOP3.LUT R6, R11, 0xffff, RZ, 0xc0, !PT ;  /* 0x0000ffff0b067812 */ /* 0x000fe200078ec0ff */
[--C-:B------:R-:W-:Y:S01]  /*b230*/  HSET2.LE.AND R32, R27, R220.reuse, PT ;  /* 0x000000dc1b207233 */ /* 0x100fe20003803000 */
[----:B------:R-:W-:Y:S01]  /*b240*/  SHF.R.U32.HI R5, RZ, 0x10, R11 ;  /* 0x00000010ff057819 */ /* 0x000fe2000001160b */
[----:B------:R-:W-:Y:S01]  /*b250*/  IMAD.MOV.U32 R27, RZ, RZ, R208 ;  /* 0x000000ffff1b7224 */ /* 0x000fe200078e00d0 */
[----:B------:R-:W-:Y:S01]  /*b260*/  LOP3.LUT R4, R10, 0xffff, RZ, 0xc0, !PT ;  /* 0x0000ffff0a047812 */ /* 0x000fe200078ec0ff */
[----:B------:R-:W-:Y:S01]  /*b270*/  FFMA.FTZ R123, R123, c[0x0][0x23c], -R182 ;  /* 0x00008f007b7b7a23 */ /* 0x000fe200000108b6 */
[----:B------:R-:W-:Y:S01]  /*b280*/  PRMT R20, R34, 0x5410, R7 ;  /* 0x0000541022147816 */ /* 0x000fe20000000007 */
[--C-:B------:R-:W-:Y:S01]  /*b290*/  HSET2.LE.AND R34, R175, R220.reuse, PT ;  /* 0x000000dcaf227233 */ /* 0x100fe20003803000 */
[----:B------:R-:W-:Y:S01]  /*b2a0*/  SHF.R.U32.HI R7, RZ, 0x8, R6 ;  /* 0x00000008ff077819 */ /* 0x000fe20000011606 */
[----:B------:R3:W-:Y:S01]  /*b2b0*/  MUFU.EX2 R191, R41 ;  /* 0x0000002900bf7308 */ /* 0x0007e20000000800 */
[----:B------:R-:W-:Y:S01]  /*b2c0*/  LOP3.LUT R8, R11, 0xff, RZ, 0xc0, !PT ;  /* 0x000000ff0b087812 */ /* 0x000fe200078ec0ff */
[--C-:B------:R-:W-:Y:S01]  /*b2d0*/  HSET2.LE.AND R58, R20, R220.reuse, PT ;  /* 0x000000dc143a7233 */ /* 0x100fe20003803000 */
[----:B------:R-:W-:Y:S01]  /*b2e0*/  SHF.R.U32.HI R11, RZ, 0x18, R11 ;  /* 0x00000018ff0b7819 */ /* 0x000fe2000001160b */
[----:B------:R-:W-:Y:S01]  /*b2f0*/  IMAD.MOV.U32 R20, RZ, RZ, R203 ;  /* 0x000000ffff147224 */ /* 0x000fe200078e00cb */
[----:B------:R-:W-:Y:S01]  /*b300*/  LOP3.LUT R5, R5, 0xff, RZ, 0xc0, !PT ;  /* 0x000000ff05057812 */ /* 0x000fe200078ec0ff */
[--C-:B------:R-:W-:Y:S01]  /*b310*/  FFMA.FTZ R130, R130, c[0x0][0x23c], -R180.reuse ;  /* 0x00008f0082827a23 */ /* 0x100fe200000108b4 */
[----:B------:R-:W-:Y:S01]  /*b320*/  LOP3.LUT R6, R10, 0xff, RZ, 0xc0, !PT ;  /* 0x000000ff0a067812 */ /* 0x000fe200078ec0ff */
[----:B------:R-:W-:Y:S01]  /*b330*/  FFMA.FTZ R131, R131, c[0x0][0x23c], -R180 ;  /* 0x00008f0083837a23 */ /* 0x000fe200000108b4 */
[----:B------:R-:W-:Y:S01]  /*b340*/  SHF.R.U32.HI R4, RZ, 0x8, R4 ;  /* 0x00000008ff047819 */ /* 0x000fe20000011604 */
[----:B------:R4:W-:Y:S01]  /*b350*/  MUFU.EX2 R189, R59 ;  /* 0x0000003b00bd7308 */ /* 0x0009e20000000800 */
[----:B------:R-:W-:Y:S01]  /*b360*/  SHF.R.U32.HI R9, RZ, 0x8, R15 ;  /* 0x00000008ff097819 */ /* 0x000fe2000001160f */
[----:B------:R-:W-:Y:S01]  /*b370*/  FFMA.FTZ R128, R128, c[0x0][0x23c], -R181 ;  /* 0x00008f0080807a23 */ /* 0x000fe200000108b5 */
[----:B------:R-:W-:Y:S01]  /*b380*/  PRMT R173, R5, 0x5410, R11 ;  /* 0x0000541005ad7816 */ /* 0x000fe2000000000b */
[----:B------:R-:W-:Y:S01]  /*b390*/  FFMA.FTZ R129, R129, c[0x0][0x23c], -R181 ;  /* 0x00008f0081817a23 */ /* 0x000fe200000108b5 */
[----:B------:R-:W-:Y:S01]  /*b3a0*/  PRMT R14, R6, 0x5410, R4 ;  /* 0x00005410060e7816 */ /* 0x000fe20000000004 */
[----:B------:R-:W-:Y:S01]  /*b3b0*/  FFMA.FTZ R118, R118, c[0x0][0x23c], -R180 ;  /* 0x00008f0076767a23 */ /* 0x000fe200000108b4 */
[----:B------:R-:W-:Y:S01]  /*b3c0*/  SHF.R.U32.HI R5, RZ, 0x10, R10 ;  /* 0x00000010ff057819 */ /* 0x000fe2000001160a */
[--C-:B------:R-:W-:Y:S01]  /*b3d0*/  HSET2.LE.AND R173, R173, R220.reuse, PT ;  /* 0x000000dcadad7233 */ /* 0x100fe20003803000 */
[----:B------:R-:W-:Y:S01]  /*b3e0*/  SHF.R.U32.HI R6, RZ, 0x10, R2 ;  /* 0x00000010ff067819 */ /* 0x000fe20000011602 */
[----:B------:R2:W2:Y:S01]  /*b3f0*/  MUFU.EX2 R15, R47 ;  /* 0x0000002f000f7308 */ /* 0x0004a20000000800 */
[----:B------:R-:W-:Y:S01]  /*b400*/  PRMT R19, R19, 0x5410, R9 ;  /* 0x0000541013137816 */ /* 0x000fe20000000009 */
[--C-:B-1----:R-:W-:Y:S01]  /*b410*/  HSET2.LE.AND R56, R14, R220.reuse, PT ;  /* 0x000000dc0e387233 */ /* 0x102fe20003803000 */
[----:B------:R-:W-:Y:S01]  /*b420*/  LOP3.LUT R9, R17, 0xff, RZ, 0xc0, !PT ;  /* 0x000000ff11097812 */ /* 0x000fe200078ec0ff */
[----:B------:R-:W-:Y:S01]  /*b430*/  IMAD.MOV.U32 R17, RZ, RZ, R177 ;  /* 0x000000ffff117224 */ /* 0x000fe200078e00b1 */
[----:B------:R-:W-:Y:S01]  /*b440*/  PRMT R172, R8, 0x5410, R7 ;  /* 0x0000541008ac7816 */ /* 0x000fe20000000007 */
[--C-:B---3--:R-:W-:Y:S01]  /*b450*/  HSET2.LE.AND R41, R30, R220.reuse, PT ;  /* 0x000000dc1e297233 */ /* 0x108fe20003803000 */
[----:B------:R-:W-:Y:S01]  /*b460*/  LOP3.LUT R7, R5, 0xff, RZ, 0xc0, !PT ;  /* 0x000000ff05077812 */ /* 0x000fe200078ec0ff */
[----:B------:R-:W-:Y:S01]  /*b470*/  IMAD.MOV.U32 R30, RZ, RZ, R226 ;  /* 0x000000ffff1e7224 */ /* 0x000fe200078e00e2 */
[C---:B------:R-:W-:Y:S01]  /*b480*/  LOP3.LUT R4, R2.reuse, 0xffff, RZ, 0xc0, !PT ;  /* 0x0000ffff02047812 */ /* 0x040fe200078ec0ff */
[----:B------:R-:W-:Y:S01]  /*b490*/  MUFU.EX2 R246, R50 ;  /* 0x0000003200f67308 */ /* 0x000fe20000000800 */
[----:B------:R-:W-:Y:S01]  /*b4a0*/  LOP3.LUT R8, R2, 0xff, RZ, 0xc0, !PT ;  /* 0x000000ff02087812 */ /* 0x000fe200078ec0ff */
[--C-:B------:R-:W-:Y:S01]  /*b4b0*/  HSET2.LE.AND R174, R19, R220.reuse, PT ;  /* 0x000000dc13ae7233 */ /* 0x100fe20003803000 */
[----:B------:R-:W-:Y:S01]  /*b4c0*/  SHF.R.U32.HI R5, RZ, 0x18, R2 ;  /* 0x00000018ff057819 */ /* 0x000fe20000011602 */
[--C-:B----4-:R-:W-:Y:S01]  /*b4d0*/  HSET2.LE.AND R59, R21, R220.reuse, PT ;  /* 0x000000dc153b7233 */ /* 0x110fe20003803000 */
[----:B------:R-:W-:Y:S01]  /*b4e0*/  LOP3.LUT R2, R6, 0xff, RZ, 0xc0, !PT ;  /* 0x000000ff06027812 */ /* 0x000fe200078ec0ff */
[----:B--2---:R-:W-:Y:S01]  /*b4f0*/  IMAD.MOV.U32 R21, RZ, RZ, R202 ;  /* 0x000000ffff157224 */ /* 0x004fe200078e00ca */
[----:B------:R-:W-:Y:S01]  /*b500*/  SHF.R.U32.HI R4, RZ, 0x8, R4 ;  /* 0x00000008ff047819 */ /* 0x000fe20000011604 */
[--C-:B------:R-:W-:Y:S01]  /*b510*/  HSET2.LE.AND R172, R172, R220.reuse, PT ;  /* 0x000000dcacac7233 */ /* 0x100fe20003803000 */
[----:B------:R-:W-:Y:S01]  /*b520*/  PRMT R24, R9, 0x5410, R24 ;  /* 0x0000541009187816 */ /* 0x000fe20000000018 */
[----:B------:R-:W-:Y:S01]  /*b530*/  MUFU.EX2 R248, R48 ;  /* 0x0000003000f87308 */ /* 0x000fe20000000800 */
[----:B------:R-:W-:Y:S01]  /*b540*/  PRMT R9, R2, 0x5410, R5 ;  /* 0x0000541002097816 */ /* 0x000fe20000000005 */
[----:B------:R-:W-:Y:S01]  /*b550*/  IMAD.MOV.U32 R19, RZ, RZ, R194 ;  /* 0x000000ffff137224 */ /* 0x000fe200078e00c2 */
[----:B------:R-:W-:Y:S01]  /*b560*/  SHF.R.U32.HI R5, RZ, 0x10, R0 ;  /* 0x00000010ff057819 */ /* 0x000fe20000011600 */
[----:B------:R-:W-:Y:S01]  /*b570*/  IMAD.MOV.U32 R47, RZ, RZ, R209 ;  /* 0x000000ffff2f7224 */ /* 0x000fe200078e00d1 */
[----:B------:R-:W-:Y:S01]  /*b580*/  PRMT R11, R8, 0x5410, R4 ;  /* 0x00005410080b7816 */ /* 0x000fe20000000004 */
[--C-:B------:R-:W-:Y:S01]  /*b590*/  HSET2.LE.AND R61, R9, R220.reuse, PT ;  /* 0x000000dc093d7233 */ /* 0x100fe20003803000 */
[----:B------:R-:W-:Y:S01]  /*b5a0*/  SHF.R.U32.HI R4, RZ, 0x18, R0 ;  /* 0x00000018ff047819 */ /* 0x000fe20000011600 */
[--C-:B------:R-:W-:Y:S01]  /*b5b0*/  HSET2.LE.AND R175, R24, R220.reuse, PT ;  /* 0x000000dc18af7233 */ /* 0x100fe20003803000 */
[C---:B------:R-:W-:Y:S01]  /*b5c0*/  LOP3.LUT R2, R0.reuse, 0xffff, RZ, 0xc0, !PT ;  /* 0x0000ffff00027812 */ /* 0x040fe200078ec0ff */
[----:B------:R1:W-:Y:S01]  /*b5d0*/  MUFU.EX2 R209, R60 ;  /* 0x0000003c00d17308 */ /* 0x0003e20000000800 */
[----:B------:R-:W-:Y:S01]  /*b5e0*/  LOP3.LUT R6, R0, 0xff, RZ, 0xc0, !PT ;  /* 0x000000ff00067812 */ /* 0x000fe200078ec0ff */
[----:B------:R-:W-:Y:S01]  /*b5f0*/  IMAD.MOV.U32 R24, RZ, RZ, R200 ;  /* 0x000000ffff187224 */ /* 0x000fe200078e00c8 */
[----:B------:R-:W-:Y:S01]  /*b600*/  LOP3.LUT R0, R5, 0xff, RZ, 0xc0, !PT ;  /* 0x000000ff05007812 */ /* 0x000fe200078ec0ff */
[----:B------:R-:W-:Y:S01]  /*b610*/  FFMA.FTZ R5, R62, c[0x0][0x23c], -R182 ;  /* 0x00008f003e057a23 */ /* 0x000fe200000108b6 */
[----:B------:R-:W-:Y:S01]  /*b620*/  SHF.R.U32.HI R2, RZ, 0x8, R2 ;  /* 0x00000008ff027819 */ /* 0x000fe20000011602 */
[--C-:B------:R-:W-:Y:S01]  /*b630*/  HSET2.LE.AND R62, R22, R220.reuse, PT ;  /* 0x000000dc163e7233 */ /* 0x100fe20003803000 */
[----:B------:R-:W-:Y:S01]  /*b640*/  PRMT R177, R0, 0x5410, R4 ;  /* 0x0000541000b17816 */ /* 0x000fe20000000004 */
[----:B------:R-:W-:Y:S01]  /*b650*/  IMAD.MOV.U32 R22, RZ, RZ, R15 ;  /* 0x000000ffff167224 */ /* 0x000fe200078e000f */
[----:B------:R-:W-:Y:S01]  /*b660*/  F2FP.BF16.PACK_AB R0, R211, R215 ;  /* 0x000000d7d300723e */ /* 0x000fe200000010ff */
[----:B------:R-:W-:Y:S01]  /*b670*/  MUFU.EX2 R208, R5 ;  /* 0x0000000500d07308 */ /* 0x000fe20000000800 */
[----:B------:R-:W2:Y:S01]  /*b680*/  LDL.LU R215, [R1] ;  /* 0x0000000001d77983 */ /* 0x000ea20000300800 */
[----:B------:R-:W-:Y:S01]  /*b690*/  SHF.R.U32.HI R10, RZ, 0x18, R10 ;  /* 0x00000018ff0a7819 */ /* 0x000fe2000001160a */
[--C-:B------:R-:W-:Y:S01]  /*b6a0*/  HSET2.LE.AND R177, R177, R220.reuse, PT ;  /* 0x000000dcb1b17233 */ /* 0x100fe20003803000 */
[----:B------:R-:W-:Y:S01]  /*b6b0*/  SHF.R.U32.HI R8, RZ, 0x8, R18 ;  /* 0x00000008ff087819 */ /* 0x000fe20000011612 */
[----:B------:R3:W-:Y:S01]  /*b6c0*/  STL [R1+0x7c], R211 ;  /* 0x00007cd301007387 */ /* 0x0007e20000100800 */
[----:B------:R-:W-:Y:S01]  /*b6d0*/  PRMT R10, R7, 0x5410, R10 ;  /* 0x00005410070a7816 */ /* 0x000fe2000000000a */
[----:B------:R-:W-:Y:S01]  /*b6e0*/  IMAD.MOV.U32 R18, RZ, RZ, R204 ;  /* 0x000000ffff127224 */ /* 0x000fe200078e00cc */
[----:B------:R-:W-:Y:S01]  /*b6f0*/  LOP3.LUT R7, R23, 0xff, RZ, 0xc0, !PT ;  /* 0x000000ff17077812 */ /* 0x000fe200078ec0ff */
[----:B------:R-:W-:Y:S01]  /*b700*/  IMAD.MOV.U32 R23, RZ, RZ, R176 ;  /* 0x000000ffff177224 */ /* 0x000fe200078e00b0 */
[----:B------:R-:W-:Y:S01]  /*b710*/  MUFU.EX2 R249, R49 ;  /* 0x0000003100f97308 */ /* 0x000fe20000000800 */
[----:B------:R-:W-:Y:S01]  /*b720*/  PRMT R176, R6, 0x5410, R2 ;  /* 0x0000541006b07816 */ /* 0x000fe20000000002 */
[----:B------:R-:W-:Y:S01]  /*b730*/  FFMA.FTZ R6, R63, c[0x0][0x23c], -R182 ;  /* 0x00008f003f067a23 */ /* 0x000fe200000108b6 */
[----:B------:R-:W-:Y:S01]  /*b740*/  F2FP.BF16.PACK_AB R4, R45, R252 ;  /* 0x000000fc2d04723e */ /* 0x000fe200000010ff */
[--C-:B------:R-:W-:Y:S01]  /*b750*/  HSET2.LE.AND R57, R10, R220.reuse, PT ;  /* 0x000000dc0a397233 */ /* 0x100fe20003803000 */
[----:B------:R-:W-:Y:S01]  /*b760*/  LOP3.LUT R42, R42, R0, RZ, 0xc0, !PT ;  /* 0x000000002a2a7212 */ /* 0x000fe200078ec0ff */
[--C-:B------:R-:W-:Y:S01]  /*b770*/  HSET2.LE.AND R176, R176, R220.reuse, PT ;  /* 0x000000dcb0b07233 */ /* 0x100fe20003803000 */
[----:B------:R-:W-:Y:S01]  /*b780*/  LOP3.LUT R40, R40, R4, RZ, 0xc0, !PT ;  /* 0x0000000428287212 */ /* 0x000fe200078ec0ff */
[--C-:B-1----:R-:W-:Y:S01]  /*b790*/  HSET2.LE.AND R60, R11, R220.reuse, PT ;  /* 0x000000dc0b3c7233 */ /* 0x102fe20003803000 */
[----:B------:R-:W-:Y:S01]  /*b7a0*/  F2FP.BF16.PACK_AB R0, R217, R192 ;  /* 0x000000c0d900723e */ /* 0x000fe200000010ff */
[----:B------:R1:W-:Y:S01]  /*b7b0*/  MUFU.EX2 R204, R6 ;  /* 0x0000000600cc7308 */ /* 0x0003e20000000800 */
[----:B------:R-:W-:Y:S01]  /*b7c0*/  PRMT R26, R26, 0x5410, R8 ;  /* 0x000054101a1a7816 */ /* 0x000fe20000000008 */
[----:B------:R-:W-:Y:S01]  /*b7d0*/  IMAD.WIDE.U32 R8, R178, -0x2daee0ad, RZ ;  /* 0xd2511f53b2087825 */ /* 0x000fe200078e00ff */
[----:B------:R-:W-:Y:S01]  /*b7e0*/  PRMT R25, R7, 0x5410, R25 ;  /* 0x0000541007197816 */ /* 0x000fe20000000019 */
[--C-:B------:R-:W-:Y:S01]  /*b7f0*/  HSET2.LE.AND R63, R16, R220.reuse, PT ;  /* 0x000000dc103f7233 */ /* 0x100fe20003803000 */
[----:B------:R-:W-:Y:S01]  /*b800*/  LOP3.LUT R41, R41, R0, RZ, 0xc0, !PT ;  /* 0x0000000029297212 */ /* 0x000fe200078ec0ff */
[----:B------:R-:W-:Y:S01]  /*b810*/  IMAD.MOV.U32 R16, RZ, RZ, R201 ;  /* 0x000000ffff107224 */ /* 0x000fe200078e00c9 */
[----:B------:R-:W-:Y:S01]  /*b820*/  F2FP.BF16.PACK_AB R0, R30, R46 ;  /* 0x0000002e1e00723e */ /* 0x000fe200000010ff */
[--C-:B------:R-:W-:Y:S01]  /*b830*/  HSET2.LE.AND R178, R26, R220.reuse, PT ;  /* 0x000000dc1ab27233 */ /* 0x100fe20003803000 */
[----:B------:R-:W-:Y:S01]  /*b840*/  F2FP.BF16.PACK_AB R2, R17, R214 ;  /* 0x000000d61102723e */ /* 0x000fe200000010ff */
[----:B------:R-:W4:Y:S01]  /*b850*/  MUFU.EX2 R245, R51 ;  /* 0x0000003300f57308 */ /* 0x000f220000000800 */
[----:B---3--:R-:W3:Y:S01]  /*b860*/  LDL.LU R211, [R1+0xc] ;  /* 0x00000c0001d37983 */ /* 0x008ee20000300800 */
[----:B------:R-:W-:Y:S01]  /*b870*/  LOP3.LUT R34, R34, R0, RZ, 0xc0, !PT ;  /* 0x0000000022227212 */ /* 0x000fe200078ec0ff */
[----:B------:R-:W-:Y:S01]  /*b880*/  IMAD.MOV.U32 R26, RZ, RZ, R199 ;  /* 0x000000ffff1a7224 */ /* 0x000fe200078e00c7 */
[----:B------:R-:W-:Y:S01]  /*b890*/  F2FP.BF16.PACK_AB R0, R210, R193 ;  /* 0x000000c1d200723e */ /* 0x000fe200000010ff */
[----:B------:R-:W-:Y:S01]  /*b8a0*/  FFMA.FTZ R182, R127, c[0x0][0x23c], -R182 ;  /* 0x00008f007fb67a23 */ /* 0x000fe200000108b6 */
[----:B------:R-:W-:Y:S01]  /*b8b0*/  LOP3.LUT R43, R43, R2, RZ, 0xc0, !PT ;  /* 0x000000022b2b7212 */ /* 0x000fe200078ec0ff */
[----:B------:R-:W-:Y:S01]  /*b8c0*/  FFMA.FTZ R180, R119, c[0x0][0x23c], -R180 ;  /* 0x00008f0077b47a23 */ /* 0x000fe200000108b4 */
[----:B------:R-:W-:Y:S01]  /*b8d0*/  LOP3.LUT R59, R59, R0, RZ, 0xc0, !PT ;  /* 0x000000003b3b7212 */ /* 0x000fe200078ec0ff */
[--C-:B------:R-:W-:Y:S01]  /*b8e0*/  FFMA.FTZ R124, R124, c[0x0][0x23c], -R139.reuse ;  /* 0x00008f007c7c7a23 */ /* 0x100fe2000001088b */
[----:B------:R-:W-:Y:S01]  /*b8f0*/  MUFU.EX2 R247, R66 ;  /* 0x0000004200f77308 */ /* 0x000fe20000000800 */
[----:B------:R-:W-:Y:S01]  /*b900*/  F2FP.BF16.PACK_AB R0, R200, R47 ;  /* 0x0000002fc800723e */ /* 0x000fe200000010ff */
[----:B------:R-:W-:Y:S01]  /*b910*/  FFMA.FTZ R139, R125, c[0x0][0x23c], -R139 ;  /* 0x00008f007d8b7a23 */ /* 0x000fe2000001088b */
[----:B------:R-:W-:Y:S01]  /*b920*/  F2FP.BF16.PACK_AB R2, R221, R233 ;  /* 0x000000e9dd02723e */ /* 0x000fe200000010ff */
[----:B-1----:R-:W-:Y:S01]  /*b930*/  IMAD.WIDE.U32 R6, R179, -0x2daee0ad, RZ ;  /* 0xd2511f53b3067825 */ /* 0x002fe200078e00ff */
[----:B------:R-:W-:Y:S01]  /*b940*/  LOP3.LUT R60, R60, R0, RZ, 0xc0, !PT ;  /* 0x000000003c3c7212 */ /* 0x000fe200078ec0ff */
[--C-:B------:R-:W-:Y:S01]  /*b950*/  HSET2.LE.AND R179, R25, R220.reuse, PT ;  /* 0x000000dc19b37233 */ /* 0x100fe20003803000 */
[----:B------:R-:W-:Y:S01]  /*b960*/  F2FP.BF16.PACK_AB R0, R16, R187 ;  /* 0x000000bb1000723e */ /* 0x000fe200000010ff */
[----:B------:R-:W-:Y:S01]  /*b970*/  IMAD.MOV.U32 R25, RZ, RZ, R193 ;  /* 0x000000ffff197224 */ /* 0x000fe200078e00c1 */
[----:B------:R-:W-:Y:S01]  /*b980*/  LOP3.LUT R8, R7, UR10, R8, 0x96, !PT ;  /* 0x0000000a07087c12 */ /* 0x000fe2000f8e9608 */
[----:B------:R-:W-:Y:S01]  /*b990*/  MUFU.EX2 R244, R67 ;  /* 0x0000004300f47308 */ /* 0x000fe20000000800 */
[----:B------:R-:W-:Y:S01]  /*b9a0*/  LOP3.LUT R63, R63, R0, RZ, 0xc0, !PT ;  /* 0x000000003f3f7212 */ /* 0x000fe200078ec0ff */
[--C-:B------:R-:W-:Y:S01]  /*b9b0*/  FFMA.FTZ R116, R116, c[0x0][0x23c], -R181.reuse ;  /* 0x00008f0074747a23 */ /* 0x100fe200000108b5 */
[----:B------:R-:W-:Y:S01]  /*b9c0*/  F2FP.BF16.PACK_AB R0, R21, R190 ;  /* 0x000000be1500723e */ /* 0x000fe200000010ff */
[----:B------:R-:W-:Y:S01]  /*b9d0*/  FFMA.FTZ R181, R117, c[0x0][0x23c], -R181 ;  /* 0x00008f0075b57a23 */ /* 0x000fe200000108b5 */
[----:B----4-:R-:W-:Y:S02]  /*b9e0*/  F2FP.BF16.PACK_AB R51, R245, R246 ;  /* 0x000000f6f533723e */ /* 0x010fe400000010ff */
[----:B------:R-:W-:Y:S02]  /*b9f0*/  LOP3.LUT R174, R174, R0, RZ, 0xc0, !PT ;  /* 0x00000000aeae7212 */ /* 0x000fe400078ec0ff */
[----:B------:R-:W-:Y:S01]  /*ba00*/  F2FP.BF16.PACK_AB R0, R189, R197 ;  /* 0x000000c5bd00723e */ /* 0x000fe200000010ff */
[----:B------:R-:W-:Y:S01]  /*ba10*/  MUFU.EX2 R251, R64 ;  /* 0x0000004000fb7308 */ /* 0x000fe20000000800 */
[----:B------:R-:W-:Y:S02]  /*ba20*/  LOP3.LUT R32, R32, R2, RZ, 0xc0, !PT ;  /* 0x0000000220207212 */ /* 0x000fe400078ec0ff */
[----:B------:R-:W-:Y:S02]  /*ba30*/  LOP3.LUT R177, R177, R0, RZ, 0xc0, !PT ;  /* 0x00000000b1b17212 */ /* 0x000fe400078ec0ff */
[----:B------:R-:W-:Y:S02]  /*ba40*/  F2FP.BF16.PACK_AB R0, R204, R208 ;  /* 0x000000d0cc00723e */ /* 0x000fe400000010ff */
[----:B------:R-:W-:Y:S02]  /*ba50*/  F2FP.BF16.PACK_AB R2, R29, R212 ;  /* 0x000000d41d02723e */ /* 0x000fe400000010ff */
[----:B------:R-:W-:Y:S01]  /*ba60*/  LOP3.LUT R179, R179, R0, RZ, 0xc0, !PT ;  /* 0x00000000b3b37212 */ /* 0x000fe200078ec0ff */
[----:B------:R-:W1:Y:S01]  /*ba70*/  MUFU.EX2 R250, R65 ;  /* 0x0000004100fa7308 */ /* 0x000e620000000800 */
[----:B------:R-:W-:Y:S02]  /*ba80*/  LOP3.LUT R35, R35, R2, RZ, 0xc0, !PT ;  /* 0x0000000223237212 */ /* 0x000fe400078ec0ff */
[----:B------:R-:W-:Y:S04]  /*ba90*/  F2FP.BF16.PACK_AB R2, R28, R44 ;  /* 0x0000002c1c02723e */ /* 0x000fe800000010ff */
[----:B------:R-:W-:Y:S02]  /*baa0*/  LOP3.LUT R56, R56, R2, RZ, 0xc0, !PT ;  /* 0x0000000238387212 */ /* 0x000fe400078ec0ff */
[----:B------:R-:W-:Y:S01]  /*bab0*/  F2FP.BF16.PACK_AB R2, R199, R27 ;  /* 0x0000001bc702723e */ /* 0x000fe200000010ff */
[----:B------:R4:W-:Y:S03]  /*bac0*/  MUFU.EX2 R238, R36 ;  /* 0x0000002400ee7308 */ /* 0x0009e60000000800 */
[----:B------:R-:W-:Y:S02]  /*bad0*/  LOP3.LUT R61, R61, R2, RZ, 0xc0, !PT ;  /* 0x000000023d3d7212 */ /* 0x000fe400078ec0ff */
[----:B------:R-:W-:Y:S04]  /*bae0*/  F2FP.BF16.PACK_AB R2, R191, R18 ;  /* 0x00000012bf02723e */ /* 0x000fe800000010ff */
[----:B------:R-:W-:Y:S01]  /*baf0*/  LOP3.LUT R172, R172, R2, RZ, 0xc0, !PT ;  /* 0x00000002acac7212 */ /* 0x000fe200078ec0ff */
[----:B------:R1:W1:Y:S01]  /*bb00*/  MUFU.EX2 R239, R37 ;  /* 0x0000002500ef7308 */ /* 0x0002620000000800 */
[----:B------:R-:W-:Y:S04]  /*bb10*/  F2FP.BF16.PACK_AB R2, R22, R195 ;  /* 0x000000c31602723e */ /* 0x000fe800000010ff */
[----:B------:R-:W-:Y:S02]  /*bb20*/  LOP3.LUT R175, R175, R2, RZ, 0xc0, !PT ;  /* 0x00000002afaf7212 */ /* 0x000fe400078ec0ff */
[----:B------:R-:W-:Y:S03]  /*bb30*/  F2FP.BF16.PACK_AB R2, R207, R209 ;  /* 0x000000d1cf02723e */ /* 0x000fe600000010ff */
[----:B------:R1:W-:Y:S01]  /*bb40*/  MUFU.EX2 R237, R38 ;  /* 0x0000002600ed7308 */ /* 0x0003e20000000800 */
[----:B------:R-:W-:Y:S01]  /*bb50*/  LOP3.LUT R178, R178, R2, RZ, 0xc0, !PT ;  /* 0x00000002b2b27212 */ /* 0x000fe200078ec0ff */
[----:B----4-:R-:W-:Y:S08]  /*bb60*/  IMAD.MOV.U32 R36, RZ, RZ, R192 ;  /* 0x000000ffff247224 */ /* 0x010ff000078e00c0 */
[----:B------:R-:W4:Y:S01]  /*bb70*/  MUFU.EX2 R236, R39 ;  /* 0x0000002700ec7308 */ /* 0x000f220000000800 */
[----:B-1----:R-:W-:Y:S09]  /*bb80*/  IMAD.MOV.U32 R37, RZ, RZ, R195 ;  /* 0x000000ffff257224 */ /* 0x002ff200078e00c3 */
[----:B------:R1:W-:Y:S01]  /*bb90*/  MUFU.EX2 R243, R52 ;  /* 0x0000003400f37308 */ /* 0x0003e20000000800 */
[----:B------:R-:W-:Y:S09]  /*bba0*/  IMAD.MOV.U32 R38, RZ, RZ, R196 ;  /* 0x000000ffff267224 */ /* 0x000ff200078e00c4 */
[----:B------:R4:W2:Y:S10]  /*bbb0*/  MUFU.EX2 R242, R53 ;  /* 0x0000003500f27308 */ /* 0x0008b40000000800 */
[----:B------:R-:W-:Y:S01]  /*bbc0*/  MUFU.EX2 R241, R54 ;  /* 0x0000003600f17308 */ /* 0x000fe20000000800 */
[----:B-1----:R-:W-:Y:S09]  /*bbd0*/  IMAD.MOV.U32 R52, RZ, RZ, R189 ;  /* 0x000000ffff347224 */ /* 0x002ff200078e00bd */
[----:B------:R-:W1:Y:S01]  /*bbe0*/  MUFU.EX2 R240, R55 ;  /* 0x0000003700f07308 */ /* 0x000e620000000800 */
[----:B----4-:R-:W-:Y:S09]  /*bbf0*/  IMAD.MOV.U32 R53, RZ, RZ, R186 ;  /* 0x000000ffff357224 */ /* 0x010ff200078e00ba */
[----:B------:R-:W-:Y:S10]  /*bc00*/  MUFU.EX2 R76, R76 ;  /* 0x0000004c004c7308 */ /* 0x000ff40000000800 */
        /* <DEDUP_REMOVED lines=13> */
[----:B------:R-:W-:Y:S01]  /*bce0*/  MUFU.EX2 R86, R86 ;  /* 0x0000005600567308 */ /* 0x000fe20000000800 */
[----:B--2---:R-:W-:Y:S04]  /*bcf0*/  F2FP.BF16.PACK_AB R4, R216, R215 ;  /* 0x000000d7d804723e */ /* 0x004fe800000010ff */
[----:B------:R-:W-:Y:S02]  /*bd00*/  LOP3.LUT R33, R33, R4, RZ, 0xc0, !PT ;  /* 0x0000000421217212 */ /* 0x000fe400078ec0ff */
[----:B------:R-:W-:Y:S03]  /*bd10*/  F2FP.BF16.PACK_AB R4, R188, R194 ;  /* 0x000000c2bc04723e */ /* 0x000fe600000010ff */
[----:B------:R-:W-:Y:S01]  /*bd20*/  MUFU.EX2 R87, R87 ;  /* 0x0000005700577308 */ /* 0x000fe20000000800 */
[----:B------:R-:W-:Y:S02]  /*bd30*/  LOP3.LUT R58, R58, R4, RZ, 0xc0, !PT ;  /* 0x000000043a3a7212 */ /* 0x000fe400078ec0ff */
[----:B------:R-:W-:Y:S04]  /*bd40*/  F2FP.BF16.PACK_AB R4, R31, R23 ;  /* 0x000000171f04723e */ /* 0x000fe800000010ff */
[----:B------:R-:W-:Y:S03]  /*bd50*/  LOP3.LUT R57, R57, R4, RZ, 0xc0, !PT ;  /* 0x0000000439397212 */ /* 0x000fe600078ec0ff */
[----:B------:R-:W-:Y:S10]  /*bd60*/  MUFU.EX2 R112, R112 ;  /* 0x0000007000707308 */ /* 0x000ff40000000800 */
[----:B------:R-:W-:Y:S01]  /*bd70*/  MUFU.EX2 R113, R113 ;  /* 0x0000007100717308 */ /* 0x000fe20000000800 */
[----:B---3--:R-:W-:Y:S04]  /*bd80*/  F2FP.BF16.PACK_AB R4, R211, R20 ;  /* 0x00000014d304723e */ /* 0x008fe800000010ff */
[----:B------:R-:W-:Y:S02]  /*bd90*/  LOP3.LUT R62, R62, R4, RZ, 0xc0, !PT ;  /* 0x000000043e3e7212 */ /* 0x000fe400078ec0ff */
[----:B------:R-:W-:Y:S03]  /*bda0*/  F2FP.BF16.PACK_AB R4, R196, R213 ;  /* 0x000000d5c404723e */ /* 0x000fe600000010ff */
[----:B------:R-:W-:Y:S01]  /*bdb0*/  MUFU.EX2 R108, R108 ;  /* 0x0000006c006c7308 */ /* 0x000fe20000000800 */
[----:B------:R-:W-:Y:S02]  /*bdc0*/  LOP3.LUT R173, R173, R4, RZ, 0xc0, !PT ;  /* 0x00000004adad7212 */ /* 0x000fe400078ec0ff */
[----:B------:R-:W-:Y:S04]  /*bdd0*/  F2FP.BF16.PACK_AB R4, R186, R198 ;  /* 0x000000c6ba04723e */ /* 0x000fe800000010ff */
[----:B------:R-:W-:Y:S02]  /*bde0*/  LOP3.LUT R176, R176, R4, RZ, 0xc0, !PT ;  /* 0x00000004b0b07212 */ /* 0x000fe400078ec0ff */
[----:B------:R-:W-:Y:S01]  /*bdf0*/  LOP3.LUT R4, R9, UR12, R224, 0x96, !PT ;  /* 0x0000000c09047c12 */ /* 0x000fe2000f8e96e0 */
[----:B------:R-:W-:Y:S01]  /*be00*/  IMAD.WIDE.U32 R8, R8, -0x326172a9, RZ ;  /* 0xcd9e8d5708087825 */ /* 0x000fe200078e00ff */
[----:B------:R-:W-:Y:S03]  /*be10*/  MUFU.EX2 R109, R109 ;  /* 0x0000006d006d7308 */ /* 0x000fe60000000800 */
[----:B------:R-:W-:Y:S05]  /*be20*/  IMAD.WIDE.U32 R10, R4, -0x326172a9, RZ ;  /* 0xcd9e8d57040a7825 */ /* 0x000fea00078e00ff */
[----:B------:R-:W-:Y:S02]  /*be30*/  LOP3.LUT R4, R11, UR11, R12, 0x96, !PT ;  /* 0x0000000b0b047c12 */ /* 0x000fe4000f8e960c */
[----:B------:R-:W-:Y:S01]  /*be40*/  LOP3.LUT R10, R9, UR9, R10, 0x96, !PT ;  /* 0x00000009090a7c12 */ /* 0x000fe2000f8e960a */
[----:B------:R-:W-:Y:S02]  /*be50*/  MUFU.EX2 R104, R104 ;  /* 0x0000006800687308 */ /* 0x000fe40000000800 */
[----:B------:R-:W-:Y:S04]  /*be60*/  IMAD.WIDE.U32 R4, R4, -0x2daee0ad, RZ ;  /* 0xd2511f5304047825 */ /* 0x000fe800078e00ff */
[----:B------:R-:W-:Y:S01]  /*be70*/  IMAD.WIDE.U32 R10, R10, -0x2daee0ad, RZ ;  /* 0xd2511f530a0a7825 */ /* 0x000fe200078e00ff */
[----:B------:R-:W-:Y:S03]  /*be80*/  LOP3.LUT R6, R5, UR8, R6, 0x96, !PT ;  /* 0x0000000805067c12 */ /* 0x000fe6000f8e9606 */
[----:B------:R-:W-:Y:S01]  /*be90*/  MUFU.EX2 R105, R105 ;  /* 0x0000006900697308 */ /* 0x000fe20000000800 */
[----:B------:R-:W-:Y:S01]  /*bea0*/  LOP3.LUT R4, R11, UR6, R4, 0x96, !PT ;  /* 0x000000060b047c12 */ /* 0x000fe2000f8e9604 */
[----:B------:R-:W-:Y:S04]  /*beb0*/  IMAD.WIDE.U32 R6, R6, -0x326172a9, RZ ;  /* 0xcd9e8d5706067825 */ /* 0x000fe800078e00ff */
[----:B------:R-:W-:Y:S01]  /*bec0*/  IMAD.WIDE.U32 R4, R4, -0x326172a9, RZ ;  /* 0xcd9e8d5704047825 */ /* 0x000fe200078e00ff */
[----:B------:R-:W-:Y:S03]  /*bed0*/  LOP3.LUT R8, R7, UR7, R8, 0x96, !PT ;  /* 0x0000000707087c12 */ /* 0x000fe6000f8e9608 */
[----:B------:R-:W-:Y:S01]  /*bee0*/  MUFU.EX2 R106, R106 ;  /* 0x0000006a006a7308 */ /* 0x000fe20000000800 */
[C---:B------:R-:W-:Y:S02]  /*bef0*/  LOP3.LUT R50, R4.reuse, 0xffff, RZ, 0xc0, !PT ;  /* 0x0000ffff04327812 */ /* 0x040fe400078ec0ff */
[----:B------:R-:W-:Y:S02]  /*bf00*/  LOP3.LUT R0, R4, 0xff, RZ, 0xc0, !PT ;  /* 0x000000ff04007812 */ /* 0x000fe400078ec0ff */
[----:B------:R-:W-:Y:S02]  /*bf10*/  SHF.R.U32.HI R50, RZ, 0x8, R50 ;  /* 0x00000008ff327819 */ /* 0x000fe40000011632 */
[----:B------:R-:W-:Y:S02]  /*bf20*/  LOP3.LUT R6, R5, UR17, R6, 0x96, !PT ;  /* 0x0000001105067c12 */ /* 0x000fe4000f8e9606 */
[----:B------:R-:W-:Y:S01]  /*bf30*/  PRMT R50, R0, 0x5410, R50 ;  /* 0x0000541000327816 */ /* 0x000fe20000000032 */
[----:B------:R-:W-:Y:S01]  /*bf40*/  MUFU.EX2 R107, R107 ;  /* 0x0000006b006b7308 */ /* 0x000fe20000000800 */
[----:B------:R-:W-:Y:S02]  /*bf50*/  F2FP.BF16.PACK_AB R0, R249, R248 ;  /* 0x000000f8f900723e */ /* 0x000fe400000010ff */
[----:B------:R-:W-:Y:S01]  /*bf60*/  LOP3.LUT R48, R6, 0xff, RZ, 0xc0, !PT ;  /* 0x000000ff06307812 */ /* 0x000fe200078ec0ff */
[--C-:B------:R-:W-:Y:S01]  /*bf70*/  HSET2.LE.AND R50, R50, R220.reuse, PT ;  /* 0x000000dc32327233 */ /* 0x100fe20003803000 */
[----:B------:R-:W-:Y:S04]  /*bf80*/  SHF.R.U32.HI R49, RZ, 0x10, R6 ;  /* 0x00000010ff317819 */ /* 0x000fe80000011606 */
[----:B------:R-:W-:Y:S01]  /*bf90*/  LOP3.LUT R50, R50, R0, RZ, 0xc0, !PT ;  /* 0x0000000032327212 */ /* 0x000fe200078ec0ff */
[----:B------:R-:W-:Y:S01]  /*bfa0*/  MUFU.EX2 R110, R110 ;  /* 0x0000006e006e7308 */ /* 0x000fe20000000800 */
[--C-:B------:R-:W-:Y:S02]  /*bfb0*/  SHF.R.U32.HI R0, RZ, 0x10, R4.reuse ;  /* 0x00000010ff007819 */ /* 0x100fe40000011604 */
[----:B------:R-:W-:Y:S02]  /*bfc0*/  SHF.R.U32.HI R4, RZ, 0x18, R4 ;  /* 0x00000018ff047819 */ /* 0x000fe40000011604 */
[----:B------:R-:W-:Y:S02]  /*bfd0*/  LOP3.LUT R0, R0, 0xff, RZ, 0xc0, !PT ;  /* 0x000000ff00007812 */ /* 0x000fe400078ec0ff */
[----:B------:R-:W-:Y:S02]  /*bfe0*/  LOP3.LUT R49, R49, 0xff, RZ, 0xc0, !PT ;  /* 0x000000ff31317812 */ /* 0x000fe400078ec0ff */
[----:B------:R-:W-:Y:S01]  /*bff0*/  PRMT R0, R0, 0x5410, R4 ;  /* 0x0000541000007816 */ /* 0x000fe20000000004 */
[----:B------:R-:W-:Y:S01]  /*c000*/  IMAD.WIDE.U32 R4, R8, -0x2daee0ad, RZ ;  /* 0xd2511f5308047825 */ /* 0x000fe200078e00ff */
[----:B------:R-:W-:Y:S03]  /*c010*/  MUFU.EX2 R111, R111 ;  /* 0x0000006f006f7308 */ /* 0x000fe60000000800 */
[--C-:B------:R-:W-:Y:S01]  /*c020*/  HSET2.LE.AND R0, R0, R220.reuse, PT ;  /* 0x000000dc00007233 */ /* 0x100fe20003803000 */
[----:B------:R-:W-:Y:S02]  /*c030*/  LOP3.LUT R66, R4, 0xff, RZ, 0xc0, !PT ;  /* 0x000000ff04427812 */ /* 0x000fe400078ec0ff */
[--C-:B------:R-:W-:Y:S02]  /*c040*/  SHF.R.U32.HI R67, RZ, 0x10, R4.reuse ;  /* 0x00000010ff437819 */ /* 0x100fe40000011604 */
[----:B------:R-:W-:Y:S02]  /*c050*/  LOP3.LUT R51, R0, R51, RZ, 0xc0, !PT ;  /* 0x0000003300337212 */ /* 0x000fe400078ec0ff */
[----:B------:R-:W-:Y:S01]  /*c060*/  LOP3.LUT R0, R4, 0xffff, RZ, 0xc0, !PT ;  /* 0x0000ffff04007812 */ /* 0x000fe200078ec0ff */
[----:B------:R-:W-:Y:S01]  /*c070*/  MUFU.EX2 R84, R84 ;  /* 0x0000005400547308 */ /* 0x000fe20000000800 */
[----:B------:R-:W-:Y:S02]  /*c080*/  SHF.R.U32.HI R4, RZ, 0x18, R4 ;  /* 0x00000018ff047819 */ /* 0x000fe40000011604 */
[----:B------:R-:W-:Y:S02]  /*c090*/  SHF.R.U32.HI R0, RZ, 0x8, R0 ;  /* 0x00000008ff007819 */ /* 0x000fe40000011600 */
[----:B------:R-:W-:Y:S02]  /*c0a0*/  LOP3.LUT R67, R67, 0xff, RZ, 0xc0, !PT ;  /* 0x000000ff43437812 */ /* 0x000fe400078ec0ff */
[----:B------:R-:W-:Y:S02]  /*c0b0*/  PRMT R66, R66, 0x5410, R0 ;  /* 0x0000541042427816 */ /* 0x000fe40000000000 */
[----:B------:R-:W-:Y:S01]  /*c0c0*/  PRMT R67, R67, 0x5410, R4 ;  /* 0x0000541043437816 */ /* 0x000fe20000000004 */
[----:B------:R-:W-:Y:S01]  /*c0d0*/  MUFU.EX2 R85, R85 ;  /* 0x0000005500557308 */ /* 0x000fe20000000800 */
[----:B------:R-:W-:Y:S01]  /*c0e0*/  F2FP.BF16.PACK_AB R0, R250, R251 ;  /* 0x000000fbfa00723e */ /* 0x000fe200000010ff */
[--C-:B------:R-:W-:Y:S01]  /*c0f0*/  HSET2.LE.AND R66, R66, R220.reuse, PT ;  /* 0x000000dc42427233 */ /* 0x100fe20003803000 */
[----:B------:R-:W-:Y:S01]  /*c100*/  LOP3.LUT R2, R5, UR16, R10, 0x96, !PT ;  /* 0x0000001005027c12 */ /* 0x000fe2000f8e960a */
[--C-:B------:R-:W-:Y:S03]  /*c110*/  HSET2.LE.AND R67, R67, R220.reuse, PT ;  /* 0x000000dc43437233 */ /* 0x100fe60003803000 */
[----:B------:R-:W-:Y:S02]  /*c120*/  LOP3.LUT R66, R66, R0, RZ, 0xc0, !PT ;  /* 0x0000000042427212 */ /* 0x000fe400078ec0ff */
[----:B------:R-:W-:Y:S01]  /*c130*/  F2FP.BF16.PACK_AB R0, R244, R247 ;  /* 0x000000f7f400723e */ /* 0x000fe200000010ff */
[----:B------:R-:W-:Y:S01]  /*c140*/  MUFU.EX2 R88, R88 ;  /* 0x0000005800587308 */ /* 0x000fe20000000800 */
[----:B------:R-:W-:Y:S02]  /*c150*/  LOP3.LUT R64, R2, 0xff, RZ, 0xc0, !PT ;  /* 0x000000ff02407812 */ /* 0x000fe400078ec0ff */
[----:B------:R-:W-:Y:S02]  /*c160*/  LOP3.LUT R67, R67, R0, RZ, 0xc0, !PT ;  /* 0x0000000043437212 */ /* 0x000fe400078ec0ff */
[----:B------:R-:W-:Y:S02]  /*c170*/  LOP3.LUT R0, R6, 0xffff, RZ, 0xc0, !PT ;  /* 0x0000ffff06007812 */ /* 0x000fe400078ec0ff */
[----:B------:R-:W-:Y:S02]  /*c180*/  SHF.R.U32.HI R6, RZ, 0x18, R6 ;  /* 0x00000018ff067819 */ /* 0x000fe40000011606 */
[----:B------:R-:W-:Y:S01]  /*c190*/  SHF.R.U32.HI R0, RZ, 0x8, R0 ;  /* 0x00000008ff007819 */ /* 0x000fe20000011600 */
[----:B------:R-:W-:Y:S01]  /*c1a0*/  MUFU.EX2 R89, R89 ;  /* 0x0000005900597308 */ /* 0x000fe20000000800 */
[----:B------:R-:W-:Y:S02]  /*c1b0*/  PRMT R49, R49, 0x5410, R6 ;  /* 0x0000541031317816 */ /* 0x000fe40000000006 */
[----:B------:R-:W-:Y:S02]  /*c1c0*/  PRMT R48, R48, 0x5410, R0 ;  /* 0x0000541030307816 */ /* 0x000fe40000000000 */
[----:B------:R-:W-:Y:S01]  /*c1d0*/  F2FP.BF16.PACK_AB R0, R239, R238 ;  /* 0x000000eeef00723e */ /* 0x000fe200000010ff */
[--C-:B------:R-:W-:Y:S01]  /*c1e0*/  HSET2.LE.AND R49, R49, R220.reuse, PT ;  /* 0x000000dc31317233 */ /* 0x100fe20003803000 */
[--C-:B------:R-:W-:Y:S01]  /*c1f0*/  SHF.R.U32.HI R65, RZ, 0x10, R2.reuse ;  /* 0x00000010ff417819 */ /* 0x100fe20000011602 */
[--C-:B------:R-:W-:Y:S02]  /*c200*/  HSET2.LE.AND R48, R48, R220.reuse, PT ;  /* 0x000000dc30307233 */ /* 0x100fe40003803000 */
[----:B------:R-:W-:Y:S01]  /*c210*/  MUFU.EX2 R90, R90 ;  /* 0x0000005a005a7308 */ /* 0x000fe20000000800 */
[----:B------:R-:W-:Y:S02]  /*c220*/  LOP3.LUT R65, R65, 0xff, RZ, 0xc0, !PT ;  /* 0x000000ff41417812 */ /* 0x000fe400078ec0ff */
[----:B------:R-:W-:Y:S02]  /*c230*/  LOP3.LUT R48, R48, R0, RZ, 0xc0, !PT ;  /* 0x0000000030307212 */ /* 0x000fe400078ec0ff */
[----:B------:R-:W-:Y:S04]  /*c240*/  F2FP.BF16.PACK_AB R0, R236, R237 ;  /* 0x000000edec00723e */ /* 0x000fe800000010ff */
[----:B------:R-:W-:Y:S01]  /*c250*/  LOP3.LUT R49, R49, R0, RZ, 0xc0, !PT ;  /* 0x0000000031317212 */ /* 0x000fe200078ec0ff */
[----:B------:R-:W-:Y:S01]  /*c260*/  MUFU.EX2 R91, R91 ;  /* 0x0000005b005b7308 */ /* 0x000fe20000000800 */
[----:B------:R-:W-:Y:S02]  /*c270*/  LOP3.LUT R0, R2, 0xffff, RZ, 0xc0, !PT ;  /* 0x0000ffff02007812 */ /* 0x000fe400078ec0ff */
[----:B------:R-:W-:Y:S02]  /*c280*/  SHF.R.U32.HI R2, RZ, 0x18, R2 ;  /* 0x00000018ff027819 */ /* 0x000fe40000011602 */
[----:B------:R-:W-:Y:S02]  /*c290*/  SHF.R.U32.HI R0, RZ, 0x8, R0 ;  /* 0x00000008ff007819 */ /* 0x000fe40000011600 */
[----:B------:R-:W-:Y:S02]  /*c2a0*/  PRMT R65, R65, 0x5410, R2 ;  /* 0x0000541041417816 */ /* 0x000fe40000000002 */
[----:B------:R-:W-:Y:S01]  /*c2b0*/  PRMT R64, R64, 0x5410, R0 ;  /* 0x0000541040407816 */ /* 0x000fe20000000000 */
[----:B------:R-:W-:Y:S01]  /*c2c0*/  MUFU.EX2 R92, R92 ;  /* 0x0000005c005c7308 */ /* 0x000fe20000000800 */
[----:B------:R-:W-:Y:S01]  /*c2d0*/  F2FP.BF16.PACK_AB R0, R242, R243 ;  /* 0x000000f3f200723e */ /* 0x000fe200000010ff */
[--C-:B------:R-:W-:Y:S02]  /*c2e0*/  HSET2.LE.AND R65, R65, R220.reuse, PT ;  /* 0x000000dc41417233 */ /* 0x100fe40003803000 */
[--C-:B------:R-:W-:Y:S05]  /*c2f0*/  HSET2.LE.AND R64, R64, R220.reuse, PT ;  /* 0x000000dc40407233 */ /* 0x100fea0003803000 */
[----:B------:R-:W-:Y:S01]  /*c300*/  LOP3.LUT R64, R64, R0, RZ, 0xc0, !PT ;  /* 0x0000000040407212 */ /* 0x000fe200078ec0ff */
[----:B------:R-:W-:Y:S01]  /*c310*/  MUFU.EX2 R93, R93 ;  /* 0x0000005d005d7308 */ /* 0x000fe20000000800 */
[----:B-1----:R-:W-:Y:S04]  /*c320*/  F2FP.BF16.PACK_AB R0, R240, R241 ;  /* 0x000000f1f000723e */ /* 0x002fe800000010ff */
[----:B------:R-:W-:Y:S02]  /*c330*/  LOP3.LUT R65, R65, R0, RZ, 0xc0, !PT ;  /* 0x0000000041417212 */ /* 0x000fe400078ec0ff */
[----:B------:R-:W-:Y:S03]  /*c340*/  IADD3 R0, R183, 0x2, RZ ;  /* 0x00000002b7007810 */ /* 0x000fe60007ffe0ff */
[----:B------:R-:W-:Y:S01]  /*c350*/  MUFU.EX2 R94, R94 ;  /* 0x0000005e005e7308 */ /* 0x000fe20000000800 */
[----:B------:R-:W-:Y:S05]  /*c360*/  LOP3.LUT R0, R219, UR27, R0, 0x96, !PT ;  /* 0x0000001bdb007c12 */ /* 0x000fea000f8e9600 */
[----:B------:R-:W-:Y:S04]  /*c370*/  IMAD.WIDE.U32 R14, R0, -0x326172a9, RZ ;  /* 0xcd9e8d57000e7825 */ /* 0x000fe800078e00ff */
[----:B------:R-:W-:Y:S01]  /*c380*/  MUFU.EX2 R95, R95 ;  /* 0x0000005f005f7308 */ /* 0x000fe20000000800 */
[----:B------:R-:W-:Y:S02]  /*c390*/  LOP3.LUT R4, R15, UR15, R230, 0x96, !PT ;  /* 0x0000000f0f047c12 */ /* 0x000fe4000f8e96e6 */
[----:B------:R-:W-:Y:S03]  /*c3a0*/  LOP3.LUT R8, R13, UR13, R14, 0x96, !PT ;  /* 0x0000000d0d087c12 */ /* 0x000fe6000f8e960e */
[----:B------:R-:W-:Y:S04]  /*c3b0*/  IMAD.WIDE.U32 R4, R4, -0x2daee0ad, RZ ;  /* 0xd2511f5304047825 */ /* 0x000fe800078e00ff */
[----:B------:R-:W-:Y:S01]  /*c3c0*/  IMAD.WIDE.U32 R8, R8, -0x2daee0ad, RZ ;  /* 0xd2511f5308087825 */ /* 0x000fe200078e00ff */
[----:B------:R-:W-:Y:S01]  /*c3d0*/  LOP3.LUT R6, R5, UR12, R224, 0x96, !PT ;  /* 0x0000000c05067c12 */ /* 0x000fe2000f8e96e0 */
[----:B------:R-:W-:Y:S03]  /*c3e0*/  MUFU.EX2 R114, R114 ;  /* 0x0000007200727308 */ /* 0x000fe60000000800 */
[----:B------:R-:W-:Y:S01]  /*c3f0*/  LOP3.LUT R9, R9, UR10, R4, 0x96, !PT ;  /* 0x0000000a09097c12 */ /* 0x000fe2000f8e9604 */
[----:B------:R-:W-:Y:S05]  /*c400*/  IMAD.WIDE.U32 R6, R6, -0x326172a9, RZ ;  /* 0xcd9e8d5706067825 */ /* 0x000fea00078e00ff */
[----:B------:R-:W-:Y:S01]  /*c410*/  LOP3.LUT R4, R7, UR11, R12, 0x96, !PT ;  /* 0x0000000b07047c12 */ /* 0x000fe2000f8e960c */
[----:B------:R-:W-:Y:S04]  /*c420*/  MUFU.EX2 R115, R115 ;  /* 0x0000007300737308 */ /* 0x000fe80000000800 */
[----:B------:R-:W-:Y:S05]  /*c430*/  IMAD.WIDE.U32 R4, R4, -0x2daee0ad, RZ ;  /* 0xd2511f5304047825 */ /* 0x000fea00078e00ff */
[----:B------:R-:W-:Y:S01]  /*c440*/  LOP3.LUT R7, R5, UR8, R8, 0x96, !PT ;  /* 0x0000000805077c12 */ /* 0x000fe2000f8e9608 */
[----:B------:R-:W-:Y:S01]  /*c450*/  IMAD.WIDE.U32 R8, R9, -0x326172a9, RZ ;  /* 0xcd9e8d5709087825 */ /* 0x000fe200078e00ff */
[----:B------:R-:W-:Y:S04]  /*c460*/  MUFU.EX2 R102, R102 ;  /* 0x0000006600667308 */ /* 0x000fe80000000800 */
[----:B------:R-:W-:Y:S01]  /*c470*/  LOP3.LUT R10, R9, UR9, R6, 0x96, !PT ;  /* 0x00000009090a7c12 */ /* 0x000fe2000f8e9606 */
[----:B------:R-:W-:Y:S04]  /*c480*/  IMAD.WIDE.U32 R6, R7, -0x326172a9, RZ ;  /* 0xcd9e8d5707067825 */ /* 0x000fe800078e00ff */
[----:B------:R-:W-:Y:S01]  /*c490*/  IMAD.WIDE.U32 R10, R10, -0x2daee0ad, RZ ;  /* 0xd2511f530a0a7825 */ /* 0x000fe200078e00ff */
[----:B------:R-:W-:Y:S01]  /*c4a0*/  LOP3.LUT R8, R7, UR7, R8, 0x96, !PT ;  /* 0x0000000707087c12 */ /* 0x000fe2000f8e9608 */
[----:B------:R-:W-:Y:S03]  /*c4b0*/  MUFU.EX2 R103, R103 ;  /* 0x0000006700677308 */ /* 0x000fe60000000800 */
[----:B------:R-:W-:Y:S01]  /*c4c0*/  LOP3.LUT R4, R11, UR6, R4, 0x96, !PT ;  /* 0x000000060b047c12 */ /* 0x000fe2000f8e9604 */
[----:B------:R-:W-:Y:S04]  /*c4d0*/  IMAD.MOV.U32 R11, RZ, RZ, R198 ;  /* 0x000000ffff0b7224 */ /* 0x000fe800078e00c6 */
[----:B------:R-:W-:Y:S02]  /*c4e0*/  IMAD.WIDE.U32 R4, R4, -0x326172a9, RZ ;  /* 0xcd9e8d5704047825 */ /* 0x000fe400078e00ff */
[----:B------:R-:W-:Y:S03]  /*c4f0*/  MUFU.EX2 R100, R100 ;  /* 0x0000006400647308 */ /* 0x000fe60000000800 */
[C---:B------:R-:W-:Y:S02]  /*c500*/  LOP3.LUT R2, R4.reuse, 0xffff, RZ, 0xc0, !PT ;  /* 0x0000ffff04027812 */ /* 0x040fe400078ec0ff */
[----:B------:R-:W-:Y:S02]  /*c510*/  LOP3.LUT R0, R5, UR17, R6, 0x96, !PT ;  /* 0x0000001105007c12 */ /* 0x000fe4000f8e9606 */
[----:B------:R-:W-:Y:S02]  /*c520*/  SHF.R.U32.HI R5, RZ, 0x8, R2 ;  /* 0x00000008ff057819 */ /* 0x000fe40000011602 */
[----:B------:R-:W-:Y:S01]  /*c530*/  LOP3.LUT R2, R4, 0xff, RZ, 0xc0, !PT ;  /* 0x000000ff04027812 */ /* 0x000fe200078ec0ff */
[----:B------:R-:W-:Y:S03]  /*c540*/  MUFU.EX2 R101, R101 ;  /* 0x0000006500657308 */ /* 0x000fe60000000800 */
[----:B------:R-:W-:Y:S02]  /*c550*/  PRMT R194, R2, 0x5410, R5 ;  /* 0x0000541002c27816 */ /* 0x000fe40000000005 */
[--C-:B------:R-:W-:Y:S02]  /*c560*/  SHF.R.U32.HI R2, RZ, 0x10, R4.reuse ;  /* 0x00000010ff027819 */ /* 0x100fe40000011604 */
[----:B------:R-:W-:Y:S02]  /*c570*/  SHF.R.U32.HI R4, RZ, 0x18, R4 ;  /* 0x00000018ff047819 */ /* 0x000fe40000011604 */
[----:B------:R-:W-:Y:S01]  /*c580*/  LOP3.LUT R2, R2, 0xff, RZ, 0xc0, !PT ;  /* 0x000000ff02027812 */ /* 0x000fe200078ec0ff */
[----:B------:R-:W-:Y:S03]  /*c590*/  MUFU.EX2 R120, R120 ;  /* 0x0000007800787308 */ /* 0x000fe60000000800 */
[----:B------:R-:W-:Y:S01]  /*c5a0*/  PRMT R193, R2, 0x5410, R4 ;  /* 0x0000541002c17816 */ /* 0x000fe20000000004 */
[----:B------:R-:W-:Y:S05]  /*c5b0*/  IMAD.WIDE.U32 R4, R8, -0x2daee0ad, RZ ;  /* 0xd2511f5308047825 */ /* 0x000fea00078e00ff */
[C---:B------:R-:W-:Y:S01]  /*c5c0*/  LOP3.LUT R2, R4.reuse, 0xffff, RZ, 0xc0, !PT ;  /* 0x0000ffff04027812 */ /* 0x040fe200078ec0ff */
[----:B------:R-:W-:Y:S01]  /*c5d0*/  MUFU.EX2 R121, R121 ;  /* 0x0000007900797308 */ /* 0x000fe20000000800 */
[----:B------:R-:W-:Y:S01]  /*c5e0*/  LOP3.LUT R39, R5, UR16, R10, 0x96, !PT ;  /* 0x0000001005277c12 */ /* 0x000fe2000f8e960a */
[----:B------:R-:W-:Y:S01]  /*c5f0*/  IMAD.MOV.U32 R10, RZ, RZ, R197 ;  /* 0x000000ffff0a7224 */ /* 0x000fe200078e00c5 */
[----:B------:R-:W-:Y:S02]  /*c600*/  SHF.R.U32.HI R5, RZ, 0x8, R2 ;  /* 0x00000008ff057819 */ /* 0x000fe40000011602 */
[----:B------:R-:W-:Y:S04]  /*c610*/  LOP3.LUT R2, R4, 0xff, RZ, 0xc0, !PT ;  /* 0x000000ff04027812 */ /* 0x000fe800078ec0ff */
[----:B------:R-:W-:Y:S01]  /*c620*/  PRMT R195, R2, 0x5410, R5 ;  /* 0x0000541002c37816 */ /* 0x000fe20000000005 */
[----:B------:R-:W-:Y:S01]  /*c630*/  MUFU.EX2 R126, R126 ;  /* 0x0000007e007e7308 */ /* 0x000fe20000000800 */
[--C-:B------:R-:W-:Y:S02]  /*c640*/  SHF.R.U32.HI R2, RZ, 0x10, R4.reuse ;  /* 0x00000010ff027819 */ /* 0x100fe40000011604 */
[----:B------:R-:W-:Y:S02]  /*c650*/  SHF.R.U32.HI R4, RZ, 0x18, R4 ;  /* 0x00000018ff047819 */ /* 0x000fe40000011604 */
[----:B------:R-:W-:Y:S04]  /*c660*/  LOP3.LUT R2, R2, 0xff, RZ, 0xc0, !PT ;  /* 0x000000ff02027812 */ /* 0x000fe800078ec0ff */
[----:B------:R-:W-:Y:S01]  /*c670*/  PRMT R197, R2, 0x5410, R4 ;  /* 0x0000541002c57816 */ /* 0x000fe20000000004 */
[----:B------:R-:W-:Y:S01]  /*c680*/  MUFU.EX2 R182, R182 ;  /* 0x000000b600b67308 */ /* 0x000fe20000000800 */
[C---:B------:R-:W-:Y:S04]  /*c690*/  LOP3.LUT R2, R0.reuse, 0xffff, RZ, 0xc0, !PT ;  /* 0x0000ffff00027812 */ /* 0x040fe800078ec0ff */
[----:B------:R-:W-:Y:S02]  /*c6a0*/  SHF.R.U32.HI R4, RZ, 0x8, R2 ;  /* 0x00000008ff047819 */ /* 0x000fe40000011602 */
[----:B------:R-:W-:Y:S03]  /*c6b0*/  LOP3.LUT R2, R0, 0xff, RZ, 0xc0, !PT ;  /* 0x000000ff00027812 */ /* 0x000fe600078ec0ff */
[----:B------:R-:W-:Y:S01]  /*c6c0*/  MUFU.EX2 R122, R122 ;  /* 0x0000007a007a7308 */ /* 0x000fe20000000800 */
[----:B------:R-:W-:Y:S02]  /*c6d0*/  PRMT R189, R2, 0x5410, R4 ;  /* 0x0000541002bd7816 */ /* 0x000fe40000000004 */
[--C-:B------:R-:W-:Y:S02]  /*c6e0*/  SHF.R.U32.HI R4, RZ, 0x10, R0.reuse ;  /* 0x00000010ff047819 */ /* 0x100fe40000011600 */
[----:B------:R-:W-:Y:S02]  /*c6f0*/  SHF.R.U32.HI R2, RZ, 0x18, R0 ;  /* 0x00000018ff027819 */ /* 0x000fe40000011600 */
[----:B------:R-:W-:Y:S03]  /*c700*/  LOP3.LUT R0, R4, 0xff, RZ, 0xc0, !PT ;  /* 0x000000ff04007812 */ /* 0x000fe600078ec0ff */
[----:B------:R-:W-:Y:S01]  /*c710*/  MUFU.EX2 R123, R123 ;  /* 0x0000007b007b7308 */ /* 0x000fe20000000800 */
[----:B------:R-:W-:Y:S02]  /*c720*/  PRMT R192, R0, 0x5410, R2 ;  /* 0x0000541000c07816 */ /* 0x000fe40000000002 */
[C---:B------:R-:W-:Y:S04]  /*c730*/  LOP3.LUT R0, R39.reuse, 0xffff, RZ, 0xc0, !PT ;  /* 0x0000ffff27007812 */ /* 0x040fe800078ec0ff */
[----:B------:R-:W-:Y:S02]  /*c740*/  SHF.R.U32.HI R2, RZ, 0x8, R0 ;  /* 0x00000008ff027819 */ /* 0x000fe40000011600 */
[----:B------:R-:W-:Y:S01]  /*c750*/  LOP3.LUT R0, R39, 0xff, RZ, 0xc0, !PT ;  /* 0x000000ff27007812 */ /* 0x000fe200078ec0ff */
[----:B------:R-:W-:Y:S03]  /*c760*/  MUFU.EX2 R130, R130 ;  /* 0x0000008200827308 */ /* 0x000fe60000000800 */
[----:B------:R-:W-:Y:S02]  /*c770*/  PRMT R196, R0, 0x5410, R2 ;  /* 0x0000541000c47816 */ /* 0x000fe40000000002 */
[----:B------:R-:W-:Y:S04]  /*c780*/  IADD3 R0, R183, 0x3, RZ ;  /* 0x00000003b7007810 */ /* 0x000fe80007ffe0ff */
[----:B------:R-:W-:Y:S01]  /*c790*/  LOP3.LUT R0, R219, UR27, R0, 0x96, !PT ;  /* 0x0000001bdb007c12 */ /* 0x000fe2000f8e9600 */
[----:B------:R-:W-:Y:S04]  /*c7a0*/  MUFU.EX2 R131, R131 ;  /* 0x0000008300837308 */ /* 0x000fe80000000800 */
[----:B------:R-:W-:Y:S05]  /*c7b0*/  IMAD.WIDE.U32 R54, R0, -0x326172a9, RZ ;  /* 0xcd9e8d5700367825 */ /* 0x000fea00078e00ff */
[----:B------:R-:W-:Y:S01]  /*c7c0*/  LOP3.LUT R6, R55, UR15, R230, 0x96, !PT ;  /* 0x0000000f37067c12 */ /* 0x000fe2000f8e96e6 */
[----:B------:R-:W-:Y:S01]  /*c7d0*/  MUFU.EX2 R128, R128 ;  /* 0x0000008000807308 */ /* 0x000fe20000000800 */
[----:B------:R-:W-:Y:S01]  /*c7e0*/  LOP3.LUT R4, R13, UR13, R54, 0x96, !PT ;  /* 0x0000000d0d047c12 */ /* 0x000fe2000f8e9636 */
[----:B------:R-:W-:Y:S02]  /*c7f0*/  IMAD.MOV.U32 R13, RZ, RZ, R191 ;  /* 0x000000ffff0d7224 */ /* 0x000fe400078e00bf */
[----:B------:R-:W-:Y:S04]  /*c800*/  IMAD.WIDE.U32 R6, R6, -0x2daee0ad, RZ ;  /* 0xd2511f5306067825 */ /* 0x000fe800078e00ff */
[----:B------:R-:W-:Y:S01]  /*c810*/  IMAD.WIDE.U32 R4, R4, -0x2daee0ad, RZ ;  /* 0xd2511f5304047825 */ /* 0x000fe200078e00ff */
[----:B------:R-:W-:Y:S01]  /*c820*/  LOP3.LUT R8, R7, UR12, R224, 0x96, !PT ;  /* 0x0000000c07087c12 */ /* 0x000fe2000f8e96e0 */
[----:B------:R-:W-:Y:S03]  /*c830*/  MUFU.EX2 R129, R129 ;  /* 0x0000008100817308 */ /* 0x000fe60000000800 */
[----:B------:R-:W-:Y:S01]  /*c840*/  LOP3.LUT R5, R5, UR10, R6, 0x96, !PT ;  /* 0x0000000a05057c12 */ /* 0x000fe2000f8e9606 */
[----:B------:R-:W-:Y:S05]  /*c850*/  IMAD.WIDE.U32 R8, R8, -0x326172a9, RZ ;  /* 0xcd9e8d5708087825 */ /* 0x000fea00078e00ff */
[----:B------:R-:W-:Y:S01]  /*c860*/  LOP3.LUT R7, R9, UR11, R12, 0x96, !PT ;  /* 0x0000000b09077c12 */ /* 0x000fe2000f8e960c */
[----:B------:R-:W-:Y:S01]  /*c870*/  IMAD.MOV.U32 R12, RZ, RZ, R188 ;  /* 0x000000ffff0c7224 */ /* 0x000fe200078e00bc */
[----:B------:R-:W-:Y:S03]  /*c880*/  MUFU.EX2 R118, R118 ;  /* 0x0000007600767308 */ /* 0x000fe60000000800 */
[----:B------:R-:W-:Y:S05]  /*c890*/  IMAD.WIDE.U32 R6, R7, -0x2daee0ad, RZ ;  /* 0xd2511f5307067825 */ /* 0x000fea00078e00ff */
[----:B------:R-:W-:Y:S01]  /*c8a0*/  LOP3.LUT R7, R7, UR8, R4, 0x96, !PT ;  /* 0x0000000807077c12 */ /* 0x000fe2000f8e9604 */
[----:B------:R-:W-:Y:S01]  /*c8b0*/  IMAD.WIDE.U32 R4, R5, -0x326172a9, RZ ;  /* 0xcd9e8d5705047825 */ /* 0x000fe200078e00ff */
[----:B------:R-:W-:Y:S04]  /*c8c0*/  MUFU.EX2 R180, R180 ;  /* 0x000000b400b47308 */ /* 0x000fe80000000800 */
[----:B------:R-:W-:Y:S05]  /*c8d0*/  LOP3.LUT R8, R5, UR9, R8, 0x96, !PT ;  /* 0x0000000905087c12 */ /* 0x000fea000f8e9608 */
[----:B------:R-:W-:Y:S01]  /*c8e0*/  IMAD.WIDE.U32 R8, R8, -0x2daee0ad, RZ ;  /* 0xd2511f5308087825 */ /* 0x000fe200078e00ff */
[----:B------:R-:W-:Y:S04]  /*c8f0*/  MUFU.EX2 R124, R124 ;  /* 0x0000007c007c7308 */ /* 0x000fe80000000800 */
[----:B------:R-:W-:Y:S01]  /*c900*/  LOP3.LUT R5, R9, UR6, R6, 0x96, !PT ;  /* 0x0000000609057c12 */ /* 0x000fe2000f8e9606 */
[----:B------:R-:W-:Y:S05]  /*c910*/  IMAD.WIDE.U32 R6, R7, -0x326172a9, RZ ;  /* 0xcd9e8d5707067825 */ /* 0x000fea00078e00ff */
[----:B------:R-:W-:Y:S01]  /*c920*/  LOP3.LUT R7, R7, UR7, R4, 0x96, !PT ;  /* 0x0000000707077c12 */ /* 0x000fe2000f8e9604 */
[----:B------:R-:W-:Y:S01]  /*c930*/  IMAD.WIDE.U32 R4, R5, -0x326172a9, RZ ;  /* 0xcd9e8d5705047825 */ /* 0x000fe200078e00ff */
[----:B------:R-:W-:Y:S04]  /*c940*/  MUFU.EX2 R139, R139 ;  /* 0x0000008b008b7308 */ /* 0x000fe80000000800 */
        /* <DEDUP_REMOVED lines=11> */
[----:B------:R-:W-:Y:S01]  /*ca00*/  IMAD.WIDE.U32 R4, R7, -0x2daee0ad, RZ ;  /* 0xd2511f5307047825 */ /* 0x000fe200078e00ff */
[----:B------:R-:W-:Y:S04]  /*ca10*/  LOP3.LUT R2, R0, 0xffff, RZ, 0xc0, !PT ;  /* 0x0000ffff00027812 */ /* 0x000fe800078ec0ff */
[C---:B------:R-:W-:Y:S02]  /*ca20*/  LOP3.LUT R198, R4.reuse, 0xffff, RZ, 0xc0, !PT ;  /* 0x0000ffff04c67812 */ /* 0x040fe400078ec0ff */
[--C-:B------:R-:W-:Y:S02]  /*ca30*/  SHF.R.U32.HI R199, RZ, 0x10, R4.reuse ;  /* 0x00000010ffc77819 */ /* 0x100fe40000011604 */
[----:B------:R-:W-:Y:S02]  /*ca40*/  LOP3.LUT R201, R4, 0xff, RZ, 0xc0, !PT ;  /* 0x000000ff04c97812 */ /* 0x000fe400078ec0ff */
[----:B------:R-:W-:Y:S02]  /*ca50*/  SHF.R.U32.HI R200, RZ, 0x18, R4 ;  /* 0x00000018ffc87819 */ /* 0x000fe40000011604 */
[----:B------:R-:W-:Y:S02]  /*ca60*/  SHF.R.U32.HI R4, RZ, 0x8, R2 ;  /* 0x00000008ff047819 */ /* 0x000fe40000011602 */
[----:B------:R-:W-:Y:S02]  /*ca70*/  LOP3.LUT R2, R0, 0xff, RZ, 0xc0, !PT ;  /* 0x000000ff00027812 */ /* 0x000fe400078ec0ff */
[----:B------:R-:W-:Y:S02]  /*ca80*/  LOP3.LUT R186, R5, UR16, R8, 0x96, !PT ;  /* 0x0000001005ba7c12 */ /* 0x000fe4000f8e9608 */
[----:B------:R-:W-:Y:S02]  /*ca90*/  PRMT R226, R2, 0x5410, R4 ;  /* 0x0000541002e27816 */ /* 0x000fe40000000004 */
[--C-:B------:R-:W-:Y:S02]  /*caa0*/  SHF.R.U32.HI R4, RZ, 0x10, R0.reuse ;  /* 0x00000010ff047819 */ /* 0x100fe40000011600 */
[----:B------:R-:W-:Y:S02]  /*cab0*/  SHF.R.U32.HI R2, RZ, 0x18, R0 ;  /* 0x00000018ff027819 */ /* 0x000fe40000011600 */
[----:B------:R-:W-:Y:S02]  /*cac0*/  LOP3.LUT R0, R4, 0xff, RZ, 0xc0, !PT ;  /* 0x000000ff04007812 */ /* 0x000fe400078ec0ff */
[----:B------:R-:W-:Y:S01]  /*cad0*/  LOP3.LUT R4, R185, UR13, R14, 0x96, !PT ;  /* 0x0000000db9047c12 */ /* 0x000fe2000f8e960e */
[----:B------:R-:W-:Y:S01]  /*cae0*/  IMAD.MOV.U32 R14, RZ, RZ, R52 ;  /* 0x000000ffff0e7224 */ /* 0x000fe200078e0034 */
[----:B------:R-:W-:Y:S02]  /*caf0*/  PRMT R203, R0, 0x5410, R2 ;  /* 0x0000541000cb7816 */ /* 0x000fe40000000002 */
[----:B------:R-:W-:Y:S01]  /*cb00*/  LOP3.LUT R0, R15, UR15, R228, 0x96, !PT ;  /* 0x0000000f0f007c12 */ /* 0x000fe2000f8e96e4 */
[----:B------:R-:W-:Y:S04]  /*cb10*/  IMAD.WIDE.U32 R4, R4, -0x2daee0ad, RZ ;  /* 0xd2511f5304047825 */ /* 0x000fe800078e00ff */
[----:B------:R-:W-:Y:S04]  /*cb20*/  IMAD.WIDE.U32 R6, R0, -0x2daee0ad, RZ ;  /* 0xd2511f5300067825 */ /* 0x000fe800078e00ff */
[----:B------:R-:W-:Y:S01]  /*cb30*/  IMAD.MOV.U32 R15, RZ, RZ, R53 ;  /* 0x000000ffff0f7224 */ /* 0x000fe200078e0035 */
[----:B------:R-:W-:Y:S02]  /*cb40*/  LOP3.LUT R0, R7, UR12, R222, 0x96, !PT ;  /* 0x0000000c07007c12 */ /* 0x000fe4000f8e96de */
[----:B------:R-:W-:Y:S03]  /*cb50*/  LOP3.LUT R5, R5, UR10, R6, 0x96, !PT ;  /* 0x0000000a05057c12 */ /* 0x000fe6000f8e9606 */
[----:B------:R-:W-:Y:S05]  /*cb60*/  IMAD.WIDE.U32 R8, R0, -0x326172a9, RZ ;  /* 0xcd9e8d5700087825 */ /* 0x000fea00078e00ff */
[----:B------:R-:W-:Y:S05]  /*cb70*/  LOP3.LUT R6, R9, UR11, R184, 0x96, !PT ;  /* 0x0000000b09067c12 */ /* 0x000fea000f8e96b8 */
[----:B------:R-:W-:Y:S05]  /*cb80*/  IMAD.WIDE.U32 R6, R6, -0x2daee0ad, RZ ;  /* 0xd2511f5306067825 */ /* 0x000fea00078e00ff */
[----:B------:R-:W-:Y:S01]  /*cb90*/  LOP3.LUT R7, R7, UR8, R4, 0x96, !PT ;  /* 0x0000000807077c12 */ /* 0x000fe2000f8e9604 */
[----:B------:R-:W-:Y:S05]  /*cba0*/  IMAD.WIDE.U32 R4, R5, -0x326172a9, RZ ;  /* 0xcd9e8d5705047825 */ /* 0x000fea00078e00ff */
[----:B------:R-:W-:Y:S05]  /*cbb0*/  LOP3.LUT R8, R5, UR9, R8, 0x96, !PT ;  /* 0x0000000905087c12 */ /* 0x000fea000f8e9608 */
[----:B------:R-:W-:Y:S05]  /*cbc0*/  IMAD.WIDE.U32 R8, R8, -0x2daee0ad, RZ ;  /* 0xd2511f5308087825 */ /* 0x000fea00078e00ff */
[----:B------:R-:W-:Y:S01]  /*cbd0*/  LOP3.LUT R5, R9, UR6, R6, 0x96, !PT ;  /* 0x0000000609057c12 */ /* 0x000fe2000f8e9606 */
[----:B------:R-:W-:Y:S05]  /*cbe0*/  IMAD.WIDE.U32 R6, R7, -0x326172a9, RZ ;  /* 0xcd9e8d5707067825 */ /* 0x000fea00078e00ff */
[----:B------:R-:W-:Y:S01]  /*cbf0*/  LOP3.LUT R7, R7, UR7, R4, 0x96, !PT ;  /* 0x0000000707077c12 */ /* 0x000fe2000f8e9604 */
[----:B------:R-:W-:Y:S05]  /*cc00*/  IMAD.WIDE.U32 R4, R5, -0x326172a9, RZ ;  /* 0xcd9e8d5705047825 */ /* 0x000fea00078e00ff */
[C---:B------:R-:W-:Y:S02]  /*cc10*/  LOP3.LUT R2, R4.reuse, 0xffff, RZ, 0xc0, !PT ;  /* 0x0000ffff04027812 */ /* 0x040fe400078ec0ff */
[----:B------:R-:W-:Y:S01]  /*cc20*/  LOP3.LUT R0, R5, UR17, R6, 0x96, !PT ;  /* 0x0000001105007c12 */ /* 0x000fe2000f8e9606 */
[----:B------:R-:W-:Y:S01]  /*cc30*/  IMAD.MOV.U32 R6, RZ, RZ, R187 ;  /* 0x000000ffff067224 */ /* 0x000fe200078e00bb */
[----:B------:R-:W-:Y:S02]  /*cc40*/  SHF.R.U32.HI R5, RZ, 0x8, R2 ;  /* 0x00000008ff057819 */ /* 0x000fe40000011602 */
[----:B------:R-:W-:Y:S04]  /*cc50*/  LOP3.LUT R2, R4, 0xff, RZ, 0xc0, !PT ;  /* 0x000000ff04027812 */ /* 0x000fe800078ec0ff */
[----:B------:R-:W-:Y:S02]  /*cc60*/  PRMT R187, R2, 0x5410, R5 ;  /* 0x0000541002bb7816 */ /* 0x000fe40000000005 */
[--C-:B------:R-:W-:Y:S02]  /*cc70*/  SHF.R.U32.HI R2, RZ, 0x10, R4.reuse ;  /* 0x00000010ff027819 */ /* 0x100fe40000011604 */
[----:B------:R-:W-:Y:S02]  /*cc80*/  SHF.R.U32.HI R4, RZ, 0x18, R4 ;  /* 0x00000018ff047819 */ /* 0x000fe40000011604 */
[----:B------:R-:W-:Y:S04]  /*cc90*/  LOP3.LUT R2, R2, 0xff, RZ, 0xc0, !PT ;  /* 0x000000ff02027812 */ /* 0x000fe800078ec0ff */
[----:B------:R-:W-:Y:S02]  /*cca0*/  PRMT R53, R2, 0x5410, R4 ;  /* 0x0000541002357816 */ /* 0x000fe40000000004 */
[C---:B------:R-:W-:Y:S04]  /*ccb0*/  LOP3.LUT R2, R0.reuse, 0xffff, RZ, 0xc0, !PT ;  /* 0x0000ffff00027812 */ /* 0x040fe800078ec0ff */
[----:B------:R-:W-:Y:S02]  /*ccc0*/  SHF.R.U32.HI R4, RZ, 0x8, R2 ;  /* 0x00000008ff047819 */ /* 0x000fe40000011602 */
[----:B------:R-:W-:Y:S04]  /*ccd0*/  LOP3.LUT R2, R0, 0xff, RZ, 0xc0, !PT ;  /* 0x000000ff00027812 */ /* 0x000fe800078ec0ff */
[----:B------:R-:W-:Y:S02]  /*cce0*/  PRMT R52, R2, 0x5410, R4 ;  /* 0x0000541002347816 */ /* 0x000fe40000000004 */
[--C-:B------:R-:W-:Y:S02]  /*ccf0*/  SHF.R.U32.HI R4, RZ, 0x10, R0.reuse ;  /* 0x00000010ff047819 */ /* 0x100fe40000011600 */
[----:B------:R-:W-:Y:S02]  /*cd00*/  SHF.R.U32.HI R2, RZ, 0x18, R0 ;  /* 0x00000018ff027819 */ /* 0x000fe40000011600 */
[----:B------:R-:W-:Y:S01]  /*cd10*/  LOP3.LUT R0, R4, 0xff, RZ, 0xc0, !PT ;  /* 0x000000ff04007812 */ /* 0x000fe200078ec0ff */
[----:B------:R-:W-:Y:S03]  /*cd20*/  IMAD.WIDE.U32 R4, R7, -0x2daee0ad, RZ ;  /* 0xd2511f5307047825 */ /* 0x000fe600078e00ff */
[----:B------:R-:W-:Y:S01]  /*cd30*/  PRMT R188, R0, 0x5410, R2 ;  /* 0x0000541000bc7816 */ /* 0x000fe20000000002 */
[----:B------:R-:W-:Y:S01]  /*cd40*/  IMAD.MOV.U32 R7, RZ, RZ, R190 ;  /* 0x000000ffff077224 */ /* 0x000fe200078e00be */
[C---:B------:R-:W-:Y:S02]  /*cd50*/  LOP3.LUT R0, R4.reuse, 0xffff, RZ, 0xc0, !PT ;  /* 0x0000ffff04007812 */ /* 0x040fe400078ec0ff */
[----:B------:R-:W-:Y:S02]  /*cd60*/  LOP3.LUT R183, R5, UR16, R8, 0x96, !PT ;  /* 0x0000001005b77c12 */ /* 0x000fe4000f8e9608 */
[----:B------:R-:W-:Y:S02]  /*cd70*/  SHF.R.U32.HI R2, RZ, 0x8, R0 ;  /* 0x00000008ff027819 */ /* 0x000fe40000011600 */
[----:B------:R-:W-:Y:S04]  /*cd80*/  LOP3.LUT R0, R4, 0xff, RZ, 0xc0, !PT ;  /* 0x000000ff04007812 */ /* 0x000fe800078ec0ff */
[----:B------:R-:W-:Y:S01]  /*cd90*/  PRMT R191, R0, 0x5410, R2 ;  /* 0x0000541000bf7816 */ /* 0x000fe20000000002 */
[----:B------:R-:W-:Y:S01]  /*cda0*/  FADD.FTZ R2, -R136, R133 ;  /* 0x0000008588027221 */ /* 0x000fe20000010100 */
[----:B------:R-:W-:Y:S01]  /*cdb0*/  SHF.R.U32.HI R0, RZ, 0x10, R4 ;  /* 0x00000010ff007819 */ /* 0x000fe20000011604 */
[----:B------:R-:W-:Y:S01]  /*cdc0*/  IMAD.MOV.U32 R133, RZ, RZ, R6 ;  /* 0x000000ffff857224 */ /* 0x000fe200078e0006 */
[----:B------:R-:W-:Y:S01]  /*cdd0*/  SHF.R.U32.HI R4, RZ, 0x18, R4 ;  /* 0x00000018ff047819 */ /* 0x000fe20000011604 */
[----:B------:R-:W-:Y:S01]  /*cde0*/  FMUL.FTZ R2, R2, c[0x0][0x23c] ;  /* 0x00008f0002027a20 */ /* 0x000fe20000410000 */
[----:B------:R-:W-:Y:S04]  /*cdf0*/  LOP3.LUT R0, R0, 0xff, RZ, 0xc0, !PT ;  /* 0x000000ff00007812 */ /* 0x000fe800078ec0ff */
[----:B------:R-:W-:Y:S01]  /*ce00*/  PRMT R190, R0, 0x5410, R4 ;  /* 0x0000541000be7816 */ /* 0x000fe20000000004 */
[----:B------:R-:W-:Y:S01]  /*ce10*/  FADD.FTZ R4, -R138, R3 ;  /* 0x000000038a047221 */ /* 0x000fe20000010100 */
[----:B------:R-:W1:Y:S01]  /*ce20*/  MUFU.EX2 R2, R2 ;  /* 0x0000000200027308 */ /* 0x000e620000000800 */
[----:B------:R-:W-:Y:S02]  /*ce30*/  FADD.FTZ R3, -R137, R132 ;  /* 0x0000008489037221 */ /* 0x000fe40000010100 */
[----:B------:R-:W-:Y:S02]  /*ce40*/  FADD.FTZ R0, -R134, R135 ;  /* 0x0000008786007221 */ /* 0x000fe40000010100 */
[----:B------:R-:W-:Y:S02]  /*ce50*/  FMUL.FTZ R3, R3, c[0x0][0x23c] ;  /* 0x00008f0003037a20 */ /* 0x000fe40000410000 */
[----:B------:R-:W-:Y:S02]  /*ce60*/  FMUL.FTZ R0, R0, c[0x0][0x23c] ;  /* 0x00008f0000007a20 */ /* 0x000fe40000410000 */
[----:B------:R-:W-:Y:S02]  /*ce70*/  IMAD.MOV.U32 R135, RZ, RZ, R7 ;  /* 0x000000ffff877224 */ /* 0x000fe400078e0007 */
[----:B------:R-:W-:Y:S01]  /*ce80*/  FMUL.FTZ R4, R4, c[0x0][0x23c] ;  /* 0x00008f0004047a20 */ /* 0x000fe20000410000 */
[----:B------:R-:W2:Y:S01]  /*ce90*/  MUFU.EX2 R3, R3 ;  /* 0x0000000300037308 */ /* 0x000ea20000000800 */
[----:B------:R-:W-:Y:S02]  /*cea0*/  IMAD.MOV.U32 R132, RZ, RZ, R12 ;  /* 0x000000ffff847224 */ /* 0x000fe400078e000c */
[----:B------:R-:W-:Y:S02]  /*ceb0*/  IMAD.MOV.U32 R12, RZ, RZ, R13 ;  /* 0x000000ffff0c7224 */ /* 0x000fe400078e000d */
[----:B------:R-:W-:Y:S02]  /*cec0*/  IMAD.MOV.U32 R13, RZ, RZ, R38 ;  /* 0x000000ffff0d7224 */ /* 0x000fe400078e0026 */
[----:B------:R-:W-:Y:S02]  /*ced0*/  IMAD.MOV.U32 R38, RZ, RZ, R37 ;  /* 0x000000ffff267224 */ /* 0x000fe400078e0025 */
[----:B------:R-:W-:Y:S01]  /*cee0*/  IMAD.MOV.U32 R37, RZ, RZ, R36 ;  /* 0x000000ffff257224 */ /* 0x000fe200078e0024 */
[----:B------:R-:W3:Y:S01]  /*cef0*/  MUFU.EX2 R0, R0 ;  /* 0x0000000000007308 */ /* 0x000ee20000000800 */
[C---:B-1----:R-:W-:Y:S02]  /*cf00*/  FMUL.FTZ R8, R2.reuse, R140 ;  /* 0x0000008c02087220 */ /* 0x042fe40000410000 */
[----:B------:R-:W-:Y:S02]  /*cf10*/  IMAD.MOV.U32 R140, RZ, RZ, R22 ;  /* 0x000000ffff8c7224 */ /* 0x000fe400078e0016 */
[----:B------:R-:W-:Y:S02]  /*cf20*/  FMUL.FTZ R9, R2, R141 ;  /* 0x0000008d02097220 */ /* 0x000fe40000410000 */
[----:B------:R-:W-:Y:S03]  /*cf30*/  IMAD.MOV.U32 R141, RZ, RZ, R21 ;  /* 0x000000ffff8d7224 */ /* 0x000fe600078e0015 */
[----:B------:R-:W1:Y:S01]  /*cf40*/  MUFU.EX2 R36, R4 ;  /* 0x0000000400247308 */ /* 0x000e620000000800 */
[C---:B--2---:R-:W-:Y:S02]  /*cf50*/  FMUL.FTZ R6, R3.reuse, R146 ;  /* 0x0000009203067220 */ /* 0x044fe40000410000 */
[----:B------:R-:W-:Y:S02]  /*cf60*/  IMAD.MOV.U32 R146, RZ, RZ, R10 ;  /* 0x000000ffff927224 */ /* 0x000fe400078e000a */
[C---:B------:R-:W-:Y:S02]  /*cf70*/  FMUL.FTZ R7, R3.reuse, R147 ;  /* 0x0000009303077220 */ /* 0x040fe40000410000 */
[----:B------:R-:W-:Y:S02]  /*cf80*/  IMAD.MOV.U32 R147, RZ, RZ, R11 ;  /* 0x000000ffff937224 */ /* 0x000fe400078e000b */
[C---:B---3--:R-:W-:Y:S02]  /*cf90*/  FMUL.FTZ R10, R0.reuse, R142 ;  /* 0x0000008e000a7220 */ /* 0x048fe40000410000 */
[----:B------:R-:W-:Y:S02]  /*cfa0*/  IMAD.MOV.U32 R142, RZ, RZ, R20 ;  /* 0x000000ffff8e7224 */ /* 0x000fe400078e0014 */
[----:B------:R-:W-:Y:S02]  /*cfb0*/  FMUL.FTZ R11, R0, R143 ;  /* 0x0000008f000b7220 */ /* 0x000fe40000410000 */
[----:B------:R-:W-:Y:S02]  /*cfc0*/  IMAD.MOV.U32 R143, RZ, RZ, R23 ;  /* 0x000000ffff8f7224 */ /* 0x000fe400078e0017 */
[----:B------:R-:W2:Y:S01]  /*cfd0*/  LDSM.16.MT88.4 R20, [R205+0x4000] ;  /* 0x00400000cd14783b */ /* 0x000ea20000004200 */
[C---:B-1----:R-:W-:Y:S02]  /*cfe0*/  FMUL.FTZ R4, R36.reuse, R144 ;  /* 0x0000009024047220 */ /* 0x042fe40000410000 */
[----:B------:R-:W-:Y:S02]  /*cff0*/  FMUL.FTZ R5, R36, R145 ;  /* 0x0000009124057220 */ /* 0x000fe40000410000 */
[----:B------:R-:W-:Y:S02]  /*d000*/  IMAD.MOV.U32 R144, RZ, RZ, R14 ;  /* 0x000000ffff907224 */ /* 0x000fe400078e000e */
[----:B------:R-:W-:Y:S02]  /*d010*/  IMAD.MOV.U32 R145, RZ, RZ, R15 ;  /* 0x000000ffff917224 */ /* 0x000fe400078e000f */
[C---:B------:R-:W-:Y:S02]  /*d020*/  FMUL.FTZ R14, R0.reuse, R154 ;  /* 0x0000009a000e7220 */ /* 0x040fe40000410000 */
[C---:B------:R-:W-:Y:S02]  /*d030*/  FMUL.FTZ R15, R0.reuse, R155 ;  /* 0x0000009b000f7220 */ /* 0x040fe40000410000 */
[----:B------:R-:W-:Y:S02]  /*d040*/  IMAD.MOV.U32 R155, RZ, RZ, R18 ;  /* 0x000000ffff9b7224 */ /* 0x000fe400078e0012 */
[C---:B------:R-:W-:Y:S02]  /*d050*/  FMUL.FTZ R18, R3.reuse, R150 ;  /* 0x0000009603127220 */ /* 0x040fe40000410000 */
[----:B------:R-:W-:Y:S02]  /*d060*/  IMAD.MOV.U32 R150, RZ, RZ, R19 ;  /* 0x000000ffff967224 */ /* 0x000fe400078e0013 */
[C---:B------:R-:W-:Y:S02]  /*d070*/  FMUL.FTZ R19, R3.reuse, R151 ;  /* 0x0000009703137220 */ /* 0x040fe40000410000 */
[----:B------:R-:W-:Y:S02]  /*d080*/  IMAD.MOV.U32 R151, RZ, RZ, R26 ;  /* 0x000000ffff977224 */ /* 0x000fe400078e001a */
[----:B------:R-:W-:Y:S02]  /*d090*/  FMUL.FTZ R26, R0, R158 ;  /* 0x0000009e001a7220 */ /* 0x000fe40000410000 */
[----:B------:R-:W-:Y:S01]  /*d0a0*/  IMAD.MOV.U32 R158, RZ, RZ, R45 ;  /* 0x000000ffff9e7224 */ /* 0x000fe200078e002d */
[-C--:B--2---:R-:W-:Y:S08]  /*d0b0*/  HMMA.16816.F32.BF16 R4, R40, R20.reuse, R4 ;  /* 0x000000142804723c */ /* 0x084ff00000041804 */
[C---:B------:R-:W-:Y:S07]  /*d0c0*/  HMMA.16816.F32.BF16 R8, R32.reuse, R20, R8 ;  /* 0x000000142008723c */ /* 0x040fee0000041808 */
[----:B------:R-:W-:Y:S02]  /*d0d0*/  IMAD.MOV.U32 R20, RZ, RZ, R12 ;  /* 0x000000ffff147224 */ /* 0x000fe400078e000c */
[----:B------:R-:W-:Y:S03]  /*d0e0*/  IMAD.MOV.U32 R21, RZ, RZ, R13 ;  /* 0x000000ffff157224 */ /* 0x000fe600078e000d */
[C---:B------:R-:W-:Y:S02]  /*d0f0*/  FMUL.FTZ R12, R2.reuse, R152 ;  /* 0x00000098020c7220 */ /* 0x040fe40000410000 */
[----:B------:R-:W-:Y:S02]  /*d100*/  FMUL.FTZ R13, R2, R153 ;  /* 0x00000099020d7220 */ /* 0x000fe40000410000 */
[----:B------:R-:W-:Y:S02]  /*d110*/  IMAD.MOV.U32 R152, RZ, RZ, R16 ;  /* 0x000000ffff987224 */ /* 0x000fe400078e0010 */
[C---:B------:R-:W-:Y:S02]  /*d120*/  FMUL.FTZ R16, R36.reuse, R148 ;  /* 0x0000009424107220 */ /* 0x040fe40000410000 */
[----:B------:R-:W-:Y:S01]  /*d130*/  IMAD.MOV.U32 R148, RZ, RZ, R143 ;  /* 0x000000ffff947224 */ /* 0x000fe200078e008f */
[-C--:B------:R-:W-:Y:S01]  /*d140*/  HMMA.16816.F32.BF16 R12, R32, R22.reuse, R12 ;  /* 0x00000016200c723c */ /* 0x080fe2000004180c */
[----:B------:R-:W-:Y:S02]  /*d150*/  IMAD.MOV.U32 R153, RZ, RZ, R17 ;  /* 0x000000ffff997224 */ /* 0x000fe400078e0011 */
[C---:B------:R-:W-:Y:S02]  /*d160*/  FMUL.FTZ R17, R36.reuse, R149 ;  /* 0x0000009524117220 */ /* 0x040fe40000410000 */
[----:B------:R-:W-:Y:S02]  /*d170*/  IMAD.MOV.U32 R149, RZ, RZ, R153 ;  /* 0x000000ffff957224 */ /* 0x000fe400078e0099 */
[----:B------:R-:W-:Y:S02]  /*d180*/  IMAD.MOV.U32 R154, RZ, RZ, R152 ;  /* 0x000000ffff9a7224 */ /* 0x000fe400078e0098 */
[----:B------:R-:W-:Y:S01]  /*d190*/  IMAD.MOV.U32 R153, RZ, RZ, R20 ;  /* 0x000000ffff997224 */ /* 0x000fe200078e0014 */
[C---:B------:R-:W-:Y:S02]  /*d1a0*/  HMMA.16816.F32.BF16 R16, R40.reuse, R22, R16 ;  /* 0x000000162810723c */ /* 0x040fe40000041810 */
[----:B------:R-:W-:Y:S02]  /*d1b0*/  FMUL.FTZ R20, R36, R160 ;  /* 0x000000a024147220 */ /* 0x000fe40000410000 */
[----:B------:R-:W-:Y:S02]  /*d1c0*/  IMAD.MOV.U32 R143, RZ, RZ, R25 ;  /* 0x000000ffff8f7224 */ /* 0x000fe400078e0019 */
[C---:B------:R-:W-:Y:S02]  /*d1d0*/  FMUL.FTZ R25, R2.reuse, R157 ;  /* 0x0000009d02197220 */ /* 0x040fe40000410000 */
[----:B------:R-:W-:Y:S04]  /*d1e0*/  IMAD.MOV.U32 R157, RZ, RZ, R46 ;  /* 0x000000ffff9d7224 */ /* 0x000fe800078e002e */
[C---:B------:R-:W-:Y:S02]  /*d1f0*/  FMUL.FTZ R23, R3.reuse, R163 ;  /* 0x000000a303177220 */ /* 0x040fe40000410000 */
[----:B------:R-:W-:Y:S02]  /*d200*/  IMAD.MOV.U32 R160, RZ, RZ, R24 ;  /* 0x000000ffffa07224 */ /* 0x000fe400078e0018 */
[----:B------:R-:W-:Y:S02]  /*d210*/  FMUL.FTZ R24, R2, R156 ;  /* 0x0000009c02187220 */ /* 0x000fe40000410000 */
[----:B------:R-:W-:Y:S02]  /*d220*/  IMAD.MOV.U32 R156, RZ, RZ, R47 ;  /* 0x000000ffff9c7224 */ /* 0x000fe400078e002f */
[----:B------:R-:W-:Y:S02]  /*d230*/  IMAD.MOV.U32 R163, RZ, RZ, R27 ;  /* 0x000000ffffa37224 */ /* 0x000fe400078e001b */
[----:B------:R-:W-:Y:S02]  /*d240*/  FMUL.FTZ R27, R0, R159 ;  /* 0x0000009f001b7220 */ /* 0x000fe40000410000 */
[----:B------:R-:W-:Y:S02]  /*d250*/  IMAD.MOV.U32 R159, RZ, RZ, R44 ;  /* 0x000000ffff9f7224 */ /* 0x000fe400078e002c */
[----:B------:R-:W1:Y:S01]  /*d260*/  LDSM.16.MT88.4 R44, [R206+0x4000] ;  /* 0x00400000ce2c783b */ /* 0x000e620000004200 */
[----:B------:R-:W-:Y:S02]  /*d270*/  FMUL.FTZ R22, R3, R162 ;  /* 0x000000a203167220 */ /* 0x000fe40000410000 */
[----:B------:R-:W-:Y:S02]  /*d280*/  IMAD.MOV.U32 R152, RZ, RZ, R21 ;  /* 0x000000ffff987224 */ /* 0x000fe400078e0015 */
[----:B------:R-:W-:Y:S02]  /*d290*/  FMUL.FTZ R21, R36, R161 ;  /* 0x000000a124157220 */ /* 0x000fe40000410000 */
[----:B------:R-:W-:Y:S02]  /*d2a0*/  IMAD.MOV.U32 R161, RZ, RZ, R31 ;  /* 0x000000ffffa17224 */ /* 0x000fe400078e001f */
[----:B------:R-:W-:Y:S02]  /*d2b0*/  FMUL.FTZ R31, R0, R167 ;  /* 0x000000a7001f7220 */ /* 0x000fe40000410000 */
[----:B------:R-:W-:Y:S02]  /*d2c0*/  IMAD.MOV.U32 R162, RZ, RZ, R28 ;  /* 0x000000ffffa27224 */ /* 0x000fe400078e001c */
[----:B------:R-:W-:Y:S02]  /*d2d0*/  FMUL.FTZ R28, R2, R164 ;  /* 0x000000a4021c7220 */ /* 0x000fe40000410000 */
[----:B------:R-:W-:Y:S02]  /*d2e0*/  IMAD.MOV.U32 R164, RZ, RZ, R159 ;  /* 0x000000ffffa47224 */ /* 0x000fe400078e009f */
[----:B------:R-:W-:Y:S02]  /*d2f0*/  IMAD.MOV.U32 R159, RZ, RZ, R163 ;  /* 0x000000ffff9f7224 */ /* 0x000fe400078e00a3 */
[----:B------:R-:W-:Y:S02]  /*d300*/  IMAD.MOV.U32 R163, RZ, RZ, R151 ;  /* 0x000000ffffa37224 */ /* 0x000fe400078e0097 */
[----:B------:R-:W-:Y:S02]  /*d310*/  IMAD.MOV.U32 R151, RZ, RZ, R133 ;  /* 0x000000ffff977224 */ /* 0x000fe400078e0085 */
[----:B------:R-:W-:Y:S10]  /*d320*/  MUFU.EX2 R133, R80 ;  /* 0x0000005000857308 */ /* 0x000ff40000000800 */
[----:B------:R-:W-:Y:S01]  /*d330*/  MUFU.EX2 R80, R70 ;  /* 0x0000004600507308 */ /* 0x000fe20000000800 */
[-C--:B-1----:R-:W-:Y:S08]  /*d340*/  HMMA.16816.F32.BF16 R20, R40, R44.reuse, R20 ;  /* 0x0000002c2814723c */ /* 0x082ff00000041814 */
[C---:B------:R-:W-:Y:S07]  /*d350*/  HMMA.16816.F32.BF16 R24, R32.reuse, R44, R24 ;  /* 0x0000002c2018723c */ /* 0x040fee0000041818 */
[----:B------:R-:W-:Y:S02]  /*d360*/  IMAD.MOV.U32 R44, RZ, RZ, R30 ;  /* 0x000000ffff2c7224 */ /* 0x000fe400078e001e */
[----:B------:R-:W-:Y:S03]  /*d370*/  FMUL.FTZ R30, R0, R166 ;  /* 0x000000a6001e7220 */ /* 0x000fe60000410000 */
[----:B------:R-:W-:Y:S02]  /*d380*/  IMAD.MOV.U32 R45, RZ, RZ, R29 ;  /* 0x000000ffff2d7224 */ /* 0x000fe400078e001d */
[----:B------:R-:W-:Y:S02]  /*d390*/  FMUL.FTZ R29, R2, R165 ;  /* 0x000000a5021d7220 */ /* 0x000fe40000410000 */
[----:B------:R-:W-:Y:S02]  /*d3a0*/  IMAD.MOV.U32 R167, RZ, RZ, R44 ;  /* 0x000000ffffa77224 */ /* 0x000fe400078e002c */
[----:B------:R-:W-:Y:S02]  /*d3b0*/  IMAD.MOV.U32 R165, RZ, RZ, R45 ;  /* 0x000000ffffa57224 */ /* 0x000fe400078e002d */
[----:B------:R-:W-:Y:S01]  /*d3c0*/  IMAD.MOV.U32 R166, RZ, RZ, R156 ;  /* 0x000000ffffa67224 */ /* 0x000fe200078e009c */
[-C--:B------:R-:W-:Y:S01]  /*d3d0*/  HMMA.16816.F32.BF16 R28, R32, R46.reuse, R28 ;  /* 0x0000002e201c723c */ /* 0x080fe2000004181c */
[----:B------:R-:W-:Y:S02]  /*d3e0*/  IMAD.MOV.U32 R156, RZ, RZ, R160 ;  /* 0x000000ffff9c7224 */ /* 0x000fe400078e00a0 */
[----:B------:R-:W-:Y:S02]  /*d3f0*/  IMAD.MOV.U32 R160, RZ, RZ, R142 ;  /* 0x000000ffffa07224 */ /* 0x000fe400078e008e */
[----:B------:R-:W-:Y:S01]  /*d400*/  IMAD.MOV.U32 R142, RZ, RZ, R38 ;  /* 0x000000ffff8e7224 */ /* 0x000fe200078e0026 */
[----:B------:R-:W-:Y:S01]  /*d410*/  LOP3.LUT R38, R55, UR15, R228, 0x96, !PT ;  /* 0x0000000f37267c12 */ /* 0x000fe2000f8e96e4 */
[C---:B------:R-:W-:Y:S02]  /*d420*/  FMUL.FTZ R32, R36.reuse, R168 ;  /* 0x000000a824207220 */ /* 0x040fe40000410000 */
[C---:B------:R-:W-:Y:S03]  /*d430*/  FMUL.FTZ R33, R36.reuse, R169 ;  /* 0x000000a924217220 */ /* 0x040fe60000410000 */
[C---:B------:R-:W-:Y:S02]  /*d440*/  FMUL.FTZ R34, R3.reuse, R170 ;  /* 0x000000aa03227220 */ /* 0x040fe40000410000 */
[----:B------:R-:W-:Y:S02]  /*d450*/  FMUL.FTZ R35, R3, R171 ;  /* 0x000000ab03237220 */ /* 0x000fe40000410000 */
[----:B------:R-:W-:Y:S01]  /*d460*/  IMAD.MOV.U32 R170, RZ, RZ, R37 ;  /* 0x000000ffffaa7224 */ /* 0x000fe200078e0025 */
[--C-:B------:R-:W-:Y:S01]  /*d470*/  SHF.R.U32.HI R37, RZ, 0x10, R39.reuse ;  /* 0x00000010ff257819 */ /* 0x100fe20000011627 */
[----:B------:R-:W-:Y:S01]  /*d480*/  IMAD.MOV.U32 R169, RZ, RZ, R158 ;  /* 0x000000ffffa97224 */ /* 0x000fe200078e009e */
[----:B------:R-:W-:Y:S01]  /*d490*/  SHF.R.U32.HI R39, RZ, 0x18, R39 ;  /* 0x00000018ff277819 */ /* 0x000fe20000011627 */
[----:B------:R-:W-:Y:S01]  /*d4a0*/  IMAD.MOV.U32 R158, RZ, RZ, R162 ;  /* 0x000000ffff9e7224 */ /* 0x000fe200078e00a2 */
[----:B------:R-:W-:Y:S01]  /*d4b0*/  HMMA.16816.F32.BF16 R32, R40, R46, R32 ;  /* 0x0000002e2820723c */ /* 0x000fe20000041820 */
[----:B------:R-:W1:Y:S01]  /*d4c0*/  LDSM.16.MT88.4 R40, [R205+0x4400] ;  /* 0x00440000cd28783b */ /* 0x000e620000004200 */
[----:B------:R-:W-:Y:S01]  /*d4d0*/  LOP3.LUT R37, R37, 0xff, RZ, 0xc0, !PT ;  /* 0x000000ff25257812 */ /* 0x000fe200078ec0ff */
[----:B------:R-:W-:Y:S02]  /*d4e0*/  IMAD.MOV.U32 R162, RZ, RZ, R150 ;  /* 0x000000ffffa27224 */ /* 0x000fe400078e0096 */
[----:B------:R-:W-:Y:S02]  /*d4f0*/  IMAD.MOV.U32 R150, RZ, RZ, R132 ;  /* 0x000000ffff967224 */ /* 0x000fe400078e0084 */
[----:B------:R-:W2:Y:S01]  /*d500*/  MUFU.EX2 R132, R82 ;  /* 0x0000005200847308 */ /* 0x000ea20000000800 */
[----:B------:R-:W-:Y:S04]  /*d510*/  IMAD.MOV.U32 R168, RZ, RZ, R157 ;  /* 0x000000ffffa87224 */ /* 0x000fe800078e009d */
[----:B------:R-:W-:Y:S02]  /*d520*/  IMAD.MOV.U32 R157, RZ, RZ, R161 ;  /* 0x000000ffff9d7224 */ /* 0x000fe400078e00a1 */
[----:B------:R-:W-:Y:S02]  /*d530*/  IMAD.MOV.U32 R161, RZ, RZ, R143 ;  /* 0x000000ffffa17224 */ /* 0x000fe400078e008f */
[----:B------:R-:W-:Y:S01]  /*d540*/  IMAD.MOV.U32 R143, RZ, RZ, R135 ;  /* 0x000000ffff8f7224 */ /* 0x000fe200078e0087 */
[----:B------:R-:W-:Y:S10]  /*d550*/  MUFU.EX2 R82, R69 ;  /* 0x0000004500527308 */ /* 0x000ff40000000800 */
[----:B------:R-:W-:Y:S10]  /*d560*/  MUFU.EX2 R135, R81 ;  /* 0x0000005100877308 */ /* 0x000ff40000000800 */
[----:B------:R3:W4:Y:S01]  /*d570*/  MUFU.EX2 R81, R68 ;  /* 0x0000004400517308 */ /* 0x0007220000000800 */
[-C--:B-1----:R-:W-:Y:S08]  /*d580*/  HMMA.16816.F32.BF16 R4, R56, R40.reuse, R4 ;  /* 0x000000283804723c */ /* 0x082ff00000041804 */
[C---:B------:R-:W-:Y:S08]  /*d590*/  HMMA.16816.F32.BF16 R8, R60.reuse, R40, R8 ;  /* 0x000000283c08723c */ /* 0x040ff00000041808 */
[-C--:B------:R-:W-:Y:S01]  /*d5a0*/  HMMA.16816.F32.BF16 R12, R60, R42.reuse, R12 ;  /* 0x0000002a3c0c723c */ /* 0x080fe2000004180c */
[----:B---3--:R-:W-:Y:S07]  /*d5b0*/  PRMT R68, R37, 0x5410, R39 ;  /* 0x0000541025447816 */ /* 0x008fee0000000027 */
[C---:B------:R-:W-:Y:S01]  /*d5c0*/  HMMA.16816.F32.BF16 R16, R56.reuse, R42, R16 ;  /* 0x0000002a3810723c */ /* 0x040fe20000041810 */
[----:B------:R-:W1:Y:S07]  /*d5d0*/  LDSM.16.MT88.4 R40, [R206+0x4400] ;  /* 0x00440000ce28783b */ /* 0x000e6e0000004200 */
[-C--:B-1----:R-:W-:Y:S08]  /*d5e0*/  HMMA.16816.F32.BF16 R20, R56, R40.reuse, R20 ;  /* 0x000000283814723c */ /* 0x082ff00000041814 */
[C---:B------:R-:W-:Y:S08]  /*d5f0*/  HMMA.16816.F32.BF16 R24, R60.reuse, R40, R24 ;  /* 0x000000283c18723c */ /* 0x040ff00000041818 */
[-C--:B------:R-:W-:Y:S07]  /*d600*/  HMMA.16816.F32.BF16 R28, R60, R42.reuse, R28 ;  /* 0x0000002a3c1c723c */ /* 0x080fee000004181c */
[----:B------:R-:W-:Y:S01]  /*d610*/  FFMA.FTZ R63, R36, R232, R252 ;  /* 0x000000e8243f7223 */ /* 0x000fe200000100fc */
[----:B------:R-:W-:Y:S01]  /*d620*/  HMMA.16816.F32.BF16 R32, R56, R42, R32 ;  /* 0x0000002a3820723c */ /* 0x000fe20000041820 */
[----:B------:R-:W1:Y:S07]  /*d630*/  LDSM.16.MT88.4 R40, [R205+0x4800] ;  /* 0x00480000cd28783b */ /* 0x000e6e0000004200 */
[-C--:B-1----:R-:W-:Y:S08]  /*d640*/  HMMA.16816.F32.BF16 R4, R48, R40.reuse, R4 ;  /* 0x000000283004723c */ /* 0x082ff00000041804 */
[C---:B------:R-:W-:Y:S08]  /*d650*/  HMMA.16816.F32.BF16 R8, R172.reuse, R40, R8 ;  /* 0x00000028ac08723c */ /* 0x040ff00000041808 */
[-C--:B------:R-:W-:Y:S08]  /*d660*/  HMMA.16816.F32.BF16 R12, R172, R42.reuse, R12 ;  /* 0x0000002aac0c723c */ /* 0x080ff0000004180c */
[C---:B------:R-:W-:Y:S01]  /*d670*/  HMMA.16816.F32.BF16 R16, R48.reuse, R42, R16 ;  /* 0x0000002a3010723c */ /* 0x040fe20000041810 */
[----:B------:R-:W1:Y:S07]  /*d680*/  LDSM.16.MT88.4 R40, [R206+0x4800] ;  /* 0x00480000ce28783b */ /* 0x000e6e0000004200 */
[-C--:B-1----:R-:W-:Y:S08]  /*d690*/  HMMA.16816.F32.BF16 R20, R48, R40.reuse, R20 ;  /* 0x000000283014723c */ /* 0x082ff00000041814 */
[C---:B------:R-:W-:Y:S08]  /*d6a0*/  HMMA.16816.F32.BF16 R24, R172.reuse, R40, R24 ;  /* 0x00000028ac18723c */ /* 0x040ff00000041818 */
[-C--:B------:R-:W-:Y:S07]  /*d6b0*/  HMMA.16816.F32.BF16 R28, R172, R42.reuse, R28 ;  /* 0x0000002aac1c723c */ /* 0x080fee000004181c */
[----:B------:R-:W-:Y:S01]  /*d6c0*/  IMAD.MOV.U32 R174, RZ, RZ, R168 ;  /* 0x000000ffffae7224 */ /* 0x000fe200078e00a8 */
[----:B------:R-:W-:Y:S01]  /*d6d0*/  HMMA.16816.F32.BF16 R32, R48, R42, R32 ;  /* 0x0000002a3020723c */ /* 0x000fe20000041820 */
[----:B------:R-:W1:Y:S06]  /*d6e0*/  LDSM.16.MT88.4 R40, [R205+0x4c00] ;  /* 0x004c0000cd28783b */ /* 0x000e6c0000004200 */
[----:B------:R-:W-:Y:S01]  /*d6f0*/  IMAD.WIDE.U32 R48, R38, -0x2daee0ad, RZ ;  /* 0xd2511f5326307825 */ /* 0x000fe200078e00ff */
[----:B------:R-:W-:Y:S04]  /*d700*/  F2FP.BF16.PACK_AB R50, R73, R72 ;  /* 0x000000484932723e */ /* 0x000fe800000010ff */
[----:B------:R-:W-:Y:S01]  /*d710*/  LOP3.LUT R46, R49, UR12, R222, 0x96, !PT ;  /* 0x0000000c312e7c12 */ /* 0x000fe2000f8e96de */
[--C-:B------:R-:W-:Y:S01]  /*d720*/  HSET2.LE.AND R49, R52, R220.reuse, PT ;  /* 0x000000dc34317233 */ /* 0x100fe20003803000 */
[----:B------:R-:W-:Y:S03]  /*d730*/  F2FP.BF16.PACK_AB R52, R75, R74 ;  /* 0x0000004a4b34723e */ /* 0x000fe600000010ff */
[----:B------:R-:W-:Y:S05]  /*d740*/  IMAD.WIDE.U32 R46, R46, -0x326172a9, RZ ;  /* 0xcd9e8d572e2e7825 */ /* 0x000fea00078e00ff */
[----:B------:R-:W-:Y:S05]  /*d750*/  LOP3.LUT R44, R47, UR11, R184, 0x96, !PT ;  /* 0x0000000b2f2c7c12 */ /* 0x000fea000f8e96b8 */
[----:B------:R-:W-:Y:S01]  /*d760*/  IMAD.WIDE.U32 R44, R44, -0x2daee0ad, RZ ;  /* 0xd2511f532c2c7825 */ /* 0x000fe200078e00ff */
[-C--:B-1----:R-:W-:Y:S08]  /*d770*/  HMMA.16816.F32.BF16 R4, R64, R40.reuse, R4 ;  /* 0x000000284004723c */ /* 0x082ff00000041804 */
[C---:B------:R-:W-:Y:S08]  /*d780*/  HMMA.16816.F32.BF16 R8, R176.reuse, R40, R8 ;  /* 0x00000028b008723c */ /* 0x040ff00000041808 */
[-C--:B------:R-:W-:Y:S08]  /*d790*/  HMMA.16816.F32.BF16 R12, R176, R42.reuse, R12 ;  /* 0x0000002ab00c723c */ /* 0x080ff0000004180c */
[C---:B------:R-:W-:Y:S01]  /*d7a0*/  HMMA.16816.F32.BF16 R16, R64.reuse, R42, R16 ;  /* 0x0000002a4010723c */ /* 0x040fe20000041810 */
[----:B------:R-:W1:Y:S07]  /*d7b0*/  LDSM.16.MT88.4 R40, [R206+0x4c00] ;  /* 0x004c0000ce28783b */ /* 0x000e6e0000004200 */
[-C--:B-1----:R-:W-:Y:S08]  /*d7c0*/  HMMA.16816.F32.BF16 R20, R64, R40.reuse, R20 ;  /* 0x000000284014723c */ /* 0x082ff00000041814 */
[C---:B------:R-:W-:Y:S07]  /*d7d0*/  HMMA.16816.F32.BF16 R24, R176.reuse, R40, R24 ;  /* 0x00000028b018723c */ /* 0x040fee0000041818 */
[----:B------:R-:W-:Y:S01]  /*d7e0*/  LOP3.LUT R40, R185, UR13, R54, 0x96, !PT ;  /* 0x0000000db9287c12 */ /* 0x000fe2000f8e9636 */
[-C--:B------:R-:W-:Y:S04]  /*d7f0*/  HMMA.16816.F32.BF16 R28, R176, R42.reuse, R28 ;  /* 0x0000002ab01c723c */ /* 0x080fe8000004181c */
[----:B------:R-:W-:Y:S04]  /*d800*/  IMAD.WIDE.U32 R38, R40, -0x2daee0ad, RZ ;  /* 0xd2511f5328267825 */ /* 0x000fe800078e00ff */
[----:B------:R-:W-:Y:S01]  /*d810*/  IMAD.MOV.U32 R179, RZ, RZ, R174 ;  /* 0x000000ffffb37224 */ /* 0x000fe200078e00ae */
[----:B------:R-:W-:Y:S01]  /*d820*/  LOP3.LUT R40, R39, UR10, R48, 0x96, !PT ;  /* 0x0000000a27287c12 */ /* 0x000fe2000f8e9630 */
[----:B------:R-:W-:Y:S02]  /*d830*/  HMMA.16816.F32.BF16 R32, R64, R42, R32 ;  /* 0x0000002a4020723c */ /* 0x000fe40000041820 */
[----:B------:R-:W-:Y:S01]  /*d840*/  IMAD.MOV.U32 R174, RZ, RZ, R165 ;  /* 0x000000ffffae7224 */ /* 0x000fe200078e00a5 */
[----:B------:R-:W-:Y:S01]  /*d850*/  LOP3.LUT R38, R45, UR8, R38, 0x96, !PT ;  /* 0x000000082d267c12 */ /* 0x000fe2000f8e9626 */
[----:B------:R-:W-:Y:S01]  /*d860*/  IMAD.WIDE.U32 R40, R40, -0x326172a9, RZ ;  /* 0xcd9e8d5728287825 */ /* 0x000fe200078e00ff */
[----:B------:R-:W-:Y:S01]  /*d870*/  F2FP.BF16.PACK_AB R48, R79, R78 ;  /* 0x0000004e4f30723e */ /* 0x000fe200000010ff */
[--C-:B------:R-:W-:Y:S02]  /*d880*/  HSET2.LE.AND R45, R189, R220.reuse, PT ;  /* 0x000000dcbd2d7233 */ /* 0x100fe40003803000 */
[----:B------:R-:W-:Y:S01]  /*d890*/  IMAD.WIDE.U32 R38, R38, -0x326172a9, RZ ;  /* 0xcd9e8d5726267825 */ /* 0x000fe200078e00ff */
[----:B------:R-:W-:Y:S04]  /*d8a0*/  LOP3.LUT R46, R41, UR9, R46, 0x96, !PT ;  /* 0x00000009292e7c12 */ /* 0x000fe8000f8e962e */
[----:B------:R-:W-:Y:S01]  /*d8b0*/  LOP3.LUT R56, R39, UR7, R40, 0x96, !PT ;  /* 0x0000000727387c12 */ /* 0x000fe2000f8e9628 */
[----:B------:R-:W-:Y:S01]  /*d8c0*/  IMAD.WIDE.U32 R46, R46, -0x2daee0ad, RZ ;  /* 0xd2511f532e2e7825 */ /* 0x000fe200078e00ff */
[----:B------:R-:W1:Y:S01]  /*d8d0*/  LDSM.16.MT88.4 R40, [R205+0x5000] ;  /* 0x00500000cd28783b */ /* 0x000e620000004200 */
[--C-:B------:R-:W-:Y:S02]  /*d8e0*/  HSET2.LE.AND R39, R193, R220.reuse, PT ;  /* 0x000000dcc1277233 */ /* 0x100fe40003803000 */
[----:B------:R-:W-:Y:S01]  /*d8f0*/  IMAD.WIDE.U32 R56, R56, -0x2daee0ad, RZ ;  /* 0xd2511f5338387825 */ /* 0x000fe200078e00ff */
[----:B------:R-:W-:Y:S01]  /*d900*/  LOP3.LUT R54, R47, UR6, R44, 0x96, !PT ;  /* 0x000000062f367c12 */ /* 0x000fe2000f8e962c */
[--C-:B------:R-:W-:Y:S01]  /*d910*/  HSET2.LE.AND R47, R53, R220.reuse, PT ;  /* 0x000000dc352f7233 */ /* 0x100fe20003803000 */
[----:B--2---:R-:W-:Y:S02]  /*d920*/  F2FP.BF16.PACK_AB R44, R83, R132 ;  /* 0x00000084532c723e */ /* 0x004fe400000010ff */
[----:B------:R-:W-:Y:S01]  /*d930*/  LOP3.LUT R60, R57, UR16, R46, 0x96, !PT ;  /* 0x00000010393c7c12 */ /* 0x000fe2000f8e962e */
[----:B------:R-:W-:Y:S01]  /*d940*/  IMAD.WIDE.U32 R54, R54, -0x326172a9, RZ ;  /* 0xcd9e8d5736367825 */ /* 0x000fe200078e00ff */
[----:B------:R-:W-:Y:S02]  /*d950*/  LOP3.LUT R64, R56, 0xffff, RZ, 0xc0, !PT ;  /* 0x0000ffff38407812 */ /* 0x000fe400078ec0ff */
[----:B------:R-:W-:Y:S01]  /*d960*/  LOP3.LUT R39, R39, R44, RZ, 0xc0, !PT ;  /* 0x0000002c27277212 */ /* 0x000fe200078ec0ff */
[----:B------:R-:W-:Y:S01]  /*d970*/  FFMA.FTZ R57, R2, R234, R233 ;  /* 0x000000ea02397223 */ /* 0x000fe200000100e9 */
[----:B----4-:R-:W-:Y:S01]  /*d980*/  F2FP.BF16.PACK_AB R46, R82, R81 ;  /* 0x00000051522e723e */ /* 0x010fe200000010ff */
[----:B------:R-:W2:Y:S01]  /*d990*/  LDL.LU R233, [R1+0x84] ;  /* 0x0000840001e97983 */ /* 0x000ea20000300800 */
[--C-:B------:R-:W-:Y:S01]  /*d9a0*/  SHF.R.U32.HI R65, RZ, 0x10, R56.reuse ;  /* 0x00000010ff417819 */ /* 0x100fe20000011638 */
[----:B------:R-:W-:Y:S01]  /*d9b0*/  FADD.FTZ R57, R221, R57 ;  /* 0x00000039dd397221 */ /* 0x000fe20000010000 */
[----:B------:R-:W-:Y:S01]  /*d9c0*/  LOP3.LUT R36, R45, R46, RZ, 0xc0, !PT ;  /* 0x0000002e2d247212 */ /* 0x000fe200078ec0ff */
[--C-:B------:R-:W-:Y:S01]  /*d9d0*/  HSET2.LE.AND R46, R187, R220.reuse, PT ;  /* 0x000000dcbb2e7233 */ /* 0x100fe20003803000 */
[----:B------:R-:W-:Y:S02]  /*d9e0*/  LOP3.LUT R67, R56, 0xff, RZ, 0xc0, !PT ;  /* 0x000000ff38437812 */ /* 0x000fe400078ec0ff */
[----:B------:R-:W-:Y:S02]  /*d9f0*/  SHF.R.U32.HI R66, RZ, 0x18, R56 ;  /* 0x00000018ff427819 */ /* 0x000fe40000011638 */
[----:B------:R-:W-:Y:S02]  /*da00*/  LOP3.LUT R47, R47, R48, RZ, 0xc0, !PT ;  /* 0x000000302f2f7212 */ /* 0x000fe400078ec0ff */
[----:B------:R-:W-:Y:S02]  /*da10*/  SHF.R.U32.HI R59, RZ, 0x10, R54 ;  /* 0x00000010ff3b7819 */ /* 0x000fe40000011636 */
[C---:B------:R-:W-:Y:S02]  /*da20*/  LOP3.LUT R37, R54.reuse, 0xffff, RZ, 0xc0, !PT ;  /* 0x0000ffff36257812 */ /* 0x040fe400078ec0ff */
[----:B------:R-:W-:Y:S02]  /*da30*/  LOP3.LUT R58, R55, UR17, R38, 0x96, !PT ;  /* 0x00000011373a7c12 */ /* 0x000fe4000f8e9626 */
[----:B------:R-:W-:Y:S02]  /*da40*/  SHF.R.U32.HI R55, RZ, 0x18, R54 ;  /* 0x00000018ff377819 */ /* 0x000fe40000011636 */
[----:B------:R-:W-:Y:S02]  /*da50*/  LOP3.LUT R38, R54, 0xff, RZ, 0xc0, !PT ;  /* 0x000000ff36267812 */ /* 0x000fe400078ec0ff */
[----:B------:R-:W-:Y:S02]  /*da60*/  LOP3.LUT R54, R183, 0xff, RZ, 0xc0, !PT ;  /* 0x000000ffb7367812 */ /* 0x000fe400078ec0ff */
[----:B------:R-:W-:Y:S02]  /*da70*/  F2FP.BF16.PACK_AB R44, R71, R80 ;  /* 0x00000050472c723e */ /* 0x000fe400000010ff */
[----:B------:R-:W-:Y:S02]  /*da80*/  LOP3.LUT R53, R183, 0xffff, RZ, 0xc0, !PT ;  /* 0x0000ffffb7357812 */ /* 0x000fe400078ec0ff */
[----:B------:R-:W-:Y:S02]  /*da90*/  SHF.R.U32.HI R37, RZ, 0x8, R37 ;  /* 0x00000008ff257819 */ /* 0x000fe40000011625 */
[----:B------:R-:W-:Y:S02]  /*daa0*/  SHF.R.U32.HI R53, RZ, 0x8, R53 ;  /* 0x00000008ff357819 */ /* 0x000fe40000011635 */
[----:B------:R-:W-:Y:S01]  /*dab0*/  PRMT R70, R38, 0x5410, R37 ;  /* 0x0000541026467816 */ /* 0x000fe20000000025 */
[--C-:B------:R-:W-:Y:S01]  /*dac0*/  HSET2.LE.AND R38, R194, R220.reuse, PT ;  /* 0x000000dcc2267233 */ /* 0x100fe20003803000 */
[----:B------:R-:W-:Y:S02]  /*dad0*/  PRMT R62, R54, 0x5410, R53 ;  /* 0x00005410363e7816 */ /* 0x000fe40000000035 */
[----:B------:R-:W-:Y:S02]  /*dae0*/  F2FP.BF16.PACK_AB R37, R135, R133 ;  /* 0x000000858725723e */ /* 0x000fe400000010ff */
[----:B------:R-:W-:Y:S02]  /*daf0*/  F2FP.BF16.PACK_AB R2, R85, R84 ;  /* 0x000000545502723e */ /* 0x000fe400000010ff */
[----:B------:R-:W-:Y:S01]  /*db00*/  LOP3.LUT R38, R38, R37, RZ, 0xc0, !PT ;  /* 0x0000002526267212 */ /* 0x000fe200078ec0ff */
[--C-:B------:R-:W-:Y:S01]  /*db10*/  HSET2.LE.AND R37, R192, R220.reuse, PT ;  /* 0x000000dcc0257233 */ /* 0x100fe20003803000 */
[----:B------:R-:W-:Y:S04]  /*db20*/  F2FP.BF16.PACK_AB R45, R77, R76 ;  /* 0x0000004c4d2d723e */ /* 0x000fe800000010ff */
[----:B------:R-:W-:Y:S02]  /*db30*/  LOP3.LUT R37, R37, R44, RZ, 0xc0, !PT ;  /* 0x0000002c25257212 */ /* 0x000fe400078ec0ff */
[----:B------:R-:W-:Y:S02]  /*db40*/  LOP3.LUT R44, R49, R50, RZ, 0xc0, !PT ;  /* 0x00000032312c7212 */ /* 0x000fe400078ec0ff */
[----:B------:R-:W3:Y:S01]  /*db50*/  LDSM.16.MT88.4 R48, [R206+0x5000] ;  /* 0x00500000ce30783b */ /* 0x000ee20000004200 */
[----:B------:R-:W-:Y:S01]  /*db60*/  LOP3.LUT R46, R46, R45, RZ, 0xc0, !PT ;  /* 0x0000002d2e2e7212 */ /* 0x000fe200078ec0ff */
[--C-:B------:R-:W-:Y:S01]  /*db70*/  HSET2.LE.AND R45, R188, R220.reuse, PT ;  /* 0x000000dcbc2d7233 */ /* 0x100fe20003803000 */
[-C--:B-1----:R-:W-:Y:S04]  /*db80*/  HMMA.16816.F32.BF16 R4, R36, R40.reuse, R4 ;  /* 0x000000282404723c */ /* 0x082fe80000041804 */
[----:B------:R-:W-:Y:S02]  /*db90*/  LOP3.LUT R45, R45, R52, RZ, 0xc0, !PT ;  /* 0x000000342d2d7212 */ /* 0x000fe400078ec0ff */
[----:B------:R-:W-:Y:S01]  /*dba0*/  LOP3.LUT R52, R59, 0xff, RZ, 0xc0, !PT ;  /* 0x000000ff3b347812 */ /* 0x000fe200078ec0ff */
[----:B------:R-:W-:Y:S01]  /*dbb0*/  FFMA.FTZ R59, R3, R235, R170 ;  /* 0x000000eb033b7223 */ /* 0x000fe200000100aa */
[----:B------:R-:W-:Y:S01]  /*dbc0*/  F2FP.BF16.PACK_AB R3, R87, R86 ;  /* 0x000000565703723e */ /* 0x000fe200000010ff */
[----:B------:R-:W-:Y:S02]  /*dbd0*/  IMAD.MOV.U32 R170, RZ, RZ, R169 ;  /* 0x000000ffffaa7224 */ /* 0x000fe400078e00a9 */
[C---:B------:R-:W-:Y:S01]  /*dbe0*/  HMMA.16816.F32.BF16 R8, R44.reuse, R40, R8 ;  /* 0x000000282c08723c */ /* 0x040fe20000041808 */
[----:B------:R-:W-:Y:S01]  /*dbf0*/  IMAD.MOV.U32 R169, RZ, RZ, R149 ;  /* 0x000000ffffa97224 */ /* 0x000fe200078e0095 */
[----:B------:R-:W-:Y:S01]  /*dc00*/  PRMT R69, R52, 0x5410, R55 ;  /* 0x0000541034457816 */ /* 0x000fe20000000037 */
[----:B------:R-:W-:Y:S01]  /*dc10*/  IMAD.MOV.U32 R149, RZ, RZ, R211 ;  /* 0x000000ffff957224 */ /* 0x000fe200078e00d3 */
[----:B------:R-:W1:Y:S01]  /*dc20*/  LDSM.16.MT88.4 R52, [R205+0x5400] ;  /* 0x00540000cd34783b */ /* 0x000e620000004200 */
[----:B------:R-:W-:Y:S02]  /*dc30*/  FADD.FTZ R63, R170, R63 ;  /* 0x0000003faa3f7221 */ /* 0x000fe40000010000 */
[----:B------:R-:W-:Y:S01]  /*dc40*/  IMAD.MOV.U32 R175, RZ, RZ, R169 ;  /* 0x000000ffffaf7224 */ /* 0x000fe200078e00a9 */
[-C--:B------:R-:W-:Y:S01]  /*dc50*/  HMMA.16816.F32.BF16 R12, R44, R42.reuse, R12 ;  /* 0x0000002a2c0c723c */ /* 0x080fe2000004180c */
[----:B------:R-:W-:Y:S03]  /*dc60*/  FADD.FTZ R59, R217, R59 ;  /* 0x0000003bd93b7221 */ /* 0x000fe60000010000 */
[----:B------:R-:W-:Y:S01]  /*dc70*/  IMAD.MOV.U32 R172, RZ, RZ, R175 ;  /* 0x000000ffffac7224 */ /* 0x000fe200078e00af */
[--C-:B------:R-:W-:Y:S01]  /*dc80*/  SHF.R.U32.HI R41, RZ, 0x18, R183.reuse ;  /* 0x00000018ff297819 */ /* 0x100fe200000116b7 */
[----:B------:R-:W-:Y:S01]  /*dc90*/  IMAD.MOV.U32 R175, RZ, RZ, R164 ;  /* 0x000000ffffaf7224 */ /* 0x000fe200078e00a4 */
[----:B------:R-:W-:Y:S01]  /*dca0*/  SHF.R.U32.HI R40, RZ, 0x10, R183 ;  /* 0x00000010ff287819 */ /* 0x000fe200000116b7 */
[C---:B------:R-:W-:Y:S04]  /*dcb0*/  HMMA.16816.F32.BF16 R16, R36.reuse, R42, R16 ;  /* 0x0000002a2410723c */ /* 0x040fe80000041810 */
[----:B------:R-:W-:Y:S03]  /*dcc0*/  LOP3.LUT R40, R40, 0xff, RZ, 0xc0, !PT ;  /* 0x000000ff28287812 */ /* 0x000fe600078ec0ff */
[--C-:B------:R-:W-:Y:S01]  /*dcd0*/  HSET2.LE.AND R42, R195, R220.reuse, PT ;  /* 0x000000dcc32a7233 */ /* 0x100fe20003803000 */
[----:B------:R-:W-:Y:S01]  /*dce0*/  F2FP.BF16.PACK_AB R43, R99, R98 ;  /* 0x00000062632b723e */ /* 0x000fe200000010ff */
[-C--:B---3--:R-:W-:Y:S03]  /*dcf0*/  HMMA.16816.F32.BF16 R20, R36, R48.reuse, R20 ;  /* 0x000000302414723c */ /* 0x088fe60000041814 */
[----:B------:R-:W-:Y:S01]  /*dd00*/  PRMT R61, R40, 0x5410, R41 ;  /* 0x00005410283d7816 */ /* 0x000fe20000000029 */
[--C-:B------:R-:W-:Y:S01]  /*dd10*/  HSET2.LE.AND R41, R68, R220.reuse, PT ;  /* 0x000000dc44297233 */ /* 0x100fe20003803000 */
[----:B------:R-:W-:Y:S04]  /*dd20*/  F2FP.BF16.PACK_AB R40, R97, R96 ;  /* 0x000000606128723e */ /* 0x000fe800000010ff */
[----:B------:R-:W-:Y:S01]  /*dd30*/  LOP3.LUT R42, R42, R40, RZ, 0xc0, !PT ;  /* 0x000000282a2a7212 */ /* 0x000fe200078ec0ff */
[C---:B------:R-:W-:Y:S02]  /*dd40*/  HMMA.16816.F32.BF16 R24, R44.reuse, R48, R24 ;  /* 0x000000302c18723c */ /* 0x040fe40000041818 */
[----:B------:R-:W-:Y:S01]  /*dd50*/  LOP3.LUT R41, R41, R3, RZ, 0xc0, !PT ;  /* 0x0000000329297212 */ /* 0x000fe200078ec0ff */
[--C-:B------:R-:W-:Y:S01]  /*dd60*/  HSET2.LE.AND R40, R196, R220.reuse, PT ;  /* 0x000000dcc4287233 */ /* 0x100fe20003803000 */
[----:B------:R-:W-:Y:S03]  /*dd70*/  F2FP.BF16.PACK_AB R3, R93, R92 ;  /* 0x0000005c5d03723e */ /* 0x000fe600000010ff */
[----:B------:R-:W-:Y:S01]  /*dd80*/  F2FP.BF16.PACK_AB R48, R95, R94 ;  /* 0x0000005e5f30723e */ /* 0x000fe200000010ff */
[-C--:B------:R-:W-:Y:S01]  /*dd90*/  HMMA.16816.F32.BF16 R28, R44, R50.reuse, R28 ;  /* 0x000000322c1c723c */ /* 0x080fe2000004181c */
[----:B------:R-:W-:Y:S03]  /*dda0*/  LOP3.LUT R40, R40, R2, RZ, 0xc0, !PT ;  /* 0x0000000228287212 */ /* 0x000fe600078ec0ff */
[----:B------:R-:W-:Y:S02]  /*ddb0*/  F2FP.BF16.PACK_AB R2, R91, R90 ;  /* 0x0000005a5b02723e */ /* 0x000fe400000010ff */
[--C-:B------:R-:W-:Y:S01]  /*ddc0*/  SHF.R.U32.HI R49, RZ, 0x18, R58.reuse ;  /* 0x00000018ff317819 */ /* 0x100fe2000001163a */
[--C-:B------:R-:W-:Y:S01]  /*ddd0*/  HSET2.LE.AND R46, R191, R220.reuse, PT ;  /* 0x000000dcbf2e7233 */ /* 0x100fe20003803000 */
[----:B------:R-:W-:Y:S01]  /*dde0*/  HMMA.16816.F32.BF16 R32, R36, R50, R32 ;  /* 0x000000322420723c */ /* 0x000fe20000041820 */
[----:B------:R-:W3:Y:S03]  /*ddf0*/  LDSM.16.MT88.4 R36, [R206+0x5400] ;  /* 0x00540000ce24783b */ /* 0x000ee60000004200 */
[----:B------:R-:W-:Y:S01]  /*de00*/  LOP3.LUT R46, R46, R3, RZ, 0xc0, !PT ;  /* 0x000000032e2e7212 */ /* 0x000fe200078ec0ff */
[--C-:B------:R-:W-:Y:S02]  /*de10*/  HSET2.LE.AND R47, R190, R220.reuse, PT ;  /* 0x000000dcbe2f7233 */ /* 0x100fe40003803000 */
[--C-:B------:R-:W-:Y:S01]  /*de20*/  HSET2.LE.AND R44, R62, R220.reuse, PT ;  /* 0x000000dc3e2c7233 */ /* 0x100fe20003803000 */
[----:B------:R-:W-:Y:S01]  /*de30*/  LOP3.LUT R50, R58, 0xff, RZ, 0xc0, !PT ;  /* 0x000000ff3a327812 */ /* 0x000fe200078ec0ff */
[--C-:B------:R-:W-:Y:S03]  /*de40*/  HSET2.LE.AND R45, R61, R220.reuse, PT ;  /* 0x000000dc3d2d7233 */ /* 0x100fe60003803000 */
[----:B------:R-:W-:Y:S02]  /*de50*/  LOP3.LUT R47, R47, R48, RZ, 0xc0, !PT ;  /* 0x000000302f2f7212 */ /* 0x000fe400078ec0ff */
[----:B------:R-:W-:Y:S02]  /*de60*/  LOP3.LUT R45, R45, R2, RZ, 0xc0, !PT ;  /* 0x000000022d2d7212 */ /* 0x000fe400078ec0ff */
[----:B------:R-:W-:Y:S04]  /*de70*/  SHF.R.U32.HI R2, RZ, 0x10, R58 ;  /* 0x00000010ff027819 */ /* 0x000fe8000001163a */
[----:B------:R-:W-:Y:S02]  /*de80*/  LOP3.LUT R3, R2, 0xff, RZ, 0xc0, !PT ;  /* 0x000000ff02037812 */ /* 0x000fe400078ec0ff */
[----:B------:R-:W-:Y:S02]  /*de90*/  SHF.R.U32.HI R2, RZ, 0x8, R198 ;  /* 0x00000008ff027819 */ /* 0x000fe400000116c6 */
[----:B------:R-:W-:Y:S02]  /*dea0*/  PRMT R62, R3, 0x5410, R49 ;  /* 0x00005410033e7816 */ /* 0x000fe40000000031 */
[----:B------:R-:W-:Y:S02]  /*deb0*/  LOP3.LUT R3, R65, 0xff, RZ, 0xc0, !PT ;  /* 0x000000ff41037812 */ /* 0x000fe400078ec0ff */
[----:B------:R-:W-:Y:S02]  /*dec0*/  SHF.R.U32.HI R49, RZ, 0x18, R186 ;  /* 0x00000018ff317819 */ /* 0x000fe400000116ba */
[----:B------:R-:W-:Y:S02]  /*ded0*/  PRMT R66, R3, 0x5410, R66 ;  /* 0x0000541003427816 */ /* 0x000fe40000000042 */
[----:B------:R-:W-:Y:S02]  /*dee0*/  PRMT R170, R201, 0x5410, R2 ;  /* 0x00005410c9aa7816 */ /* 0x000fe40000000002 */
[----:B------:R-:W-:Y:S03]  /*def0*/  SHF.R.U32.HI R2, RZ, 0x10, R186 ;  /* 0x00000010ff027819 */ /* 0x000fe600000116ba */
[--C-:B------:R-:W-:Y:S01]  /*df00*/  HSET2.LE.AND R170, R170, R220.reuse, PT ;  /* 0x000000dcaaaa7233 */ /* 0x100fe20003803000 */
[----:B------:R-:W-:Y:S04]  /*df10*/  LOP3.LUT R2, R2, 0xff, RZ, 0xc0, !PT ;  /* 0x000000ff02027812 */ /* 0x000fe800078ec0ff */
[----:B------:R-:W-:Y:S02]  /*df20*/  PRMT R169, R2, 0x5410, R49 ;  /* 0x0000541002a97816 */ /* 0x000fe40000000031 */
[----:B------:R-:W-:Y:S02]  /*df30*/  SHF.R.U32.HI R2, RZ, 0x10, R60 ;  /* 0x00000010ff027819 */ /* 0x000fe4000001163c */
[----:B------:R-:W-:Y:S01]  /*df40*/  LOP3.LUT R49, R60, 0xff, RZ, 0xc0, !PT ;  /* 0x000000ff3c317812 */ /* 0x000fe200078ec0ff */
[--C-:B------:R-:W-:Y:S01]  /*df50*/  HSET2.LE.AND R169, R169, R220.reuse, PT ;  /* 0x000000dca9a97233 */ /* 0x100fe20003803000 */
[----:B------:R-:W-:Y:S01]  /*df60*/  LOP3.LUT R2, R2, 0xff, RZ, 0xc0, !PT ;  /* 0x000000ff02027812 */ /* 0x000fe200078ec0ff */
[----:B--2---:R-:W-:Y:S01]  /*df70*/  FFMA.FTZ R56, R0, R233, R215 ;  /* 0x000000e900387223 */ /* 0x004fe200000100d7 */
[--C-:B------:R-:W-:Y:S01]  /*df80*/  HSET2.LE.AND R0, R197, R220.reuse, PT ;  /* 0x000000dcc5007233 */ /* 0x100fe20003803000 */
[----:B------:R-:W2:Y:S02]  /*df90*/  LDL.LU R215, [R1+0x80] ;  /* 0x0000800001d77983 */ /* 0x000ea40000300800 */
[----:B------:R-:W-:Y:S02]  /*dfa0*/  FADD.FTZ R56, R216, R56 ;  /* 0x00000038d8387221 */ /* 0x000fe40000010000 */
[----:B------:R-:W4:Y:S01]  /*dfb0*/  LDL.LU R211, [R1+0x7c] ;  /* 0x00007c0001d37983 */ /* 0x000f220000300800 */
[----:B------:R-:W-:Y:S02]  /*dfc0*/  LOP3.LUT R43, R0, R43, RZ, 0xc0, !PT ;  /* 0x0000002b002b7212 */ /* 0x000fe400078ec0ff */
[----:B------:R-:W-:Y:S01]  /*dfd0*/  F2FP.BF16.PACK_AB R0, R89, R88 ;  /* 0x000000585900723e */ /* 0x000fe200000010ff */
[----:B------:R-:W4:Y:S03]  /*dfe0*/  LDL.LU R217, [R1+0x78] ;  /* 0x0000780001d97983 */ /* 0x000f260000300800 */
[----:B------:R-:W-:Y:S01]  /*dff0*/  LOP3.LUT R44, R44, R0, RZ, 0xc0, !PT ;  /* 0x000000002c2c7212 */ /* 0x000fe200078ec0ff */
[-C--:B-1----:R-:W-:Y:S01]  /*e000*/  HMMA.16816.F32.BF16 R4, R40, R52.reuse, R4 ;  /* 0x000000342804723c */ /* 0x082fe20000041804 */
[----:B------:R-:W-:Y:S01]  /*e010*/  LOP3.LUT R0, R58, 0xffff, RZ, 0xc0, !PT ;  /* 0x0000ffff3a007812 */ /* 0x000fe200078ec0ff */
[----:B------:R1:W5:Y:S03]  /*e020*/  LDL.LU R221, [R1+0x74] ;  /* 0x0000740001dd7983 */ /* 0x0003660000300800 */
[----:B------:R-:W-:Y:S01]  /*e030*/  SHF.R.U32.HI R48, RZ, 0x8, R0 ;  /* 0x00000008ff307819 */ /* 0x000fe20000011600 */
[----:B------:R1:W5:Y:S01]  /*e040*/  LDL.LU R216, [R1+0x70] ;  /* 0x0000700001d87983 */ /* 0x0003620000300800 */
[----:B------:R-:W-:Y:S01]  /*e050*/  LOP3.LUT R0, R199, 0xff, RZ, 0xc0, !PT ;  /* 0x000000ffc7007812 */ /* 0x000fe200078ec0ff */
[C---:B------:R-:W-:Y:S01]  /*e060*/  HMMA.16816.F32.BF16 R8, R44.reuse, R52, R8 ;  /* 0x000000342c08723c */ /* 0x040fe20000041808 */
[----:B------:R-:W-:Y:S03]  /*e070*/  PRMT R61, R50, 0x5410, R48 ;  /* 0x00005410323d7816 */ /* 0x000fe60000000030 */
[----:B------:R-:W-:Y:S02]  /*e080*/  SHF.R.U32.HI R48, RZ, 0x8, R64 ;  /* 0x00000008ff307819 */ /* 0x000fe40000011640 */
[----:B------:R-:W-:Y:S01]  /*e090*/  LOP3.LUT R50, R186, 0xff, RZ, 0xc0, !PT ;  /* 0x000000ffba327812 */ /* 0x000fe200078ec0ff */
[----:B------:R-:W-:Y:S01]  /*e0a0*/  FADD.FTZ R52, R214, R59 ;  /* 0x0000003bd6347221 */ /* 0x000fe20000010000 */
[-C--:B------:R-:W-:Y:S01]  /*e0b0*/  HMMA.16816.F32.BF16 R12, R44, R54.reuse, R12 ;  /* 0x000000362c0c723c */ /* 0x080fe2000004180c */
[----:B------:R-:W-:Y:S03]  /*e0c0*/  PRMT R67, R67, 0x5410, R48 ;  /* 0x0000541043437816 */ /* 0x000fe60000000030 */
[----:B------:R-:W-:Y:S02]  /*e0d0*/  SHF.R.U32.HI R48, RZ, 0x18, R60 ;  /* 0x00000018ff307819 */ /* 0x000fe4000001163c */
[----:B------:R-:W-:Y:S02]  /*e0e0*/  PRMT R171, R0, 0x5410, R200 ;  /* 0x0000541000ab7816 */ /* 0x000fe400000000c8 */
[C---:B------:R-:W-:Y:S01]  /*e0f0*/  HMMA.16816.F32.BF16 R16, R40.reuse, R54, R16 ;  /* 0x000000362810723c */ /* 0x040fe20000041810 */
[----:B------:R-:W-:Y:S03]  /*e100*/  PRMT R165, R2, 0x5410, R48 ;  /* 0x0000541002a57816 */ /* 0x000fe60000000030 */
[----:B------:R-:W-:Y:S01]  /*e110*/  FADD.FTZ R48, R179, R57 ;  /* 0x00000039b3307221 */ /* 0x000fe20000010000 */
[----:B------:R-:W-:Y:S01]  /*e120*/  LOP3.LUT R0, R186, 0xffff, RZ, 0xc0, !PT ;  /* 0x0000ffffba007812 */ /* 0x000fe200078ec0ff */
[----:B------:R-:W-:Y:S01]  /*e130*/  IMAD.MOV.U32 R179, RZ, RZ, R172 ;  /* 0x000000ffffb37224 */ /* 0x000fe200078e00ac */
[--C-:B------:R-:W-:Y:S01]  /*e140*/  HSET2.LE.AND R165, R165, R220.reuse, PT ;  /* 0x000000dca5a57233 */ /* 0x100fe20003803000 */
[-C--:B---3--:R-:W-:Y:S01]  /*e150*/  HMMA.16816.F32.BF16 R20, R40, R36.reuse, R20 ;  /* 0x000000242814723c */ /* 0x088fe20000041814 */
[----:B------:R-:W-:Y:S03]  /*e160*/  SHF.R.U32.HI R0, RZ, 0x8, R0 ;  /* 0x00000008ff007819 */ /* 0x000fe60000011600 */
[----:B------:R-:W-:Y:S01]  /*e170*/  FADD.FTZ R2, R179, R52 ;  /* 0x00000034b3027221 */ /* 0x000fe20000010000 */
[----:B------:R-:W-:Y:S01]  /*e180*/  PRMT R168, R50, 0x5410, R0 ;  /* 0x0000541032a87816 */ /* 0x000fe20000000000 */
[----:B------:R-:W3:Y:S01]  /*e190*/  LDSM.16.MT88.4 R52, [R205+0x5800] ;  /* 0x00580000cd34783b */ /* 0x000ee20000004200 */
[--C-:B------:R-:W-:Y:S01]  /*e1a0*/  HSET2.LE.AND R50, R202, R220.reuse, PT ;  /* 0x000000dcca327233 */ /* 0x100fe20003803000 */
[C---:B------:R-:W-:Y:S01]  /*e1b0*/  HMMA.16816.F32.BF16 R24, R44.reuse, R36, R24 ;  /* 0x000000242c18723c */ /* 0x040fe20000041818 */
[----:B------:R-:W-:Y:S03]  /*e1c0*/  LOP3.LUT R0, R60, 0xffff, RZ, 0xc0, !PT ;  /* 0x0000ffff3c007812 */ /* 0x000fe600078ec0ff */
[--C-:B------:R-:W-:Y:S01]  /*e1d0*/  HSET2.LE.AND R171, R171, R220.reuse, PT ;  /* 0x000000dcabab7233 */ /* 0x100fe20003803000 */
[----:B------:R-:W-:Y:S01]  /*e1e0*/  SHF.R.U32.HI R3, RZ, 0x8, R0 ;  /* 0x00000008ff037819 */ /* 0x000fe20000011600 */
[--C-:B------:R-:W-:Y:S01]  /*e1f0*/  HSET2.LE.AND R168, R168, R220.reuse, PT ;  /* 0x000000dca8a87233 */ /* 0x100fe20003803000 */
[----:B------:R-:W-:Y:S01]  /*e200*/  F2FP.BF16.PACK_AB R0, R113, R112 ;  /* 0x000000707100723e */ /* 0x000fe200000010ff */
[--C-:B------:R-:W-:Y:S01]  /*e210*/  HSET2.LE.AND R36, R61, R220.reuse, PT ;  /* 0x000000dc3d247233 */ /* 0x100fe20003803000 */
[-C--:B------:R-:W-:Y:S03]  /*e220*/  HMMA.16816.F32.BF16 R28, R44, R38.reuse, R28 ;  /* 0x000000262c1c723c */ /* 0x080fe6000004181c */
[----:B------:R-:W-:Y:S01]  /*e230*/  PRMT R164, R49, 0x5410, R3 ;  /* 0x0000541031a47816 */ /* 0x000fe20000000003 */
[--C-:B------:R-:W-:Y:S01]  /*e240*/  HSET2.LE.AND R49, R203, R220.reuse, PT ;  /* 0x000000dccb317233 */ /* 0x100fe20003803000 */
[----:B------:R-:W-:Y:S01]  /*e250*/  LOP3.LUT R50, R50, R0, RZ, 0xc0, !PT ;  /* 0x0000000032327212 */ /* 0x000fe200078ec0ff */
[----:B------:R-:W-:Y:S01]  /*e260*/  FADD.FTZ R0, R212, R56 ;  /* 0x00000038d4007221 */ /* 0x000fe20000010000 */
[----:B------:R-:W-:Y:S01]  /*e270*/  F2FP.BF16.PACK_AB R37, R105, R104 ;  /* 0x000000686925723e */ /* 0x000fe200000010ff */
[----:B------:R-:W-:Y:S01]  /*e280*/  HMMA.16816.F32.BF16 R32, R40, R38, R32 ;  /* 0x000000262820723c */ /* 0x000fe20000041820 */
[--C-:B------:R-:W-:Y:S03]  /*e290*/  HSET2.LE.AND R164, R164, R220.reuse, PT ;  /* 0x000000dca4a47233 */ /* 0x100fe60003803000 */
[----:B------:R-:W-:Y:S01]  /*e2a0*/  LOP3.LUT R36, R36, R37, RZ, 0xc0, !PT ;  /* 0x0000002524247212 */ /* 0x000fe200078ec0ff */
[--C-:B------:R-:W-:Y:S02]  /*e2b0*/  HSET2.LE.AND R37, R62, R220.reuse, PT ;  /* 0x000000dc3e257233 */ /* 0x100fe40003803000 */
[--C-:B------:R-:W-:Y:S02]  /*e2c0*/  HSET2.LE.AND R38, R70, R220.reuse, PT ;  /* 0x000000dc46267233 */ /* 0x100fe40003803000 */
[--C-:B------:R-:W-:Y:S03]  /*e2d0*/  HSET2.LE.AND R39, R69, R220.reuse, PT ;  /* 0x000000dc45277233 */ /* 0x100fe60003803000 */
[----:B--2---:R-:W-:Y:S02]  /*e2e0*/  IMAD.MOV.U32 R173, RZ, RZ, R215 ;  /* 0x000000ffffad7224 */ /* 0x004fe400078e00d7 */
[----:B------:R1:W5:Y:S02]  /*e2f0*/  LDL.LU R215, [R1+0x6c] ;  /* 0x00006c0001d77983 */ /* 0x0003640000300800 */
[----:B------:R-:W-:Y:S02]  /*e300*/  FADD.FTZ R51, R173, R63 ;  /* 0x0000003fad337221 */ /* 0x000fe40000010000 */
[----:B------:R-:W-:Y:S01]  /*e310*/  IMAD.MOV.U32 R173, RZ, RZ, R167 ;  /* 0x000000ffffad7224 */ /* 0x000fe200078e00a7 */
[----:B------:R1:W5:Y:S01]  /*e320*/  LDL.LU R214, [R1+0x68] ;  /* 0x0000680001d67983 */ /* 0x0003620000300800 */
[----:B------:R-:W-:Y:S02]  /*e330*/  IMAD.MOV.U32 R167, RZ, RZ, R148 ;  /* 0x000000ffffa77224 */ /* 0x000fe400078e0094 */
[----:B------:R-:W-:Y:S02]  /*e340*/  IMAD.MOV.U32 R172, RZ, RZ, R173 ;  /* 0x000000ffffac7224 */ /* 0x000fe400078e00ad */
[----:B----4-:R-:W-:Y:S01]  /*e350*/  FADD.FTZ R3, R211, R51 ;  /* 0x00000033d3037221 */ /* 0x010fe20000010000 */
[--C-:B------:R-:W-:Y:S01]  /*e360*/  HSET2.LE.AND R51, R227, R220.reuse, PT ;  /* 0x000000dce3337233 */ /* 0x100fe20003803000 */
[----:B------:R-:W-:Y:S02]  /*e370*/  IMAD.MOV.U32 R173, RZ, RZ, R174 ;  /* 0x000000ffffad7224 */ /* 0x000fe400078e00ae */
[----:B------:R-:W-:Y:S02]  /*e380*/  IMAD.MOV.U32 R174, RZ, RZ, R175 ;  /* 0x000000ffffae7224 */ /* 0x000fe400078e00af */
[----:B------:R-:W-:Y:S02]  /*e390*/  IMAD.MOV.U32 R175, RZ, RZ, R167 ;  /* 0x000000ffffaf7224 */ /* 0x000fe400078e00a7 */
[----:B------:R-:W-:Y:S01]  /*e3a0*/  FADD.FTZ R59, R172, R48 ;  /* 0x00000030ac3b7221 */ /* 0x000fe20000010000 */
[--C-:B------:R-:W-:Y:S01]  /*e3b0*/  HSET2.LE.AND R48, R226, R220.reuse, PT ;  /* 0x000000dce2307233 */ /* 0x100fe20003803000 */
[----:B------:R-:W-:Y:S02]  /*e3c0*/  IMAD.MOV.U32 R167, RZ, RZ, R166 ;  /* 0x000000ffffa77224 */ /* 0x000fe400078e00a6 */
[----:B------:R-:W-:Y:S02]  /*e3d0*/  IMAD.MOV.U32 R166, RZ, RZ, R159 ;  /* 0x000000ffffa67224 */ /* 0x000fe400078e009f */
[----:B------:R-:W-:Y:S02]  /*e3e0*/  IMAD.MOV.U32 R159, RZ, RZ, R158 ;  /* 0x000000ffff9f7224 */ /* 0x000fe400078e009e */
[----:B------:R-:W-:Y:S01]  /*e3f0*/  FADD.FTZ R58, R174, R3 ;  /* 0x00000003ae3a7221 */ /* 0x000fe20000010000 */
[----:B------:R-:W-:Y:S01]  /*e400*/  F2FP.BF16.PACK_AB R3, R103, R102 ;  /* 0x000000666703723e */ /* 0x000fe200000010ff */
[----:B------:R-:W-:Y:S01]  /*e410*/  FADD.FTZ R57, R175, R2 ;  /* 0x00000002af397221 */ /* 0x000fe20000010000 */
[----:B------:R-:W-:Y:S01]  /*e420*/  F2FP.BF16.PACK_AB R2, R101, R100 ;  /* 0x000000646502723e */ /* 0x000fe200000010ff */
[----:B------:R-:W-:Y:S01]  /*e430*/  IMAD.MOV.U32 R158, RZ, RZ, R157 ;  /* 0x000000ffff9e7224 */ /* 0x000fe200078e009d */
[----:B------:R-:W-:Y:S01]  /*e440*/  LOP3.LUT R49, R49, R3, RZ, 0xc0, !PT ;  /* 0x0000000331317212 */ /* 0x000fe200078ec0ff */
[----:B------:R-:W-:Y:S01]  /*e450*/  IMAD.MOV.U32 R157, RZ, RZ, R156 ;  /* 0x000000ffff9d7224 */ /* 0x000fe200078e009c */
[----:B------:R-:W-:Y:S01]  /*e460*/  F2FP.BF16.PACK_AB R3, R111, R110 ;  /* 0x0000006e6f03723e */ /* 0x000fe200000010ff */
[----:B------:R-:W-:Y:S01]  /*e470*/  IMAD.MOV.U32 R156, RZ, RZ, R163 ;  /* 0x000000ffff9c7224 */ /* 0x000fe200078e00a3 */
[----:B------:R-:W-:Y:S01]  /*e480*/  LOP3.LUT R48, R48, R2, RZ, 0xc0, !PT ;  /* 0x0000000230307212 */ /* 0x000fe200078ec0ff */
[----:B------:R-:W-:Y:S01]  /*e490*/  IMAD.MOV.U32 R163, RZ, RZ, R162 ;  /* 0x000000ffffa37224 */ /* 0x000fe200078e00a2 */
[----:B------:R-:W-:Y:S01]  /*e4a0*/  LOP3.LUT R39, R39, R3, RZ, 0xc0, !PT ;  /* 0x0000000327277212 */ /* 0x000fe200078ec0ff */
[----:B------:R-:W-:Y:S01]  /*e4b0*/  FADD.FTZ R2, R167, R59 ;  /* 0x0000003ba7027221 */ /* 0x000fe20000010000 */
[--C-:B------:R-:W-:Y:S01]  /*e4c0*/  HSET2.LE.AND R167, R66, R220.reuse, PT ;  /* 0x000000dc42a77233 */ /* 0x100fe20003803000 */
[----:B------:R-:W-:Y:S02]  /*e4d0*/  FADD.FTZ R44, R159, R58 ;  /* 0x0000003a9f2c7221 */ /* 0x000fe40000010000 */
[----:B------:R-:W-:Y:S02]  /*e4e0*/  IMAD.MOV.U32 R162, RZ, RZ, R161 ;  /* 0x000000ffffa27224 */ /* 0x000fe400078e00a1 */
[----:B------:R-:W-:Y:S02]  /*e4f0*/  IMAD.MOV.U32 R161, RZ, RZ, R160 ;  /* 0x000000ffffa17224 */ /* 0x000fe400078e00a0 */
[----:B------:R-:W-:Y:S02]  /*e500*/  IMAD.MOV.U32 R160, RZ, RZ, R151 ;  /* 0x000000ffffa07224 */ /* 0x000fe400078e0097 */
[----:B------:R-:W-:Y:S02]  /*e510*/  IMAD.MOV.U32 R151, RZ, RZ, R150 ;  /* 0x000000ffff977224 */ /* 0x000fe400078e0096 */
[----:B------:R-:W-:Y:S01]  /*e520*/  FADD.FTZ R45, R157, R2 ;  /* 0x000000029d2d7221 */ /* 0x000fe20000010000 */
[----:B------:R-:W-:Y:S01]  /*e530*/  F2FP.BF16.PACK_AB R2, R109, R108 ;  /* 0x0000006c6d02723e */ /* 0x000fe200000010ff */
[----:B------:R-:W-:Y:S01]  /*e540*/  FADD.FTZ R40, R163, R44 ;  /* 0x0000002ca3287221 */ /* 0x000fe20000010000 */
[----:B------:R-:W-:Y:S01]  /*e550*/  F2FP.BF16.PACK_AB R44, R180, R118 ;  /* 0x00000076b42c723e */ /* 0x000fe200000010ff */
[----:B------:R-:W-:Y:S01]  /*e560*/  FADD.FTZ R56, R173, R0 ;  /* 0x00000000ad387221 */ /* 0x000fe20000010000 */
[----:B------:R-:W-:Y:S01]  /*e570*/  F2FP.BF16.PACK_AB R0, R115, R114 ;  /* 0x000000727300723e */ /* 0x000fe200000010ff */
[----:B------:R-:W-:Y:S01]  /*e580*/  FADD.FTZ R46, R158, R57 ;  /* 0x000000399e2e7221 */ /* 0x000fe20000010000 */
[----:B------:R-:W-:Y:S01]  /*e590*/  LOP3.LUT R38, R38, R2, RZ, 0xc0, !PT ;  /* 0x0000000226267212 */ /* 0x000fe200078ec0ff */
[----:B------:R-:W-:Y:S01]  /*e5a0*/  FADD.FTZ R2, R161, R45 ;  /* 0x0000002da1027221 */ /* 0x000fe20000010000 */
[----:B------:R-:W-:Y:S01]  /*e5b0*/  LOP3.LUT R51, R51, R0, RZ, 0xc0, !PT ;  /* 0x0000000033337212 */ /* 0x000fe200078ec0ff */
[----:B------:R-:W-:Y:S01]  /*e5c0*/  FADD.FTZ R45, R151, R40 ;  /* 0x00000028972d7221 */ /* 0x000fe20000010000 */
[----:B------:R-:W-:Y:S01]  /*e5d0*/  LOP3.LUT R169, R169, R44, RZ, 0xc0, !PT ;  /* 0x0000002ca9a97212 */ /* 0x000fe200078ec0ff */
[----:B------:R-:W-:Y:S01]  /*e5e0*/  FADD.FTZ R0, R166, R56 ;  /* 0x00000038a6007221 */ /* 0x000fe20000010000 */
[----:B------:R-:W2:Y:S01]  /*e5f0*/  LDSM.16.MT88.4 R40, [R206+0x5800] ;  /* 0x00580000ce28783b */ /* 0x000ea20000004200 */
[----:B------:R-:W-:Y:S01]  /*e600*/  IMAD.MOV.U32 R148, RZ, RZ, R154 ;  /* 0x000000ffff947224 */ /* 0x000fe200078e009a */
[----:B------:R-:W-:Y:S01]  /*e610*/  HSET2.LE.AND R166, R67, R220, PT ;  /* 0x000000dc43a67233 */ /* 0x000fe20003803000 */
[----:B------:R-:W-:Y:S01]  /*e620*/  FADD.FTZ R47, R156, R0 ;  /* 0x000000009c2f7221 */ /* 0x000fe20000010000 */
[----:B------:R-:W-:Y:S01]  /*e630*/  F2FP.BF16.PACK_AB R0, R107, R106 ;  /* 0x0000006a6b00723e */ /* 0x000fe200000010ff */
[----:B------:R-:W-:Y:S01]  /*e640*/  IMAD.MOV.U32 R150, RZ, RZ, R210 ;  /* 0x000000ffff967224 */ /* 0x000fe200078e00d2 */
[-C--:B---3--:R-:W-:Y:S01]  /*e650*/  HMMA.16816.F32.BF16 R4, R48, R52.reuse, R4 ;  /* 0x000000343004723c */ /* 0x088fe20000041804 */
[----:B------:R-:W-:Y:S01]  /*e660*/  FADD.FTZ R3, R162, R46 ;  /* 0x0000002ea2037221 */ /* 0x000fe20000010000 */
[----:B------:R-:W-:Y:S01]  /*e670*/  LOP3.LUT R37, R37, R0, RZ, 0xc0, !PT ;  /* 0x0000000025257212 */ /* 0x000fe200078ec0ff */
[----:B------:R-:W-:Y:S02]  /*e680*/  FADD.FTZ R0, R160, R47 ;  /* 0x0000002fa0007221 */ /* 0x000fe40000010000 */
[----:B------:R-:W-:Y:S01]  /*e690*/  FADD.FTZ R47, R149, R2 ;  /* 0x00000002952f7221 */ /* 0x000fe20000010000 */
[----:B------:R-:W-:Y:S01]  /*e6a0*/  F2FP.BF16.PACK_AB R2, R131, R130 ;  /* 0x000000828302723e */ /* 0x000fe200000010ff */
[----:B------:R-:W-:Y:S01]  /*e6b0*/  FADD.FTZ R56, R150, R3 ;  /* 0x0000000396387221 */ /* 0x000fe20000010000 */
[----:B------:R-:W-:Y:S01]  /*e6c0*/  F2FP.BF16.PACK_AB R3, R181, R116 ;  /* 0x00000074b503723e */ /* 0x000fe200000010ff */
[----:B------:R-:W-:Y:S01]  /*e6d0*/  FADD.FTZ R46, R148, R0 ;  /* 0x00000000942e7221 */ /* 0x000fe20000010000 */
[C---:B------:R-:W-:Y:S01]  /*e6e0*/  HMMA.16816.F32.BF16 R8, R36.reuse, R52, R8 ;  /* 0x000000342408723c */ /* 0x040fe20000041808 */
[----:B------:R-:W3:Y:S01]  /*e6f0*/  LDSM.16.MT88.4 R148, [R205+0x5c00] ;  /* 0x005c0000cd94783b */ /* 0x000ee20000004200 */
[----:B------:R-:W-:Y:S01]  /*e700*/  IMAD.MOV.U32 R154, RZ, RZ, R213 ;  /* 0x000000ffff9a7224 */ /* 0x000fe200078e00d5 */
[----:B------:R-:W-:Y:S01]  /*e710*/  F2FP.BF16.PACK_AB R0, R129, R128 ;  /* 0x000000808100723e */ /* 0x000fe200000010ff */
[----:B------:R-:W-:Y:S01]  /*e720*/  FADD.FTZ R44, R238, R45 ;  /* 0x0000002dee2c7221 */ /* 0x000fe20000010000 */
[----:B------:R-:W-:Y:S01]  /*e730*/  LOP3.LUT R171, R171, R2, RZ, 0xc0, !PT ;  /* 0x00000002abab7212 */ /* 0x000fe200078ec0ff */
[----:B------:R-:W-:Y:S01]  /*e740*/  FADD.FTZ R2, R155, R47 ;  /* 0x0000002f9b027221 */ /* 0x000fe20000010000 */
[----:B------:R-:W-:Y:S01]  /*e750*/  LOP3.LUT R170, R170, R0, RZ, 0xc0, !PT ;  /* 0x00000000aaaa7212 */ /* 0x000fe200078ec0ff */
[----:B------:R-:W-:Y:S01]  /*e760*/  FADD.FTZ R0, R154, R46 ;  /* 0x0000002e9a007221 */ /* 0x000fe20000010000 */
[-C--:B------:R-:W-:Y:S01]  /*e770*/  HMMA.16816.F32.BF16 R12, R36, R54.reuse, R12 ;  /* 0x00000036240c723c */ /* 0x080fe2000004180c */
[----:B------:R1:W5:Y:S02]  /*e780*/  LDL.LU R213, [R1+0x64] ;  /* 0x0000640001d57983 */ /* 0x0003640000300800 */
[----:B------:R-:W-:Y:S01]  /*e790*/  FADD.FTZ R47, R153, R2 ;  /* 0x00000002992f7221 */ /* 0x000fe20000010000 */
[----:B------:R-:W-:Y:S01]  /*e7a0*/  F2FP.BF16.PACK_AB R2, R123, R122 ;  /* 0x0000007a7b02723e */ /* 0x000fe200000010ff */
[----:B------:R-:W-:Y:S01]  /*e7b0*/  FADD.FTZ R45, R239, R44 ;  /* 0x0000002cef2d7221 */ /* 0x000fe20000010000 */
[----:B------:R-:W-:Y:S01]  /*e7c0*/  LOP3.LUT R168, R168, R3, RZ, 0xc0, !PT ;  /* 0x00000003a8a87212 */ /* 0x000fe200078ec0ff */
[----:B------:R-:W-:Y:S01]  /*e7d0*/  FADD.FTZ R3, R237, R56 ;  /* 0x00000038ed037221 */ /* 0x000fe20000010000 */
[C---:B------:R-:W-:Y:S01]  /*e7e0*/  HMMA.16816.F32.BF16 R16, R48.reuse, R54, R16 ;  /* 0x000000363010723c */ /* 0x040fe20000041810 */
[----:B------:R-:W-:Y:S01]  /*e7f0*/  FADD.FTZ R46, R152, R0 ;  /* 0x00000000982e7221 */ /* 0x000fe20000010000 */
[----:B------:R1:W5:Y:S02]  /*e800*/  LDL.LU R212, [R1+0x60] ;  /* 0x0000600001d47983 */ /* 0x0003640000300800 */
[----:B------:R-:W-:Y:S01]  /*e810*/  FADD.FTZ R52, R236, R3 ;  /* 0x00000003ec347221 */ /* 0x000fe20000010000 */
[----:B------:R-:W-:Y:S01]  /*e820*/  F2FP.BF16.PACK_AB R0, R121, R120 ;  /* 0x000000787900723e */ /* 0x000fe200000010ff */
[----:B------:R1:W5:Y:S01]  /*e830*/  LDL.LU R211, [R1+0x5c] ;  /* 0x00005c0001d37983 */ /* 0x0003620000300800 */
[----:B------:R-:W-:Y:S01]  /*e840*/  F2FP.BF16.PACK_AB R44, R182, R126 ;  /* 0x0000007eb62c723e */ /* 0x000fe200000010ff */
[-C--:B--2---:R-:W-:Y:S01]  /*e850*/  HMMA.16816.F32.BF16 R20, R48, R40.reuse, R20 ;  /* 0x000000283014723c */ /* 0x084fe20000041814 */
[----:B------:R-:W-:Y:S01]  /*e860*/  LOP3.LUT R165, R165, R2, RZ, 0xc0, !PT ;  /* 0x00000002a5a57212 */ /* 0x000fe200078ec0ff */
[----:B------:R1:W5:Y:S02]  /*e870*/  LDL.LU R210, [R1+0x58] ;  /* 0x0000580001d27983 */ /* 0x0003640000300800 */
[----:B------:R-:W-:Y:S01]  /*e880*/  FADD.FTZ R2, R143, R47 ;  /* 0x0000002f8f027221 */ /* 0x000fe20000010000 */
[----:B------:R-:W-:Y:S02]  /*e890*/  F2FP.BF16.PACK_AB R3, R139, R124 ;  /* 0x0000007c8b03723e */ /* 0x000fe400000010ff */
[----:B------:R-:W-:Y:S01]  /*e8a0*/  LOP3.LUT R164, R164, R0, RZ, 0xc0, !PT ;  /* 0x00000000a4a47212 */ /* 0x000fe200078ec0ff */
[----:B------:R-:W-:Y:S01]  /*e8b0*/  FADD.FTZ R0, R142, R46 ;  /* 0x0000002e8e007221 */ /* 0x000fe20000010000 */
[----:B------:R-:W-:Y:S01]  /*e8c0*/  LOP3.LUT R167, R167, R44, RZ, 0xc0, !PT ;  /* 0x0000002ca7a77212 */ /* 0x000fe200078ec0ff */
[C---:B------:R-:W-:Y:S02]  /*e8d0*/  HMMA.16816.F32.BF16 R24, R36.reuse, R40, R24 ;  /* 0x000000282418723c */ /* 0x040fe40000041818 */
[----:B------:R-:W-:Y:S01]  /*e8e0*/  FADD.FTZ R44, R248, R45 ;  /* 0x0000002df82c7221 */ /* 0x000fe20000010000 */
[----:B------:R-:W-:Y:S01]  /*e8f0*/  LOP3.LUT R166, R166, R3, RZ, 0xc0, !PT ;  /* 0x00000003a6a67212 */ /* 0x000fe200078ec0ff */
[----:B------:R-:W-:Y:S02]  /*e900*/  FADD.FTZ R3, R246, R52 ;  /* 0x00000034f6037221 */ /* 0x000fe40000010000 */
[----:B------:R-:W-:Y:S02]  /*e910*/  FADD.FTZ R45, R141, R2 ;  /* 0x000000028d2d7221 */ /* 0x000fe40000010000 */
[----:B------:R-:W-:Y:S01]  /*e920*/  FADD.FTZ R47, R249, R44 ;  /* 0x0000002cf92f7221 */ /* 0x000fe20000010000 */
[-C--:B------:R-:W-:Y:S01]  /*e930*/  HMMA.16816.F32.BF16 R28, R36, R42.reuse, R28 ;  /* 0x0000002a241c723c */ /* 0x080fe2000004181c */
[----:B------:R-:W2:Y:S02]  /*e940*/  LDSM.16.MT88.4 R36, [R206+0x5c00] ;  /* 0x005c0000ce24783b */ /* 0x000ea40000004200 */
[----:B------:R-:W-:Y:S02]  /*e950*/  FADD.FTZ R46, R245, R3 ;  /* 0x00000003f52e7221 */ /* 0x000fe40000010000 */
[----:B------:R-:W-:Y:S02]  /*e960*/  FADD.FTZ R44, R140, R0 ;  /* 0x000000008c2c7221 */ /* 0x000fe40000010000 */
[----:B------:R-:W-:Y:S01]  /*e970*/  FADD.FTZ R0, R147, R45 ;  /* 0x0000002d93007221 */ /* 0x000fe20000010000 */
[----:B------:R-:W-:Y:S01]  /*e980*/  HMMA.16816.F32.BF16 R32, R48, R42, R32 ;  /* 0x0000002a3020723c */ /* 0x000fe20000041820 */
[----:B------:R-:W-:Y:S03]  /*e990*/  FADD.FTZ R2, R241, R46 ;  /* 0x0000002ef1027221 */ /* 0x000fe60000010000 */
[----:B------:R-:W-:Y:S02]  /*e9a0*/  FADD.FTZ R40, R146, R44 ;  /* 0x0000002c92287221 */ /* 0x000fe40000010000 */
[----:B------:R-:W-:Y:S02]  /*e9b0*/  FADD.FTZ R41, R145, R0 ;  /* 0x0000000091297221 */ /* 0x000fe40000010000 */
[----:B------:R-:W-:Y:S04]  /*e9c0*/  FADD.FTZ R2, R240, R2 ;  /* 0x00000002f0027221 */ /* 0x000fe80000010000 */
[----:B------:R-:W-:Y:S02]  /*e9d0*/  FADD.FTZ R0, R144, R40 ;  /* 0x0000002890007221 */ /* 0x000fe40000010000 */
[----:B------:R-:W-:Y:S01]  /*e9e0*/  FADD.FTZ R40, R209, R41 ;  /* 0x00000029d1287221 */ /* 0x000fe20000010000 */
[-C--:B---3--:R-:W-:Y:S01]  /*e9f0*/  HMMA.16816.F32.BF16 R144, R168, R148.reuse, R4 ;  /* 0x00000094a890723c */ /* 0x088fe20000041804 */
[----:B------:R-:W-:Y:S01]  /*ea00*/  FADD.FTZ R2, R247, R2 ;  /* 0x00000002f7027221 */ /* 0x000fe20000010000 */
[----:B------:R1:W5:Y:S01]  /*ea10*/  LDL.LU R209, [R1+0x54] ;  /* 0x0000540001d17983 */ /* 0x0003620000300800 */
[----:B------:R-:W-:Y:S02]  /*ea20*/  FADD.FTZ R0, R208, R0 ;  /* 0x00000000d0007221 */ /* 0x000fe40000010000 */
[----:B------:R-:W-:Y:S01]  /*ea30*/  FADD.FTZ R41, R244, R2 ;  /* 0x00000002f4297221 */ /* 0x000fe20000010000 */
[----:B------:R1:W5:Y:S01]  /*ea40*/  LDL.LU R208, [R1+0x50] ;  /* 0x0000500001d07983 */ /* 0x0003620000300800 */
[----:B------:R-:W-:Y:S01]  /*ea50*/  FADD.FTZ R2, R207, R40 ;  /* 0x00000028cf027221 */ /* 0x000fe20000010000 */
[C---:B------:R-:W-:Y:S01]  /*ea60*/  HMMA.16816.F32.BF16 R140, R164.reuse, R148, R8 ;  /* 0x00000094a48c723c */ /* 0x040fe20000041808 */
[----:B------:R-:W-:Y:S01]  /*ea70*/  FADD.FTZ R0, R204, R0 ;  /* 0x00000000cc007221 */ /* 0x000fe20000010000 */
[----:B------:R1:W5:Y:S02]  /*ea80*/  LDL.LU R207, [R1+0x4c] ;  /* 0x00004c0001cf7983 */ /* 0x0003640000300800 */
[----:B------:R-:W-:Y:S02]  /*ea90*/  FADD.FTZ R3, R243, R47 ;  /* 0x0000002ff3037221 */ /* 0x000fe40000010000 */
[----:B------:R-:W-:Y:S01]  /*eaa0*/  FADD.FTZ R40, R80, R41 ;  /* 0x0000002950287221 */ /* 0x000fe20000010000 */
[----:B------:R1:W5:Y:S01]  /*eab0*/  LDL.LU R204, [R1+0x48] ;  /* 0x0000480001cc7983 */ /* 0x0003620000300800 */
[----:B------:R-:W-:Y:S01]  /*eac0*/  FADD.FTZ R3, R242, R3 ;  /* 0x00000003f2037221 */ /* 0x000fe20000010000 */
[-C--:B------:R-:W-:Y:S03]  /*ead0*/  HMMA.16816.F32.BF16 R152, R164, R150.reuse, R12 ;  /* 0x00000096a498723c */ /* 0x080fe6000004180c */
[----:B------:R-:W-:Y:S02]  /*eae0*/  FADD.FTZ R3, R251, R3 ;  /* 0x00000003fb037221 */ /* 0x000fe40000010000 */
[----:B------:R-:W-:Y:S02]  /*eaf0*/  FADD.FTZ R2, R72, R2 ;  /* 0x0000000248027221 */ /* 0x000fe40000010000 */
[----:B------:R-:W-:Y:S01]  /*eb00*/  FADD.FTZ R3, R250, R3 ;  /* 0x00000003fa037221 */ /* 0x000fe20000010000 */
[C---:B------:R-:W-:Y:S01]  /*eb10*/  HMMA.16816.F32.BF16 R148, R168.reuse, R150, R16 ;  /* 0x00000096a894723c */ /* 0x040fe20000041810 */
[----:B------:R-:W-:Y:S03]  /*eb20*/  FADD.FTZ R0, R74, R0 ;  /* 0x000000004a007221 */ /* 0x000fe60000010000 */
[----:B------:R-:W-:Y:S02]  /*eb30*/  FADD.FTZ R3, R81, R3 ;  /* 0x0000000351037221 */ /* 0x000fe40000010000 */
[----:B------:R-:W-:Y:S02]  /*eb40*/  FADD.FTZ R2, R73, R2 ;  /* 0x0000000249027221 */ /* 0x000fe40000010000 */
[----:B------:R-:W-:Y:S01]  /*eb50*/  FADD.FTZ R41, R82, R3 ;  /* 0x0000000352297221 */ /* 0x000fe20000010000 */
[-C--:B--2---:R-:W-:Y:S03]  /*eb60*/  HMMA.16816.F32.BF16 R160, R168, R36.reuse, R20 ;  /* 0x00000024a8a0723c */ /* 0x084fe60000041814 */
        /* <DEDUP_REMOVED lines=8> */
[-C--:B------:R-:W-:Y:S03]  /*ebf0*/  HMMA.16816.F32.BF16 R164, R164, R38.reuse, R28 ;  /* 0x00000026a4a4723c */ /* 0x080fe6000004181c */
        /* <DEDUP_REMOVED lines=49> */
[----:B------:R-:W-:Y:S02]  /*ef10*/  FADD.FTZ R232, R129, R4 ;  /* 0x0000000481e87221 */ /* 0x000fe40000010000 */
[----:B------:R-:W-:Y:S02]  /*ef20*/  FADD.FTZ R235, R131, R5 ;  /* 0x0000000583eb7221 */ /* 0x000fe40000010000 */
[----:B------:R-:W-:Y:S02]  /*ef30*/  FADD.FTZ R234, R139, R3 ;  /* 0x000000038bea7221 */ /* 0x000fe40000010000 */
[----:B------:R-:W-:Y:S02]  /*ef40*/  FADD.FTZ R233, R182, R2 ;  /* 0x00000002b6e97221 */ /* 0x000fe40000010000 */
[----:B------:R-:W-:Y:S02]  /*ef50*/  IMAD.MOV.U32 R217, RZ, RZ, R0 ;  /* 0x000000ffffd97224 */ /* 0x000fe400078e0000 */
[----:B------:R-:W-:Y:S02]  /*ef60*/  IMAD.MOV.U32 R135, RZ, RZ, R134 ;  /* 0x000000ffff877224 */ /* 0x000fe400078e0086 */
[----:B------:R-:W-:Y:S02]  /*ef70*/  IMAD.MOV.U32 R132, RZ, RZ, R137 ;  /* 0x000000ffff847224 */ /* 0x000fe400078e0089 */
[----:B------:R-:W-:Y:S02]  /*ef80*/  IMAD.MOV.U32 R3, RZ, RZ, R138 ;  /* 0x000000ffff037224 */ /* 0x000fe400078e008a */
[----:B------:R-:W-:Y:S01]  /*ef90*/  IMAD.MOV.U32 R133, RZ, RZ, R136 ;  /* 0x000000ffff857224 */ /* 0x000fe200078e0088 */
[----:B-1---5:R-:W-:-:S05]  /*efa0*/  @P0 BRA `(.L_x_291) ;  /* 0xffff9df000000947 */ /* 0x022fca000383ffff */
.L_x_290:
[----:B--2---:R-:W1:Y:S01]  /*efb0*/  SHFL.BFLY PT, R0, R235, 0x2, 0x1f ;  /* 0x0c401f00eb007f89 */ /* 0x004e6200000e0000 */
[----:B------:R-:W2:Y:S01]  /*efc0*/  S2UR UR6, SR_CTAID.Y ;  /* 0x00000000000679c3 */ /* 0x000ea20000002600 */
[----:B------:R-:W-:Y:S01]  /*efd0*/  UISETP.NE.AND UP0, UPT, UR19, -0x1, UPT ;  /* 0xffffffff1300788c */ /* 0x000fe2000bf05270 */
[----:B------:R-:W-:Y:S01]  /*efe0*/  BSSY B0, `(.L_x_294) ;  /* 0x00000ee000007945 */ /* 0x000fe20003800000 */
[----:B------:R-:W3:Y:S01]  /*eff0*/  SHFL.BFLY PT, R3, R234, 0x2, 0x1f ;  /* 0x0c401f00ea037f89 */ /* 0x000ee200000e0000 */
[----:B------:R-:W-:-:S02]  /*f000*/  ULDC.64 UR4, c[0x0][0x1e8] ;  /* 0x00007a0000047ab9 */ /* 0x000fc40000000a00 */
[----:B------:R-:W-:Y:S01]  /*f010*/  ULDC.U8 UR10, c[0x0][0x328] ;  /* 0x0000ca00000a7ab9 */ /* 0x000fe20000000000 */
[----:B------:R-:W4:Y:S01]  /*f020*/  SHFL.BFLY PT, R2, R232, 0x2, 0x1f ;  /* 0x0c401f00e8027f89 */ /* 0x000f2200000e0000 */
[----:B------:R-:W4:Y:S01]  /*f030*/  S2UR UR9, SR_CTAID.X ;  /* 0x00000000000979c3 */ /* 0x000f220000002500 */
[----:B------:R-:W-:Y:S02]  /*f040*/  UISETP.NE.AND UP3, UPT, UR10, URZ, UPT ;  /* 0x0000003f0a00728c */ /* 0x000fe4000bf65270 */
[----:B------:R-:W4:Y:S01]  /*f050*/  SHFL.BFLY PT, R4, R233, 0x2, 0x1f ;  /* 0x0c401f00e9047f89 */ /* 0x000f2200000e0000 */
[----:B------:R-:W-:Y:S02]  /*f060*/  @UP0 UIMAD.WIDE.U32 UR12, UR19, UR4, URZ ;  /* 0x00000004130c02a5 */ /* 0x000fe4000f8e003f */
[----:B------:R-:W-:Y:S01]  /*f070*/  ULDC UR8, c[0x0][0x214] ;  /* 0x0000850000087ab9 */ /* 0x000fe20000000800 */
[----:B------:R-:W4:Y:S01]  /*f080*/  S2R R25, SR_TID.X ;  /* 0x0000000000197919 */ /* 0x000f220000002100 */
[----:B------:R-:W-:-:S03]  /*f090*/  @UP0 UIMAD UR7, UR19, UR5, UR13 ;  /* 0x00000005130702a4 */ /* 0x000fc6000f8e020d */
[----:B------:R-:W-:Y:S01]  /*f0a0*/  ULDC.64 UR4, c[0x0][0x1e0] ;  /* 0x0000780000047ab9 */ /* 0x000fe20000000a00 */
[----:B-1----:R-:W-:Y:S01]  /*f0b0*/  FADD.FTZ R0, R0, R235 ;  /* 0x000000eb00007221 */ /* 0x002fe20000010000 */
[----:B--2---:R-:W-:Y:S02]  /*f0c0*/  @!UP0 USHF.R.S32.HI UR11, URZ, 0x1f, UR6 ;  /* 0x0000001f3f0b8899 */ /* 0x004fe40008011406 */
[----:B------:R-:W-:Y:S01]  /*f0d0*/  @!UP0 UIMAD.WIDE.U32 UR20, UR6, UR4, URZ ;  /* 0x00000004061482a5 */ /* 0x000fe2000f8e003f */
[----:B---3--:R-:W-:Y:S01]  /*f0e0*/  FADD.FTZ R3, R3, R234 ;  /* 0x000000ea03037221 */ /* 0x008fe20000010000 */
[----:B------:R-:W1:Y:S01]  /*f0f0*/  SHFL.BFLY PT, R7, R0, 0x1, 0x1f ;  /* 0x0c201f0000077f89 */ /* 0x000e6200000e0000 */
[----:B------:R-:W-:Y:S01]  /*f100*/  @!UP0 UIMAD UR11, UR11, UR4, URZ ;  /* 0x000000040b0b82a4 */ /* 0x000fe2000f8e023f */
[----:B----4-:R-:W-:Y:S02]  /*f110*/  FADD.FTZ R2, R2, R232 ;  /* 0x000000e802027221 */ /* 0x010fe40000010000 */
[----:B------:R-:W2:Y:S01]  /*f120*/  SHFL.BFLY PT, R6, R3, 0x1, 0x1f ;  /* 0x0c201f0003067f89 */ /* 0x000ea200000e0000 */
[----:B------:R-:W-:Y:S01]  /*f130*/  ULDC.U8 UR4, c[0x0][0x329] ;  /* 0x0000ca4000047ab9 */ /* 0x000fe20000000000 */
[----:B------:R-:W-:-:S02]  /*f140*/  FADD.FTZ R4, R4, R233 ;  /* 0x000000e904047221 */ /* 0x000fc40000010000 */
[----:B------:R-:W3:Y:S01]  /*f150*/  SHFL.BFLY PT, R8, R2, 0x1, 0x1f ;  /* 0x0c201f0002087f89 */ /* 0x000ee200000e0000 */
[----:B------:R-:W-:Y:S01]  /*f160*/  UISETP.NE.AND UP2, UPT, UR4, URZ, UPT ;  /* 0x0000003f0400728c */ /* 0x000fe2000bf45270 */
[----:B------:R-:W-:Y:S02]  /*f170*/  SHF.R.S32.HI R11, RZ, 0x1f, R25 ;  /* 0x0000001fff0b7819 */ /* 0x000fe40000011419 */
[----:B------:R-:W4:Y:S01]  /*f180*/  SHFL.BFLY PT, R5, R4, 0x1, 0x1f ;  /* 0x0c201f0004057f89 */ /* 0x000f2200000e0000 */
[----:B------:R-:W-:Y:S02]  /*f190*/  UISETP.EQ.AND UP3, UPT, UR4, URZ, UP3 ;  /* 0x0000003f0400728c */ /* 0x000fe40009f62270 */
[----:B------:R-:W-:Y:S02]  /*f1a0*/  @!UP0 UIMAD UR11, UR6, UR5, UR11 ;  /* 0x00000005060b82a4 */ /* 0x000fe4000f8e020b */
[----:B------:R-:W-:Y:S02]  /*f1b0*/  ULDC UR4, c[0x0][0x1c0] ;  /* 0x0000700000047ab9 */ /* 0x000fe40000000800 */
[----:B------:R-:W-:-:S02]  /*f1c0*/  ULDC UR5, c[0x0][0x234] ;  /* 0x00008d0000057ab9 */ /* 0x000fc40000000800 */
[----:B------:R-:W-:Y:S01]  /*f1d0*/  @!UP2 UISETP.NE.AND UP1, UPT, UR10, URZ, UPT ;  /* 0x0000003f0a00a28c */ /* 0x000fe2000bf25270 */
[----:B------:R-:W4:Y:S01]  /*f1e0*/  S2UR UR10, SR_CTAID.Z ;  /* 0x00000000000a79c3 */ /* 0x000f220000002700 */
[----:B------:R-:W-:Y:S01]  /*f1f0*/  @UP2 ULDC UR14, c[0x0][0x210] ;  /* 0x00008400000e2ab9 */ /* 0x000fe20000000800 */
[----:B-1----:R-:W-:Y:S01]  /*f200*/  FADD.FTZ R22, R0, R7 ;  /* 0x0000000700167221 */ /* 0x002fe20000010000 */
[----:B------:R-:W-:Y:S01]  /*f210*/  MOV R0, 0x3f800000 ;  /* 0x3f80000000007802 */ /* 0x000fe20000000f00 */
[----:B------:R-:W-:Y:S01]  /*f220*/  @UP2 UIMAD UR14, UR14, UR8, URZ ;  /* 0x000000080e0e22a4 */ /* 0x000fe2000f8e023f */
[----:B--2---:R-:W-:Y:S02]  /*f230*/  FADD.FTZ R21, R3, R6 ;  /* 0x0000000603157221 */ /* 0x004fe40000010000 */
[----:B------:R-:W-:Y:S01]  /*f240*/  FSETP.NE.FTZ.AND P3, PT, R22, RZ, PT ;  /* 0x000000ff1600720b */ /* 0x000fe20003f75000 */
[----:B------:R-:W-:Y:S01]  /*f250*/  @!UP2 USEL UR14, UR8, UR5, !UP1 ;  /* 0x00000005080ea287 */ /* 0x000fe2000c800000 */
[----:B------:R-:W-:Y:S01]  /*f260*/  MOV R3, 0x3f800000 ;  /* 0x3f80000000037802 */ /* 0x000fe20000000f00 */
[----:B---3--:R-:W-:Y:S01]  /*f270*/  FADD.FTZ R23, R2, R8 ;  /* 0x0000000802177221 */ /* 0x008fe20000010000 */
[----:B------:R-:W-:Y:S01]  /*f280*/  FSETP.NE.FTZ.AND P2, PT, R21, RZ, PT ;  /* 0x000000ff1500720b */ /* 0x000fe20003f55000 */
[----:B------:R-:W-:Y:S01]  /*f290*/  IMAD.MOV.U32 R2, RZ, RZ, 0x3f800000 ;  /* 0x3f800000ff027424 */ /* 0x000fe200078e00ff */
[----:B------:R-:W-:Y:S01]  /*f2a0*/  @UP2 UMOV UR13, 0x1 ;  /* 0x00000001000d2882 */ /* 0x000fe20000000000 */
[----:B----4-:R-:W-:Y:S01]  /*f2b0*/  FADD.FTZ R24, R4, R5 ;  /* 0x0000000504187221 */ /* 0x010fe20000010000 */
[----:B------:R-:W-:Y:S01]  /*f2c0*/  FSETP.NE.FTZ.AND P4, PT, R23, RZ, PT ;  /* 0x000000ff1700720b */ /* 0x000fe20003f95000 */
[----:B------:R-:W-:Y:S01]  /*f2d0*/  @!UP2 UIMAD UR13, UR14, UR4, URZ ;  /* 0x000000040e0da2a4 */ /* 0x000fe2000f8e023f */
[CC--:B------:R-:W-:Y:S01]  /*f2e0*/  LEA.HI R4, R11.reuse, R25.reuse, RZ, 0x2 ;  /* 0x000000190b047211 */ /* 0x0c0fe200078f10ff */
[----:B------:R-:W-:Y:S01]  /*f2f0*/  @UP3 UIMAD UR16, UR6, UR8, URZ ;  /* 0x00000008061032a4 */ /* 0x000fe2000f8e023f */
[----:B------:R-:W-:Y:S01]  /*f300*/  FSETP.NE.FTZ.AND P1, PT, R24, RZ, PT ;  /* 0x000000ff1800720b */ /* 0x000fe20003f35000 */
[----:B------:R-:W1:Y:S01]  /*f310*/  @P3 MUFU.RCP R3, R22 ;  /* 0x0000001600033308 */ /* 0x000e620000001000 */
[----:B------:R-:W-:Y:S01]  /*f320*/  MOV R5, 0x3f800000 ;  /* 0x3f80000000057802 */ /* 0x000fe20000000f00 */
[----:B------:R-:W-:Y:S01]  /*f330*/  @UP2 ULDC UR15, c[0x0][0x210] ;  /* 0x00008400000f2ab9 */ /* 0x000fe20000000800 */
[----:B------:R-:W-:Y:S01]  /*f340*/  LOP3.LUT R6, R4, 0xfffffffc, RZ, 0xc0, !PT ;  /* 0xfffffffc04067812 */ /* 0x000fe200078ec0ff */
[----:B------:R-:W-:Y:S01]  /*f350*/  UIMAD UR4, UR6, UR13, URZ ;  /* 0x0000000d060472a4 */ /* 0x000fe2000f8e023f */
[----:B------:R-:W-:Y:S01]  /*f360*/  SHF.R.S32.HI R4, RZ, 0x2, R4 ;  /* 0x00000002ff047819 */ /* 0x000fe20000011404 */
[----:B------:R-:W-:Y:S01]  /*f370*/  @!UP2 UMOV UR15, 0x1 ;  /* 0x00000001000fa882 */ /* 0x000fe20000000000 */
[-C--:B------:R-:W-:Y:S01]  /*f380*/  LEA.HI R11, R11, R25.reuse, RZ, 0x5 ;  /* 0x000000190b0b7211 */ /* 0x080fe200078f28ff */
[----:B------:R-:W2:Y:S01]  /*f390*/  @P2 MUFU.RCP R2, R21 ;  /* 0x0000001500022308 */ /* 0x000ea20000001000 */
[----:B------:R-:W-:Y:S01]  /*f3a0*/  IADD3 R25, -R6, R25, RZ ;  /* 0x0000001906197210 */ /* 0x000fe20007ffe1ff */
[----:B------:R-:W-:Y:S01]  /*f3b0*/  @UP3 USEL UR16, UR16, UR19, !UP0 ;  /* 0x0000001310103287 */ /* 0x000fe2000c000000 */
[----:B------:R-:W-:Y:S01]  /*f3c0*/  SHF.R.S32.HI R11, RZ, 0x5, R11 ;  /* 0x00000005ff0b7819 */ /* 0x000fe2000001140b */
[----:B------:R-:W-:-:S02]  /*f3d0*/  UIMAD UR9, UR9, UR15, URZ ;  /* 0x0000000f090972a4 */ /* 0x000fc4000f8e023f */
[----:B------:R-:W-:Y:S02]  /*f3e0*/  USEL UR4, UR4, URZ, !UP3 ;  /* 0x0000003f04047287 */ /* 0x000fe4000d800000 */
[----:B------:R-:W3:Y:S01]  /*f3f0*/  @P4 MUFU.RCP R0, R23 ;  /* 0x0000001700004308 */ /* 0x000ee20000001000 */
[----:B-1----:R-:W-:Y:S01]  /*f400*/  FMUL.FTZ R3, R3, c[0x0][0x2dc] ;  /* 0x0000b70003037a20 */ /* 0x002fe20000410000 */
[----:B------:R-:W-:Y:S02]  /*f410*/  USHF.L.U32 UR9, UR9, 0x7, URZ ;  /* 0x0000000709097899 */ /* 0x000fe4000800063f */
[----:B------:R-:W-:Y:S01]  /*f420*/  UIMAD UR14, UR10, UR14, UR4 ;  /* 0x0000000e0a0e72a4 */ /* 0x000fe2000f8e0204 */
[C---:B------:R-:W-:Y:S01]  /*f430*/  FMUL.FTZ R146, R3.reuse, R146 ;  /* 0x0000009203927220 */ /* 0x040fe20000410000 */
[----:B------:R-:W-:Y:S01]  /*f440*/  @!UP3 UMOV UR24, URZ ;  /* 0x0000003f0018bc82 */ /* 0x000fe20008000000 */
[C---:B------:R-:W-:Y:S01]  /*f450*/  FMUL.FTZ R18, R3.reuse, R147 ;  /* 0x0000009303127220 */ /* 0x040fe20000410000 */
[----:B------:R-:W1:Y:S01]  /*f460*/  @P1 MUFU.RCP R5, R24 ;  /* 0x0000001800051308 */ /* 0x000e620000001000 */
[C---:B------:R-:W-:Y:S01]  /*f470*/  FMUL.FTZ R150, R3.reuse, R150 ;  /* 0x0000009603967220 */ /* 0x040fe20000410000 */
[----:B------:R-:W-:Y:S01]  /*f480*/  @UP3 UMOV UR24, UR16 ;  /* 0x0000001000183c82 */ /* 0x000fe20008000000 */
[C---:B------:R-:W-:Y:S01]  /*f490*/  FMUL.FTZ R15, R3.reuse, R151 ;  /* 0x00000097030f7220 */ /* 0x040fe20000410000 */
[----:B------:R-:W-:Y:S01]  /*f4a0*/  F2FP.BF16.PACK_AB R18, R18, R146 ;  /* 0x000000921212723e */ /* 0x000fe200000010ff */
[C---:B------:R-:W-:Y:S01]  /*f4b0*/  FMUL.FTZ R162, R3.reuse, R162 ;  /* 0x000000a203a27220 */ /* 0x040fe20000410000 */
[----:B------:R-:W-:Y:S01]  /*f4c0*/  @!UP3 UMOV UR25, URZ ;  /* 0x0000003f0019bc82 */ /* 0x000fe20008000000 */
[----:B------:R-:W-:Y:S01]  /*f4d0*/  FMUL.FTZ R13, R3, R163 ;  /* 0x000000a3030d7220 */ /* 0x000fe20000410000 */
[----:B------:R-:W-:Y:S01]  /*f4e0*/  F2FP.BF16.PACK_AB R15, R15, R150 ;  /* 0x000000960f0f723e */ /* 0x000fe200000010ff */
[----:B--2---:R-:W-:Y:S01]  /*f4f0*/  FMUL.FTZ R2, R2, c[0x0][0x2dc] ;  /* 0x0000b70002027a20 */ /* 0x004fe20000410000 */
[----:B------:R-:W-:Y:S01]  /*f500*/  USHF.R.S32.HI UR4, URZ, 0x1f, UR9 ;  /* 0x0000001f3f047899 */ /* 0x000fe20008011409 */
[----:B------:R-:W-:Y:S01]  /*f510*/  FMUL.FTZ R170, R3, R170 ;  /* 0x000000aa03aa7220 */ /* 0x000fe20000410000 */
[----:B------:R-:W-:Y:S01]  /*f520*/  F2FP.BF16.PACK_AB R13, R13, R162 ;  /* 0x000000a20d0d723e */ /* 0x000fe200000010ff */
[----:B------:R-:W-:Y:S01]  /*f530*/  FMUL.FTZ R8, R3, R171 ;  /* 0x000000ab03087220 */ /* 0x000fe20000410000 */
[----:B------:R-:W-:Y:S01]  /*f540*/  SHF.R.S32.HI R3, RZ, 0x1f, R4 ;  /* 0x0000001fff037819 */ /* 0x000fe20000011404 */
[C---:B------:R-:W-:Y:S01]  /*f550*/  FMUL.FTZ R140, R2.reuse, R140 ;  /* 0x0000008c028c7220 */ /* 0x040fe20000410000 */
[----:B------:R-:W-:Y:S01]  /*f560*/  @UP3 USHF.R.S32.HI UR25, URZ, 0x1f, UR16 ;  /* 0x0000001f3f193899 */ /* 0x000fe20008011410 */
[----:B------:R-:W-:Y:S01]  /*f570*/  FMUL.FTZ R20, R2, R141 ;  /* 0x0000008d02147220 */ /* 0x000fe20000410000 */
[----:B------:R-:W-:Y:S01]  /*f580*/  F2FP.BF16.PACK_AB R8, R8, R170 ;  /* 0x000000aa0808723e */ /* 0x000fe200000010ff */
[C---:B------:R-:W-:Y:S01]  /*f590*/  FMUL.FTZ R152, R2.reuse, R152 ;  /* 0x0000009802987220 */ /* 0x040fe20000410000 */
[----:B------:R-:W-:Y:S01]  /*f5a0*/  USHF.R.S32.HI UR5, URZ, 0x1f, UR14 ;  /* 0x0000001f3f057899 */ /* 0x000fe2000801140e */
[----:B------:R-:W-:Y:S01]  /*f5b0*/  FMUL.FTZ R17, R2, R153 ;  /* 0x0000009902117220 */ /* 0x000fe20000410000 */
[----:B------:R-:W-:Y:S01]  /*f5c0*/  F2FP.BF16.PACK_AB R20, R20, R140 ;  /* 0x0000008c1414723e */ /* 0x000fe200000010ff */
[C---:B------:R-:W-:Y:S01]  /*f5d0*/  FMUL.FTZ R156, R2.reuse, R156 ;  /* 0x0000009c029c7220 */ /* 0x040fe20000410000 */
[----:B------:R-:W-:Y:S01]  /*f5e0*/  UIADD3 UR9, UP2, UP1, UR9, UR24, UR14 ;  /* 0x0000001809097290 */ /* 0x000fe2000f95e00e */
[C---:B------:R-:W-:Y:S01]  /*f5f0*/  FMUL.FTZ R12, R2.reuse, R157 ;  /* 0x0000009d020c7220 */ /* 0x040fe20000410000 */
[----:B------:R-:W-:Y:S01]  /*f600*/  F2FP.BF16.PACK_AB R17, R17, R152 ;  /* 0x000000981111723e */ /* 0x000fe200000010ff */
[C---:B------:R-:W-:Y:S01]  /*f610*/  FMUL.FTZ R164, R2.reuse, R164 ;  /* 0x000000a402a47220 */ /* 0x040fe20000410000 */
[----:B------:R-:W-:Y:S01]  /*f620*/  @!UP0 UIADD3 UR7, UR21, UR11, URZ ;  /* 0x0000000b15078290 */ /* 0x000fe2000fffe03f */
[----:B------:R-:W-:Y:S01]  /*f630*/  FMUL.FTZ R6, R2, R165 ;  /* 0x000000a502067220 */ /* 0x000fe20000410000 */
[----:B------:R-:W-:Y:S01]  /*f640*/  LEA.HI R2, R3, R4, RZ, 0x3 ;  /* 0x0000000403027211 */ /* 0x000fe200078f18ff */
[----:B---3--:R-:W-:Y:S01]  /*f650*/  FMUL.FTZ R0, R0, c[0x0][0x2dc] ;  /* 0x0000b70000007a20 */ /* 0x008fe20000410000 */
[----:B------:R-:W-:Y:S01]  /*f660*/  F2FP.BF16.PACK_AB R12, R12, R156 ;  /* 0x0000009c0c0c723e */ /* 0x000fe200000010ff */
[----:B------:R-:W-:Y:S01]  /*f670*/  UIADD3.X UR4, UR4, UR25, UR5, UP2, UP1 ;  /* 0x0000001904047290 */ /* 0x000fe200097e2405 */
[----:B------:R-:W-:Y:S01]  /*f680*/  LOP3.LUT R2, R2, 0xfffffff8, RZ, 0xc0, !PT ;  /* 0xfffffff802027812 */ /* 0x000fe200078ec0ff */
[----:B------:R-:W-:Y:S01]  /*f690*/  FMUL.FTZ R144, R0, R144 ;  /* 0x0000009000907220 */ /* 0x000fe20000410000 */
[----:B------:R-:W-:Y:S01]  /*f6a0*/  F2FP.BF16.PACK_AB R6, R6, R164 ;  /* 0x000000a40606723e */ /* 0x000fe200000010ff */
[C---:B------:R-:W-:Y:S01]  /*f6b0*/  FMUL.FTZ R19, R0.reuse, R145 ;  /* 0x0000009100137220 */ /* 0x040fe20000410000 */
[----:B------:R-:W-:Y:S01]  /*f6c0*/  @!UP0 UMOV UR12, UR20 ;  /* 0x00000014000c8c82 */ /* 0x000fe20008000000 */
[----:B------:R-:W-:-:S02]  /*f6d0*/  FMUL.FTZ R148, R0, R148 ;  /* 0x0000009400947220 */ /* 0x000fc40000410000 */
[C---:B------:R-:W-:Y:S01]  /*f6e0*/  FMUL.FTZ R16, R0.reuse, R149 ;  /* 0x0000009500107220 */ /* 0x040fe20000410000 */
[----:B------:R-:W-:Y:S01]  /*f6f0*/  F2FP.BF16.PACK_AB R19, R19, R144 ;  /* 0x000000901313723e */ /* 0x000fe200000010ff */
[C---:B------:R-:W-:Y:S02]  /*f700*/  FMUL.FTZ R160, R0.reuse, R160 ;  /* 0x000000a000a07220 */ /* 0x040fe40000410000 */
[----:B------:R-:W-:Y:S01]  /*f710*/  FMUL.FTZ R14, R0, R161 ;  /* 0x000000a1000e7220 */ /* 0x000fe20000410000 */
[----:B------:R-:W-:Y:S01]  /*f720*/  F2FP.BF16.PACK_AB R16, R16, R148 ;  /* 0x000000941010723e */ /* 0x000fe200000010ff */
[C---:B------:R-:W-:Y:S02]  /*f730*/  FMUL.FTZ R168, R0.reuse, R168 ;  /* 0x000000a800a87220 */ /* 0x040fe40000410000 */
[----:B------:R-:W-:Y:S01]  /*f740*/  FMUL.FTZ R9, R0, R169 ;  /* 0x000000a900097220 */ /* 0x000fe20000410000 */
[----:B------:R-:W-:Y:S01]  /*f750*/  F2FP.BF16.PACK_AB R14, R14, R160 ;  /* 0x000000a00e0e723e */ /* 0x000fe200000010ff */
[----:B-1----:R-:W-:-:S02]  /*f760*/  FMUL.FTZ R0, R5, c[0x0][0x2dc] ;  /* 0x0000b70005007a20 */ /* 0x002fc40000410000 */
[----:B------:R-:W-:Y:S01]  /*f770*/  IMAD.IADD R2, R4, 0x1, -R2 ;  /* 0x0000000104027824 */ /* 0x000fe200078e0a02 */
[----:B------:R-:W-:Y:S01]  /*f780*/  F2FP.BF16.PACK_AB R9, R9, R168 ;  /* 0x000000a80909723e */ /* 0x000fe200000010ff */
[C---:B------:R-:W-:Y:S02]  /*f790*/  FMUL.FTZ R142, R0.reuse, R142 ;  /* 0x0000008e008e7220 */ /* 0x040fe40000410000 */
        /* <DEDUP_REMOVED lines=9> */
[----:B------:R-:W-:Y:S02]  /*f830*/  LEA.HI R0, R2, R2, RZ, 0x1 ;  /* 0x0000000202007211 */ /* 0x000fe400078f08ff */
[----:B------:R-:W-:Y:S02]  /*f840*/  F2FP.BF16.PACK_AB R10, R10, R158 ;  /* 0x0000009e0a0a723e */ /* 0x000fe400000010ff */
[----:B------:R-:W-:Y:S02]  /*f850*/  SHF.R.S32.HI R7, RZ, 0x1, R0 ;  /* 0x00000001ff077819 */ /* 0x000fe40000011400 */
[----:B------:R-:W-:-:S02]  /*f860*/  LOP3.LUT R0, R0, 0x3fffffe, RZ, 0xc0, !PT ;  /* 0x03fffffe00007812 */ /* 0x000fc400078ec0ff */
[----:B------:R-:W-:Y:S02]  /*f870*/  SHF.L.U32 R4, R7, 0x6, RZ ;  /* 0x0000000607047819 */ /* 0x000fe400000006ff */
[----:B------:R-:W-:Y:S01]  /*f880*/  IADD3 R2, R2, -R0, RZ ;  /* 0x8000000002027210 */ /* 0x000fe20007ffe0ff */
[----:B------:R-:W-:Y:S01]  /*f890*/  IMAD R0, R11, 0x100, R25 ;  /* 0x000001000b007824 */ /* 0x000fe200078e0219 */
[----:B------:R-:W-:Y:S02]  /*f8a0*/  LOP3.LUT R4, R4, 0xc0, RZ, 0xc0, !PT ;  /* 0x000000c004047812 */ /* 0x000fe400078ec0ff */
[----:B------:R-:W-:Y:S02]  /*f8b0*/  LOP3.LUT R3, R7, 0x1, RZ, 0xc0, !PT ;  /* 0x0000000107037812 */ /* 0x000fe400078ec0ff */
[----:B------:R-:W-:Y:S02]  /*f8c0*/  LEA R0, R2, R0, 0x4 ;  /* 0x0000000002007211 */ /* 0x000fe400078e20ff */
[----:B------:R-:W-:Y:S01]  /*f8d0*/  LEA.HI R2, R4, R4, RZ, 0x1d ;  /* 0x0000000404027211 */ /* 0x000fe200078fe8ff */
[----:B------:R-:W-:Y:S01]  /*f8e0*/  IMAD.MOV.U32 R4, RZ, RZ, -0x10 ;  /* 0xfffffff0ff047424 */ /* 0x000fe200078e00ff */
[----:B------:R-:W-:-:S02]  /*f8f0*/  ISETP.NE.U32.AND P0, PT, R3, 0x1, PT ;  /* 0x000000010300780c */ /* 0x000fc40003f05070 */
[----:B------:R-:W-:Y:S02]  /*f900*/  LEA R0, R0, R2, 0x1 ;  /* 0x0000000200007211 */ /* 0x000fe400078e08ff */
[----:B------:R-:W-:Y:S02]  /*f910*/  SEL R4, R4, 0x10, !P0 ;  /* 0x0000001004047807 */ /* 0x000fe40004000000 */
[----:B------:R-:W-:Y:S02]  /*f920*/  LOP3.LUT P0, RZ, R7, 0x2, RZ, 0xc0, !PT ;  /* 0x0000000207ff7812 */ /* 0x000fe4000780c0ff */
[----:B------:R-:W-:Y:S02]  /*f930*/  SHF.L.U32 R0, R0, 0x1, RZ ;  /* 0x0000000100007819 */ /* 0x000fe400000006ff */
[----:B------:R-:W-:Y:S02]  /*f940*/  F2FP.BF16.PACK_AB R5, R5, R166 ;  /* 0x000000a60505723e */ /* 0x000fe400000010ff */
[C---:B------:R-:W-:Y:S01]  /*f950*/  IADD3 R3, R0.reuse, R4, RZ ;  /* 0x0000000400037210 */ /* 0x040fe20007ffe0ff */
[----:B------:R-:W-:Y:S01]  /*f960*/  STS [R0], R19 ;  /* 0x0000001300007388 */ /* 0x000fe20000000800 */
[----:B------:R-:W-:-:S03]  /*f970*/  IADD3 R2, R0, 0x20, RZ ;  /* 0x0000002000027810 */ /* 0x000fc60007ffe0ff */
[----:B------:R-:W-:Y:S02]  /*f980*/  STS [R0+0x200], R18 ;  /* 0x0002001200007388 */ /* 0x000fe40000000800 */
[----:B------:R-:W-:Y:S02]  /*f990*/  @P0 IADD3 R2, R0, -0x20, RZ ;  /* 0xffffffe000020810 */ /* 0x000fe40007ffe0ff */
[----:B------:R-:W-:Y:S04]  /*f9a0*/  STS [R3], R16 ;  /* 0x0000001003007388 */ /* 0x000fe80000000800 */
[----:B------:R1:W-:Y:S04]  /*f9b0*/  STS [R3+0x200], R15 ;  /* 0x0002000f03007388 */ /* 0x0003e80000000800 */
[----:B------:R-:W-:Y:S04]  /*f9c0*/  STS [R0+0x1000], R20 ;  /* 0x0010001400007388 */ /* 0x000fe80000000800 */
[----:B------:R2:W-:Y:S04]  /*f9d0*/  STS [R0+0x1200], R142 ;  /* 0x0012008e00007388 */ /* 0x0005e80000000800 */
[----:B------:R-:W-:Y:S04]  /*f9e0*/  STS [R3+0x1000], R17 ;  /* 0x0010001103007388 */ /* 0x000fe80000000800 */
[----:B------:R3:W-:Y:S04]  /*f9f0*/  STS [R3+0x1200], R154 ;  /* 0x0012009a03007388 */ /* 0x0007e80000000800 */
[----:B------:R4:W-:Y:S04]  /*fa00*/  STS [R2], R14 ;  /* 0x0000000e02007388 */ /* 0x0009e80000000800 */
[----:B------:R4:W-:Y:S04]  /*fa10*/  STS [R2+0x200], R13 ;  /* 0x0002000d02007388 */ /* 0x0009e80000000800 */
[----:B-1----:R-:W1:Y:S01]  /*fa20*/  S2R R15, SR_TID.X ;  /* 0x00000000000f7919 */ /* 0x002e620000002100 */
[----:B--2---:R-:W-:-:S02]  /*fa30*/  IMAD.IADD R0, R4, 0x1, R2 ;  /* 0x0000000104007824 */ /* 0x004fc400078e0202 */
[----:B------:R-:W-:Y:S03]  /*fa40*/  @P4 MUFU.LG2 R4, R23 ;  /* 0x0000001700044308 */ /* 0x000fe60000000c00 */
[----:B------:R2:W-:Y:S04]  /*fa50*/  STS [R0], R9 ;  /* 0x0000000900007388 */ /* 0x0005e80000000800 */
[----:B------:R-:W-:Y:S01]  /*fa60*/  STS [R0+0x200], R8 ;  /* 0x0002000800007388 */ /* 0x000fe20000000800 */
[----:B---3--:R-:W3:Y:S01]  /*fa70*/  @P2 MUFU.LG2 R3, R21 ;  /* 0x0000001500032308 */ /* 0x008ee20000000c00 */
[----:B----4-:R-:W-:Y:S02]  /*fa80*/  MOV R14, 0x7f800000 ;  /* 0x7f800000000e7802 */ /* 0x010fe40000000f00 */
[----:B------:R4:W-:Y:S01]  /*fa90*/  STS [R2+0x1000], R12 ;  /* 0x0010000c02007388 */ /* 0x0009e20000000800 */
[----:B------:R-:W-:-:S03]  /*faa0*/  MOV R13, 0x7f800000 ;  /* 0x7f800000000d7802 */ /* 0x000fc60000000f00 */
[----:B------:R4:W-:Y:S01]  /*fab0*/  STS [R2+0x1200], R10 ;  /* 0x0012000a02007388 */ /* 0x0009e20000000800 */
[----:B-1----:R-:W-:-:S03]  /*fac0*/  SHF.R.S32.HI R20, RZ, 0x1f, R15 ;  /* 0x0000001fff147819 */ /* 0x002fc6000001140f */
[----:B------:R-:W-:Y:S04]  /*fad0*/  STS [R0+0x1000], R6 ;  /* 0x0010000600007388 */ /* 0x000fe80000000800 */
[----:B------:R1:W-:Y:S01]  /*fae0*/  STS [R0+0x1200], R5 ;  /* 0x0012000500007388 */ /* 0x0003e20000000800 */
[----:B---3--:R-:W-:-:S03]  /*faf0*/  @P2 FMUL.FTZ R3, R3, 0.69314718246459960938 ;  /* 0x3f31721803032820 */ /* 0x008fc60000410000 */
[----:B------:R-:W-:Y:S01]  /*fb00*/  BAR.SYNC.DEFER_BLOCKING 0x0 ;  /* 0x0000000000007b1d */ /* 0x000fe20000010000 */
[----:B--2---:R-:W-:Y:S01]  /*fb10*/  MOV R9, 0x7f800000 ;  /* 0x7f80000000097802 */ /* 0x004fe20000000f00 */
[----:B----4-:R-:W-:Y:S02]  /*fb20*/  IMAD.MOV.U32 R12, RZ, RZ, 0x7f800000 ;  /* 0x7f800000ff0c7424 */ /* 0x010fe400078e00ff */
[----:B------:R-:W-:Y:S02]  /*fb30*/  @P2 FFMA.FTZ R12, R136, c[0x0][0x238], R3 ;  /* 0x00008e00880c2a23 */ /* 0x000fe40000010003 */
[----:B------:R-:W2:Y:S01]  /*fb40*/  @P3 MUFU.LG2 R2, R22 ;  /* 0x0000001600023308 */ /* 0x000ea20000000c00 */
[----:B-1----:R-:W-:-:S07]  /*fb50*/  LEA.HI R0, R20, R15, RZ, 0x5 ;  /* 0x0000000f14007211 */ /* 0x002fce00078f28ff */
[----:B------:R-:W1:Y:S01]  /*fb60*/  @P1 MUFU.LG2 R6, R24 ;  /* 0x0000001800061308 */ /* 0x000e620000000c00 */
[----:B------:R-:W-:Y:S01]  /*fb70*/  @P4 FMUL.FTZ R5, R4, 0.69314718246459960938 ;  /* 0x3f31721804054820 */ /* 0x000fe20000410000 */
[----:B------:R3:W4:Y:S01]  /*fb80*/  LDS.128 R16, [R221] ;  /* 0x00000000dd107984 */ /* 0x0007220000000c00 */
[----:B------:R-:W-:Y:S02]  /*fb90*/  LOP3.LUT R0, R0, 0xffffffe0, RZ, 0xc0, !PT ;  /* 0xffffffe000007812 */ /* 0x000fe400078ec0ff */
[----:B------:R-:W-:Y:S01]  /*fba0*/  @P4 FFMA.FTZ R13, R138, c[0x0][0x238], R5 ;  /* 0x00008e008a0d4a23 */ /* 0x000fe20000010005 */
[----:B------:R3:W3:Y:S01]  /*fbb0*/  LDS.128 R28, [R221+0x800] ;  /* 0x00080000dd1c7984 */ /* 0x0006e20000000c00 */
[----:B------:R-:W-:Y:S01]  /*fbc0*/  IADD3 R0, -R0, R15, RZ ;  /* 0x0000000f00007210 */ /* 0x000fe20007ffe1ff */
[----:B--2---:R-:W-:Y:S02]  /*fbd0*/  @P3 FMUL.FTZ R4, R2, 0.69314718246459960938 ;  /* 0x3f31721802043820 */ /* 0x004fe40000410000 */
[----:B------:R2:W2:Y:S01]  /*fbe0*/  LDS.128 R32, [R221+0x1000] ;  /* 0x00100000dd207984 */ /* 0x0004a20000000c00 */
[----:B------:R-:W-:Y:S01]  /*fbf0*/  LOP3.LUT P0, RZ, R0, 0x3, RZ, 0xc0, !PT ;  /* 0x0000000300ff7812 */ /* 0x000fe2000780c0ff */
[----:B------:R-:W-:-:S02]  /*fc00*/  @P3 FFMA.FTZ R14, R137, c[0x0][0x238], R4 ;  /* 0x00008e00890e3a23 */ /* 0x000fc40000010004 */
[----:B------:R2:W2:Y:S01]  /*fc10*/  LDS.128 R36, [R221+0x1800] ;  /* 0x00180000dd247984 */ /* 0x0004a20000000c00 */
[----:B-1----:R-:W-:-:S04]  /*fc20*/  @P1 FMUL.FTZ R2, R6, 0.69314718246459960938 ;  /* 0x3f31721806021820 */ /* 0x002fc80000410000 */
[----:B------:R-:W-:-:S05]  /*fc30*/  @P1 FFMA.FTZ R9, R134, c[0x0][0x238], R2 ;  /* 0x00008e0086091a23 */ /* 0x000fca0000010002 */
[----:B------:R-:W-:Y:S05]  /*fc40*/  @P0 BRA `(.L_x_295) ;  /* 0x0000027000000947 */ /* 0x000fea0003800000 */
[----:B------:R-:W-:Y:S02]  /*fc50*/  SHF.R.S32.HI R2, RZ, 0x1f, R11 ;  /* 0x0000001fff027819 */ /* 0x000fe4000001140b */
[----:B------:R-:W-:Y:S02]  /*fc60*/  SHF.R.S32.HI R3, RZ, 0x1f, R0 ;  /* 0x0000001fff037819 */ /* 0x000fe40000011400 */
[----:B------:R-:W-:Y:S02]  /*fc70*/  LEA.HI R2, R2, R11, RZ, 0x2 ;  /* 0x0000000b02027211 */ /* 0x000fe400078f10ff */
[----:B------:R-:W-:Y:S02]  /*fc80*/  LEA.HI R0, R3, R0, RZ, 0x2 ;  /* 0x0000000003007211 */ /* 0x000fe400078f10ff */
[----:B------:R-:W-:Y:S02]  /*fc90*/  LOP3.LUT R2, R2, 0xffffffc, RZ, 0xc0, !PT ;  /* 0x0ffffffc02027812 */ /* 0x000fe400078ec0ff */
[----:B------:R-:W-:-:S03]  /*fca0*/  SHF.R.S32.HI R0, RZ, 0x2, R0 ;  /* 0x00000002ff007819 */ /* 0x000fc60000011400 */
        /* <DEDUP_REMOVED lines=33> */
.L_x_295:
[----:B------:R-:W-:Y:S05]  /*fec0*/  BSYNC B0 ;  /* 0x0000000000007941 */ /* 0x000fea0003800000 */
.L_x_294:
[----:B-1--4-:R-:W4:Y:S04]  /*fed0*/  LDL.LU.64 R4, [R1+0x38] ;  /* 0x0000380001047983 */ /* 0x012f280000300a00 */
[----:B------:R-:W1:Y:S01]  /*fee0*/  S2R R8, SR_CTAID.Z ;  /* 0x0000000000087919 */ /* 0x000e620000002700 */
[----:B------:R-:W-:Y:S01]  /*fef0*/  LEA.HI R0, R20, R15, RZ, 0x2 ;  /* 0x0000000f14007211 */ /* 0x000fe200078f10ff */
[----:B------:R-:W-:-:S02]  /*ff00*/  USHF.R.S32.HI UR6, URZ, 0x1f, UR10 ;  /* 0x0000001f3f067899 */ /* 0x000fc4000801140a */
[----:B------:R3:W5:Y:S01]  /*ff10*/  LDL.64 R12, [R1+0x30] ;  /* 0x00003000010c7983 */ /* 0x0007620000100a00 */
[----:B------:R-:W-:Y:S01]  /*ff20*/  SHF.R.S32.HI R10, RZ, 0x2, R0 ;  /* 0x00000002ff0a7819 */ /* 0x000fe20000011400 */
[----:B------:R-:W-:Y:S01]  /*ff30*/  ULDC.64 UR4, c[0x0][0x1f0] ;  /* 0x00007c0000047ab9 */ /* 0x000fe20000000a00 */
[----:B------:R-:W-:Y:S01]  /*ff40*/  BSSY B0, `(.L_x_296) ;  /* 0x0000011000007945 */ /* 0x000fe20003800000 */
[----:B------:R-:W-:-:S04]  /*ff50*/  UIMAD UR4, UR6, UR4, URZ ;  /* 0x00000004060472a4 */ /* 0x000fc8000f8e023f */
[----:B------:R-:W-:Y:S01]  /*ff60*/  UIMAD UR4, UR10, UR5, UR4 ;  /* 0x000000050a0472a4 */ /* 0x000fe2000f8e0204 */
[----:B----4-:R-:W-:-:S04]  /*ff70*/  IADD3 R2, P0, R4, UR12, RZ ;  /* 0x0000000c04027c10 */ /* 0x010fc8000ff1e0ff */
[----:B------:R-:W-:Y:S02]  /*ff80*/  IADD3.X R3, R5, UR7, RZ, P0, !PT ;  /* 0x0000000705037c10 */ /* 0x000fe400087fe4ff */
[----:B------:R-:W-:-:S03]  /*ff90*/  ISETP.GE.AND P0, PT, R10, UR18, PT ;  /* 0x000000120a007c0c */ /* 0x000fc6000bf06270 */
[----:B-1----:R-:W-:-:S05]  /*ffa0*/  IMAD.WIDE.U32 R8, R8, c[0x0][0x1f0], R2 ;  /* 0x00007c0008087a25 */ /* 0x002fca00078e0002 */
[----:B------:R-:W-:-:S05]  /*ffb0*/  IADD3 R7, R9, UR4, RZ ;  /* 0x0000000409077c10 */ /* 0x000fca000fffe0ff */
[----:B------:R-:W-:Y:S05]  /*ffc0*/  @P0 BRA `(.L_x_297) ;  /* 0x0000008000000947 */ /* 0x000fea0003800000 */
[----:B---3--:R-:W-:Y:S01]  /*ffd0*/  MOV R6, R8 ;  /* 0x0000000800067202 */ /* 0x008fe20000000f00 */
[----:B-----5:R-:W-:-:S04]  /*ffe0*/  IMAD R0, R13, c[0x0][0x1e8], RZ ;  /* 0x00007a000d007a24 */ /* 0x020fc800078e02ff */
[----:B------:R-:W-:-:S04]  /*fff0*/  IMAD.WIDE.U32 R2, R12, c[0x0][0x1e8], R6 ;  /* 0x00007a000c027a25 */ /* 0x000fc800078e0006 */
[----:B------:R-:W-:Y:S01]  /*10000*/  IMAD R0, R12, c[0x0][0x1ec], R0 ;  /* 0x00007b000c007a24 */ /* 0x000fe200078e0200 */
[----:B------:R-:W-:-:S04]  /*10010*/  LEA R4, P0, R2, c[0x0][0x1d0], 0x1 ;  /* 0x0000740002047a11 */ /* 0x000fc800078008ff */
[----:B------:R-:W-:-:S04]  /*10020*/  IADD3 R0, R3, R0, RZ ;  /* 0x0000000003007210 */ /* 0x000fc80007ffe0ff */
[----:B------:R-:W-:-:S05]  /*10030*/  LEA.HI.X R5, R2, c[0x0][0x1d4], R0, 0x1, P0 ;  /* 0x0000750002057a11 */ /* 0x000fca00000f0c00 */
[----:B------:R1:W-:Y:S02]  /*10040*/  STG.E.128 [R4.64], R16 ;  /* 0x0000001004007986 */ /* 0x0003e4000c101d16 */
.L_x_297:
[----:B---3--:R-:W-:Y:S05]  /*10050*/  BSYNC B0 ;  /* 0x0000000000007941 */ /* 0x008fea0003800000 */
.L_x_296:
[----:B------:R-:W-:Y:S01]  /*10060*/  IADD3 R0, R10, 0x20, RZ ;  /* 0x000000200a007810 */ /* 0x000fe20007ffe0ff */
[----:B------:R-:W-:Y:S03]  /*10070*/  BSSY B0, `(.L_x_298) ;  /* 0x000000e000007945 */ /* 0x000fe60003800000 */
[----:B------:R-:W-:-:S13]  /*10080*/  ISETP.GE.AND P0, PT, R0, UR18, PT ;  /* 0x0000001200007c0c */ /* 0x000fda000bf06270 */
[----:B------:R-:W-:Y:S05]  /*10090*/  @P0 BRA `(.L_x_299) ;  /* 0x000000b000000947 */ /* 0x000fea0003800000 */
[----:B-1---5:R-:W-:Y:S01]  /*100a0*/  IADD3 R4, P0, R12, 0x20, RZ ;  /* 0x000000200c047810 */ /* 0x022fe20007f1e0ff */
        /* <DEDUP_REMOVED lines=10> */
.L_x_299:
[----:B------:R-:W-:Y:S05]  /*10150*/  BSYNC B0 ;  /* 0x0000000000007941 */ /* 0x000fea0003800000 */
.L_x_298:
[----:B------:R-:W3:Y:S01]  /*10160*/  LDL.LU R0, [R1+0x40] ;  /* 0x0000400001007983 */ /* 0x000ee20000300800 */
[----:B------:R-:W-:Y:S01]  /*10170*/  BSSY B0, `(.L_x_300) ;  /* 0x000000e000007945 */ /* 0x000fe20003800000 */
[----:B---3--:R-:W-:-:S13]  /*10180*/  ISETP.GE.AND P0, PT, R0, UR18, PT ;  /* 0x0000001200007c0c */ /* 0x008fda000bf06270 */
        /* <DEDUP_REMOVED lines=11> */
[----:B--2---:R1:W-:Y:S02]  /*10240*/  STG.E.128 [R4.64], R32 ;  /* 0x0000002004007986 */ /* 0x0043e4000c101d16 */
.L_x_301:
[----:B------:R-:W-:Y:S05]  /*10250*/  BSYNC B0 ;  /* 0x0000000000007941 */ /* 0x000fea0003800000 */
.L_x_300:
[----:B------:R-:W3:Y:S02]  /*10260*/  LDL.LU R0, [R1+0x44] ;  /* 0x0000440001007983 */ /* 0x000ee40000300800 */
[----:B---3--:R-:W-:-:S13]  /*10270*/  ISETP.GE.AND P0, PT, R0, UR18, PT ;  /* 0x0000001200007c0c */ /* 0x008fda000bf06270 */
[----:B------:R-:W-:Y:S05]  /*10280*/  @P0 EXIT ;  /* 0x000000000000094d */ /* 0x000fea0003800000 */
[----:B-----5:R-:W-:Y:S01]  /*10290*/  IADD3 R6, P0, R12, 0x60, RZ ;  /* 0x000000600c067810 */ /* 0x020fe20007f1e0ff */
        /* <DEDUP_REMOVED lines=9> */
[----:B--2---:R-:W-:Y:S01]  /*10330*/  STG.E.128 [R2.64], R36 ;  /* 0x0000002402007986 */ /* 0x004fe2000c101d16 */
[----:B------:R-:W-:Y:S05]  /*10340*/  EXIT ;  /* 0x000000000000794d */ /* 0x000fea0003800000 */
.L_x_286:
[----:B------:R-:W-:Y:S01]  /*10350*/  UISETP.NE.AND UP4, UPT, UR19, -0x1, UPT ;  /* 0xffffffff1300788c */ /* 0x000fe2000bf85270 */
[----:B------:R-:W-:Y:S01]  /*10360*/  LEA.HI R4, R30, R70, RZ, 0x2 ;  /* 0x000000461e047211 */ /* 0x000fe200078f10ff */
[----:B------:R-:W-:Y:S01]  /*10370*/  ULDC.U8 UR12, c[0x0][0x329] ;  /* 0x0000ca40000c7ab9 */ /* 0x000fe20000000000 */
[----:B------:R-:W2:Y:S01]  /*10380*/  S2R R2, SR_CTAID.Z ;  /* 0x0000000000027919 */ /* 0x000ea20000002700 */
[----:B------:R-:W-:Y:S01]  /*10390*/  ULDC.U8 UR13, c[0x0][0x328] ;  /* 0x0000ca00000d7ab9 */ /* 0x000fe20000000000 */
[----:B------:R-:W-:Y:S01]  /*103a0*/  LOP3.LUT R0, R4, 0x1ffffffc, RZ, 0xc0, !PT ;  /* 0x1ffffffc04007812 */ /* 0x000fe200078ec0ff */
[----:B------:R-:W-:Y:S01]  /*103b0*/  UISETP.NE.AND UP3, UPT, UR12, URZ, UPT ;  /* 0x0000003f0c00728c */ /* 0x000fe2000bf65270 */
[----:B------:R-:W-:Y:S01]  /*103c0*/  SHF.R.S32.HI R4, RZ, 0x2, R4 ;  /* 0x00000002ff047819 */ /* 0x000fe20000011404 */
[----:B------:R-:W-:Y:S01]  /*103d0*/  UISETP.NE.AND UP2, UPT, UR13, URZ, UPT ;  /* 0x0000003f0d00728c */ /* 0x000fe2000bf45270 */
[----:B------:R-:W-:Y:S01]  /*103e0*/  BSSY B0, `(.L_x_302) ;  /* 0x000003d000007945 */ /* 0x000fe20003800000 */
[----:B------:R-:W-:Y:S01]  /*103f0*/  ULDC.64 UR4, c[0x0][0x1e0] ;  /* 0x0000780000047ab9 */ /* 0x000fe20000000a00 */
[----:B------:R-:W-:Y:S01]  /*10400*/  IMAD.IADD R0, R70, 0x1, -R0 ;  /* 0x0000000146007824 */ /* 0x000fe200078e0a00 */
[----:B------:R-:W-:Y:S01]  /*10410*/  @!UP4 USHF.R.S32.HI UR14, URZ, 0x1f, UR9 ;  /* 0x0000001f3f0ec899 */ /* 0x000fe20008011409 */
[----:B------:R-:W-:Y:S01]  /*10420*/  SHF.R.S32.HI R5, RZ, 0x1f, R4 ;  /* 0x0000001fff057819 */ /* 0x000fe20000011404 */
[----:B------:R-:W-:Y:S01]  /*10430*/  USHF.R.S32.HI UR15, URZ, 0x1f, UR8 ;  /* 0x0000001f3f0f7899 */ /* 0x000fe20008011408 */
[----:B------:R-:W-:Y:S01]  /*10440*/  IMAD.SHL.U32 R0, R0, 0x8, RZ ;  /* 0x0000000800007824 */ /* 0x000fe200078e00ff */
[----:B------:R-:W-:-:S02]  /*10450*/  @!UP4 UIMAD UR14, UR14, UR4, URZ ;  /* 0x000000040e0ec2a4 */ /* 0x000fc4000f8e023f */
[----:B------:R-:W-:Y:S01]  /*10460*/  UISETP.EQ.AND UP2, UPT, UR12, URZ, UP2 ;  /* 0x0000003f0c00728c */ /* 0x000fe20009742270 */
[----:B------:R3:W4:Y:S01]  /*10470*/  R2UR UR12, R14 ;  /* 0x000000000e0c73c2 */ /* 0x00072200000e0000 */
[----:B------:R-:W-:Y:S02]  /*10480*/  @!UP4 UIMAD.WIDE.U32 UR16, UR9, UR4, URZ ;  /* 0x000000040910c2a5 */ /* 0x000fe4000f8e003f */
[----:B------:R-:W-:Y:S02]  /*10490*/  @!UP4 UIMAD UR14, UR9, UR5, UR14 ;  /* 0x00000005090ec2a4 */ /* 0x000fe4000f8e020e */
[----:B------:R-:W-:Y:S02]  /*104a0*/  ULDC.64 UR6, c[0x0][0x1e8] ;  /* 0x00007a0000067ab9 */ /* 0x000fe40000000a00 */
[----:B------:R-:W-:Y:S02]  /*104b0*/  ULDC.64 UR4, c[0x0][0x1f0] ;  /* 0x00007c0000047ab9 */ /* 0x000fe40000000a00 */
[----:B------:R-:W-:-:S02]  /*104c0*/  UIMAD UR4, UR15, UR4, URZ ;  /* 0x000000040f0472a4 */ /* 0x000fc4000f8e023f */
[----:B------:R-:W-:Y:S02]  /*104d0*/  @!UP3 UISETP.NE.AND UP1, UPT, UR13, URZ, UPT ;  /* 0x0000003f0d00b28c */ /* 0x000fe4000bf25270 */
[----:B------:R-:W-:Y:S02]  /*104e0*/  ULDC UR11, c[0x0][0x214] ;  /* 0x00008500000b7ab9 */ /* 0x000fe40000000800 */
[----:B------:R-:W-:Y:S02]  /*104f0*/  @UP3 ULDC UR15, c[0x0][0x210] ;  /* 0x00008400000f3ab9 */ /* 0x000fe40000000800 */
[----:B------:R-:W-:Y:S02]  /*10500*/  @UP4 UIMAD.WIDE.U32 UR20, UR19, UR6, URZ ;  /* 0x00000006131442a5 */ /* 0x000fe4000f8e003f */
[----:B------:R-:W-:Y:S02]  /*10510*/  ULDC UR10, c[0x0][0x234] ;  /* 0x00008d00000a7ab9 */ /* 0x000fe40000000800 */
[----:B------:R-:W-:-:S02]  /*10520*/  @UP3 UIMAD UR15, UR15, UR11, URZ ;  /* 0x0000000b0f0f32a4 */ /* 0x000fc4000f8e023f */
[----:B------:R-:W-:Y:S01]  /*10530*/  UISETP.NE.OR UP0, UPT, UR19, -0x1, !UP2 ;  /* 0xffffffff1300788c */ /* 0x000fe2000d705670 */
[----:B---3--:R-:W-:Y:S01]  /*10540*/  IADD3 R14, -R14, UR18, RZ ;  /* 0x000000120e0e7c10 */ /* 0x008fe2000fffe1ff */
[----:B------:R-:W-:Y:S02]  /*10550*/  @!UP3 USEL UR15, UR11, UR10, !UP1 ;  /* 0x0000000a0b0fb287 */ /* 0x000fe4000c800000 */
[----:B------:R-:W-:Y:S02]  /*10560*/  ULDC UR6, c[0x0][0x1c0] ;  /* 0x0000700000067ab9 */ /* 0x000fe40000000800 */
[----:B------:R-:W-:Y:S02]  /*10570*/  @UP3 UMOV UR24, 0x1 ;  /* 0x0000000100183882 */ /* 0x000fe40000000000 */
[----:B------:R-:W-:Y:S02]  /*10580*/  @UP4 UIMAD UR7, UR19, UR7, UR21 ;  /* 0x00000007130742a4 */ /* 0x000fe4000f8e0215 */
[----:B------:R-:W-:-:S02]  /*10590*/  @!UP3 UIMAD UR24, UR15, UR6, URZ ;  /* 0x000000060f18b2a4 */ /* 0x000fc4000f8e023f */
[----:B------:R-:W-:Y:S02]  /*105a0*/  @!UP4 UMOV UR20, UR16 ;  /* 0x000000100014cc82 */ /* 0x000fe40008000000 */
[----:B------:R-:W-:Y:S01]  /*105b0*/  @!UP4 UIADD3 UR7, UR17, UR14, URZ ;  /* 0x0000000e1107c290 */ /* 0x000fe2000fffe03f */
[C---:B-1----:R-:W-:Y:S01]  /*105c0*/  IADD3 R8, P0, R0.reuse, UR20, RZ ;  /* 0x0000001400087c10 */ /* 0x042fe2000ff1e0ff */
[----:B------:R-:W-:Y:S02]  /*105d0*/  UIMAD UR24, UR9, UR24, URZ ;  /* 0x00000018091872a4 */ /* 0x000fe4000f8e023f */
[----:B------:R-:W-:Y:S02]  /*105e0*/  @!UP0 UIMAD UR19, UR9, UR11, URZ ;  /* 0x0000000b091382a4 */ /* 0x000fe4000f8e023f */
[----:B------:R-:W-:Y:S01]  /*105f0*/  LEA.HI.X.SX32 R9, R0, UR7, 0x1, P0 ;  /* 0x0000000700097c11 */ /* 0x000fe200080f0eff */
[----:B------:R-:W-:Y:S01]  /*10600*/  @UP3 ULDC UR21, c[0x0][0x210] ;  /* 0x0000840000153ab9 */ /* 0x000fe20000000800 */
[----:B------:R-:W-:Y:S01]  /*10610*/  ISETP.GE.AND P0, PT, R4, R14, PT ;  /* 0x0000000e0400720c */ /* 0x000fe20003f06270 */
[----:B------:R-:W-:-:S02]  /*10620*/  USEL UR24, UR24, URZ, !UP2 ;  /* 0x0000003f18187287 */ /* 0x000fc4000d000000 */
[----:B------:R-:W-:Y:S01]  /*10630*/  @!UP3 UMOV UR21, 0x1 ;  /* 0x000000010015b882 */ /* 0x000fe20000000000 */
[----:B--2---:R-:W-:Y:S01]  /*10640*/  IMAD.WIDE.U32 R8, R2, c[0x0][0x1f0], R8 ;  /* 0x00007c0002087a25 */ /* 0x004fe200078e0008 */
[----:B----4-:R-:W-:Y:S02]  /*10650*/  UIMAD UR12, UR12, UR21, URZ ;  /* 0x000000150c0c72a4 */ /* 0x010fe4000f8e023f */
[----:B------:R-:W-:Y:S01]  /*10660*/  UIMAD UR24, UR8, UR15, UR24 ;  /* 0x0000000f081872a4 */ /* 0x000fe2000f8e0218 */
[----:B------:R-:W-:Y:S01]  /*10670*/  IMAD.WIDE R2, R205, 0x80, R4 ;  /* 0x00000080cd027825 */ /* 0x000fe200078e0204 */
[----:B------:R-:W-:Y:S02]  /*10680*/  @!UP2 UMOV UR26, URZ ;  /* 0x0000003f001aac82 */ /* 0x000fe40008000000 */
[----:B------:R-:W-:Y:S02]  /*10690*/  @UP2 UMOV UR26, UR19 ;  /* 0x00000013001a2c82 */ /* 0x000fe40008000000 */
[----:B------:R-:W-:-:S02]  /*106a0*/  UIMAD UR4, UR8, UR5, UR4 ;  /* 0x00000005080472a4 */ /* 0x000fc4000f8e0204 */
[----:B------:R-:W-:Y:S02]  /*106b0*/  @!UP2 UMOV UR27, URZ ;  /* 0x0000003f001bac82 */ /* 0x000fe40008000000 */
[----:B------:R-:W-:Y:S02]  /*106c0*/  USHF.R.S32.HI UR6, URZ, 0x1f, UR12 ;  /* 0x0000001f3f067899 */ /* 0x000fe4000801140c */
[----:B------:R-:W-:Y:S01]  /*106d0*/  @UP2 USHF.R.S32.HI UR27, URZ, 0x1f, UR19 ;  /* 0x0000001f3f1b2899 */ /* 0x000fe20008011413 */
[----:B------:R-:W-:Y:S01]  /*106e0*/  IADD3 R7, R9, UR4, RZ ;  /* 0x0000000409077c10 */ /* 0x000fe2000fffe0ff */
        /* <DEDUP_REMOVED lines=12> */
.L_x_303:
[----:B------:R-:W-:Y:S05]  /*107b0*/  BSYNC B0 ;  /* 0x0000000000007941 */ /* 0x000fea0003800000 */
.L_x_302:
        /* <DEDUP_REMOVED lines=15> */
.L_x_305:
[----:B------:R-:W-:Y:S05]  /*108b0*/  BSYNC B0 ;  /* 0x0000000000007941 */ /* 0x000fea0003800000 */
.L_x_304:
        /* <DEDUP_REMOVED lines=15> */
.L_x_307:
[----:B------:R-:W-:Y:S05]  /*109b0*/  BSYNC B0 ;  /* 0x0000000000007941 */ /* 0x000fea0003800000 */
.L_x_306:
        /* <DEDUP_REMOVED lines=14> */
.L_x_309:
[----:B------:R-:W-:Y:S05]  /*10aa0*/  BSYNC B0 ;  /* 0x0000000000007941 */ /* 0x000fea0003800000 */
.L_x_308:
[----:B------:R-:W-:-:S04]  /*10ab0*/  LOP3.LUT P6, RZ, R70, 0x3, RZ, 0xc0, !PT ;  /* 0x0000000346ff7812 */ /* 0x000fc800078cc0ff */
[-C--:B------:R-:W-:Y:S02]  /*10ac0*/  ISETP.GE.OR P5, PT, R4, R14.reuse, P6 ;  /* 0x0000000e0400720c */ /* 0x080fe400037a6670 */
[-C--:B------:R-:W-:Y:S02]  /*10ad0*/  ISETP.GE.OR P4, PT, R16, R14.reuse, P6 ;  /* 0x0000000e1000720c */ /* 0x080fe40003786670 */
[-C--:B------:R-:W-:Y:S02]  /*10ae0*/  ISETP.GE.OR P3, PT, R15, R14.reuse, P6 ;  /* 0x0000000e0f00720c */ /* 0x080fe40003766670 */
[----:B------:R-:W-:-:S07]  /*10af0*/  ISETP.GE.OR P6, PT, R10, R14, P6 ;  /* 0x0000000e0a00720c */ /* 0x000fce00037c6670 */
[----:B------:R-:W-:Y:S02]  /*10b00*/  @!P5 IMAD R4, R4, UR21, RZ ;  /* 0x000000150404dc24 */ /* 0x000fe4000f8e02ff */
[----:B--2---:R-:W-:Y:S02]  /*10b10*/  @!P4 IMAD R2, R16, UR21, RZ ;  /* 0x000000151002cc24 */ /* 0x004fe4000f8e02ff */
[----:B------:R-:W-:Y:S01]  /*10b20*/  @!P3 IMAD R3, R15, UR21, RZ ;  /* 0x000000150f03bc24 */ /* 0x000fe2000f8e02ff */
[----:B------:R-:W-:Y:S02]  /*10b30*/  @!P5 IADD3 R0, P0, R4, UR12, RZ ;  /* 0x0000000c0400dc10 */ /* 0x000fe4000ff1e0ff */
[----:B------:R-:W-:Y:S02]  /*10b40*/  @!P4 IADD3 R5, P1, R2, UR12, RZ ;  /* 0x0000000c0205cc10 */ /* 0x000fe4000ff3e0ff */
[----:B------:R-:W-:Y:S02]  /*10b50*/  @!P5 LEA.HI.X.SX32 R4, R4, UR6, 0x1, P0 ;  /* 0x000000060404dc11 */ /* 0x000fe400080f0eff */
[----:B------:R-:W-:-:S02]  /*10b60*/  @!P5 LEA R6, P2, R0, c[0x0][0x200], 0x2 ;  /* 0x000080000006da11 */ /* 0x000fc400078410ff */
[----:B------:R-:W-:Y:S02]  /*10b70*/  @!P3 IADD3 R8, P0, R3, UR12, RZ ;  /* 0x0000000c0308bc10 */ /* 0x000fe4000ff1e0ff */
[----:B------:R-:W-:Y:S02]  /*10b80*/  @!P4 LEA.HI.X.SX32 R9, R2, UR6, 0x1, P1 ;  /* 0x000000060209cc11 */ /* 0x000fe400088f0eff */
[----:B------:R-:W-:Y:S01]  /*10b90*/  @!P5 LEA.HI.X R7, R0, c[0x0][0x204], R4, 0x2, P2 ;  /* 0x000081000007da11 */ /* 0x000fe200010f1404 */
[----:B------:R-:W-:Y:S01]  /*10ba0*/  @!P3 IMAD.MOV.U32 R0, RZ, RZ, 0x7f800000 ;  /* 0x7f800000ff00b424 */ /* 0x000fe200078e00ff */
[----:B------:R-:W-:Y:S02]  /*10bb0*/  @!P4 LEA R4, P1, R5, c[0x0][0x200], 0x2 ;  /* 0x000080000504ca11 */ /* 0x000fe400078210ff */
[----:B------:R-:W-:Y:S02]  /*10bc0*/  @!P3 LEA.HI.X.SX32 R3, R3, UR6, 0x1, P0 ;  /* 0x000000060303bc11 */ /* 0x000fe400080f0eff */
        /* <DEDUP_REMOVED lines=9> */
[----:B--2---:R-:W-:-:S05]  /*10c60*/  IMAD R0, R10, UR21, RZ ;  /* 0x000000150a007c24 */ /* 0x004fca000f8e02ff */
[----:B------:R-:W-:-:S04]  /*10c70*/  IADD3 R3, P0, R0, UR12, RZ ;  /* 0x0000000c00037c10 */ /* 0x000fc8000ff1e0ff */
[----:B------:R-:W-:Y:S02]  /*10c80*/  LEA.HI.X.SX32 R0, R0, UR6, 0x1, P0 ;  /* 0x0000000600007c11 */ /* 0x000fe400080f0eff */
[----:B------:R-:W-:-:S04]  /*10c90*/  LEA R2, P0, R3, c[0x0][0x200], 0x2 ;  /* 0x0000800003027a11 */ /* 0x000fc800078010ff */
[----:B------:R-:W-:Y:S01]  /*10ca0*/  LEA.HI.X R3, R3, c[0x0][0x204], R0, 0x2, P0 ;  /* 0x0000810003037a11 */ /* 0x000fe200000f1400 */
[----:B------:R-:W-:-:S05]  /*10cb0*/  IMAD.MOV.U32 R0, RZ, RZ, 0x7f800000 ;  /* 0x7f800000ff007424 */ /* 0x000fca00078e00ff */
[----:B------:R-:W-:Y:S01]  /*10cc0*/  STG.E [R2.64], R0 ;  /* 0x0000000002007986 */ /* 0x000fe2000c101916 */
[----:B------:R-:W-:Y:S05]  /*10cd0*/  EXIT ;  /* 0x000000000000794d */ /* 0x000fea0003800000 */
.L_x_310:
        /* <DEDUP_REMOVED lines=10> */
.L_x_1131:


//--------------------- .text._ZN5flash16flash_fwd_kernelI23Flash_fwd_kernel_traitsILi32ELi128ELi128ELi4ELb0ELb0EN7cutlass10bfloat16_tE19Flash_kernel_traitsILi32ELi128ELi128ELi4ES3_EELb0ELb0ELb0ELb0ELb0ELb1ELb1ELb0EEEvNS_16Flash_fwd_paramsE --------------------------
	.section	.text._ZN5flash16flash_fwd_kernelI23Flash_fwd_kernel_traitsILi32ELi128ELi128ELi4ELb0ELb0EN7cutlass10bfloat16_tE19Flash_kernel_traitsILi32ELi128ELi128ELi4ES3_EELb0ELb0ELb0ELb0ELb0ELb1ELb1ELb0EEEvNS_16Flash_fwd_paramsE,"ax",@progbits
	.sectioninfo	@"SHI_REGISTERS=255"
	.align	128
        .global         _ZN5flash16flash_fwd_kernelI23Flash_fwd_kernel_traitsILi32ELi128ELi128ELi4ELb0ELb0EN7cutlass10bfloat16_tE19Flash_kernel_traitsILi32ELi128ELi128ELi4ES3_EELb0ELb0ELb0ELb0ELb0ELb1ELb1ELb0EEEvNS_16Flash_fwd_paramsE
        .type           _ZN5flash16flash_fwd_kernelI23Flash_fwd_kernel_traitsILi32ELi128ELi128ELi4ELb0ELb0EN7cutlass10bfloat16_tE19Flash_kernel_traitsILi32ELi128ELi128ELi4ES3_EELb0ELb0ELb0ELb0ELb0ELb1ELb1ELb0EEEvNS_16Flash_fwd_paramsE,@function
        .size           _ZN5flash16flash_fwd_kernelI23Flash_fwd_kernel_traitsILi32ELi128ELi128ELi4ELb0ELb0EN7cutlass10bfloat16_tE19Flash_kernel_traitsILi32ELi128ELi128ELi4ES3_EELb0ELb0ELb0ELb0ELb0ELb1ELb1ELb0EEEvNS_16Flash_fwd_paramsE,(.L_x_1132 - _ZN5flash16flash_fwd_kernelI23Flash_fwd_kernel_traitsILi32ELi128ELi128ELi4ELb0ELb0EN7cutlass10bfloat16_tE19Flash_kernel_traitsILi32ELi128ELi128ELi4ES3_EELb0ELb0ELb0ELb0ELb0ELb1ELb1ELb0EEEvNS_16Flash_fwd_paramsE)
        .other          _ZN5flash16flash_fwd_kernelI23Flash_fwd_kernel_traitsILi32ELi128ELi128ELi4ELb0ELb0EN7cutlass10bfloat16_tE19Flash_kernel_traitsILi32ELi128ELi128ELi4ES3_EELb0ELb0ELb0ELb0ELb0ELb1ELb1ELb0EEEvNS_16Flash_fwd_paramsE,@"STO_CUDA_ENTRY STV_DEFAULT"
_ZN5flash16flash_fwd_kernelI23Flash_fwd_kernel_traitsILi32ELi128ELi128ELi4ELb0ELb0EN7cutlass10bfloat16_tE19Flash_kernel_traitsILi32ELi128ELi128ELi4ES3_EELb0ELb0ELb0ELb0ELb0ELb1ELb1ELb0EEEvNS_16Flash_fwd_paramsE:
.text._ZN5flash16flash_fwd_kernelI23Flash_fwd_kernel_traitsILi32ELi128ELi128ELi4ELb0ELb0EN7cutlass10bfloat16_tE19Flash_kernel_traitsILi32ELi128ELi128ELi4ES3_EELb0ELb0ELb0ELb0ELb0ELb1ELb1ELb0EEEvNS_16Flash_fwd_paramsE:
[----:B------:R-:W-:Y:S02]  /*0000*/  MOV R1, c[0x0][0x28] ;  /* 0x00000a0000017a02 */ /* 0x000fe40000000f00 */
[----:B------:R-:W1:Y:S01]  /*0010*/  S2R R12, SR_CTAID.Y ;  /* 0x00000000000c7919 */ /* 0x000e620000002600 */
[----:B------:R-:W2:Y:S01]  /*0020*/  LDC.U8 R0, c[0x0][0x312] ;  /* 0x0000c480ff007b82 */ /* 0x000ea20000000000 */
[----:B------:R-:W-:Y:S01]  /*0030*/  ISETP.NE.U32.AND P2, PT, RZ, c[0x0][0x240], PT ;  /* 0x00009000ff007a0c */ /* 0x000fe20003f45070 */
[----:B------:R-:W-:Y:S01]  /*0040*/  IMAD.MOV.U32 R7, RZ, RZ, 0x4 ;  /* 0x00000004ff077424 */ /* 0x000fe200078e00ff */
[----:B------:R-:W-:Y:S01]  /*0050*/  ULDC.64 UR8, c[0x0][0x118] ;  /* 0x0000460000087ab9 */ /* 0x000fe20000000a00 */
[----:B------:R-:W-:Y:S01]  /*0060*/  IMAD.MOV.U32 R9, RZ, RZ, -0x1 ;  /* 0xffffffffff097424 */ /* 0x000fe200078e00ff */
[----:B------:R-:W-:Y:S02]  /*0070*/  ISETP.NE.AND.EX P2, PT, RZ, c[0x0][0x244], PT, P2 ;  /* 0x00009100ff007a0c */ /* 0x000fe40003f45320 */
[----:B------:R-:W-:Y:S02]  /*0080*/  ISETP.EQ.U32.AND P1, PT, RZ, c[0x0][0x248], PT ;  /* 0x00009200ff007a0c */ /* 0x000fe40003f22070 */
[----:B------:R-:W-:Y:S01]  /*0090*/  ISETP.NE.U32.AND P0, PT, RZ, c[0x0][0x250], PT ;  /* 0x00009400ff007a0c */ /* 0x000fe20003f05070 */
[----:B------:R-:W-:Y:S01]  /*00a0*/  IMAD.MOV.U32 R8, RZ, RZ, -0x1 ;  /* 0xffffffffff087424 */ /* 0x000fe200078e00ff */
[----:B------:R-:W-:-:S02]  /*00b0*/  IADD3 R1, R1, -0x60, RZ ;  /* 0xffffffa001017810 */ /* 0x000fc40007ffe0ff */
[----:B------:R-:W-:Y:S01]  /*00c0*/  ISETP.NE.AND.EX P0, PT, RZ, c[0x0][0x254], PT, P0 ;  /* 0x00009500ff007a0c */ /* 0x000fe20003f05300 */
[----:B-1----:R-:W-:Y:S01]  /*00d0*/  IMAD.WIDE R2, R12, R7, c[0x0][0x240] ;  /* 0x000090000c027625 */ /* 0x002fe200078e0207 */
[----:B--2---:R-:W-:-:S04]  /*00e0*/  ISETP.NE.AND P3, PT, R0, RZ, PT ;  /* 0x000000ff0000720c */ /* 0x004fc80003f65270 */
[----:B------:R1:W2:Y:S01]  /*00f0*/  @P2 LDG.E R9, [R2.64] ;  /* 0x0000000802092981 */ /* 0x0002a2000c1e1900 */
[----:B------:R-:W-:Y:S01]  /*0100*/  ISETP.EQ.OR.EX P1, PT, RZ, c[0x0][0x24c], !P3, P1 ;  /* 0x00009300ff007a0c */ /* 0x000fe20005f22710 */
[----:B------:R-:W-:Y:S02]  /*0110*/  IMAD.WIDE R4, R12, R7, c[0x0][0x248] ;  /* 0x000092000c047625 */ /* 0x000fe400078e0207 */
[----:B------:R1:W3:Y:S10]  /*0120*/  @P2 LDG.E R0, [R2.64+0x4] ;  /* 0x0000040802002981 */ /* 0x0002f4000c1e1900 */
[----:B------:R4:W5:Y:S01]  /*0130*/  @!P1 LDG.E R8, [R4.64] ;  /* 0x0000000804089981 */ /* 0x000962000c1e1900 */
[----:B------:R-:W-:-:S03]  /*0140*/  IMAD.MOV.U32 R6, RZ, RZ, RZ ;  /* 0x000000ffff067224 */ /* 0x000fc600078e00ff */
[----:B------:R-:W2:Y:S04]  /*0150*/  S2R R18, SR_CTAID.X ;  /* 0x0000000000127919 */ /* 0x000ea80000002500 */
[----:B------:R-:W2:Y:S01]  /*0160*/  S2R R14, SR_CTAID.Z ;  /* 0x00000000000e7919 */ /* 0x000ea20000002700 */
[----:B-1----:R-:W-:-:S03]  /*0170*/  @P0 IMAD.WIDE R2, R12, R7, c[0x0][0x250] ;  /* 0x000094000c020625 */ /* 0x002fc600078e0207 */
[----:B------:R-:W1:Y:S04]  /*0180*/  S2R R111, SR_TID.X ;  /* 0x00000000006f7919 */ /* 0x000e680000002100 */
[----:B------:R4:W5:Y:S01]  /*0190*/  @P0 LDG.E R6, [R2.64] ;  /* 0x0000000802060981 */ /* 0x000962000c1e1900 */
[----:B------:R-:W-:-:S04]  /*01a0*/  ISETP.NE.U32.AND P0, PT, RZ, c[0x0][0x248], PT ;  /* 0x00009200ff007a0c */ /* 0x000fc80003f05070 */
[----:B------:R-:W-:Y:S01]  /*01b0*/  ISETP.NE.AND.EX P0, PT, RZ, c[0x0][0x24c], PT, P0 ;  /* 0x00009300ff007a0c */ /* 0x000fe20003f05300 */
[----:B--2---:R4:W-:Y:S01]  /*01c0*/  STL [R1+0x34], R9 ;  /* 0x0000340901007387 */ /* 0x0049e20000100800 */
[----:B---3--:R-:W-:Y:S02]  /*01d0*/  @P2 IMAD.IADD R15, R0, 0x1, -R9 ;  /* 0x00000001000f2824 */ /* 0x008fe400078e0a09 */
[----:B------:R-:W-:-:S09]  /*01e0*/  @!P2 IMAD.MOV.U32 R15, RZ, RZ, c[0x0][0x214] ;  /* 0x00008500ff0fa624 */ /* 0x000fd200078e00ff */
[----:B------:R-:W-:Y:S05]  /*01f0*/  @!P0 BRA `(.L_x_311) ;  /* 0x0000004000008947 */ /* 0x000fea0003800000 */
[----:B-1----:R-:W2:Y:S02]  /*0200*/  @P3 LDG.E R0, [R4.64+0x4] ;  /* 0x0000040804003981 */ /* 0x002ea4000c1e1900 */
[----:B--2--5:R-:W-:-:S06]  /*0210*/  @P3 IADD3 R0, R0, -R8, RZ ;  /* 0x8000000800003210 */ /* 0x024fcc0007ffe0ff */
[----:B------:R1:W5:Y:S01]  /*0220*/  @!P3 LDG.E R0, [R4.64] ;  /* 0x000000080400b981 */ /* 0x000362000c1e1900 */
[----:B------:R-:W-:Y:S05]  /*0230*/  BRA `(.L_x_312) ;  /* 0x0000001000007947 */ /* 0x000fea0003800000 */
.L_x_311:
[----:B-1----:R-:W-:Y:S02]  /*0240*/  MOV R0, c[0x0][0x218] ;  /* 0x0000860000007a02 */ /* 0x002fe40000000f00 */
.L_x_312:
[----:B------:R-:W-:-:S04]  /*0250*/  ISETP.NE.U32.AND P2, PT, RZ, c[0x0][0x258], PT ;  /* 0x00009600ff007a0c */ /* 0x000fc80003f45070 */
[----:B------:R-:W-:-:S13]  /*0260*/  ISETP.NE.AND.EX P2, PT, RZ, c[0x0][0x25c], PT, P2 ;  /* 0x00009700ff007a0c */ /* 0x000fda0003f45320 */
[----:B----4-:R-:W-:-:S06]  /*0270*/  @P2 IMAD.WIDE R2, R12, R7, c[0x0][0x258] ;  /* 0x000096000c022625 */ /* 0x010fcc00078e0207 */
        /* <DEDUP_REMOVED lines=19> */
[----:B------:R-:W-:Y:S02]  /*03b0*/  @!P1 IMAD R7, R4, c[0x0][0x178], RZ ;  /* 0x00005e0004079a24 */ /* 0x000fe400078e02ff */
[----:B------:R-:W-:Y:S01]  /*03c0*/  @P1 IMAD R10, R9, c[0x0][0x194], R3 ;  /* 0x00006500090a1a24 */ /* 0x000fe200078e0203 */
[----:B------:R-:W-:Y:S01]  /*03d0*/  @P1 MOV R9, R2 ;  /* 0x0000000200091202 */ /* 0x000fe20000000f00 */
        /* <DEDUP_REMOVED lines=19> */
.L_x_314:
        /* <DEDUP_REMOVED lines=42> */
.L_x_315:
[----:B------:R-:W-:Y:S01]  /*07b0*/  SHF.R.S32.HI R29, RZ, 0x1f, R111 ;  /* 0x0000001fff1d7819 */ /* 0x000fe2000001146f */
[----:B------:R-:W-:Y:S01]  /*07c0*/  IMAD.IADD R4, R15, 0x1, -R13 ;  /* 0x000000010f047824 */ /* 0x000fe200078e0a0d */
[----:B------:R-:W-:Y:S01]  /*07d0*/  LEA.HI.SX32 R108, R197, 0xffffffff, 0x19 ;  /* 0xffffffffc56c7811 */ /* 0x000fe200078fcaff */
[----:B------:R-:W-:Y:S01]  /*07e0*/  IMAD R6, R5, c[0x0][0x1a8], RZ ;  /* 0x00006a0005067a24 */ /* 0x000fe200078e02ff */
[CC--:B------:R-:W-:Y:S01]  /*07f0*/  LEA.HI R16, R29.reuse, R111.reuse, RZ, 0x2 ;  /* 0x0000006f1d107211 */ /* 0x0c0fe200078f10ff */
[----:B------:R-:W-:Y:S01]  /*0800*/  IMAD.MOV.U32 R200, RZ, RZ, c[0x0][0x198] ;  /* 0x00006600ffc87624 */ /* 0x000fe200078e00ff */
[-C--:B------:R-:W-:Y:S01]  /*0810*/  LEA.HI R28, R29, R111.reuse, RZ, 0x3 ;  /* 0x0000006f1d1c7211 */ /* 0x080fe200078f18ff */
        /* <DEDUP_REMOVED lines=13> */
[----:B------:R-:W-:Y:S01]  /*08f0*/  LOP3.LUT R0, R2, 0xc0, RZ, 0xc0, !PT ;  /* 0x000000c002007812 */ /* 0x000fe200078ec0ff */
[----:B------:R-:W-:Y:S01]  /*0900*/  IMAD.MOV.U32 R248, RZ, RZ, c[0x0][0x1a0] ;  /* 0x00006800fff87624 */ /* 0x000fe200078e00ff */
[----:B------:R-:W-:Y:S01]  /*0910*/  ISETP.GE.AND P4, PT, R33, R4, PT ;  /* 0x000000042100720c */ /* 0x000fe20003f86270 */
[----:B------:R-:W-:Y:S01]  /*0920*/  IMAD.MOV.U32 R249, RZ, RZ, c[0x0][0x1a4] ;  /* 0x00006900fff97624 */ /* 0x000fe200078e00ff */
[----:B------:R-:W-:-:S02]  /*0930*/  LOP3.LUT R2, R0, 0x18, R36, 0xf8, !PT ;  /* 0x0000001800027812 */ /* 0x000fc400078ef824 */
[----:B------:R-:W-:Y:S02]  /*0940*/  SHF.R.U32.HI R0, RZ, 0x3, R0 ;  /* 0x00000003ff007819 */ /* 0x000fe40000011600 */
[----:B------:R-:W-:Y:S02]  /*0950*/  ISETP.GE.AND P1, PT, R32, R4, PT ;  /* 0x000000042000720c */ /* 0x000fe40003f26270 */
[----:B------:R-:W-:Y:S02]  /*0960*/  LOP3.LUT R26, R2, R0, RZ, 0x3c, !PT ;  /* 0x00000000021a7212 */ /* 0x000fe400078e3cff */
[----:B------:R-:W-:Y:S02]  /*0970*/  SHF.R.S32.HI R35, RZ, 0x1f, R34 ;  /* 0x0000001fff237819 */ /* 0x000fe40000011422 */
[----:B------:R-:W-:Y:S02]  /*0980*/  IADD3 R2, P0, R36, R9, RZ ;  /* 0x0000000924027210 */ /* 0x000fe40007f1e0ff */
[----:B------:R-:W-:Y:S01]  /*0990*/  SHF.R.S32.HI R37, RZ, 0x1f, R36 ;  /* 0x0000001fff257819 */ /* 0x000fe20000011424 */
[----:B------:R-:W-:Y:S01]  /*09a0*/  STL.64 [R1+0x28], R34 ;  /* 0x0000282201007387 */ /* 0x000fe20000100a00 */
        /* <DEDUP_REMOVED lines=21> */
[----:B------:R-:W-:Y:S01]  /*0b00*/  STL [R1+0x5c], R31 ;  /* 0x00005c1f01007387 */ /* 0x000fe20000100800 */
        /* <DEDUP_REMOVED lines=39> */
[----:B------:R-:W-:Y:S01]  /*0d80*/  SHF.R.S32.HI R13, RZ, 0x1f, R108 ;  /* 0x0000001fff0d7819 */ /* 0x000fe2000001146c */
[----:B------:R-:W-:Y:S01]  /*0d90*/  @!P0 IMAD.IADD R3, R9, 0x1, R19 ;  /* 0x0000000109038824 */ /* 0x000fe200078e0213 */
[----:B------:R-:W-:Y:S01]  /*0da0*/  IADD3.X R19, R25, R5, R0, P3, !PT ;  /* 0x0000000519137210 */ /* 0x000fe20001ffe400 */
[----:B------:R-:W-:Y:S01]  /*0db0*/  IMAD.U32 R9, R15, 0x20, R26 ;  /* 0x000000200f097824 */ /* 0x000fe200078e001a */
[----:B------:R-:W-:Y:S01]  /*0dc0*/  @!P1 LEA.HI.X R5, R12, c[0x0][0x164], R2, 0x1, P6 ;  /* 0x000059000c059a11 */ /* 0x000fe200030f0c02 */
[----:B------:R-:W-:Y:S01]  /*0dd0*/  IMAD.WIDE.U32 R22, R17, c[0x0][0x1b0], R22 ;  /* 0x00006c0011167a25 */ /* 0x000fe200078e0016 */
[----:B------:R-:W-:-:S02]  /*0de0*/  SHF.R.S32.HI R12, RZ, 0x1f, R17 ;  /* 0x0000001fff0c7819 */ /* 0x000fc40000011411 */
[----:B------:R-:W-:Y:S01]  /*0df0*/  @!P0 LEA.HI.X R15, R8, c[0x0][0x164], R3, 0x1, P5 ;  /* 0x00005900080f8a11 */ /* 0x000fe200028f0c03 */
[----:B------:R-:W-:Y:S01]  /*0e00*/  IMAD.SHL.U32 R198, R9, 0x2, RZ ;  /* 0x0000000209c67824 */ /* 0x000fe200078e00ff */
[----:B------:R1:W-:Y:S01]  /*0e10*/  STL.64 [R1+0x20], R22 ;  /* 0x0000201601007387 */ /* 0x0003e20000100a00 */
        /* <DEDUP_REMOVED lines=20> */
[----:B------:R-:W-:-:S03]  /*0f60*/  IMAD.WIDE.U32 R18, R17, c[0x0][0x1b8], R18 ;  /* 0x00006e0011127a25 */ /* 0x000fc600078e0012 */
[----:B------:R-:W-:Y:S04]  /*0f70*/  STL.64 [R1+0x10], R204 ;  /* 0x000010cc01007387 */ /* 0x000fe80000100a00 */
[----:B------:R1:W-:Y:S01]  /*0f80*/  STL.64 [R1+0x18], R18 ;  /* 0x0000181201007387 */ /* 0x0003e20000100a00 */
[----:B--2---:R-:W-:Y:S01]  /*0f90*/  IMAD.SHL.U32 R7, R201, 0x40, RZ ;  /* 0x00000040c9077824 */ /* 0x004fe200078e00ff */
[----:B------:R-:W-:Y:S01]  /*0fa0*/  @!P3 LEA R6, P5, R2, c[0x0][0x168], 0x1 ;  /* 0x00005a000206ba11 */ /* 0x000fe200078a08ff */
        /* <DEDUP_REMOVED lines=10> */
[----:B-1----:R-:W-:-:S02]  /*1050*/  @!P6 LEA R22, P0, R8, c[0x0][0x168], 0x1 ;  /* 0x00005a000816ea11 */ /* 0x002fc400078008ff */
        /* <DEDUP_REMOVED lines=12> */
[----:B--2---:R-:W-:Y:S01]  /*1120*/  IMAD R7, R17, c[0x0][0x1bc], R0 ;  /* 0x00006f0011077a24 */ /* 0x004fe200078e0200 */
[----:B------:R-:W-:Y:S01]  /*1130*/  LOP3.LUT R0, R28, 0xfffffff8, RZ, 0xc0, !PT ;  /* 0xfffffff81c007812 */ /* 0x000fe200078ec0ff */
[----:B------:R-:W-:Y:S02]  /*1140*/  IMAD R6, R13, c[0x0][0x1a0], RZ ;  /* 0x000068000d067a24 */ /* 0x000fe400078e02ff */
[----:B-1----:R-:W-:Y:S02]  /*1150*/  @!P5 IMAD R5, R201, 0x60, RZ ;  /* 0x00000060c905d824 */ /* 0x002fe400078e02ff */
        /* <DEDUP_REMOVED lines=21> */
[----:B------:R-:W-:Y:S01]  /*12b0*/  IMAD.WIDE.U32 R18, R248, 0x40, RZ ;  /* 0x00000040f8127825 */ /* 0x000fe200078e00ff */
[----:B------:R-:W-:Y:S01]  /*12c0*/  LEA.HI.X R3, R8, R16, R6, 0x7, P0 ;  /* 0x0000001008037211 */ /* 0x000fe200000f3c06 */
[----:B------:R2:W-:Y:S01]  /*12d0*/  STL [R1+0x30], R16 ;  /* 0x0000301001007387 */ /* 0x0005e20000100800 */
[----:B------:R-:W-:-:S02]  /*12e0*/  @!P3 LEA R5, P0, R248, R2, 0x5 ;  /* 0x00000002f805b211 */ /* 0x000fc400078028ff */
[----:B------:R-:W-:Y:S02]  /*12f0*/  LOP3.LUT R7, R4, 0x8, R7, 0xf8, !PT ;  /* 0x0000000804077812 */ /* 0x000fe400078ef807 */
[----:B------:R-:W-:Y:S02]  /*1300*/  SHF.R.U32.HI R6, RZ, 0x3, R4 ;  /* 0x00000003ff067819 */ /* 0x000fe40000011604 */
[----:B------:R-:W-:Y:S02]  /*1310*/  LEA.HI R4, R0, R0, RZ, 0x1 ;  /* 0x0000000000047211 */ /* 0x000fe400078f08ff */
[----:B------:R-:W-:Y:S02]  /*1320*/  @!P3 LEA.HI.X R8, R248, R3, R249, 0x5, P0 ;  /* 0x00000003f808b211 */ /* 0x000fe400000f2cf9 */
[----:B------:R-:W-:Y:S02]  /*1330*/  @!P3 LEA R12, P0, R5, c[0x0][0x170], 0x1 ;  /* 0x00005c00050cba11 */ /* 0x000fe400078008ff */
[----:B------:R-:W-:-:S02]  /*1340*/  LOP3.LUT R9, R7, R6, RZ, 0x3c, !PT ;  /* 0x0000000607097212 */ /* 0x000fc400078e3cff */
[--C-:B------:R-:W-:Y:S02]  /*1350*/  SHF.R.S32.HI R6, RZ, 0x1, R4.reuse ;  /* 0x00000001ff067819 */ /* 0x100fe40000011404 */
[----:B------:R-:W-:Y:S02]  /*1360*/  SHF.R.S32.HI R7, RZ, 0x1f, R4 ;  /* 0x0000001fff077819 */ /* 0x000fe40000011404 */
[----:B------:R-:W-:Y:S01]  /*1370*/  @!P3 LEA.HI.X R13, R5, c[0x0][0x174], R8, 0x1, P0 ;  /* 0x00005d00050dba11 */ /* 0x000fe200000f0c08 */
[----:B------:R-:W-:-:S04]  /*1380*/  DEPBAR.LE SB0, 0x0 ;  /* 0x000080000000791a */ /* 0x000fc80000000000 */
[----:B------:R-:W-:Y:S01]  /*1390*/  LEA.HI R5, R7, R6, RZ, 0x2 ;  /* 0x0000000607057211 */ /* 0x000fe200078f10ff */
[----:B--2---:R-:W-:Y:S01]  /*13a0*/  IMAD.SHL.U32 R16, R249, 0x40, RZ ;  /* 0x00000040f9107824 */ /* 0x004fe200078e00ff */
[----:B------:R-:W-:Y:S01]  /*13b0*/  LOP3.LUT R7, R4, 0x7fffffe, RZ, 0xc0, !PT ;  /* 0x07fffffe04077812 */ /* 0x000fe200078ec0ff */
[----:B------:R-:W-:Y:S01]  /*13c0*/  IMAD R4, R10, 0x8, R11 ;  /* 0x000000080a047824 */ /* 0x000fe200078e020b */
[----:B------:R-:W-:Y:S01]  /*13d0*/  LOP3.LUT R5, R5, 0xfffffffc, RZ, 0xc0, !PT ;  /* 0xfffffffc05057812 */ /* 0x000fe200078ec0ff */
[----:B------:R-:W-:Y:S01]  /*13e0*/  BAR.SYNC.DEFER_BLOCKING 0x0 ;  /* 0x0000000000007b1d */ /* 0x000fe20000010000 */
        /* <DEDUP_REMOVED lines=10> */
[----:B------:R-:W-:Y:S01]  /*1490*/  @!P1 IMAD R8, R249, 0x60, RZ ;  /* 0x00000060f9089824 */ /* 0x000fe200078e02ff */
        /* <DEDUP_REMOVED lines=8> */
[----:B------:R-:W-:Y:S01]  /*1520*/  IMAD.SHL.U32 R184, R0, 0x2, RZ ;  /* 0x0000000200b87824 */ /* 0x000fe200078e00ff */
[----:B------:R-:W-:Y:S01]  /*1530*/  LOP3.LUT R121, R10, 0xffffff00, RZ, 0xc0, !PT ;  /* 0xffffff000a797812 */ /* 0x000fe200078ec0ff */
[----:B------:R-:W-:Y:S01]  /*1540*/  @P4 STS [R198+0x4000], RZ ;  /* 0x004000ffc6004388 */ /* 0x000fe20000000800 */
[----:B------:R-:W-:Y:S01]  /*1550*/  LOP3.LUT R127, R9, R5, RZ, 0x3c, !PT ;  /* 0x00000005097f7212 */ /* 0x000fe200078e3cff */
[----:B------:R-:W-:Y:S01]  /*1560*/  IMAD.MOV.U32 R0, RZ, RZ, 0x10 ;  /* 0x00000010ff007424 */ /* 0x000fe200078e00ff */
[----:B------:R-:W-:Y:S01]  /*1570*/  @!P1 LEA.HI.X R9, R2, c[0x0][0x174], R3, 0x1, P0 ;  /* 0x00005d0002099a11 */ /* 0x000fe200000f0c03 */
[----:B------:R-:W-:Y:S01]  /*1580*/  IMAD R2, R30, 0x200, R121 ;  /* 0x000002001e027824 */ /* 0x000fe200078e0279 */
[----:B------:R-:W-:Y:S01]  /*1590*/  @!P2 LEA R4, P5, R11, c[0x0][0x170], 0x1 ;  /* 0x00005c000b04aa11 */ /* 0x000fe200078a08ff */
[----:B------:R-:W-:Y:S01]  /*15a0*/  @P4 STS [R198+0x4004], RZ ;  /* 0x004004ffc6004388 */ /* 0x000fe20000000800 */
[----:B------:R-:W-:Y:S01]  /*15b0*/  LOP3.LUT P0, RZ, R24, 0x2, RZ, 0xc0, !PT ;  /* 0x0000000218ff7812 */ /* 0x000fe2000780c0ff */
[----:B------:R-:W-:Y:S01]  /*15c0*/  IMAD R2, R125, 0x20, R2 ;  /* 0x000000207d027824 */ /* 0x000fe200078e0202 */
[----:B------:R-:W-:Y:S01]  /*15d0*/  @!P2 LEA.HI.X R5, R11, c[0x0][0x174], R16, 0x1, P5 ;  /* 0x00005d000b05aa11 */ /* 0x000fe200028f0c10 */
[----:B------:R-:W-:Y:S01]  /*15e0*/  @P4 STS.64 [R198+0x4008], RZ ;  /* 0x004008ffc6004388 */ /* 0x000fe20000000a00 */
[----:B------:R-:W-:Y:S01]  /*15f0*/  IADD3 R189, R184, 0x2020, RZ ;  /* 0x00002020b8bd7810 */ /* 0x000fe20007ffe0ff */
[----:B------:R-:W-:Y:S01]  /*1600*/  IMAD.IADD R2, R127, 0x1, R2 ;  /* 0x000000017f027824 */ /* 0x000fe200078e0202 */
[----:B------:R-:W-:Y:S01]  /*1610*/  LOP3.LUT R3, R159, 0xffffffe0, RZ, 0xc0, !PT ;  /* 0xffffffe09f037812 */ /* 0x000fe200078ec0ff */
        /* <DEDUP_REMOVED lines=11> */
[----:B------:R1:W-:Y:S03]  /*16d0*/  @!P3 LDGSTS.E.BYPASS.LTC128B.128 [R198+0x4800], [R12.64] ;  /* 0x048000000cc6bfae */ /* 0x0003e6000b901d48 */
[C---:B------:R-:W-:Y:S01]  /*16e0*/  IADD3 R196, R189.reuse, 0x400, RZ ;  /* 0x00000400bdc47810 */ /* 0x040fe20007ffe0ff */
[----:B------:R-:W-:Y:S01]  /*16f0*/  @P2 STS.128 [R198+0x5000], RZ ;  /* 0x005000ffc6002388 */ /* 0x000fe20000000c00 */
[----:B------:R-:W-:-:S02]  /*1700*/  IADD3 R195, R189, 0x800, RZ ;  /* 0x00000800bdc37810 */ /* 0x000fc40007ffe0ff */
        /* <DEDUP_REMOVED lines=8> */
[----:B------:R-:W-:-:S03]  /*1790*/  IADD3 R191, R189, 0x1800, RZ ;  /* 0x00001800bdbf7810 */ /* 0x000fc60007ffe0ff */
[----:B------:R-:W-:Y:S01]  /*17a0*/  @!PT LDS RZ, [RZ] ;  /* 0x00000000fffff984 */ /* 0x000fe20000000800 */
[----:B------:R-:W-:Y:S01]  /*17b0*/  @!PT LDS RZ, [RZ] ;  /* 0x00000000fffff984 */ /* 0x000fe20000000800 */
[----:B------:R-:W-:Y:S01]  /*17c0*/  @!PT LDS RZ, [RZ] ;  /* 0x00000000fffff984 */ /* 0x000fe20000000800 */
[----:B------:R4:W-:Y:S01]  /*17d0*/  @!P1 LDGSTS.E.BYPASS.LTC128B.128 [R198+0x5800], [R8.64] ;  /* 0x0580000008c69fae */ /* 0x0009e2000b901d48 */
[----:B------:R-:W-:-:S03]  /*17e0*/  LOP3.LUT P1, RZ, R21, 0x2, RZ, 0xc0, !PT ;  /* 0x0000000215ff7812 */ /* 0x000fc6000782c0ff */
[----:B------:R-:W-:Y:S01]  /*17f0*/  LDSM.16.M88.4 R16, [R187] ;  /* 0x00000000bb10783b */ /* 0x000fe20000000200 */
[----:B------:R-:W-:-:S03]  /*1800*/  SEL R0, R0, 0xfffffff0, !P1 ;  /* 0xfffffff000007807 */ /* 0x000fc60004800000 */
[----:B------:R-:W5:Y:S02]  /*1810*/  LDSM.16.M88.4 R44, [R184+0x2000] ;  /* 0x00200000b82c783b */ /* 0x000f640000000200 */
[----:B------:R-:W-:Y:S02]  /*1820*/  IMAD R188, R0, 0x2, R187 ;  /* 0x0000000200bc7824 */ /* 0x000fe400078e02bb */
[----:B------:R-:W-:Y:S04]  /*1830*/  LDSM.16.M88.4 R48, [R189] ;  /* 0x00000000bd30783b */ /* 0x000fe80000000200 */
[----:B-1----:R-:W-:Y:S04]  /*1840*/  LDSM.16.M88.4 R12, [R188] ;  /* 0x00000000bc0c783b */ /* 0x002fe80000000200 */
[----:B--2---:R-:W-:Y:S04]  /*1850*/  LDSM.16.M88.4 R4, [R188+0x1000] ;  /* 0x00100000bc04783b */ /* 0x004fe80000000200 */
[----:B------:R-:W-:Y:S04]  /*1860*/  LDSM.16.M88.4 R56, [R184+0x2400] ;  /* 0x00240000b838783b */ /* 0x000fe80000000200 */
[----:B----4-:R-:W1:Y:S04]  /*1870*/  LDSM.16.M88.4 R8, [R187+0x1000] ;  /* 0x00100000bb08783b */ /* 0x010e680000000200 */
[----:B------:R-:W2:Y:S04]  /*1880*/  LDSM.16.M88.4 R64, [R189+0x400] ;  /* 0x00040000bd40783b */ /* 0x000ea80000000200 */
[----:B------:R-:W4:Y:S04]  /*1890*/  LDSM.16.M88.4 R92, [R184+0x2800] ;  /* 0x00280000b85c783b */ /* 0x000f280000000200 */
[----:B------:R-:W2:Y:S04]  /*18a0*/  LDSM.16.M88.4 R100, [R189+0x800] ;  /* 0x00080000bd64783b */ /* 0x000ea80000000200 */
[----:B------:R-:W2:Y:S01]  /*18b0*/  LDSM.16.M88.4 R72, [R184+0x2c00] ;  /* 0x002c0000b848783b */ /* 0x000ea20000000200 */
[-C--:B-----5:R-:W-:Y:S03]  /*18c0*/  HMMA.16816.F32.BF16 R24, R16, R44.reuse, RZ ;  /* 0x0000002c1018723c */ /* 0x0a0fe600000418ff */
[----:B------:R-:W5:Y:S04]  /*18d0*/  LDSM.16.M88.4 R96, [R189+0xc00] ;  /* 0x000c0000bd60783b */ /* 0x000f680000000200 */
[----:B------:R-:W2:Y:S04]  /*18e0*/  LDSM.16.M88.4 R88, [R184+0x3000] ;  /* 0x00300000b858783b */ /* 0x000ea80000000200 */
[----:B------:R-:W2:Y:S04]  /*18f0*/  LDSM.16.M88.4 R68, [R189+0x1000] ;  /* 0x00100000bd44783b */ /* 0x000ea80000000200 */
[----:B------:R-:W2:Y:S04]  /*1900*/  LDSM.16.M88.4 R60, [R184+0x3400] ;  /* 0x00340000b83c783b */ /* 0x000ea80000000200 */
[----:B------:R-:W2:Y:S01]  /*1910*/  LDSM.16.M88.4 R84, [R189+0x1400] ;  /* 0x00140000bd54783b */ /* 0x000ea20000000200 */
[----:B-1----:R-:W-:Y:S03]  /*1920*/  HMMA.16816.F32.BF16 R28, R8, R44, RZ ;  /* 0x0000002c081c723c */ /* 0x002fe600000418ff */
[----:B------:R-:W1:Y:S04]  /*1930*/  LDSM.16.M88.4 R80, [R184+0x3800] ;  /* 0x00380000b850783b */ /* 0x000e680000000200 */
[----:B------:R-:W1:Y:S01]  /*1940*/  LDSM.16.M88.4 R104, [R189+0x1800] ;  /* 0x00180000bd68783b */ /* 0x000e620000000200 */
[----:B------:R-:W-:Y:S03]  /*1950*/  HMMA.16816.F32.BF16 R24, R12, R48, R24 ;  /* 0x000000300c18723c */ /* 0x000fe60000041818 */
[----:B------:R-:W1:Y:S04]  /*1960*/  LDSM.16.M88.4 R52, [R184+0x3c00] ;  /* 0x003c0000b834783b */ /* 0x000e680000000200 */
[----:B------:R-:W1:Y:S01]  /*1970*/  LDSM.16.M88.4 R76, [R189+0x1c00] ;  /* 0x001c0000bd4c783b */ /* 0x000e620000000200 */
[----:B------:R-:W-:Y:S03]  /*1980*/  HMMA.16816.F32.BF16 R32, R8, R56, RZ ;  /* 0x000000380820723c */ /* 0x000fe600000418ff */
[----:B------:R-:W0:Y:S05]  /*1990*/  LDGDEPBAR ;  /* 0x00000000000079af */ /* 0x000e2a0000000000 */
[----:B------:R-:W-:Y:S08]  /*19a0*/  HMMA.16816.F32.BF16 R36, R4, R48, R28 ;  /* 0x000000300424723c */ /* 0x000ff0000004181c */
[----:B------:R-:W-:Y:S01]  /*19b0*/  HMMA.16816.F32.BF16 R28, R16, R56, RZ ;  /* 0x00000038101c723c */ /* 0x000fe200000418ff */
[----:B------:R-:W-:-:S04]  /*19c0*/  FMUL.FTZ R2, R24, c[0x0][0x2ec] ;  /* 0x0000bb0018027a20 */ /* 0x000fc80000410000 */
[----:B------:R1:W-:Y:S03]  /*19d0*/  MUFU.TANH R115, R2 ;  /* 0x0000000200737308 */ /* 0x0003e60000002400 */
[----:B--2---:R-:W-:Y:S01]  /*19e0*/  HMMA.16816.F32.BF16 R40, R4, R64, R32 ;  /* 0x000000400428723c */ /* 0x004fe20000041820 */
[----:B------:R-:W-:-:S07]  /*19f0*/  DEPBAR.LE SB0, 0x0 ;  /* 0x000080000000791a */ /* 0x000fce0000000000 */
[----:B----4-:R-:W-:Y:S01]  /*1a00*/  HMMA.16816.F32.BF16 R32, R8, R92, RZ ;  /* 0x0000005c0820723c */ /* 0x010fe200000418ff */
[----:B-1----:R-:W-:-:S04]  /*1a10*/  FMUL.FTZ R2, R25, c[0x0][0x2ec] ;  /* 0x0000bb0019027a20 */ /* 0x002fc80000410000 */
[----:B------:R1:W-:Y:S11]  /*1a20*/  MUFU.TANH R138, R2 ;  /* 0x00000002008a7308 */ /* 0x0003f60000002400 */
[----:B------:R-:W-:Y:S08]  /*1a30*/  @!UPT UIADD3 URZ, URZ, URZ, URZ ;  /* 0x0000003f3f3ff290 */ /* 0x000ff0000fffe03f */
[----:B------:R-:W-:Y:S01]  /*1a40*/  HMMA.16816.F32.BF16 R32, R4, R100, R32 ;  /* 0x000000640420723c */ /* 0x000fe20000041820 */
[----:B-1----:R-:W-:-:S04]  /*1a50*/  FMUL.FTZ R2, R26, c[0x0][0x2ec] ;  /* 0x0000bb001a027a20 */ /* 0x002fc80000410000 */
[----:B------:R1:W-:Y:S02]  /*1a60*/  MUFU.TANH R109, R2 ;  /* 0x00000002006d7308 */ /* 0x0003e40000002400 */
[----:B-1----:R-:W-:Y:S02]  /*1a70*/  FMUL.FTZ R2, R27, c[0x0][0x2ec] ;  /* 0x0000bb001b027a20 */ /* 0x002fe40000410000 */
[----:B------:R-:W-:Y:S04]  /*1a80*/  HMMA.16816.F32.BF16 R24, R12, R64, R28 ;  /* 0x000000400c18723c */ /* 0x000fe8000004181c */
[----:B------:R1:W-:Y:S04]  /*1a90*/  MUFU.TANH R123, R2 ;  /* 0x00000002007b7308 */ /* 0x0003e80000002400 */
[----:B------:R-:W-:Y:S01]  /*1aa0*/  HMMA.16816.F32.BF16 R28, R16, R92, RZ ;  /* 0x0000005c101c723c */ /* 0x000fe200000418ff */
[----:B-1----:R-:W-:-:S04]  /*1ab0*/  FMUL.FTZ R2, R36, c[0x0][0x2ec] ;  /* 0x0000bb0024027a20 */ /* 0x002fc80000410000 */
[----:B------:R1:W2:Y:S02]  /*1ac0*/  MUFU.TANH R45, R2 ;  /* 0x00000002002d7308 */ /* 0x0002a40000002400 */
[----:B-1----:R-:W-:-:S06]  /*1ad0*/  FMUL.FTZ R2, R37, c[0x0][0x2ec] ;  /* 0x0000bb0025027a20 */ /* 0x002fcc0000410000 */
[----:B------:R1:W-:Y:S02]  /*1ae0*/  MUFU.TANH R57, R2 ;  /* 0x0000000200397308 */ /* 0x0003e40000002400 */
[----:B-1----:R-:W-:-:S06]  /*1af0*/  FMUL.FTZ R2, R38, c[0x0][0x2ec] ;  /* 0x0000bb0026027a20 */ /* 0x002fcc0000410000 */
[----:B---3--:R1:W3:Y:S02]  /*1b00*/  MUFU.TANH R23, R2 ;  /* 0x0000000200177308 */ /* 0x0082e40000002400 */
[----:B-1----:R-:W-:-:S06]  /*1b10*/  FMUL.FTZ R2, R39, c[0x0][0x2ec] ;  /* 0x0000bb0027027a20 */ /* 0x002fcc0000410000 */
[----:B------:R1:W4:Y:S02]  /*1b20*/  MUFU.TANH R44, R2 ;  /* 0x00000002002c7308 */ /* 0x0003240000002400 */
[----:B-1----:R-:W-:-:S06]  /*1b30*/  FMUL.FTZ R2, R24, c[0x0][0x2ec] ;  /* 0x0000bb0018027a20 */ /* 0x002fcc0000410000 */
[----:B------:R1:W-:Y:S02]  /*1b40*/  MUFU.TANH R135, R2 ;  /* 0x0000000200877308 */ /* 0x0003e40000002400 */
[----:B-1----:R-:W-:-:S06]  /*1b50*/  FMUL.FTZ R2, R25, c[0x0][0x2ec] ;  /* 0x0000bb0019027a20 */ /* 0x002fcc0000410000 */
[----:B------:R1:W-:Y:S02]  /*1b60*/  MUFU.TANH R146, R2 ;  /* 0x0000000200927308 */ /* 0x0003e40000002400 */
[----:B-1----:R-:W-:-:S06]  /*1b70*/  FMUL.FTZ R2, R26, c[0x0][0x2ec] ;  /* 0x0000bb001a027a20 */ /* 0x002fcc0000410000 */
[----:B------:R1:W-:Y:S02]  /*1b80*/  MUFU.TANH R122, R2 ;  /* 0x00000002007a7308 */ /* 0x0003e40000002400 */
[----:B-1----:R-:W-:Y:S02]  /*1b90*/  FMUL.FTZ R2, R27, c[0x0][0x2ec] ;  /* 0x0000bb001b027a20 */ /* 0x002fe40000410000 */
[----:B------:R-:W-:Y:S04]  /*1ba0*/  HMMA.16816.F32.BF16 R24, R12, R100, R28 ;  /* 0x000000640c18723c */ /* 0x000fe8000004181c */
[----:B------:R1:W-:Y:S04]  /*1bb0*/  MUFU.TANH R141, R2 ;  /* 0x00000002008d7308 */ /* 0x0003e80000002400 */
[----:B------:R-:W-:Y:S01]  /*1bc0*/  HMMA.16816.F32.BF16 R28, R16, R72, RZ ;  /* 0x00000048101c723c */ /* 0x000fe200000418ff */
[----:B-1----:R-:W-:-:S04]  /*1bd0*/  FMUL.FTZ R2, R40, c[0x0][0x2ec] ;  /* 0x0000bb0028027a20 */ /* 0x002fc80000410000 */
[----:B------:R1:W-:Y:S02]  /*1be0*/  MUFU.TANH R92, R2 ;  /* 0x00000002005c7308 */ /* 0x0003e40000002400 */
[----:B-1----:R-:W-:-:S06]  /*1bf0*/  FMUL.FTZ R2, R41, c[0x0][0x2ec] ;  /* 0x0000bb0029027a20 */ /* 0x002fcc0000410000 */
[----:B------:R1:W-:Y:S02]  /*1c00*/  MUFU.TANH R65, R2 ;  /* 0x0000000200417308 */ /* 0x0003e40000002400 */
[----:B-1----:R-:W-:-:S06]  /*1c10*/  FMUL.FTZ R2, R42, c[0x0][0x2ec] ;  /* 0x0000bb002a027a20 */ /* 0x002fcc0000410000 */
[----:B------:R1:W-:Y:S02]  /*1c20*/  MUFU.TANH R56, R2 ;  /* 0x0000000200387308 */ /* 0x0003e40000002400 */
[----:B-1----:R-:W-:Y:S02]  /*1c30*/  FMUL.FTZ R2, R43, c[0x0][0x2ec] ;  /* 0x0000bb002b027a20 */ /* 0x002fe40000410000 */
[----:B------:R-:W-:Y:S04]  /*1c40*/  HMMA.16816.F32.BF16 R40, R8, R72, RZ ;  /* 0x000000480828723c */ /* 0x000fe800000418ff */
[----:B------:R1:W-:Y:S02]  /*1c50*/  MUFU.TANH R64, R2 ;  /* 0x0000000200407308 */ /* 0x0003e40000002400 */
[----:B-1----:R-:W-:-:S06]  /*1c60*/  FMUL.FTZ R2, R24, c[0x0][0x2ec] ;  /* 0x0000bb0018027a20 */ /* 0x002fcc0000410000 */
[----:B------:R1:W-:Y:S11]  /*1c70*/  MUFU.TANH R145, R2 ;  /* 0x0000000200917308 */ /* 0x0003f60000002400 */
[----:B------:R-:W-:Y:S01]  /*1c80*/  @!UPT UIADD3 URZ, URZ, URZ, URZ ;  /* 0x0000003f3f3ff290 */ /* 0x000fe2000fffe03f */
[----:B-----5:R-:W-:Y:S01]  /*1c90*/  HMMA.16816.F32.BF16 R40, R4, R96, R40 ;  /* 0x000000600428723c */ /* 0x020fe20000041828 */
[----:B-1----:R-:W-:-:S04]  /*1ca0*/  FMUL.FTZ R2, R25, c[0x0][0x2ec] ;  /* 0x0000bb0019027a20 */ /* 0x002fc80000410000 */
        /* <DEDUP_REMOVED lines=19> */
[----:B------:R-:W-:Y:S08]  /*1de0*/  HMMA.16816.F32.BF16 R36, R4, R68, R32 ;  /* 0x000000440424723c */ /* 0x000ff00000041820 */
[----:B------:R-:W-:Y:S01]  /*1df0*/  HMMA.16816.F32.BF16 R32, R8, R60, RZ ;  /* 0x0000003c0820723c */ /* 0x000fe200000418ff */
        /* <DEDUP_REMOVED lines=19> */
[----:B------:R1:W-:Y:S11]  /*1f30*/  MUFU.TANH R170, R2 ;  /* 0x0000000200aa7308 */ /* 0x0003f60000002400 */
[----:B------:R-:W-:Y:S08]  /*1f40*/  @!UPT UIADD3 URZ, URZ, URZ, URZ ;  /* 0x0000003f3f3ff290 */ /* 0x000ff0000fffe03f */
[----:B------:R-:W-:Y:S01]  /*1f50*/  HMMA.16816.F32.BF16 R32, R4, R104, R32 ;  /* 0x000000680420723c */ /* 0x000fe20000041820 */
        /* <DEDUP_REMOVED lines=20> */
[----:B------:R-:W-:Y:S01]  /*20a0*/  HMMA.16816.F32.BF16 R36, R12, R76, R36 ;  /* 0x0000004c0c24723c */ /* 0x000fe20000041824 */
[----:B-1----:R-:W-:-:S04]  /*20b0*/  FMUL.FTZ R2, R25, c[0x0][0x2ec] ;  /* 0x0000bb0019027a20 */ /* 0x002fc80000410000 */
[----:B------:R1:W-:Y:S11]  /*20c0*/  MUFU.TANH R190, R2 ;  /* 0x0000000200be7308 */ /* 0x0003f60000002400 */
[----:B------:R-:W-:Y:S08]  /*20d0*/  @!UPT UIADD3 URZ, URZ, URZ, URZ ;  /* 0x0000003f3f3ff290 */ /* 0x000ff0000fffe03f */
[----:B------:R-:W-:Y:S02]  /*20e0*/  FMUL.FTZ R36, R36, c[0x0][0x2ec] ;  /* 0x0000bb0024247a20 */ /* 0x000fe40000410000 */
[----:B------:R-:W-:Y:S02]  /*20f0*/  FMUL.FTZ R37, R37, c[0x0][0x2ec] ;  /* 0x0000bb0025257a20 */ /* 0x000fe40000410000 */
[----:B------:R-:W-:Y:S01]  /*2100*/  FMUL.FTZ R38, R38, c[0x0][0x2ec] ;  /* 0x0000bb0026267a20 */ /* 0x000fe20000410000 */
[----:B------:R-:W-:Y:S01]  /*2110*/  MUFU.TANH R179, R36 ;  /* 0x0000002400b37308 */ /* 0x000fe20000002400 */
[----:B------:R-:W-:Y:S02]  /*2120*/  FMUL.FTZ R39, R39, c[0x0][0x2ec] ;  /* 0x0000bb0027277a20 */ /* 0x000fe40000410000 */
[----:B-1----:R-:W-:-:S05]  /*2130*/  FMUL.FTZ R2, R26, c[0x0][0x2ec] ;  /* 0x0000bb001a027a20 */ /* 0x002fca0000410000 */
[----:B------:R-:W-:Y:S08]  /*2140*/  MUFU.TANH R181, R37 ;  /* 0x0000002500b57308 */ /* 0x000ff00000002400 */
[----:B------:R1:W-:Y:S08]  /*2150*/  MUFU.TANH R173, R2 ;  /* 0x0000000200ad7308 */ /* 0x0003f00000002400 */
[----:B------:R-:W-:Y:S01]  /*2160*/  MUFU.TANH R175, R38 ;  /* 0x0000002600af7308 */ /* 0x000fe20000002400 */
[----:B-1----:R-:W-:-:S07]  /*2170*/  FMUL.FTZ R2, R27, c[0x0][0x2ec] ;  /* 0x0000bb001b027a20 */ /* 0x002fce0000410000 */
[----:B------:R1:W-:Y:S01]  /*2180*/  MUFU.TANH R176, R39 ;  /* 0x0000002700b07308 */ /* 0x0003e20000002400 */
[----:B------:R-:W-:Y:S07]  /*2190*/  HMMA.16816.F32.BF16 R24, R12, R104, R28 ;  /* 0x000000680c18723c */ /* 0x000fee000004181c */
[----:B------:R5:W-:Y:S01]  /*21a0*/  MUFU.TANH R183, R2 ;  /* 0x0000000200b77308 */ /* 0x000be20000002400 */
[C---:B------:R-:W-:Y:S08]  /*21b0*/  HMMA.16816.F32.BF16 R28, R8.reuse, R52, RZ ;  /* 0x00000034081c723c */ /* 0x040ff000000418ff */
[----:B-1----:R-:W-:Y:S01]  /*21c0*/  HMMA.16816.F32.BF16 R36, R8, R94, RZ ;  /* 0x0000005e0824723c */ /* 0x002fe200000418ff */
[----:B-----5:R-:W-:-:S04]  /*21d0*/  FMUL.FTZ R2, R40, c[0x0][0x2ec] ;  /* 0x0000bb0028027a20 */ /* 0x020fc80000410000 */
        /* <DEDUP_REMOVED lines=20> */
[----:B------:R-:W-:-:S02]  /*2320*/  FMUL.FTZ R24, R24, c[0x0][0x2ec] ;  /* 0x0000bb0018187a20 */ /* 0x000fc40000410000 */
[----:B------:R-:W-:Y:S02]  /*2330*/  FMUL.FTZ R25, R25, c[0x0][0x2ec] ;  /* 0x0000bb0019197a20 */ /* 0x000fe40000410000 */
[----:B------:R-:W-:Y:S02]  /*2340*/  FMUL.FTZ R26, R26, c[0x0][0x2ec] ;  /* 0x0000bb001a1a7a20 */ /* 0x000fe40000410000 */
[----:B------:R-:W-:Y:S01]  /*2350*/  FMUL.FTZ R27, R27, c[0x0][0x2ec] ;  /* 0x0000bb001b1b7a20 */ /* 0x000fe20000410000 */
[----:B------:R-:W-:Y:S01]  /*2360*/  MUFU.TANH R163, R24 ;  /* 0x0000001800a37308 */ /* 0x000fe20000002400 */
[----:B-1----:R-:W-:-:S07]  /*2370*/  FMUL.FTZ R2, R33, c[0x0][0x2ec] ;  /* 0x0000bb0021027a20 */ /* 0x002fce0000410000 */
[----:B------:R-:W-:Y:S08]  /*2380*/  MUFU.TANH R165, R25 ;  /* 0x0000001900a57308 */ /* 0x000ff00000002400 */
[----:B------:R1:W-:Y:S08]  /*2390*/  MUFU.TANH R171, R2 ;  /* 0x0000000200ab7308 */ /* 0x0003f00000002400 */
[----:B------:R-:W-:Y:S01]  /*23a0*/  MUFU.TANH R152, R26 ;  /* 0x0000001a00987308 */ /* 0x000fe20000002400 */
[----:B-1----:R-:W-:-:S07]  /*23b0*/  FMUL.FTZ R2, R34, c[0x0][0x2ec] ;  /* 0x0000bb0022027a20 */ /* 0x002fce0000410000 */
[----:B------:R1:W-:Y:S08]  /*23c0*/  MUFU.TANH R156, R27 ;  /* 0x0000001b009c7308 */ /* 0x0003f00000002400 */
[----:B------:R5:W-:Y:S01]  /*23d0*/  MUFU.TANH R157, R2 ;  /* 0x00000002009d7308 */ /* 0x000be20000002400 */
[----:B-1----:R-:W-:Y:S01]  /*23e0*/  HMMA.16816.F32.BF16 R24, R4, R66, R28 ;  /* 0x000000420418723c */ /* 0x002fe2000004181c */
[----:B-----5:R-:W-:-:S07]  /*23f0*/  FMUL.FTZ R2, R35, c[0x0][0x2ec] ;  /* 0x0000bb0023027a20 */ /* 0x020fce0000410000 */
[----:B------:R-:W-:Y:S01]  /*2400*/  HMMA.16816.F32.BF16 R28, R8, R74, RZ ;  /* 0x0000004a081c723c */ /* 0x000fe200000418ff */
[----:B------:R1:W-:Y:S07]  /*2410*/  MUFU.TANH R166, R2 ;  /* 0x0000000200a67308 */ /* 0x0003ee0000002400 */
[----:B------:R-:W-:Y:S08]  /*2420*/  HMMA.16816.F32.BF16 R32, R4, R50, R40 ;  /* 0x000000320420723c */ /* 0x000ff00000041828 */
[----:B------:R-:W-:-:S02]  /*2430*/  FMUL.FTZ R24, R24, c[0x0][0x2ec] ;  /* 0x0000bb0018187a20 */ /* 0x000fc40000410000 */
[----:B------:R-:W-:Y:S02]  /*2440*/  FMUL.FTZ R25, R25, c[0x0][0x2ec] ;  /* 0x0000bb0019197a20 */ /* 0x000fe40000410000 */
[----:B------:R-:W-:Y:S01]  /*2450*/  FMUL.FTZ R26, R26, c[0x0][0x2ec] ;  /* 0x0000bb001a1a7a20 */ /* 0x000fe20000410000 */
[----:B------:R-:W-:Y:S01]  /*2460*/  MUFU.TANH R80, R24 ;  /* 0x0000001800507308 */ /* 0x000fe20000002400 */
[----:B------:R-:W-:Y:S02]  /*2470*/  FMUL.FTZ R27, R27, c[0x0][0x2ec] ;  /* 0x0000bb001b1b7a20 */ /* 0x000fe40000410000 */
[----:B-1----:R-:W-:-:S05]  /*2480*/  IMAD.SHL.U32 R2, R111, 0x2, RZ ;  /* 0x000000026f027824 */ /* 0x002fca00078e00ff */
[----:B------:R-:W-:Y:S01]  /*2490*/  MUFU.TANH R77, R25 ;  /* 0x00000019004d7308 */ /* 0x000fe20000002400 */
[----:B------:R-:W-:Y:S02]  /*24a0*/  LOP3.LUT R2, R2, 0x6, RZ, 0xc0, !PT ;  /* 0x0000000602027812 */ /* 0x000fe400078ec0ff */
[----:B------:R-:W-:Y:S02]  /*24b0*/  FMUL.FTZ R32, R32, c[0x0][0x2ec] ;  /* 0x0000bb0020207a20 */ /* 0x000fe40000410000 */
[----:B------:R-:W-:Y:S02]  /*24c0*/  FMUL.FTZ R33, R33, c[0x0][0x2ec] ;  /* 0x0000bb0021217a20 */ /* 0x000fe40000410000 */
[----:B------:R-:W-:Y:S01]  /*24d0*/  FMUL.FTZ R34, R34, c[0x0][0x2ec] ;  /* 0x0000bb0022227a20 */ /* 0x000fe20000410000 */
[----:B------:R-:W-:Y:S01]  /*24e0*/  MUFU.TANH R84, R32 ;  /* 0x0000002000547308 */ /* 0x000fe20000002400 */
[----:B------:R-:W-:Y:S02]  /*24f0*/  FMUL.FTZ R35, R35, c[0x0][0x2ec] ;  /* 0x0000bb0023237a20 */ /* 0x000fe40000410000 */
[----:B------:R-:W-:-:S05]  /*2500*/  IMAD R2, R108, 0x80, R2 ;  /* 0x000000806c027824 */ /* 0x000fca00078e0202 */
[----:B------:R-:W-:Y:S01]  /*2510*/  MUFU.TANH R40, R33 ;  /* 0x0000002100287308 */ /* 0x000fe20000002400 */
[----:B------:R-:W-:Y:S01]  /*2520*/  BAR.SYNC.DEFER_BLOCKING 0x0 ;  /* 0x0000000000007b1d */ /* 0x000fe20000010000 */
[----:B------:R-:W-:-:S04]  /*2530*/  ISETP.GE.AND P6, PT, R2, R20, PT ;  /* 0x000000140200720c */ /* 0x000fc80003fc6270 */
[----:B--2---:R-:W-:Y:S02]  /*2540*/  FSEL R85, R45, -INF , !P6 ;  /* 0xff8000002d557808 */ /* 0x004fe40007000000 */
[----:B------:R-:W1:Y:S01]  /*2550*/  MUFU.TANH R22, R34 ;  /* 0x0000002200167308 */ /* 0x000e620000002400 */
[----:B---3--:R-:W-:Y:S02]  /*2560*/  FSEL R89, R23, -INF , !P6 ;  /* 0xff80000017597808 */ /* 0x008fe40007000000 */
[----:B------:R-:W-:-:S05]  /*2570*/  FSEL R45, R115, -INF , !P6 ;  /* 0xff800000732d7808 */ /* 0x000fca0007000000 */
[----:B------:R2:W-:Y:S08]  /*2580*/  MUFU.TANH R93, R35 ;  /* 0x00000023005d7308 */ /* 0x0005f00000002400 */
[----:B------:R-:W-:Y:S01]  /*2590*/  MUFU.TANH R48, R26 ;  /* 0x0000001a00307308 */ /* 0x000fe20000002400 */
[----:B--2---:R-:W-:Y:S07]  /*25a0*/  HMMA.16816.F32.BF16 R32, R4, R102, R36 ;  /* 0x000000660420723c */ /* 0x004fee0000041824 */
[----:B------:R2:W-:Y:S01]  /*25b0*/  MUFU.TANH R49, R27 ;  /* 0x0000001b00317308 */ /* 0x0005e20000002400 */
[----:B------:R-:W-:Y:S08]  /*25c0*/  HMMA.16816.F32.BF16 R36, R8, R90, RZ ;  /* 0x0000005a0824723c */ /* 0x000ff000000418ff */
[----:B--2---:R-:W-:Y:S08]  /*25d0*/  HMMA.16816.F32.BF16 R24, R4, R98, R28 ;  /* 0x000000620418723c */ /* 0x004ff0000004181c */
[----:B------:R-:W-:Y:S01]  /*25e0*/  FMUL.FTZ R32, R32, c[0x0][0x2ec] ;  /* 0x0000bb0020207a20 */ /* 0x000fe20000410000 */
[----:B------:R-:W-:Y:S01]  /*25f0*/  HMMA.16816.F32.BF16 R28, R8, R62, RZ ;  /* 0x0000003e081c723c */ /* 0x000fe200000418ff */
[----:B------:R-:W-:-:S02]  /*2600*/  FMUL.FTZ R33, R33, c[0x0][0x2ec] ;  /* 0x0000bb0021217a20 */ /* 0x000fc40000410000 */
[----:B------:R-:W-:Y:S01]  /*2610*/  FMUL.FTZ R34, R34, c[0x0][0x2ec] ;  /* 0x0000bb0022227a20 */ /* 0x000fe20000410000 */
[----:B------:R-:W-:Y:S01]  /*2620*/  MUFU.TANH R100, R32 ;  /* 0x0000002000647308 */ /* 0x000fe20000002400 */
[----:B------:R-:W-:-:S07]  /*2630*/  FMUL.FTZ R35, R35, c[0x0][0x2ec] ;  /* 0x0000bb0023237a20 */ /* 0x000fce0000410000 */
[----:B------:R-:W-:Y:S03]  /*2640*/  MUFU.TANH R97, R33 ;  /* 0x0000002100617308 */ /* 0x000fe60000002400 */
[----:B------:R-:W-:Y:S02]  /*2650*/  FMUL.FTZ R24, R24, c[0x0][0x2ec] ;  /* 0x0000bb0018187a20 */ /* 0x000fe40000410000 */
[----:B------:R-:W-:-:S03]  /*2660*/  FMUL.FTZ R25, R25, c[0x0][0x2ec] ;  /* 0x0000bb0019197a20 */ /* 0x000fc60000410000 */
[----:B------:R-:W-:Y:S01]  /*2670*/  MUFU.TANH R105, R34 ;  /* 0x0000002200697308 */ /* 0x000fe20000002400 */
[----:B------:R-:W-:Y:S02]  /*2680*/  FMUL.FTZ R26, R26, c[0x0][0x2ec] ;  /* 0x0000bb001a1a7a20 */ /* 0x000fe40000410000 */
[----:B------:R-:W-:-:S05]  /*2690*/  FMUL.FTZ R27, R27, c[0x0][0x2ec] ;  /* 0x0000bb001b1b7a20 */ /* 0x000fca0000410000 */
[----:B------:R2:W-:Y:S08]  /*26a0*/  MUFU.TANH R52, R35 ;  /* 0x0000002300347308 */ /* 0x0005f00000002400 */
[----:B------:R-:W-:Y:S01]  /*26b0*/  MUFU.TANH R53, R24 ;  /* 0x0000001800357308 */ /* 0x000fe20000002400 */
[----:B--2---:R-:W-:Y:S07]  /*26c0*/  HMMA.16816.F32.BF16 R32, R4, R70, R36 ;  /* 0x000000460420723c */ /* 0x004fee0000041824 */
[----:B------:R-:W-:Y:S01]  /*26d0*/  MUFU.TANH R113, R25 ;  /* 0x0000001900717308 */ /* 0x000fe20000002400 */
[C---:B------:R-:W-:Y:S07]  /*26e0*/  HMMA.16816.F32.BF16 R36, R8.reuse, R82, RZ ;  /* 0x000000520824723c */ /* 0x040fee00000418ff */
[----:B------:R-:W-:Y:S01]  /*26f0*/  MUFU.TANH R110, R26 ;  /* 0x0000001a006e7308 */ /* 0x000fe20000002400 */
[----:B------:R-:W-:Y:S07]  /*2700*/  HMMA.16816.F32.BF16 R8, R8, R54, RZ ;  /* 0x000000360808723c */ /* 0x000fee00000418ff */
[----:B------:R2:W-:Y:S01]  /*2710*/  MUFU.TANH R112, R27 ;  /* 0x0000001b00707308 */ /* 0x0005e20000002400 */
[----:B------:R-:W-:-:S02]  /*2720*/  FMUL.FTZ R32, R32, c[0x0][0x2ec] ;  /* 0x0000bb0020207a20 */ /* 0x000fc40000410000 */
[----:B------:R-:W-:Y:S02]  /*2730*/  FMUL.FTZ R33, R33, c[0x0][0x2ec] ;  /* 0x0000bb0021217a20 */ /* 0x000fe40000410000 */
[----:B------:R-:W-:-:S03]  /*2740*/  FMUL.FTZ R34, R34, c[0x0][0x2ec] ;  /* 0x0000bb0022227a20 */ /* 0x000fc60000410000 */
[----:B------:R-:W-:Y:S01]  /*2750*/  MUFU.TANH R118, R32 ;  /* 0x0000002000767308 */ /* 0x000fe20000002400 */
[----:B------:R-:W-:Y:S01]  /*2760*/  FMUL.FTZ R35, R35, c[0x0][0x2ec] ;  /* 0x0000bb0023237a20 */ /* 0x000fe20000410000 */
[----:B--2---:R-:W-:Y:S06]  /*2770*/  HMMA.16816.F32.BF16 R24, R4, R86, R28 ;  /* 0x000000560418723c */ /* 0x004fec000004181c */
[----:B------:R-:W-:Y:S02]  /*2780*/  MUFU.TANH R120, R33 ;  /* 0x0000002100787308 */ /* 0x000fe40000002400 */
[----:B------:R-:W-:Y:S06]  /*2790*/  HMMA.16816.F32.BF16 R28, R16, R46, RZ ;  /* 0x0000002e101c723c */ /* 0x000fec00000418ff */
[----:B------:R-:W-:Y:S08]  /*27a0*/  MUFU.TANH R117, R34 ;  /* 0x0000002200757308 */ /* 0x000ff00000002400 */
[----:B------:R2:W-:Y:S02]  /*27b0*/  MUFU.TANH R119, R35 ;  /* 0x0000002300777308 */ /* 0x0005e40000002400 */
[----:B------:R-:W-:-:S02]  /*27c0*/  FMUL.FTZ R24, R24, c[0x0][0x2ec] ;  /* 0x0000bb0018187a20 */ /* 0x000fc40000410000 */
[----:B------:R-:W-:Y:S02]  /*27d0*/  FMUL.FTZ R25, R25, c[0x0][0x2ec] ;  /* 0x0000bb0019197a20 */ /* 0x000fe40000410000 */
[----:B------:R-:W-:Y:S02]  /*27e0*/  FMUL.FTZ R26, R26, c[0x0][0x2ec] ;  /* 0x0000bb001a1a7a20 */ /* 0x000fe40000410000 */
[----:B------:R-:W-:Y:S01]  /*27f0*/  FMUL.FTZ R27, R27, c[0x0][0x2ec] ;  /* 0x0000bb001b1b7a20 */ /* 0x000fe20000410000 */
[----:B------:R-:W-:Y:S01]  /*2800*/  MUFU.TANH R128, R25 ;  /* 0x0000001900807308 */ /* 0x000fe20000002400 */
[----:B------:R-:W-:Y:S07]  /*2810*/  HMMA.16816.F32.BF16 R28, R12, R50, R28 ;  /* 0x000000320c1c723c */ /* 0x000fee000004181c */
[----:B------:R-:W-:Y:S01]  /*2820*/  MUFU.TANH R124, R26 ;  /* 0x0000001a007c7308 */ /* 0x000fe20000002400 */
[C---:B--2---:R-:W-:Y:S07]  /*2830*/  HMMA.16816.F32.BF16 R32, R4.reuse, R106, R36 ;  /* 0x0000006a0420723c */ /* 0x044fee0000041824 */
[----:B------:R-:W-:Y:S01]  /*2840*/  MUFU.TANH R38, R24 ;  /* 0x0000001800267308 */ /* 0x000fe20000002400 */
[----:B------:R-:W-:Y:S07]  /*2850*/  HMMA.16816.F32.BF16 R4, R4, R78, R8 ;  /* 0x0000004e0404723c */ /* 0x000fee0000041808 */
[----:B------:R2:W-:Y:S01]  /*2860*/  MUFU.TANH R126, R27 ;  /* 0x0000001b007e7308 */ /* 0x0005e20000002400 */
[----:B------:R-:W-:Y:S01]  /*2870*/  HMMA.16816.F32.BF16 R8, R16, R58, RZ ;  /* 0x0000003a1008723c */ /* 0x000fe200000418ff */
[----:B------:R-:W-:-:S02]  /*2880*/  FMUL.FTZ R30, R30, c[0x0][0x2ec] ;  /* 0x0000bb001e1e7a20 */ /* 0x000fc40000410000 */
[----:B------:R-:W-:Y:S02]  /*2890*/  FMUL.FTZ R28, R28, c[0x0][0x2ec] ;  /* 0x0000bb001c1c7a20 */ /* 0x000fe40000410000 */
[----:B------:R-:W-:Y:S02]  /*28a0*/  FMUL.FTZ R29, R29, c[0x0][0x2ec] ;  /* 0x0000bb001d1d7a20 */ /* 0x000fe40000410000 */
[----:B------:R-:W3:Y:S01]  /*28b0*/  MUFU.TANH R21, R28 ;  /* 0x0000001c00157308 */ /* 0x000ee20000002400 */
[----:B------:R-:W-:Y:S02]  /*28c0*/  FMUL.FTZ R31, R31, c[0x0][0x2ec] ;  /* 0x0000bb001f1f7a20 */ /* 0x000fe40000410000 */
[----:B------:R-:W-:Y:S02]  /*28d0*/  FMUL.FTZ R34, R34, c[0x0][0x2ec] ;  /* 0x0000bb0022227a20 */ /* 0x000fe40000410000 */
[----:B------:R-:W-:Y:S02]  /*28e0*/  FMUL.FTZ R35, R35, c[0x0][0x2ec] ;  /* 0x0000bb0023237a20 */ /* 0x000fe40000410000 */
[----:B------:R-:W-:Y:S01]  /*28f0*/  FMUL.FTZ R32, R32, c[0x0][0x2ec] ;  /* 0x0000bb0020207a20 */ /* 0x000fe20000410000 */
[----:B------:R-:W5:Y:S01]  /*2900*/  MUFU.TANH R30, R30 ;  /* 0x0000001e001e7308 */ /* 0x000f620000002400 */
[----:B------:R-:W-:-:S02]  /*2910*/  FMUL.FTZ R4, R4, c[0x0][0x2ec] ;  /* 0x0000bb0004047a20 */ /* 0x000fc40000410000 */
[----:B------:R-:W-:Y:S02]  /*2920*/  FMUL.FTZ R5, R5, c[0x0][0x2ec] ;  /* 0x0000bb0005057a20 */ /* 0x000fe40000410000 */
[----:B------:R-:W-:Y:S02]  /*2930*/  FMUL.FTZ R6, R6, c[0x0][0x2ec] ;  /* 0x0000bb0006067a20 */ /* 0x000fe40000410000 */
[----:B------:R-:W-:Y:S01]  /*2940*/  FMUL.FTZ R7, R7, c[0x0][0x2ec] ;  /* 0x0000bb0007077a20 */ /* 0x000fe20000410000 */
[----:B------:R1:W-:Y:S01]  /*2950*/  MUFU.TANH R149, R4 ;  /* 0x0000000400957308 */ /* 0x0003e20000002400 */
[----:B--2---:R-:W-:Y:S01]  /*2960*/  HMMA.16816.F32.BF16 R24, R12, R66, R8 ;  /* 0x000000420c18723c */ /* 0x004fe20000041808 */
[----:B------:R-:W-:-:S06]  /*2970*/  FMUL.FTZ R33, R33, c[0x0][0x2ec] ;  /* 0x0000bb0021217a20 */ /* 0x000fcc0000410000 */
[----:B------:R-:W-:Y:S01]  /*2980*/  MUFU.TANH R150, R5 ;  /* 0x0000000500967308 */ /* 0x000fe20000002400 */
[C---:B------:R-:W-:Y:S02]  /*2990*/  IADD3 R8, R2.reuse, 0x8, RZ ;  /* 0x0000000802087810 */ /* 0x040fe40007ffe0ff */
[----:B------:R-:W-:Y:S02]  /*29a0*/  IADD3 R9, R2, 0x10, RZ ;  /* 0x0000001002097810 */ /* 0x000fe40007ffe0ff */
[----:B------:R-:W-:Y:S02]  /*29b0*/  ISETP.GE.AND P2, PT, R8, R20, PT ;  /* 0x000000140800720c */ /* 0x000fe40003f46270 */
[C---:B------:R-:W-:Y:S01]  /*29c0*/  IADD3 R8, R2.reuse, 0x11, RZ ;  /* 0x0000001102087810 */ /* 0x040fe20007ffe0ff */
[----:B-1----:R-:W-:Y:S01]  /*29d0*/  IMAD.IADD R4, R111, 0x1, -R3 ;  /* 0x000000016f047824 */ /* 0x002fe200078e0a03 */
[----:B------:R-:W-:Y:S01]  /*29e0*/  MUFU.TANH R153, R6 ;  /* 0x0000000600997308 */ /* 0x000fe20000002400 */
[----:B------:R-:W-:-:S02]  /*29f0*/  IADD3 R3, R2, 0x1, RZ ;  /* 0x0000000102037810 */ /* 0x000fc40007ffe0ff */
[-C--:B------:R-:W-:Y:S01]  /*2a00*/  ISETP.GE.AND P1, PT, R9, R20.reuse, PT ;  /* 0x000000140900720c */ /* 0x080fe20003f26270 */
[----:B------:R1:W-:Y:S01]  /*2a10*/  STL [R1+0x54], R4 ;  /* 0x0000540401007387 */ /* 0x0003e20000100800 */
[-C--:B------:R-:W-:Y:S02]  /*2a20*/  ISETP.GE.AND P4, PT, R8, R20.reuse, PT ;  /* 0x000000140800720c */ /* 0x080fe40003f86270 */
[-C--:B------:R-:W-:Y:S01]  /*2a30*/  ISETP.GE.AND P5, PT, R3, R20.reuse, PT ;  /* 0x000000140300720c */ /* 0x080fe20003fa6270 */
[----:B------:R1:W-:Y:S01]  /*2a40*/  MUFU.TANH R154, R7 ;  /* 0x00000007009a7308 */ /* 0x0003e20000002400 */
[----:B------:R-:W-:Y:S01]  /*2a50*/  IADD3 R3, R2, 0x9, RZ ;  /* 0x0000000902037810 */ /* 0x000fe20007ffe0ff */
[----:B------:R-:W-:Y:S01]  /*2a60*/  FMUL.FTZ R24, R24, c[0x0][0x2ec] ;  /* 0x0000bb0018187a20 */ /* 0x000fe20000410000 */
[----:B------:R-:W-:Y:S01]  /*2a70*/  FSEL R67, R109, -INF , !P6 ;  /* 0xff8000006d437808 */ /* 0x000fe20007000000 */
[----:B------:R-:W-:Y:S01]  /*2a80*/  FMUL.FTZ R25, R25, c[0x0][0x2ec] ;  /* 0x0000bb0019197a20 */ /* 0x000fe20000410000 */
[-C--:B------:R-:W-:Y:S01]  /*2a90*/  ISETP.GE.AND P0, PT, R3, R20.reuse, PT ;  /* 0x000000140300720c */ /* 0x080fe20003f06270 */
[----:B------:R-:W-:Y:S01]  /*2aa0*/  FMUL.FTZ R26, R26, c[0x0][0x2ec] ;  /* 0x0000bb001a1a7a20 */ /* 0x000fe20000410000 */
[----:B------:R-:W-:Y:S01]  /*2ab0*/  IADD3 R3, R2, 0x18, RZ ;  /* 0x0000001802037810 */ /* 0x000fe20007ffe0ff */
[----:B------:R-:W-:Y:S01]  /*2ac0*/  MUFU.TANH R29, R29 ;  /* 0x0000001d001d7308 */ /* 0x000fe20000002400 */
[----:B----4-:R-:W-:Y:S01]  /*2ad0*/  FSEL R88, R44, -INF , !P5 ;  /* 0xff8000002c587808 */ /* 0x010fe20006800000 */
[----:B------:R-:W-:Y:S01]  /*2ae0*/  FMUL.FTZ R27, R27, c[0x0][0x2ec] ;  /* 0x0000bb001b1b7a20 */ /* 0x000fe20000410000 */
[----:B------:R-:W-:-:S02]  /*2af0*/  ISETP.GE.AND P3, PT, R3, R20, PT ;  /* 0x000000140300720c */ /* 0x000fc40003f66270 */
[C---:B------:R-:W-:Y:S02]  /*2b00*/  IADD3 R3, R2.reuse, 0x19, RZ ;  /* 0x0000001902037810 */ /* 0x040fe40007ffe0ff */
[----:B------:R-:W-:Y:S01]  /*2b10*/  FSEL R76, R57, -INF , !P5 ;  /* 0xff800000394c7808 */ /* 0x000fe20006800000 */
[----:B------:R-:W2:Y:S01]  /*2b20*/  MUFU.TANH R31, R31 ;  /* 0x0000001f001f7308 */ /* 0x000ea20000002400 */
[-C--:B------:R-:W-:Y:S02]  /*2b30*/  ISETP.GE.AND P6, PT, R3, R20.reuse, PT ;  /* 0x000000140300720c */ /* 0x080fe40003fc6270 */
[----:B------:R-:W-:Y:S01]  /*2b40*/  IADD3 R3, R2, 0x20, RZ ;  /* 0x0000002002037810 */ /* 0x000fe20007ffe0ff */
[----:B-1----:R-:W-:Y:S01]  /*2b50*/  HMMA.16816.F32.BF16 R4, R16, R94, RZ ;  /* 0x0000005e1004723c */ /* 0x002fe200000418ff */
[----:B------:R-:W-:Y:S02]  /*2b60*/  FSEL R60, R123, -INF , !P5 ;  /* 0xff8000007b3c7808 */ /* 0x000fe40006800000 */
[----:B------:R-:W-:Y:S01]  /*2b70*/  FSEL R44, R138, -INF , !P5 ;  /* 0xff8000008a2c7808 */ /* 0x000fe20006800000 */
[----:B------:R-:W-:Y:S01]  /*2b80*/  MUFU.TANH R23, R24 ;  /* 0x0000001800177308 */ /* 0x000fe20000002400 */
[----:B------:R-:W-:-:S02]  /*2b90*/  ISETP.GE.AND P5, PT, R3, R20, PT ;  /* 0x000000140300720c */ /* 0x000fc40003fa6270 */
[----:B------:R-:W-:Y:S02]  /*2ba0*/  IADD3 R3, R2, 0x21, RZ ;  /* 0x0000002102037810 */ /* 0x000fe40007ffe0ff */
[----:B------:R-:W-:Y:S02]  /*2bb0*/  FSEL R95, R22, -INF , !P2 ;  /* 0xff800000165f7808 */ /* 0x000fe40005000000 */
[----:B---3--:R-:W-:Y:S01]  /*2bc0*/  FSEL R43, R21, -INF , !P2 ;  /* 0xff800000152b7808 */ /* 0x008fe20005000000 */
[----:B------:R-:W-:Y:S01]  /*2bd0*/  MUFU.TANH R28, R25 ;  /* 0x00000019001c7308 */ /* 0x000fe20000002400 */
[----:B------:R-:W-:Y:S02]  /*2be0*/  FSEL R84, R84, -INF , !P2 ;  /* 0xff80000054547808 */ /* 0x000fe40005000000 */
[----:B-----5:R-:W-:Y:S02]  /*2bf0*/  FSEL R72, R30, -INF , !P2 ;  /* 0xff8000001e487808 */ /* 0x020fe40005000000 */
[----:B------:R-:W-:-:S02]  /*2c00*/  ISETP.GE.AND P2, PT, R3, R20, PT ;  /* 0x000000140300720c */ /* 0x000fc40003f46270 */
[----:B------:R-:W-:Y:S01]  /*2c10*/  IADD3 R3, R2, 0x28, RZ ;  /* 0x0000002802037810 */ /* 0x000fe20007ffe0ff */
[----:B------:R-:W1:Y:S01]  /*2c20*/  MUFU.TANH R22, R26 ;  /* 0x0000001a00167308 */ /* 0x000e620000002400 */
[----:B------:R-:W-:Y:S02]  /*2c30*/  FSEL R93, R93, -INF , !P0 ;  /* 0xff8000005d5d7808 */ /* 0x000fe40004000000 */
[----:B--2---:R-:W-:Y:S01]  /*2c40*/  FSEL R69, R31, -INF , !P0 ;  /* 0xff8000001f457808 */ /* 0x004fe20004000000 */
[----:B------:R-:W-:Y:S01]  /*2c50*/  HMMA.16816.F32.BF16 R8, R12, R102, R4 ;  /* 0x000000660c08723c */ /* 0x000fe20000041804 */
[----:B------:R-:W-:Y:S02]  /*2c60*/  FSEL R42, R29, -INF , !P0 ;  /* 0xff8000001d2a7808 */ /* 0x000fe40004000000 */
[----:B------:R-:W-:Y:S01]  /*2c70*/  FSEL R96, R56, -INF , !P1 ;  /* 0xff80000038607808 */ /* 0x000fe20004800000 */
[----:B------:R2:W3:Y:S01]  /*2c80*/  MUFU.TANH R21, R27 ;  /* 0x0000001b00157308 */ /* 0x0004e20000002400 */
[----:B------:R-:W-:-:S02]  /*2c90*/  FSEL R92, R92, -INF , !P1 ;  /* 0xff8000005c5c7808 */ /* 0x000fc40004800000 */
[----:B------:R-:W-:Y:S01]  /*2ca0*/  FSEL R73, R122, -INF , !P1 ;  /* 0xff8000007a497808 */ /* 0x000fe20004800000 */
[----:B------:R-:W-:Y:S01]  /*2cb0*/  HMMA.16816.F32.BF16 R4, R16, R74, RZ ;  /* 0x0000004a1004723c */ /* 0x000fe200000418ff */
[----:B------:R-:W-:Y:S02]  /*2cc0*/  FSEL R41, R135, -INF , !P1 ;  /* 0xff80000087297808 */ /* 0x000fe40004800000 */
[----:B------:R-:W-:Y:S01]  /*2cd0*/  FSEL R94, R64, -INF , !P4 ;  /* 0xff800000405e7808 */ /* 0x000fe20006000000 */
[----:B------:R-:W-:Y:S01]  /*2ce0*/  MUFU.TANH R131, R34 ;  /* 0x0000002200837308 */ /* 0x000fe20000002400 */
[----:B------:R-:W-:Y:S02]  /*2cf0*/  FSEL R81, R65, -INF , !P4 ;  /* 0xff80000041517808 */ /* 0x000fe40006000000 */
[----:B------:R-:W-:Y:S02]  /*2d00*/  FSEL R75, R40, -INF , !P0 ;  /* 0xff800000284b7808 */ /* 0x000fe40004000000 */
[----:B------:R-:W-:-:S02]  /*2d10*/  ISETP.GE.AND P0, PT, R3, R20, PT ;  /* 0x000000140300720c */ /* 0x000fc40003f06270 */
[----:B------:R-:W-:Y:S01]  /*2d20*/  IADD3 R3, R2, 0x29, RZ ;  /* 0x0000002902037810 */ /* 0x000fe20007ffe0ff */
[----:B------:R-:W-:Y:S01]  /*2d30*/  MUFU.TANH R133, R35 ;  /* 0x0000002300857308 */ /* 0x000fe20000002400 */
[----:B------:R-:W-:Y:S02]  /*2d40*/  FSEL R66, R141, -INF , !P4 ;  /* 0xff8000008d427808 */ /* 0x000fe40006000000 */
[-C--:B------:R-:W-:Y:S01]  /*2d50*/  ISETP.GE.AND P1, PT, R3, R20.reuse, PT ;  /* 0x000000140300720c */ /* 0x080fe20003f26270 */
[----:B------:R-:W-:Y:S01]  /*2d60*/  FMUL.FTZ R8, R8, c[0x0][0x2ec] ;  /* 0x0000bb0008087a20 */ /* 0x000fe20000410000 */
[----:B------:R-:W-:Y:S01]  /*2d70*/  IADD3 R3, R2, 0x30, RZ ;  /* 0x0000003002037810 */ /* 0x000fe20007ffe0ff */
[----:B------:R-:W-:Y:S01]  /*2d80*/  FMUL.FTZ R10, R10, c[0x0][0x2ec] ;  /* 0x0000bb000a0a7a20 */ /* 0x000fe20000410000 */
[----:B------:R-:W-:Y:S01]  /*2d90*/  FSEL R37, R146, -INF , !P4 ;  /* 0xff80000092257808 */ /* 0x000fe20006000000 */
[----:B------:R-:W-:Y:S01]  /*2da0*/  FMUL.FTZ R9, R9, c[0x0][0x2ec] ;  /* 0x0000bb0009097a20 */ /* 0x000fe20000410000 */
[----:B------:R-:W-:Y:S01]  /*2db0*/  ISETP.GE.AND P4, PT, R3, R20, PT ;  /* 0x000000140300720c */ /* 0x000fe20003f86270 */
[----:B------:R-:W-:Y:S01]  /*2dc0*/  MUFU.TANH R8, R8 ;  /* 0x0000000800087308 */ /* 0x000fe20000002400 */
[----:B------:R-:W-:Y:S01]  /*2dd0*/  IADD3 R3, R2, 0x31, RZ ;  /* 0x0000003102037810 */ /* 0x000fe20007ffe0ff */
[----:B--2---:R-:W-:Y:S01]  /*2de0*/  HMMA.16816.F32.BF16 R24, R12, R98, R4 ;  /* 0x000000620c18723c */ /* 0x004fe20000041804 */
[----:B------:R-:W-:Y:S01]  /*2df0*/  FSEL R80, R80, -INF , !P3 ;  /* 0xff80000050507808 */ /* 0x000fe20005800000 */
[----:B------:R-:W-:Y:S01]  /*2e00*/  FMUL.FTZ R11, R11, c[0x0][0x2ec] ;  /* 0x0000bb000b0b7a20 */ /* 0x000fe20000410000 */
[----:B-1----:R-:W-:-:S02]  /*2e10*/  FSEL R65, R22, -INF , !P3 ;  /* 0xff80000016417808 */ /* 0x002fc40005800000 */
[----:B------:R-:W-:Y:S01]  /*2e20*/  FSEL R40, R23, -INF , !P3 ;  /* 0xff80000017287808 */ /* 0x000fe20005800000 */
[----:B------:R-:W1:Y:S01]  /*2e30*/  MUFU.TANH R10, R10 ;  /* 0x0000000a000a7308 */ /* 0x000e620000002400 */
[----:B------:R-:W-:Y:S01]  /*2e40*/  FSEL R77, R77, -INF , !P6 ;  /* 0xff8000004d4d7808 */ /* 0x000fe20007000000 */
[----:B------:R-:W-:Y:S01]  /*2e50*/  HMMA.16816.F32.BF16 R4, R16, R90, RZ ;  /* 0x0000005a1004723c */ /* 0x000fe200000418ff */
[----:B---3--:R-:W-:Y:S02]  /*2e60*/  FSEL R64, R21, -INF , !P6 ;  /* 0xff80000015407808 */ /* 0x008fe40007000000 */
[----:B------:R-:W-:Y:S02]  /*2e70*/  FSEL R36, R28, -INF , !P6 ;  /* 0xff8000001c247808 */ /* 0x000fe40007000000 */
[----:B------:R-:W-:Y:S01]  /*2e80*/  FSEL R102, R101, -INF , !P5 ;  /* 0xff80000065667808 */ /* 0x000fe20006800000 */
[----:B------:R-:W-:Y:S01]  /*2e90*/  MUFU.TANH R29, R9 ;  /* 0x00000009001d7308 */ /* 0x000fe20000002400 */
[----:B------:R-:W-:-:S02]  /*2ea0*/  FSEL R91, R48, -INF , !P3 ;  /* 0xff800000305b7808 */ /* 0x000fc40005800000 */
[-C--:B------:R-:W-:Y:S02]  /*2eb0*/  ISETP.GE.AND P3, PT, R3, R20.reuse, PT ;  /* 0x000000140300720c */ /* 0x080fe40003f66270 */
[----:B------:R-:W-:Y:S02]  /*2ec0*/  IADD3 R3, R2, 0x38, RZ ;  /* 0x0000003802037810 */ /* 0x000fe40007ffe0ff */
[----:B------:R-:W-:Y:S01]  /*2ed0*/  FSEL R90, R49, -INF , !P6 ;  /* 0xff800000315a7808 */ /* 0x000fe20007000000 */
[----:B------:R2:W3:Y:S01]  /*2ee0*/  MUFU.TANH R21, R11 ;  /* 0x0000000b00157308 */ /* 0x0004e20000002400 */
[----:B------:R-:W-:Y:S01]  /*2ef0*/  ISETP.GE.AND P6, PT, R3, R20, PT ;  /* 0x000000140300720c */ /* 0x000fe20003fc6270 */
[----:B------:R-:W-:Y:S01]  /*2f00*/  FMUL.FTZ R24, R24, c[0x0][0x2ec] ;  /* 0x0000bb0018187a20 */ /* 0x000fe20000410000 */
[----:B------:R-:W-:Y:S01]  /*2f10*/  IADD3 R3, R2, 0x39, RZ ;  /* 0x0000003902037810 */ /* 0x000fe20007ffe0ff */
[----:B------:R-:W-:Y:S01]  /*2f20*/  FMUL.FTZ R26, R26, c[0x0][0x2ec] ;  /* 0x0000bb001a1a7a20 */ /* 0x000fe20000410000 */
[----:B-1----:R-:W-:Y:S01]  /*2f30*/  FSEL R61, R10, -INF , !P0 ;  /* 0xff8000000a3d7808 */ /* 0x002fe20004000000 */
[----:B------:R-:W-:Y:S01]  /*2f40*/  FMUL.FTZ R27, R27, c[0x0][0x2ec] ;  /* 0x0000bb001b1b7a20 */ /* 0x000fe20000410000 */
[----:B------:R-:W-:Y:S01]  /*2f50*/  FSEL R34, R8, -INF , !P0 ;  /* 0xff80000008227808 */ /* 0x000fe20004000000 */
[----:B------:R-:W-:Y:S01]  /*2f60*/  FMUL.FTZ R25, R25, c[0x0][0x2ec] ;  /* 0x0000bb0019197a20 */ /* 0x000fe20000410000 */
[----:B------:R-:W-:Y:S01]  /*2f70*/  FSEL R99, R114, -INF , !P5 ;  /* 0xff80000072637808 */ /* 0x000fe20006800000 */
[----:B------:R-:W-:Y:S01]  /*2f80*/  HMMA.16816.F32.BF16 R4, R12, R70, R4 ;  /* 0x000000460c04723c */ /* 0x000fe20000041804 */
[----:B------:R-:W-:Y:S01]  /*2f90*/  FSEL R68, R140, -INF , !P5 ;  /* 0xff8000008c447808 */ /* 0x000fe20006800000 */
[----:B------:R1:W-:Y:S01]  /*2fa0*/  MUFU.TANH R134, R32 ;  /* 0x0000002000867308 */ /* 0x0003e20000002400 */
[----:B------:R-:W-:-:S02]  /*2fb0*/  FSEL R39, R145, -INF , !P5 ;  /* 0xff80000091277808 */ /* 0x000fc40006800000 */
[----:B------:R-:W-:Y:S02]  /*2fc0*/  ISETP.GE.AND P5, PT, R3, R20, PT ;  /* 0x000000140300720c */ /* 0x000fe40003fa6270 */
[----:B------:R-:W-:Y:S01]  /*2fd0*/  IADD3 R3, R2, 0x40, RZ ;  /* 0x0000004002037810 */ /* 0x000fe20007ffe0ff */
[----:B--2---:R-:W-:Y:S01]  /*2fe0*/  HMMA.16816.F32.BF16 R8, R16, R62, RZ ;  /* 0x0000003e1008723c */ /* 0x004fe200000418ff */
[----:B------:R-:W-:Y:S01]  /*2ff0*/  FSEL R101, R132, -INF , !P2 ;  /* 0xff80000084657808 */ /* 0x000fe20005000000 */
[----:B------:R-:W-:Y:S01]  /*3000*/  MUFU.TANH R24, R24 ;  /* 0x0000001800187308 */ /* 0x000fe20000002400 */
[----:B------:R-:W-:Y:S02]  /*3010*/  FSEL R98, R137, -INF , !P2 ;  /* 0xff80000089627808 */ /* 0x000fe40005000000 */
[----:B------:R-:W-:Y:S02]  /*3020*/  FSEL R59, R148, -INF , !P2 ;  /* 0xff800000943b7808 */ /* 0x000fe40005000000 */
[----:B------:R-:W-:-:S02]  /*3030*/  FSEL R35, R162, -INF , !P2 ;  /* 0xff800000a2237808 */ /* 0x000fc40005000000 */
[-C--:B------:R-:W-:Y:S01]  /*3040*/  ISETP.GE.AND P2, PT, R3, R20.reuse, PT ;  /* 0x000000140300720c */ /* 0x080fe20003f46270 */
[----:B------:R-:W2:Y:S01]  /*3050*/  MUFU.TANH R26, R26 ;  /* 0x0000001a001a7308 */ /* 0x000ea20000002400 */
[----:B------:R-:W-:Y:S02]  /*3060*/  IADD3 R3, R2, 0x41, RZ ;  /* 0x0000004102037810 */ /* 0x000fe40007ffe0ff */
[----:B------:R-:W-:Y:S02]  /*3070*/  FSEL R105, R105, -INF , !P0 ;  /* 0xff80000069697808 */ /* 0x000fe40004000000 */
[----:B------:R-:W-:Y:S01]  /*3080*/  FSEL R100, R100, -INF , !P0 ;  /* 0xff80000064647808 */ /* 0x000fe20004000000 */
[----:B------:R-:W-:Y:S01]  /*3090*/  FMUL.FTZ R4, R4, c[0x0][0x2ec] ;  /* 0x0000bb0004047a20 */ /* 0x000fe20000410000 */
[-C--:B------:R-:W-:Y:S01]  /*30a0*/  ISETP.GE.AND P0, PT, R3, R20.reuse, PT ;  /* 0x000000140300720c */ /* 0x080fe20003f06270 */
[----:B------:R-:W4:Y:S01]  /*30b0*/  MUFU.TANH R27, R27 ;  /* 0x0000001b001b7308 */ /* 0x000f220000002400 */
[----:B------:R-:W-:Y:S01]  /*30c0*/  IADD3 R3, R2, 0x48, RZ ;  /* 0x0000004802037810 */ /* 0x000fe20007ffe0ff */
[----:B------:R-:W-:Y:S01]  /*30d0*/  FMUL.FTZ R5, R5, c[0x0][0x2ec] ;  /* 0x0000bb0005057a20 */ /* 0x000fe20000410000 */
[----:B------:R-:W-:Y:S01]  /*30e0*/  FSEL R103, R52, -INF , !P1 ;  /* 0xff80000034677808 */ /* 0x000fe20004800000 */
[----:B------:R-:W-:Y:S01]  /*30f0*/  FMUL.FTZ R22, R6, c[0x0][0x2ec] ;  /* 0x0000bb0006167a20 */ /* 0x000fe20000410000 */
[----:B------:R-:W-:Y:S01]  /*3100*/  FSEL R97, R97, -INF , !P1 ;  /* 0xff80000061617808 */ /* 0x000fe20004800000 */
[----:B------:R-:W-:Y:S01]  /*3110*/  HMMA.16816.F32.BF16 R8, R12, R86, R8 ;  /* 0x000000560c08723c */ /* 0x000fe20000041808 */
[----:B---3--:R-:W-:Y:S01]  /*3120*/  FSEL R58, R21, -INF , !P1 ;  /* 0xff800000153a7808 */ /* 0x008fe20004800000 */
[----:B------:R-:W3:Y:S01]  /*3130*/  MUFU.TANH R25, R25 ;  /* 0x0000001900197308 */ /* 0x000ee20000002400 */
[----:B-1----:R-:W-:Y:S01]  /*3140*/  FSEL R32, R29, -INF , !P1 ;  /* 0xff8000001d207808 */ /* 0x002fe20004800000 */
[----:B------:R-:W-:Y:S01]  /*3150*/  FMUL.FTZ R21, R7, c[0x0][0x2ec] ;  /* 0x0000bb0007157a20 */ /* 0x000fe20000410000 */
[----:B------:R-:W-:-:S02]  /*3160*/  ISETP.GE.AND P1, PT, R3, R20, PT ;  /* 0x000000140300720c */ /* 0x000fc40003f26270 */
[----:B------:R-:W-:Y:S02]  /*3170*/  IADD3 R3, R2, 0x49, RZ ;  /* 0x0000004902037810 */ /* 0x000fe40007ffe0ff */
[----:B------:R-:W-:Y:S01]  /*3180*/  FSEL R109, R130, -INF , !P4 ;  /* 0xff800000826d7808 */ /* 0x000fe20006000000 */
[----:B------:R1:W-:Y:S01]  /*3190*/  MUFU.TANH R129, R33 ;  /* 0x0000002100817308 */ /* 0x0003e20000002400 */
[----:B------:R-:W-:Y:S02]  /*31a0*/  FSEL R104, R136, -INF , !P4 ;  /* 0xff80000088687808 */ /* 0x000fe40006000000 */
[----:B------:R-:W-:Y:S02]  /*31b0*/  FSEL R56, R151, -INF , !P4 ;  /* 0xff80000097387808 */ /* 0x000fe40006000000 */
[----:B------:R-:W-:Y:S02]  /*31c0*/  FSEL R31, R160, -INF , !P4 ;  /* 0xff800000a01f7808 */ /* 0x000fe40006000000 */
[----:B------:R-:W-:Y:S01]  /*31d0*/  ISETP.GE.AND P4, PT, R3, R20, PT ;  /* 0x000000140300720c */ /* 0x000fe20003f86270 */
[----:B------:R-:W-:Y:S01]  /*31e0*/  MUFU.TANH R28, R4 ;  /* 0x00000004001c7308 */ /* 0x000fe20000002400 */
[----:B------:R-:W-:-:S02]  /*31f0*/  IADD3 R3, R2, 0x50, RZ ;  /* 0x0000005002037810 */ /* 0x000fc40007ffe0ff */
[----:B------:R-:W-:Y:S02]  /*3200*/  FSEL R111, R116, -INF , !P3 ;  /* 0xff800000746f7808 */ /* 0x000fe40005800000 */
[----:B------:R-:W-:Y:S01]  /*3210*/  FSEL R108, R142, -INF , !P3 ;  /* 0xff8000008e6c7808 */ /* 0x000fe20005800000 */
[----:B------:R-:W-:Y:S01]  /*3220*/  FMUL.FTZ R8, R8, c[0x0][0x2ec] ;  /* 0x0000bb0008087a20 */ /* 0x000fe20000410000 */
[----:B------:R-:W-:Y:S01]  /*3230*/  FSEL R57, R155, -INF , !P3 ;  /* 0xff8000009b397808 */ /* 0x000fe20005800000 */
[----:B------:R5:W-:Y:S01]  /*3240*/  MUFU.TANH R23, R5 ;  /* 0x0000000500177308 */ /* 0x000be20000002400 */
[----:B-1----:R-:W-:Y:S01]  /*3250*/  FSEL R33, R169, -INF , !P3 ;  /* 0xff800000a9217808 */ /* 0x002fe20005800000 */
[----:B------:R-:W-:Y:S01]  /*3260*/  FMUL.FTZ R10, R10, c[0x0][0x2ec] ;  /* 0x0000bb000a0a7a20 */ /* 0x000fe20000410000 */
[----:B------:R-:W-:Y:S01]  /*3270*/  ISETP.GE.AND P3, PT, R3, R20, PT ;  /* 0x000000140300720c */ /* 0x000fe20003f66270 */
[----:B------:R-:W-:Y:S01]  /*3280*/  FMUL.FTZ R9, R9, c[0x0][0x2ec] ;  /* 0x0000bb0009097a20 */ /* 0x000fe20000410000 */
[----:B------:R-:W-:Y:S01]  /*3290*/  IADD3 R3, R2, 0x51, RZ ;  /* 0x0000005102037810 */ /* 0x000fe20007ffe0ff */
[----:B------:R-:W-:Y:S01]  /*32a0*/  FMUL.FTZ R11, R11, c[0x0][0x2ec] ;  /* 0x0000bb000b0b7a20 */ /* 0x000fe20000410000 */
[----:B------:R-:W-:Y:S01]  /*32b0*/  FSEL R86, R53, -INF , !P6 ;  /* 0xff80000035567808 */ /* 0x000fe20007000000 */
[----:B------:R-:W1:Y:S01]  /*32c0*/  MUFU.TANH R22, R22 ;  /* 0x0000001600167308 */ /* 0x000e620000002400 */
[----:B------:R-:W-:-:S02]  /*32d0*/  FSEL R110, R110, -INF , !P6 ;  /* 0xff8000006e6e7808 */ /* 0x000fc40007000000 */
[----:B--2---:R-:W-:Y:S02]  /*32e0*/  FSEL R53, R26, -INF , !P6 ;  /* 0xff8000001a357808 */ /* 0x004fe40007000000 */
[----:B------:R-:W-:Y:S02]  /*32f0*/  FSEL R30, R24, -INF , !P6 ;  /* 0xff800000181e7808 */ /* 0x000fe40007000000 */
[----:B------:R-:W-:Y:S01]  /*3300*/  ISETP.GE.AND P6, PT, R3, R20, PT ;  /* 0x000000140300720c */ /* 0x000fe20003fc6270 */
[----:B-----5:R-:W-:Y:S01]  /*3310*/  HMMA.16816.F32.BF16 R4, R16, R82, RZ ;  /* 0x000000521004723c */ /* 0x020fe200000418ff */
[----:B------:R-:W-:Y:S01]  /*3320*/  IADD3 R3, R2, 0x58, RZ ;  /* 0x0000005802037810 */ /* 0x000fe20007ffe0ff */
[----:B------:R-:W2:Y:S01]  /*3330*/  MUFU.TANH R21, R21 ;  /* 0x0000001500157308 */ /* 0x000ea20000002400 */
[----:B----4-:R-:W-:Y:S02]  /*3340*/  FSEL R52, R27, -INF , !P5 ;  /* 0xff8000001b347808 */ /* 0x010fe40006800000 */
[----:B------:R-:W-:-:S02]  /*3350*/  FSEL R112, R112, -INF , !P5 ;  /* 0xff80000070707808 */ /* 0x000fc40006800000 */
[----:B------:R-:W-:Y:S01]  /*3360*/  FSEL R82, R113, -INF , !P5 ;  /* 0xff80000071527808 */ /* 0x000fe20006800000 */
[----:B------:R-:W-:Y:S01]  /*3370*/  HMMA.16816.F32.BF16 R16, R16, R54, RZ ;  /* 0x000000361010723c */ /* 0x000fe200000418ff */
[----:B---3--:R-:W-:Y:S01]  /*3380*/  FSEL R27, R25, -INF , !P5 ;  /* 0xff800000191b7808 */ /* 0x008fe20006800000 */
[----:B------:R-:W-:Y:S01]  /*3390*/  MUFU.TANH R8, R8 ;  /* 0x0000000800087308 */ /* 0x000fe20000002400 */
[----:B------:R-:W-:Y:S02]  /*33a0*/  ISETP.GE.AND P5, PT, R3, R20, PT ;  /* 0x000000140300720c */ /* 0x000fe40003fa6270 */
[----:B------:R-:W-:Y:S02]  /*33b0*/  IADD3 R3, R2, 0x59, RZ ;  /* 0x0000005902037810 */ /* 0x000fe40007ffe0ff */
[----:B------:R-:W-:Y:S02]  /*33c0*/  FSEL R116, R139, -INF , !P2 ;  /* 0xff8000008b747808 */ /* 0x000fe40005000000 */
[----:B------:R-:W-:Y:S01]  /*33d0*/  FSEL R114, R144, -INF , !P2 ;  /* 0xff80000090727808 */ /* 0x000fe20005000000 */
[----:B------:R-:W3:Y:S01]  /*33e0*/  MUFU.TANH R10, R10 ;  /* 0x0000000a000a7308 */ /* 0x000ee20000002400 */
[----:B------:R-:W-:-:S02]  /*33f0*/  FSEL R51, R164, -INF , !P2 ;  /* 0xff800000a4337808 */ /* 0x000fc40005000000 */
[----:B------:R-:W-:Y:S02]  /*3400*/  FSEL R29, R170, -INF , !P2 ;  /* 0xff800000aa1d7808 */ /* 0x000fe40005000000 */
[-C--:B------:R-:W-:Y:S01]  /*3410*/  ISETP.GE.AND P2, PT, R3, R20.reuse, PT ;  /* 0x000000140300720c */ /* 0x080fe20003f46270 */
[C---:B------:R-:W-:Y:S01]  /*3420*/  HMMA.16816.F32.BF16 R4, R12.reuse, R106, R4 ;  /* 0x0000006a0c04723c */ /* 0x040fe20000041804 */
[----:B------:R-:W-:Y:S01]  /*3430*/  IADD3 R3, R2, 0x60, RZ ;  /* 0x0000006002037810 */ /* 0x000fe20007ffe0ff */
[----:B------:R-:W-:Y:S01]  /*3440*/  MUFU.TANH R9, R9 ;  /* 0x0000000900097308 */ /* 0x000fe20000002400 */
[----:B------:R-:W-:Y:S02]  /*3450*/  FSEL R115, R143, -INF , !P0 ;  /* 0xff8000008f737808 */ /* 0x000fe40004000000 */
[----:B------:R-:W-:Y:S02]  /*3460*/  FSEL R113, R161, -INF , !P0 ;  /* 0xff800000a1717808 */ /* 0x000fe40004000000 */
[----:B------:R-:W-:Y:S01]  /*3470*/  FSEL R50, R174, -INF , !P0 ;  /* 0xff800000ae327808 */ /* 0x000fe20004000000 */
[----:B------:R-:W-:Y:S01]  /*3480*/  HMMA.16816.F32.BF16 R12, R12, R78, R16 ;  /* 0x0000004e0c0c723c */ /* 0x000fe20000041810 */
[----:B------:R-:W-:Y:S01]  /*3490*/  FSEL R26, R180, -INF , !P0 ;  /* 0xff800000b41a7808 */ /* 0x000fe20004000000 */
[----:B------:R-:W4:Y:S01]  /*34a0*/  MUFU.TANH R11, R11 ;  /* 0x0000000b000b7308 */ /* 0x000f220000002400 */
[----:B------:R-:W-:-:S02]  /*34b0*/  ISETP.GE.AND P0, PT, R3, R20, PT ;  /* 0x000000140300720c */ /* 0x000fc40003f06270 */
[----:B------:R-:W-:Y:S02]  /*34c0*/  IADD3 R3, R2, 0x61, RZ ;  /* 0x0000006102037810 */ /* 0x000fe40007ffe0ff */
[----:B------:R-:W-:Y:S02]  /*34d0*/  FSEL R106, R117, -INF , !P1 ;  /* 0xff800000756a7808 */ /* 0x000fe40004800000 */
[----:B------:R-:W-:Y:S02]  /*34e0*/  FSEL R87, R118, -INF , !P1 ;  /* 0xff80000076577808 */ /* 0x000fe40004800000 */
[----:B-1----:R-:W-:Y:S02]  /*34f0*/  FSEL R49, R22, -INF , !P1 ;  /* 0xff80000016317808 */ /* 0x002fe40004800000 */
[----:B------:R-:W-:Y:S02]  /*3500*/  FSEL R28, R28, -INF , !P1 ;  /* 0xff8000001c1c7808 */ /* 0x000fe40004800000 */
[-C--:B------:R-:W-:Y:S01]  /*3510*/  ISETP.GE.AND P1, PT, R3, R20.reuse, PT ;  /* 0x000000140300720c */ /* 0x080fe20003f26270 */
[----:B------:R-:W-:Y:S01]  /*3520*/  FMUL.FTZ R4, R4, c[0x0][0x2ec] ;  /* 0x0000bb0004047a20 */ /* 0x000fe20000410000 */
[----:B------:R-:W-:Y:S01]  /*3530*/  IADD3 R3, R2, 0x70, RZ ;  /* 0x0000007002037810 */ /* 0x000fe20007ffe0ff */
[----:B------:R-:W-:Y:S01]  /*3540*/  FMUL.FTZ R6, R6, c[0x0][0x2ec] ;  /* 0x0000bb0006067a20 */ /* 0x000fe20000410000 */
[----:B------:R-:W-:Y:S01]  /*3550*/  FSEL R119, R119, -INF , !P4 ;  /* 0xff80000077777808 */ /* 0x000fe20006000000 */
[----:B------:R-:W-:Y:S01]  /*3560*/  FMUL.FTZ R5, R5, c[0x0][0x2ec] ;  /* 0x0000bb0005057a20 */ /* 0x000fe20000410000 */
[----:B------:R-:W-:Y:S01]  /*3570*/  FSEL R83, R120, -INF , !P4 ;  /* 0xff80000078537808 */ /* 0x000fe20006000000 */
[----:B------:R-:W-:Y:S01]  /*3580*/  FMUL.FTZ R7, R7, c[0x0][0x2ec] ;  /* 0x0000bb0007077a20 */ /* 0x000fe20000410000 */
[----:B--2---:R-:W-:Y:S01]  /*3590*/  FSEL R48, R21, -INF , !P4 ;  /* 0xff80000015307808 */ /* 0x004fe20006000000 */
[----:B------:R-:W-:Y:S01]  /*35a0*/  FMUL.FTZ R12, R12, c[0x0][0x2ec] ;  /* 0x0000bb000c0c7a20 */ /* 0x000fe20000410000 */
[----:B------:R-:W-:Y:S01]  /*35b0*/  FSEL R24, R23, -INF , !P4 ;  /* 0xff80000017187808 */ /* 0x000fe20006000000 */
[----:B------:R-:W-:Y:S01]  /*35c0*/  FMUL.FTZ R14, R14, c[0x0][0x2ec] ;  /* 0x0000bb000e0e7a20 */ /* 0x000fe20000410000 */
[----:B------:R-:W-:Y:S01]  /*35d0*/  ISETP.GE.AND P4, PT, R3, R20, PT ;  /* 0x000000140300720c */ /* 0x000fe20003f86270 */
[----:B------:R-:W-:Y:S01]  /*35e0*/  FMUL.FTZ R13, R13, c[0x0][0x2ec] ;  /* 0x0000bb000d0d7a20 */ /* 0x000fe20000410000 */
[----:B------:R-:W-:Y:S01]  /*35f0*/  IADD3 R3, R2, 0x71, RZ ;  /* 0x0000007102037810 */ /* 0x000fe20007ffe0ff */
[----:B------:R-:W-:Y:S01]  /*3600*/  MUFU.TANH R4, R4 ;  /* 0x0000000400047308 */ /* 0x000fe20000002400 */
[----:B------:R-:W-:-:S02]  /*3610*/  FSEL R123, R147, -INF , !P3 ;  /* 0xff800000937b7808 */ /* 0x000fc40005800000 */
[----:B------:R-:W-:Y:S02]  /*3620*/  FSEL R120, R158, -INF , !P3 ;  /* 0xff8000009e787808 */ /* 0x000fe40005800000 */
[----:B------:R-:W-:Y:S02]  /*3630*/  FSEL R47, R173, -INF , !P3 ;  /* 0xff800000ad2f7808 */ /* 0x000fe40005800000 */
[----:B------:R-:W-:Y:S01]  /*3640*/  FSEL R25, R178, -INF , !P3 ;  /* 0xff800000b2197808 */ /* 0x000fe20005800000 */
[----:B------:R-:W1:Y:S01]  /*3650*/  MUFU.TANH R6, R6 ;  /* 0x0000000600067308 */ /* 0x000e620000002400 */
[----:B------:R-:W-:Y:S02]  /*3660*/  ISETP.GE.AND P3, PT, R3, R20, PT ;  /* 0x000000140300720c */ /* 0x000fe40003f66270 */
[----:B------:R-:W-:Y:S02]  /*3670*/  IADD3 R3, R2, 0x68, RZ ;  /* 0x0000006802037810 */ /* 0x000fe40007ffe0ff */
[----:B------:R-:W-:-:S02]  /*3680*/  FSEL R122, R168, -INF , !P6 ;  /* 0xff800000a87a7808 */ /* 0x000fc40007000000 */
[----:B------:R-:W-:Y:S01]  /*3690*/  FSEL R107, R172, -INF , !P6 ;  /* 0xff800000ac6b7808 */ /* 0x000fe20007000000 */
[----:B------:R-:W-:Y:S01]  /*36a0*/  MUFU.TANH R5, R5 ;  /* 0x0000000500057308 */ /* 0x000fe20000002400 */
[----:B------:R-:W-:Y:S02]  /*36b0*/  FSEL R46, R183, -INF , !P6 ;  /* 0xff800000b72e7808 */ /* 0x000fe40007000000 */
[----:B------:R-:W-:Y:S02]  /*36c0*/  FSEL R23, R190, -INF , !P6 ;  /* 0xff800000be177808 */ /* 0x000fe40007000000 */
[----:B------:R-:W-:Y:S02]  /*36d0*/  ISETP.GE.AND P6, PT, R3, R20, PT ;  /* 0x000000140300720c */ /* 0x000fe40003fc6270 */
[----:B------:R-:W-:Y:S01]  /*36e0*/  IADD3 R3, R2, 0x69, RZ ;  /* 0x0000006902037810 */ /* 0x000fe20007ffe0ff */
[----:B------:R-:W2:Y:S01]  /*36f0*/  MUFU.TANH R7, R7 ;  /* 0x0000000700077308 */ /* 0x000ea20000002400 */
[----:B------:R-:W-:-:S02]  /*3700*/  FSEL R124, R124, -INF , !P5 ;  /* 0xff8000007c7c7808 */ /* 0x000fc40006800000 */
[----:B------:R-:W-:Y:S02]  /*3710*/  FSEL R118, R38, -INF , !P5 ;  /* 0xff80000026767808 */ /* 0x000fe40006800000 */
[----:B---3--:R-:W-:Y:S02]  /*3720*/  FSEL R62, R10, -INF , !P5 ;  /* 0xff8000000a3e7808 */ /* 0x008fe40006800000 */
[----:B------:R-:W-:Y:S01]  /*3730*/  FSEL R22, R8, -INF , !P5 ;  /* 0xff80000008167808 */ /* 0x000fe20006800000 */
[----:B------:R-:W-:Y:S01]  /*3740*/  MUFU.TANH R12, R12 ;  /* 0x0000000c000c7308 */ /* 0x000fe20000002400 */
[----:B------:R-:W-:Y:S02]  /*3750*/  ISETP.GE.AND P5, PT, R3, R20, PT ;  /* 0x000000140300720c */ /* 0x000fe40003fa6270 */
[----:B------:R-:W-:Y:S02]  /*3760*/  IADD3 R3, R2, 0x78, RZ ;  /* 0x0000007802037810 */ /* 0x000fe40007ffe0ff */
[----:B------:R-:W-:-:S02]  /*3770*/  FSEL R126, R126, -INF , !P2 ;  /* 0xff8000007e7e7808 */ /* 0x000fc40005000000 */
[----:B------:R-:W-:Y:S01]  /*3780*/  FSEL R117, R128, -INF , !P2 ;  /* 0xff80000080757808 */ /* 0x000fe20005000000 */
[----:B------:R-:W3:Y:S01]  /*3790*/  MUFU.TANH R14, R14 ;  /* 0x0000000e000e7308 */ /* 0x000ee20000002400 */
[----:B----4-:R-:W-:Y:S02]  /*37a0*/  FSEL R74, R11, -INF , !P2 ;  /* 0xff8000000b4a7808 */ /* 0x010fe40005000000 */
[----:B------:R-:W-:Y:S02]  /*37b0*/  FSEL R21, R9, -INF , !P2 ;  /* 0xff80000009157808 */ /* 0x000fe40005000000 */
[----:B------:R-:W-:Y:S01]  /*37c0*/  ISETP.GE.AND P2, PT, R3, R20, PT ;  /* 0x000000140300720c */ /* 0x000fe20003f46270 */
[----:B------:R-:W-:Y:S01]  /*37d0*/  IMAD R3, R125, 0x20, R121 ;  /* 0x000000207d037824 */ /* 0x000fe200078e0279 */
[----:B------:R-:W-:Y:S01]  /*37e0*/  IADD3 R2, R2, 0x79, RZ ;  /* 0x0000007902027810 */ /* 0x000fe20007ffe0ff */
[----:B------:R-:W-:Y:S01]  /*37f0*/  MUFU.TANH R13, R13 ;  /* 0x0000000d000d7308 */ /* 0x000fe20000002400 */
[----:B------:R-:W-:-:S02]  /*3800*/  FSEL R132, R166, -INF , !P1 ;  /* 0xff800000a6847808 */ /* 0x000fc40004800000 */
[----:B------:R-:W-:Y:S02]  /*3810*/  FSEL R128, R171, -INF , !P1 ;  /* 0xff800000ab807808 */ /* 0x000fe40004800000 */
[----:B------:R-:W-:Y:S02]  /*3820*/  FSEL R79, R182, -INF , !P1 ;  /* 0xff800000b64f7808 */ /* 0x000fe40004800000 */
[----:B------:R-:W-:Y:S02]  /*3830*/  FSEL R18, R186, -INF , !P1 ;  /* 0xff800000ba127808 */ /* 0x000fe40004800000 */
[----:B------:R-:W-:Y:S01]  /*3840*/  ISETP.GE.AND P1, PT, R2, R20, PT ;  /* 0x000000140200720c */ /* 0x000fe20003f26270 */
[----:B------:R-:W-:Y:S01]  /*3850*/  IMAD.IADD R2, R127, 0x1, R3 ;  /* 0x000000017f027824 */ /* 0x000fe200078e0203 */
[----:B------:R-:W-:Y:S01]  /*3860*/  FSEL R130, R157, -INF , !P0 ;  /* 0xff8000009d827808 */ /* 0x000fe20004000000 */
[----:B------:R-:W-:Y:S01]  /*3870*/  FMUL.FTZ R3, R15, c[0x0][0x2ec] ;  /* 0x0000bb000f037a20 */ /* 0x000fe20000410000 */
[----:B------:R-:W-:-:S02]  /*3880*/  FSEL R125, R167, -INF , !P0 ;  /* 0xff800000a77d7808 */ /* 0x000fc40004000000 */
[----:B------:R-:W-:Y:S02]  /*3890*/  FSEL R78, R177, -INF , !P0 ;  /* 0xff800000b14e7808 */ /* 0x000fe40004000000 */
[----:B------:R-:W-:Y:S01]  /*38a0*/  FSEL R19, R185, -INF , !P0 ;  /* 0xff800000b9137808 */ /* 0x000fe20004000000 */
[----:B------:R-:W4:Y:S01]  /*38b0*/  MUFU.TANH R3, R3 ;  /* 0x0000000300037308 */ /* 0x000f220000002400 */
[----:B------:R-:W-:Y:S02]  /*38c0*/  ISETP.GE.AND P0, PT, R20, 0x81, PT ;  /* 0x000000811400780c */ /* 0x000fe40003f06270 */
[----:B------:R-:W-:Y:S02]  /*38d0*/  FSEL R151, R152, -INF , !P4 ;  /* 0xff80000098977808 */ /* 0x000fe40006000000 */
[----:B------:R-:W-:Y:S02]  /*38e0*/  FSEL R127, R134, -INF , !P6 ;  /* 0xff800000867f7808 */ /* 0x000fe40007000000 */
[----:B------:R-:W-:-:S02]  /*38f0*/  IADD3 R190, R189, 0x1c00, RZ ;  /* 0x00001c00bdbe7810 */ /* 0x000fc40007ffe0ff */
        /* <DEDUP_REMOVED lines=14> */
[----:B-1----:R-:W-:Y:S02]  /*39e0*/  FSEL R121, R6, -INF , !P6 ;  /* 0xff80000006797808 */ /* 0x002fe40007000000 */
[----:B------:R-:W-:Y:S02]  /*39f0*/  FSEL R15, R4, -INF , !P6 ;  /* 0xff800000040f7808 */ /* 0x000fe40007000000 */
[----:B--2---:R-:W-:Y:S02]  /*3a00*/  FSEL R134, R7, -INF , !P5 ;  /* 0xff80000007867808 */ /* 0x004fe40006800000 */
[----:B------:R-:W-:-:S02]  /*3a10*/  FSEL R16, R5, -INF , !P5 ;  /* 0xff80000005107808 */ /* 0x000fc40006800000 */
[----:B---3--:R-:W-:Y:S02]  /*3a20*/  FSEL R161, R14, -INF , !P2 ;  /* 0xff8000000ea17808 */ /* 0x008fe40005000000 */
[----:B------:R-:W-:Y:S02]  /*3a30*/  FSEL R12, R12, -INF , !P2 ;  /* 0xff8000000c0c7808 */ /* 0x000fe40005000000 */
[----:B----4-:R-:W-:Y:S02]  /*3a40*/  FSEL R160, R3, -INF , !P1 ;  /* 0xff80000003a07808 */ /* 0x010fe40004800000 */
[----:B------:R-:W-:Y:S01]  /*3a50*/  FSEL R13, R13, -INF , !P1 ;  /* 0xff8000000d0d7808 */ /* 0x000fe20004800000 */
[----:B------:R-:W-:Y:S05]  /*3a60*/  @!P0 BRA `(.L_x_316) ;  /* 0x0000018000008947 */ /* 0x000fea0003800000 */
[----:B------:R-:W-:Y:S01]  /*3a70*/  LEA.HI.SX32 R4, R197, 0xfffffffe, 0x19 ;  /* 0xfffffffec5047811 */ /* 0x000fe200078fcaff */
[C---:B------:R-:W-:Y:S01]  /*3a80*/  IMAD.SHL.U32 R10, R200.reuse, 0x40, RZ ;  /* 0x00000040c80a7824 */ /* 0x040fe200078e00ff */
[----:B------:R-:W-:Y:S02]  /*3a90*/  SHF.L.U64.HI R11, R200, 0x6, R201 ;  /* 0x00000006c80b7819 */ /* 0x000fe400000102c9 */
[----:B------:R-:W-:Y:S01]  /*3aa0*/  SHF.R.S32.HI R6, RZ, 0x1f, R4 ;  /* 0x0000001fff067819 */ /* 0x000fe20000011404 */
[----:B------:R-:W-:-:S02]  /*3ab0*/  IMAD R3, R199, R4, RZ ;  /* 0x00000004c7037224 */ /* 0x000fc400078e02ff */
        /* <DEDUP_REMOVED lines=19> */
.L_x_316:
[----:B------:R-:W-:Y:S02]  /*3bf0*/  FMNMX.FTZ R38, R45, R44, !PT ;  /* 0x0000002c2d267209 */ /* 0x000fe40007810000 */
[----:B------:R-:W-:-:S02]  /*3c00*/  SHF.L.U32 R185, R2, 0x1, RZ ;  /* 0x0000000102b97819 */ /* 0x000fc400000006ff */
[----:B------:R-:W-:Y:S02]  /*3c10*/  FMNMX.FTZ R38, R43, R38, !PT ;  /* 0x000000262b267209 */ /* 0x000fe40007810000 */
[----:B------:R-:W-:Y:S02]  /*3c20*/  LEA R186, R0, R185, 0x1 ;  /* 0x000000b900ba7211 */ /* 0x000fe400078e08ff */
        /* <DEDUP_REMOVED lines=29> */
[----:B------:R-:W2:Y:S02]  /*3e00*/  SHFL.BFLY PT, R3, R38, 0x2, 0x1f ;  /* 0x0c401f0026037f89 */ /* 0x000ea400000e0000 */
[----:B--2---:R-:W-:-:S05]  /*3e10*/  FMNMX.FTZ R38, R38, R3, !PT ;  /* 0x0000000326267209 */ /* 0x004fca0007810000 */
[----:B------:R-:W2:Y:S02]  /*3e20*/  SHFL.BFLY PT, R3, R38, 0x1, 0x1f ;  /* 0x0c201f0026037f89 */ /* 0x000ea400000e0000 */
[----:B--2---:R-:W-:-:S04]  /*3e30*/  FMNMX.FTZ R38, R38, R3, !PT ;  /* 0x0000000326267209 */ /* 0x004fc80007810000 */
[C---:B------:R-:W-:Y:S01]  /*3e40*/  FSETP.NEU.FTZ.AND P1, PT, R38.reuse, -INF , PT ;  /* 0xff8000002600780b */ /* 0x040fe20003f3d000 */
[----:B------:R-:W-:-:S05]  /*3e50*/  FMUL.FTZ R3, R38, c[0x0][0x23c] ;  /* 0x00008f0026037a20 */ /* 0x000fca0000410000 */
[----:B------:R-:W-:-:S05]  /*3e60*/  FSEL R3, R3, RZ, P1 ;  /* 0x000000ff03037208 */ /* 0x000fca0000800000 */
[--C-:B-1----:R-:W-:Y:S02]  /*3e70*/  FFMA.FTZ R4, R45, c[0x0][0x23c], -R3.reuse ;  /* 0x00008f002d047a23 */ /* 0x102fe40000010803 */
        /* <DEDUP_REMOVED lines=14> */
[----:B------:R-:W-:Y:S01]  /*3f60*/  MUFU.EX2 R245, R5 ;  /* 0x0000000500f57308 */ /* 0x000fe20000000800 */
[----:B-1----:R-:W-:Y:S01]  /*3f70*/  FFMA.FTZ R4, R41, c[0x0][0x23c], -R3 ;  /* 0x00008f0029047a23 */ /* 0x002fe20000010803 */
[----:B---3--:R-:W-:-:S06]  /*3f80*/  F2FP.BF16.PACK_AB R14, R219, R218 ;  /* 0x000000dadb0e723e */ /* 0x008fcc00000010ff */
[----:B------:R1:W-:Y:S02]  /*3f90*/  MUFU.EX2 R220, R4 ;  /* 0x0000000400dc7308 */ /* 0x0003e40000000800 */
[----:B-1----:R-:W-:Y:S01]  /*3fa0*/  FFMA.FTZ R4, R37, c[0x0][0x23c], -R3 ;  /* 0x00008f0025047a23 */ /* 0x002fe20000010803 */
[----:B------:R-:W-:-:S05]  /*3fb0*/  FMNMX.FTZ R37, R67, R60, !PT ;  /* 0x0000003c43257209 */ /* 0x000fca0007810000 */
[----:B------:R1:W-:Y:S01]  /*3fc0*/  MUFU.EX2 R221, R4 ;  /* 0x0000000400dd7308 */ /* 0x0003e20000000800 */
        /* <DEDUP_REMOVED lines=41> */
[----:B------:R1:W-:Y:S04]  /*4260*/  MUFU.EX2 R234, R4 ;  /* 0x0000000400ea7308 */ /* 0x0003e80000000800 */
[----:B------:R-:W2:Y:S01]  /*4270*/  SHFL.BFLY PT, R6, R37, 0x2, 0x1f ;  /* 0x0c401f0025067f89 */ /* 0x000ea200000e0000 */
[----:B-1----:R-:W-:-:S04]  /*4280*/  FFMA.FTZ R4, R31, c[0x0][0x23c], -R3 ;  /* 0x00008f001f047a23 */ /* 0x002fc80000010803 */
[----:B------:R1:W-:Y:S01]  /*4290*/  MUFU.EX2 R233, R4 ;  /* 0x0000000400e97308 */ /* 0x0003e20000000800 */
[----:B--2---:R-:W-:Y:S02]  /*42a0*/  FMNMX.FTZ R37, R37, R6, !PT ;  /* 0x0000000625257209 */ /* 0x004fe40007810000 */
[----:B------:R-:W-:-:S03]  /*42b0*/  FMNMX.FTZ R6, R89, R88, !PT ;  /* 0x0000005859067209 */ /* 0x000fc60007810000 */
[----:B------:R-:W2:Y:S01]  /*42c0*/  SHFL.BFLY PT, R8, R37, 0x1, 0x1f ;  /* 0x0c201f0025087f89 */ /* 0x000ea200000e0000 */
[----:B------:R-:W-:Y:S01]  /*42d0*/  FMNMX.FTZ R5, R95, R6, !PT ;  /* 0x000000065f057209 */ /* 0x000fe20007810000 */
[----:B-1----:R-:W-:-:S04]  /*42e0*/  FFMA.FTZ R4, R33, c[0x0][0x23c], -R3 ;  /* 0x00008f0021047a23 */ /* 0x002fc80000010803 */
[----:B------:R1:W-:Y:S01]  /*42f0*/  MUFU.EX2 R232, R4 ;  /* 0x0000000400e87308 */ /* 0x0003e20000000800 */
[----:B--2---:R-:W-:Y:S01]  /*4300*/  FMNMX.FTZ R37, R37, R8, !PT ;  /* 0x0000000825257209 */ /* 0x004fe20007810000 */
[----:B-1----:R-:W-:-:S03]  /*4310*/  FFMA.FTZ R4, R30, c[0x0][0x23c], -R3 ;  /* 0x00008f001e047a23 */ /* 0x002fc60000010803 */
[----:B------:R-:W-:-:S03]  /*4320*/  FSETP.NEU.FTZ.AND P1, PT, R37, -INF , PT ;  /* 0xff8000002500780b */ /* 0x000fc60003f3d000 */
[----:B------:R1:W-:Y:S02]  /*4330*/  MUFU.EX2 R231, R4 ;  /* 0x0000000400e77308 */ /* 0x0003e40000000800 */
[----:B-1----:R-:W-:-:S06]  /*4340*/  FFMA.FTZ R4, R27, c[0x0][0x23c], -R3 ;  /* 0x00008f001b047a23 */ /* 0x002fcc0000010803 */
[----:B------:R1:W-:Y:S02]  /*4350*/  MUFU.EX2 R230, R4 ;  /* 0x0000000400e67308 */ /* 0x0003e40000000800 */
[----:B-1----:R-:W-:-:S06]  /*4360*/  FFMA.FTZ R4, R29, c[0x0][0x23c], -R3 ;  /* 0x00008f001d047a23 */ /* 0x002fcc0000010803 */
[----:B------:R1:W-:Y:S02]  /*4370*/  MUFU.EX2 R229, R4 ;  /* 0x0000000400e57308 */ /* 0x0003e40000000800 */
[----:B-1----:R-:W-:-:S06]  /*4380*/  FFMA.FTZ R4, R26, c[0x0][0x23c], -R3 ;  /* 0x00008f001a047a23 */ /* 0x002fcc0000010803 */
[----:B------:R1:W-:Y:S02]  /*4390*/  MUFU.EX2 R228, R4 ;  /* 0x0000000400e47308 */ /* 0x0003e40000000800 */
[--C-:B-1----:R-:W-:Y:S02]  /*43a0*/  FFMA.FTZ R4, R28, c[0x0][0x23c], -R3.reuse ;  /* 0x00008f001c047a23 */ /* 0x102fe40000010803 */
[----:B------:R-:W-:Y:S04]  /*43b0*/  LDSM.16.MT88.4 R28, [R185+0x4400] ;  /* 0x00440000b91c783b */ /* 0x000fe80000004200 */
        /* <DEDUP_REMOVED lines=25> */
[--C-:B------:R-:W-:Y:S01]  /*4550*/  FFMA.FTZ R4, R12, c[0x0][0x23c], -R3.reuse ;  /* 0x00008f000c047a23 */ /* 0x100fe20000010803 */
[----:B------:R-:W-:Y:S01]  /*4560*/  F2FP.BF16.PACK_AB R12, R163, R217 ;  /* 0x000000d9a30c723e */ /* 0x000fe200000010ff */
[----:B------:R-:W-:Y:S01]  /*4570*/  FFMA.FTZ R3, R13, c[0x0][0x23c], -R3 ;  /* 0x00008f000d037a23 */ /* 0x000fe20000010803 */
[----:B------:R-:W-:Y:S01]  /*4580*/  FMNMX.FTZ R6, R99, R7, !PT ;  /* 0x0000000763067209 */ /* 0x000fe20007810000 */
[----:B------:R1:W-:Y:S01]  /*4590*/  MUFU.EX2 R241, R4 ;  /* 0x0000000400f17308 */ /* 0x0003e20000000800 */
[----:B------:R-:W-:Y:S02]  /*45a0*/  FMNMX.FTZ R7, R93, R5, !PT ;  /* 0x000000055d077209 */ /* 0x000fe40007810000 */
        /* <DEDUP_REMOVED lines=71> */
[--C-:B-1----:R-:W-:Y:S02]  /*4a20*/  FFMA.FTZ R4, R68, c[0x0][0x23c], -R6.reuse ;  /* 0x00008f0044047a23 */ /* 0x102fe40000010806 */
[----:B------:R-:W-:Y:S04]  /*4a30*/  HMMA.16816.F32.BF16 R68, R12, R22, RZ ;  /* 0x000000160c44723c */ /* 0x000fe800000418ff */
        /* <DEDUP_REMOVED lines=17> */
[----:B--2---:R-:W-:Y:S02]  /*4b50*/  FFMA.FTZ R4, R57, c[0x0][0x23c], -R6 ;  /* 0x00008f0039047a23 */ /* 0x004fe40000010806 */
[----:B------:R-:W-:Y:S04]  /*4b60*/  HMMA.16816.F32.BF16 R56, R12, R18, RZ ;  /* 0x000000120c38723c */ /* 0x000fe800000418ff */
        /* <DEDUP_REMOVED lines=11> */
[----:B------:R-:W-:-:S03]  /*4c20*/  FSETP.NEU.FTZ.AND P1, PT, R3, -INF , PT ;  /* 0xff8000000300780b */ /* 0x000fc60003f3d000 */
[----:B------:R-:W1:Y:S01]  /*4c30*/  MUFU.EX2 R175, R7 ;  /* 0x0000000700af7308 */ /* 0x000e620000000800 */
[--C-:B---3--:R-:W-:Y:S02]  /*4c40*/  FFMA.FTZ R4, R52, c[0x0][0x23c], -R6.reuse ;  /* 0x00008f0034047a23 */ /* 0x108fe40000010806 */
[----:B------:R-:W-:Y:S05]  /*4c50*/  HMMA.16816.F32.BF16 R52, R12, R20, RZ ;  /* 0x000000140c34723c */ /* 0x000fea00000418ff */
[----:B------:R2:W-:Y:S01]  /*4c60*/  MUFU.EX2 R210, R4 ;  /* 0x0000000400d27308 */ /* 0x0005e20000000800 */
[----:B-1----:R-:W-:Y:S01]  /*4c70*/  F2FP.BF16.PACK_AB R10, R175, R167 ;  /* 0x000000a7af0a723e */ /* 0x002fe200000010ff */
[----:B--2---:R-:W-:-:S06]  /*4c80*/  FFMA.FTZ R4, R51, c[0x0][0x23c], -R6 ;  /* 0x00008f0033047a23 */ /* 0x004fcc0000010806 */
        /* <DEDUP_REMOVED lines=14> */
[----:B------:R1:W2:Y:S02]  /*4d70*/  MUFU.EX2 R166, R4 ;  /* 0x0000000400a67308 */ /* 0x0002a40000000800 */
[----:B-1----:R-:W-:Y:S01]  /*4d80*/  FMUL.FTZ R4, R3, c[0x0][0x23c] ;  /* 0x00008f0003047a20 */ /* 0x002fe20000410000 */
[----:B--2---:R-:W-:-:S04]  /*4d90*/  F2FP.BF16.PACK_AB R8, R166, R170 ;  /* 0x000000aaa608723e */ /* 0x004fc800000010ff */
[----:B------:R-:W-:-:S05]  /*4da0*/  FSEL R4, R4, RZ, P1 ;  /* 0x000000ff04047208 */ /* 0x000fca0000800000 */
[--C-:B------:R-:W-:Y:S02]  /*4db0*/  FFMA.FTZ R0, R88, c[0x0][0x23c], -R4.reuse ;  /* 0x00008f0058007a23 */ /* 0x100fe40000010804 */
[--C-:B------:R-:W-:Y:S02]  /*4dc0*/  FFMA.FTZ R7, R89, c[0x0][0x23c], -R4.reuse ;  /* 0x00008f0059077a23 */ /* 0x100fe40000010804 */
[----:B------:R1:W-:Y:S08]  /*4dd0*/  MUFU.EX2 R164, R0 ;  /* 0x0000000000a47308 */ /* 0x0003f00000000800 */
[----:B------:R-:W2:Y:S01]  /*4de0*/  MUFU.EX2 R165, R7 ;  /* 0x0000000700a57308 */ /* 0x000ea20000000800 */
[----:B-1----:R-:W-:-:S07]  /*4df0*/  FFMA.FTZ R0, R95, c[0x0][0x23c], -R4 ;  /* 0x00008f005f007a23 */ /* 0x002fce0000010804 */
        /* <DEDUP_REMOVED lines=20> */
[----:B--2---:R-:W-:-:S05]  /*4f40*/  F2FP.BF16.PACK_AB R10, R178, R177 ;  /* 0x000000b1b20a723e */ /* 0x004fca00000010ff */
        /* <DEDUP_REMOVED lines=23> */
[----:B------:R2:W4:Y:S01]  /*50c0*/  MUFU.EX2 R98, R0 ;  /* 0x0000000000627308 */ /* 0x0005220000000800 */
        /* <DEDUP_REMOVED lines=9> */
[----:B-----5:R-:W-:-:S04]  /*5160*/  FFMA.FTZ R0, R97, c[0x0][0x23c], -R5 ;  /* 0x00008f0061007a23 */ /* 0x020fc80000010805 */
[----:B------:R5:W1:Y:S02]  /*5170*/  MUFU.EX2 R94, R0 ;  /* 0x00000000005e7308 */ /* 0x000a640000000800 */
[----:B----4-:R-:W-:Y:S01]  /*5180*/  F2FP.BF16.PACK_AB R8, R98, R99 ;  /* 0x000000636208723e */ /* 0x010fe200000010ff */
[----:B-----5:R-:W-:Y:S01]  /*5190*/  FFMA.FTZ R0, R102, c[0x0][0x23c], -R4 ;  /* 0x00008f0066007a23 */ /* 0x020fe20000010804 */
[----:B-1----:R-:W-:-:S04]  /*51a0*/  F2FP.BF16.PACK_AB R10, R94, R96 ;  /* 0x000000605e0a723e */ /* 0x002fc800000010ff */
        /* <DEDUP_REMOVED lines=11> */
[C---:B------:R-:W-:Y:S08]  /*5260*/  HMMA.16816.F32.BF16 R64, R8.reuse, R16, R64 ;  /* 0x000000100840723c */ /* 0x040ff00000041840 */
[----:B---3--:R-:W-:Y:S01]  /*5270*/  HMMA.16816.F32.BF16 R136, R8, R12, R136 ;  /* 0x0000000c0888723c */ /* 0x008fe20000041888 */
[----:B-1----:R-:W-:-:S04]  /*5280*/  FFMA.FTZ R0, R104, c[0x0][0x23c], -R5 ;  /* 0x00008f0068007a23 */ /* 0x002fc80000010805 */
[----:B------:R1:W-:Y:S03]  /*5290*/  MUFU.EX2 R89, R0 ;  /* 0x0000000000597308 */ /* 0x0003e60000000800 */
[C---:B------:R-:W-:Y:S01]  /*52a0*/  HMMA.16816.F32.BF16 R144, R8.reuse, R14, R20 ;  /* 0x0000000e0890723c */ /* 0x040fe20000041814 */
[----:B------:R-:W3:Y:S07]  /*52b0*/  LDSM.16.MT88.4 R20, [R185+0x4c00] ;  /* 0x004c0000b914783b */ /* 0x000eee0000004200 */
[----:B------:R-:W-:Y:S01]  /*52c0*/  HMMA.16816.F32.BF16 R28, R8, R18, R32 ;  /* 0x00000012081c723c */ /* 0x000fe20000041820 */
[----:B-1----:R-:W-:-:S06]  /*52d0*/  FFMA.FTZ R0, R108, c[0x0][0x23c], -R5 ;  /* 0x00008f006c007a23 */ /* 0x002fcc0000010805 */
[----:B------:R-:W-:Y:S02]  /*52e0*/  F2FP.BF16.PACK_AB R8, R236, R224 ;  /* 0x000000e0ec08723e */ /* 0x000fe400000010ff */
[----:B------:R-:W-:Y:S01]  /*52f0*/  F2FP.BF16.PACK_AB R9, R208, R200 ;  /* 0x000000c8d009723e */ /* 0x000fe200000010ff */
[----:B------:R1:W4:Y:S01]  /*5300*/  MUFU.EX2 R88, R0 ;  /* 0x0000000000587308 */ /* 0x0003220000000800 */
        /* <DEDUP_REMOVED lines=9> */
[----:B------:R-:W1:Y:S01]  /*53a0*/  LDSM.16.MT88.4 R16, [R186+0x5000] ;  /* 0x00500000ba10783b */ /* 0x000e620000004200 */
[----:B-----5:R-:W-:-:S04]  /*53b0*/  FFMA.FTZ R0, R82, c[0x0][0x23c], -R5 ;  /* 0x00008f0052007a23 */ /* 0x020fc80000010805 */
[----:B------:R5:W2:Y:S01]  /*53c0*/  MUFU.EX2 R85, R0 ;  /* 0x0000000000557308 */ /* 0x000aa20000000800 */
[----:B----4-:R-:W-:Y:S01]  /*53d0*/  F2FP.BF16.PACK_AB R8, R88, R89 ;  /* 0x000000595808723e */ /* 0x010fe200000010ff */
[----:B-----5:R-:W-:Y:S01]  /*53e0*/  FFMA.FTZ R0, R109, c[0x0][0x23c], -R4 ;  /* 0x00008f006d007a23 */ /* 0x020fe20000010804 */
[----:B--2---:R-:W-:-:S05]  /*53f0*/  F2FP.BF16.PACK_AB R10, R85, R86 ;  /* 0x00000056550a723e */ /* 0x004fca00000010ff */
[----:B------:R2:W-:Y:S02]  /*5400*/  MUFU.EX2 R82, R0 ;  /* 0x0000000000527308 */ /* 0x0005e40000000800 */
[----:B--2---:R-:W-:-:S06]  /*5410*/  FFMA.FTZ R0, R111, c[0x0][0x23c], -R4 ;  /* 0x00008f006f007a23 */ /* 0x004fcc0000010804 */
[----:B------:R2:W4:Y:S02]  /*5420*/  MUFU.EX2 R84, R0 ;  /* 0x0000000000547308 */ /* 0x0005240000000800 */
[----:B--2---:R-:W-:Y:S01]  /*5430*/  FFMA.FTZ R0, R110, c[0x0][0x23c], -R4 ;  /* 0x00008f006e007a23 */ /* 0x004fe20000010804 */
[----:B----4-:R-:W-:-:S05]  /*5440*/  F2FP.BF16.PACK_AB R9, R84, R82 ;  /* 0x000000525409723e */ /* 0x010fca00000010ff */
[----:B------:R2:W-:Y:S02]  /*5450*/  MUFU.EX2 R81, R0 ;  /* 0x0000000000517308 */ /* 0x0005e40000000800 */
[----:B--2---:R-:W-:-:S06]  /*5460*/  FFMA.FTZ R0, R112, c[0x0][0x23c], -R4 ;  /* 0x00008f0070007a23 */ /* 0x004fcc0000010804 */
[----:B------:R2:W4:Y:S02]  /*5470*/  MUFU.EX2 R80, R0 ;  /* 0x0000000000507308 */ /* 0x0005240000000800 */
[----:B--2---:R-:W-:Y:S01]  /*5480*/  FFMA.FTZ R0, R78, c[0x0][0x23c], -R6 ;  /* 0x00008f004e007a23 */ /* 0x004fe20000010806 */
[----:B----4-:R-:W-:-:S05]  /*5490*/  F2FP.BF16.PACK_AB R11, R80, R81 ;  /* 0x00000051500b723e */ /* 0x010fca00000010ff */
[----:B------:R2:W-:Y:S02]  /*54a0*/  MUFU.EX2 R78, R0 ;  /* 0x00000000004e7308 */ /* 0x0005e40000000800 */
[C---:B------:R-:W-:Y:S08]  /*54b0*/  HMMA.16816.F32.BF16 R156, R8.reuse, R24, R64 ;  /* 0x00000018089c723c */ /* 0x040ff00000041840 */
[----:B---3--:R-:W-:Y:S01]  /*54c0*/  HMMA.16816.F32.BF16 R136, R8, R20, R136 ;  /* 0x000000140888723c */ /* 0x008fe20000041888 */
        /* <DEDUP_REMOVED lines=17> */
[----:B------:R-:W5:Y:S01]  /*55e0*/  LDSM.16.MT88.4 R24, [R186+0x5400] ;  /* 0x00540000ba18783b */ /* 0x000f620000004200 */
[----:B----4-:R-:W-:-:S04]  /*55f0*/  FFMA.FTZ R0, R83, c[0x0][0x23c], -R5 ;  /* 0x00008f0053007a23 */ /* 0x010fc80000010805 */
        /* <DEDUP_REMOVED lines=55> */
[C---:B-----5:R-:W-:Y:S08]  /*5970*/  HMMA.16816.F32.BF16 R156, R8.reuse, R24, R156 ;  /* 0x00000018089c723c */ /* 0x060ff0000004189c */
        /* <DEDUP_REMOVED lines=41> */
[----:B---3--:R-:W-:-:S07]  /*5c10*/  F2FP.BF16.PACK_AB R11, R43, R61 ;  /* 0x0000003d2b0b723e */ /* 0x008fce00000010ff */
[----:B------:R-:W-:Y:S01]  /*5c20*/  HMMA.16816.F32.BF16 R44, R8, R16, R44 ;  /* 0x00000010082c723c */ /* 0x000fe2000004182c */
[----:B-1----:R-:W-:-:S07]  /*5c30*/  FFMA.FTZ R0, R149, c[0x0][0x23c], -R5 ;  /* 0x00008f0095007a23 */ /* 0x002fce0000010805 */
        /* <DEDUP_REMOVED lines=8> */
[----:B------:R1:W-:Y:S01]  /*5cc0*/  MUFU.EX2 R39, R0 ;  /* 0x0000000000277308 */ /* 0x0003e20000000800 */
[----:B--2---:R-:W-:Y:S01]  /*5cd0*/  FADD.FTZ R2, R165, R164 ;  /* 0x000000a4a5027221 */ /* 0x004fe20000010000 */
[----:B------:R-:W-:Y:S01]  /*5ce0*/  F2FP.BF16.PACK_AB R164, R245, R246 ;  /* 0x000000f6f5a4723e */ /* 0x000fe200000010ff */
[--C-:B-1----:R-:W-:Y:S02]  /*5cf0*/  FFMA.FTZ R0, R151, c[0x0][0x23c], -R4.reuse ;  /* 0x00008f0097007a23 */ /* 0x102fe40000010804 */
[----:B------:R-:W1:Y:S03]  /*5d00*/  LDSM.16.MT88.4 R148, [R185+0x5c00] ;  /* 0x005c0000b994783b */ /* 0x000e660000004200 */
[----:B------:R2:W-:Y:S02]  /*5d10*/  MUFU.EX2 R30, R0 ;  /* 0x00000000001e7308 */ /* 0x0005e40000000800 */
[----:B--2---:R-:W-:-:S06]  /*5d20*/  FFMA.FTZ R0, R152, c[0x0][0x23c], -R4 ;  /* 0x00008f0098007a23 */ /* 0x004fcc0000010804 */
[----:B------:R2:W3:Y:S02]  /*5d30*/  MUFU.EX2 R31, R0 ;  /* 0x00000000001f7308 */ /* 0x0004e40000000800 */
[----:B--2---:R-:W-:Y:S01]  /*5d40*/  FFMA.FTZ R0, R153, c[0x0][0x23c], -R4 ;  /* 0x00008f0099007a23 */ /* 0x004fe20000010804 */
[----:B---3--:R-:W-:-:S05]  /*5d50*/  F2FP.BF16.PACK_AB R161, R31, R30 ;  /* 0x0000001e1fa1723e */ /* 0x008fca00000010ff */
[----:B------:R2:W-:Y:S02]  /*5d60*/  MUFU.EX2 R29, R0 ;  /* 0x00000000001d7308 */ /* 0x0005e40000000800 */
[----:B--2---:R-:W-:Y:S02]  /*5d70*/  FFMA.FTZ R0, R154, c[0x0][0x23c], -R4 ;  /* 0x00008f009a007a23 */ /* 0x004fe40000010804 */
[----:B------:R-:W-:Y:S01]  /*5d80*/  FADD.FTZ R4, R170, R166 ;  /* 0x000000a6aa047221 */ /* 0x000fe20000010000 */
[----:B------:R-:W-:-:S03]  /*5d90*/  F2FP.BF16.PACK_AB R166, R238, R241 ;  /* 0x000000f1eea6723e */ /* 0x000fc600000010ff */
[----:B------:R2:W3:Y:S01]  /*5da0*/  MUFU.EX2 R28, R0 ;  /* 0x00000000001c7308 */ /* 0x0004e20000000800 */
[----:B------:R-:W-:Y:S02]  /*5db0*/  FADD.FTZ R4, R167, R4 ;  /* 0x00000004a7047221 */ /* 0x000fe40000010000 */
[----:B--2---:R-:W-:Y:S01]  /*5dc0*/  FFMA.FTZ R0, R155, c[0x0][0x23c], -R6 ;  /* 0x00008f009b007a23 */ /* 0x004fe20000010806 */
[----:B---3--:R-:W-:-:S04]  /*5dd0*/  F2FP.BF16.PACK_AB R163, R28, R29 ;  /* 0x0000001d1ca3723e */ /* 0x008fc800000010ff */
[----:B------:R2:W-:Y:S02]  /*5de0*/  MUFU.EX2 R16, R0 ;  /* 0x0000000000107308 */ /* 0x0005e40000000800 */
[--C-:B--2---:R-:W-:Y:S01]  /*5df0*/  FFMA.FTZ R0, R162, c[0x0][0x23c], -R6.reuse ;  /* 0x00008f00a2007a23 */ /* 0x104fe20000010806 */
[----:B------:R-:W-:Y:S01]  /*5e00*/  F2FP.BF16.PACK_AB R162, R39, R40 ;  /* 0x0000002827a2723e */ /* 0x000fe200000010ff */
[----:B------:R-:W-:Y:S01]  /*5e10*/  FFMA.FTZ R6, R160, c[0x0][0x23c], -R6 ;  /* 0x00008f00a0067a23 */ /* 0x000fe20000010806 */
[----:B------:R-:W-:-:S03]  /*5e20*/  F2FP.BF16.PACK_AB R160, R41, R42 ;  /* 0x0000002a29a0723e */ /* 0x000fc600000010ff */
[----:B------:R2:W3:Y:S04]  /*5e30*/  MUFU.EX2 R11, R0 ;  /* 0x00000000000b7308 */ /* 0x0004e80000000800 */
[C---:B-1----:R-:W-:Y:S04]  /*5e40*/  HMMA.16816.F32.BF16 R136, R160.reuse, R148, R136 ;  /* 0x00000094a088723c */ /* 0x042fe80000041888 */
[----:B------:R1:W4:Y:S04]  /*5e50*/  MUFU.EX2 R9, R6 ;  /* 0x0000000600097308 */ /* 0x0003280000000800 */
[----:B------:R-:W-:Y:S01]  /*5e60*/  HMMA.16816.F32.BF16 R144, R160, R150, R144 ;  /* 0x00000096a090723c */ /* 0x000fe20000041890 */
[----:B--2---:R-:W-:Y:S01]  /*5e70*/  FADD.FTZ R0, R218, R7 ;  /* 0x00000007da007221 */ /* 0x004fe20000010000 */
[----:B---3--:R-:W-:Y:S01]  /*5e80*/  F2FP.BF16.PACK_AB R165, R11, R16 ;  /* 0x000000100ba5723e */ /* 0x008fe200000010ff */
[----:B------:R-:W-:-:S04]  /*5e90*/  FADD.FTZ R7, R175, R4 ;  /* 0x00000004af077221 */ /* 0x000fc80000010000 */
[----:B------:R-:W-:Y:S01]  /*5ea0*/  FADD.FTZ R7, R174, R7 ;  /* 0x00000007ae077221 */ /* 0x000fe20000010000 */
[C---:B------:R-:W-:Y:S01]  /*5eb0*/  HMMA.16816.F32.BF16 R156, R160.reuse, R20, R156 ;  /* 0x00000014a09c723c */ /* 0x040fe2000004189c */
[----:B-1----:R-:W-:Y:S01]  /*5ec0*/  FADD.FTZ R6, R95, R2 ;  /* 0x000000025f067221 */ /* 0x002fe20000010000 */
[----:B----4-:R-:W-:Y:S01]  /*5ed0*/  F2FP.BF16.PACK_AB R167, R9, R10 ;  /* 0x0000000a09a7723e */ /* 0x010fe200000010ff */
        /* <DEDUP_REMOVED lines=118> */
[----:B------:R1:W-:Y:S01]  /*6640*/  STL [R1], R5 ;  /* 0x0000000501007387 */ /* 0x0003e20000100800 */
[----:B------:R-:W-:-:S03]  /*6650*/  FADD.FTZ R2, R39, R2 ;  /* 0x0000000227027221 */ /* 0x000fc60000010000 */
[----:B------:R1:W-:Y:S04]  /*6660*/  STL [R1+0x8], R4 ;  /* 0x0000080401007387 */ /* 0x0003e80000100800 */
[----:B------:R1:W-:Y:S04]  /*6670*/  STL [R1+0xc], R0 ;  /* 0x00000c0001007387 */ /* 0x0003e80000100800 */
[----:B------:R1:W-:Y:S01]  /*6680*/  STL [R1+0x4], R2 ;  /* 0x0000040201007387 */ /* 0x0003e20000100800 */
[----:B------:R-:W-:Y:S05]  /*6690*/  @!P0 BRA `(.L_x_317) ;  /* 0x000048f000008947 */ /* 0x000fea0003800000 */
[----:B------:R-:W-:Y:S01]  /*66a0*/  LEA.HI.SX32 R197, R197, 0xfffffffe, 0x19 ;  /* 0xfffffffec5c57811 */ /* 0x000fe200078fcaff */
[----:B------:R-:W-:Y:S01]  /*66b0*/  IMAD.MOV.U32 R133, RZ, RZ, R37 ;  /* 0x000000ffff857224 */ /* 0x000fe200078e0025 */
[----:B-1----:R-:W-:Y:S01]  /*66c0*/  SHF.L.U64.HI R0, R248, 0x6, R249 ;  /* 0x00000006f8007819 */ /* 0x002fe200000102f9 */
[----:B------:R-:W-:Y:S01]  /*66d0*/  IMAD.MOV.U32 R132, RZ, RZ, R38 ;  /* 0x000000ffff847224 */ /* 0x000fe200078e0026 */
[----:B------:R-:W-:Y:S01]  /*66e0*/  MOV R135, R3 ;  /* 0x0000000300877202 */ /* 0x000fe20000000f00 */
[----:B------:R-:W-:Y:S01]  /*66f0*/  IMAD.MOV.U32 R134, RZ, RZ, R36 ;  /* 0x000000ffff867224 */ /* 0x000fe200078e0024 */
[----:B------:R-:W-:Y:S05]  /*6700*/  BRA `(.L_x_318) ;  /* 0x000001e000007947 */ /* 0x000fea0003800000 */
.L_x_320:
        /* <DEDUP_REMOVED lines=30> */
.L_x_318:
[----:B------:R-:W2:Y:S01]  /*68f0*/  LDL.64 R10, [R1+0x18] ;  /* 0x00001800010a7983 */ /* 0x000ea20000100a00 */
[----:B------:R-:W-:Y:S04]  /*6900*/  DEPBAR.LE SB0, 0x0 ;  /* 0x000080000000791a */ /* 0x000fe80000000000 */
[C---:B------:R-:W-:Y:S01]  /*6910*/  IMAD.WIDE.U32 R2, R197.reuse, c[0x0][0x1a0], RZ ;  /* 0x00006800c5027a25 */ /* 0x040fe200078e00ff */
[----:B------:R-:W3:Y:S01]  /*6920*/  LDL R8, [R1+0x30] ;  /* 0x0000300001087983 */ /* 0x000ee20000100800 */
[----:B------:R-:W-:Y:S03]  /*6930*/  SHF.R.S32.HI R0, RZ, 0x1f, R197 ;  /* 0x0000001fff007819 */ /* 0x000fe600000114c5 */
[----:B------:R-:W-:Y:S02]  /*6940*/  BAR.SYNC.DEFER_BLOCKING 0x0 ;  /* 0x0000000000007b1d */ /* 0x000fe40000010000 */
[----:B------:R-:W-:Y:S04]  /*6950*/  IMAD R0, R0, c[0x0][0x1a0], RZ ;  /* 0x0000680000007a24 */ /* 0x000fe800078e02ff */
[----:B------:R-:W-:Y:S05]  /*6960*/  IMAD R4, R197, c[0x0][0x1a4], R0 ;  /* 0x00006900c5047a24 */ /* 0x000fea00078e0200 */
[----:B------:R-:W-:Y:S02]  /*6970*/  IADD3 R4, R3, R4, RZ ;  /* 0x0000000403047210 */ /* 0x000fe40007ffe0ff */
[----:B--2---:R-:W-:Y:S02]  /*6980*/  LEA R0, P0, R2, R10, 0x7 ;  /* 0x0000000a02007211 */ /* 0x004fe400078038ff */
[----:B------:R-:W-:Y:S02]  /*6990*/  MOV R11, c[0x0][0x1a4] ;  /* 0x00006900000b7a02 */ /* 0x000fe40000000f00 */
[----:B------:R-:W-:Y:S02]  /*69a0*/  LEA R6, P1, R0, c[0x0][0x170], 0x1 ;  /* 0x00005c0000067a11 */ /* 0x000fe400078208ff */
[----:B---3--:R-:W-:Y:S02]  /*69b0*/  LEA.HI.X R2, R2, R8, R4, 0x7, P0 ;  /* 0x0000000802027211 */ /* 0x008fe400000f3c04 */
[----:B------:R-:W-:Y:S02]  /*69c0*/  MOV R8, c[0x0][0x1a0] ;  /* 0x0000680000087a02 */ /* 0x000fe40000000f00 */
[----:B------:R-:W-:Y:S02]  /*69d0*/  LEA.HI.X R7, R0, c[0x0][0x174], R2, 0x1, P1 ;  /* 0x00005d0000077a11 */ /* 0x000fe400008f0c02 */
[----:B------:R-:W-:Y:S02]  /*69e0*/  SHF.L.U32 R8, R8, 0x6, RZ ;  /* 0x0000000608087819 */ /* 0x000fe400000006ff */
[----:B------:R-:W-:Y:S02]  /*69f0*/  MOV R10, c[0x0][0x1a0] ;  /* 0x00006800000a7a02 */ /* 0x000fe40000000f00 */
[-C--:B------:R-:W-:Y:S02]  /*6a00*/  IADD3 R4, P0, R6, R8.reuse, RZ ;  /* 0x0000000806047210 */ /* 0x080fe40007f1e0ff */
[----:B------:R-:W-:Y:S02]  /*6a10*/  SHF.L.U64.HI R10, R10, 0x6, R11 ;  /* 0x000000060a0a7819 */ /* 0x000fe4000001020b */
[----:B------:R-:W-:Y:S02]  /*6a20*/  IADD3 R2, P1, R4, R8, RZ ;  /* 0x0000000804027210 */ /* 0x000fe40007f3e0ff */
[----:B------:R-:W-:Y:S02]  /*6a30*/  IADD3.X R5, R7, R10, RZ, P0, !PT ;  /* 0x0000000a07057210 */ /* 0x000fe400007fe4ff */
[----:B------:R-:W-:Y:S02]  /*6a40*/  IADD3 R8, P0, R2, R8, RZ ;  /* 0x0000000802087210 */ /* 0x000fe40007f1e0ff */
[-C--:B------:R-:W-:Y:S04]  /*6a50*/  IADD3.X R3, R5, R10.reuse, RZ, P1, !PT ;  /* 0x0000000a05037210 */ /* 0x080fe80000ffe4ff */
[----:B------:R-:W-:Y:S02]  /*6a60*/  IADD3.X R9, R3, R10, RZ, P0, !PT ;  /* 0x0000000a03097210 */ /* 0x000fe400007fe4ff */
[----:B------:R-:W-:Y:S01]  /*6a70*/  ISETP.GT.AND P0, PT, R197, RZ, PT ;  /* 0x000000ffc500720c */ /* 0x000fe20003f04270 */
[----:B------:R-:W-:Y:S01]  /*6a80*/  @!PT LDS RZ, [RZ] ;  /* 0x00000000fffff984 */ /* 0x000fe20000000800 */
[----:B------:R-:W-:Y:S01]  /*6a90*/  @!PT LDS RZ, [RZ] ;  /* 0x00000000fffff984 */ /* 0x000fe20000000800 */
[----:B------:R-:W-:Y:S01]  /*6aa0*/  @!PT LDS RZ, [RZ] ;  /* 0x00000000fffff984 */ /* 0x000fe20000000800 */
[----:B------:R1:W-:Y:S08]  /*6ab0*/  LDGSTS.E.BYPASS.LTC128B.128 [R198+0x4000], [R6.64] ;  /* 0x0400000006c67fae */ /* 0x0003f0000b901d48 */
[----:B------:R1:W-:Y:S08]  /*6ac0*/  LDGSTS.E.BYPASS.LTC128B.128 [R198+0x4800], [R4.64] ;  /* 0x0480000004c67fae */ /* 0x0003f0000b901d48 */
[----:B------:R2:W-:Y:S08]  /*6ad0*/  LDGSTS.E.BYPASS.LTC128B.128 [R198+0x5000], [R2.64] ;  /* 0x0500000002c67fae */ /* 0x0005f0000b901d48 */
[----:B------:R3:W-:Y:S08]  /*6ae0*/  LDGSTS.E.BYPASS.LTC128B.128 [R198+0x5800], [R8.64] ;  /* 0x0580000008c67fae */ /* 0x0007f0000b901d48 */
[----:B------:R-:W-:Y:S08]  /*6af0*/  LDSM.16.M88.4 R128, [R187] ;  /* 0x00000000bb80783b */ /* 0x000ff00000000200 */
[----:B------:R-:W0:Y:S08]  /*6b00*/  LDGDEPBAR ;  /* 0x00000000000079af */ /* 0x000e300000000000 */
[----:B------:R-:W1:Y:S08]  /*6b10*/  LDSM.16.M88.4 R16, [R184+0x2000] ;  /* 0x00200000b810783b */ /* 0x000e700000000200 */
[----:B------:R-:W3:Y:S08]  /*6b20*/  LDSM.16.M88.4 R124, [R187+0x1000] ;  /* 0x00100000bb7c783b */ /* 0x000ef00000000200 */
[----:B------:R-:W4:Y:S08]  /*6b30*/  LDSM.16.M88.4 R32, [R184+0x2400] ;  /* 0x00240000b820783b */ /* 0x000f300000000200 */
[----:B------:R-:W5:Y:S08]  /*6b40*/  LDSM.16.M88.4 R48, [R184+0x2800] ;  /* 0x00280000b830783b */ /* 0x000f700000000200 */
[----:B------:R-:W2:Y:S08]  /*6b50*/  LDSM.16.M88.4 R64, [R184+0x2c00] ;  /* 0x002c0000b840783b */ /* 0x000eb00000000200 */
[----:B------:R-:W2:Y:S01]  /*6b60*/  LDSM.16.M88.4 R80, [R184+0x3000] ;  /* 0x00300000b850783b */ /* 0x000ea20000000200 */
[-C--:B-1----:R-:W-:Y:S07]  /*6b70*/  HMMA.16816.F32.BF16 R4, R128, R16.reuse, RZ ;  /* 0x000000108004723c */ /* 0x082fee00000418ff */
[----:B------:R-:W1:Y:S01]  /*6b80*/  LDSM.16.M88.4 R96, [R184+0x3400] ;  /* 0x00340000b860783b */ /* 0x000e620000000200 */
[C---:B---3--:R-:W-:Y:S07]  /*6b90*/  HMMA.16816.F32.BF16 R8, R124.reuse, R16, RZ ;  /* 0x000000107c08723c */ /* 0x048fee00000418ff */
[----:B------:R-:W3:Y:S01]  /*6ba0*/  LDSM.16.M88.4 R112, [R184+0x3800] ;  /* 0x00380000b870783b */ /* 0x000ee20000000200 */
[-C--:B------:R-:W-:Y:S07]  /*6bb0*/  HMMA.16816.F32.BF16 R12, R124, R18.reuse, RZ ;  /* 0x000000127c0c723c */ /* 0x080fee00000418ff */
[----:B------:R-:W1:Y:S01]  /*6bc0*/  LDSM.16.M88.4 R168, [R184+0x3c00] ;  /* 0x003c0000b8a8783b */ /* 0x000e620000000200 */
[C---:B------:R-:W-:Y:S07]  /*6bd0*/  HMMA.16816.F32.BF16 R16, R128.reuse, R18, RZ ;  /* 0x000000128010723c */ /* 0x040fee00000418ff */
[----:B------:R-:W-:Y:S01]  /*6be0*/  LDSM.16.M88.4 R172, [R188] ;  /* 0x00000000bcac783b */ /* 0x000fe20000000200 */
[-C--:B----4-:R-:W-:Y:S07]  /*6bf0*/  HMMA.16816.F32.BF16 R20, R128, R32.reuse, RZ ;  /* 0x000000208014723c */ /* 0x090fee00000418ff */
[----:B------:R-:W4:Y:S01]  /*6c00*/  LDSM.16.M88.4 R176, [R189] ;  /* 0x00000000bdb0783b */ /* 0x000f220000000200 */
[C---:B------:R-:W-:Y:S07]  /*6c10*/  HMMA.16816.F32.BF16 R24, R124.reuse, R32, RZ ;  /* 0x000000207c18723c */ /* 0x040fee00000418ff */
[----:B------:R-:W1:Y:S01]  /*6c20*/  LDSM.16.M88.4 R180, [R188+0x1000] ;  /* 0x00100000bcb4783b */ /* 0x000e620000000200 */
[-C--:B------:R-:W-:Y:S08]  /*6c30*/  HMMA.16816.F32.BF16 R28, R124, R34.reuse, RZ ;  /* 0x000000227c1c723c */ /* 0x080ff000000418ff */
[C---:B------:R-:W-:Y:S08]  /*6c40*/  HMMA.16816.F32.BF16 R32, R128.reuse, R34, RZ ;  /* 0x000000228020723c */ /* 0x040ff000000418ff */
[-C--:B-----5:R-:W-:Y:S08]  /*6c50*/  HMMA.16816.F32.BF16 R36, R128, R48.reuse, RZ ;  /* 0x000000308024723c */ /* 0x0a0ff000000418ff */
[C---:B------:R-:W-:Y:S08]  /*6c60*/  HMMA.16816.F32.BF16 R40, R124.reuse, R48, RZ ;  /* 0x000000307c28723c */ /* 0x040ff000000418ff */
[-C--:B------:R-:W-:Y:S08]  /*6c70*/  HMMA.16816.F32.BF16 R44, R124, R50.reuse, RZ ;  /* 0x000000327c2c723c */ /* 0x080ff000000418ff */
[C---:B------:R-:W-:Y:S08]  /*6c80*/  HMMA.16816.F32.BF16 R48, R128.reuse, R50, RZ ;  /* 0x000000328030723c */ /* 0x040ff000000418ff */
[-C--:B--2---:R-:W-:Y:S08]  /*6c90*/  HMMA.16816.F32.BF16 R52, R128, R64.reuse, RZ ;  /* 0x000000408034723c */ /* 0x084ff000000418ff */
        /* <DEDUP_REMOVED lines=18> */
[----:B------:R-:W-:Y:S08]  /*6dc0*/  HMMA.16816.F32.BF16 R128, R128, R170, RZ ;  /* 0x000000aa8080723c */ /* 0x000ff000000418ff */
[-C--:B----4-:R-:W-:Y:S08]  /*6dd0*/  HMMA.16816.F32.BF16 R4, R172, R176.reuse, R4 ;  /* 0x000000b0ac04723c */ /* 0x090ff00000041804 */
[C---:B------:R-:W-:Y:S08]  /*6de0*/  HMMA.16816.F32.BF16 R8, R180.reuse, R176, R8 ;  /* 0x000000b0b408723c */ /* 0x040ff00000041808 */
[-C--:B------:R-:W-:Y:S08]  /*6df0*/  HMMA.16816.F32.BF16 R12, R180, R178.reuse, R12 ;  /* 0x000000b2b40c723c */ /* 0x080ff0000004180c */
[----:B------:R-:W-:Y:S01]  /*6e00*/  FMUL.FTZ R4, R4, c[0x0][0x2ec] ;  /* 0x0000bb0004047a20 */ /* 0x000fe20000410000 */
[C---:B------:R-:W-:Y:S03]  /*6e10*/  HMMA.16816.F32.BF16 R16, R172.reuse, R178, R16 ;  /* 0x000000b2ac10723c */ /* 0x040fe60000041810 */
[----:B------:R-:W1:Y:S01]  /*6e20*/  MUFU.TANH R201, R4 ;  /* 0x0000000400c97308 */ /* 0x000e620000002400 */
[----:B------:R-:W-:Y:S02]  /*6e30*/  FMUL.FTZ R5, R5, c[0x0][0x2ec] ;  /* 0x0000bb0005057a20 */ /* 0x000fe40000410000 */
[----:B------:R-:W-:Y:S02]  /*6e40*/  FMUL.FTZ R6, R6, c[0x0][0x2ec] ;  /* 0x0000bb0006067a20 */ /* 0x000fe40000410000 */
[----:B------:R-:W-:Y:S04]  /*6e50*/  FMUL.FTZ R7, R7, c[0x0][0x2ec] ;  /* 0x0000bb0007077a20 */ /* 0x000fe80000410000 */
[----:B------:R-:W-:Y:S01]  /*6e60*/  FMUL.FTZ R8, R8, c[0x0][0x2ec] ;  /* 0x0000bb0008087a20 */ /* 0x000fe20000410000 */
[----:B------:R-:W2:Y:S01]  /*6e70*/  MUFU.TANH R209, R5 ;  /* 0x0000000500d17308 */ /* 0x000ea20000002400 */
[----:B------:R-:W-:Y:S02]  /*6e80*/  FMUL.FTZ R9, R9, c[0x0][0x2ec] ;  /* 0x0000bb0009097a20 */ /* 0x000fe40000410000 */
[----:B------:R-:W-:Y:S02]  /*6e90*/  FMUL.FTZ R10, R10, c[0x0][0x2ec] ;  /* 0x0000bb000a0a7a20 */ /* 0x000fe40000410000 */
[----:B------:R-:W-:Y:S02]  /*6ea0*/  FMUL.FTZ R11, R11, c[0x0][0x2ec] ;  /* 0x0000bb000b0b7a20 */ /* 0x000fe40000410000 */
[----:B------:R-:W-:Y:S02]  /*6eb0*/  FMUL.FTZ R12, R12, c[0x0][0x2ec] ;  /* 0x0000bb000c0c7a20 */ /* 0x000fe40000410000 */
[----:B------:R-:W-:Y:S01]  /*6ec0*/  FMUL.FTZ R13, R13, c[0x0][0x2ec] ;  /* 0x0000bb000d0d7a20 */ /* 0x000fe20000410000 */
[----:B------:R-:W3:Y:S01]  /*6ed0*/  MUFU.TANH R200, R6 ;  /* 0x0000000600c87308 */ /* 0x000ee20000002400 */
[----:B------:R-:W-:Y:S02]  /*6ee0*/  FMUL.FTZ R16, R16, c[0x0][0x2ec] ;  /* 0x0000bb0010107a20 */ /* 0x000fe40000410000 */
[----:B------:R-:W-:Y:S02]  /*6ef0*/  FMUL.FTZ R14, R14, c[0x0][0x2ec] ;  /* 0x0000bb000e0e7a20 */ /* 0x000fe40000410000 */
[----:B------:R-:W-:Y:S02]  /*6f00*/  FMUL.FTZ R15, R15, c[0x0][0x2ec] ;  /* 0x0000bb000f0f7a20 */ /* 0x000fe40000410000 */
[----:B------:R-:W-:Y:S02]  /*6f10*/  FMUL.FTZ R17, R17, c[0x0][0x2ec] ;  /* 0x0000bb0011117a20 */ /* 0x000fe40000410000 */
[----:B------:R-:W-:Y:S01]  /*6f20*/  FMUL.FTZ R18, R18, c[0x0][0x2ec] ;  /* 0x0000bb0012127a20 */ /* 0x000fe20000410000 */
[----:B------:R4:W1:Y:S01]  /*6f30*/  MUFU.TANH R207, R7 ;  /* 0x0000000700cf7308 */ /* 0x0008620000002400 */
[----:B------:R-:W-:Y:S09]  /*6f40*/  FMUL.FTZ R19, R19, c[0x0][0x2ec] ;  /* 0x0000bb0013137a20 */ /* 0x000ff20000410000 */
[----:B------:R-:W1:Y:S10]  /*6f50*/  MUFU.TANH R202, R8 ;  /* 0x0000000800ca7308 */ /* 0x000e740000002400 */
[----:B------:R-:W1:Y:S01]  /*6f60*/  MUFU.TANH R208, R9 ;  /* 0x0000000900d07308 */ /* 0x000e620000002400 */
[----:B----4-:R-:W4:Y:S09]  /*6f70*/  LDSM.16.M88.4 R4, [R196] ;  /* 0x00000000c404783b */ /* 0x010f320000000200 */
[----:B------:R-:W1:Y:S10]  /*6f80*/  MUFU.TANH R199, R10 ;  /* 0x0000000a00c77308 */ /* 0x000e740000002400 */
[----:B------:R5:W1:Y:S10]  /*6f90*/  MUFU.TANH R206, R11 ;  /* 0x0000000b00ce7308 */ /* 0x000a740000002400 */
[----:B------:R-:W1:Y:S10]  /*6fa0*/  MUFU.TANH R178, R16 ;  /* 0x0000001000b27308 */ /* 0x000e740000002400 */
[----:B------:R-:W1:Y:S01]  /*6fb0*/  MUFU.TANH R205, R12 ;  /* 0x0000000c00cd7308 */ /* 0x000e620000002400 */
[----:B-----5:R-:W5:Y:S01]  /*6fc0*/  LDSM.16.M88.4 R8, [R195] ;  /* 0x00000000c308783b */ /* 0x020f620000000200 */
[-C--:B----4-:R-:W-:Y:S08]  /*6fd0*/  HMMA.16816.F32.BF16 R20, R172, R4.reuse, R20 ;  /* 0x00000004ac14723c */ /* 0x090ff00000041814 */
[----:B------:R-:W4:Y:S01]  /*6fe0*/  MUFU.TANH R204, R13 ;  /* 0x0000000d00cc7308 */ /* 0x000f220000002400 */
[C---:B------:R-:W-:Y:S09]  /*6ff0*/  HMMA.16816.F32.BF16 R24, R180.reuse, R4, R24 ;  /* 0x00000004b418723c */ /* 0x040ff20000041818 */
[----:B------:R-:W1:Y:S01]  /*7000*/  MUFU.TANH R203, R14 ;  /* 0x0000000e00cb7308 */ /* 0x000e620000002400 */
[-C--:B------:R-:W-:Y:S08]  /*7010*/  HMMA.16816.F32.BF16 R28, R180, R6.reuse, R28 ;  /* 0x00000006b41c723c */ /* 0x080ff0000004181c */
[C---:B------:R-:W-:Y:S01]  /*7020*/  HMMA.16816.F32.BF16 R32, R172.reuse, R6, R32 ;  /* 0x00000006ac20723c */ /* 0x040fe20000041820 */
[----:B------:R-:W1:Y:S01]  /*7030*/  MUFU.TANH R179, R15 ;  /* 0x0000000f00b37308 */ /* 0x000e620000002400 */
[----:B------:R-:W1:Y:S02]  /*7040*/  LDSM.16.M88.4 R4, [R194] ;  /* 0x00000000c204783b */ /* 0x000e640000000200 */
[----:B------:R-:W-:Y:S02]  /*7050*/  FMUL.FTZ R20, R20, c[0x0][0x2ec] ;  /* 0x0000bb0014147a20 */ /* 0x000fe40000410000 */
[----:B------:R-:W-:Y:S02]  /*7060*/  FMUL.FTZ R21, R21, c[0x0][0x2ec] ;  /* 0x0000bb0015157a20 */ /* 0x000fe40000410000 */
[----:B------:R-:W-:Y:S03]  /*7070*/  FMUL.FTZ R22, R22, c[0x0][0x2ec] ;  /* 0x0000bb0016167a20 */ /* 0x000fe60000410000 */
[----:B------:R-:W1:Y:S01]  /*7080*/  MUFU.TANH R170, R17 ;  /* 0x0000001100aa7308 */ /* 0x000e620000002400 */
[----:B------:R-:W-:Y:S02]  /*7090*/  FMUL.FTZ R23, R23, c[0x0][0x2ec] ;  /* 0x0000bb0017177a20 */ /* 0x000fe40000410000 */
[----:B------:R-:W-:Y:S01]  /*70a0*/  FMUL.FTZ R24, R24, c[0x0][0x2ec] ;  /* 0x0000bb0018187a20 */ /* 0x000fe20000410000 */
[-C--:B-----5:R-:W-:Y:S03]  /*70b0*/  HMMA.16816.F32.BF16 R36, R172, R8.reuse, R36 ;  /* 0x00000008ac24723c */ /* 0x0a0fe60000041824 */
[----:B------:R-:W-:Y:S02]  /*70c0*/  FMUL.FTZ R25, R25, c[0x0][0x2ec] ;  /* 0x0000bb0019197a20 */ /* 0x000fe40000410000 */
[----:B------:R-:W-:Y:S01]  /*70d0*/  FMUL.FTZ R26, R26, c[0x0][0x2ec] ;  /* 0x0000bb001a1a7a20 */ /* 0x000fe20000410000 */
[----:B------:R-:W1:Y:S01]  /*70e0*/  MUFU.TANH R169, R18 ;  /* 0x0000001200a97308 */ /* 0x000e620000002400 */
[----:B------:R-:W-:Y:S01]  /*70f0*/  FMUL.FTZ R27, R27, c[0x0][0x2ec] ;  /* 0x0000bb001b1b7a20 */ /* 0x000fe20000410000 */
[C---:B------:R-:W-:Y:S04]  /*7100*/  HMMA.16816.F32.BF16 R40, R180.reuse, R8, R40 ;  /* 0x00000008b428723c */ /* 0x040fe80000041828 */
[----:B------:R-:W-:Y:S02]  /*7110*/  FMUL.FTZ R28, R28, c[0x0][0x2ec] ;  /* 0x0000bb001c1c7a20 */ /* 0x000fe40000410000 */
[----:B------:R-:W-:Y:S02]  /*7120*/  FMUL.FTZ R29, R29, c[0x0][0x2ec] ;  /* 0x0000bb001d1d7a20 */ /* 0x000fe40000410000 */
[----:B------:R-:W2:Y:S01]  /*7130*/  MUFU.TANH R168, R19 ;  /* 0x0000001300a87308 */ /* 0x000ea20000002400 */
[-C--:B------:R-:W-:Y:S03]  /*7140*/  HMMA.16816.F32.BF16 R44, R180, R10.reuse, R44 ;  /* 0x0000000ab42c723c */ /* 0x080fe6000004182c */
[----:B------:R-:W-:Y:S02]  /*7150*/  FMUL.FTZ R30, R30, c[0x0][0x2ec] ;  /* 0x0000bb001e1e7a20 */ /* 0x000fe40000410000 */
[----:B------:R-:W-:Y:S02]  /*7160*/  FMUL.FTZ R31, R31, c[0x0][0x2ec] ;  /* 0x0000bb001f1f7a20 */ /* 0x000fe40000410000 */
[----:B------:R-:W-:Y:S01]  /*7170*/  FMUL.FTZ R32, R32, c[0x0][0x2ec] ;  /* 0x0000bb0020207a20 */ /* 0x000fe20000410000 */
[C---:B------:R-:W-:Y:S01]  /*7180*/  HMMA.16816.F32.BF16 R48, R172.reuse, R10, R48 ;  /* 0x0000000aac30723c */ /* 0x040fe20000041830 */
[----:B------:R-:W2:Y:S01]  /*7190*/  MUFU.TANH R177, R20 ;  /* 0x0000001400b17308 */ /* 0x000ea20000002400 */
[----:B------:R-:W5:Y:S02]  /*71a0*/  LDSM.16.M88.4 R8, [R193] ;  /* 0x00000000c108783b */ /* 0x000f640000000200 */
[----:B------:R-:W-:Y:S02]  /*71b0*/  FMUL.FTZ R33, R33, c[0x0][0x2ec] ;  /* 0x0000bb0021217a20 */ /* 0x000fe40000410000 */
[----:B------:R-:W-:Y:S02]  /*71c0*/  FMUL.FTZ R34, R34, c[0x0][0x2ec] ;  /* 0x0000bb0022227a20 */ /* 0x000fe40000410000 */
[-C--:B-1----:R-:W-:Y:S03]  /*71d0*/  HMMA.16816.F32.BF16 R52, R172, R4.reuse, R52 ;  /* 0x00000004ac34723c */ /* 0x082fe60000041834 */
[----:B------:R-:W1:Y:S01]  /*71e0*/  MUFU.TANH R176, R21 ;  /* 0x0000001500b07308 */ /* 0x000e620000002400 */
[----:B------:R-:W-:Y:S02]  /*71f0*/  FMUL.FTZ R42, R42, c[0x0][0x2ec] ;  /* 0x0000bb002a2a7a20 */ /* 0x000fe40000410000 */
[----:B------:R-:W-:Y:S02]  /*7200*/  FMUL.FTZ R35, R35, c[0x0][0x2ec] ;  /* 0x0000bb0023237a20 */ /* 0x000fe40000410000 */
[C---:B------:R-:W-:Y:S04]  /*7210*/  HMMA.16816.F32.BF16 R56, R180.reuse, R4, R56 ;  /* 0x00000004b438723c */ /* 0x040fe80000041838 */
[----:B------:R-:W-:Y:S01]  /*7220*/  FMUL.FTZ R41, R41, c[0x0][0x2ec] ;  /* 0x0000bb0029297a20 */ /* 0x000fe20000410000 */
[----:B------:R1:W1:Y:S01]  /*7230*/  MUFU.TANH R16, R42 ;  /* 0x0000002a00107308 */ /* 0x0002620000002400 */
[----:B------:R-:W-:Y:S02]  /*7240*/  FMUL.FTZ R44, R44, c[0x0][0x2ec] ;  /* 0x0000bb002c2c7a20 */ /* 0x000fe40000410000 */
[-C--:B------:R-:W-:Y:S04]  /*7250*/  HMMA.16816.F32.BF16 R60, R180, R6.reuse, R60 ;  /* 0x00000006b43c723c */ /* 0x080fe8000004183c */
[----:B------:R-:W-:Y:S02]  /*7260*/  FMUL.FTZ R45, R45, c[0x0][0x2ec] ;  /* 0x0000bb002d2d7a20 */ /* 0x000fe40000410000 */
[----:B------:R-:W-:Y:S01]  /*7270*/  FMUL.FTZ R46, R46, c[0x0][0x2ec] ;  /* 0x0000bb002e2e7a20 */ /* 0x000fe20000410000 */
[----:B------:R1:W1:Y:S01]  /*7280*/  MUFU.TANH R171, R22 ;  /* 0x0000001600ab7308 */ /* 0x0002620000002400 */
[C---:B------:R-:W-:Y:S01]  /*7290*/  HMMA.16816.F32.BF16 R64, R172.reuse, R6, R64 ;  /* 0x00000006ac40723c */ /* 0x040fe20000041840 */
[----:B------:R-:W1:Y:S03]  /*72a0*/  LDSM.16.M88.4 R4, [R192] ;  /* 0x00000000c004783b */ /* 0x000e660000000200 */
[----:B------:R-:W-:Y:S02]  /*72b0*/  FMUL.FTZ R47, R47, c[0x0][0x2ec] ;  /* 0x0000bb002f2f7a20 */ /* 0x000fe40000410000 */
[----:B------:R-:W-:Y:S02]  /*72c0*/  FMUL.FTZ R48, R48, c[0x0][0x2ec] ;  /* 0x0000bb0030307a20 */ /* 0x000fe40000410000 */
[----:B------:R-:W-:Y:S01]  /*72d0*/  FMUL.FTZ R49, R49, c[0x0][0x2ec] ;  /* 0x0000bb0031317a20 */ /* 0x000fe20000410000 */
[----:B------:R-:W1:Y:S01]  /*72e0*/  MUFU.TANH R23, R23 ;  /* 0x0000001700177308 */ /* 0x000e620000002400 */
[-C--:B-----5:R-:W-:Y:S03]  /*72f0*/  HMMA.16816.F32.BF16 R68, R172, R8.reuse, R68 ;  /* 0x00000008ac44723c */ /* 0x0a0fe60000041844 */
[----:B------:R-:W-:Y:S02]  /*7300*/  FMUL.FTZ R50, R50, c[0x0][0x2ec] ;  /* 0x0000bb0032327a20 */ /* 0x000fe40000410000 */
[----:B------:R-:W-:Y:S02]  /*7310*/  FMUL.FTZ R51, R51, c[0x0][0x2ec] ;  /* 0x0000bb0033337a20 */ /* 0x000fe40000410000 */
[----:B------:R-:W-:Y:S01]  /*7320*/  FMUL.FTZ R52, R52, c[0x0][0x2ec] ;  /* 0x0000bb0034347a20 */ /* 0x000fe20000410000 */
[C---:B------:R-:W-:Y:S01]  /*7330*/  HMMA.16816.F32.BF16 R72, R180.reuse, R8, R72 ;  /* 0x00000008b448723c */ /* 0x040fe20000041848 */
[----:B------:R-:W2:Y:S03]  /*7340*/  MUFU.TANH R24, R24 ;  /* 0x0000001800187308 */ /* 0x000ea60000002400 */
[----:B------:R-:W-:Y:S02]  /*7350*/  FMUL.FTZ R53, R53, c[0x0][0x2ec] ;  /* 0x0000bb0035357a20 */ /* 0x000fe40000410000 */
[----:B------:R-:W-:Y:S02]  /*7360*/  FMUL.FTZ R54, R54, c[0x0][0x2ec] ;  /* 0x0000bb0036367a20 */ /* 0x000fe40000410000 */
[-C--:B------:R-:W-:Y:S03]  /*7370*/  HMMA.16816.F32.BF16 R76, R180, R10.reuse, R76 ;  /* 0x0000000ab44c723c */ /* 0x080fe6000004184c */
[----:B------:R-:W2:Y:S01]  /*7380*/  MUFU.TANH R25, R25 ;  /* 0x0000001900197308 */ /* 0x000ea20000002400 */
[----:B------:R-:W-:Y:S02]  /*7390*/  FMUL.FTZ R55, R55, c[0x0][0x2ec] ;  /* 0x0000bb0037377a20 */ /* 0x000fe40000410000 */
[----:B------:R-:W-:Y:S02]  /*73a0*/  FMUL.FTZ R56, R56, c[0x0][0x2ec] ;  /* 0x0000bb0038387a20 */ /* 0x000fe40000410000 */
[C---:B------:R-:W-:Y:S01]  /*73b0*/  HMMA.16816.F32.BF16 R80, R172.reuse, R10, R80 ;  /* 0x0000000aac50723c */ /* 0x040fe20000041850 */
[----:B------:R-:W5:Y:S03]  /*73c0*/  LDSM.16.M88.4 R8, [R191] ;  /* 0x00000000bf08783b */ /* 0x000f660000000200 */
[----:B------:R-:W-:Y:S01]  /*73d0*/  FMUL.FTZ R57, R57, c[0x0][0x2ec] ;  /* 0x0000bb0039397a20 */ /* 0x000fe20000410000 */
[----:B------:R-:W2:Y:S01]  /*73e0*/  MUFU.TANH R26, R26 ;  /* 0x0000001a001a7308 */ /* 0x000ea20000002400 */
[----:B------:R-:W-:Y:S02]  /*73f0*/  FMUL.FTZ R58, R58, c[0x0][0x2ec] ;  /* 0x0000bb003a3a7a20 */ /* 0x000fe40000410000 */
[-C--:B-1----:R-:W-:Y:S04]  /*7400*/  HMMA.16816.F32.BF16 R84, R172, R4.reuse, R84 ;  /* 0x00000004ac54723c */ /* 0x082fe80000041854 */
[----:B------:R-:W-:Y:S02]  /*7410*/  FMUL.FTZ R59, R59, c[0x0][0x2ec] ;  /* 0x0000bb003b3b7a20 */ /* 0x000fe40000410000 */
[----:B------:R-:W-:Y:S01]  /*7420*/  FMUL.FTZ R60, R60, c[0x0][0x2ec] ;  /* 0x0000bb003c3c7a20 */ /* 0x000fe20000410000 */
[----:B------:R-:W1:Y:S01]  /*7430*/  MUFU.TANH R27, R27 ;  /* 0x0000001b001b7308 */ /* 0x000e620000002400 */
[C---:B------:R-:W-:Y:S04]  /*7440*/  HMMA.16816.F32.BF16 R88, R180.reuse, R4, R88 ;  /* 0x00000004b458723c */ /* 0x040fe80000041858 */
[----:B------:R-:W-:Y:S02]  /*7450*/  FMUL.FTZ R61, R61, c[0x0][0x2ec] ;  /* 0x0000bb003d3d7a20 */ /* 0x000fe40000410000 */
[----:B------:R-:W-:Y:S02]  /*7460*/  FMUL.FTZ R62, R62, c[0x0][0x2ec] ;  /* 0x0000bb003e3e7a20 */ /* 0x000fe40000410000 */
[-C--:B------:R-:W-:Y:S01]  /*7470*/  HMMA.16816.F32.BF16 R92, R180, R6.reuse, R92 ;  /* 0x00000006b45c723c */ /* 0x080fe2000004185c */
[----:B------:R-:W1:Y:S03]  /*7480*/  MUFU.TANH R28, R28 ;  /* 0x0000001c001c7308 */ /* 0x000e660000002400 */
[----:B------:R-:W-:Y:S02]  /*7490*/  FMUL.FTZ R63, R63, c[0x0][0x2ec] ;  /* 0x0000bb003f3f7a20 */ /* 0x000fe40000410000 */
[----:B------:R-:W-:Y:S02]  /*74a0*/  FMUL.FTZ R67, R67, c[0x0][0x2ec] ;  /* 0x0000bb0043437a20 */ /* 0x000fe40000410000 */
[C---:B------:R-:W-:Y:S01]  /*74b0*/  HMMA.16816.F32.BF16 R96, R172.reuse, R6, R96 ;  /* 0x00000006ac60723c */ /* 0x040fe20000041860 */
[----:B------:R-:W1:Y:S01]  /*74c0*/  LDSM.16.M88.4 R4, [R190] ;  /* 0x00000000be04783b */ /* 0x000e620000000200 */
[----:B------:R-:W-:Y:S04]  /*74d0*/  DEPBAR.LE SB0, 0x0 ;  /* 0x000080000000791a */ /* 0x000fe80000000000 */
[----:B------:R-:W1:Y:S01]  /*74e0*/  MUFU.TANH R29, R29 ;  /* 0x0000001d001d7308 */ /* 0x000e620000002400 */
[----:B------:R-:W-:Y:S02]  /*74f0*/  FMUL.FTZ R68, R68, c[0x0][0x2ec] ;  /* 0x0000bb0044447a20 */ /* 0x000fe40000410000 */
[----:B------:R-:W-:Y:S01]  /*7500*/  BAR.SYNC.DEFER_BLOCKING 0x0 ;  /* 0x0000000000007b1d */ /* 0x000fe20000010000 */
[-C--:B-----5:R-:W-:Y:S05]  /*7510*/  HMMA.16816.F32.BF16 R100, R172, R8.reuse, R100 ;  /* 0x00000008ac64723c */ /* 0x0a0fea0000041864 */
        /* <DEDUP_REMOVED lines=12> */
[----:B------:R-:W2:Y:S03]  /*75e0*/  MUFU.TANH R32, R32 ;  /* 0x0000002000207308 */ /* 0x000ea60000002400 */
        /* <DEDUP_REMOVED lines=8> */
[----:B------:R-:W1:Y:S01]  /*7670*/  MUFU.TANH R34, R34 ;  /* 0x0000002200227308 */ /* 0x000e620000002400 */
[----:B------:R-:W-:Y:S02]  /*7680*/  FMUL.FTZ R81, R81, c[0x0][0x2ec] ;  /* 0x0000bb0051517a20 */ /* 0x000fe40000410000 */
[-C--:B------:R-:W-:Y:S04]  /*7690*/  HMMA.16816.F32.BF16 R124, R180, R6.reuse, R124 ;  /* 0x00000006b47c723c */ /* 0x080fe8000004187c */
[----:B------:R-:W-:Y:S02]  /*76a0*/  FMUL.FTZ R82, R82, c[0x0][0x2ec] ;  /* 0x0000bb0052527a20 */ /* 0x000fe40000410000 */
[----:B------:R-:W-:Y:S01]  /*76b0*/  FMUL.FTZ R83, R83, c[0x0][0x2ec] ;  /* 0x0000bb0053537a20 */ /* 0x000fe20000410000 */
[----:B------:R-:W1:Y:S01]  /*76c0*/  MUFU.TANH R35, R35 ;  /* 0x0000002300237308 */ /* 0x000e620000002400 */
[----:B------:R-:W-:Y:S04]  /*76d0*/  HMMA.16816.F32.BF16 R128, R172, R6, R128 ;  /* 0x00000006ac80723c */ /* 0x000fe80000041880 */
[----:B------:R-:W-:Y:S02]  /*76e0*/  FMUL.FTZ R84, R84, c[0x0][0x2ec] ;  /* 0x0000bb0054547a20 */ /* 0x000fe40000410000 */
[----:B------:R-:W-:Y:S02]  /*76f0*/  FMUL.FTZ R85, R85, c[0x0][0x2ec] ;  /* 0x0000bb0055557a20 */ /* 0x000fe40000410000 */
[----:B------:R-:W-:Y:S01]  /*7700*/  FMUL.FTZ R86, R86, c[0x0][0x2ec] ;  /* 0x0000bb0056567a20 */ /* 0x000fe20000410000 */
[----:B------:R1:W1:Y:S03]  /*7710*/  MUFU.TANH R17, R41 ;  /* 0x0000002900117308 */ /* 0x0002660000002400 */
[----:B------:R-:W-:Y:S02]  /*7720*/  FMUL.FTZ R87, R87, c[0x0][0x2ec] ;  /* 0x0000bb0057577a20 */ /* 0x000fe40000410000 */
[----:B------:R-:W-:Y:S02]  /*7730*/  FMUL.FTZ R88, R88, c[0x0][0x2ec] ;  /* 0x0000bb0058587a20 */ /* 0x000fe40000410000 */
[----:B------:R-:W-:Y:S02]  /*7740*/  FMUL.FTZ R89, R89, c[0x0][0x2ec] ;  /* 0x0000bb0059597a20 */ /* 0x000fe40000410000 */
[----:B------:R-:W-:Y:S01]  /*7750*/  FMUL.FTZ R90, R90, c[0x0][0x2ec] ;  /* 0x0000bb005a5a7a20 */ /* 0x000fe20000410000 */
[----:B------:R-:W1:Y:S01]  /*7760*/  MUFU.TANH R44, R44 ;  /* 0x0000002c002c7308 */ /* 0x000e620000002400 */
[----:B------:R-:W-:Y:S02]  /*7770*/  FMUL.FTZ R91, R91, c[0x0][0x2ec] ;  /* 0x0000bb005b5b7a20 */ /* 0x000fe40000410000 */
        /* <DEDUP_REMOVED lines=52> */
[----:B------:R1:W1:Y:S01]  /*7ac0*/  MUFU.TANH R22, R36 ;  /* 0x0000002400167308 */ /* 0x0002620000002400 */
[----:B------:R-:W-:Y:S02]  /*7ad0*/  FMUL.FTZ R43, R43, c[0x0][0x2ec] ;  /* 0x0000bb002b2b7a20 */ /* 0x000fe40000410000 */
[----:B------:R-:W-:Y:S02]  /*7ae0*/  FMUL.FTZ R64, R64, c[0x0][0x2ec] ;  /* 0x0000bb0040407a20 */ /* 0x000fe40000410000 */
[----:B------:R-:W-:Y:S02]  /*7af0*/  FMUL.FTZ R65, R65, c[0x0][0x2ec] ;  /* 0x0000bb0041417a20 */ /* 0x000fe40000410000 */
[----:B------:R-:W-:Y:S02]  /*7b00*/  FMUL.FTZ R66, R66, c[0x0][0x2ec] ;  /* 0x0000bb0042427a20 */ /* 0x000fe40000410000 */
[----:B------:R-:W-:Y:S01]  /*7b10*/  FMUL.FTZ R0, R127, c[0x0][0x2ec] ;  /* 0x0000bb007f007a20 */ /* 0x000fe20000410000 */
[----:B------:R1:W1:Y:S10]  /*7b20*/  MUFU.TANH R20, R37 ;  /* 0x0000002500147308 */ /* 0x0002740000002400 */
[----:B------:R1:W1:Y:S10]  /*7b30*/  MUFU.TANH R19, R38 ;  /* 0x0000002600137308 */ /* 0x0002740000002400 */
[----:B------:R1:W1:Y:S10]  /*7b40*/  MUFU.TANH R18, R39 ;  /* 0x0000002700127308 */ /* 0x0002740000002400 */
[----:B------:R1:W1:Y:S10]  /*7b50*/  MUFU.TANH R21, R40 ;  /* 0x0000002800157308 */ /* 0x0002740000002400 */
[----:B------:R1:W1:Y:S10]  /*7b60*/  MUFU.TANH R15, R43 ;  /* 0x0000002b000f7308 */ /* 0x0002740000002400 */
[----:B------:R-:W1:Y:S10]  /*7b70*/  MUFU.TANH R53, R53 ;  /* 0x0000003500357308 */ /* 0x000e740000002400 */
        /* <DEDUP_REMOVED lines=74> */
[----:B------:R-:W1:Y:S10]  /*8020*/  MUFU.TANH R128, R128 ;  /* 0x0000008000807308 */ /* 0x000e740000002400 */
[----:B------:R-:W1:Y:S10]  /*8030*/  MUFU.TANH R129, R129 ;  /* 0x0000008100817308 */ /* 0x000e740000002400 */
[----:B------:R-:W1:Y:S10]  /*8040*/  MUFU.TANH R130, R130 ;  /* 0x0000008200827308 */ /* 0x000e740000002400 */
[----:B------:R-:W1:Y:S02]  /*8050*/  MUFU.TANH R131, R131 ;  /* 0x0000008300837308 */ /* 0x000e640000002400 */
[----:B-1234-:R-:W-:-:S05]  /*8060*/  @P0 BRA `(.L_x_320) ;  /* 0xffffe6a000000947 */ /* 0x01efca000383ffff */
.L_x_319:
        /* <DEDUP_REMOVED lines=108> */
[----:B------:R-:W-:Y:S03]  /*8730*/  FMNMX.FTZ R0, R15, R0, !PT ;  /* 0x000000000f007209 */ /* 0x000fe60007810000 */
[----:B------:R-:W1:Y:S01]  /*8740*/  SHFL.BFLY PT, R37, R3, 0x2, 0x1f ;  /* 0x0c401f0003257f89 */ /* 0x000e6200000e0000 */
[----:B------:R-:W-:Y:S04]  /*8750*/  FMNMX.FTZ R0, R46, R0, !PT ;  /* 0x000000002e007209 */ /* 0x000fe80007810000 */
[----:B------:R-:W-:Y:S04]  /*8760*/  FMNMX.FTZ R0, R47, R0, !PT ;  /* 0x000000002f007209 */ /* 0x000fe80007810000 */
[----:B------:R-:W-:Y:S04]  /*8770*/  FMNMX.FTZ R0, R58, R0, !PT ;  /* 0x000000003a007209 */ /* 0x000fe80007810000 */
[----:B------:R-:W-:Y:S04]  /*8780*/  FMNMX.FTZ R0, R59, R0, !PT ;  /* 0x000000003b007209 */ /* 0x000fe80007810000 */
[----:B------:R-:W-:Y:S04]  /*8790*/  FMNMX.FTZ R0, R62, R0, !PT ;  /* 0x000000003e007209 */ /* 0x000fe80007810000 */
[----:B------:R-:W-:Y:S02]  /*87a0*/  FMNMX.FTZ R0, R63, R0, !PT ;  /* 0x000000003f007209 */ /* 0x000fe40007810000 */
[----:B-1----:R-:W-:Y:S02]  /*87b0*/  FMNMX.FTZ R37, R3, R37, !PT ;  /* 0x0000002503257209 */ /* 0x002fe40007810000 */
[----:B------:R-:W-:Y:S02]  /*87c0*/  FMNMX.FTZ R38, R38, R6, !PT ;  /* 0x0000000626267209 */ /* 0x000fe40007810000 */
[----:B------:R-:W-:Y:S01]  /*87d0*/  FMNMX.FTZ R4, R4, R5, !PT ;  /* 0x0000000504047209 */ /* 0x000fe20007810000 */
[----:B------:R-:W1:Y:S01]  /*87e0*/  SHFL.BFLY PT, R7, R37, 0x1, 0x1f ;  /* 0x0c201f0025077f89 */ /* 0x000e6200000e0000 */
[----:B------:R-:W-:Y:S04]  /*87f0*/  FMNMX.FTZ R0, R74, R0, !PT ;  /* 0x000000004a007209 */ /* 0x000fe80007810000 */
[----:B------:R-:W-:Y:S03]  /*8800*/  FMNMX.FTZ R0, R75, R0, !PT ;  /* 0x000000004b007209 */ /* 0x000fe60007810000 */
[----:B------:R-:W2:Y:S01]  /*8810*/  SHFL.BFLY PT, R6, R38, 0x1, 0x1f ;  /* 0x0c201f0026067f89 */ /* 0x000ea200000e0000 */
[----:B------:R-:W-:Y:S04]  /*8820*/  FMNMX.FTZ R0, R78, R0, !PT ;  /* 0x000000004e007209 */ /* 0x000fe80007810000 */
[----:B------:R-:W-:Y:S03]  /*8830*/  FMNMX.FTZ R0, R79, R0, !PT ;  /* 0x000000004f007209 */ /* 0x000fe60007810000 */
[----:B------:R-:W3:Y:S01]  /*8840*/  SHFL.BFLY PT, R36, R4, 0x1, 0x1f ;  /* 0x0c201f0004247f89 */ /* 0x000ee200000e0000 */
[----:B------:R-:W-:Y:S04]  /*8850*/  FMNMX.FTZ R0, R90, R0, !PT ;  /* 0x000000005a007209 */ /* 0x000fe80007810000 */
[----:B------:R-:W-:Y:S02]  /*8860*/  FMNMX.FTZ R0, R91, R0, !PT ;  /* 0x000000005b007209 */ /* 0x000fe40007810000 */
[----:B-1----:R-:W-:Y:S02]  /*8870*/  FMNMX.FTZ R37, R37, R7, !PT ;  /* 0x0000000725257209 */ /* 0x002fe40007810000 */
[----:B------:R-:W-:Y:S03]  /*8880*/  FMNMX.FTZ R0, R94, R0, !PT ;  /* 0x000000005e007209 */ /* 0x000fe60007810000 */
[----:B------:R-:W-:Y:S01]  /*8890*/  FMUL.FTZ R65, R37, c[0x0][0x23c] ;  /* 0x00008f0025417a20 */ /* 0x000fe20000410000 */
[----:B------:R-:W-:Y:S02]  /*88a0*/  FMNMX.FTZ R0, R95, R0, !PT ;  /* 0x000000005f007209 */ /* 0x000fe40007810000 */
[----:B--2---:R-:W-:Y:S02]  /*88b0*/  FMNMX.FTZ R38, R38, R6, !PT ;  /* 0x0000000626267209 */ /* 0x004fe40007810000 */
[----:B------:R-:W-:Y:S02]  /*88c0*/  FMNMX.FTZ R0, R106, R0, !PT ;  /* 0x000000006a007209 */ /* 0x000fe40007810000 */
[C---:B------:R-:W-:Y:S01]  /*88d0*/  FSETP.NEU.FTZ.AND P1, PT, R38.reuse, -INF , PT ;  /* 0xff8000002600780b */ /* 0x040fe20003f3d000 */
[----:B------:R-:W-:Y:S01]  /*88e0*/  FMUL.FTZ R43, R38, c[0x0][0x23c] ;  /* 0x00008f00262b7a20 */ /* 0x000fe20000410000 */
[----:B------:R-:W-:Y:S02]  /*88f0*/  FMNMX.FTZ R0, R107, R0, !PT ;  /* 0x000000006b007209 */ /* 0x000fe40007810000 */
[----:B---3--:R-:W-:Y:S02]  /*8900*/  FMNMX.FTZ R36, R4, R36, !PT ;  /* 0x0000002404247209 */ /* 0x008fe40007810000 */
[----:B------:R-:W-:Y:S02]  /*8910*/  FSEL R43, R43, RZ, P1 ;  /* 0x000000ff2b2b7208 */ /* 0x000fe40000800000 */
[----:B------:R-:W-:Y:S01]  /*8920*/  FSETP.NEU.FTZ.AND P1, PT, R37, -INF , PT ;  /* 0xff8000002500780b */ /* 0x000fe20003f3d000 */
[----:B------:R-:W-:Y:S01]  /*8930*/  FMUL.FTZ R64, R36, c[0x0][0x23c] ;  /* 0x00008f0024407a20 */ /* 0x000fe20000410000 */
[----:B------:R-:W-:Y:S01]  /*8940*/  FMNMX.FTZ R0, R110, R0, !PT ;  /* 0x000000006e007209 */ /* 0x000fe20007810000 */
[--C-:B------:R-:W-:Y:S01]  /*8950*/  FFMA.FTZ R4, R201, c[0x0][0x23c], -R43.reuse ;  /* 0x00008f00c9047a23 */ /* 0x100fe2000001082b */
[----:B------:R-:W-:Y:S01]  /*8960*/  FSEL R65, R65, RZ, P1 ;  /* 0x000000ff41417208 */ /* 0x000fe20000800000 */
[--C-:B------:R-:W-:Y:S01]  /*8970*/  FFMA.FTZ R8, R177, c[0x0][0x23c], -R43.reuse ;  /* 0x00008f00b1087a23 */ /* 0x100fe2000001082b */
[----:B------:R-:W-:Y:S01]  /*8980*/  FSETP.NEU.FTZ.AND P1, PT, R36, -INF , PT ;  /* 0xff8000002400780b */ /* 0x000fe20003f3d000 */
[----:B------:R1:W-:Y:S01]  /*8990*/  MUFU.EX2 R172, R4 ;  /* 0x0000000400ac7308 */ /* 0x0003e20000000800 */
[----:B------:R-:W-:Y:S01]  /*89a0*/  FMNMX.FTZ R0, R111, R0, !PT ;  /* 0x000000006f007209 */ /* 0x000fe20007810000 */
[--C-:B------:R-:W-:Y:S01]  /*89b0*/  FFMA.FTZ R5, R209, c[0x0][0x23c], -R43.reuse ;  /* 0x00008f00d1057a23 */ /* 0x100fe2000001082b */
[----:B------:R-:W-:Y:S01]  /*89c0*/  FSEL R64, R64, RZ, P1 ;  /* 0x000000ff40407208 */ /* 0x000fe20000800000 */
[--C-:B------:R-:W-:Y:S01]  /*89d0*/  FFMA.FTZ R7, R32, c[0x0][0x23c], -R43.reuse ;  /* 0x00008f0020077a23 */ /* 0x100fe2000001082b */
[----:B------:R-:W-:Y:S01]  /*89e0*/  FMNMX.FTZ R0, R122, R0, !PT ;  /* 0x000000007a007209 */ /* 0x000fe20007810000 */
[----:B------:R-:W-:Y:S03]  /*89f0*/  FFMA.FTZ R6, R33, c[0x0][0x23c], -R43 ;  /* 0x00008f0021067a23 */ /* 0x000fe6000001082b */
[----:B------:R-:W-:Y:S01]  /*8a00*/  FMNMX.FTZ R0, R123, R0, !PT ;  /* 0x000000007b007209 */ /* 0x000fe20007810000 */
[----:B------:R2:W-:Y:S03]  /*8a10*/  MUFU.EX2 R236, R5 ;  /* 0x0000000500ec7308 */ /* 0x0005e60000000800 */
[----:B------:R-:W-:Y:S04]  /*8a20*/  FMNMX.FTZ R0, R42, R0, !PT ;  /* 0x000000002a007209 */ /* 0x000fe80007810000 */
[----:B------:R-:W-:Y:S03]  /*8a30*/  FMNMX.FTZ R0, R41, R0, !PT ;  /* 0x0000000029007209 */ /* 0x000fe60007810000 */
[----:B------:R3:W-:Y:S02]  /*8a40*/  MUFU.EX2 R126, R7 ;  /* 0x00000007007e7308 */ /* 0x0007e40000000800 */
[----:B------:R-:W4:Y:S01]  /*8a50*/  SHFL.BFLY PT, R2, R0, 0x2, 0x1f ;  /* 0x0c401f0000027f89 */ /* 0x000f2200000e0000 */
[--C-:B-1----:R-:W-:Y:S07]  /*8a60*/  FFMA.FTZ R4, R200, c[0x0][0x23c], -R65.reuse ;  /* 0x00008f00c8047a23 */ /* 0x102fee0000010841 */
[----:B------:R1:W-:Y:S01]  /*8a70*/  MUFU.EX2 R173, R4 ;  /* 0x0000000400ad7308 */ /* 0x0003e20000000800 */
[----:B--2---:R-:W-:Y:S09]  /*8a80*/  FFMA.FTZ R5, R168, c[0x0][0x23c], -R65 ;  /* 0x00008f00a8057a23 */ /* 0x004ff20000010841 */
[----:B------:R2:W-:Y:S01]  /*8a90*/  MUFU.EX2 R239, R5 ;  /* 0x0000000500ef7308 */ /* 0x0005e20000000800 */
[----:B---3--:R-:W-:Y:S01]  /*8aa0*/  FFMA.FTZ R7, R48, c[0x0][0x23c], -R43 ;  /* 0x00008f0030077a23 */ /* 0x008fe2000001082b */
[----:B----4-:R-:W-:Y:S01]  /*8ab0*/  FMNMX.FTZ R2, R0, R2, !PT ;  /* 0x0000000200027209 */ /* 0x010fe20007810000 */
[----:B------:R-:W-:Y:S07]  /*8ac0*/  FADD.FTZ R0, -R38, R132 ;  /* 0x0000008426007221 */ /* 0x000fee0000010100 */
[----:B------:R3:W-:Y:S01]  /*8ad0*/  MUFU.EX2 R246, R7 ;  /* 0x0000000700f67308 */ /* 0x0007e20000000800 */
[----:B------:R-:W-:Y:S01]  /*8ae0*/  FMUL.FTZ R0, R0, c[0x0][0x23c] ;  /* 0x00008f0000007a20 */ /* 0x000fe20000410000 */
[----:B------:R-:W4:Y:S01]  /*8af0*/  SHFL.BFLY PT, R3, R2, 0x1, 0x1f ;  /* 0x0c201f0002037f89 */ /* 0x000f2200000e0000 */
[----:B-1----:R-:W-:Y:S07]  /*8b00*/  FFMA.FTZ R4, R207, c[0x0][0x23c], -R65 ;  /* 0x00008f00cf047a23 */ /* 0x002fee0000010841 */
[----:B------:R1:W-:Y:S01]  /*8b10*/  MUFU.EX2 R227, R4 ;  /* 0x0000000400e37308 */ /* 0x0003e20000000800 */
[----:B--2---:R-:W-:Y:S09]  /*8b20*/  FFMA.FTZ R5, R205, c[0x0][0x23c], -R64 ;  /* 0x00008f00cd057a23 */ /* 0x004ff20000010840 */
[----:B------:R2:W-:Y:S01]  /*8b30*/  MUFU.EX2 R39, R0 ;  /* 0x0000000000277308 */ /* 0x0005e20000000800 */
[--C-:B---3--:R-:W-:Y:S01]  /*8b40*/  FFMA.FTZ R7, R14, c[0x0][0x23c], -R43.reuse ;  /* 0x00008f000e077a23 */ /* 0x108fe2000001082b */
[----:B----4-:R-:W-:Y:S08]  /*8b50*/  FMNMX.FTZ R3, R2, R3, !PT ;  /* 0x0000000302037209 */ /* 0x010ff00007810000 */
[----:B------:R3:W-:Y:S01]  /*8b60*/  MUFU.EX2 R180, R5 ;  /* 0x0000000500b47308 */ /* 0x0007e20000000800 */
[C---:B------:R-:W-:Y:S01]  /*8b70*/  FMUL.FTZ R66, R3.reuse, c[0x0][0x23c] ;  /* 0x00008f0003427a20 */ /* 0x040fe20000410000 */
[----:B------:R-:W-:Y:S01]  /*8b80*/  FSETP.NEU.FTZ.AND P1, PT, R3, -INF , PT ;  /* 0xff8000000300780b */ /* 0x000fe20003f3d000 */
[----:B-1----:R-:W-:Y:S03]  /*8b90*/  FFMA.FTZ R4, R178, c[0x0][0x23c], -R43 ;  /* 0x00008f00b2047a23 */ /* 0x002fe6000001082b */
[----:B------:R-:W-:Y:S04]  /*8ba0*/  FSEL R66, R66, RZ, P1 ;  /* 0x000000ff42427208 */ /* 0x000fe80000800000 */
[----:B------:R1:W-:Y:S01]  /*8bb0*/  MUFU.EX2 R229, R4 ;  /* 0x0000000400e57308 */ /* 0x0003e20000000800 */
[----:B--2---:R-:W-:Y:S04]  /*8bc0*/  FADD.FTZ R0, -R37, R133 ;  /* 0x0000008525007221 */ /* 0x004fe80000010100 */
[----:B------:R-:W-:Y:S05]  /*8bd0*/  FMUL.FTZ R0, R0, c[0x0][0x23c] ;  /* 0x00008f0000007a20 */ /* 0x000fea0000410000 */
[----:B------:R2:W-:Y:S01]  /*8be0*/  MUFU.EX2 R127, R6 ;  /* 0x00000006007f7308 */ /* 0x0005e20000000800 */
[----:B---3--:R-:W-:Y:S09]  /*8bf0*/  FFMA.FTZ R5, R171, c[0x0][0x23c], -R65 ;  /* 0x00008f00ab057a23 */ /* 0x008ff20000010841 */
[----:B------:R3:W-:Y:S01]  /*8c00*/  MUFU.EX2 R40, R0 ;  /* 0x0000000000287308 */ /* 0x0007e20000000800 */
[--C-:B-1----:R-:W-:Y:S09]  /*8c10*/  FFMA.FTZ R4, R170, c[0x0][0x23c], -R43.reuse ;  /* 0x00008f00aa047a23 */ /* 0x102ff2000001082b */
[----:B------:R1:W-:Y:S01]  /*8c20*/  MUFU.EX2 R247, R4 ;  /* 0x0000000400f77308 */ /* 0x0003e20000000800 */
[----:B--2---:R-:W-:Y:S09]  /*8c30*/  FFMA.FTZ R6, R49, c[0x0][0x23c], -R43 ;  /* 0x00008f0031067a23 */ /* 0x004ff2000001082b */
[----:B------:R2:W-:Y:S01]  /*8c40*/  MUFU.EX2 R181, R5 ;  /* 0x0000000500b57308 */ /* 0x0005e20000000800 */
[----:B---3--:R-:W-:Y:S04]  /*8c50*/  FADD.FTZ R0, -R36, R134 ;  /* 0x0000008624007221 */ /* 0x008fe80000010100 */
[----:B------:R-:W-:Y:S05]  /*8c60*/  FMUL.FTZ R0, R0, c[0x0][0x23c] ;  /* 0x00008f0000007a20 */ /* 0x000fea0000410000 */
[----:B------:R3:W-:Y:S01]  /*8c70*/  MUFU.EX2 R249, R7 ;  /* 0x0000000700f97308 */ /* 0x0007e20000000800 */
[----:B-1----:R-:W-:Y:S09]  /*8c80*/  FFMA.FTZ R4, R169, c[0x0][0x23c], -R65 ;  /* 0x00008f00a9047a23 */ /* 0x002ff20000010841 */
[----:B------:R1:W-:Y:S01]  /*8c90*/  MUFU.EX2 R218, R4 ;  /* 0x0000000400da7308 */ /* 0x0003e20000000800 */
[--C-:B--2---:R-:W-:Y:S09]  /*8ca0*/  FFMA.FTZ R5, R28, c[0x0][0x23c], -R64.reuse ;  /* 0x00008f001c057a23 */ /* 0x104ff20000010840 */
[----:B------:R2:W4:Y:S01]  /*8cb0*/  MUFU.EX2 R2, R0 ;  /* 0x0000000000027308 */ /* 0x0005220000000800 */
[----:B---3--:R-:W-:Y:S09]  /*8cc0*/  FFMA.FTZ R7, R80, c[0x0][0x23c], -R43 ;  /* 0x00008f0050077a23 */ /* 0x008ff2000001082b */
[----:B------:R3:W-:Y:S01]  /*8cd0*/  MUFU.EX2 R225, R5 ;  /* 0x0000000500e17308 */ /* 0x0007e20000000800 */
[--C-:B-1----:R-:W-:Y:S09]  /*8ce0*/  FFMA.FTZ R4, R202, c[0x0][0x23c], -R64.reuse ;  /* 0x00008f00ca047a23 */ /* 0x102ff20000010840 */
[----:B------:R1:W-:Y:S01]  /*8cf0*/  MUFU.EX2 R202, R8 ;  /* 0x0000000800ca7308 */ /* 0x0003e20000000800 */
[----:B--2---:R-:W-:Y:S02]  /*8d00*/  FADD.FTZ R0, -R3, R135 ;  /* 0x0000008703007221 */ /* 0x004fe40000010100 */
[----:B----4-:R-:W-:Y:S02]  /*8d10*/  FMUL.FTZ R9, R2, R137 ;  /* 0x0000008902097220 */ /* 0x010fe40000410000 */
[----:B------:R-:W-:Y:S05]  /*8d20*/  FMUL.FTZ R0, R0, c[0x0][0x23c] ;  /* 0x00008f0000007a20 */ /* 0x000fea0000410000 */
[----:B------:R2:W-:Y:S01]  /*8d30*/  MUFU.EX2 R135, R4 ;  /* 0x0000000400877308 */ /* 0x0005e20000000800 */
[----:B---3--:R-:W-:Y:S02]  /*8d40*/  FFMA.FTZ R5, R19, c[0x0][0x23c], -R65 ;  /* 0x00008f0013057a23 */ /* 0x008fe40000010841 */
[----:B------:R-:W-:Y:S07]  /*8d50*/  FMUL.FTZ R19, R40, R151 ;  /* 0x0000009728137220 */ /* 0x000fee0000410000 */
[----:B------:R3:W-:Y:S01]  /*8d60*/  MUFU.EX2 R226, R5 ;  /* 0x0000000500e27308 */ /* 0x0007e20000000800 */
[--C-:B-1----:R-:W-:Y:S09]  /*8d70*/  FFMA.FTZ R8, R22, c[0x0][0x23c], -R43.reuse ;  /* 0x00008f0016087a23 */ /* 0x102ff2000001082b */
[----:B------:R1:W-:Y:S01]  /*8d80*/  MUFU.EX2 R234, R8 ;  /* 0x0000000800ea7308 */ /* 0x0003e20000000800 */
[--C-:B--2---:R-:W-:Y:S09]  /*8d90*/  FFMA.FTZ R4, R208, c[0x0][0x23c], -R64.reuse ;  /* 0x00008f00d0047a23 */ /* 0x104ff20000010840 */
[----:B------:R2:W4:Y:S01]  /*8da0*/  MUFU.EX2 R178, R4 ;  /* 0x0000000400b27308 */ /* 0x0005220000000800 */
[----:B---3--:R-:W-:Y:S01]  /*8db0*/  FFMA.FTZ R5, R44, c[0x0][0x23c], -R64 ;  /* 0x00008f002c057a23 */ /* 0x008fe20000010840 */
[----:B------:R-:W-:Y:S08]  /*8dc0*/  F2FP.BF16.PACK_AB R44, R236, R172 ;  /* 0x000000acec2c723e */ /* 0x000ff000000010ff */
[----:B------:R3:W-:Y:S01]  /*8dd0*/  MUFU.EX2 R220, R5 ;  /* 0x0000000500dc7308 */ /* 0x0007e20000000800 */
[----:B-1----:R-:W-:Y:S09]  /*8de0*/  FFMA.FTZ R8, R52, c[0x0][0x23c], -R43 ;  /* 0x00008f0034087a23 */ /* 0x002ff2000001082b */
[----:B------:R1:W-:Y:S01]  /*8df0*/  MUFU.EX2 R133, R6 ;  /* 0x0000000600857308 */ /* 0x0003e20000000800 */
[--C-:B--2---:R-:W-:Y:S01]  /*8e00*/  FFMA.FTZ R4, R199, c[0x0][0x23c], -R66.reuse ;  /* 0x00008f00c7047a23 */ /* 0x104fe20000010842 */
[----:B----4-:R-:W-:Y:S08]  /*8e10*/  F2FP.BF16.PACK_AB R32, R178, R135 ;  /* 0x00000087b220723e */ /* 0x010ff000000010ff */
[----:B------:R2:W-:Y:S01]  /*8e20*/  MUFU.EX2 R169, R4 ;  /* 0x0000000400a97308 */ /* 0x0005e20000000800 */
[----:B---3--:R-:W-:Y:S09]  /*8e30*/  FFMA.FTZ R5, R54, c[0x0][0x23c], -R65 ;  /* 0x00008f0036057a23 */ /* 0x008ff20000010841 */
[----:B------:R3:W-:Y:S01]  /*8e40*/  MUFU.EX2 R233, R5 ;  /* 0x0000000500e97308 */ /* 0x0007e20000000800 */
[--C-:B-1----:R-:W-:Y:S02]  /*8e50*/  FFMA.FTZ R6, R13, c[0x0][0x23c], -R43.reuse ;  /* 0x00008f000d067a23 */ /* 0x102fe4000001082b */
[----:B------:R-:W-:Y:S07]  /*8e60*/  FMUL.FTZ R13, R2, R145 ;  /* 0x00000091020d7220 */ /* 0x000fee0000410000 */
[----:B------:R1:W-:Y:S01]  /*8e70*/  MUFU.EX2 R240, R8 ;  /* 0x0000000800f07308 */ /* 0x0003e20000000800 */
[----:B--2---:R-:W-:Y:S09]  /*8e80*/  FFMA.FTZ R4, R206, c[0x0][0x23c], -R66 ;  /* 0x00008f00ce047a23 */ /* 0x004ff20000010842 */
[----:B------:R2:W4:Y:S01]  /*8e90*/  MUFU.EX2 R174, R4 ;  /* 0x0000000400ae7308 */ /* 0x0005220000000800 */
[----:B---3--:R-:W-:Y:S02]  /*8ea0*/  FFMA.FTZ R5, R60, c[0x0][0x23c], -R64 ;  /* 0x00008f003c057a23 */ /* 0x008fe40000010840 */
[----:B------:R-:W-:Y:S07]  /*8eb0*/  FFMA.FTZ R60, R90, c[0x0][0x23c], -R66 ;  /* 0x00008f005a3c7a23 */ /* 0x000fee0000010842 */
[----:B------:R3:W5:Y:S01]  /*8ec0*/  MUFU.EX2 R171, R6 ;  /* 0x0000000600ab7308 */ /* 0x0007620000000800 */
[--C-:B-1----:R-:W-:Y:S02]  /*8ed0*/  FFMA.FTZ R8, R68, c[0x0][0x23c], -R43.reuse ;  /* 0x00008f0044087a23 */ /* 0x102fe4000001082b */
[--C-:B------:R-:W-:Y:S07]  /*8ee0*/  FFMA.FTZ R68, R120, c[0x0][0x23c], -R64.reuse ;  /* 0x00008f0078447a23 */ /* 0x100fee0000010840 */
[----:B------:R1:W-:Y:S01]  /*8ef0*/  MUFU.EX2 R212, R5 ;  /* 0x0000000500d47308 */ /* 0x0003e20000000800 */
[--C-:B--2---:R-:W-:Y:S01]  /*8f00*/  FFMA.FTZ R4, R204, c[0x0][0x23c], -R64.reuse ;  /* 0x00008f00cc047a23 */ /* 0x104fe20000010840 */
[----:B----4-:R-:W-:Y:S08]  /*8f10*/  F2FP.BF16.PACK_AB R33, R174, R169 ;  /* 0x000000a9ae21723e */ /* 0x010ff000000010ff */
[----:B------:R2:W-:Y:S01]  /*8f20*/  MUFU.EX2 R200, R4 ;  /* 0x0000000400c87308 */ /* 0x0005e20000000800 */
[----:B---3--:R-:W-:Y:S09]  /*8f30*/  FFMA.FTZ R6, R81, c[0x0][0x23c], -R43 ;  /* 0x00008f0051067a23 */ /* 0x008ff2000001082b */
[----:B------:R3:W-:Y:S01]  /*8f40*/  MUFU.EX2 R222, R8 ;  /* 0x0000000800de7308 */ /* 0x0007e20000000800 */
[----:B-1----:R-:W-:Y:S02]  /*8f50*/  FFMA.FTZ R5, R70, c[0x0][0x23c], -R65 ;  /* 0x00008f0046057a23 */ /* 0x002fe40000010841 */
[----:B------:R-:W-:Y:S07]  /*8f60*/  FFMA.FTZ R70, R121, c[0x0][0x23c], -R64 ;  /* 0x00008f0079467a23 */ /* 0x000fee0000010840 */
[----:B------:R1:W-:Y:S01]  /*8f70*/  MUFU.EX2 R210, R5 ;  /* 0x0000000500d27308 */ /* 0x0003e20000000800 */
[----:B--2---:R-:W-:Y:S09]  /*8f80*/  FFMA.FTZ R4, R203, c[0x0][0x23c], -R66 ;  /* 0x00008f00cb047a23 */ /* 0x004ff20000010842 */
[----:B------:R2:W-:Y:S01]  /*8f90*/  MUFU.EX2 R175, R4 ;  /* 0x0000000400af7308 */ /* 0x0005e20000000800 */
[----:B---3--:R-:W-:Y:S09]  /*8fa0*/  FFMA.FTZ R8, R77, c[0x0][0x23c], -R64 ;  /* 0x00008f004d087a23 */ /* 0x008ff20000010840 */
[----:B------:R3:W-:Y:S01]  /*8fb0*/  MUFU.EX2 R28, R6 ;  /* 0x00000006001c7308 */ /* 0x0007e20000000800 */
[----:B-1----:R-:W-:Y:S09]  /*8fc0*/  FMUL.FTZ R5, R39, R141 ;  /* 0x0000008d27057220 */ /* 0x002ff20000410000 */
[----:B------:R-:W1:Y:S01]  /*8fd0*/  MUFU.EX2 R0, R0 ;  /* 0x0000000000007308 */ /* 0x000e620000000800 */
[----:B--2---:R-:W-:Y:S09]  /*8fe0*/  FFMA.FTZ R4, R179, c[0x0][0x23c], -R66 ;  /* 0x00008f00b3047a23 */ /* 0x004ff20000010842 */
[----:B------:R2:W4:Y:S01]  /*8ff0*/  MUFU.EX2 R179, R4 ;  /* 0x0000000400b37308 */ /* 0x0005220000000800 */
[----:B---3--:R-:W-:Y:S01]  /*9000*/  FMUL.FTZ R6, R40, R142 ;  /* 0x0000008e28067220 */ /* 0x008fe20000410000 */
[----:B-----5:R-:W-:Y:S08]  /*9010*/  MOV R142, R171 ;  /* 0x000000ab008e7202 */ /* 0x020ff00000000f00 */
[----:B------:R3:W-:Y:S01]  /*9020*/  MUFU.EX2 R230, R8 ;  /* 0x0000000800e67308 */ /* 0x0007e20000000800 */
[C---:B-1----:R-:W-:Y:S01]  /*9030*/  FMUL.FTZ R10, R0.reuse, R138 ;  /* 0x0000008a000a7220 */ /* 0x042fe20000410000 */
[----:B------:R-:W-:Y:S01]  /*9040*/  MOV R138, R133 ;  /* 0x00000085008a7202 */ /* 0x000fe20000000f00 */
[C---:B------:R-:W-:Y:S02]  /*9050*/  FMUL.FTZ R11, R0.reuse, R139 ;  /* 0x0000008b000b7220 */ /* 0x040fe40000410000 */
[----:B------:R-:W-:Y:S01]  /*9060*/  FMUL.FTZ R14, R0, R146 ;  /* 0x00000092000e7220 */ /* 0x000fe20000410000 */
[----:B------:R-:W-:Y:S04]  /*9070*/  MOV R146, R28 ;  /* 0x0000001c00927202 */ /* 0x000fe80000000f00 */
[----:B------:R-:W-:Y:S01]  /*9080*/  MUFU.EX2 R68, R68 ;  /* 0x0000004400447308 */ /* 0x000fe20000000800 */
[--C-:B------:R-:W-:Y:S02]  /*9090*/  FFMA.FTZ R28, R97, c[0x0][0x23c], -R43.reuse ;  /* 0x00008f00611c7a23 */ /* 0x100fe4000001082b */
[----:B--2---:R-:W-:Y:S07]  /*90a0*/  FFMA.FTZ R4, R176, c[0x0][0x23c], -R43 ;  /* 0x00008f00b0047a23 */ /* 0x004fee000001082b */
[----:B------:R1:W-:Y:S01]  /*90b0*/  MUFU.EX2 R207, R4 ;  /* 0x0000000400cf7308 */ /* 0x0003e20000000800 */
[----:B---3--:R-:W-:Y:S09]  /*90c0*/  FMUL.FTZ R8, R2, R136 ;  /* 0x0000008802087220 */ /* 0x008ff20000410000 */
[----:B------:R-:W-:Y:S01]  /*90d0*/  MUFU.EX2 R70, R70 ;  /* 0x0000004600467308 */ /* 0x000fe20000000800 */
[--C-:B-1----:R-:W-:Y:S09]  /*90e0*/  FFMA.FTZ R4, R23, c[0x0][0x23c], -R65.reuse ;  /* 0x00008f0017047a23 */ /* 0x102ff20000010841 */
[----:B------:R1:W-:Y:S02]  /*90f0*/  MUFU.EX2 R201, R4 ;  /* 0x0000000400c97308 */ /* 0x0003e40000000800 */
[--C-:B-1----:R-:W-:Y:S01]  /*9100*/  FFMA.FTZ R4, R34, c[0x0][0x23c], -R65.reuse ;  /* 0x00008f0022047a23 */ /* 0x102fe20000010841 */
[----:B------:R-:W-:Y:S07]  /*9110*/  F2FP.BF16.PACK_AB R34, R200, R180 ;  /* 0x000000b4c822723e */ /* 0x000fee00000010ff */
[----:B------:R1:W-:Y:S02]  /*9120*/  MUFU.EX2 R251, R4 ;  /* 0x0000000400fb7308 */ /* 0x0003e40000000800 */
[--C-:B-1----:R-:W-:Y:S01]  /*9130*/  FFMA.FTZ R4, R35, c[0x0][0x23c], -R65.reuse ;  /* 0x00008f0023047a23 */ /* 0x102fe20000010841 */
[----:B----4-:R-:W-:Y:S07]  /*9140*/  F2FP.BF16.PACK_AB R35, R179, R175 ;  /* 0x000000afb323723e */ /* 0x010fee00000010ff */
[----:B------:R1:W2:Y:S02]  /*9150*/  MUFU.EX2 R132, R4 ;  /* 0x0000000400847308 */ /* 0x0002a40000000800 */
[--C-:B-1----:R-:W-:Y:S01]  /*9160*/  FFMA.FTZ R4, R24, c[0x0][0x23c], -R64.reuse ;  /* 0x00008f0018047a23 */ /* 0x102fe20000010840 */
[----:B--2---:R-:W-:Y:S07]  /*9170*/  MOV R139, R132 ;  /* 0x00000084008b7202 */ /* 0x004fee0000000f00 */
[----:B------:R1:W-:Y:S02]  /*9180*/  MUFU.EX2 R170, R4 ;  /* 0x0000000400aa7308 */ /* 0x0003e40000000800 */
[----:B-1----:R-:W-:Y:S08]  /*9190*/  FFMA.FTZ R4, R25, c[0x0][0x23c], -R64 ;  /* 0x00008f0019047a23 */ /* 0x002ff00000010840 */
[----:B------:R1:W-:Y:S02]  /*91a0*/  MUFU.EX2 R204, R4 ;  /* 0x0000000400cc7308 */ /* 0x0003e40000000800 */
[--C-:B-1----:R-:W-:Y:S08]  /*91b0*/  FFMA.FTZ R4, R26, c[0x0][0x23c], -R66.reuse ;  /* 0x00008f001a047a23 */ /* 0x102ff00000010842 */
[----:B------:R1:W-:Y:S02]  /*91c0*/  MUFU.EX2 R168, R4 ;  /* 0x0000000400a87308 */ /* 0x0003e40000000800 */
[----:B-1----:R-:W-:Y:S08]  /*91d0*/  FFMA.FTZ R4, R27, c[0x0][0x23c], -R66 ;  /* 0x00008f001b047a23 */ /* 0x002ff00000010842 */
[----:B------:R1:W2:Y:S10]  /*91e0*/  MUFU.EX2 R27, R7 ;  /* 0x00000007001b7308 */ /* 0x0002b40000000800 */
[----:B------:R3:W-:Y:S01]  /*91f0*/  MUFU.EX2 R183, R4 ;  /* 0x0000000400b77308 */ /* 0x0007e20000000800 */
[--C-:B-1----:R-:W-:Y:S01]  /*9200*/  FFMA.FTZ R7, R76, c[0x0][0x23c], -R64.reuse ;  /* 0x00008f004c077a23 */ /* 0x102fe20000010840 */
[----:B--2---:R-:W-:Y:S01]  /*9210*/  MOV R136, R27 ;  /* 0x0000001b00887202 */ /* 0x004fe20000000f00 */
[----:B------:R-:W-:Y:S07]  /*9220*/  FMUL.FTZ R27, R0, R159 ;  /* 0x0000009f001b7220 */ /* 0x000fee0000410000 */
[----:B------:R1:W-:Y:S01]  /*9230*/  MUFU.EX2 R228, R7 ;  /* 0x0000000700e47308 */ /* 0x0003e20000000800 */
[----:B---3--:R-:W-:Y:S09]  /*9240*/  FFMA.FTZ R4, R29, c[0x0][0x23c], -R64 ;  /* 0x00008f001d047a23 */ /* 0x008ff20000010840 */
[----:B------:R2:W-:Y:S01]  /*9250*/  MUFU.EX2 R242, R4 ;  /* 0x0000000400f27308 */ /* 0x0005e20000000800 */
[--C-:B-1----:R-:W-:Y:S09]  /*9260*/  FFMA.FTZ R7, R79, c[0x0][0x23c], -R66.reuse ;  /* 0x00008f004f077a23 */ /* 0x102ff20000010842 */
[----:B------:R1:W-:Y:S01]  /*9270*/  MUFU.EX2 R219, R7 ;  /* 0x0000000700db7308 */ /* 0x0003e20000000800 */
[--C-:B--2---:R-:W-:Y:S02]  /*9280*/  FFMA.FTZ R4, R30, c[0x0][0x23c], -R66.reuse ;  /* 0x00008f001e047a23 */ /* 0x104fe40000010842 */
[----:B------:R-:W-:Y:S07]  /*9290*/  FFMA.FTZ R30, R98, c[0x0][0x23c], -R65 ;  /* 0x00008f00621e7a23 */ /* 0x000fee0000010841 */
[----:B------:R2:W-:Y:S01]  /*92a0*/  MUFU.EX2 R216, R4 ;  /* 0x0000000400d87308 */ /* 0x0005e20000000800 */
[----:B-1----:R-:W-:Y:S02]  /*92b0*/  FMUL.FTZ R7, R40, R143 ;  /* 0x0000008f28077220 */ /* 0x002fe40000410000 */
[----:B--2---:R-:W-:Y:S02]  /*92c0*/  FFMA.FTZ R4, R31, c[0x0][0x23c], -R66 ;  /* 0x00008f001f047a23 */ /* 0x004fe40000010842 */
[----:B------:R-:W-:Y:S05]  /*92d0*/  FMUL.FTZ R31, R0, R163 ;  /* 0x000000a3001f7220 */ /* 0x000fea0000410000 */
[----:B------:R1:W-:Y:S02]  /*92e0*/  MUFU.EX2 R235, R4 ;  /* 0x0000000400eb7308 */ /* 0x0003e40000000800 */
[----:B-1----:R-:W-:Y:S08]  /*92f0*/  FFMA.FTZ R4, R20, c[0x0][0x23c], -R43 ;  /* 0x00008f0014047a23 */ /* 0x002ff0000001082b */
[----:B------:R1:W-:Y:S02]  /*9300*/  MUFU.EX2 R250, R4 ;  /* 0x0000000400fa7308 */ /* 0x0003e40000000800 */
[--C-:B-1----:R-:W-:Y:S02]  /*9310*/  FFMA.FTZ R4, R18, c[0x0][0x23c], -R65.reuse ;  /* 0x00008f0012047a23 */ /* 0x102fe40000010841 */
[----:B------:R-:W-:Y:S06]  /*9320*/  FMUL.FTZ R18, R40, R150 ;  /* 0x0000009628127220 */ /* 0x000fec0000410000 */
[----:B------:R1:W-:Y:S02]  /*9330*/  MUFU.EX2 R243, R4 ;  /* 0x0000000400f37308 */ /* 0x0003e40000000800 */
[--C-:B-1----:R-:W-:Y:S08]  /*9340*/  FFMA.FTZ R4, R50, c[0x0][0x23c], -R65.reuse ;  /* 0x00008f0032047a23 */ /* 0x102ff00000010841 */
[----:B------:R1:W-:Y:S02]  /*9350*/  MUFU.EX2 R238, R4 ;  /* 0x0000000400ee7308 */ /* 0x0003e40000000800 */
[--C-:B-1----:R-:W-:Y:S02]  /*9360*/  FFMA.FTZ R4, R51, c[0x0][0x23c], -R65.reuse ;  /* 0x00008f0033047a23 */ /* 0x102fe40000010841 */
[----:B------:R-:W-:Y:S06]  /*9370*/  LDSM.16.MT88.4 R48, [R186+0x4000] ;  /* 0x00400000ba30783b */ /* 0x000fec0000004200 */
[----:B------:R1:W2:Y:S02]  /*9380*/  MUFU.EX2 R134, R4 ;  /* 0x0000000400867308 */ /* 0x0002a40000000800 */
[--C-:B-1----:R-:W-:Y:S01]  /*9390*/  FFMA.FTZ R4, R21, c[0x0][0x23c], -R64.reuse ;  /* 0x00008f0015047a23 */ /* 0x102fe20000010840 */
[----:B--2---:R-:W-:Y:S01]  /*93a0*/  MOV R143, R134 ;  /* 0x00000086008f7202 */ /* 0x004fe20000000f00 */
[----:B------:R-:W1:Y:S06]  /*93b0*/  LDSM.16.MT88.4 R20, [R185+0x4000] ;  /* 0x00400000b914783b */ /* 0x000e6c0000004200 */
[----:B------:R2:W-:Y:S02]  /*93c0*/  MUFU.EX2 R177, R4 ;  /* 0x0000000400b17308 */ /* 0x0005e40000000800 */
[----:B--2---:R-:W-:Y:S02]  /*93d0*/  FFMA.FTZ R4, R17, c[0x0][0x23c], -R64 ;  /* 0x00008f0011047a23 */ /* 0x004fe40000010840 */
[----:B------:R-:W-:Y:S06]  /*93e0*/  FFMA.FTZ R17, R86, c[0x0][0x23c], -R65 ;  /* 0x00008f0056117a23 */ /* 0x000fec0000010841 */
[----:B------:R2:W-:Y:S02]  /*93f0*/  MUFU.EX2 R209, R4 ;  /* 0x0000000400d17308 */ /* 0x0005e40000000800 */
[--C-:B--2---:R-:W-:Y:S02]  /*9400*/  FFMA.FTZ R4, R16, c[0x0][0x23c], -R66.reuse ;  /* 0x00008f0010047a23 */ /* 0x104fe40000010842 */
[----:B------:R-:W-:Y:S01]  /*9410*/  FMUL.FTZ R16, R39, R148 ;  /* 0x0000009427107220 */ /* 0x000fe20000410000 */
[----:B------:R-:W-:Y:S05]  /*9420*/  MOV R148, R126 ;  /* 0x0000007e00947202 */ /* 0x000fea0000000f00 */
[----:B------:R2:W-:Y:S02]  /*9430*/  MUFU.EX2 R182, R4 ;  /* 0x0000000400b67308 */ /* 0x0005e40000000800 */
[----:B--2---:R-:W-:Y:S02]  /*9440*/  FFMA.FTZ R4, R15, c[0x0][0x23c], -R66 ;  /* 0x00008f000f047a23 */ /* 0x004fe40000010842 */
[----:B------:R-:W-:Y:S01]  /*9450*/  FMUL.FTZ R15, R0, R147 ;  /* 0x00000093000f7220 */ /* 0x000fe20000410000 */
[----:B------:R-:W-:Y:S05]  /*9460*/  MOV R147, R127 ;  /* 0x0000007f00937202 */ /* 0x000fea0000000f00 */
[----:B------:R2:W-:Y:S10]  /*9470*/  MUFU.EX2 R203, R4 ;  /* 0x0000000400cb7308 */ /* 0x0005f40000000800 */
[----:B------:R-:W-:Y:S01]  /*9480*/  MUFU.EX2 R127, R60 ;  /* 0x0000003c007f7308 */ /* 0x000fe20000000800 */
[----:B--2---:R-:W-:Y:S01]  /*9490*/  FFMA.FTZ R4, R45, c[0x0][0x23c], -R64 ;  /* 0x00008f002d047a23 */ /* 0x004fe20000010840 */
[----:B------:R-:W-:Y:S08]  /*94a0*/  F2FP.BF16.PACK_AB R45, R227, R173 ;  /* 0x000000ade32d723e */ /* 0x000ff000000010ff */
[----:B------:R2:W-:Y:S02]  /*94b0*/  MUFU.EX2 R237, R4 ;  /* 0x0000000400ed7308 */ /* 0x0005e40000000800 */
[--C-:B--2---:R-:W-:Y:S01]  /*94c0*/  FFMA.FTZ R4, R46, c[0x0][0x23c], -R66.reuse ;  /* 0x00008f002e047a23 */ /* 0x104fe20000010842 */
[----:B------:R-:W-:Y:S07]  /*94d0*/  F2FP.BF16.PACK_AB R46, R247, R229 ;  /* 0x000000e5f72e723e */ /* 0x000fee00000010ff */
[----:B------:R2:W-:Y:S02]  /*94e0*/  MUFU.EX2 R208, R4 ;  /* 0x0000000400d07308 */ /* 0x0005e40000000800 */
[----:B--2---:R-:W-:Y:S01]  /*94f0*/  FFMA.FTZ R4, R47, c[0x0][0x23c], -R66 ;  /* 0x00008f002f047a23 */ /* 0x004fe20000010842 */
[----:B------:R-:W-:Y:S07]  /*9500*/  F2FP.BF16.PACK_AB R47, R239, R218 ;  /* 0x000000daef2f723e */ /* 0x000fee00000010ff */
[----:B------:R2:W-:Y:S02]  /*9510*/  MUFU.EX2 R241, R4 ;  /* 0x0000000400f17308 */ /* 0x0005e40000000800 */
[----:B--2---:R-:W-:Y:S08]  /*9520*/  FFMA.FTZ R4, R53, c[0x0][0x23c], -R43 ;  /* 0x00008f0035047a23 */ /* 0x004ff0000001082b */
[----:B------:R2:W-:Y:S02]  /*9530*/  MUFU.EX2 R245, R4 ;  /* 0x0000000400f57308 */ /* 0x0005e40000000800 */
[--C-:B--2---:R-:W-:Y:S02]  /*9540*/  FFMA.FTZ R4, R55, c[0x0][0x23c], -R65.reuse ;  /* 0x00008f0037047a23 */ /* 0x104fe40000010841 */
[----:B------:R-:W2:Y:S06]  /*9550*/  LDSM.16.MT88.4 R52, [R185+0x4400] ;  /* 0x00440000b934783b */ /* 0x000eac0000004200 */
[----:B------:R3:W-:Y:S02]  /*9560*/  MUFU.EX2 R248, R4 ;  /* 0x0000000400f87308 */ /* 0x0007e40000000800 */
[----:B---3--:R-:W-:Y:S02]  /*9570*/  FFMA.FTZ R4, R12, c[0x0][0x23c], -R65 ;  /* 0x00008f000c047a23 */ /* 0x008fe40000010841 */
[----:B------:R-:W-:Y:S06]  /*9580*/  FFMA.FTZ R12, R84, c[0x0][0x23c], -R43 ;  /* 0x00008f00540c7a23 */ /* 0x000fec000001082b */
[----:B------:R3:W-:Y:S10]  /*9590*/  MUFU.EX2 R244, R4 ;  /* 0x0000000400f47308 */ /* 0x0007f40000000800 */
[----:B------:R4:W-:Y:S01]  /*95a0*/  MUFU.EX2 R221, R12 ;  /* 0x0000000c00dd7308 */ /* 0x0009e20000000800 */
[----:B---3--:R-:W-:Y:S02]  /*95b0*/  FFMA.FTZ R4, R67, c[0x0][0x23c], -R65 ;  /* 0x00008f0043047a23 */ /* 0x008fe40000010841 */
[--C-:B------:R-:W-:Y:S07]  /*95c0*/  FFMA.FTZ R67, R128, c[0x0][0x23c], -R43.reuse ;  /* 0x00008f0080437a23 */ /* 0x100fee000001082b */
[----:B------:R3:W5:Y:S01]  /*95d0*/  MUFU.EX2 R24, R4 ;  /* 0x0000000400187308 */ /* 0x0007620000000800 */
[--C-:B----4-:R-:W-:Y:S09]  /*95e0*/  FFMA.FTZ R12, R85, c[0x0][0x23c], -R43.reuse ;  /* 0x00008f00550c7a23 */ /* 0x110ff2000001082b */
[----:B------:R4:W-:Y:S01]  /*95f0*/  MUFU.EX2 R213, R12 ;  /* 0x0000000c00d57308 */ /* 0x0009e20000000800 */
[--C-:B---3--:R-:W-:Y:S01]  /*9600*/  FFMA.FTZ R4, R56, c[0x0][0x23c], -R64.reuse ;  /* 0x00008f0038047a23 */ /* 0x108fe20000010840 */
[----:B-----5:R-:W-:Y:S01]  /*9610*/  MOV R141, R24 ;  /* 0x00000018008d7202 */ /* 0x020fe20000000f00 */
[--C-:B------:R-:W-:Y:S07]  /*9620*/  FFMA.FTZ R24, R96, c[0x0][0x23c], -R43.reuse ;  /* 0x00008f0060187a23 */ /* 0x100fee000001082b */
[----:B------:R3:W-:Y:S01]  /*9630*/  MUFU.EX2 R199, R4 ;  /* 0x0000000400c77308 */ /* 0x0007e20000000800 */
[----:B----4-:R-:W-:Y:S09]  /*9640*/  FMUL.FTZ R12, R2, R144 ;  /* 0x00000090020c7220 */ /* 0x010ff20000410000 */
[----:B------:R4:W-:Y:S01]  /*9650*/  MUFU.EX2 R144, R17 ;  /* 0x0000001100907308 */ /* 0x0009e20000000800 */
[----:B---3--:R-:W-:Y:S09]  /*9660*/  FFMA.FTZ R4, R57, c[0x0][0x23c], -R64 ;  /* 0x00008f0039047a23 */ /* 0x008ff20000010840 */
[----:B------:R3:W-:Y:S01]  /*9670*/  MUFU.EX2 R217, R4 ;  /* 0x0000000400d97308 */ /* 0x0007e20000000800 */
[----:B----4-:R-:W-:Y:S02]  /*9680*/  FMUL.FTZ R17, R39, R149 ;  /* 0x0000009527117220 */ /* 0x010fe40000410000 */
[--C-:B---3--:R-:W-:Y:S07]  /*9690*/  FFMA.FTZ R4, R58, c[0x0][0x23c], -R66.reuse ;  /* 0x00008f003a047a23 */ /* 0x108fee0000010842 */
[----:B------:R3:W-:Y:S02]  /*96a0*/  MUFU.EX2 R176, R4 ;  /* 0x0000000400b07308 */ /* 0x0007e40000000800 */
[----:B---3--:R-:W-:Y:S02]  /*96b0*/  FFMA.FTZ R4, R59, c[0x0][0x23c], -R66 ;  /* 0x00008f003b047a23 */ /* 0x008fe40000010842 */
[----:B------:R-:W3:Y:S06]  /*96c0*/  LDSM.16.MT88.4 R56, [R186+0x4400] ;  /* 0x00440000ba38783b */ /* 0x000eec0000004200 */
[----:B------:R4:W-:Y:S02]  /*96d0*/  MUFU.EX2 R206, R4 ;  /* 0x0000000400ce7308 */ /* 0x0009e40000000800 */
[----:B----4-:R-:W-:Y:S08]  /*96e0*/  FFMA.FTZ R4, R61, c[0x0][0x23c], -R64 ;  /* 0x00008f003d047a23 */ /* 0x010ff00000010840 */
[----:B------:R4:W-:Y:S02]  /*96f0*/  MUFU.EX2 R232, R4 ;  /* 0x0000000400e87308 */ /* 0x0009e40000000800 */
[--C-:B----4-:R-:W-:Y:S08]  /*9700*/  FFMA.FTZ R4, R62, c[0x0][0x23c], -R66.reuse ;  /* 0x00008f003e047a23 */ /* 0x110ff00000010842 */
[----:B------:R4:W-:Y:S02]  /*9710*/  MUFU.EX2 R215, R4 ;  /* 0x0000000400d77308 */ /* 0x0009e40000000800 */
[----:B----4-:R-:W-:Y:S02]  /*9720*/  FFMA.FTZ R4, R63, c[0x0][0x23c], -R66 ;  /* 0x00008f003f047a23 */ /* 0x010fe40000010842 */
[----:B------:R-:W4:Y:S06]  /*9730*/  LDSM.16.MT88.4 R60, [R185+0x4800] ;  /* 0x00480000b93c783b */ /* 0x000f2c0000004200 */
[----:B------:R5:W-:Y:S02]  /*9740*/  MUFU.EX2 R224, R4 ;  /* 0x0000000400e07308 */ /* 0x000be40000000800 */
[----:B-----5:R-:W-:Y:S08]  /*9750*/  FFMA.FTZ R4, R69, c[0x0][0x23c], -R43 ;  /* 0x00008f0045047a23 */ /* 0x020ff0000001082b */
[----:B------:R5:W-:Y:S02]  /*9760*/  MUFU.EX2 R25, R4 ;  /* 0x0000000400197308 */ /* 0x000be40000000800 */
[--C-:B-----5:R-:W-:Y:S08]  /*9770*/  FFMA.FTZ R4, R71, c[0x0][0x23c], -R65.reuse ;  /* 0x00008f0047047a23 */ /* 0x120ff00000010841 */
[----:B------:R5:W1:Y:S02]  /*9780*/  MUFU.EX2 R26, R4 ;  /* 0x00000004001a7308 */ /* 0x000a640000000800 */
[--C-:B-----5:R-:W-:Y:S01]  /*9790*/  FFMA.FTZ R4, R82, c[0x0][0x23c], -R65.reuse ;  /* 0x00008f0052047a23 */ /* 0x120fe20000010841 */
[----:B-1----:R-:W-:Y:S01]  /*97a0*/  MOV R137, R26 ;  /* 0x0000001a00897202 */ /* 0x002fe20000000f00 */
[----:B------:R-:W-:Y:S06]  /*97b0*/  FMUL.FTZ R26, R0, R158 ;  /* 0x0000009e001a7220 */ /* 0x000fec0000410000 */
[----:B------:R1:W-:Y:S02]  /*97c0*/  MUFU.EX2 R252, R4 ;  /* 0x0000000400fc7308 */ /* 0x0003e40000000800 */
[--C-:B-1----:R-:W-:Y:S08]  /*97d0*/  FFMA.FTZ R4, R83, c[0x0][0x23c], -R65.reuse ;  /* 0x00008f0053047a23 */ /* 0x102ff00000010841 */
[----:B------:R1:W5:Y:S02]  /*97e0*/  MUFU.EX2 R29, R4 ;  /* 0x00000004001d7308 */ /* 0x0003640000000800 */
[--C-:B-1----:R-:W-:Y:S01]  /*97f0*/  FFMA.FTZ R4, R72, c[0x0][0x23c], -R64.reuse ;  /* 0x00008f0048047a23 */ /* 0x102fe20000010840 */
[----:B-----5:R-:W-:Y:S01]  /*9800*/  MOV R145, R29 ;  /* 0x0000001d00917202 */ /* 0x020fe20000000f00 */
[----:B------:R-:W-:Y:S06]  /*9810*/  FMUL.FTZ R29, R2, R161 ;  /* 0x000000a1021d7220 */ /* 0x000fec0000410000 */
[----:B------:R1:W-:Y:S01]  /*9820*/  MUFU.EX2 R211, R4 ;  /* 0x0000000400d37308 */ /* 0x0003e20000000800 */
[--C-:B------:R-:W-:Y:S09]  /*9830*/  FFMA.FTZ R72, R124, c[0x0][0x23c], -R64.reuse ;  /* 0x00008f007c487a23 */ /* 0x100ff20000010840 */
[----:B------:R-:W-:Y:S01]  /*9840*/  MUFU.EX2 R72, R72 ;  /* 0x0000004800487308 */ /* 0x000fe20000000800 */
[----:B-1----:R-:W-:Y:S02]  /*9850*/  FFMA.FTZ R4, R73, c[0x0][0x23c], -R64 ;  /* 0x00008f0049047a23 */ /* 0x002fe40000010840 */
[----:B------:R-:W5:Y:S07]  /*9860*/  LDL.LU R73, [R1] ;  /* 0x0000000001497983 */ /* 0x000f6e0000300800 */
[----:B------:R1:W-:Y:S01]  /*9870*/  MUFU.EX2 R231, R4 ;  /* 0x0000000400e77308 */ /* 0x0003e20000000800 */
[----:B------:R-:W3:Y:S04]  /*9880*/  LDL.LU R71, [R1+0x8] ;  /* 0x0000080001477983 */ /* 0x000ee80000300800 */
[----:B------:R-:W4:Y:S04]  /*9890*/  LDL.LU R69, [R1+0x4] ;  /* 0x0000040001457983 */ /* 0x000f280000300800 */
[----:B------:R-:W4:Y:S01]  /*98a0*/  LDL.LU R149, [R1+0xc] ;  /* 0x00000c0001957983 */ /* 0x000f220000300800 */
[--C-:B-1----:R-:W-:Y:S04]  /*98b0*/  FFMA.FTZ R4, R74, c[0x0][0x23c], -R66.reuse ;  /* 0x00008f004a047a23 */ /* 0x102fe80000010842 */
[----:B------:R1:W-:Y:S02]  /*98c0*/  MUFU.EX2 R205, R4 ;  /* 0x0000000400cd7308 */ /* 0x0003e40000000800 */
[--C-:B-1----:R-:W-:Y:S08]  /*98d0*/  FFMA.FTZ R4, R75, c[0x0][0x23c], -R66.reuse ;  /* 0x00008f004b047a23 */ /* 0x102ff00000010842 */
[----:B------:R1:W-:Y:S10]  /*98e0*/  MUFU.EX2 R75, R67 ;  /* 0x00000043004b7308 */ /* 0x0003f40000000800 */
[----:B------:R2:W-:Y:S01]  /*98f0*/  MUFU.EX2 R223, R4 ;  /* 0x0000000400df7308 */ /* 0x0005e20000000800 */
[--C-:B-1----:R-:W-:Y:S09]  /*9900*/  FFMA.FTZ R67, R122, c[0x0][0x23c], -R66.reuse ;  /* 0x00008f007a437a23 */ /* 0x102ff20000010842 */
[----:B------:R-:W-:Y:S01]  /*9910*/  MUFU.EX2 R67, R67 ;  /* 0x0000004300437308 */ /* 0x000fe20000000800 */
[----:B--2---:R-:W-:Y:S09]  /*9920*/  FFMA.FTZ R4, R78, c[0x0][0x23c], -R66 ;  /* 0x00008f004e047a23 */ /* 0x004ff20000010842 */
[----:B------:R1:W-:Y:S02]  /*9930*/  MUFU.EX2 R214, R4 ;  /* 0x0000000400d67308 */ /* 0x0003e40000000800 */
[C---:B-1----:R-:W-:Y:S01]  /*9940*/  FMUL.FTZ R4, R39.reuse, R140 ;  /* 0x0000008c27047220 */ /* 0x042fe20000410000 */
[----:B------:R-:W-:Y:S01]  /*9950*/  MOV R140, R25 ;  /* 0x00000019008c7202 */ /* 0x000fe20000000f00 */
[----:B------:R-:W-:Y:S05]  /*9960*/  FMUL.FTZ R25, R2, R157 ;  /* 0x0000009d02197220 */ /* 0x000fea0000410000 */
[-C--:B------:R-:W-:Y:S08]  /*9970*/  HMMA.16816.F32.BF16 R4, R44, R20.reuse, R4 ;  /* 0x000000142c04723c */ /* 0x080ff00000041804 */
[C---:B------:R-:W-:Y:S07]  /*9980*/  HMMA.16816.F32.BF16 R8, R32.reuse, R20, R8 ;  /* 0x000000142008723c */ /* 0x040fee0000041808 */
[----:B------:R-:W-:Y:S01]  /*9990*/  FMUL.FTZ R21, R39, R153 ;  /* 0x0000009927157220 */ /* 0x000fe20000410000 */
[-C--:B------:R-:W-:Y:S01]  /*99a0*/  HMMA.16816.F32.BF16 R12, R32, R22.reuse, R12 ;  /* 0x00000016200c723c */ /* 0x080fe2000004180c */
[----:B------:R1:W-:Y:S03]  /*99b0*/  MUFU.EX2 R153, R28 ;  /* 0x0000001c00997308 */ /* 0x0003e60000000800 */
[--C-:B------:R-:W-:Y:S04]  /*99c0*/  FFMA.FTZ R20, R87, c[0x0][0x23c], -R65.reuse ;  /* 0x00008f0057147a23 */ /* 0x100fe80000010841 */
[C---:B------:R-:W-:Y:S03]  /*99d0*/  HMMA.16816.F32.BF16 R16, R44.reuse, R22, R16 ;  /* 0x000000162c10723c */ /* 0x040fe60000041810 */
[----:B------:R2:W-:Y:S04]  /*99e0*/  MUFU.EX2 R171, R20 ;  /* 0x0000001400ab7308 */ /* 0x0005e80000000800 */
[C---:B------:R-:W-:Y:S02]  /*99f0*/  FMUL.FTZ R22, R40.reuse, R154 ;  /* 0x0000009a28167220 */ /* 0x040fe40000410000 */
[----:B------:R-:W-:Y:S04]  /*9a00*/  FMUL.FTZ R23, R40, R155 ;  /* 0x0000009b28177220 */ /* 0x000fe80000410000 */
[----:B------:R2:W-:Y:S01]  /*9a10*/  MUFU.EX2 R154, R24 ;  /* 0x00000018009a7308 */ /* 0x0005e20000000800 */
[----:B-1----:R-:W-:Y:S01]  /*9a20*/  FMUL.FTZ R28, R2, R160 ;  /* 0x000000a0021c7220 */ /* 0x002fe20000410000 */
[----:B------:R-:W-:Y:S01]  /*9a30*/  F2FP.BF16.PACK_AB R160, R70, R68 ;  /* 0x0000004446a0723e */ /* 0x000fe200000010ff */
[----:B--2---:R-:W-:Y:S07]  /*9a40*/  FMUL.FTZ R20, R39, R152 ;  /* 0x0000009827147220 */ /* 0x004fee0000410000 */
[----:B------:R1:W-:Y:S01]  /*9a50*/  MUFU.EX2 R152, R30 ;  /* 0x0000001e00987308 */ /* 0x0003e20000000800 */
[-C--:B------:R-:W-:Y:S03]  /*9a60*/  HMMA.16816.F32.BF16 R20, R44, R48.reuse, R20 ;  /* 0x000000302c14723c */ /* 0x080fe60000041814 */
[----:B------:R-:W-:Y:S07]  /*9a70*/  FMUL.FTZ R24, R2, R156 ;  /* 0x0000009c02187220 */ /* 0x000fee0000410000 */
[C---:B------:R-:W-:Y:S07]  /*9a80*/  HMMA.16816.F32.BF16 R24, R32.reuse, R48, R24 ;  /* 0x000000302018723c */ /* 0x040fee0000041818 */
[----:B------:R-:W-:Y:S01]  /*9a90*/  FFMA.FTZ R48, R99, c[0x0][0x23c], -R65 ;  /* 0x00008f0063307a23 */ /* 0x000fe20000010841 */
[----:B------:R-:W-:Y:S01]  /*9aa0*/  F2FP.BF16.PACK_AB R49, R183, R168 ;  /* 0x000000a8b731723e */ /* 0x000fe200000010ff */
[----:B-1----:R-:W-:Y:S02]  /*9ab0*/  FMUL.FTZ R30, R0, R162 ;  /* 0x000000a2001e7220 */ /* 0x002fe40000410000 */
[----:B------:R1:W-:Y:S05]  /*9ac0*/  MUFU.EX2 R134, R48 ;  /* 0x0000003000867308 */ /* 0x0003ea0000000800 */
[-C--:B------:R-:W-:Y:S07]  /*9ad0*/  HMMA.16816.F32.BF16 R28, R32, R50.reuse, R28 ;  /* 0x00000032201c723c */ /* 0x080fee000004181c */
[C---:B------:R-:W-:Y:S02]  /*9ae0*/  FMUL.FTZ R32, R39.reuse, R164 ;  /* 0x000000a427207220 */ /* 0x040fe40000410000 */
[----:B------:R-:W-:Y:S03]  /*9af0*/  FMUL.FTZ R33, R39, R165 ;  /* 0x000000a527217220 */ /* 0x000fe60000410000 */
[C---:B------:R-:W-:Y:S02]  /*9b00*/  FMUL.FTZ R34, R40.reuse, R166 ;  /* 0x000000a628227220 */ /* 0x040fe40000410000 */
[----:B------:R-:W-:Y:S02]  /*9b10*/  FMUL.FTZ R35, R40, R167 ;  /* 0x000000a728237220 */ /* 0x000fe40000410000 */
[--C-:B-1----:R-:W-:Y:S05]  /*9b20*/  FFMA.FTZ R48, R88, c[0x0][0x23c], -R64.reuse ;  /* 0x00008f0058307a23 */ /* 0x102fea0000010840 */
[----:B------:R-:W-:Y:S01]  /*9b30*/  HMMA.16816.F32.BF16 R32, R44, R50, R32 ;  /* 0x000000322c20723c */ /* 0x000fe20000041820 */
[----:B------:R1:W-:Y:S06]  /*9b40*/  MUFU.EX2 R133, R48 ;  /* 0x0000003000857308 */ /* 0x0003ec0000000800 */
[----:B------:R-:W-:Y:S02]  /*9b50*/  F2FP.BF16.PACK_AB R46, R147, R148 ;  /* 0x00000094932e723e */ /* 0x000fe400000010ff */
[----:B------:R-:W-:Y:S03]  /*9b60*/  F2FP.BF16.PACK_AB R44, R207, R202 ;  /* 0x000000cacf2c723e */ /* 0x000fe600000010ff */
[----:B------:R-:W-:Y:S02]  /*9b70*/  F2FP.BF16.PACK_AB R45, R201, R181 ;  /* 0x000000b5c92d723e */ /* 0x000fe400000010ff */
[----:B------:R-:W-:Y:S02]  /*9b80*/  F2FP.BF16.PACK_AB R47, R139, R251 ;  /* 0x000000fb8b2f723e */ /* 0x000fe400000010ff */
[----:B------:R-:W-:Y:S02]  /*9b90*/  F2FP.BF16.PACK_AB R50, R242, R225 ;  /* 0x000000e1f232723e */ /* 0x000fe400000010ff */
[----:B------:R-:W-:Y:S03]  /*9ba0*/  F2FP.BF16.PACK_AB R51, R235, R216 ;  /* 0x000000d8eb33723e */ /* 0x000fe600000010ff */
[-C--:B------:R-:W-:Y:S03]  /*9bb0*/  HMMA.16816.F32.BF16 R4, R44, R52.reuse, R4 ;  /* 0x000000342c04723c */ /* 0x080fe60000041804 */
[----:B-1----:R-:W-:Y:S04]  /*9bc0*/  FFMA.FTZ R48, R89, c[0x0][0x23c], -R64 ;  /* 0x00008f0059307a23 */ /* 0x002fe80000010840 */
[----:B------:R1:W-:Y:S02]  /*9bd0*/  MUFU.EX2 R132, R48 ;  /* 0x0000003000847308 */ /* 0x0003e40000000800 */
[----:B-1----:R-:W-:Y:S07]  /*9be0*/  F2FP.BF16.PACK_AB R48, R204, R170 ;  /* 0x000000aacc30723e */ /* 0x002fee00000010ff */
[C---:B------:R-:W-:Y:S07]  /*9bf0*/  HMMA.16816.F32.BF16 R8, R48.reuse, R52, R8 ;  /* 0x000000343008723c */ /* 0x040fee0000041808 */
[--C-:B------:R-:W-:Y:S01]  /*9c00*/  FFMA.FTZ R52, R91, c[0x0][0x23c], -R66.reuse ;  /* 0x00008f005b347a23 */ /* 0x100fe20000010842 */
[-C--:B------:R-:W-:Y:S03]  /*9c10*/  HMMA.16816.F32.BF16 R12, R48, R54.reuse, R12 ;  /* 0x00000036300c723c */ /* 0x080fe6000004180c */
[----:B------:R1:W-:Y:S01]  /*9c20*/  MUFU.EX2 R126, R52 ;  /* 0x00000034007e7308 */ /* 0x0003e20000000800 */
[----:B---3--:R-:W-:Y:S02]  /*9c30*/  FFMA.FTZ R40, R40, R71, R173 ;  /* 0x0000004728287223 */ /* 0x008fe400000100ad */
[----:B------:R-:W-:Y:S02]  /*9c40*/  FFMA.FTZ R71, R42, c[0x0][0x23c], -R66 ;  /* 0x00008f002a477a23 */ /* 0x000fe40000010842 */
[C---:B------:R-:W-:Y:S04]  /*9c50*/  HMMA.16816.F32.BF16 R16, R44.reuse, R54, R16 ;  /* 0x000000362c10723c */ /* 0x040fe80000041810 */
[----:B----4-:R-:W-:Y:S01]  /*9c60*/  FFMA.FTZ R0, R0, R149, R169 ;  /* 0x0000009500007223 */ /* 0x010fe200000100a9 */
[----:B------:R-:W-:Y:S01]  /*9c70*/  MUFU.EX2 R71, R71 ;  /* 0x0000004700477308 */ /* 0x000fe20000000800 */
[----:B------:R-:W-:Y:S02]  /*9c80*/  FADD.FTZ R40, R227, R40 ;  /* 0x00000028e3287221 */ /* 0x000fe40000010000 */
[-C--:B------:R-:W-:Y:S04]  /*9c90*/  HMMA.16816.F32.BF16 R20, R44, R56.reuse, R20 ;  /* 0x000000382c14723c */ /* 0x080fe80000041814 */
[----:B------:R-:W-:Y:S02]  /*9ca0*/  FADD.FTZ R40, R218, R40 ;  /* 0x00000028da287221 */ /* 0x000fe40000010000 */
[----:B------:R-:W-:Y:S02]  /*9cb0*/  FADD.FTZ R0, R174, R0 ;  /* 0x00000000ae007221 */ /* 0x000fe40000010000 */
[C---:B------:R-:W-:Y:S04]  /*9cc0*/  HMMA.16816.F32.BF16 R24, R48.reuse, R56, R24 ;  /* 0x000000383018723c */ /* 0x040fe80000041818 */
[----:B-1----:R-:W-:Y:S02]  /*9cd0*/  FFMA.FTZ R52, R92, c[0x0][0x23c], -R64 ;  /* 0x00008f005c347a23 */ /* 0x002fe40000010840 */
[----:B------:R-:W-:Y:S02]  /*9ce0*/  FADD.FTZ R40, R239, R40 ;  /* 0x00000028ef287221 */ /* 0x000fe40000010000 */
[-C--:B------:R-:W-:Y:S01]  /*9cf0*/  HMMA.16816.F32.BF16 R28, R48, R58.reuse, R28 ;  /* 0x0000003a301c723c */ /* 0x080fe2000004181c */
[----:B------:R1:W-:Y:S03]  /*9d00*/  MUFU.EX2 R99, R52 ;  /* 0x0000003400637308 */ /* 0x0003e60000000800 */
[--C-:B------:R-:W-:Y:S02]  /*9d10*/  FFMA.FTZ R56, R101, c[0x0][0x23c], -R43.reuse ;  /* 0x00008f0065387a23 */ /* 0x100fe4000001082b */
[----:B------:R-:W-:Y:S01]  /*9d20*/  FADD.FTZ R0, R175, R0 ;  /* 0x00000000af007221 */ /* 0x000fe20000010000 */
[----:B------:R-:W-:Y:S01]  /*9d30*/  F2FP.BF16.PACK_AB R49, R203, R182 ;  /* 0x000000b6cb31723e */ /* 0x000fe200000010ff */
[----:B------:R-:W-:Y:S04]  /*9d40*/  HMMA.16816.F32.BF16 R32, R44, R58, R32 ;  /* 0x0000003a2c20723c */ /* 0x000fe80000041820 */
[----:B------:R-:W-:Y:S01]  /*9d50*/  FFMA.FTZ R48, R95, c[0x0][0x23c], -R66 ;  /* 0x00008f005f307a23 */ /* 0x000fe20000010842 */
[----:B------:R-:W-:Y:S02]  /*9d60*/  F2FP.BF16.PACK_AB R50, R237, R220 ;  /* 0x000000dced32723e */ /* 0x000fe400000010ff */
[----:B------:R-:W-:Y:S01]  /*9d70*/  F2FP.BF16.PACK_AB R44, R250, R234 ;  /* 0x000000eafa2c723e */ /* 0x000fe200000010ff */
[----:B------:R2:W-:Y:S01]  /*9d80*/  MUFU.EX2 R96, R48 ;  /* 0x0000003000607308 */ /* 0x0005e20000000800 */
[----:B------:R-:W-:Y:S03]  /*9d90*/  F2FP.BF16.PACK_AB R45, R243, R226 ;  /* 0x000000e2f32d723e */ /* 0x000fe600000010ff */
[----:B------:R-:W-:Y:S02]  /*9da0*/  F2FP.BF16.PACK_AB R46, R138, R246 ;  /* 0x000000f68a2e723e */ /* 0x000fe400000010ff */
[----:B------:R-:W-:Y:S02]  /*9db0*/  F2FP.BF16.PACK_AB R47, R143, R238 ;  /* 0x000000ee8f2f723e */ /* 0x000fe400000010ff */
[----:B------:R-:W-:Y:S01]  /*9dc0*/  F2FP.BF16.PACK_AB R51, R241, R208 ;  /* 0x000000d0f133723e */ /* 0x000fe200000010ff */
[----:B-1----:R-:W-:Y:S04]  /*9dd0*/  FFMA.FTZ R52, R93, c[0x0][0x23c], -R64 ;  /* 0x00008f005d347a23 */ /* 0x002fe80000010840 */
[-C--:B------:R-:W-:Y:S01]  /*9de0*/  HMMA.16816.F32.BF16 R4, R44, R60.reuse, R4 ;  /* 0x0000003c2c04723c */ /* 0x080fe20000041804 */
[----:B------:R1:W-:Y:S02]  /*9df0*/  MUFU.EX2 R98, R52 ;  /* 0x0000003400627308 */ /* 0x0003e40000000800 */
[----:B--2---:R-:W-:Y:S08]  /*9e00*/  FFMA.FTZ R48, R100, c[0x0][0x23c], -R43 ;  /* 0x00008f0064307a23 */ /* 0x004ff0000001082b */
[----:B------:R2:W-:Y:S01]  /*9e10*/  MUFU.EX2 R95, R48 ;  /* 0x00000030005f7308 */ /* 0x0005e20000000800 */
[----:B-1----:R-:W-:Y:S09]  /*9e20*/  FFMA.FTZ R52, R94, c[0x0][0x23c], -R66 ;  /* 0x00008f005e347a23 */ /* 0x002ff20000010842 */
[----:B------:R1:W-:Y:S10]  /*9e30*/  MUFU.EX2 R94, R56 ;  /* 0x00000038005e7308 */ /* 0x0003f40000000800 */
[----:B------:R3:W-:Y:S01]  /*9e40*/  MUFU.EX2 R97, R52 ;  /* 0x0000003400617308 */ /* 0x0007e20000000800 */
[----:B--2---:R-:W-:Y:S07]  /*9e50*/  F2FP.BF16.PACK_AB R48, R209, R177 ;  /* 0x000000b1d130723e */ /* 0x004fee00000010ff */
[C---:B------:R-:W-:Y:S04]  /*9e60*/  HMMA.16816.F32.BF16 R8, R48.reuse, R60, R8 ;  /* 0x0000003c3008723c */ /* 0x040fe80000041808 */
[--C-:B-1----:R-:W-:Y:S03]  /*9e70*/  FFMA.FTZ R56, R102, c[0x0][0x23c], -R65.reuse ;  /* 0x00008f0066387a23 */ /* 0x102fe60000010841 */
[----:B------:R-:W-:Y:S01]  /*9e80*/  FFMA.FTZ R60, R103, c[0x0][0x23c], -R65 ;  /* 0x00008f00673c7a23 */ /* 0x000fe20000010841 */
[-C--:B------:R-:W-:Y:S01]  /*9e90*/  HMMA.16816.F32.BF16 R12, R48, R62.reuse, R12 ;  /* 0x0000003e300c723c */ /* 0x080fe2000004180c */
[----:B------:R1:W-:Y:S01]  /*9ea0*/  MUFU.EX2 R93, R56 ;  /* 0x00000038005d7308 */ /* 0x0003e20000000800 */
[----:B---3--:R-:W2:Y:S06]  /*9eb0*/  LDSM.16.MT88.4 R52, [R186+0x4800] ;  /* 0x00480000ba34783b */ /* 0x008eac0000004200 */
[C---:B------:R-:W-:Y:S03]  /*9ec0*/  HMMA.16816.F32.BF16 R16, R44.reuse, R62, R16 ;  /* 0x0000003e2c10723c */ /* 0x040fe60000041810 */
[----:B------:R3:W-:Y:S01]  /*9ed0*/  MUFU.EX2 R91, R60 ;  /* 0x0000003c005b7308 */ /* 0x0007e20000000800 */
[----:B-1----:R-:W1:Y:S01]  /*9ee0*/  LDSM.16.MT88.4 R56, [R185+0x4c00] ;  /* 0x004c0000b938783b */ /* 0x002e620000004200 */
[--C-:B---3--:R-:W-:Y:S08]  /*9ef0*/  FFMA.FTZ R60, R112, c[0x0][0x23c], -R43.reuse ;  /* 0x00008f00703c7a23 */ /* 0x108ff0000001082b */
[----:B------:R3:W-:Y:S01]  /*9f00*/  MUFU.EX2 R92, R60 ;  /* 0x0000003c005c7308 */ /* 0x0007e20000000800 */
[-C--:B--2---:R-:W-:Y:S08]  /*9f10*/  HMMA.16816.F32.BF16 R20, R44, R52.reuse, R20 ;  /* 0x000000342c14723c */ /* 0x084ff00000041814 */
[C---:B------:R-:W-:Y:S07]  /*9f20*/  HMMA.16816.F32.BF16 R24, R48.reuse, R52, R24 ;  /* 0x000000343018723c */ /* 0x040fee0000041818 */
[----:B------:R-:W-:Y:S01]  /*9f30*/  FFMA.FTZ R52, R113, c[0x0][0x23c], -R43 ;  /* 0x00008f0071347a23 */ /* 0x000fe2000001082b */
[-C--:B------:R-:W-:Y:S01]  /*9f40*/  HMMA.16816.F32.BF16 R28, R48, R54.reuse, R28 ;  /* 0x00000036301c723c */ /* 0x080fe2000004181c */
[----:B---3--:R-:W2:Y:S02]  /*9f50*/  LDSM.16.MT88.4 R60, [R186+0x4c00] ;  /* 0x004c0000ba3c783b */ /* 0x008ea40000004200 */
[----:B------:R3:W4:Y:S04]  /*9f60*/  MUFU.EX2 R90, R52 ;  /* 0x00000034005a7308 */ /* 0x0007280000000800 */
[--C-:B------:R-:W-:Y:S01]  /*9f70*/  FFMA.FTZ R48, R114, c[0x0][0x23c], -R65.reuse ;  /* 0x00008f0072307a23 */ /* 0x100fe20000010841 */
[----:B------:R-:W-:Y:S04]  /*9f80*/  HMMA.16816.F32.BF16 R32, R44, R54, R32 ;  /* 0x000000362c20723c */ /* 0x000fe80000041820 */
[----:B------:R-:W-:Y:S01]  /*9f90*/  F2FP.BF16.PACK_AB R49, R206, R176 ;  /* 0x000000b0ce31723e */ /* 0x000fe200000010ff */
[----:B------:R5:W-:Y:S01]  /*9fa0*/  MUFU.EX2 R89, R48 ;  /* 0x0000003000597308 */ /* 0x000be20000000800 */
[----:B------:R-:W-:Y:S02]  /*9fb0*/  F2FP.BF16.PACK_AB R50, R232, R212 ;  /* 0x000000d4e832723e */ /* 0x000fe400000010ff */
[----:B------:R-:W-:Y:S04]  /*9fc0*/  F2FP.BF16.PACK_AB R44, R245, R240 ;  /* 0x000000f0f52c723e */ /* 0x000fe800000010ff */
[----:B------:R-:W-:Y:S02]  /*9fd0*/  F2FP.BF16.PACK_AB R45, R248, R233 ;  /* 0x000000e9f82d723e */ /* 0x000fe400000010ff */
[----:B------:R-:W-:Y:S02]  /*9fe0*/  F2FP.BF16.PACK_AB R46, R142, R249 ;  /* 0x000000f98e2e723e */ /* 0x000fe400000010ff */
[----:B------:R-:W-:Y:S02]  /*9ff0*/  F2FP.BF16.PACK_AB R47, R141, R244 ;  /* 0x000000f48d2f723e */ /* 0x000fe400000010ff */
[----:B------:R-:W-:Y:S01]  /*a000*/  F2FP.BF16.PACK_AB R51, R224, R215 ;  /* 0x000000d7e033723e */ /* 0x000fe200000010ff */
[--C-:B---3--:R-:W-:Y:S01]  /*a010*/  FFMA.FTZ R52, R104, c[0x0][0x23c], -R64.reuse ;  /* 0x00008f0068347a23 */ /* 0x108fe20000010840 */
[----:B----4-:R-:W-:Y:S03]  /*a020*/  F2FP.BF16.PACK_AB R42, R90, R92 ;  /* 0x0000005c5a2a723e */ /* 0x010fe600000010ff */
[-C--:B-1----:R-:W-:Y:S01]  /*a030*/  HMMA.16816.F32.BF16 R4, R44, R56.reuse, R4 ;  /* 0x000000382c04723c */ /* 0x082fe20000041804 */
[----:B------:R1:W-:Y:S02]  /*a040*/  MUFU.EX2 R87, R52 ;  /* 0x0000003400577308 */ /* 0x0003e40000000800 */
[----:B-----5:R-:W-:Y:S08]  /*a050*/  FFMA.FTZ R48, R115, c[0x0][0x23c], -R65 ;  /* 0x00008f0073307a23 */ /* 0x020ff00000010841 */
[----:B------:R3:W-:Y:S01]  /*a060*/  MUFU.EX2 R88, R48 ;  /* 0x0000003000587308 */ /* 0x0007e20000000800 */
[----:B-1----:R-:W-:Y:S09]  /*a070*/  FFMA.FTZ R52, R105, c[0x0][0x23c], -R64 ;  /* 0x00008f0069347a23 */ /* 0x002ff20000010840 */
[----:B------:R1:W-:Y:S01]  /*a080*/  MUFU.EX2 R86, R52 ;  /* 0x0000003400567308 */ /* 0x0003e20000000800 */
[----:B---3--:R-:W-:Y:S07]  /*a090*/  F2FP.BF16.PACK_AB R48, R217, R199 ;  /* 0x000000c7d930723e */ /* 0x008fee00000010ff */
[C---:B------:R-:W-:Y:S07]  /*a0a0*/  HMMA.16816.F32.BF16 R8, R48.reuse, R56, R8 ;  /* 0x000000383008723c */ /* 0x040fee0000041808 */
[--C-:B------:R-:W-:Y:S01]  /*a0b0*/  FFMA.FTZ R56, R107, c[0x0][0x23c], -R66.reuse ;  /* 0x00008f006b387a23 */ /* 0x100fe20000010842 */
[-C--:B------:R-:W-:Y:S03]  /*a0c0*/  HMMA.16816.F32.BF16 R12, R48, R58.reuse, R12 ;  /* 0x0000003a300c723c */ /* 0x080fe6000004180c */
[----:B------:R3:W-:Y:S01]  /*a0d0*/  MUFU.EX2 R84, R56 ;  /* 0x0000003800547308 */ /* 0x0007e20000000800 */
[----:B-1----:R-:W-:Y:S04]  /*a0e0*/  FFMA.FTZ R52, R106, c[0x0][0x23c], -R66 ;  /* 0x00008f006a347a23 */ /* 0x002fe80000010842 */
[C---:B------:R-:W-:Y:S05]  /*a0f0*/  HMMA.16816.F32.BF16 R16, R44.reuse, R58, R16 ;  /* 0x0000003a2c10723c */ /* 0x040fea0000041810 */
[----:B------:R1:W-:Y:S03]  /*a100*/  MUFU.EX2 R85, R52 ;  /* 0x0000003400557308 */ /* 0x0003e60000000800 */
[-C--:B--2---:R-:W-:Y:S08]  /*a110*/  HMMA.16816.F32.BF16 R20, R44, R60.reuse, R20 ;  /* 0x0000003c2c14723c */ /* 0x084ff00000041814 */
[C---:B------:R-:W-:Y:S04]  /*a120*/  HMMA.16816.F32.BF16 R24, R48.reuse, R60, R24 ;  /* 0x0000003c3018723c */ /* 0x040fe80000041818 */
[----:B---3--:R-:W-:Y:S03]  /*a130*/  FFMA.FTZ R56, R108, c[0x0][0x23c], -R64 ;  /* 0x00008f006c387a23 */ /* 0x008fe60000010840 */
[--C-:B------:R-:W-:Y:S01]  /*a140*/  FFMA.FTZ R61, R117, c[0x0][0x23c], -R43.reuse ;  /* 0x00008f00753d7a23 */ /* 0x100fe2000001082b */
[-C--:B------:R-:W-:Y:S01]  /*a150*/  HMMA.16816.F32.BF16 R28, R48, R62.reuse, R28 ;  /* 0x0000003e301c723c */ /* 0x080fe2000004181c */
[----:B------:R2:W-:Y:S03]  /*a160*/  MUFU.EX2 R83, R56 ;  /* 0x0000003800537308 */ /* 0x0005e60000000800 */
[--C-:B------:R-:W-:Y:S01]  /*a170*/  FFMA.FTZ R60, R116, c[0x0][0x23c], -R43.reuse ;  /* 0x00008f00743c7a23 */ /* 0x100fe2000001082b */
[----:B-1----:R-:W1:Y:S01]  /*a180*/  LDSM.16.MT88.4 R52, [R185+0x5000] ;  /* 0x00500000b934783b */ /* 0x002e620000004200 */
[----:B------:R-:W-:Y:S01]  /*a190*/  FFMA.FTZ R43, R129, c[0x0][0x23c], -R43 ;  /* 0x00008f00812b7a23 */ /* 0x000fe2000001082b */
[----:B------:R-:W-:Y:S01]  /*a1a0*/  F2FP.BF16.PACK_AB R49, R223, R205 ;  /* 0x000000cddf31723e */ /* 0x000fe200000010ff */
[----:B------:R-:W-:Y:S03]  /*a1b0*/  HMMA.16816.F32.BF16 R32, R44, R62, R32 ;  /* 0x0000003e2c20723c */ /* 0x000fe60000041820 */
[----:B------:R-:W-:Y:S01]  /*a1c0*/  MUFU.EX2 R78, R61 ;  /* 0x0000003d004e7308 */ /* 0x000fe20000000800 */
[----:B------:R-:W-:Y:S01]  /*a1d0*/  FFMA.FTZ R48, R110, c[0x0][0x23c], -R66 ;  /* 0x00008f006e307a23 */ /* 0x000fe20000010842 */
[----:B------:R-:W-:Y:S02]  /*a1e0*/  F2FP.BF16.PACK_AB R50, R230, R228 ;  /* 0x000000e4e632723e */ /* 0x000fe400000010ff */
[----:B------:R-:W-:Y:S02]  /*a1f0*/  F2FP.BF16.PACK_AB R44, R140, R222 ;  /* 0x000000de8c2c723e */ /* 0x000fe400000010ff */
[----:B------:R-:W-:Y:S03]  /*a200*/  F2FP.BF16.PACK_AB R45, R137, R210 ;  /* 0x000000d2892d723e */ /* 0x000fe600000010ff */
[----:B------:R-:W-:Y:S01]  /*a210*/  F2FP.BF16.PACK_AB R46, R146, R136 ;  /* 0x00000088922e723e */ /* 0x000fe200000010ff */
[----:B------:R3:W-:Y:S01]  /*a220*/  MUFU.EX2 R80, R48 ;  /* 0x0000003000507308 */ /* 0x0007e20000000800 */
[----:B------:R-:W-:Y:S02]  /*a230*/  F2FP.BF16.PACK_AB R47, R145, R252 ;  /* 0x000000fc912f723e */ /* 0x000fe400000010ff */
[----:B------:R-:W-:Y:S01]  /*a240*/  F2FP.BF16.PACK_AB R51, R219, R214 ;  /* 0x000000d6db33723e */ /* 0x000fe200000010ff */
[--C-:B--2---:R-:W-:Y:S02]  /*a250*/  FFMA.FTZ R56, R109, c[0x0][0x23c], -R64.reuse ;  /* 0x00008f006d387a23 */ /* 0x104fe40000010840 */
[----:B------:R-:W-:Y:S04]  /*a260*/  FFMA.FTZ R64, R125, c[0x0][0x23c], -R64 ;  /* 0x00008f007d407a23 */ /* 0x000fe80000010840 */
[----:B------:R2:W-:Y:S10]  /*a270*/  MUFU.EX2 R82, R56 ;  /* 0x0000003800527308 */ /* 0x0005f40000000800 */
[----:B------:R4:W5:Y:S01]  /*a280*/  MUFU.EX2 R79, R60 ;  /* 0x0000003c004f7308 */ /* 0x0009620000000800 */
[-C--:B-1----:R-:W-:Y:S03]  /*a290*/  HMMA.16816.F32.BF16 R4, R44, R52.reuse, R4 ;  /* 0x000000342c04723c */ /* 0x082fe60000041804 */
[----:B---3--:R-:W-:Y:S06]  /*a2a0*/  FFMA.FTZ R48, R111, c[0x0][0x23c], -R66 ;  /* 0x00008f006f307a23 */ /* 0x008fec0000010842 */
[----:B------:R1:W3:Y:S01]  /*a2b0*/  MUFU.EX2 R74, R43 ;  /* 0x0000002b004a7308 */ /* 0x0002e20000000800 */
[----:B--2---:R-:W2:Y:S09]  /*a2c0*/  LDSM.16.MT88.4 R56, [R186+0x5000] ;  /* 0x00500000ba38783b */ /* 0x004eb20000004200 */
[----:B------:R3:W-:Y:S01]  /*a2d0*/  MUFU.EX2 R81, R48 ;  /* 0x0000003000517308 */ /* 0x0007e20000000800 */
[----:B----4-:R-:W-:Y:S01]  /*a2e0*/  FFMA.FTZ R60, R118, c[0x0][0x23c], -R65 ;  /* 0x00008f00763c7a23 */ /* 0x010fe20000010841 */
[----:B-----5:R-:W-:Y:S08]  /*a2f0*/  F2FP.BF16.PACK_AB R164, R78, R79 ;  /* 0x0000004f4ea4723e */ /* 0x020ff000000010ff */
[----:B------:R4:W-:Y:S01]  /*a300*/  MUFU.EX2 R77, R60 ;  /* 0x0000003c004d7308 */ /* 0x0009e20000000800 */
[----:B-1----:R-:W-:Y:S02]  /*a310*/  F2FP.BF16.PACK_AB R43, R88, R89 ;  /* 0x00000059582b723e */ /* 0x002fe400000010ff */
[----:B---3--:R-:W-:Y:S07]  /*a320*/  F2FP.BF16.PACK_AB R166, R74, R75 ;  /* 0x0000004b4aa6723e */ /* 0x008fee00000010ff */
[----:B------:R-:W1:Y:S01]  /*a330*/  MUFU.EX2 R64, R64 ;  /* 0x0000004000407308 */ /* 0x000e620000000800 */
[----:B------:R-:W-:Y:S07]  /*a340*/  F2FP.BF16.PACK_AB R48, R231, R211 ;  /* 0x000000d3e730723e */ /* 0x000fee00000010ff */
[C---:B------:R-:W-:Y:S01]  /*a350*/  HMMA.16816.F32.BF16 R8, R48.reuse, R52, R8 ;  /* 0x000000343008723c */ /* 0x040fe20000041808 */
[----:B----4-:R-:W-:Y:S07]  /*a360*/  LDSM.16.MT88.4 R60, [R186+0x5400] ;  /* 0x00540000ba3c783b */ /* 0x010fee0000004200 */
[-C--:B------:R-:W-:Y:S04]  /*a370*/  HMMA.16816.F32.BF16 R12, R48, R54.reuse, R12 ;  /* 0x00000036300c723c */ /* 0x080fe8000004180c */
[----:B-1----:R-:W-:Y:S04]  /*a380*/  F2FP.BF16.PACK_AB R162, R64, R72 ;  /* 0x0000004840a2723e */ /* 0x002fe800000010ff */
[C---:B------:R-:W-:Y:S01]  /*a390*/  HMMA.16816.F32.BF16 R16, R44.reuse, R54, R16 ;  /* 0x000000362c10723c */ /* 0x040fe20000041810 */
[----:B------:R-:W1:Y:S07]  /*a3a0*/  LDSM.16.MT88.4 R52, [R185+0x5400] ;  /* 0x00540000b934783b */ /* 0x000e6e0000004200 */
[-C--:B--2---:R-:W-:Y:S08]  /*a3b0*/  HMMA.16816.F32.BF16 R20, R44, R56.reuse, R20 ;  /* 0x000000382c14723c */ /* 0x084ff00000041814 */
[C---:B------:R-:W-:Y:S07]  /*a3c0*/  HMMA.16816.F32.BF16 R24, R48.reuse, R56, R24 ;  /* 0x000000383018723c */ /* 0x040fee0000041818 */
[----:B------:R-:W-:Y:S01]  /*a3d0*/  FFMA.FTZ R57, R39, R73, R172 ;  /* 0x0000004927397223 */ /* 0x000fe200000100ac */
[-C--:B------:R-:W-:Y:S04]  /*a3e0*/  HMMA.16816.F32.BF16 R28, R48, R58.reuse, R28 ;  /* 0x0000003a301c723c */ /* 0x080fe8000004181c */
[----:B------:R-:W-:Y:S01]  /*a3f0*/  FFMA.FTZ R39, R2, R69, R135 ;  /* 0x0000004502277223 */ /* 0x000fe20000010087 */
[----:B------:R-:W-:Y:S01]  /*a400*/  MOV R135, R3 ;  /* 0x0000000300877202 */ /* 0x000fe20000000f00 */
[--C-:B------:R-:W-:Y:S01]  /*a410*/  FFMA.FTZ R69, R123, c[0x0][0x23c], -R66.reuse ;  /* 0x00008f007b457a23 */ /* 0x100fe20000010842 */
[----:B------:R-:W-:Y:S01]  /*a420*/  F2FP.BF16.PACK_AB R48, R132, R133 ;  /* 0x000000858430723e */ /* 0x000fe200000010ff */
[----:B------:R-:W-:Y:S01]  /*a430*/  FADD.FTZ R39, R178, R39 ;  /* 0x00000027b2277221 */ /* 0x000fe20000010000 */
[----:B------:R-:W-:Y:S01]  /*a440*/  F2FP.BF16.PACK_AB R49, R126, R127 ;  /* 0x0000007f7e31723e */ /* 0x000fe200000010ff */
[----:B------:R-:W-:Y:S02]  /*a450*/  HMMA.16816.F32.BF16 R32, R44, R58, R32 ;  /* 0x0000003a2c20723c */ /* 0x000fe40000041820 */
[----:B------:R-:W2:Y:S02]  /*a460*/  MUFU.EX2 R69, R69 ;  /* 0x0000004500457308 */ /* 0x000ea40000000800 */
[----:B------:R-:W-:Y:S01]  /*a470*/  FFMA.FTZ R66, R41, c[0x0][0x23c], -R66 ;  /* 0x00008f0029427a23 */ /* 0x000fe20000010842 */
[----:B------:R-:W-:Y:S01]  /*a480*/  F2FP.BF16.PACK_AB R50, R98, R99 ;  /* 0x000000636232723e */ /* 0x000fe200000010ff */
[----:B------:R-:W-:Y:S01]  /*a490*/  FADD.FTZ R2, R236, R57 ;  /* 0x00000039ec027221 */ /* 0x000fe20000010000 */
[----:B------:R-:W-:Y:S01]  /*a4a0*/  F2FP.BF16.PACK_AB R51, R96, R97 ;  /* 0x000000616033723e */ /* 0x000fe200000010ff */
[----:B------:R-:W-:Y:S01]  /*a4b0*/  FADD.FTZ R57, R180, R39 ;  /* 0x00000027b4397221 */ /* 0x000fe20000010000 */
[----:B------:R-:W-:Y:S03]  /*a4c0*/  F2FP.BF16.PACK_AB R41, R91, R93 ;  /* 0x0000005d5b29723e */ /* 0x000fe600000010ff */
[----:B------:R-:W-:Y:S01]  /*a4d0*/  FADD.FTZ R39, R179, R0 ;  /* 0x00000000b3277221 */ /* 0x000fe20000010000 */
[----:B------:R-:W-:Y:S01]  /*a4e0*/  F2FP.BF16.PACK_AB R44, R213, R221 ;  /* 0x000000ddd52c723e */ /* 0x000fe200000010ff */
        /* <DEDUP_REMOVED lines=8> */
[----:B------:R-:W-:Y:S01]  /*a570*/  FFMA.FTZ R56, R119, c[0x0][0x23c], -R65 ;  /* 0x00008f0077387a23 */ /* 0x000fe20000010841 */
[----:B------:R-:W3:Y:S01]  /*a580*/  MUFU.EX2 R66, R66 ;  /* 0x0000004200427308 */ /* 0x000ee20000000800 */
[----:B------:R-:W-:Y:S02]  /*a590*/  FADD.FTZ R2, R202, R2 ;  /* 0x00000002ca027221 */ /* 0x000fe40000010000 */
[----:B------:R-:W-:Y:S01]  /*a5a0*/  FADD.FTZ R57, R200, R57 ;  /* 0x00000039c8397221 */ /* 0x000fe20000010000 */
[-C--:B-1----:R-:W-:Y:S03]  /*a5b0*/  HMMA.16816.F32.BF16 R4, R44, R52.reuse, R4 ;  /* 0x000000342c04723c */ /* 0x082fe60000041804 */
[----:B------:R-:W-:Y:S01]  /*a5c0*/  FADD.FTZ R59, R207, R2 ;  /* 0x00000002cf3b7221 */ /* 0x000fe20000010000 */
[----:B--2---:R-:W-:Y:S01]  /*a5d0*/  F2FP.BF16.PACK_AB R161, R69, R67 ;  /* 0x0000004345a1723e */ /* 0x004fe200000010ff */
[----:B------:R-:W-:Y:S01]  /*a5e0*/  FADD.FTZ R57, R170, R57 ;  /* 0x00000039aa397221 */ /* 0x000fe20000010000 */
[----:B------:R1:W2:Y:S01]  /*a5f0*/  MUFU.EX2 R76, R56 ;  /* 0x00000038004c7308 */ /* 0x0002a20000000800 */
[----:B------:R-:W-:Y:S01]  /*a600*/  FADD.FTZ R0, R148, R59 ;  /* 0x0000003b94007221 */ /* 0x000fe20000010000 */
[C---:B------:R-:W-:Y:S01]  /*a610*/  HMMA.16816.F32.BF16 R8, R48.reuse, R52, R8 ;  /* 0x000000343008723c */ /* 0x040fe20000041808 */
[----:B------:R-:W-:Y:S07]  /*a620*/  LDSM.16.MT88.4 R148, [R185+0x5c00] ;  /* 0x005c0000b994783b */ /* 0x000fee0000004200 */
[-C--:B------:R-:W-:Y:S04]  /*a630*/  HMMA.16816.F32.BF16 R12, R48, R54.reuse, R12 ;  /* 0x00000036300c723c */ /* 0x080fe8000004180c */
[----:B---3--:R-:W-:Y:S04]  /*a640*/  F2FP.BF16.PACK_AB R163, R66, R71 ;  /* 0x0000004742a3723e */ /* 0x008fe800000010ff */
[C---:B------:R-:W-:Y:S01]  /*a650*/  HMMA.16816.F32.BF16 R16, R44.reuse, R54, R16 ;  /* 0x000000362c10723c */ /* 0x040fe20000041810 */
[----:B------:R-:W3:Y:S03]  /*a660*/  LDSM.16.MT88.4 R52, [R185+0x5800] ;  /* 0x00580000b934783b */ /* 0x000ee60000004200 */
[--C-:B-1----:R-:W-:Y:S01]  /*a670*/  FFMA.FTZ R56, R130, c[0x0][0x23c], -R65.reuse ;  /* 0x00008f0082387a23 */ /* 0x102fe20000010841 */
[----:B--2---:R-:W-:Y:S01]  /*a680*/  F2FP.BF16.PACK_AB R165, R76, R77 ;  /* 0x0000004d4ca5723e */ /* 0x004fe200000010ff */
[----:B------:R-:W-:Y:S02]  /*a690*/  FFMA.FTZ R65, R131, c[0x0][0x23c], -R65 ;  /* 0x00008f0083417a23 */ /* 0x000fe40000010841 */
[-C--:B------:R-:W-:Y:S01]  /*a6a0*/  HMMA.16816.F32.BF16 R20, R44, R60.reuse, R20 ;  /* 0x0000003c2c14723c */ /* 0x080fe20000041814 */
[----:B------:R1:W-:Y:S07]  /*a6b0*/  MUFU.EX2 R73, R56 ;  /* 0x0000003800497308 */ /* 0x0003ee0000000800 */
[C---:B------:R-:W-:Y:S03]  /*a6c0*/  HMMA.16816.F32.BF16 R24, R48.reuse, R60, R24 ;  /* 0x0000003c3018723c */ /* 0x040fe60000041818 */
[----:B------:R-:W2:Y:S05]  /*a6d0*/  MUFU.EX2 R65, R65 ;  /* 0x0000004100417308 */ /* 0x000eaa0000000800 */
[-C--:B------:R-:W-:Y:S01]  /*a6e0*/  HMMA.16816.F32.BF16 R28, R48, R62.reuse, R28 ;  /* 0x0000003e301c723c */ /* 0x080fe2000004181c */
[----:B------:R-:W4:Y:S07]  /*a6f0*/  LDSM.16.MT88.4 R48, [R186+0x5800] ;  /* 0x00580000ba30783b */ /* 0x000f2e0000004200 */
[----:B------:R-:W-:Y:S04]  /*a700*/  HMMA.16816.F32.BF16 R32, R44, R62, R32 ;  /* 0x0000003e2c20723c */ /* 0x000fe80000041820 */
[----:B-1----:R-:W-:Y:S02]  /*a710*/  FADD.FTZ R56, R168, R39 ;  /* 0x00000027a8387221 */ /* 0x002fe40000010000 */
[----:B------:R-:W-:Y:S01]  /*a720*/  FADD.FTZ R39, R204, R57 ;  /* 0x00000039cc277221 */ /* 0x000fe20000010000 */
[----:B------:R-:W-:Y:S01]  /*a730*/  F2FP.BF16.PACK_AB R44, R86, R87 ;  /* 0x00000057562c723e */ /* 0x000fe200000010ff */
[----:B------:R-:W-:Y:S01]  /*a740*/  FADD.FTZ R2, R183, R56 ;  /* 0x00000038b7027221 */ /* 0x000fe20000010000 */
[-C--:B---3--:R-:W-:Y:S05]  /*a750*/  HMMA.16816.F32.BF16 R4, R40, R52.reuse, R4 ;  /* 0x000000342804723c */ /* 0x088fea0000041804 */
[----:B------:R-:W-:Y:S01]  /*a760*/  FADD.FTZ R57, R251, R58 ;  /* 0x0000003afb397221 */ /* 0x000fe20000010000 */
[----:B------:R-:W-:Y:S01]  /*a770*/  F2FP.BF16.PACK_AB R45, R84, R85 ;  /* 0x00000055542d723e */ /* 0x000fe200000010ff */
[----:B------:R-:W-:Y:S01]  /*a780*/  FADD.FTZ R56, R225, R39 ;  /* 0x00000027e1387221 */ /* 0x000fe20000010000 */
[----:B------:R-:W-:Y:S01]  /*a790*/  F2FP.BF16.PACK_AB R46, R82, R83 ;  /* 0x00000053522e723e */ /* 0x000fe200000010ff */
[----:B------:R-:W-:Y:S03]  /*a7a0*/  FADD.FTZ R39, R216, R2 ;  /* 0x00000002d8277221 */ /* 0x000fe60000010000 */
[----:B------:R-:W-:Y:S01]  /*a7b0*/  FADD.FTZ R58, R147, R0 ;  /* 0x00000000933a7221 */ /* 0x000fe20000010000 */
[----:B------:R-:W-:Y:S01]  /*a7c0*/  F2FP.BF16.PACK_AB R47, R81, R80 ;  /* 0x00000050512f723e */ /* 0x000fe200000010ff */
[----:B------:R-:W-:Y:S01]  /*a7d0*/  FADD.FTZ R2, R139, R57 ;  /* 0x000000398b027221 */ /* 0x000fe20000010000 */
[----:B--2---:R-:W-:Y:S01]  /*a7e0*/  F2FP.BF16.PACK_AB R167, R65, R73 ;  /* 0x0000004941a7723e */ /* 0x004fe200000010ff */
[----:B------:R-:W-:Y:S02]  /*a7f0*/  FADD.FTZ R0, R242, R56 ;  /* 0x00000038f2007221 */ /* 0x000fe40000010000 */
[----:B------:R-:W-:Y:S02]  /*a800*/  FADD.FTZ R39, R235, R39 ;  /* 0x00000027eb277221 */ /* 0x000fe40000010000 */
[----:B------:R-:W-:Y:S01]  /*a810*/  FADD.FTZ R2, R226, R2 ;  /* 0x00000002e2027221 */ /* 0x000fe20000010000 */
[C---:B------:R-:W-:Y:S04]  /*a820*/  HMMA.16816.F32.BF16 R8, R44.reuse, R52, R8 ;  /* 0x000000342c08723c */ /* 0x040fe80000041808 */
[----:B------:R-:W-:Y:S03]  /*a830*/  FADD.FTZ R2, R243, R2 ;  /* 0x00000002f3027221 */ /* 0x000fe60000010000 */
        /* <DEDUP_REMOVED lines=9> */
[-C--:B----4-:R-:W-:Y:S03]  /*a8d0*/  HMMA.16816.F32.BF16 R20, R40, R48.reuse, R20 ;  /* 0x000000302814723c */ /* 0x090fe60000041814 */
        /* <DEDUP_REMOVED lines=12> */
[----:B------:R-:W1:Y:S03]  /*a9a0*/  LDSM.16.MT88.4 R40, [R186+0x5c00] ;  /* 0x005c0000ba28783b */ /* 0x000e660000004200 */
        /* <DEDUP_REMOVED lines=17> */
[-C--:B------:R-:W-:Y:S05]  /*aac0*/  HMMA.16816.F32.BF16 R140, R164, R148.reuse, R4 ;  /* 0x00000094a48c723c */ /* 0x080fea0000041804 */
[----:B------:R-:W-:Y:S02]  /*aad0*/  FADD.FTZ R2, R210, R2 ;  /* 0x00000002d2027221 */ /* 0x000fe40000010000 */
[----:B------:R-:W-:Y:S02]  /*aae0*/  FADD.FTZ R0, R211, R48 ;  /* 0x00000030d3007221 */ /* 0x000fe40000010000 */
[----:B------:R-:W-:Y:S03]  /*aaf0*/  FADD.FTZ R2, R137, R2 ;  /* 0x0000000289027221 */ /* 0x000fe60000010000 */
[----:B------:R-:W-:Y:S02]  /*ab00*/  FADD.FTZ R0, R231, R0 ;  /* 0x00000000e7007221 */ /* 0x000fe40000010000 */
[----:B------:R-:W-:Y:S02]  /*ab10*/  FADD.FTZ R4, R223, R39 ;  /* 0x00000027df047221 */ /* 0x000fe40000010000 */
[----:B------:R-:W-:Y:S02]  /*ab20*/  FADD.FTZ R44, R136, R44 ;  /* 0x0000002c882c7221 */ /* 0x000fe40000010000 */
[----:B------:R-:W-:Y:S01]  /*ab30*/  FADD.FTZ R2, R252, R2 ;  /* 0x00000002fc027221 */ /* 0x000fe20000010000 */
[C---:B------:R-:W-:Y:S04]  /*ab40*/  HMMA.16816.F32.BF16 R136, R160.reuse, R148, R8 ;  /* 0x00000094a088723c */ /* 0x040fe80000041808 */
        /* <DEDUP_REMOVED lines=8> */
[----:B------:R-:W-:Y:S01]  /*abd0*/  FADD.FTZ R2, R133, R5 ;  /* 0x0000000585027221 */ /* 0x000fe20000010000 */
[-C--:B------:R-:W-:Y:S03]  /*abe0*/  HMMA.16816.F32.BF16 R144, R160, R150.reuse, R12 ;  /* 0x00000096a090723c */ /* 0x080fe6000004180c */
[----:B------:R-:W-:Y:S01]  /*abf0*/  FADD.FTZ R4, R213, R4 ;  /* 0x00000004d5047221 */ /* 0x000fe20000010000 */
[----:B------:R-:W-:Y:S01]  /*ac00*/  MOV R133, R37 ;  /* 0x0000002500857202 */ /* 0x000fe20000000f00 */
[----:B------:R-:W-:Y:S02]  /*ac10*/  FADD.FTZ R0, R127, R0 ;  /* 0x000000007f007221 */ /* 0x000fe40000010000 */
[----:B------:R-:W-:Y:S01]  /*ac20*/  FADD.FTZ R5, R171, R6 ;  /* 0x00000006ab057221 */ /* 0x000fe20000010000 */
[C---:B------:R-:W-:Y:S04]  /*ac30*/  HMMA.16816.F32.BF16 R148, R164.reuse, R150, R16 ;  /* 0x00000096a494723c */ /* 0x040fe80000041810 */
[----:B------:R-:W-:Y:S01]  /*ac40*/  FADD.FTZ R2, R132, R2 ;  /* 0x0000000284027221 */ /* 0x000fe20000010000 */
[----:B------:R-:W-:Y:S01]  /*ac50*/  MOV R132, R38 ;  /* 0x0000002600847202 */ /* 0x000fe20000000f00 */
[----:B------:R-:W-:Y:S02]  /*ac60*/  FADD.FTZ R8, R154, R4 ;  /* 0x000000049a087221 */ /* 0x000fe40000010000 */
[----:B------:R-:W-:Y:S04]  /*ac70*/  FADD.FTZ R0, R126, R0 ;  /* 0x000000007e007221 */ /* 0x000fe80000010000 */
[----:B------:R-:W-:Y:S02]  /*ac80*/  FADD.FTZ R4, R152, R5 ;  /* 0x0000000598047221 */ /* 0x000fe40000010000 */
[----:B------:R-:W-:Y:S02]  /*ac90*/  FADD.FTZ R2, R99, R2 ;  /* 0x0000000263027221 */ /* 0x000fe40000010000 */
[----:B------:R-:W-:Y:S02]  /*aca0*/  FADD.FTZ R8, R153, R8 ;  /* 0x0000000899087221 */ /* 0x000fe40000010000 */
[----:B------:R-:W-:Y:S01]  /*acb0*/  FADD.FTZ R0, R97, R0 ;  /* 0x0000000061007221 */ /* 0x000fe20000010000 */
[-C--:B-1----:R-:W-:Y:S03]  /*acc0*/  HMMA.16816.F32.BF16 R152, R164, R40.reuse, R20 ;  /* 0x00000028a498723c */ /* 0x082fe60000041814 */
[----:B------:R-:W-:Y:S01]  /*acd0*/  FADD.FTZ R7, R134, R4 ;  /* 0x0000000486077221 */ /* 0x000fe20000010000 */
[----:B------:R-:W-:Y:S01]  /*ace0*/  MOV R134, R36 ;  /* 0x0000002400867202 */ /* 0x000fe20000000f00 */
        /* <DEDUP_REMOVED lines=33> */
[----:B------:R1:W-:Y:S01]  /*af00*/  STL [R1], R6 ;  /* 0x0000000601007387 */ /* 0x0003e20000100800 */
[----:B------:R-:W-:Y:S02]  /*af10*/  FADD.FTZ R0, R71, R4 ;  /* 0x0000000447007221 */ /* 0x000fe40000010000 */
[----:B------:R-:W-:Y:S02]  /*af20*/  FADD.FTZ R4, R65, R5 ;  /* 0x0000000541047221 */ /* 0x000fe40000010000 */
[----:B------:R-:W-:Y:S02]  /*af30*/  FADD.FTZ R2, R64, R2 ;  /* 0x0000000240027221 */ /* 0x000fe40000010000 */
[----:B------:R-:W-:Y:S01]  /*af40*/  FADD.FTZ R0, R66, R0 ;  /* 0x0000000042007221 */ /* 0x000fe20000010000 */
[----:B------:R1:W-:Y:S04]  /*af50*/  STL [R1+0x8], R4 ;  /* 0x0000080401007387 */ /* 0x0003e80000100800 */
[----:B------:R1:W-:Y:S04]  /*af60*/  STL [R1+0x4], R2 ;  /* 0x0000040201007387 */ /* 0x0003e80000100800 */
[----:B------:R1:W-:Y:S02]  /*af70*/  STL [R1+0xc], R0 ;  /* 0x00000c0001007387 */ /* 0x0003e40000100800 */
[----:B-1----:R-:W-:-:S05]  /*af80*/  @P0 BRA `(.L_x_318) ;  /* 0xffffb96000000947 */ /* 0x002fca000383ffff */
.L_x_317:
[----:B-1----:R-:W2:Y:S04]  /*af90*/  LDL.LU R5, [R1] ;  /* 0x0000000001057983 */ /* 0x002ea80000300800 */
[----:B------:R-:W3:Y:S04]  /*afa0*/  LDL.LU R7, [R1+0x8] ;  /* 0x0000080001077983 */ /* 0x000ee80000300800 */
[----:B------:R-:W4:Y:S04]  /*afb0*/  LDL.LU R6, [R1+0x4] ;  /* 0x0000040001067983 */ /* 0x000f280000300800 */
[----:B------:R-:W4:Y:S04]  /*afc0*/  LDL.LU R9, [R1+0xc] ;  /* 0x00000c0001097983 */ /* 0x000f280000300800 */
[----:B------:R-:W4:Y:S01]  /*afd0*/  LDL.LU R29, [R1+0x34] ;  /* 0x00003400011d7983 */ /* 0x000f220000300800 */
[----:B------:R-:W-:Y:S01]  /*afe0*/  IMAD.MOV.U32 R13, RZ, RZ, -0x10 ;  /* 0xfffffff0ff0d7424 */ /* 0x000fe200078e00ff */
[----:B------:R-:W1:Y:S02]  /*aff0*/  LDC.U8 R28, c[0x0][0x329] ;  /* 0x0000ca40ff1c7b82 */ /* 0x000e640000000000 */
[----:B------:R-:W1:Y:S04]  /*b000*/  S2R R10, SR_TID.X ;  /* 0x00000000000a7919 */ /* 0x000e680000002100 */
[----:B------:R-:W2:Y:S02]  /*b010*/  S2R R45, SR_CTAID.Y ;  /* 0x00000000002d7919 */ /* 0x000ea40000002600 */
[----:B------:R-:W2:Y:S01]  /*b020*/  LDC.U8 R27, c[0x0][0x328] ;  /* 0x0000ca00ff1b7b82 */ /* 0x000ea20000000000 */
[----:B-1----:R-:W-:-:S02]  /*b030*/  ISETP.NE.AND P1, PT, R28, RZ, PT ;  /* 0x000000ff1c00720c */ /* 0x002fc40003f25270 */
[----:B------:R-:W-:Y:S01]  /*b040*/  SHF.R.S32.HI R22, RZ, 0x1f, R10 ;  /* 0x0000001fff167819 */ /* 0x000fe2000001140a */
[----:B--2---:R-:W1:Y:S04]  /*b050*/  SHFL.BFLY PT, R2, R5, 0x2, 0x1f ;  /* 0x0c401f0005027f89 */ /* 0x004e6800000e0000 */
[----:B---3--:R-:W2:Y:S04]  /*b060*/  SHFL.BFLY PT, R0, R7, 0x2, 0x1f ;  /* 0x0c401f0007007f89 */ /* 0x008ea800000e0000 */
[----:B----4-:R-:W3:Y:S01]  /*b070*/  SHFL.BFLY PT, R4, R6, 0x2, 0x1f ;  /* 0x0c401f0006047f89 */ /* 0x010ee200000e0000 */
[----:B------:R-:W-:Y:S01]  /*b080*/  ISETP.NE.AND P0, PT, R29, -0x1, PT ;  /* 0xffffffff1d00780c */ /* 0x000fe20003f05270 */
[----:B-1----:R-:W-:-:S02]  /*b090*/  FADD.FTZ R2, R2, R5 ;  /* 0x0000000502027221 */ /* 0x002fc40000010000 */
[----:B------:R-:W1:Y:S01]  /*b0a0*/  SHFL.BFLY PT, R5, R9, 0x2, 0x1f ;  /* 0x0c401f0009057f89 */ /* 0x000e6200000e0000 */
[----:B--2---:R-:W-:-:S03]  /*b0b0*/  FADD.FTZ R0, R0, R7 ;  /* 0x0000000700007221 */ /* 0x004fc60000010000 */
[----:B------:R-:W2:Y:S01]  /*b0c0*/  SHFL.BFLY PT, R8, R2, 0x1, 0x1f ;  /* 0x0c201f0002087f89 */ /* 0x000ea200000e0000 */
[----:B---3--:R-:W-:-:S03]  /*b0d0*/  FADD.FTZ R4, R4, R6 ;  /* 0x0000000604047221 */ /* 0x008fc60000010000 */
[----:B------:R-:W3:Y:S04]  /*b0e0*/  SHFL.BFLY PT, R7, R0, 0x1, 0x1f ;  /* 0x0c201f0000077f89 */ /* 0x000ee800000e0000 */
[----:B------:R-:W4:Y:S01]  /*b0f0*/  SHFL.BFLY PT, R6, R4, 0x1, 0x1f ;  /* 0x0c201f0004067f89 */ /* 0x000f2200000e0000 */
[----:B-1----:R-:W-:Y:S02]  /*b100*/  FADD.FTZ R5, R5, R9 ;  /* 0x0000000905057221 */ /* 0x002fe40000010000 */
[----:B--2---:R-:W-:-:S03]  /*b110*/  FADD.FTZ R23, R2, R8 ;  /* 0x0000000802177221 */ /* 0x004fc60000010000 */
[----:B------:R-:W1:Y:S01]  /*b120*/  SHFL.BFLY PT, R9, R5, 0x1, 0x1f ;  /* 0x0c201f0005097f89 */ /* 0x000e6200000e0000 */
[----:B------:R-:W-:Y:S01]  /*b130*/  MOV R2, 0x3f800000 ;  /* 0x3f80000000027802 */ /* 0x000fe20000000f00 */
[----:B---3--:R-:W-:Y:S01]  /*b140*/  FADD.FTZ R25, R0, R7 ;  /* 0x0000000700197221 */ /* 0x008fe20000010000 */
[----:B------:R-:W-:Y:S01]  /*b150*/  FSETP.NE.FTZ.AND P6, PT, R23, RZ, PT ;  /* 0x000000ff1700720b */ /* 0x000fe20003fd5000 */
[----:B------:R-:W-:Y:S01]  /*b160*/  IMAD.MOV.U32 R0, RZ, RZ, 0x3f800000 ;  /* 0x3f800000ff007424 */ /* 0x000fe200078e00ff */
[----:B------:R-:W-:Y:S01]  /*b170*/  LEA.HI R8, R22, R10, RZ, 0x2 ;  /* 0x0000000a16087211 */ /* 0x000fe200078f10ff */
[----:B----4-:R-:W-:Y:S01]  /*b180*/  FADD.FTZ R24, R4, R6 ;  /* 0x0000000604187221 */ /* 0x010fe20000010000 */
[----:B------:R-:W-:Y:S01]  /*b190*/  FSETP.NE.FTZ.AND P5, PT, R25, RZ, PT ;  /* 0x000000ff1900720b */ /* 0x000fe20003fb5000 */
[C---:B------:R-:W-:Y:S01]  /*b1a0*/  @P0 IMAD.WIDE.U32 R6, R29.reuse, c[0x0][0x1e8], RZ ;  /* 0x00007a001d060a25 */ /* 0x040fe200078e00ff */
[----:B------:R-:W-:Y:S02]  /*b1b0*/  LOP3.LUT R12, R8, 0xfffffffc, RZ, 0xc0, !PT ;  /* 0xfffffffc080c7812 */ /* 0x000fe400078ec0ff */
[----:B------:R-:W-:Y:S01]  /*b1c0*/  FSETP.NE.FTZ.AND P4, PT, R24, RZ, PT ;  /* 0x000000ff1800720b */ /* 0x000fe20003f95000 */
[----:B------:R-:W-:Y:S01]  /*b1d0*/  IMAD.MOV.U32 R4, RZ, RZ, 0x3f800000 ;  /* 0x3f800000ff047424 */ /* 0x000fe200078e00ff */
[----:B------:R-:W-:Y:S01]  /*b1e0*/  @P0 MOV R39, R6 ;  /* 0x0000000600270202 */ /* 0x000fe20000000f00 */
[----:B------:R-:W-:Y:S01]  /*b1f0*/  @P0 IMAD R44, R29, c[0x0][0x1ec], R7 ;  /* 0x00007b001d2c0a24 */ /* 0x000fe200078e0207 */
[----:B------:R-:W-:Y:S01]  /*b200*/  SHF.R.S32.HI R6, RZ, 0x2, R8 ;  /* 0x00000002ff067819 */ /* 0x000fe20000011408 */
[----:B------:R-:W2:Y:S01]  /*b210*/  @P6 MUFU.RCP R2, R23 ;  /* 0x0000001700026308 */ /* 0x000ea20000001000 */
[----:B------:R-:W-:-:S02]  /*b220*/  LEA.HI R22, R22, R10, RZ, 0x5 ;  /* 0x0000000a16167211 */ /* 0x000fc400078f28ff */
[----:B------:R-:W-:Y:S02]  /*b230*/  IADD3 R12, -R12, R10, RZ ;  /* 0x0000000a0c0c7210 */ /* 0x000fe40007ffe1ff */
[----:B------:R-:W-:Y:S01]  /*b240*/  SHF.R.S32.HI R22, RZ, 0x5, R22 ;  /* 0x00000005ff167819 */ /* 0x000fe20000011416 */
[----:B-1----:R-:W-:Y:S02]  /*b250*/  FADD.FTZ R26, R5, R9 ;  /* 0x00000009051a7221 */ /* 0x002fe40000010000 */
[----:B------:R-:W1:Y:S01]  /*b260*/  @P4 MUFU.RCP R0, R24 ;  /* 0x0000001800004308 */ /* 0x000e620000001000 */
[----:B------:R-:W-:Y:S02]  /*b270*/  IMAD.MOV.U32 R5, RZ, RZ, 0x3f800000 ;  /* 0x3f800000ff057424 */ /* 0x000fe400078e00ff */
[----:B------:R-:W-:Y:S01]  /*b280*/  FSETP.NE.FTZ.AND P3, PT, R26, RZ, PT ;  /* 0x000000ff1a00720b */ /* 0x000fe20003f75000 */
[----:B--2---:R-:W-:-:S04]  /*b290*/  FMUL.FTZ R140, R2, R140 ;  /* 0x0000008c028c7220 */ /* 0x004fc80000410000 */
[----:B------:R-:W2:Y:S01]  /*b2a0*/  @P5 MUFU.RCP R4, R25 ;  /* 0x0000001900045308 */ /* 0x000ea20000001000 */
        /* <DEDUP_REMOVED lines=27> */
[----:B--2---:R-:W-:Y:S01]  /*b460*/  FMUL.FTZ R142, R4, R142 ;  /* 0x0000008e048e7220 */ /* 0x004fe20000410000 */
        /* <DEDUP_REMOVED lines=11> */
[C---:B---3--:R-:W-:Y:S01]  /*b520*/  FMUL.FTZ R139, R5.reuse, R139 ;  /* 0x0000008b058b7220 */ /* 0x048fe20000410000 */
        /* <DEDUP_REMOVED lines=29> */
[----:B------:R1:W-:Y:S01]  /*b700*/  STS [R0], R21 ;  /* 0x0000001500007388 */ /* 0x0003e20000000800 */
[C---:B------:R-:W-:Y:S02]  /*b710*/  IADD3 R4, R0.reuse, R13, RZ ;  /* 0x0000000d00047210 */ /* 0x040fe40007ffe0ff */
[C---:B------:R-:W-:Y:S01]  /*b720*/  IADD3 R2, R0.reuse, 0x20, RZ ;  /* 0x0000002000027810 */ /* 0x040fe20007ffe0ff */
[----:B------:R2:W-:Y:S01]  /*b730*/  STS [R0+0x200], R20 ;  /* 0x0002001400007388 */ /* 0x0005e20000000800 */
[----:B------:R-:W-:Y:S02]  /*b740*/  @P2 IADD3 R2, R0, -0x20, RZ ;  /* 0xffffffe000022810 */ /* 0x000fe40007ffe0ff */
[----:B------:R-:W-:Y:S01]  /*b750*/  ISETP.NE.AND P2, PT, R27, RZ, PT ;  /* 0x000000ff1b00720c */ /* 0x000fe20003f45270 */
[----:B------:R-:W-:Y:S01]  /*b760*/  STS [R4], R17 ;  /* 0x0000001104007388 */ /* 0x000fe20000000800 */
[----:B------:R-:W-:-:S03]  /*b770*/  @!P1 IMAD.MOV.U32 R27, RZ, RZ, c[0x0][0x214] ;  /* 0x00008500ff1b9624 */ /* 0x000fc600078e00ff */
[----:B------:R-:W-:Y:S02]  /*b780*/  STS [R4+0x200], R16 ;  /* 0x0002001004007388 */ /* 0x000fe40000000800 */
[----:B------:R-:W-:Y:S02]  /*b790*/  @!P1 SEL R12, R27, c[0x0][0x234], !P2 ;  /* 0x00008d001b0c9a07 */ /* 0x000fe40005000000 */
[----:B------:R-:W-:Y:S01]  /*b7a0*/  STS [R0+0x1000], R19 ;  /* 0x0010001300007388 */ /* 0x000fe20000000800 */
[----:B------:R-:W-:-:S03]  /*b7b0*/  ISETP.NE.OR P2, PT, R28, RZ, !P2 ;  /* 0x000000ff1c00720c */ /* 0x000fc60005745670 */
[----:B------:R3:W-:Y:S04]  /*b7c0*/  STS [R0+0x1200], R138 ;  /* 0x0012008a00007388 */ /* 0x0007e80000000800 */
[----:B------:R-:W-:Y:S04]  /*b7d0*/  STS [R4+0x1000], R18 ;  /* 0x0010001204007388 */ /* 0x000fe80000000800 */
[----:B-1----:R-:W4:Y:S04]  /*b7e0*/  LDL R21, [R1+0x54] ;  /* 0x0000540001157983 */ /* 0x002f280000100800 */
[----:B--2---:R1:W5:Y:S04]  /*b7f0*/  LDL R20, [R1+0x40] ;  /* 0x0000400001147983 */ /* 0x0043680000100800 */
[----:B------:R2:W-:Y:S04]  /*b800*/  STS [R4+0x1200], R15 ;  /* 0x0012000f04007388 */ /* 0x0005e80000000800 */
[----:B------:R-:W-:Y:S04]  /*b810*/  STS [R2], R14 ;  /* 0x0000000e02007388 */ /* 0x000fe80000000800 */
[----:B------:R-:W-:Y:S01]  /*b820*/  STS [R2+0x200], R11 ;  /* 0x0002000b02007388 */ /* 0x000fe20000000800 */
[----:B---3--:R-:W-:-:S05]  /*b830*/  IMAD.IADD R0, R13, 0x1, R2 ;  /* 0x000000010d007824 */ /* 0x008fca00078e0202 */
[----:B------:R-:W-:Y:S04]  /*b840*/  STS [R0], R8 ;  /* 0x0000000800007388 */ /* 0x000fe80000000800 */
[----:B------:R3:W-:Y:S04]  /*b850*/  STS [R0+0x200], R7 ;  /* 0x0002000700007388 */ /* 0x0007e80000000800 */
[----:B------:R-:W-:Y:S01]  /*b860*/  STS [R2+0x1000], R10 ;  /* 0x0010000a02007388 */ /* 0x000fe20000000800 */
[----:B--2---:R-:W-:-:S03]  /*b870*/  @!P2 IMAD R4, R45, c[0x0][0x214], RZ ;  /* 0x000085002d04aa24 */ /* 0x004fc600078e02ff */
[----:B------:R2:W-:Y:S04]  /*b880*/  STS [R2+0x1200], R9 ;  /* 0x0012000902007388 */ /* 0x0005e80000000800 */
[----:B------:R-:W-:Y:S04]  /*b890*/  STS [R0+0x1000], R6 ;  /* 0x0010000600007388 */ /* 0x000fe80000000800 */
[----:B------:R1:W-:Y:S04]  /*b8a0*/  STS [R0+0x1200], R5 ;  /* 0x0012000500007388 */ /* 0x0003e80000000800 */
[----:B------:R-:W-:Y:S06]  /*b8b0*/  BAR.SYNC.DEFER_BLOCKING 0x0 ;  /* 0x0000000000007b1d */ /* 0x000fec0000010000 */
[----:B------:R-:W1:Y:S01]  /*b8c0*/  S2R R19, SR_CTAID.Z ;  /* 0x0000000000137919 */ /* 0x000e620000002700 */
[----:B---3--:R-:W3:Y:S01]  /*b8d0*/  @P6 MUFU.LG2 R7, R23 ;  /* 0x0000001700076308 */ /* 0x008ee20000000c00 */
[----:B--2---:R-:W-:-:S02]  /*b8e0*/  @!P2 SEL R2, R4, R29, !P0 ;  /* 0x0000001d0402a207 */ /* 0x004fc40004000000 */
[----:B------:R-:W2:Y:S01]  /*b8f0*/  S2R R9, SR_CTAID.X ;  /* 0x0000000000097919 */ /* 0x000ea20000002500 */
[----:B------:R-:W-:-:S03]  /*b900*/  @!P0 SHF.R.S32.HI R4, RZ, 0x1f, R45 ;  /* 0x0000001fff048819 */ /* 0x000fc6000001142d */
[----:B------:R2:W3:Y:S04]  /*b910*/  LDS.128 R28, [R198] ;  /* 0x00000000c61c7984 */ /* 0x0004e80000000c00 */
[----:B------:R2:W4:Y:S04]  /*b920*/  LDS.128 R32, [R198+0x800] ;  /* 0x00080000c6207984 */ /* 0x0005280000000c00 */
[----:B------:R2:W4:Y:S04]  /*b930*/  LDS.128 R40, [R198+0x1000] ;  /* 0x00100000c6287984 */ /* 0x0005280000000c00 */
[----:B------:R-:W4:Y:S01]  /*b940*/  LDS.128 R196, [R198+0x1800] ;  /* 0x00180000c6c47984 */ /* 0x000f220000000c00 */
[----:B------:R-:W-:Y:S01]  /*b950*/  @!P0 IMAD.WIDE.U32 R10, R45, c[0x0][0x1e0], RZ ;  /* 0x000078002d0a8a25 */ /* 0x000fe200078e00ff */
[----:B-1----:R-:W-:-:S03]  /*b960*/  @P1 MOV R0, 0x1 ;  /* 0x0000000100001802 */ /* 0x002fc60000000f00 */
[----:B------:R-:W-:Y:S01]  /*b970*/  @!P1 IMAD R0, R12, c[0x0][0x1c0], RZ ;  /* 0x000070000c009a24 */ /* 0x000fe200078e02ff */
[----:B------:R-:W-:Y:S01]  /*b980*/  @!P0 MOV R39, R10 ;  /* 0x0000000a00278202 */ /* 0x000fe20000000f00 */
[----:B------:R-:W-:Y:S01]  /*b990*/  @!P0 IMAD R4, R4, c[0x0][0x1e0], RZ ;  /* 0x0000780004048a24 */ /* 0x000fe200078e02ff */
[----:B------:R-:W1:Y:S01]  /*b9a0*/  @P3 MUFU.LG2 R10, R26 ;  /* 0x0000001a000a3308 */ /* 0x000e620000000c00 */
[C---:B------:R-:W-:Y:S02]  /*b9b0*/  IMAD R0, R45.reuse, R0, RZ ;  /* 0x000000002d007224 */ /* 0x040fe400078e02ff */
[----:B------:R-:W-:Y:S01]  /*b9c0*/  @P1 IMAD.MOV.U32 R6, RZ, RZ, c[0x0][0x210] ;  /* 0x00008400ff061624 */ /* 0x000fe200078e00ff */
[----:B------:R-:W-:Y:S01]  /*b9d0*/  @!P1 MOV R6, 0x1 ;  /* 0x0000000100069802 */ /* 0x000fe20000000f00 */
[----:B------:R-:W-:-:S03]  /*b9e0*/  @!P0 IMAD R8, R45, c[0x0][0x1e4], R4 ;  /* 0x000079002d088a24 */ /* 0x000fc600078e0204 */
[----:B------:R-:W1:Y:S01]  /*b9f0*/  @P5 MUFU.LG2 R14, R25 ;  /* 0x00000019000e5308 */ /* 0x000e620000000c00 */
[----:B------:R-:W-:Y:S01]  /*ba00*/  CS2R R4, SRZ ;  /* 0x0000000000047805 */ /* 0x000fe2000001ff00 */
[----:B------:R-:W-:Y:S02]  /*ba10*/  SEL R0, R0, RZ, P2 ;  /* 0x000000ff00007207 */ /* 0x000fe40001000000 */
[----:B------:R-:W-:-:S04]  /*ba20*/  @!P2 SHF.R.S32.HI R5, RZ, 0x1f, R2 ;  /* 0x0000001fff05a819 */ /* 0x000fc80000011402 */
[----:B------:R-:W1:Y:S01]  /*ba30*/  @P4 MUFU.LG2 R13, R24 ;  /* 0x00000018000d4308 */ /* 0x000e620000000c00 */
[----:B------:R-:W-:Y:S01]  /*ba40*/  @!P2 MOV R4, R2 ;  /* 0x000000020004a202 */ /* 0x000fe20000000f00 */
[----:B--2---:R-:W-:Y:S02]  /*ba50*/  IMAD R2, R9, R6, RZ ;  /* 0x0000000609027224 */ /* 0x004fe400078e02ff */
[----:B------:R-:W-:Y:S02]  /*ba60*/  IMAD R0, R19, R12, R0 ;  /* 0x0000000c13007224 */ /* 0x000fe400078e0200 */
[----:B---3--:R-:W-:Y:S01]  /*ba70*/  @P6 FMUL.FTZ R7, R7, 0.69314718246459960938 ;  /* 0x3f31721807076820 */ /* 0x008fe20000410000 */
[----:B------:R-:W-:Y:S01]  /*ba80*/  SHF.L.U32 R9, R2, 0x7, RZ ;  /* 0x0000000702097819 */ /* 0x000fe200000006ff */
[----:B------:R-:W-:Y:S01]  /*ba90*/  @!P0 IMAD.IADD R44, R11, 0x1, R8 ;  /* 0x000000010b2c8824 */ /* 0x000fe200078e0208 */
[----:B------:R-:W-:Y:S01]  /*baa0*/  MOV R18, 0x7f800000 ;  /* 0x7f80000000127802 */ /* 0x000fe20000000f00 */
[----:B-1----:R-:W-:Y:S01]  /*bab0*/  @P3 FMUL.FTZ R2, R10, 0.69314718246459960938 ;  /* 0x3f3172180a023820 */ /* 0x002fe20000410000 */
[--C-:B------:R-:W-:Y:S01]  /*bac0*/  IADD3 R10, P1, P0, R9, R4, R0.reuse ;  /* 0x00000004090a7210 */ /* 0x100fe2000783e000 */
[----:B------:R-:W-:Y:S01]  /*bad0*/  @P6 FFMA.FTZ R18, R38, c[0x0][0x238], R7 ;  /* 0x00008e0026126a23 */ /* 0x000fe20000010007 */
[----:B------:R-:W-:Y:S01]  /*bae0*/  SHF.R.S32.HI R4, RZ, 0x1f, R9 ;  /* 0x0000001fff047819 */ /* 0x000fe20000011409 */
[----:B------:R-:W-:Y:S01]  /*baf0*/  @P5 FMUL.FTZ R8, R14, 0.69314718246459960938 ;  /* 0x3f3172180e085820 */ /* 0x000fe20000410000 */
[----:B------:R-:W-:Y:S01]  /*bb00*/  SHF.R.S32.HI R0, RZ, 0x1f, R0 ;  /* 0x0000001fff007819 */ /* 0x000fe20000011400 */
[----:B------:R-:W-:Y:S01]  /*bb10*/  @P4 FMUL.FTZ R7, R13, 0.69314718246459960938 ;  /* 0x3f3172180d074820 */ /* 0x000fe20000410000 */
[----:B------:R-:W-:Y:S01]  /*bb20*/  BSSY B0, `(.L_x_321) ;  /* 0x0000031000007945 */ /* 0x000fe20003800000 */
[----:B------:R-:W-:Y:S01]  /*bb30*/  MOV R17, 0x7f800000 ;  /* 0x7f80000000117802 */ /* 0x000fe20000000f00 */
[----:B------:R-:W-:Y:S01]  /*bb40*/  IMAD.MOV.U32 R15, RZ, RZ, 0x7f800000 ;  /* 0x7f800000ff0f7424 */ /* 0x000fe200078e00ff */
[----:B------:R-:W-:Y:S01]  /*bb50*/  MOV R16, 0x7f800000 ;  /* 0x7f80000000107802 */ /* 0x000fe20000000f00 */
[----:B------:R-:W-:Y:S01]  /*bb60*/  @P5 FFMA.FTZ R17, R37, c[0x0][0x238], R8 ;  /* 0x00008e0025115a23 */ /* 0x000fe20000010008 */
[----:B------:R-:W-:Y:S01]  /*bb70*/  IADD3.X R11, R4, R5, R0, P1, P0 ;  /* 0x00000005040b7210 */ /* 0x000fe20000fe0400 */
[----:B------:R-:W-:-:S02]  /*bb80*/  @P4 FFMA.FTZ R15, R36, c[0x0][0x238], R7 ;  /* 0x00008e00240f4a23 */ /* 0x000fc40000010007 */
[----:B------:R-:W-:Y:S01]  /*bb90*/  @P3 FFMA.FTZ R16, R3, c[0x0][0x238], R2 ;  /* 0x00008e0003103a23 */ /* 0x000fe20000010002 */
[----:B----4-:R-:W-:-:S13]  /*bba0*/  LOP3.LUT P2, RZ, R21, 0x3, RZ, 0xc0, !PT ;  /* 0x0000000315ff7812 */ /* 0x010fda000784c0ff */
        /* <DEDUP_REMOVED lines=40> */
.L_x_322:
[----:B------:R-:W-:Y:S05]  /*be30*/  BSYNC B0 ;  /* 0x0000000000007941 */ /* 0x000fea0003800000 */
.L_x_321:
[----:B-1----:R-:W2:Y:S04]  /*be40*/  LDL.LU.64 R8, [R1+0x48] ;  /* 0x0000480001087983 */ /* 0x002ea80000300a00 */
[----:B------:R-:W3:Y:S04]  /*be50*/  LDL.LU.64 R4, [R1+0x28] ;  /* 0x0000280001047983 */ /* 0x000ee80000300a00 */
[----:B------:R1:W5:Y:S01]  /*be60*/  LDL.64 R10, [R1+0x38] ;  /* 0x00003800010a7983 */ /* 0x0003620000100a00 */
[----:B------:R-:W-:Y:S01]  /*be70*/  SHF.R.S32.HI R0, RZ, 0x1f, R19 ;  /* 0x0000001fff007819 */ /* 0x000fe20000011413 */
[----:B------:R-:W-:Y:S04]  /*be80*/  BSSY B0, `(.L_x_323) ;  /* 0x0000011000007945 */ /* 0x000fe80003800000 */
[----:B------:R-:W-:-:S04]  /*be90*/  IMAD R0, R0, c[0x0][0x1f0], RZ ;  /* 0x00007c0000007a24 */ /* 0x000fc800078e02ff */
[----:B------:R-:W-:Y:S01]  /*bea0*/  IMAD R0, R19, c[0x0][0x1f4], R0 ;  /* 0x00007d0013007a24 */ /* 0x000fe200078e0200 */
[----:B--2---:R-:W-:-:S04]  /*beb0*/  IADD3 R2, P0, R8, R39, RZ ;  /* 0x0000002708027210 */ /* 0x004fc80007f1e0ff */
[----:B------:R-:W-:Y:S02]  /*bec0*/  IADD3.X R3, R9, R44, RZ, P0, !PT ;  /* 0x0000002c09037210 */ /* 0x000fe400007fe4ff */
[----:B---3-5:R-:W-:-:S03]  /*bed0*/  ISETP.GE.AND P0, PT, R4, R20, PT ;  /* 0x000000140400720c */ /* 0x028fc60003f06270 */
        /* <DEDUP_REMOVED lines=11> */
.L_x_324:
[----:B-1----:R-:W-:Y:S05]  /*bf90*/  BSYNC B0 ;  /* 0x0000000000007941 */ /* 0x002fea0003800000 */
.L_x_323:
        /* <DEDUP_REMOVED lines=15> */
.L_x_326:
[----:B------:R-:W-:Y:S05]  /*c090*/  BSYNC B0 ;  /* 0x0000000000007941 */ /* 0x000fea0003800000 */
.L_x_325:
        /* <DEDUP_REMOVED lines=15> */
.L_x_328:
[----:B------:R-:W-:Y:S05]  /*c190*/  BSYNC B0 ;  /* 0x0000000000007941 */ /* 0x000fea0003800000 */
.L_x_327:
        /* <DEDUP_REMOVED lines=13> */
[----:B------:R-:W-:Y:S01]  /*c270*/  STG.E.128 [R2.64], R196 ;  /* 0x000000c402007986 */ /* 0x000fe2000c101d08 */
[----:B------:R-:W-:Y:S05]  /*c280*/  EXIT ;  /* 0x000000000000794d */ /* 0x000fea0003800000 */
.L_x_313:
[----:B------:R-:W2:Y:S01]  /*c290*/  LDL.LU R16, [R1+0x34] ;  /* 0x0000340001107983 */ /* 0x000ea20000300800 */
[----:B-1----:R-:W1:Y:S01]  /*c2a0*/  LDC.U8 R4, c[0x0][0x329] ;  /* 0x0000ca40ff047b82 */ /* 0x002e620000000000 */
[----:B------:R-:W-:Y:S01]  /*c2b0*/  SHF.R.S32.HI R10, RZ, 0x1f, R111 ;  /* 0x0000001fff0a7819 */ /* 0x000fe2000001146f */
[----:B------:R-:W-:Y:S01]  /*c2c0*/  IMAD.IADD R15, R15, 0x1, -R13 ;  /* 0x000000010f0f7824 */ /* 0x000fe200078e0a0d */
[----:B------:R-:W-:Y:S02]  /*c2d0*/  BSSY B0, `(.L_x_329) ;  /* 0x000003c000007945 */ /* 0x000fe40003800000 */
[----:B------:R-:W-:-:S03]  /*c2e0*/  LEA.HI R10, R10, R111, RZ, 0x2 ;  /* 0x0000006f0a0a7211 */ /* 0x000fc600078f10ff */
[----:B------:R-:W3:Y:S01]  /*c2f0*/  LDC.U8 R0, c[0x0][0x328] ;  /* 0x0000ca00ff007b82 */ /* 0x000ee20000000000 */
[----:B-1----:R-:W-:Y:S02]  /*c300*/  ISETP.NE.AND P1, PT, R4, RZ, PT ;  /* 0x000000ff0400720c */ /* 0x002fe40003f25270 */
[----:B---3--:R-:W-:-:S04]  /*c310*/  ISETP.NE.AND P3, PT, R0, RZ, PT ;  /* 0x000000ff0000720c */ /* 0x008fc80003f65270 */
[----:B------:R-:W-:-:S07]  /*c320*/  ISETP.NE.OR P2, PT, R4, RZ, !P3 ;  /* 0x000000ff0400720c */ /* 0x000fce0005f45670 */
[----:B------:R-:W-:Y:S01]  /*c330*/  @P1 IMAD.MOV.U32 R9, RZ, RZ, c[0x0][0x210] ;  /* 0x00008400ff091624 */ /* 0x000fe200078e00ff */
[----:B------:R-:W-:Y:S01]  /*c340*/  LOP3.LUT R4, R10, 0x1ffffffc, RZ, 0xc0, !PT ;  /* 0x1ffffffc0a047812 */ /* 0x000fe200078ec0ff */
[----:B------:R-:W-:Y:S02]  /*c350*/  @!P1 IMAD.MOV.U32 R8, RZ, RZ, c[0x0][0x214] ;  /* 0x00008500ff089624 */ /* 0x000fe400078e00ff */
[----:B------:R-:W-:Y:S02]  /*c360*/  @P1 IMAD R9, R9, c[0x0][0x214], RZ ;  /* 0x0000850009091a24 */ /* 0x000fe400078e02ff */
[----:B------:R-:W-:Y:S01]  /*c370*/  @P1 IMAD.MOV.U32 R17, RZ, RZ, c[0x0][0x210] ;  /* 0x00008400ff111624 */ /* 0x000fe200078e00ff */
[----:B------:R-:W-:Y:S02]  /*c380*/  @!P1 SEL R9, R8, c[0x0][0x234], !P3 ;  /* 0x00008d0008099a07 */ /* 0x000fe40005800000 */
[----:B------:R-:W-:-:S05]  /*c390*/  @!P1 MOV R17, 0x1 ;  /* 0x0000000100119802 */ /* 0x000fca0000000f00 */
[----:B------:R-:W-:Y:S01]  /*c3a0*/  IMAD R8, R13, R17, RZ ;  /* 0x000000110d087224 */ /* 0x000fe200078e02ff */
[C---:B--2---:R-:W-:Y:S02]  /*c3b0*/  ISETP.NE.AND P4, PT, R16.reuse, -0x1, PT ;  /* 0xffffffff1000780c */ /* 0x044fe40003f85270 */
[----:B------:R-:W-:-:S11]  /*c3c0*/  ISETP.NE.OR P0, PT, R16, -0x1, P2 ;  /* 0xffffffff1000780c */ /* 0x000fd60001705670 */
[----:B------:R-:W-:Y:S01]  /*c3d0*/  @P4 IMAD.WIDE.U32 R2, R16, c[0x0][0x1e8], RZ ;  /* 0x00007a0010024a25 */ /* 0x000fe200078e00ff */
[----:B------:R-:W-:-:S03]  /*c3e0*/  @!P4 SHF.R.S32.HI R0, RZ, 0x1f, R12 ;  /* 0x0000001fff00c819 */ /* 0x000fc6000001140c */
[----:B------:R-:W-:Y:S02]  /*c3f0*/  @P4 IMAD R5, R16, c[0x0][0x1ec], R3 ;  /* 0x00007b0010054a24 */ /* 0x000fe400078e0203 */
[----:B------:R-:W-:Y:S02]  /*c400*/  @!P4 IMAD R3, R0, c[0x0][0x1e0], RZ ;  /* 0x000078000003ca24 */ /* 0x000fe400078e02ff */
[----:B------:R-:W-:-:S04]  /*c410*/  @!P4 IMAD.WIDE.U32 R6, R12, c[0x0][0x1e0], RZ ;  /* 0x000078000c06ca25 */ /* 0x000fc800078e00ff */
[----:B------:R-:W-:Y:S01]  /*c420*/  IMAD.IADD R0, R111, 0x1, -R4 ;  /* 0x000000016f007824 */ /* 0x000fe200078e0a04 */
[----:B------:R-:W-:Y:S01]  /*c430*/  @!P4 MOV R2, R6 ;  /* 0x000000060002c202 */ /* 0x000fe20000000f00 */
[----:B------:R-:W-:Y:S02]  /*c440*/  @!P4 IMAD R3, R12, c[0x0][0x1e4], R3 ;  /* 0x000079000c03ca24 */ /* 0x000fe400078e0203 */
[----:B------:R-:W-:Y:S02]  /*c450*/  IMAD.SHL.U32 R0, R0, 0x8, RZ ;  /* 0x0000000800007824 */ /* 0x000fe400078e00ff */
[----:B------:R-:W-:Y:S01]  /*c460*/  @P1 IMAD.MOV.U32 R4, RZ, RZ, 0x1 ;  /* 0x00000001ff041424 */ /* 0x000fe200078e00ff */
[----:B------:R-:W-:Y:S01]  /*c470*/  @!P4 IADD3 R5, R7, R3, RZ ;  /* 0x000000030705c210 */ /* 0x000fe20007ffe0ff */
[----:B------:R-:W-:Y:S01]  /*c480*/  @!P1 IMAD R4, R9, c[0x0][0x1c0], RZ ;  /* 0x0000700009049a24 */ /* 0x000fe200078e02ff */
[----:B------:R-:W-:Y:S01]  /*c490*/  IADD3 R2, P3, R0, R2, RZ ;  /* 0x0000000200027210 */ /* 0x000fe20007f7e0ff */
[----:B------:R-:W-:Y:S01]  /*c4a0*/  @!P0 IMAD R16, R12, c[0x0][0x214], RZ ;  /* 0x000085000c108a24 */ /* 0x000fe200078e02ff */
[----:B------:R-:W-:-:S02]  /*c4b0*/  CS2R R6, SRZ ;  /* 0x0000000000067805 */ /* 0x000fc4000001ff00 */
[----:B------:R-:W-:Y:S01]  /*c4c0*/  LEA.HI.X.SX32 R3, R0, R5, 0x1, P3 ;  /* 0x0000000500037211 */ /* 0x000fe200018f0eff */
[----:B------:R-:W-:Y:S01]  /*c4d0*/  IMAD R0, R12, R4, RZ ;  /* 0x000000040c007224 */ /* 0x000fe200078e02ff */
[----:B------:R-:W-:Y:S01]  /*c4e0*/  SHF.R.S32.HI R4, RZ, 0x2, R10 ;  /* 0x00000002ff047819 */ /* 0x000fe2000001140a */
[--C-:B------:R-:W-:Y:S01]  /*c4f0*/  @!P2 IMAD.MOV.U32 R6, RZ, RZ, R16.reuse ;  /* 0x000000ffff06a224 */ /* 0x100fe200078e0010 */
[----:B------:R-:W-:Y:S01]  /*c500*/  @!P2 SHF.R.S32.HI R7, RZ, 0x1f, R16 ;  /* 0x0000001fff07a819 */ /* 0x000fe20000011410 */
[----:B------:R1:W-:Y:S01]  /*c510*/  @!P0 STL [R1+0x34], R16 ;  /* 0x0000341001008387 */ /* 0x0003e20000100800 */
[----:B------:R-:W-:Y:S01]  /*c520*/  SEL R0, R0, RZ, P2 ;  /* 0x000000ff00007207 */ /* 0x000fe20001000000 */
[----:B------:R-:W-:Y:S01]  /*c530*/  IMAD.WIDE.U32 R10, R14, c[0x0][0x1f0], R2 ;  /* 0x00007c000e0a7a25 */ /* 0x000fe200078e0002 */
[----:B------:R-:W-:Y:S02]  /*c540*/  ISETP.GE.AND P2, PT, R4, R15, PT ;  /* 0x0000000f0400720c */ /* 0x000fe40003f46270 */
[----:B------:R-:W-:Y:S01]  /*c550*/  SHF.R.S32.HI R5, RZ, 0x1f, R14 ;  /* 0x0000001fff057819 */ /* 0x000fe2000001140e */
[----:B------:R-:W-:Y:S01]  /*c560*/  IMAD R0, R14, R9, R0 ;  /* 0x000000090e007224 */ /* 0x000fe200078e0200 */
[----:B------:R-:W-:-:S03]  /*c570*/  SHF.R.S32.HI R9, RZ, 0x1f, R8 ;  /* 0x0000001fff097819 */ /* 0x000fc60000011408 */
[----:B------:R-:W-:Y:S01]  /*c580*/  IMAD R12, R5, c[0x0][0x1f0], RZ ;  /* 0x00007c00050c7a24 */ /* 0x000fe200078e02ff */
[----:B------:R-:W-:Y:S02]  /*c590*/  SHF.R.S32.HI R5, RZ, 0x1f, R4 ;  /* 0x0000001fff057819 */ /* 0x000fe40000011404 */
[----:B------:R-:W-:Y:S01]  /*c5a0*/  IADD3 R19, P1, P0, R8, R6, R0 ;  /* 0x0000000608137210 */ /* 0x000fe2000783e000 */
[----:B------:R-:W-:Y:S01]  /*c5b0*/  IMAD R12, R14, c[0x0][0x1f4], R12 ;  /* 0x00007d000e0c7a24 */ /* 0x000fe200078e020c */
[----:B------:R-:W-:Y:S01]  /*c5c0*/  SHF.R.S32.HI R0, RZ, 0x1f, R0 ;  /* 0x0000001fff007819 */ /* 0x000fe20000011400 */
[----:B------:R-:W-:-:S03]  /*c5d0*/  IMAD.WIDE R2, R18, 0x80, R4 ;  /* 0x0000008012027825 */ /* 0x000fc600078e0204 */
        /* <DEDUP_REMOVED lines=11> */
.L_x_330:
[----:B------:R-:W-:Y:S05]  /*c690*/  BSYNC B0 ;  /* 0x0000000000007941 */ /* 0x000fea0003800000 */
.L_x_329:
[----:B-1----:R-:W-:Y:S01]  /*c6a0*/  IADD3 R16, R4, 0x20, RZ ;  /* 0x0000002004107810 */ /* 0x002fe20007ffe0ff */
[----:B------:R-:W-:Y:S03]  /*c6b0*/  BSSY B0, `(.L_x_331) ;  /* 0x000000e000007945 */ /* 0x000fe60003800000 */
[----:B------:R-:W-:-:S13]  /*c6c0*/  ISETP.GE.AND P0, PT, R16, R15, PT ;  /* 0x0000000f1000720c */ /* 0x000fda0003f06270 */
[----:B------:R-:W-:Y:S05]  /*c6d0*/  @P0 BRA `(.L_x_332) ;  /* 0x000000b000000947 */ /* 0x000fea0003800000 */
[----:B------:R-:W-:Y:S02]  /*c6e0*/  IADD3 R0, P0, R2, 0x20, RZ ;  /* 0x0000002002007810 */ /* 0x000fe40007f1e0ff */
[----:B------:R-:W-:-:S03]  /*c6f0*/  MOV R9, R7 ;  /* 0x0000000700097202 */ /* 0x000fc60000000f00 */
[----:B------:R-:W-:-:S04]  /*c700*/  IMAD.X R8, RZ, RZ, R3, P0 ;  /* 0x000000ffff087224 */ /* 0x000fc800000e0603 */
[----:B--2---:R-:W-:Y:S02]  /*c710*/  IMAD R12, R8, c[0x0][0x1e8], RZ ;  /* 0x00007a00080c7a24 */ /* 0x004fe400078e02ff */
[----:B------:R-:W-:-:S04]  /*c720*/  IMAD.MOV.U32 R8, RZ, RZ, R10 ;  /* 0x000000ffff087224 */ /* 0x000fc800078e000a */
[----:B------:R-:W-:-:S04]  /*c730*/  IMAD.WIDE.U32 R8, R0, c[0x0][0x1e8], R8 ;  /* 0x00007a0000087a25 */ /* 0x000fc800078e0008 */
[----:B------:R-:W-:Y:S01]  /*c740*/  IMAD R0, R0, c[0x0][0x1ec], R12 ;  /* 0x00007b0000007a24 */ /* 0x000fe200078e020c */
[----:B------:R-:W-:-:S04]  /*c750*/  LEA R12, P0, R8, c[0x0][0x1d0], 0x1 ;  /* 0x00007400080c7a11 */ /* 0x000fc800078008ff */
[----:B------:R-:W-:-:S04]  /*c760*/  IADD3 R0, R0, R9, RZ ;  /* 0x0000000900007210 */ /* 0x000fc80007ffe0ff */
[----:B------:R-:W-:-:S05]  /*c770*/  LEA.HI.X R13, R8, c[0x0][0x1d4], R0, 0x1, P0 ;  /* 0x00007500080d7a11 */ /* 0x000fca00000f0c00 */
[----:B------:R1:W-:Y:S02]  /*c780*/  STG.E.128 [R12.64], RZ ;  /* 0x000000ff0c007986 */ /* 0x0003e4000c101d08 */
.L_x_332:
[----:B------:R-:W-:Y:S05]  /*c790*/  BSYNC B0 ;  /* 0x0000000000007941 */ /* 0x000fea0003800000 */
.L_x_331:
[----:B------:R-:W-:Y:S01]  /*c7a0*/  IADD3 R14, R4, 0x40, RZ ;  /* 0x00000040040e7810 */ /* 0x000fe20007ffe0ff */
[----:B------:R-:W-:Y:S03]  /*c7b0*/  BSSY B0, `(.L_x_333) ;  /* 0x000000e000007945 */ /* 0x000fe60003800000 */
[----:B------:R-:W-:-:S13]  /*c7c0*/  ISETP.GE.AND P0, PT, R14, R15, PT ;  /* 0x0000000f0e00720c */ /* 0x000fda0003f06270 */
[----:B------:R-:W-:Y:S05]  /*c7d0*/  @P0 BRA `(.L_x_334) ;  /* 0x000000b000000947 */ /* 0x000fea0003800000 */
[----:B------:R-:W-:Y:S02]  /*c7e0*/  IADD3 R0, P0, R2, 0x40, RZ ;  /* 0x0000004002007810 */ /* 0x000fe40007f1e0ff */
[----:B------:R-:W-:-:S03]  /*c7f0*/  MOV R9, R7 ;  /* 0x0000000700097202 */ /* 0x000fc60000000f00 */
[----:B------:R-:W-:-:S04]  /*c800*/  IMAD.X R8, RZ, RZ, R3, P0 ;  /* 0x000000ffff087224 */ /* 0x000fc800000e0603 */
[----:B-12---:R-:W-:Y:S02]  /*c810*/  IMAD R12, R8, c[0x0][0x1e8], RZ ;  /* 0x00007a00080c7a24 */ /* 0x006fe400078e02ff */
[----:B------:R-:W-:-:S04]  /*c820*/  IMAD.MOV.U32 R8, RZ, RZ, R10 ;  /* 0x000000ffff087224 */ /* 0x000fc800078e000a */
[----:B------:R-:W-:-:S04]  /*c830*/  IMAD.WIDE.U32 R8, R0, c[0x0][0x1e8], R8 ;  /* 0x00007a0000087a25 */ /* 0x000fc800078e0008 */
[----:B------:R-:W-:Y:S01]  /*c840*/  IMAD R0, R0, c[0x0][0x1ec], R12 ;  /* 0x00007b0000007a24 */ /* 0x000fe200078e020c */
[----:B------:R-:W-:-:S04]  /*c850*/  LEA R12, P0, R8, c[0x0][0x1d0], 0x1 ;  /* 0x00007400080c7a11 */ /* 0x000fc800078008ff */
[----:B------:R-:W-:-:S04]  /*c860*/  IADD3 R0, R0, R9, RZ ;  /* 0x0000000900007210 */ /* 0x000fc80007ffe0ff */
[----:B------:R-:W-:-:S05]  /*c870*/  LEA.HI.X R13, R8, c[0x0][0x1d4], R0, 0x1, P0 ;  /* 0x00007500080d7a11 */ /* 0x000fca00000f0c00 */
[----:B------:R1:W-:Y:S02]  /*c880*/  STG.E.128 [R12.64], RZ ;  /* 0x000000ff0c007986 */ /* 0x0003e4000c101d08 */
.L_x_334:
[----:B------:R-:W-:Y:S05]  /*c890*/  BSYNC B0 ;  /* 0x0000000000007941 */ /* 0x000fea0003800000 */
.L_x_333:
[----:B-12---:R-:W-:Y:S01]  /*c8a0*/  IADD3 R12, R4, 0x60, RZ ;  /* 0x00000060040c7810 */ /* 0x006fe20007ffe0ff */
        /* <DEDUP_REMOVED lines=13> */
.L_x_336:
[----:B------:R-:W-:Y:S05]  /*c980*/  BSYNC B0 ;  /* 0x0000000000007941 */ /* 0x000fea0003800000 */
.L_x_335:
        /* <DEDUP_REMOVED lines=35> */
.L_x_337:
        /* <DEDUP_REMOVED lines=12> */
.L_x_1132:


//--------------------- .text._ZN5flash16flash_fwd_kernelI23Flash_fwd_kernel_traitsILi32ELi128ELi128ELi4ELb0ELb0EN7cutlass10bfloat16_tE19Flash_kernel_traitsILi32ELi128ELi128ELi4ES3_EELb1ELb0ELb0ELb0ELb0ELb0ELb0ELb0EEEvNS_16Flash_fwd_paramsE --------------------------
	.section	.text._ZN5flash16flash_fwd_kernelI23Flash_fwd_kernel_traitsILi32ELi128ELi128ELi4ELb0ELb0EN7cutlass10bfloat16_tE19Flash_kernel_traitsILi32ELi128ELi128ELi4ES3_EELb1ELb0ELb0ELb0ELb0ELb0ELb0ELb0EEEvNS_16Flash_fwd_paramsE,"ax",@progbits
	.sectioninfo	@"SHI_REGISTERS=255"
	.align	128
        .global         _ZN5flash16flash_fwd_kernelI23Flash_fwd_kernel_traitsILi32ELi128ELi128ELi4ELb0ELb0EN7cutlass10bfloat16_tE19Flash_kernel_traitsILi32ELi128ELi128ELi4ES3_EELb1ELb0ELb0ELb0ELb0ELb0ELb0ELb0EEEvNS_16Flash_fwd_paramsE
        .type           _ZN5flash16flash_fwd_kernelI23Flash_fwd_kernel_traitsILi32ELi128ELi128ELi4ELb0ELb0EN7cutlass10bfloat16_tE19Flash_kernel_traitsILi32ELi128ELi128ELi4ES3_EELb1ELb0ELb0ELb0ELb0ELb0ELb0ELb0EEEvNS_16Flash_fwd_paramsE,@function
        .size           _ZN5flash16flash_fwd_kernelI23Flash_fwd_kernel_traitsILi32ELi128ELi128ELi4ELb0ELb0EN7cutlass10bfloat16_tE19Flash_kernel_traitsILi32ELi128ELi128ELi4ES3_EELb1ELb0ELb0ELb0ELb0ELb0ELb0ELb0EEEvNS_16Flash_fwd_paramsE,(.L_x_1133 - _ZN5flash16flash_fwd_kernelI23Flash_fwd_kernel_traitsILi32ELi128ELi128ELi4ELb0ELb0EN7cutlass10bfloat16_tE19Flash_kernel_traitsILi32ELi128ELi128ELi4ES3_EELb1ELb0ELb0ELb0ELb0ELb0ELb0ELb0EEEvNS_16Flash_fwd_paramsE)
        .other          _ZN5flash16flash_fwd_kernelI23Flash_fwd_kernel_traitsILi32ELi128ELi128ELi4ELb0ELb0EN7cutlass10bfloat16_tE19Flash_kernel_traitsILi32ELi128ELi128ELi4ES3_EELb1ELb0ELb0ELb0ELb0ELb0ELb0ELb0EEEvNS_16Flash_fwd_paramsE,@"STO_CUDA_ENTRY STV_DEFAULT"
_ZN5flash16flash_fwd_kernelI23Flash_fwd_kernel_traitsILi32ELi128ELi128ELi4ELb0ELb0EN7cutlass10bfloat16_tE19Flash_kernel_traitsILi32ELi128ELi128ELi4ES3_EELb1ELb0ELb0ELb0ELb0ELb0ELb0ELb0EEEvNS_16Flash_fwd_paramsE:
.text._ZN5flash16flash_fwd_kernelI23Flash_fwd_kernel_traitsILi32ELi128ELi128ELi4ELb0ELb0EN7cutlass10bfloat16_tE19Flash_kernel_traitsILi32ELi128ELi128ELi4ES3_EELb1ELb0ELb0ELb0ELb0ELb0ELb0ELb0EEEvNS_16Flash_fwd_paramsE:
        /* <DEDUP_REMOVED lines=8> */
[----:B------:R-:W-:-:S08]  /*0080*/  IMAD.MOV.U32 R6, RZ, RZ, c[0x0][0x2f8] ;  /* 0x0000be00ff067624 */ /* 0x000fd000078e00ff */
[----:B------:R1:W2:Y:S01]  /*0090*/  @P1 LDG.E.64 R4, [R2.64] ;  /* 0x0000001202041981 */ /* 0x0002a2000c1e1b00 */
[----:B------:R-:W-:Y:S02]  /*00a0*/  IMAD.MOV.U32 R8, RZ, RZ, c[0x0][0x2fc] ;  /* 0x0000bf00ff087624 */ /* 0x000fe400078e00ff */
[----:B-1----:R-:W-:Y:S02]  /*00b0*/  @P1 IMAD.MOV.U32 R2, RZ, RZ, R6 ;  /* 0x000000ffff021224 */ /* 0x002fe400078e0006 */
[----:B------:R-:W-:-:S06]  /*00c0*/  @P1 IMAD.MOV.U32 R3, RZ, RZ, R8 ;  /* 0x000000ffff031224 */ /* 0x000fcc00078e0008 */
[----:B------:R-:W3:Y:S01]  /*00d0*/  @P1 LDG.E.64 R2, [R2.64] ;  /* 0x0000001202021981 */ /* 0x000ee2000c1e1b00 */
[----:B------:R-:W-:Y:S01]  /*00e0*/  ISETP.NE.U32.AND P3, PT, RZ, c[0x0][0x240], PT ;  /* 0x00009000ff007a0c */ /* 0x000fe20003f65070 */
[----:B------:R-:W1:Y:S01]  /*00f0*/  LDC.U8 R7, c[0x0][0x312] ;  /* 0x0000c480ff077b82 */ /* 0x000e620000000000 */
[----:B------:R-:W-:Y:S01]  /*0100*/  MOV R13, 0x4 ;  /* 0x00000004000d7802 */ /* 0x000fe20000000f00 */
[----:B------:R-:W4:Y:S01]  /*0110*/  S2R R206, SR_CTAID.X ;  /* 0x0000000000ce7919 */ /* 0x000f220000002500 */
[----:B------:R-:W-:Y:S02]  /*0120*/  ISETP.NE.AND.EX P3, PT, RZ, c[0x0][0x244], PT, P3 ;  /* 0x00009100ff007a0c */ /* 0x000fe40003f65330 */
[----:B------:R-:W-:Y:S01]  /*0130*/  MOV R14, 0xffffffff ;  /* 0xffffffff000e7802 */ /* 0x000fe20000000f00 */
[----:B------:R-:W4:Y:S04]  /*0140*/  S2R R18, SR_CTAID.Y ;  /* 0x0000000000127919 */ /* 0x000f280000002600 */
[----:B------:R-:W4:Y:S04]  /*0150*/  S2R R21, SR_CTAID.Z ;  /* 0x0000000000157919 */ /* 0x000f280000002700 */
[----:B------:R-:W4:Y:S01]  /*0160*/  S2R R134, SR_TID.X ;  /* 0x0000000000867919 */ /* 0x000f220000002100 */
[----:B-1----:R-:W-:-:S02]  /*0170*/  ISETP.NE.AND P4, PT, R7, RZ, PT ;  /* 0x000000ff0700720c */ /* 0x002fc40003f85270 */
[----:B----4-:R-:W-:-:S04]  /*0180*/  LOP3.LUT R0, R21, R206, R18, 0xfe, !PT ;  /* 0x000000ce15007212 */ /* 0x010fc800078efe12 */
[----:B------:R-:W-:-:S13]  /*0190*/  LOP3.LUT P2, RZ, R0, R134, RZ, 0xfc, !PT ;  /* 0x0000008600ff7212 */ /* 0x000fda000784fcff */
[----:B------:R-:W-:Y:S02]  /*01a0*/  @!P2 IMAD.MOV.U32 R10, RZ, RZ, c[0x0][0x308] ;  /* 0x0000c200ff0aa624 */ /* 0x000fe400078e00ff */
[----:B------:R-:W-:Y:S01]  /*01b0*/  @!P2 IMAD.MOV.U32 R11, RZ, RZ, c[0x0][0x30c] ;  /* 0x0000c300ff0ba624 */ /* 0x000fe200078e00ff */
[----:B--2---:R1:W2:Y:S08]  /*01c0*/  @P1 R2UR UR20, R4 ;  /* 0x00000000041413c2 */ /* 0x0042b000000e0000 */
[----:B------:R1:W4:Y:S02]  /*01d0*/  @P1 R2UR UR21, R5 ;  /* 0x00000000051513c2 */ /* 0x00032400000e0000 */
[----:B-1----:R-:W-:Y:S01]  /*01e0*/  IMAD.WIDE R4, R18, R13, c[0x0][0x240] ;  /* 0x0000900012047625 */ /* 0x002fe200078e020d */
[----:B---3--:R-:W-:-:S03]  /*01f0*/  @P1 IADD3 R6, P0, R2, c[0x0][0x300], RZ ;  /* 0x0000c00002061a10 */ /* 0x008fc60007f1e0ff */
[----:B--2---:R-:W-:Y:S02]  /*0200*/  IMAD.U32 R2, RZ, RZ, UR20 ;  /* 0x00000014ff027e24 */ /* 0x004fe4000f8e00ff */
[----:B------:R-:W-:Y:S01]  /*0210*/  @P1 IMAD.X R8, RZ, RZ, R3, P0 ;  /* 0x000000ffff081224 */ /* 0x000fe200000e0603 */
[----:B------:R-:W-:Y:S01]  /*0220*/  ISETP.NE.U32.AND P0, PT, RZ, c[0x0][0x250], PT ;  /* 0x00009400ff007a0c */ /* 0x000fe20003f05070 */
[----:B----4-:R-:W-:Y:S01]  /*0230*/  IMAD.U32 R3, RZ, RZ, UR21 ;  /* 0x00000015ff037e24 */ /* 0x010fe2000f8e00ff */
[----:B------:R-:W-:Y:S02]  /*0240*/  ISETP.EQ.U32.AND P1, PT, RZ, c[0x0][0x248], PT ;  /* 0x00009200ff007a0c */ /* 0x000fe40003f22070 */
[----:B------:R-:W-:Y:S02]  /*0250*/  ISETP.NE.AND.EX P0, PT, RZ, c[0x0][0x254], PT, P0 ;  /* 0x00009500ff007a0c */ /* 0x000fe40003f05300 */
[----:B------:R1:W-:Y:S01]  /*0260*/  @!P2 STG.E.64 [R10.64], R2 ;  /* 0x000000020a00a986 */ /* 0x0003e2000c101b12 */
[----:B------:R-:W-:Y:S01]  /*0270*/  SHF.R.S32.HI R24, RZ, 0x1f, R134 ;  /* 0x0000001fff187819 */ /* 0x000fe20000011486 */
[----:B------:R-:W-:Y:S01]  /*0280*/  IMAD.MOV.U32 R7, RZ, RZ, RZ ;  /* 0x000000ffff077224 */ /* 0x000fe200078e00ff */
[----:B------:R-:W-:Y:S01]  /*0290*/  ISETP.EQ.OR.EX P1, PT, RZ, c[0x0][0x24c], !P4, P1 ;  /* 0x00009300ff007a0c */ /* 0x000fe20006722710 */
[----:B-1----:R-:W-:-:S02]  /*02a0*/  @!P2 IMAD.MOV.U32 R2, RZ, RZ, R6 ;  /* 0x000000ffff02a224 */ /* 0x002fc400078e0006 */
[----:B------:R-:W-:-:S05]  /*02b0*/  @!P2 IMAD.MOV.U32 R3, RZ, RZ, R8 ;  /* 0x000000ffff03a224 */ /* 0x000fca00078e0008 */
[----:B------:R1:W-:Y:S04]  /*02c0*/  @!P2 STG.E.64 [R10.64+0x8], R2 ;  /* 0x000008020a00a986 */ /* 0x0003e8000c101b12 */
[----:B------:R2:W3:Y:S04]  /*02d0*/  @P3 LDG.E R14, [R4.64] ;  /* 0x00000012040e3981 */ /* 0x0004e8000c1e1900 */
[----:B--2---:R-:W2:Y:S01]  /*02e0*/  @P3 LDG.E R4, [R4.64+0x4] ;  /* 0x0000041204043981 */ /* 0x004ea2000c1e1900 */
[----:B-1----:R-:W-:Y:S01]  /*02f0*/  @P0 IMAD.WIDE R2, R18, R13, c[0x0][0x250] ;  /* 0x0000940012020625 */ /* 0x002fe200078e020d */
[----:B------:R-:W-:-:S03]  /*0300*/  LEA.HI R17, R24, R134, RZ, 0x5 ;  /* 0x0000008618117211 */ /* 0x000fc600078f28ff */
[C---:B------:R-:W-:Y:S01]  /*0310*/  IMAD R0, R18.reuse, c[0x0][0x1c0], R21 ;  /* 0x0000700012007a24 */ /* 0x040fe200078e0215 */
[----:B------:R1:W5:Y:S01]  /*0320*/  @P0 LDG.E R7, [R2.64] ;  /* 0x0000001202070981 */ /* 0x000362000c1e1900 */
[----:B------:R-:W-:Y:S02]  /*0330*/  IMAD.MOV.U32 R9, RZ, RZ, -0x1 ;  /* 0xffffffffff097424 */ /* 0x000fe400078e00ff */
[----:B------:R-:W-:Y:S01]  /*0340*/  IMAD.WIDE R10, R18, R13, c[0x0][0x248] ;  /* 0x00009200120a7625 */ /* 0x000fe200078e020d */
[----:B------:R-:W-:-:S04]  /*0350*/  SHF.L.U32 R0, R0, 0x5, RZ ;  /* 0x0000000500007819 */ /* 0x000fc800000006ff */
[----:B------:R4:W5:Y:S01]  /*0360*/  @!P1 LDG.E R9, [R10.64] ;  /* 0x000000120a099981 */ /* 0x000962000c1e1900 */
[----:B------:R-:W-:Y:S02]  /*0370*/  ISETP.NE.U32.AND P2, PT, RZ, c[0x0][0x248], PT ;  /* 0x00009200ff007a0c */ /* 0x000fe40003f45070 */
[----:B-1----:R-:W-:-:S05]  /*0380*/  LOP3.LUT R2, R17, 0xffffffe0, RZ, 0xc0, !PT ;  /* 0xffffffe011027812 */ /* 0x002fca00078ec0ff */
[----:B------:R-:W-:-:S05]  /*0390*/  IMAD.IADD R2, R134, 0x1, -R2 ;  /* 0x0000000186027824 */ /* 0x000fca00078e0a02 */
[----:B------:R-:W-:Y:S02]  /*03a0*/  IADD3 R205, P1, P0, R0, R6, R2 ;  /* 0x0000000600cd7210 */ /* 0x000fe4000783e002 */
[----:B------:R-:W-:Y:S02]  /*03b0*/  ISETP.NE.AND.EX P2, PT, RZ, c[0x0][0x24c], PT, P2 ;  /* 0x00009300ff007a0c */ /* 0x000fe40003f45320 */
[----:B------:R-:W-:Y:S02]  /*03c0*/  SHF.R.S32.HI R3, RZ, 0x1f, R0 ;  /* 0x0000001fff037819 */ /* 0x000fe40000011400 */
[----:B------:R-:W-:-:S04]  /*03d0*/  SHF.R.S32.HI R0, RZ, 0x1f, R2 ;  /* 0x0000001fff007819 */ /* 0x000fc80000011402 */
[----:B------:R-:W-:Y:S01]  /*03e0*/  IADD3.X R222, R3, R8, R0, P1, P0 ;  /* 0x0000000803de7210 */ /* 0x000fe20000fe0400 */
[----:B---3--:R4:W-:Y:S04]  /*03f0*/  STL [R1+0x30], R14 ;  /* 0x0000300e01007387 */ /* 0x0089e80000100800 */
[----:B------:R4:W-:Y:S01]  /*0400*/  STL [R1], R205 ;  /* 0x000000cd01007387 */ /* 0x0009e20000100800 */
[----:B--2---:R-:W-:Y:S02]  /*0410*/  @P3 IMAD.IADD R12, R4, 0x1, -R14 ;  /* 0x00000001040c3824 */ /* 0x004fe400078e0a0e */
[----:B------:R-:W-:Y:S01]  /*0420*/  @!P3 IMAD.MOV.U32 R12, RZ, RZ, c[0x0][0x214] ;  /* 0x00008500ff0cb624 */ /* 0x000fe200078e00ff */
[----:B------:R-:W-:Y:S05]  /*0430*/  @!P2 BRA `(.L_x_338) ;  /* 0x000000400000a947 */ /* 0x000fea0003800000 */
[----:B------:R-:W2:Y:S02]  /*0440*/  @P4 LDG.E R0, [R10.64+0x4] ;  /* 0x000004120a004981 */ /* 0x000ea4000c1e1900 */
[----:B--2--5:R-:W-:-:S06]  /*0450*/  @P4 IADD3 R0, R0, -R9, RZ ;  /* 0x8000000900004210 */ /* 0x024fcc0007ffe0ff */
[----:B------:R1:W5:Y:S01]  /*0460*/  @!P4 LDG.E R0, [R10.64] ;  /* 0x000000120a00c981 */ /* 0x000362000c1e1900 */
[----:B------:R-:W-:Y:S05]  /*0470*/  BRA `(.L_x_339) ;  /* 0x0000001000007947 */ /* 0x000fea0003800000 */
.L_x_338:
[----:B------:R-:W-:Y:S02]  /*0480*/  MOV R0, c[0x0][0x218] ;  /* 0x0000860000007a02 */ /* 0x000fe40000000f00 */
.L_x_339:
        /* <DEDUP_REMOVED lines=17> */
[----:B------:R-:W-:Y:S01]  /*05a0*/  ISETP.NE.AND P1, PT, R14, -0x1, PT ;  /* 0xffffffff0e00780c */ /* 0x000fe20003f25270 */
[----:B------:R-:W2:Y:S01]  /*05b0*/  LDC.U8 R172, c[0x0][0x2d8] ;  /* 0x0000b600ffac7b82 */ /* 0x000ea20000000000 */
[----:B------:R-:W-:-:S11]  /*05c0*/  ISETP.NE.AND P0, PT, R9, -0x1, PT ;  /* 0xffffffff0900780c */ /* 0x000fd60003f05270 */
[----:B------:R-:W-:Y:S01]  /*05d0*/  @!P1 SHF.R.S32.HI R4, RZ, 0x1f, R18 ;  /* 0x0000001fff049819 */ /* 0x000fe20000011412 */
[----:B------:R-:W-:Y:S01]  /*05e0*/  @P1 IMAD.WIDE.U32 R2, R14, c[0x0][0x190], RZ ;  /* 0x000064000e021a25 */ /* 0x000fe200078e00ff */
[----:B------:R-:W-:-:S03]  /*05f0*/  @P0 IADD3 R0, R7, R9, RZ ;  /* 0x0000000907000210 */ /* 0x000fc60007ffe0ff */
[----:B------:R-:W-:Y:S01]  /*0600*/  @!P1 IMAD R6, R4, c[0x0][0x178], RZ ;  /* 0x00005e0004069a24 */ /* 0x000fe200078e02ff */
[----:B------:R-:W-:Y:S01]  /*0610*/  @P1 MOV R8, R2 ;  /* 0x0000000200081202 */ /* 0x000fe20000000f00 */
[----:B-1--4-:R-:W-:Y:S02]  /*0620*/  @P1 IMAD R10, R14, c[0x0][0x194], R3 ;  /* 0x000065000e0a1a24 */ /* 0x012fe400078e0203 */
        /* <DEDUP_REMOVED lines=8> */
[----:B--2---:R-:W-:Y:S01]  /*06b0*/  SHF.R.S32.HI R0, RZ, 0x1f, R7 ;  /* 0x0000001fff007819 */ /* 0x004fe20000011407 */
        /* <DEDUP_REMOVED lines=10> */
.L_x_341:
[----:B--2---:R-:W-:Y:S02]  /*0760*/  IABS R4, c[0x0][0x1c8] ;  /* 0x0000720000047a13 */ /* 0x004fe40000000000 */
[----:B------:R-:W-:Y:S02]  /*0770*/  IABS R5, R21 ;  /* 0x0000001500057213 */ /* 0x000fe40000000000 */
[----:B------:R-:W1:Y:S01]  /*0780*/  I2F.RP R2, R4 ;  /* 0x0000000400027306 */ /* 0x000e620000209400 */
[----:B------:R-:W-:-:S07]  /*0790*/  SHF.R.S32.HI R6, RZ, 0x1f, R21 ;  /* 0x0000001fff067819 */ /* 0x000fce0000011415 */
[----:B-1----:R-:W1:Y:S02]  /*07a0*/  MUFU.RCP R2, R2 ;  /* 0x0000000200027308 */ /* 0x002e640000001000 */
[----:B-1----:R-:W-:-:S06]  /*07b0*/  IADD3 R2, R2, 0xffffffe, RZ ;  /* 0x0ffffffe02027810 */ /* 0x002fcc0007ffe0ff */
[----:B------:R-:W1:Y:S02]  /*07c0*/  F2I.FTZ.U32.TRUNC.NTZ R3, R2 ;  /* 0x0000000200037305 */ /* 0x000e64000021f000 */
[----:B-1----:R-:W-:Y:S02]  /*07d0*/  IMAD.MOV R0, RZ, RZ, -R3 ;  /* 0x000000ffff007224 */ /* 0x002fe400078e0a03 */
[----:B------:R-:W-:Y:S02]  /*07e0*/  IMAD.MOV.U32 R2, RZ, RZ, RZ ;  /* 0x000000ffff027224 */ /* 0x000fe400078e00ff */
[----:B------:R-:W-:-:S04]  /*07f0*/  IMAD R0, R0, R4, RZ ;  /* 0x0000000400007224 */ /* 0x000fc800078e02ff */
        /* <DEDUP_REMOVED lines=32> */
.L_x_342:
[-C--:B------:R-:W-:Y:S01]  /*0a00*/  LEA.HI R3, R24, R134.reuse, RZ, 0x2 ;  /* 0x0000008618037211 */ /* 0x080fe200078f10ff */
[----:B------:R-:W-:Y:S01]  /*0a10*/  IMAD.IADD R27, R12, 0x1, -R13 ;  /* 0x000000010c1b7824 */ /* 0x000fe200078e0a0d */
[----:B------:R-:W-:Y:S01]  /*0a20*/  LEA.HI R26, R24, R134, RZ, 0x3 ;  /* 0x00000086181a7211 */ /* 0x000fe200078f18ff */
[----:B------:R-:W-:Y:S01]  /*0a30*/  IMAD R6, R6, c[0x0][0x1a8], RZ ;  /* 0x00006a0006067a24 */ /* 0x000fe200078e02ff */
[----:B------:R-:W-:Y:S01]  /*0a40*/  LOP3.LUT R2, R3, 0xfffffffc, RZ, 0xc0, !PT ;  /* 0xfffffffc03027812 */ /* 0x000fe200078ec0ff */
[----:B------:R-:W-:Y:S01]  /*0a50*/  BSSY B0, `(.L_x_343) ;  /* 0x000002e000007945 */ /* 0x000fe20003800000 */
[----:B------:R-:W-:Y:S01]  /*0a60*/  SHF.R.S32.HI R25, RZ, 0x3, R26 ;  /* 0x00000003ff197819 */ /* 0x000fe2000001141a */
[----:B------:R-:W-:Y:S01]  /*0a70*/  IMAD R6, R21, c[0x0][0x1ac], R6 ;  /* 0x00006b0015067a24 */ /* 0x000fe200078e0206 */
[----:B------:R-:W-:Y:S01]  /*0a80*/  SHF.R.S32.HI R4, RZ, 0x2, R3 ;  /* 0x00000002ff047819 */ /* 0x000fe20000011403 */
[----:B------:R-:W-:Y:S01]  /*0a90*/  IMAD.IADD R2, R134, 0x1, -R2 ;  /* 0x0000000186027824 */ /* 0x000fe200078e0a02 */
[----:B------:R-:W-:Y:S01]  /*0aa0*/  SHF.R.S32.HI R133, RZ, 0x5, R17 ;  /* 0x00000005ff857819 */ /* 0x000fe20000011411 */
[----:B------:R-:W-:Y:S01]  /*0ab0*/  IMAD.SHL.U32 R0, R25, 0x40, RZ ;  /* 0x0000004019007824 */ /* 0x000fe200078e00ff */
[----:B------:R-:W-:Y:S01]  /*0ac0*/  LEA.HI R3, R3, R4, RZ, 0x1 ;  /* 0x0000000403037211 */ /* 0x000fe200078f08ff */
[----:B------:R-:W-:Y:S01]  /*0ad0*/  IMAD.SHL.U32 R244, R2, 0x8, RZ ;  /* 0x0000000802f47824 */ /* 0x000fe200078e00ff */
[----:B------:R-:W-:-:S02]  /*0ae0*/  SHF.R.S32.HI R5, RZ, 0x1f, R4 ;  /* 0x0000001fff057819 */ /* 0x000fc40000011404 */
[----:B------:R-:W-:Y:S02]  /*0af0*/  LOP3.LUT R0, R0, 0xc0, RZ, 0xc0, !PT ;  /* 0x000000c000007812 */ /* 0x000fe400078ec0ff */
[--C-:B------:R-:W-:Y:S02]  /*0b00*/  SHF.R.S32.HI R245, RZ, 0x1f, R244.reuse ;  /* 0x0000001ffff57819 */ /* 0x100fe400000114f4 */
[----:B------:R-:W-:Y:S02]  /*0b10*/  IADD3 R8, P0, R244, R8, RZ ;  /* 0x00000008f4087210 */ /* 0x000fe40007f1e0ff */
[----:B------:R-:W-:Y:S01]  /*0b20*/  LOP3.LUT R3, R3, 0x7fffffe, RZ, 0xc0, !PT ;  /* 0x07fffffe03037812 */ /* 0x000fe200078ec0ff */
[----:B------:R1:W-:Y:S01]  /*0b30*/  STL.64 [R1+0x10], R244 ;  /* 0x000010f401007387 */ /* 0x0003e20000100a00 */
[----:B------:R-:W-:Y:S01]  /*0b40*/  LOP3.LUT R2, R0, 0x18, R244, 0xf8, !PT ;  /* 0x0000001800027812 */ /* 0x000fe200078ef8f4 */
[----:B------:R-:W-:Y:S01]  /*0b50*/  IMAD.X R9, R245, 0x1, R10, P0 ;  /* 0x00000001f5097824 */ /* 0x000fe200000e060a */
[C---:B------:R-:W-:Y:S01]  /*0b60*/  ISETP.GE.AND P0, PT, R4.reuse, R27, PT ;  /* 0x0000001b0400720c */ /* 0x040fe20003f06270 */
[----:B------:R1:W-:Y:S01]  /*0b70*/  STL [R1+0x34], R27 ;  /* 0x0000341b01007387 */ /* 0x0003e20000100800 */
[----:B------:R-:W-:Y:S01]  /*0b80*/  SHF.R.U32.HI R0, RZ, 0x3, R0 ;  /* 0x00000003ff007819 */ /* 0x000fe20000011600 */
[----:B------:R-:W-:Y:S01]  /*0b90*/  IMAD.IADD R3, R4, 0x1, -R3 ;  /* 0x0000000104037824 */ /* 0x000fe200078e0a03 */
[----:B------:R-:W-:Y:S01]  /*0ba0*/  SHF.R.S32.HI R18, RZ, 0x1f, R14 ;  /* 0x0000001fff127819 */ /* 0x000fe2000001140e */
[----:B------:R-:W-:Y:S01]  /*0bb0*/  IMAD.WIDE.U32 R8, R21, c[0x0][0x1a8], R8 ;  /* 0x00006a0015087a25 */ /* 0x000fe200078e0008 */
[----:B------:R-:W-:-:S03]  /*0bc0*/  LOP3.LUT R0, R2, R0, RZ, 0x3c, !PT ;  /* 0x0000000002007212 */ /* 0x000fc600078e3cff */
[----:B------:R-:W-:Y:S02]  /*0bd0*/  IMAD R3, R133, 0x8, R3 ;  /* 0x0000000885037824 */ /* 0x000fe400078e0203 */
[----:B------:R-:W-:Y:S02]  /*0be0*/  IMAD.IADD R7, R9, 0x1, R6 ;  /* 0x0000000109077824 */ /* 0x000fe400078e0206 */
[----:B------:R-:W-:Y:S02]  /*0bf0*/  IMAD.U32 R0, R3, 0x20, R0 ;  /* 0x0000002003007824 */ /* 0x000fe400078e0000 */
[----:B------:R-:W-:-:S04]  /*0c00*/  IMAD.WIDE R2, R206, 0x80, R4 ;  /* 0x00000080ce027825 */ /* 0x000fc800078e0204 */
        /* <DEDUP_REMOVED lines=18> */
.L_x_344:
[----:B------:R-:W-:Y:S05]  /*0d30*/  BSYNC B0 ;  /* 0x0000000000007941 */ /* 0x000fea0003800000 */
.L_x_343:
[----:B------:R-:W-:Y:S01]  /*0d40*/  IADD3 R21, R4, 0x20, RZ ;  /* 0x0000002004157810 */ /* 0x000fe20007ffe0ff */
[----:B------:R-:W-:Y:S03]  /*0d50*/  BSSY B0, `(.L_x_345) ;  /* 0x0000014000007945 */ /* 0x000fe60003800000 */
[----:B------:R-:W-:-:S13]  /*0d60*/  ISETP.GE.AND P0, PT, R21, R27, PT ;  /* 0x0000001b1500720c */ /* 0x000fda0003f06270 */
        /* <DEDUP_REMOVED lines=18> */
.L_x_346:
[----:B------:R-:W-:Y:S05]  /*0e90*/  BSYNC B0 ;  /* 0x0000000000007941 */ /* 0x000fea0003800000 */
.L_x_345:
        /* <DEDUP_REMOVED lines=21> */
.L_x_348:
[----:B------:R-:W-:Y:S05]  /*0ff0*/  BSYNC B0 ;  /* 0x0000000000007941 */ /* 0x000fea0003800000 */
.L_x_347:
[----:B------:R-:W-:Y:S01]  /*1000*/  IADD3 R17, R4, 0x60, RZ ;  /* 0x0000006004117810 */ /* 0x000fe20007ffe0ff */
[----:B------:R-:W-:Y:S01]  /*1010*/  UMOV UR6, 0x7 ;  /* 0x0000000700067882 */ /* 0x000fe20000000000 */
[----:B------:R-:W-:Y:S01]  /*1020*/  BSSY B0, `(.L_x_349) ;  /* 0x0000016000007945 */ /* 0x000fe20003800000 */
[----:B------:R-:W-:Y:S01]  /*1030*/  ULDC.64 UR4, c[0x0][0x198] ;  /* 0x0000660000047ab9 */ /* 0x000fe20000000a00 */
[----:B------:R-:W-:Y:S01]  /*1040*/  ISETP.GE.AND P0, PT, R17, R27, PT ;  /* 0x0000001b1100720c */ /* 0x000fe20003f06270 */
        /* <DEDUP_REMOVED lines=19> */
.L_x_350:
[----:B------:R-:W-:Y:S05]  /*1180*/  BSYNC B0 ;  /* 0x0000000000007941 */ /* 0x000fea0003800000 */
.L_x_349:
[C---:B------:R-:W-:Y:S01]  /*1190*/  IMAD R8, R5.reuse, c[0x0][0x198], RZ ;  /* 0x0000660005087a24 */ /* 0x040fe200078e02ff */
[----:B------:R-:W-:Y:S01]  /*11a0*/  LEA.HI R24, R24, R134, RZ, 0x4 ;  /* 0x0000008618187211 */ /* 0x000fe200078f20ff */
[----:B------:R-:W-:Y:S01]  /*11b0*/  IMAD R0, R5, c[0x0][0x1a0], RZ ;  /* 0x0000680005007a24 */ /* 0x000fe200078e02ff */
[----:B------:R-:W-:Y:S01]  /*11c0*/  BSSY B0, `(.L_x_351) ;  /* 0x0000035000007945 */ /* 0x000fe20003800000 */
[----:B------:R-:W-:-:S04]  /*11d0*/  IMAD.WIDE.U32 R6, R4, c[0x0][0x198], R244 ;  /* 0x0000660004067a25 */ /* 0x000fc800078e00f4 */
[----:B-1----:R-:W-:Y:S01]  /*11e0*/  IMAD.WIDE.U32 R2, R4, c[0x0][0x1a0], R244 ;  /* 0x0000680004027a25 */ /* 0x002fe200078e00f4 */
[----:B------:R-:W-:-:S03]  /*11f0*/  IADD3 R6, P1, R22, R6, RZ ;  /* 0x0000000616067210 */ /* 0x000fc60007f3e0ff */
[C---:B------:R-:W-:Y:S01]  /*1200*/  IMAD R9, R4.reuse, c[0x0][0x19c], R8 ;  /* 0x0000670004097a24 */ /* 0x040fe200078e0208 */
[----:B------:R-:W-:Y:S01]  /*1210*/  IADD3 R2, P0, R15, R2, RZ ;  /* 0x000000020f027210 */ /* 0x000fe20007f1e0ff */
[----:B------:R-:W-:Y:S01]  /*1220*/  IMAD R0, R4, c[0x0][0x1a4], R0 ;  /* 0x0000690004007a24 */ /* 0x000fe200078e0200 */
[----:B------:R-:W-:Y:S02]  /*1230*/  LOP3.LUT R8, R24, 0xfffffff0, RZ, 0xc0, !PT ;  /* 0xfffffff018087812 */ /* 0x000fe400078ec0ff */
[----:B------:R-:W-:Y:S01]  /*1240*/  IADD3.X R7, R23, R7, R9, P1, !PT ;  /* 0x0000000717077210 */ /* 0x000fe20000ffe409 */
[----:B------:R-:W-:Y:S01]  /*1250*/  IMAD R9, R18, c[0x0][0x1b8], RZ ;  /* 0x00006e0012097a24 */ /* 0x000fe200078e02ff */
[----:B------:R-:W-:Y:S01]  /*1260*/  IADD3.X R3, R16, R3, R0, P0, !PT ;  /* 0x0000000310037210 */ /* 0x000fe200007fe400 */
[----:B------:R-:W-:Y:S01]  /*1270*/  IMAD R0, R18, c[0x0][0x1b0], RZ ;  /* 0x00006c0012007a24 */ /* 0x000fe200078e02ff */
[----:B------:R-:W-:Y:S01]  /*1280*/  IADD3 R15, -R8, R134, RZ ;  /* 0x00000086080f7210 */ /* 0x000fe20007ffe1ff */
[----:B------:R-:W-:Y:S01]  /*1290*/  IMAD.WIDE.U32 R30, R14, c[0x0][0x1b0], R6 ;  /* 0x00006c000e1e7a25 */ /* 0x000fe200078e0006 */
[----:B------:R-:W-:-:S02]  /*12a0*/  LEA.HI.SX32 R23, R241, 0xffffffff, 0x19 ;  /* 0xfffffffff1177811 */ /* 0x000fc400078fcaff */
[----:B------:R-:W-:Y:S01]  /*12b0*/  LEA.HI R16, R15, R15, RZ, 0x1 ;  /* 0x0000000f0f107211 */ /* 0x000fe200078f08ff */
[C---:B------:R-:W-:Y:S01]  /*12c0*/  IMAD R10, R14.reuse, c[0x0][0x1b4], R0 ;  /* 0x00006d000e0a7a24 */ /* 0x040fe200078e0200 */
[----:B------:R1:W-:Y:S01]  /*12d0*/  STL.64 [R1+0x28], R30 ;  /* 0x0000281e01007387 */ /* 0x0003e20000100a00 */
[C---:B------:R-:W-:Y:S01]  /*12e0*/  IMAD R9, R14.reuse, c[0x0][0x1bc], R9 ;  /* 0x00006f000e097a24 */ /* 0x040fe200078e0209 */
[----:B------:R-:W-:Y:S01]  /*12f0*/  SHF.R.S32.HI R8, RZ, 0x1, R16 ;  /* 0x00000001ff087819 */ /* 0x000fe20000011410 */
[----:B------:R-:W-:Y:S01]  /*1300*/  IMAD.WIDE.U32 R28, R14, c[0x0][0x1b8], R2 ;  /* 0x00006e000e1c7a25 */ /* 0x000fe200078e0002 */
[----:B------:R-:W-:Y:S02]  /*1310*/  IADD3 R243, R31, R10, RZ ;  /* 0x0000000a1ff37210 */ /* 0x000fe40007ffe0ff */
[----:B------:R-:W-:Y:S01]  /*1320*/  SHF.R.S32.HI R0, RZ, 0x1f, R16 ;  /* 0x0000001fff007819 */ /* 0x000fe20000011410 */
[----:B------:R-:W-:Y:S01]  /*1330*/  IMAD.MOV.U32 R242, RZ, RZ, R30 ;  /* 0x000000fffff27224 */ /* 0x000fe200078e001e */
[----:B------:R-:W-:Y:S01]  /*1340*/  IADD3 R18, R29, R9, RZ ;  /* 0x000000091d127210 */ /* 0x000fe20007ffe0ff */
[----:B------:R1:W-:Y:S01]  /*1350*/  STL.64 [R1+0x20], R28 ;  /* 0x0000201c01007387 */ /* 0x0003e20000100a00 */
[C---:B---3--:R-:W-:Y:S01]  /*1360*/  IMAD R12, R23.reuse, -0x80, R20 ;  /* 0xffffff80170c7824 */ /* 0x048fe200078e0214 */
[----:B------:R-:W-:Y:S01]  /*1370*/  LEA.HI R0, R0, R8, RZ, 0x2 ;  /* 0x0000000800007211 */ /* 0x000fe200078f10ff */
[----:B------:R-:W-:Y:S01]  /*1380*/  IMAD.WIDE.U32 R6, R23, UR7, R242 ;  /* 0x0000000717067c25 */ /* 0x000fe2000f8e00f2 */
[----:B------:R1:W-:Y:S01]  /*1390*/  STL.64 [R1+0x18], R242 ;  /* 0x000018f201007387 */ /* 0x0003e20000100a00 */
[----:B------:R-:W-:-:S02]  /*13a0*/  SHF.R.S32.HI R13, RZ, 0x1f, R23 ;  /* 0x0000001fff0d7819 */ /* 0x000fc40000011417 */
[----:B------:R-:W-:Y:S01]  /*13b0*/  ISETP.GE.AND P0, PT, R4, R12, PT ;  /* 0x0000000c0400720c */ /* 0x000fe20003f06270 */
[----:B------:R1:W-:Y:S01]  /*13c0*/  STL [R1+0xc], R18 ;  /* 0x00000c1201007387 */ /* 0x0003e20000100800 */
[----:B------:R-:W-:Y:S01]  /*13d0*/  LOP3.LUT R2, R0, 0xfffffffc, RZ, 0xc0, !PT ;  /* 0xfffffffc00027812 */ /* 0x000fe200078ec0ff */
[----:B------:R-:W-:Y:S01]  /*13e0*/  IMAD R0, R23, UR6, RZ ;  /* 0x0000000617007c24 */ /* 0x000fe2000f8e02ff */
[----:B------:R-:W-:-:S03]  /*13f0*/  MOV R3, 0x10 ;  /* 0x0000001000037802 */ /* 0x000fc60000000f00 */
[----:B------:R-:W-:Y:S02]  /*1400*/  IMAD.IADD R14, R8, 0x1, -R2 ;  /* 0x00000001080e7824 */ /* 0x000fe400078e0a02 */
[----:B------:R-:W-:-:S03]  /*1410*/  IMAD R0, R13, UR7, R0 ;  /* 0x000000070d007c24 */ /* 0x000fc6000f8e0200 */
[----:B------:R-:W-:Y:S01]  /*1420*/  LOP3.LUT P1, RZ, R14, 0x2, RZ, 0xc0, !PT ;  /* 0x000000020eff7812 */ /* 0x000fe2000782c0ff */
        /* <DEDUP_REMOVED lines=14> */
.L_x_352:
[----:B------:R-:W-:Y:S05]  /*1510*/  BSYNC B0 ;  /* 0x0000000000007941 */ /* 0x000fea0003800000 */
.L_x_351:
[----:B------:R-:W-:Y:S01]  /*1520*/  ISETP.GE.AND P0, PT, R21, R12, PT ;  /* 0x0000000c1500720c */ /* 0x000fe20003f06270 */
        /* <DEDUP_REMOVED lines=11> */
[----:B-1----:R-:W-:-:S04]  /*15e0*/  LEA R10, P0, R0, c[0x0][0x168], 0x1 ;  /* 0x00005a00000a7a11 */ /* 0x002fc800078008ff */
[----:B------:R-:W-:-:S05]  /*15f0*/  LEA.HI.X R11, R0, c[0x0][0x16c], R2, 0x1, P0 ;  /* 0x00005b00000b7a11 */ /* 0x000fca00000f0c02 */
[----:B------:R-:W-:Y:S01]  /*1600*/  @!PT LDS RZ, [RZ] ;  /* 0x00000000fffff984 */ /* 0x000fe20000000800 */
[----:B------:R-:W-:Y:S01]  /*1610*/  @!PT LDS RZ, [RZ] ;  /* 0x00000000fffff984 */ /* 0x000fe20000000800 */
[----:B------:R-:W-:Y:S01]  /*1620*/  @!PT LDS RZ, [RZ] ;  /* 0x00000000fffff984 */ /* 0x000fe20000000800 */
[----:B------:R1:W-:Y:S04]  /*1630*/  LDGSTS.E.BYPASS.LTC128B.128 [R217+0x2800], [R10.64] ;  /* 0x028000000ad97fae */ /* 0x0003e8000b901d52 */
.L_x_354:
[----:B------:R-:W-:Y:S05]  /*1640*/  BSYNC B0 ;  /* 0x0000000000007941 */ /* 0x000fea0003800000 */
.L_x_353:
[----:B------:R-:W-:Y:S01]  /*1650*/  ISETP.GE.AND P0, PT, R19, R12, PT ;  /* 0x0000000c1300720c */ /* 0x000fe20003f06270 */
[----:B------:R-:W-:-:S12]  /*1660*/  BSSY B0, `(.L_x_355) ;  /* 0x0000010000007945 */ /* 0x000fd80003800000 */
        /* <DEDUP_REMOVED lines=15> */
.L_x_356:
[----:B------:R-:W-:Y:S05]  /*1760*/  BSYNC B0 ;  /* 0x0000000000007941 */ /* 0x000fea0003800000 */
.L_x_355:
[----:B------:R-:W-:Y:S01]  /*1770*/  ISETP.GE.AND P0, PT, R17, R12, PT ;  /* 0x0000000c1100720c */ /* 0x000fe20003f06270 */
        /* <DEDUP_REMOVED lines=17> */
.L_x_358:
[----:B------:R-:W-:Y:S05]  /*1890*/  BSYNC B0 ;  /* 0x0000000000007941 */ /* 0x000fea0003800000 */
.L_x_357:
        /* <DEDUP_REMOVED lines=26> */
.L_x_360:
[----:B------:R-:W-:Y:S05]  /*1a40*/  BSYNC B0 ;  /* 0x0000000000007941 */ /* 0x000fea0003800000 */
.L_x_359:
        /* <DEDUP_REMOVED lines=8> */
[----:B-1----:R-:W-:-:S03]  /*1ad0*/  IMAD.MOV.U32 R6, RZ, RZ, c[0x0][0x1a4] ;  /* 0x00006900ff067624 */ /* 0x002fc600078e00ff */
        /* <DEDUP_REMOVED lines=8> */
.L_x_362:
[----:B------:R-:W-:Y:S05]  /*1b60*/  BSYNC B0 ;  /* 0x0000000000007941 */ /* 0x000fea0003800000 */
.L_x_361:
        /* <DEDUP_REMOVED lines=17> */
.L_x_364:
[----:B------:R-:W-:Y:S05]  /*1c80*/  BSYNC B0 ;  /* 0x0000000000007941 */ /* 0x000fea0003800000 */
.L_x_363:
        /* <DEDUP_REMOVED lines=18> */
.L_x_366:
[----:B------:R-:W-:Y:S05]  /*1db0*/  BSYNC B0 ;  /* 0x0000000000007941 */ /* 0x000fea0003800000 */
.L_x_365:
[----:B------:R-:W-:Y:S01]  /*1dc0*/  LOP3.LUT R2, R26, 0xfffffff8, RZ, 0xc0, !PT ;  /* 0xfffffff81a027812 */ /* 0x000fe200078ec0ff */
[----:B-1----:R-:W-:Y:S01]  /*1dd0*/  IMAD.SHL.U32 R5, R14, 0x40, RZ ;  /* 0x000000400e057824 */ /* 0x002fe200078e00ff */
        /* <DEDUP_REMOVED lines=36> */
[----:B------:R-:W-:Y:S02]  /*2020*/  LDSM.16.M88.4 R8, [R207] ;  /* 0x00000000cf08783b */ /* 0x000fe40000000200 */
        /* <DEDUP_REMOVED lines=13> */
[----:B------:R-:W4:Y:S01]  /*2100*/  LDSM.16.M88.4 R24, [R204+0x2c00] ;  /* 0x002c0000cc18783b */ /* 0x000f220000000200 */
        /* <DEDUP_REMOVED lines=9> */
[----:B------:R-:W-:Y:S02]  /*21a0*/  IADD3 R2, R0, 0x8, RZ ;  /* 0x0000000800027810 */ /* 0x000fe40007ffe0ff */
[----:B------:R-:W-:Y:S01]  /*21b0*/  IADD3 R210, R209, 0x1c00, RZ ;  /* 0x00001c00d1d27810 */ /* 0x000fe20007ffe0ff */
[----:B------:R-:W2:Y:S01]  /*21c0*/  LDSM.16.M88.4 R48, [R204+0x3c00] ;  /* 0x003c0000cc30783b */ /* 0x000ea20000000200 */
[-C--:B------:R-:W-:Y:S02]  /*21d0*/  ISETP.GE.AND P6, PT, R2, R20.reuse, PT ;  /* 0x000000140200720c */ /* 0x080fe40003fc6270 */
[----:B------:R-:W-:Y:S01]  /*21e0*/  IADD3 R2, R0, 0x11, RZ ;  /* 0x0000001100027810 */ /* 0x000fe20007ffe0ff */
[----:B------:R-:W-:Y:S03]  /*21f0*/  LDSM.16.M88.4 R16, [R208] ;  /* 0x00000000d010783b */ /* 0x000fe60000000200 */
[----:B------:R-:W-:Y:S01]  /*2200*/  ISETP.GE.AND P1, PT, R2, R20, PT ;  /* 0x000000140200720c */ /* 0x000fe20003f26270 */
[----:B-1----:R-:W-:Y:S01]  /*2210*/  HMMA.16816.F32.BF16 R84, R8, R12, RZ ;  /* 0x0000000c0854723c */ /* 0x002fe200000418ff */
[----:B------:R-:W1:Y:S01]  /*2220*/  LDSM.16.M88.4 R44, [R209] ;  /* 0x00000000d12c783b */ /* 0x000e620000000200 */
[----:B------:R-:W-:-:S03]  /*2230*/  IADD3 R2, R0, 0x19, RZ ;  /* 0x0000001900027810 */ /* 0x000fc60007ffe0ff */
[----:B------:R-:W-:Y:S03]  /*2240*/  LDSM.16.M88.4 R64, [R209+0xc00] ;  /* 0x000c0000d140783b */ /* 0x000fe60000000200 */
[C---:B-----5:R-:W-:Y:S01]  /*2250*/  HMMA.16816.F32.BF16 R88, R4.reuse, R12, RZ ;  /* 0x0000000c0458723c */ /* 0x060fe200000418ff */
[----:B------:R-:W-:Y:S04]  /*2260*/  LDSM.16.M88.4 R80, [R209+0x1400] ;  /* 0x00140000d150783b */ /* 0x000fe80000000200 */
[----:B------:R-:W-:Y:S03]  /*2270*/  LDSM.16.M88.4 R60, [R209+0x800] ;  /* 0x00080000d13c783b */ /* 0x000fe60000000200 */
[-C--:B------:R-:W-:Y:S01]  /*2280*/  HMMA.16816.F32.BF16 R116, R4, R14.reuse, RZ ;  /* 0x0000000e0474723c */ /* 0x080fe200000418ff */
[----:B------:R-:W-:Y:S04]  /*2290*/  LDSM.16.M88.4 R72, [R209+0x1000] ;  /* 0x00100000d148783b */ /* 0x000fe80000000200 */
        /* <DEDUP_REMOVED lines=25> */
[----:B-1----:R-:W-:Y:S08]  /*2430*/  HMMA.16816.F32.BF16 R48, R16, R44, R84 ;  /* 0x0000002c1030723c */ /* 0x002ff00000041854 */
[----:B-----5:R-:W-:Y:S08]  /*2440*/  HMMA.16816.F32.BF16 R84, R12, R64, R100 ;  /* 0x000000400c54723c */ /* 0x020ff00000041864 */
[----:B------:R-:W-:Y:S01]  /*2450*/  HMMA.16816.F32.BF16 R100, R16, R80, R4 ;  /* 0x000000501064723c */ /* 0x000fe20000041804 */
[----:B------:R-:W1:Y:S07]  /*2460*/  LDSM.16.M88.4 R4, [R209+0x1800] ;  /* 0x00180000d104783b */ /* 0x000e6e0000000200 */
[C---:B------:R-:W-:Y:S08]  /*2470*/  HMMA.16816.F32.BF16 R76, R8.reuse, R32, RZ ;  /* 0x00000020084c723c */ /* 0x040ff000000418ff */
[----:B------:R-:W-:Y:S08]  /*2480*/  HMMA.16816.F32.BF16 R124, R8, R34, RZ ;  /* 0x00000022087c723c */ /* 0x000ff000000418ff */
[----:B------:R-:W-:Y:S08]  /*2490*/  HMMA.16816.F32.BF16 R32, R12, R44, R88 ;  /* 0x0000002c0c20723c */ /* 0x000ff00000041858 */
[C---:B------:R-:W-:Y:S08]  /*24a0*/  HMMA.16816.F32.BF16 R112, R8.reuse, R52, RZ ;  /* 0x000000340870723c */ /* 0x040ff000000418ff */
[----:B------:R-:W-:Y:S08]  /*24b0*/  HMMA.16816.F32.BF16 R180, R8, R54, RZ ;  /* 0x0000003608b4723c */ /* 0x000ff000000418ff */
[----:B------:R-:W-:Y:S08]  /*24c0*/  HMMA.16816.F32.BF16 R52, R12, R60, R96 ;  /* 0x0000003c0c34723c */ /* 0x000ff00000041860 */
[C---:B------:R-:W-:Y:S08]  /*24d0*/  HMMA.16816.F32.BF16 R156, R8.reuse, R38, RZ ;  /* 0x00000026089c723c */ /* 0x040ff000000418ff */
[----:B------:R-:W-:Y:S08]  /*24e0*/  HMMA.16816.F32.BF16 R168, R8, R42, RZ ;  /* 0x0000002a08a8723c */ /* 0x000ff000000418ff */
[----:B------:R-:W-:Y:S08]  /*24f0*/  HMMA.16816.F32.BF16 R96, R16, R72, R24 ;  /* 0x000000481060723c */ /* 0x000ff00000041818 */
[-C--:B------:R-:W-:Y:S07]  /*2500*/  HMMA.16816.F32.BF16 R24, R12, R46.reuse, R116 ;  /* 0x0000002e0c18723c */ /* 0x080fee0000041874 */
[----:B------:R-:W-:Y:S01]  /*2510*/  FSEL R117, R34, -INF , !P5 ;  /* 0xff80000022757808 */ /* 0x000fe20006800000 */
[----:B------:R-:W-:Y:S01]  /*2520*/  HMMA.16816.F32.BF16 R8, R16, R46, R120 ;  /* 0x0000002e1008723c */ /* 0x000fe20000041878 */
[----:B------:R-:W-:-:S06]  /*2530*/  FSEL R116, R32, -INF , !P5 ;  /* 0xff80000020747808 */ /* 0x000fcc0006800000 */
[----:B------:R-:W-:Y:S01]  /*2540*/  FSEL R121, R35, -INF , !P4 ;  /* 0xff80000023797808 */ /* 0x000fe20006000000 */
[-C--:B------:R-:W-:Y:S08]  /*2550*/  HMMA.16816.F32.BF16 R76, R16, R56.reuse, R76 ;  /* 0x00000038104c723c */ /* 0x080ff0000004184c */
[C---:B------:R-:W-:Y:S08]  /*2560*/  HMMA.16816.F32.BF16 R40, R12.reuse, R56, R92 ;  /* 0x000000380c28723c */ /* 0x040ff0000004185c */
[C---:B------:R-:W-:Y:S07]  /*2570*/  HMMA.16816.F32.BF16 R104, R12.reuse, R72, R104 ;  /* 0x000000480c68723c */ /* 0x040fee0000041868 */
[----:B------:R-:W-:Y:S01]  /*2580*/  FSEL R73, R48, -INF , !P5 ;  /* 0xff80000030497808 */ /* 0x000fe20006800000 */
[----:B------:R-:W-:Y:S01]  /*2590*/  HMMA.16816.F32.BF16 R36, R12, R58, R128 ;  /* 0x0000003a0c24723c */ /* 0x000fe20000041880 */
[----:B------:R-:W-:-:S06]  /*25a0*/  FSEL R72, R49, -INF , !P4 ;  /* 0xff80000031487808 */ /* 0x000fcc0006000000 */
[----:B------:R-:W-:Y:S01]  /*25b0*/  FSEL R128, R50, -INF , !P5 ;  /* 0xff80000032807808 */ /* 0x000fe20006800000 */
[----:B------:R-:W-:Y:S01]  /*25c0*/  HMMA.16816.F32.BF16 R92, R16, R64, R28 ;  /* 0x00000040105c723c */ /* 0x000fe2000004181c */
[----:B------:R-:W-:Y:S02]  /*25d0*/  ISETP.GE.AND P5, PT, R2, R20, PT ;  /* 0x000000140200720c */ /* 0x000fe40003fa6270 */
[----:B------:R-:W-:Y:S02]  /*25e0*/  IADD3 R2, R0, 0x20, RZ ;  /* 0x0000002000027810 */ /* 0x000fe40007ffe0ff */
[----:B------:R-:W-:Y:S02]  /*25f0*/  FSEL R122, R43, -INF , !P1 ;  /* 0xff8000002b7a7808 */ /* 0x000fe40004800000 */
[----:B------:R-:W-:Y:S01]  /*2600*/  FSEL R129, R77, -INF , !P1 ;  /* 0xff8000004d817808 */ /* 0x000fe20004800000 */
[----:B------:R-:W-:Y:S07]  /*2610*/  HMMA.16816.F32.BF16 R108, R12, R80, R108 ;  /* 0x000000500c6c723c */ /* 0x000fee000004186c */
[----:B------:R-:W-:Y:S01]  /*2620*/  FSEL R81, R33, -INF , !P4 ;  /* 0xff80000021517808 */ /* 0x000fe20006000000 */
[----:B------:R-:W-:Y:S01]  /*2630*/  HMMA.16816.F32.BF16 R28, R16, R58, R124 ;  /* 0x0000003a101c723c */ /* 0x000fe2000004187c */
[----:B------:R-:W-:-:S06]  /*2640*/  FSEL R80, R8, -INF , !P6 ;  /* 0xff80000008507808 */ /* 0x000fcc0007000000 */
[----:B------:R-:W-:Y:S01]  /*2650*/  FSEL R127, R51, -INF , !P4 ;  /* 0xff800000337f7808 */ /* 0x000fe20006000000 */
[C---:B------:R-:W-:Y:S01]  /*2660*/  HMMA.16816.F32.BF16 R68, R16.reuse, R60, R68 ;  /* 0x0000003c1044723c */ /* 0x040fe20000041844 */
[----:B------:R-:W-:Y:S02]  /*2670*/  ISETP.GE.AND P4, PT, R2, R20, PT ;  /* 0x000000140200720c */ /* 0x000fe40003f86270 */
[----:B------:R-:W-:Y:S02]  /*2680*/  IADD3 R2, R0, 0x21, RZ ;  /* 0x0000002100027810 */ /* 0x000fe40007ffe0ff */
[----:B------:R-:W-:Y:S02]  /*2690*/  FSEL R124, R10, -INF , !P6 ;  /* 0xff8000000a7c7808 */ /* 0x000fe40007000000 */
[----:B------:R-:W-:Y:S01]  /*26a0*/  IMAD R60, R22, 0x20, R21 ;  /* 0x00000020163c7824 */ /* 0x000fe200078e0215 */
[C---:B------:R-:W-:Y:S01]  /*26b0*/  IADD3 R22, R0.reuse, 0x9, RZ ;  /* 0x0000000900167810 */ /* 0x040fe20007ffe0ff */
[----:B-1----:R-:W-:Y:S01]  /*26c0*/  HMMA.16816.F32.BF16 R88, R16, R4, R112 ;  /* 0x000000041058723c */ /* 0x002fe20000041870 */
[----:B------:R-:W-:-:S02]  /*26d0*/  IADD3 R21, R0, 0x10, RZ ;  /* 0x0000001000157810 */ /* 0x000fc40007ffe0ff */
[-C--:B------:R-:W-:Y:S02]  /*26e0*/  ISETP.GE.AND P2, PT, R22, R20.reuse, PT ;  /* 0x000000141600720c */ /* 0x080fe40003f46270 */
[-C--:B------:R-:W-:Y:S02]  /*26f0*/  ISETP.GE.AND P0, PT, R21, R20.reuse, PT ;  /* 0x000000141500720c */ /* 0x080fe40003f06270 */
[----:B------:R-:W-:Y:S01]  /*2700*/  FSEL R115, R26, -INF , !P6 ;  /* 0xff8000001a737808 */ /* 0x000fe20007000000 */
[----:B------:R-:W-:Y:S01]  /*2710*/  HMMA.16816.F32.BF16 R56, R12, R4, R140 ;  /* 0x000000040c38723c */ /* 0x000fe2000004188c */
[----:B------:R-:W-:Y:S02]  /*2720*/  FSEL R112, R24, -INF , !P6 ;  /* 0xff80000018707808 */ /* 0x000fe40007000000 */
[----:B------:R-:W-:Y:S02]  /*2730*/  ISETP.GE.AND P6, PT, R2, R20, PT ;  /* 0x000000140200720c */ /* 0x000fe40003fc6270 */
[----:B------:R-:W-:-:S02]  /*2740*/  IADD3 R2, R0, 0x28, RZ ;  /* 0x0000002800027810 */ /* 0x000fc40007ffe0ff */
[----:B------:R-:W-:Y:S01]  /*2750*/  FSEL R118, R27, -INF , !P2 ;  /* 0xff8000001b767808 */ /* 0x000fe20005000000 */
[C---:B------:R-:W-:Y:S01]  /*2760*/  HMMA.16816.F32.BF16 R32, R16.reuse, R62, R136 ;  /* 0x0000003e1020723c */ /* 0x040fe20000041888 */
[----:B------:R-:W-:Y:S02]  /*2770*/  FSEL R114, R25, -INF , !P2 ;  /* 0xff80000019727808 */ /* 0x000fe40005000000 */
[----:B------:R-:W-:Y:S02]  /*2780*/  FSEL R125, R11, -INF , !P2 ;  /* 0xff8000000b7d7808 */ /* 0x000fe40005000000 */
[----:B------:R-:W-:Y:S02]  /*2790*/  FSEL R123, R9, -INF , !P2 ;  /* 0xff800000097b7808 */ /* 0x000fe40005000000 */
[----:B------:R-:W-:Y:S01]  /*27a0*/  ISETP.GE.AND P2, PT, R2, R20, PT ;  /* 0x000000140200720c */ /* 0x000fe20003f46270 */
[----:B------:R-:W1:Y:S01]  /*27b0*/  LDSM.16.M88.4 R8, [R209+0x1c00] ;  /* 0x001c0000d108783b */ /* 0x000e620000000200 */
[----:B------:R-:W-:Y:S01]  /*27c0*/  IADD3 R2, R0, 0x29, RZ ;  /* 0x0000002900027810 */ /* 0x000fe20007ffe0ff */
[----:B------:R-:W-:Y:S01]  /*27d0*/  HMMA.16816.F32.BF16 R24, R16, R66, R148 ;  /* 0x000000421018723c */ /* 0x000fe20000041894 */
[----:B------:R-:W-:Y:S01]  /*27e0*/  FSEL R141, R78, -INF , !P0 ;  /* 0xff8000004e8d7808 */ /* 0x000fe20004000000 */
[----:B------:R-:W-:-:S04]  /*27f0*/  DEPBAR.LE SB0, 0x0 ;  /* 0x000080000000791a */ /* 0x000fc80000000000 */
[----:B------:R-:W-:Y:S02]  /*2800*/  FSEL R120, R42, -INF , !P0 ;  /* 0xff8000002a787808 */ /* 0x000fe40004000000 */
[----:B------:R-:W-:Y:S02]  /*2810*/  FSEL R78, R40, -INF , !P0 ;  /* 0xff800000284e7808 */ /* 0x000fe40004000000 */
[----:B------:R-:W-:Y:S02]  /*2820*/  FSEL R126, R76, -INF , !P0 ;  /* 0xff8000004c7e7808 */ /* 0x000fe40004000000 */
[----:B------:R-:W-:Y:S02]  /*2830*/  ISETP.GE.AND P0, PT, R2, R20, PT ;  /* 0x000000140200720c */ /* 0x000fe40003f06270 */
[C---:B------:R-:W-:Y:S02]  /*2840*/  IADD3 R21, R0.reuse, 0x18, RZ ;  /* 0x0000001800157810 */ /* 0x040fe40007ffe0ff */
[----:B------:R-:W-:-:S02]  /*2850*/  IADD3 R2, R0, 0x30, RZ ;  /* 0x0000003000027810 */ /* 0x000fc40007ffe0ff */
[----:B------:R-:W-:Y:S02]  /*2860*/  FSEL R113, R41, -INF , !P1 ;  /* 0xff80000029717808 */ /* 0x000fe40004800000 */
[----:B------:R-:W-:Y:S01]  /*2870*/  FSEL R142, R79, -INF , !P1 ;  /* 0xff8000004f8e7808 */ /* 0x000fe20004800000 */
[----:B------:R-:W-:Y:S01]  /*2880*/  HMMA.16816.F32.BF16 R40, R12, R62, R144 ;  /* 0x0000003e0c28723c */ /* 0x000fe20000041890 */
[-C--:B------:R-:W-:Y:S02]  /*2890*/  ISETP.GE.AND P3, PT, R21, R20.reuse, PT ;  /* 0x000000141500720c */ /* 0x080fe40003f66270 */
[----:B------:R-:W-:Y:S02]  /*28a0*/  ISETP.GE.AND P1, PT, R2, R20, PT ;  /* 0x000000140200720c */ /* 0x000fe40003f26270 */
[----:B------:R-:W-:Y:S02]  /*28b0*/  IADD3 R2, R0, 0x31, RZ ;  /* 0x0000003100027810 */ /* 0x000fe40007ffe0ff */
[----:B------:R-:W-:-:S02]  /*28c0*/  FSEL R119, R38, -INF , !P3 ;  /* 0xff80000026777808 */ /* 0x000fc40005800000 */
[----:B------:R-:W-:Y:S02]  /*28d0*/  FSEL R77, R36, -INF , !P3 ;  /* 0xff800000244d7808 */ /* 0x000fe40005800000 */
[----:B------:R-:W-:Y:S02]  /*28e0*/  FSEL R140, R30, -INF , !P3 ;  /* 0xff8000001e8c7808 */ /* 0x000fe40005800000 */
[----:B------:R-:W-:Y:S02]  /*28f0*/  FSEL R131, R28, -INF , !P3 ;  /* 0xff8000001c837808 */ /* 0x000fe40005800000 */
[----:B------:R-:W-:Y:S02]  /*2900*/  ISETP.GE.AND P3, PT, R2, R20, PT ;  /* 0x000000140200720c */ /* 0x000fe40003f66270 */
[----:B------:R-:W-:Y:S01]  /*2910*/  IADD3 R2, R0, 0x38, RZ ;  /* 0x0000003800027810 */ /* 0x000fe20007ffe0ff */
[----:B-1----:R-:W-:Y:S01]  /*2920*/  HMMA.16816.F32.BF16 R48, R16, R8, R152 ;  /* 0x000000081030723c */ /* 0x002fe20000041898 */
        /* <DEDUP_REMOVED lines=9> */
[C---:B------:R-:W-:Y:S01]  /*29c0*/  HMMA.16816.F32.BF16 R28, R12.reuse, R66, R160 ;  /* 0x000000420c1c723c */ /* 0x040fe200000418a0 */
[----:B------:R-:W-:Y:S02]  /*29d0*/  FSEL R145, R53, -INF , !P6 ;  /* 0xff80000035917808 */ /* 0x000fe40007000000 */
[----:B------:R-:W-:Y:S02]  /*29e0*/  FSEL R173, R71, -INF , !P6 ;  /* 0xff80000047ad7808 */ /* 0x000fe40007000000 */
[----:B------:R-:W-:Y:S02]  /*29f0*/  FSEL R146, R42, -INF , !P2 ;  /* 0xff8000002a927808 */ /* 0x000fe40005000000 */
[----:B------:R-:W-:Y:S01]  /*2a00*/  FSEL R160, R54, -INF , !P4 ;  /* 0xff80000036a07808 */ /* 0x000fe20006000000 */
[----:B------:R-:W-:Y:S01]  /*2a10*/  HMMA.16816.F32.BF16 R44, R12, R8, R184 ;  /* 0x000000080c2c723c */ /* 0x000fe200000418b8 */
[----:B------:R-:W-:-:S02]  /*2a20*/  FSEL R162, R68, -INF , !P4 ;  /* 0xff80000044a27808 */ /* 0x000fc40006000000 */
[-C--:B------:R-:W-:Y:S02]  /*2a30*/  ISETP.GE.AND P4, PT, R2, R20.reuse, PT ;  /* 0x000000140200720c */ /* 0x080fe40003f86270 */
[----:B------:R-:W-:Y:S02]  /*2a40*/  IADD3 R2, R0, 0x40, RZ ;  /* 0x0000004000027810 */ /* 0x000fe40007ffe0ff */
[----:B------:R-:W-:Y:S02]  /*2a50*/  FSEL R161, R55, -INF , !P6 ;  /* 0xff80000037a17808 */ /* 0x000fe40007000000 */
[----:B------:R-:W-:Y:S02]  /*2a60*/  FSEL R163, R69, -INF , !P6 ;  /* 0xff80000045a37808 */ /* 0x000fe40007000000 */
[----:B------:R-:W-:Y:S02]  /*2a70*/  ISETP.GE.AND P6, PT, R2, R20, PT ;  /* 0x000000140200720c */ /* 0x000fe40003fc6270 */
[----:B------:R-:W-:-:S02]  /*2a80*/  IADD3 R2, R0, 0x41, RZ ;  /* 0x0000004100027810 */ /* 0x000fc40007ffe0ff */
[----:B------:R-:W-:Y:S02]  /*2a90*/  FSEL R139, R40, -INF , !P2 ;  /* 0xff800000288b7808 */ /* 0x000fe40005000000 */
[----:B------:R-:W-:Y:S02]  /*2aa0*/  FSEL R151, R34, -INF , !P2 ;  /* 0xff80000022977808 */ /* 0x000fe40005000000 */
[----:B------:R-:W-:Y:S02]  /*2ab0*/  FSEL R149, R32, -INF , !P2 ;  /* 0xff80000020957808 */ /* 0x000fe40005000000 */
[----:B------:R-:W-:Y:S02]  /*2ac0*/  ISETP.GE.AND P2, PT, R2, R20, PT ;  /* 0x000000140200720c */ /* 0x000fe40003f46270 */
[----:B------:R-:W-:Y:S02]  /*2ad0*/  IADD3 R2, R0, 0x48, RZ ;  /* 0x0000004800027810 */ /* 0x000fe40007ffe0ff */
[----:B------:R-:W-:-:S02]  /*2ae0*/  FSEL R147, R43, -INF , !P0 ;  /* 0xff8000002b937808 */ /* 0x000fc40004000000 */
[----:B------:R-:W-:Y:S02]  /*2af0*/  FSEL R144, R41, -INF , !P0 ;  /* 0xff80000029907808 */ /* 0x000fe40004000000 */
[----:B------:R-:W-:Y:S01]  /*2b00*/  FSEL R150, R35, -INF , !P0 ;  /* 0xff80000023967808 */ /* 0x000fe20004000000 */
[----:B------:R-:W-:Y:S01]  /*2b10*/  HMMA.16816.F32.BF16 R40, R12, R82, R188 ;  /* 0x000000520c28723c */ /* 0x000fe200000418bc */
[----:B------:R-:W-:Y:S02]  /*2b20*/  FSEL R148, R33, -INF , !P0 ;  /* 0xff80000021947808 */ /* 0x000fe40004000000 */
[----:B------:R-:W-:Y:S02]  /*2b30*/  ISETP.GE.AND P0, PT, R2, R20, PT ;  /* 0x000000140200720c */ /* 0x000fe40003f06270 */
[----:B------:R-:W-:Y:S02]  /*2b40*/  IADD3 R2, R0, 0x49, RZ ;  /* 0x0000004900027810 */ /* 0x000fe40007ffe0ff */
[----:B------:R-:W-:Y:S01]  /*2b50*/  FSEL R167, R94, -INF , !P1 ;  /* 0xff8000005ea77808 */ /* 0x000fe20004800000 */
[----:B------:R-:W-:Y:S01]  /*2b60*/  HMMA.16816.F32.BF16 R32, R16, R74, R156 ;  /* 0x0000004a1020723c */ /* 0x000fe2000004189c */
[----:B------:R-:W-:-:S02]  /*2b70*/  FSEL R165, R86, -INF , !P1 ;  /* 0xff80000056a57808 */ /* 0x000fc40004800000 */
[----:B------:R-:W-:Y:S02]  /*2b80*/  FSEL R164, R84, -INF , !P1 ;  /* 0xff80000054a47808 */ /* 0x000fe40004800000 */
[----:B------:R-:W-:Y:S02]  /*2b90*/  FSEL R92, R92, -INF , !P1 ;  /* 0xff8000005c5c7808 */ /* 0x000fe40004800000 */
[----:B------:R-:W-:Y:S02]  /*2ba0*/  ISETP.GE.AND P1, PT, R2, R20, PT ;  /* 0x000000140200720c */ /* 0x000fe40003f26270 */
[----:B------:R-:W-:Y:S02]  /*2bb0*/  IADD3 R2, R0, 0x50, RZ ;  /* 0x0000005000027810 */ /* 0x000fe40007ffe0ff */
[----:B------:R-:W-:Y:S02]  /*2bc0*/  FSEL R166, R95, -INF , !P3 ;  /* 0xff8000005fa67808 */ /* 0x000fe40005800000 */
        /* <DEDUP_REMOVED lines=23> */
[----:B------:R-:W-:Y:S01]  /*2d40*/  ISETP.GE.AND P6, PT, R2, R20, PT ;  /* 0x000000140200720c */ /* 0x000fe20003fc6270 */
[----:B------:R-:W-:Y:S01]  /*2d50*/  HMMA.16816.F32.BF16 R4, R16, R6, R180 ;  /* 0x000000061004723c */ /* 0x000fe200000418b4 */
[----:B------:R-:W-:Y:S02]  /*2d60*/  IADD3 R2, R0, 0x60, RZ ;  /* 0x0000006000027810 */ /* 0x000fe40007ffe0ff */
[----:B------:R-:W-:Y:S02]  /*2d70*/  FSEL R184, R107, -INF , !P2 ;  /* 0xff8000006bb87808 */ /* 0x000fe40005000000 */
[----:B------:R-:W-:-:S02]  /*2d80*/  FSEL R105, R105, -INF , !P2 ;  /* 0xff80000069697808 */ /* 0x000fc40005000000 */
[----:B------:R-:W-:Y:S01]  /*2d90*/  FSEL R201, R99, -INF , !P2 ;  /* 0xff80000063c97808 */ /* 0x000fe20005000000 */
[-C--:B------:R-:W-:Y:S01]  /*2da0*/  HMMA.16816.F32.BF16 R12, R12, R10.reuse, R196 ;  /* 0x0000000a0c0c723c */ /* 0x080fe200000418c4 */
        /* <DEDUP_REMOVED lines=30> */
[----:B------:R-:W-:Y:S02]  /*2f90*/  ISETP.GE.AND P5, PT, R2, R20, PT ;  /* 0x000000140200720c */ /* 0x000fe40003fa6270 */
[----:B------:R-:W-:Y:S02]  /*2fa0*/  ISETP.GE.AND P0, PT, R20, 0x81, PT ;  /* 0x000000811400780c */ /* 0x000fe40003f06270 */
[----:B------:R-:W-:Y:S02]  /*2fb0*/  IADD3 R2, R0, 0x69, RZ ;  /* 0x0000006900027810 */ /* 0x000fe40007ffe0ff */
[----:B------:R-:W-:Y:S02]  /*2fc0*/  FSEL R197, R42, -INF , !P4 ;  /* 0xff8000002ac57808 */ /* 0x000fe40006000000 */
[----:B------:R-:W-:Y:S02]  /*2fd0*/  FSEL R196, R40, -INF , !P4 ;  /* 0xff80000028c47808 */ /* 0x000fe40006000000 */
[----:B------:R-:W-:-:S02]  /*2fe0*/  FSEL R192, R26, -INF , !P4 ;  /* 0xff8000001ac07808 */ /* 0x000fc40006000000 */
[----:B------:R-:W-:Y:S02]  /*2ff0*/  FSEL R188, R24, -INF , !P4 ;  /* 0xff80000018bc7808 */ /* 0x000fe40006000000 */
[----:B------:R-:W-:Y:S02]  /*3000*/  ISETP.GE.AND P4, PT, R2, R20, PT ;  /* 0x000000140200720c */ /* 0x000fe40003f86270 */
        /* <DEDUP_REMOVED lines=10> */
[-C--:B------:R-:W-:Y:S02]  /*30b0*/  ISETP.GE.AND P2, PT, R2, R20.reuse, PT ;  /* 0x000000140200720c */ /* 0x080fe40003f46270 */
[----:B------:R-:W-:Y:S01]  /*30c0*/  ISETP.GE.AND P1, PT, R0, R20, PT ;  /* 0x000000140000720c */ /* 0x000fe20003f26270 */
[----:B------:R-:W-:Y:S01]  /*30d0*/  IMAD.IADD R0, R132, 0x1, R60 ;  /* 0x0000000184007824 */ /* 0x000fe200078e023c */
        /* <DEDUP_REMOVED lines=23> */
[----:B------:R-:W-:Y:S01]  /*3250*/  FSEL R132, R17, -INF , !P1 ;  /* 0xff80000011847808 */ /* 0x000fe20004800000 */
[----:B------:R-:W-:Y:S06]  /*3260*/  BAR.SYNC.DEFER_BLOCKING 0x0 ;  /* 0x0000000000007b1d */ /* 0x000fec0000010000 */
[----:B------:R-:W-:Y:S05]  /*3270*/  @!P0 BRA `(.L_x_367) ;  /* 0x0000036000008947 */ /* 0x000fea0003800000 */
[----:B------:R-:W-:Y:S01]  /*3280*/  LEA.HI.SX32 R6, R241, 0xfffffffe, 0x19 ;  /* 0xfffffffef1067811 */ /* 0x000fe200078fcaff */
[----:B------:R-:W-:Y:S01]  /*3290*/  IMAD.U32 R4, RZ, RZ, UR4 ;  /* 0x00000004ff047e24 */ /* 0x000fe2000f8e00ff */
[----:B------:R-:W-:Y:S01]  /*32a0*/  ISETP.GE.AND P1, PT, R244, c[0x0][0x220], PT ;  /* 0x00008800f4007a0c */ /* 0x000fe20003f26270 */
[----:B------:R-:W-:Y:S01]  /*32b0*/  IMAD.U32 R8, RZ, RZ, UR4 ;  /* 0x00000004ff087e24 */ /* 0x000fe2000f8e00ff */
[----:B------:R-:W-:Y:S01]  /*32c0*/  SHF.R.S32.HI R2, RZ, 0x1f, R6 ;  /* 0x0000001fff027819 */ /* 0x000fe20000011406 */
[C---:B------:R-:W-:Y:S01]  /*32d0*/  IMAD R5, R6.reuse, UR6, RZ ;  /* 0x0000000606057c24 */ /* 0x040fe2000f8e02ff */
[----:B------:R-:W-:Y:S01]  /*32e0*/  BSSY B0, `(.L_x_368) ;  /* 0x000002e000007945 */ /* 0x000fe20003800000 */
[----:B------:R-:W-:-:S04]  /*32f0*/  IMAD.WIDE.U32 R6, R6, UR7, R242 ;  /* 0x0000000706067c25 */ /* 0x000fc8000f8e00f2 */
[----:B------:R-:W-:-:S04]  /*3300*/  IMAD R5, R2, UR7, R5 ;  /* 0x0000000702057c24 */ /* 0x000fc8000f8e0205 */
[----:B------:R-:W-:Y:S01]  /*3310*/  IMAD.IADD R5, R7, 0x1, R5 ;  /* 0x0000000107057824 */ /* 0x000fe200078e0205 */
[----:B------:R-:W-:Y:S01]  /*3320*/  @!P1 IADD3 R2, P4, R6, UR17, RZ ;  /* 0x0000001106029c10 */ /* 0x000fe2000ff9e0ff */
[----:B------:R-:W-:Y:S01]  /*3330*/  @!P1 IMAD.MOV.U32 R14, RZ, RZ, c[0x0][0x19c] ;  /* 0x00006700ff0e9624 */ /* 0x000fe200078e00ff */
[----:B------:R-:W-:Y:S01]  /*3340*/  @!P1 LEA R4, P2, R4, R6, 0x6 ;  /* 0x0000000604049211 */ /* 0x000fe200078430ff */
[----:B------:R1:W-:Y:S01]  /*3350*/  @P1 STS [R217+0x2000], RZ ;  /* 0x002000ffd9001388 */ /* 0x0003e20000000800 */
[----:B------:R-:W-:Y:S02]  /*3360*/  @!P1 IADD3.X R9, R5, UR16, RZ, P4, !PT ;  /* 0x0000001005099c10 */ /* 0x000fe4000a7fe4ff */
[----:B------:R-:W-:Y:S01]  /*3370*/  @!P1 LEA R12, P4, R6, c[0x0][0x168], 0x1 ;  /* 0x00005a00060c9a11 */ /* 0x000fe200078808ff */
[----:B------:R1:W-:Y:S01]  /*3380*/  @P1 STS [R217+0x2004], RZ ;  /* 0x002004ffd9001388 */ /* 0x0003e20000000800 */
[----:B------:R-:W-:Y:S02]  /*3390*/  @!P1 LEA R10, P3, R2, c[0x0][0x168], 0x1 ;  /* 0x00005a00020a9a11 */ /* 0x000fe400078608ff */
[----:B------:R-:W-:Y:S01]  /*33a0*/  @!P1 LEA.HI.X R14, R8, R5, R14, 0x6, P2 ;  /* 0x00000005080e9211 */ /* 0x000fe200010f340e */
[----:B------:R1:W-:Y:S01]  /*33b0*/  @P1 STS.64 [R217+0x2008], RZ ;  /* 0x002008ffd9001388 */ /* 0x0003e20000000a00 */
        /* <DEDUP_REMOVED lines=32> */
.L_x_369:
[----:B------:R-:W-:Y:S05]  /*35c0*/  BSYNC B0 ;  /* 0x0000000000007941 */ /* 0x000fea0003800000 */
.L_x_368:
[----:B------:R-:W0:Y:S02]  /*35d0*/  LDGDEPBAR ;  /* 0x00000000000079af */ /* 0x000e240000000000 */
.L_x_367:
[----:B------:R-:W-:Y:S01]  /*35e0*/  FMNMX.FTZ R2, R73, R72, !PT ;  /* 0x0000004849027209 */ /* 0x000fe20007810000 */
[----:B------:R-:W-:Y:S01]  /*35f0*/  IMAD R244, R206, 0x8, R133 ;  /* 0x00000008cef47824 */ /* 0x000fe200078e0285 */
[----:B------:R-:W-:Y:S01]  /*3600*/  FMNMX.FTZ R6, R128, R127, !PT ;  /* 0x0000007f80067209 */ /* 0x000fe20007810000 */
[----:B------:R-:W-:Y:S01]  /*3610*/  IMAD.SHL.U32 R86, R23, 0x4, RZ ;  /* 0x0000000417567824 */ /* 0x000fe200078e00ff */
[----:B------:R-:W-:Y:S01]  /*3620*/  FMNMX.FTZ R2, R80, R2, !PT ;  /* 0x0000000250027209 */ /* 0x000fe20007810000 */
[C---:B------:R-:W-:Y:S01]  /*3630*/  IMAD.WIDE.U32 R62, R244.reuse, -0x326172a9, RZ ;  /* 0xcd9e8d57f43e7825 */ /* 0x040fe200078e00ff */
[----:B------:R-:W-:Y:S01]  /*3640*/  IADD3 R252, R244, 0x4, RZ ;  /* 0x00000004f4fc7810 */ /* 0x000fe20007ffe0ff */
[----:B------:R-:W-:Y:S01]  /*3650*/  UIADD3 UR12, UR21, -0x4498517b, URZ ;  /* 0xbb67ae85150c7890 */ /* 0x000fe2000fffe03f */
[----:B------:R-:W-:Y:S01]  /*3660*/  FMNMX.FTZ R2, R123, R2, !PT ;  /* 0x000000027b027209 */ /* 0x000fe20007810000 */
[----:B------:R-:W-:Y:S01]  /*3670*/  IMAD.WIDE.U32 R84, R205, -0x2daee0ad, RZ ;  /* 0xd2511f53cd547825 */ /* 0x000fe200078e00ff */
[----:B------:R-:W-:Y:S01]  /*3680*/  LOP3.LUT R222, R222, UR20, RZ, 0x3c, !PT ;  /* 0x00000014dede7c12 */ /* 0x000fe2000f8e3cff */
[----:B------:R-:W-:Y:S01]  /*3690*/  UIADD3 UR11, UR20, 0x3c6ef372, URZ ;  /* 0x3c6ef372140b7890 */ /* 0x000fe2000fffe03f */
[----:B--2---:R-:W-:Y:S01]  /*36a0*/  FMNMX.FTZ R4, R126, R2, !PT ;  /* 0x000000027e047209 */ /* 0x004fe20007810000 */
[----:B------:R-:W-:Y:S01]  /*36b0*/  IMAD.WIDE.U32 R60, R252, -0x326172a9, RZ ;  /* 0xcd9e8d57fc3c7825 */ /* 0x000fe200078e00ff */
[----:B------:R-:W-:Y:S01]  /*36c0*/  FMNMX.FTZ R2, R116, R81, !PT ;  /* 0x0000005174027209 */ /* 0x000fe20007810000 */
[----:B------:R-:W-:Y:S01]  /*36d0*/  UIADD3 UR13, UR20, -0x61c88647, URZ ;  /* 0x9e3779b9140d7890 */ /* 0x000fe2000fffe03f */
[----:B------:R-:W-:Y:S01]  /*36e0*/  FMNMX.FTZ R4, R129, R4, !PT ;  /* 0x0000000481047209 */ /* 0x000fe20007810000 */
[----:B------:R-:W-:Y:S01]  /*36f0*/  UIADD3 UR8, UR21, 0x32370b8f, URZ ;  /* 0x32370b8f15087890 */ /* 0x000fe2000fffe03f */
[----:B------:R-:W-:Y:S01]  /*3700*/  FMNMX.FTZ R2, R112, R2, !PT ;  /* 0x0000000270027209 */ /* 0x000fe20007810000 */
[----:B------:R-:W-:Y:S01]  /*3710*/  UIADD3 UR10, UR21, 0x76cf5d0a, URZ ;  /* 0x76cf5d0a150a7890 */ /* 0x000fe2000fffe03f */
[----:B------:R-:W-:Y:S01]  /*3720*/  FMNMX.FTZ R5, R131, R4, !PT ;  /* 0x0000000483057209 */ /* 0x000fe20007810000 */
[----:B------:R-:W-:Y:S01]  /*3730*/  UIADD3 UR9, UR20, -0x255992d5, URZ ;  /* 0xdaa66d2b14097890 */ /* 0x000fe2000fffe03f */
[----:B------:R-:W-:Y:S01]  /*3740*/  FMNMX.FTZ R2, R114, R2, !PT ;  /* 0x0000000272027209 */ /* 0x000fe20007810000 */
[----:B------:R-:W-:Y:S01]  /*3750*/  UIADD3 UR6, UR21, -0x126145ec, URZ ;  /* 0xed9eba1415067890 */ /* 0x000fe2000fffe03f */
[----:B------:R-:W-:Y:S01]  /*3760*/  FMNMX.FTZ R5, R130, R5, !PT ;  /* 0x0000000582057209 */ /* 0x000fe20007810000 */
[----:B------:R-:W-:Y:S01]  /*3770*/  UIADD3 UR7, UR20, 0x78dde6e4, URZ ;  /* 0x78dde6e414077890 */ /* 0x000fe2000fffe03f */
        /* <DEDUP_REMOVED lines=9> */
[----:B------:R-:W-:Y:S01]  /*3810*/  STL [R1+0x68], R241 ;  /* 0x000068f101007387 */ /* 0x000fe20000100800 */
[----:B------:R-:W-:Y:S01]  /*3820*/  FMNMX.FTZ R5, R149, R5, !PT ;  /* 0x0000000595057209 */ /* 0x000fe20007810000 */
[----:B------:R-:W-:Y:S01]  /*3830*/  IMAD.SHL.U32 R205, R0, 0x2, RZ ;  /* 0x0000000200cd7824 */ /* 0x000fe200078e00ff */
[----:B------:R-:W-:Y:S01]  /*3840*/  FMNMX.FTZ R2, R76, R2, !PT ;  /* 0x000000024c027209 */ /* 0x000fe20007810000 */
[----:B------:R-:W-:Y:S01]  /*3850*/  STL [R1+0x64], R217 ;  /* 0x000064d901007387 */ /* 0x000fe20000100800 */
[----:B------:R-:W-:Y:S01]  /*3860*/  FMNMX.FTZ R5, R148, R5, !PT ;  /* 0x0000000594057209 */ /* 0x000fe20007810000 */
[----:B------:R-:W-:Y:S01]  /*3870*/  IMAD R206, R3, 0x2, R205 ;  /* 0x0000000203ce7824 */ /* 0x000fe200078e02cd */
[----:B------:R-:W-:Y:S01]  /*3880*/  FMNMX.FTZ R2, R143, R2, !PT ;  /* 0x000000028f027209 */ /* 0x000fe20007810000 */
[----:B------:R-:W-:Y:S01]  /*3890*/  STL [R1+0x60], R216 ;  /* 0x000060d801007387 */ /* 0x000fe20000100800 */
[----:B------:R-:W-:Y:S01]  /*38a0*/  FMNMX.FTZ R5, R92, R5, !PT ;  /* 0x000000055c057209 */ /* 0x000fe20007810000 */
[----:B------:R-:W-:Y:S01]  /*38b0*/  IMAD R108, R172, 0x10000, R172 ;  /* 0x00010000ac6c7824 */ /* 0x000fe200078e02ac */
[----:B------:R-:W-:Y:S01]  /*38c0*/  FMNMX.FTZ R2, R145, R2, !PT ;  /* 0x0000000291027209 */ /* 0x000fe20007810000 */
[----:B------:R-:W-:Y:S01]  /*38d0*/  STL [R1+0x5c], R215 ;  /* 0x00005cd701007387 */ /* 0x000fe20000100800 */
[----:B------:R-:W-:-:S02]  /*38e0*/  FMNMX.FTZ R5, R95, R5, !PT ;  /* 0x000000055f057209 */ /* 0x000fc40007810000 */
        /* <DEDUP_REMOVED lines=63> */
[----:B-1----:R-:W-:-:S02]  /*3ce0*/  FMNMX.FTZ R8, R132, R5, !PT ;  /* 0x0000000584087209 */ /* 0x002fc40007810000 */
[----:B------:R-:W-:Y:S02]  /*3cf0*/  LOP3.LUT R7, R61, R222, RZ, 0x3c, !PT ;  /* 0x000000de3d077212 */ /* 0x000fe400078e3cff */
[----:B------:R-:W-:Y:S01]  /*3d00*/  FMNMX.FTZ R2, R165, R2, !PT ;  /* 0x00000002a5027209 */ /* 0x000fe20007810000 */
[----:B------:R-:W1:Y:S01]  /*3d10*/  SHFL.BFLY PT, R138, R8, 0x2, 0x1f ;  /* 0x0c401f00088a7f89 */ /* 0x000e6200000e0000 */
[----:B------:R-:W-:Y:S01]  /*3d20*/  FMNMX.FTZ R4, R236, R4, !PT ;  /* 0x00000004ec047209 */ /* 0x000fe20007810000 */
[----:B------:R-:W-:Y:S01]  /*3d30*/  IMAD.WIDE.U32 R96, R7, -0x2daee0ad, RZ ;  /* 0xd2511f5307607825 */ /* 0x000fe200078e00ff */
[----:B------:R-:W-:Y:S02]  /*3d40*/  LOP3.LUT R5, R63, R222, RZ, 0x3c, !PT ;  /* 0x000000de3f057212 */ /* 0x000fe400078e3cff */
[----:B------:R-:W-:Y:S02]  /*3d50*/  LOP3.LUT R9, R85, UR21, R86, 0x96, !PT ;  /* 0x0000001555097c12 */ /* 0x000fe4000f8e9656 */
[----:B------:R-:W-:Y:S01]  /*3d60*/  FMNMX.FTZ R12, R125, R6, !PT ;  /* 0x000000067d0c7209 */ /* 0x000fe20007810000 */
[----:B------:R-:W-:Y:S01]  /*3d70*/  IMAD.WIDE.U32 R66, R5, -0x2daee0ad, RZ ;  /* 0xd2511f5305427825 */ /* 0x000fe200078e00ff */
[----:B------:R-:W-:-:S02]  /*3d80*/  FMNMX.FTZ R6, R158, R2, !PT ;  /* 0x000000029e067209 */ /* 0x000fc40007810000 */
[----:B------:R-:W-:Y:S01]  /*3d90*/  FMNMX.FTZ R2, R233, R4, !PT ;  /* 0x00000004e9027209 */ /* 0x000fe20007810000 */
[----:B------:R-:W-:Y:S01]  /*3da0*/  IMAD.WIDE.U32 R4, R9, -0x326172a9, RZ ;  /* 0xcd9e8d5709047825 */ /* 0x000fe200078e00ff */
[----:B------:R-:W-:Y:S02]  /*3db0*/  FMNMX.FTZ R7, R154, R6, !PT ;  /* 0x000000069a077209 */ /* 0x000fe40007810000 */
[----:B------:R-:W-:Y:S02]  /*3dc0*/  FMNMX.FTZ R9, R234, R2, !PT ;  /* 0x00000002ea097209 */ /* 0x000fe40007810000 */
[--C-:B------:R-:W-:Y:S02]  /*3dd0*/  LOP3.LUT R2, R97, UR12, R84.reuse, 0x96, !PT ;  /* 0x0000000c61027c12 */ /* 0x100fe4000f8e9654 */
[----:B------:R-:W-:Y:S02]  /*3de0*/  FMNMX.FTZ R7, R155, R7, !PT ;  /* 0x000000079b077209 */ /* 0x000fe40007810000 */
[----:B------:R-:W-:Y:S01]  /*3df0*/  LOP3.LUT R6, R67, UR12, R84, 0x96, !PT ;  /* 0x0000000c43067c12 */ /* 0x000fe2000f8e9654 */
[----:B------:R-:W-:Y:S01]  /*3e00*/  IMAD.WIDE.U32 R64, R2, -0x326172a9, RZ ;  /* 0xcd9e8d5702407825 */ /* 0x000fe200078e00ff */
[----:B------:R-:W-:-:S02]  /*3e10*/  FMNMX.FTZ R2, R175, R7, !PT ;  /* 0x00000007af027209 */ /* 0x000fc40007810000 */
[----:B------:R-:W-:Y:S01]  /*3e20*/  FMNMX.FTZ R9, R232, R9, !PT ;  /* 0x00000009e8097209 */ /* 0x000fe20007810000 */
[----:B------:R-:W-:Y:S01]  /*3e30*/  IMAD.WIDE.U32 R48, R6, -0x326172a9, RZ ;  /* 0xcd9e8d5706307825 */ /* 0x000fe200078e00ff */
[----:B------:R-:W-:Y:S02]  /*3e40*/  FMNMX.FTZ R2, R184, R2, !PT ;  /* 0x00000002b8027209 */ /* 0x000fe40007810000 */
[--C-:B------:R-:W-:Y:S01]  /*3e50*/  LOP3.LUT R17, R65, UR11, R4.reuse, 0x96, !PT ;  /* 0x0000000b41117c12 */ /* 0x100fe2000f8e9604 */
[----:B------:R-:W2:Y:S01]  /*3e60*/  SHFL.BFLY PT, R136, R9, 0x2, 0x1f ;  /* 0x0c401f0009887f89 */ /* 0x000ea200000e0000 */
[----:B------:R-:W-:Y:S02]  /*3e70*/  FMNMX.FTZ R2, R107, R2, !PT ;  /* 0x000000026b027209 */ /* 0x000fe40007810000 */
[----:B------:R-:W-:Y:S02]  /*3e80*/  LOP3.LUT R10, R49, UR11, R4, 0x96, !PT ;  /* 0x0000000b310a7c12 */ /* 0x000fe4000f8e9604 */
[----:B------:R-:W-:-:S02]  /*3e90*/  LOP3.LUT R11, R5, UR13, R62, 0x96, !PT ;  /* 0x0000000d050b7c12 */ /* 0x000fc4000f8e963e */
[----:B------:R-:W-:Y:S02]  /*3ea0*/  FMNMX.FTZ R4, R141, R12, !PT ;  /* 0x0000000c8d047209 */ /* 0x000fe40007810000 */
[----:B------:R-:W-:Y:S02]  /*3eb0*/  FMNMX.FTZ R2, R106, R2, !PT ;  /* 0x000000026a027209 */ /* 0x000fe40007810000 */
[----:B-1----:R-:W-:Y:S02]  /*3ec0*/  FMNMX.FTZ R138, R8, R138, !PT ;  /* 0x0000008a088a7209 */ /* 0x002fe40007810000 */
[----:B------:R-:W-:Y:S02]  /*3ed0*/  LOP3.LUT R7, R5, UR13, R60, 0x96, !PT ;  /* 0x0000000d05077c12 */ /* 0x000fe4000f8e963c */
[----:B------:R-:W-:Y:S01]  /*3ee0*/  FMNMX.FTZ R6, R142, R4, !PT ;  /* 0x000000048e067209 */ /* 0x000fe20007810000 */
[----:B------:R-:W-:Y:S01]  /*3ef0*/  IMAD.WIDE.U32 R4, R11, -0x2daee0ad, RZ ;  /* 0xd2511f530b047825 */ /* 0x000fe200078e00ff */
[----:B------:R-:W-:Y:S01]  /*3f00*/  FMNMX.FTZ R2, R219, R2, !PT ;  /* 0x00000002db027209 */ /* 0x000fe20007810000 */
[----:B------:R-:W1:Y:S01]  /*3f10*/  SHFL.BFLY PT, R16, R138, 0x1, 0x1f ;  /* 0x0c201f008a107f89 */ /* 0x000e6200000e0000 */
[----:B------:R-:W-:Y:S01]  /*3f20*/  FMNMX.FTZ R6, R140, R6, !PT ;  /* 0x000000068c067209 */ /* 0x000fe20007810000 */
[----:B------:R-:W-:Y:S01]  /*3f30*/  IMAD.WIDE.U32 R10, R10, -0x2daee0ad, RZ ;  /* 0xd2511f530a0a7825 */ /* 0x000fe200078e00ff */
[----:B------:R-:W-:-:S02]  /*3f40*/  FMNMX.FTZ R2, R220, R2, !PT ;  /* 0x00000002dc027209 */ /* 0x000fc40007810000 */
[----:B------:R-:W-:Y:S02]  /*3f50*/  LOP3.LUT R5, R5, UR10, R66, 0x96, !PT ;  /* 0x0000000a05057c12 */ /* 0x000fe4000f8e9642 */
[----:B------:R-:W-:Y:S02]  /*3f60*/  LOP3.LUT R22, R11, UR8, R4, 0x96, !PT ;  /* 0x000000080b167c12 */ /* 0x000fe4000f8e9604 */
[----:B------:R-:W-:Y:S01]  /*3f70*/  FMNMX.FTZ R4, R135, R6, !PT ;  /* 0x0000000687047209 */ /* 0x000fe20007810000 */
[----:B------:R-:W-:Y:S01]  /*3f80*/  IMAD.WIDE.U32 R6, R7, -0x2daee0ad, RZ ;  /* 0xd2511f5307067825 */ /* 0x000fe200078e00ff */
[----:B------:R-:W-:Y:S02]  /*3f90*/  FMNMX.FTZ R2, R197, R2, !PT ;  /* 0x00000002c5027209 */ /* 0x000fe40007810000 */
[----:B------:R-:W-:Y:S01]  /*3fa0*/  FMNMX.FTZ R4, R174, R4, !PT ;  /* 0x00000004ae047209 */ /* 0x000fe20007810000 */
[----:B------:R-:W-:Y:S01]  /*3fb0*/  IMAD.WIDE.U32 R12, R5, -0x326172a9, RZ ;  /* 0xcd9e8d57050c7825 */ /* 0x000fe200078e00ff */
[----:B------:R-:W-:-:S02]  /*3fc0*/  FMNMX.FTZ R2, R183, R2, !PT ;  /* 0x00000002b7027209 */ /* 0x000fc40007810000 */
[----:B--2---:R-:W-:Y:S02]  /*3fd0*/  FMNMX.FTZ R136, R9, R136, !PT ;  /* 0x0000008809887209 */ /* 0x004fe40007810000 */
[----:B------:R-:W-:Y:S02]  /*3fe0*/  FMNMX.FTZ R5, R173, R4, !PT ;  /* 0x00000004ad057209 */ /* 0x000fe40007810000 */
[----:B------:R-:W-:Y:S01]  /*3ff0*/  FMNMX.FTZ R4, R228, R2, !PT ;  /* 0x00000002e4047209 */ /* 0x000fe20007810000 */
[----:B------:R-:W2:Y:S01]  /*4000*/  SHFL.BFLY PT, R11, R136, 0x1, 0x1f ;  /* 0x0c201f00880b7f89 */ /* 0x000ea200000e0000 */
[----:B------:R-:W-:Y:S02]  /*4010*/  LOP3.LUT R2, R7, UR10, R96, 0x96, !PT ;  /* 0x0000000a07027c12 */ /* 0x000fe4000f8e9660 */
[----:B------:R-:W-:Y:S02]  /*4020*/  FMNMX.FTZ R5, R151, R5, !PT ;  /* 0x0000000597057209 */ /* 0x000fe40007810000 */
[----:B------:R-:W-:Y:S01]  /*4030*/  LOP3.LUT R8, R13, UR9, R48, 0x96, !PT ;  /* 0x000000090d087c12 */ /* 0x000fe2000f8e9630 */
[----:B------:R-:W-:Y:S01]  /*4040*/  IMAD.WIDE.U32 R14, R2, -0x326172a9, RZ ;  /* 0xcd9e8d57020e7825 */ /* 0x000fe200078e00ff */
[----:B------:R-:W-:-:S02]  /*4050*/  FMNMX.FTZ R4, R230, R4, !PT ;  /* 0x00000004e6047209 */ /* 0x000fc40007810000 */
[----:B------:R-:W-:Y:S01]  /*4060*/  FMNMX.FTZ R5, R150, R5, !PT ;  /* 0x0000000596057209 */ /* 0x000fe20007810000 */
[----:B------:R-:W-:Y:S01]  /*4070*/  IMAD.WIDE.U32 R20, R8, -0x2daee0ad, RZ ;  /* 0xd2511f5308147825 */ /* 0x000fe200078e00ff */
[----:B-1----:R-:W-:Y:S02]  /*4080*/  FMNMX.FTZ R138, R138, R16, !PT ;  /* 0x000000108a8a7209 */ /* 0x002fe40007810000 */
[----:B------:R-:W-:Y:S02]  /*4090*/  FMNMX.FTZ R2, R225, R4, !PT ;  /* 0x00000004e1027209 */ /* 0x000fe40007810000 */
[----:B------:R-:W-:Y:S01]  /*40a0*/  FMNMX.FTZ R8, R167, R5, !PT ;  /* 0x00000005a7087209 */ /* 0x000fe20007810000 */
[----:B------:R-:W-:Y:S01]  /*40b0*/  IMAD.WIDE.U32 R4, R17, -0x2daee0ad, RZ ;  /* 0xd2511f5311047825 */ /* 0x000fe200078e00ff */
[----:B------:R-:W-:Y:S01]  /*40c0*/  LOP3.LUT R9, R15, UR9, R64, 0x96, !PT ;  /* 0x000000090f097c12 */ /* 0x000fe2000f8e9640 */
[----:B------:R-:W-:Y:S01]  /*40d0*/  STL [R1+0x78], R138 ;  /* 0x0000788a01007387 */ /* 0x000fe20000100800 */
[----:B------:R-:W-:Y:S01]  /*40e0*/  FMNMX.FTZ R7, R226, R2, !PT ;  /* 0x00000002e2077209 */ /* 0x000fe20007810000 */
[----:B------:R-:W-:Y:S01]  /*40f0*/  FMUL.FTZ R2, R138, c[0x0][0x23c] ;  /* 0x00008f008a027a20 */ /* 0x000fe20000410000 */
[----:B------:R-:W-:Y:S01]  /*4100*/  FMNMX.FTZ R8, R166, R8, !PT ;  /* 0x00000008a6087209 */ /* 0x000fe20007810000 */
[----:B------:R-:W-:Y:S01]  /*4110*/  IMAD.WIDE.U32 R18, R9, -0x2daee0ad, RZ ;  /* 0xd2511f5309127825 */ /* 0x000fe200078e00ff */
[----:B------:R-:W-:-:S02]  /*4120*/  LOP3.LUT R13, R21, UR6, R10, 0x96, !PT ;  /* 0x00000006150d7c12 */ /* 0x000fc4000f8e960a */
[----:B------:R-:W-:Y:S02]  /*4130*/  FSETP.NEU.FTZ.AND P1, PT, R138, -INF , PT ;  /* 0xff8000008a00780b */ /* 0x000fe40003f3d000 */
[----:B------:R-:W-:Y:S02]  /*4140*/  LOP3.LUT R10, R5, UR8, R6, 0x96, !PT ;  /* 0x00000008050a7c12 */ /* 0x000fe4000f8e9606 */
[----:B------:R-:W-:Y:S02]  /*4150*/  FMNMX.FTZ R5, R157, R8, !PT ;  /* 0x000000089d057209 */ /* 0x000fe40007810000 */
[----:B------:R-:W-:Y:S02]  /*4160*/  FSEL R2, R2, RZ, P1 ;  /* 0x000000ff02027208 */ /* 0x000fe40000800000 */
[----:B------:R-:W-:Y:S02]  /*4170*/  FMNMX.FTZ R7, R240, R7, !PT ;  /* 0x00000007f0077209 */ /* 0x000fe40007810000 */
[----:B------:R-:W-:Y:S01]  /*4180*/  LOP3.LUT R16, R19, UR6, R4, 0x96, !PT ;  /* 0x0000000613107c12 */ /* 0x000fe2000f8e9604 */
[----:B------:R-:W-:Y:S01]  /*4190*/  FFMA.FTZ R6, R73, c[0x0][0x23c], -R2 ;  /* 0x00008f0049067a23 */ /* 0x000fe20000010802 */
[----:B------:R-:W-:-:S02]  /*41a0*/  FMNMX.FTZ R4, R159, R5, !PT ;  /* 0x000000059f047209 */ /* 0x000fc40007810000 */
[----:B------:R-:W-:Y:S01]  /*41b0*/  FMNMX.FTZ R8, R239, R7, !PT ;  /* 0x00000007ef087209 */ /* 0x000fe20007810000 */
[----:B------:R1:W3:Y:S01]  /*41c0*/  MUFU.EX2 R25, R6 ;  /* 0x0000000600197308 */ /* 0x0002e20000000800 */
[----:B------:R-:W-:Y:S01]  /*41d0*/  FMNMX.FTZ R5, R202, R4, !PT ;  /* 0x00000004ca057209 */ /* 0x000fe20007810000 */
[--C-:B------:R-:W-:Y:S01]  /*41e0*/  FFMA.FTZ R4, R72, c[0x0][0x23c], -R2.reuse ;  /* 0x00008f0048047a23 */ /* 0x100fe20000010802 */
[----:B--2---:R-:W-:Y:S01]  /*41f0*/  FMNMX.FTZ R136, R136, R11, !PT ;  /* 0x0000000b88887209 */ /* 0x004fe20007810000 */
[----:B------:R-:W-:Y:S01]  /*4200*/  IMAD.WIDE.U32 R16, R16, -0x326172a9, RZ ;  /* 0xcd9e8d5710107825 */ /* 0x000fe200078e00ff */
[----:B------:R-:W-:Y:S02]  /*4210*/  FMNMX.FTZ R8, R235, R8, !PT ;  /* 0x00000008eb087209 */ /* 0x000fe40007810000 */
[----:B------:R-:W-:Y:S01]  /*4220*/  FMNMX.FTZ R9, R201, R5, !PT ;  /* 0x00000005c9097209 */ /* 0x000fe20007810000 */
[----:B------:R2:W-:Y:S01]  /*4230*/  MUFU.EX2 R237, R4 ;  /* 0x0000000400ed7308 */ /* 0x0005e20000000800 */
[----:B------:R-:W-:Y:S01]  /*4240*/  FMNMX.FTZ R8, R238, R8, !PT ;  /* 0x00000008ee087209 */ /* 0x000fe20007810000 */
[----:B------:R-:W-:Y:S01]  /*4250*/  FFMA.FTZ R5, R80, c[0x0][0x23c], -R2 ;  /* 0x00008f0050057a23 */ /* 0x000fe20000010802 */
[----:B------:R-:W-:-:S03]  /*4260*/  FSETP.NEU.FTZ.AND P1, PT, R136, -INF , PT ;  /* 0xff8000008800780b */ /* 0x000fc60003f3d000 */
[----:B------:R-:W4:Y:S01]  /*4270*/  SHFL.BFLY PT, R11, R8, 0x2, 0x1f ;  /* 0x0c401f00080b7f89 */ /* 0x000f2200000e0000 */
[----:B-1----:R-:W-:Y:S01]  /*4280*/  IMAD.WIDE.U32 R6, R22, -0x326172a9, RZ ;  /* 0xcd9e8d5716067825 */ /* 0x002fe200078e00ff */
[----:B------:R1:W-:Y:S04]  /*4290*/  MUFU.EX2 R30, R5 ;  /* 0x00000005001e7308 */ /* 0x0003e80000000800 */
[----:B------:R-:W-:Y:S01]  /*42a0*/  LOP3.LUT R15, R7, UR7, R12, 0x96, !PT ;  /* 0x00000007070f7c12 */ /* 0x000fe2000f8e960c */
[----:B------:R-:W-:Y:S01]  /*42b0*/  IMAD.WIDE.U32 R12, R13, -0x326172a9, RZ ;  /* 0xcd9e8d570d0c7825 */ /* 0x000fe200078e00ff */
[----:B------:R-:W-:-:S03]  /*42c0*/  FMNMX.FTZ R7, R200, R9, !PT ;  /* 0x00000009c8077209 */ /* 0x000fc60007810000 */
[----:B--2---:R-:W-:Y:S01]  /*42d0*/  FMUL.FTZ R4, R136, c[0x0][0x23c] ;  /* 0x00008f0088047a20 */ /* 0x004fe20000410000 */
[----:B------:R-:W-:Y:S01]  /*42e0*/  FMNMX.FTZ R7, R190, R7, !PT ;  /* 0x00000007be077209 */ /* 0x000fe20007810000 */
[----:B------:R-:W-:Y:S01]  /*42f0*/  IMAD.WIDE.U32 R50, R15, -0x2daee0ad, RZ ;  /* 0xd2511f530f327825 */ /* 0x000fe200078e00ff */
[----:B------:R-:W-:Y:S02]  /*4300*/  LOP3.LUT R63, R13, UR5, R6, 0x96, !PT ;  /* 0x000000050d3f7c12 */ /* 0x000fe4000f8e9606 */
[----:B------:R-:W-:Y:S01]  /*4310*/  FSEL R23, R4, RZ, P1 ;  /* 0x000000ff04177208 */ /* 0x000fe20000800000 */
[----:B-1----:R-:W-:Y:S01]  /*4320*/  IMAD.WIDE.U32 R4, R10, -0x326172a9, RZ ;  /* 0xcd9e8d570a047825 */ /* 0x002fe200078e00ff */
[----:B------:R-:W-:-:S03]  /*4330*/  FMNMX.FTZ R7, R195, R7, !PT ;  /* 0x00000007c3077209 */ /* 0x000fc60007810000 */
[--C-:B------:R-:W-:Y:S01]  /*4340*/  FFMA.FTZ R9, R116, c[0x0][0x23c], -R23.reuse ;  /* 0x00008f0074097a23 */ /* 0x100fe20000010817 */
[----:B------:R-:W-:Y:S01]  /*4350*/  LOP3.LUT R10, R17, UR5, R4, 0x96, !PT ;  /* 0x00000005110a7c12 */ /* 0x000fe2000f8e9604 */
[----:B------:R-:W-:Y:S01]  /*4360*/  FFMA.FTZ R6, R81, c[0x0][0x23c], -R23 ;  /* 0x00008f0051067a23 */ /* 0x000fe20000010817 */
[----:B----4-:R-:W-:Y:S01]  /*4370*/  FMNMX.FTZ R8, R8, R11, !PT ;  /* 0x0000000b08087209 */ /* 0x010fe20007810000 */
[----:B------:R1:W-:Y:S01]  /*4380*/  MUFU.EX2 R116, R9 ;  /* 0x0000000900747308 */ /* 0x0003e20000000800 */
[----:B------:R-:W-:-:S03]  /*4390*/  LOP3.LUT R11, R51, UR4, R20, 0x96, !PT ;  /* 0x00000004330b7c12 */ /* 0x000fc6000f8e9614 */
[----:B------:R-:W2:Y:S04]  /*43a0*/  SHFL.BFLY PT, R134, R8, 0x1, 0x1f ;  /* 0x0c201f0008867f89 */ /* 0x000ea800000e0000 */
[----:B------:R4:W2:Y:S01]  /*43b0*/  MUFU.EX2 R24, R6 ;  /* 0x0000000600187308 */ /* 0x0008a20000000800 */
[----:B-1----:R-:W-:Y:S02]  /*43c0*/  LOP3.LUT R9, R5, UR7, R14, 0x96, !PT ;  /* 0x0000000705097c12 */ /* 0x002fe4000f8e960e */
[----:B------:R-:W-:-:S04]  /*43d0*/  FMNMX.FTZ R5, R194, R7, !PT ;  /* 0x00000007c2057209 */ /* 0x000fc80007810000 */
[----:B------:R-:W-:Y:S01]  /*43e0*/  FMNMX.FTZ R4, R192, R5, !PT ;  /* 0x00000005c0047209 */ /* 0x000fe20007810000 */
[----:B----4-:R-:W-:-:S03]  /*43f0*/  IMAD.WIDE.U32 R6, R9, -0x2daee0ad, RZ ;  /* 0xd2511f5309067825 */ /* 0x010fc600078e00ff */
[----:B------:R-:W-:Y:S01]  /*4400*/  FMNMX.FTZ R5, R176, R4, !PT ;  /* 0x00000004b0057209 */ /* 0x000fe20007810000 */
[----:B------:R-:W-:Y:S01]  /*4410*/  FFMA.FTZ R4, R112, c[0x0][0x23c], -R23 ;  /* 0x00008f0070047a23 */ /* 0x000fe20000010817 */
[----:B------:R-:W-:Y:S01]  /*4420*/  LOP3.LUT R18, R7, UR4, R18, 0x96, !PT ;  /* 0x0000000407127c12 */ /* 0x000fe2000f8e9612 */
[----:B---3--:R-:W-:Y:S01]  /*4430*/  IMAD.MOV.U32 R112, RZ, RZ, R25 ;  /* 0x000000ffff707224 */ /* 0x008fe200078e0019 */
[----:B------:R-:W-:Y:S01]  /*4440*/  FMNMX.FTZ R9, R193, R5, !PT ;  /* 0x00000005c1097209 */ /* 0x000fe20007810000 */
[----:B------:R1:W-:Y:S01]  /*4450*/  MUFU.EX2 R100, R4 ;  /* 0x0000000400647308 */ /* 0x0003e20000000800 */
[----:B--2---:R-:W-:Y:S01]  /*4460*/  FMNMX.FTZ R134, R8, R134, !PT ;  /* 0x0000008608867209 */ /* 0x004fe20007810000 */
[----:B------:R-:W-:Y:S01]  /*4470*/  FFMA.FTZ R8, R77, c[0x0][0x23c], -R23 ;  /* 0x00008f004d087a23 */ /* 0x000fe20000010817 */
[----:B------:R-:W-:Y:S02]  /*4480*/  FMNMX.FTZ R9, R182, R9, !PT ;  /* 0x00000009b6097209 */ /* 0x000fe40007810000 */
[----:B------:R-:W-:-:S02]  /*4490*/  FSETP.NEU.FTZ.AND P1, PT, R134, -INF , PT ;  /* 0xff8000008600780b */ /* 0x000fc40003f3d000 */
[----:B------:R-:W-:Y:S01]  /*44a0*/  FMNMX.FTZ R9, R177, R9, !PT ;  /* 0x00000009b1097209 */ /* 0x000fe20007810000 */
[----:B------:R2:W3:Y:S03]  /*44b0*/  MUFU.EX2 R26, R8 ;  /* 0x00000008001a7308 */ /* 0x0004e60000000800 */
[----:B------:R-:W-:Y:S01]  /*44c0*/  FMNMX.FTZ R9, R178, R9, !PT ;  /* 0x00000009b2097209 */ /* 0x000fe20007810000 */
[----:B-1----:R-:W-:-:S04]  /*44d0*/  IMAD.WIDE.U32 R4, R10, -0x2daee0ad, RZ ;  /* 0xd2511f530a047825 */ /* 0x002fc800078e00ff */
[--C-:B------:R-:W-:Y:S01]  /*44e0*/  FFMA.FTZ R10, R114, c[0x0][0x23c], -R23.reuse ;  /* 0x00008f00720a7a23 */ /* 0x100fe20000010817 */
[----:B------:R-:W-:Y:S01]  /*44f0*/  LOP3.LUT R13, R5, UR14, R6, 0x96, !PT ;  /* 0x0000000e050d7c12 */ /* 0x000fe2000f8e9606 */
[----:B------:R-:W-:Y:S01]  /*4500*/  IMAD.MOV.U32 R114, RZ, RZ, R24 ;  /* 0x000000ffff727224 */ /* 0x000fe200078e0018 */
[C---:B------:R-:W-:Y:S01]  /*4510*/  LOP3.LUT R19, R4.reuse, 0xffff, RZ, 0xc0, !PT ;  /* 0x0000ffff04137812 */ /* 0x040fe200078ec0ff */
[----:B------:R-:W-:Y:S01]  /*4520*/  IMAD.WIDE.U32 R6, R11, -0x326172a9, RZ ;  /* 0xcd9e8d570b067825 */ /* 0x000fe200078e00ff */
[----:B------:R-:W-:Y:S01]  /*4530*/  FMNMX.FTZ R5, R199, R9, !PT ;  /* 0x00000009c7057209 */ /* 0x000fe20007810000 */
[----:B------:R1:W-:Y:S01]  /*4540*/  MUFU.EX2 R133, R10 ;  /* 0x0000000a00857308 */ /* 0x0003e20000000800 */
[----:B------:R-:W-:Y:S01]  /*4550*/  LOP3.LUT R24, R4, 0xff, RZ, 0xc0, !PT ;  /* 0x000000ff04187812 */ /* 0x000fe200078ec0ff */
[----:B--2---:R-:W-:Y:S01]  /*4560*/  FMUL.FTZ R8, R134, c[0x0][0x23c] ;  /* 0x00008f0086087a20 */ /* 0x004fe20000410000 */
[----:B------:R-:W-:Y:S01]  /*4570*/  FMNMX.FTZ R5, R231, R5, !PT ;  /* 0x00000005e7057209 */ /* 0x000fe20007810000 */
[----:B------:R-:W-:Y:S01]  /*4580*/  FFMA.FTZ R9, R113, c[0x0][0x23c], -R23 ;  /* 0x00008f0071097a23 */ /* 0x000fe20000010817 */
[----:B------:R-:W-:-:S02]  /*4590*/  SHF.R.U32.HI R20, RZ, 0x10, R4 ;  /* 0x00000010ff147819 */ /* 0x000fc40000011604 */
[----:B------:R-:W-:Y:S01]  /*45a0*/  SHF.R.U32.HI R21, RZ, 0x18, R4 ;  /* 0x00000018ff157819 */ /* 0x000fe20000011604 */
[----:B------:R2:W-:Y:S01]  /*45b0*/  MUFU.EX2 R215, R9 ;  /* 0x0000000900d77308 */ /* 0x0005e20000000800 */
[----:B------:R-:W-:Y:S02]  /*45c0*/  FMNMX.FTZ R4, R229, R5, !PT ;  /* 0x00000005e5047209 */ /* 0x000fe40007810000 */
[----:B------:R-:W-:Y:S02]  /*45d0*/  LOP3.LUT R17, R7, UR15, R12, 0x96, !PT ;  /* 0x0000000f07117c12 */ /* 0x000fe4000f8e960c */
[----:B------:R-:W-:Y:S02]  /*45e0*/  LOP3.LUT R28, R6, 0xffff, RZ, 0xc0, !PT ;  /* 0x0000ffff061c7812 */ /* 0x000fe400078ec0ff */
[----:B------:R-:W-:Y:S01]  /*45f0*/  FMNMX.FTZ R7, R227, R4, !PT ;  /* 0x00000004e3077209 */ /* 0x000fe20007810000 */
[----:B------:R-:W-:Y:S01]  /*4600*/  IMAD.WIDE.U32 R4, R18, -0x326172a9, RZ ;  /* 0xcd9e8d5712047825 */ /* 0x000fe200078e00ff */
[----:B------:R-:W-:-:S02]  /*4610*/  FSEL R22, R8, RZ, P1 ;  /* 0x000000ff08167208 */ /* 0x000fc40000800000 */
[----:B------:R-:W-:Y:S01]  /*4620*/  LOP3.LUT R61, R6, 0xff, RZ, 0xc0, !PT ;  /* 0x000000ff063d7812 */ /* 0x000fe200078ec0ff */
[----:B------:R-:W4:Y:S01]  /*4630*/  SHFL.BFLY PT, R18, R7, 0x2, 0x1f ;  /* 0x0c401f0007127f89 */ /* 0x000f2200000e0000 */
[--C-:B------:R-:W-:Y:S01]  /*4640*/  SHF.R.U32.HI R29, RZ, 0x10, R6.reuse ;  /* 0x00000010ff1d7819 */ /* 0x100fe20000011606 */
[--C-:B-1----:R-:W-:Y:S01]  /*4650*/  FFMA.FTZ R10, R78, c[0x0][0x23c], -R23.reuse ;  /* 0x00008f004e0a7a23 */ /* 0x102fe20000010817 */
[----:B------:R-:W-:Y:S01]  /*4660*/  SHF.R.U32.HI R51, RZ, 0x18, R6 ;  /* 0x00000018ff337819 */ /* 0x000fe20000011606 */
[----:B--2---:R-:W-:Y:S01]  /*4670*/  FFMA.FTZ R9, R76, c[0x0][0x23c], -R23 ;  /* 0x00008f004c097a23 */ /* 0x004fe20000010817 */
[C---:B------:R-:W-:Y:S01]  /*4680*/  LOP3.LUT R11, R4.reuse, 0xffff, RZ, 0xc0, !PT ;  /* 0x0000ffff040b7812 */ /* 0x040fe200078ec0ff */
[----:B------:R-:W-:Y:S01]  /*4690*/  FFMA.FTZ R3, R121, c[0x0][0x23c], -R22 ;  /* 0x00008f0079037a23 */ /* 0x000fe20000010816 */
[----:B------:R-:W-:Y:S01]  /*46a0*/  LOP3.LUT R15, R4, 0xff, RZ, 0xc0, !PT ;  /* 0x000000ff040f7812 */ /* 0x000fe200078ec0ff */
[----:B------:R1:W-:Y:S01]  /*46b0*/  MUFU.EX2 R207, R9 ;  /* 0x0000000900cf7308 */ /* 0x0003e20000000800 */
[----:B------:R-:W-:Y:S01]  /*46c0*/  SHF.R.U32.HI R12, RZ, 0x10, R4 ;  /* 0x00000010ff0c7819 */ /* 0x000fe20000011604 */
[----:B---3--:R-:W-:Y:S01]  /*46d0*/  IMAD.MOV.U32 R121, RZ, RZ, R26 ;  /* 0x000000ffff797224 */ /* 0x008fe200078e001a */
[----:B------:R-:W-:-:S02]  /*46e0*/  SHF.R.U32.HI R14, RZ, 0x18, R4 ;  /* 0x00000018ff0e7819 */ /* 0x000fc40000011604 */
[----:B------:R-:W-:Y:S01]  /*46f0*/  LOP3.LUT R6, R5, UR15, R16, 0x96, !PT ;  /* 0x0000000f05067c12 */ /* 0x000fe2000f8e9610 */
[----:B------:R-:W-:Y:S01]  /*4700*/  FFMA.FTZ R5, R117, c[0x0][0x23c], -R22 ;  /* 0x00008f0075057a23 */ /* 0x000fe20000010816 */
[C---:B------:R-:W-:Y:S01]  /*4710*/  LOP3.LUT R4, R13.reuse, 0xffff, RZ, 0xc0, !PT ;  /* 0x0000ffff0d047812 */ /* 0x040fe200078ec0ff */
[----:B------:R2:W-:Y:S01]  /*4720*/  MUFU.EX2 R244, R10 ;  /* 0x0000000a00f47308 */ /* 0x0005e20000000800 */
[----:B------:R-:W-:Y:S02]  /*4730*/  LOP3.LUT R8, R20, 0xff, RZ, 0xc0, !PT ;  /* 0x000000ff14087812 */ /* 0x000fe400078ec0ff */
[----:B------:R-:W-:Y:S02]  /*4740*/  SHF.R.U32.HI R4, RZ, 0x8, R4 ;  /* 0x00000008ff047819 */ /* 0x000fe40000011604 */
[----:B------:R-:W-:Y:S02]  /*4750*/  LOP3.LUT R0, R6, 0xffff, RZ, 0xc0, !PT ;  /* 0x0000ffff06007812 */ /* 0x000fe400078ec0ff */
[----:B------:R-:W-:Y:S01]  /*4760*/  PRMT R16, R8, 0x5410, R21 ;  /* 0x0000541008107816 */ /* 0x000fe20000000015 */
[----:B------:R3:W-:Y:S01]  /*4770*/  MUFU.EX2 R113, R5 ;  /* 0x0000000500717308 */ /* 0x0007e20000000800 */
[----:B-1----:R-:W-:-:S02]  /*4780*/  LOP3.LUT R9, R13, 0xff, RZ, 0xc0, !PT ;  /* 0x000000ff0d097812 */ /* 0x002fc400078ec0ff */
[----:B------:R-:W-:Y:S02]  /*4790*/  SHF.R.U32.HI R8, RZ, 0x8, R11 ;  /* 0x00000008ff087819 */ /* 0x000fe4000001160b */
[----:B------:R-:W-:Y:S02]  /*47a0*/  PRMT R20, R9, 0x5410, R4 ;  /* 0x0000541009147816 */ /* 0x000fe40000000004 */
[----:B------:R-:W-:Y:S01]  /*47b0*/  LOP3.LUT R4, R12, 0xff, RZ, 0xc0, !PT ;  /* 0x000000ff0c047812 */ /* 0x000fe200078ec0ff */
[----:B------:R1:W-:Y:S01]  /*47c0*/  MUFU.EX2 R101, R3 ;  /* 0x0000000300657308 */ /* 0x0003e20000000800 */
[----:B--2---:R-:W-:Y:S02]  /*47d0*/  SHF.R.U32.HI R10, RZ, 0x8, R19 ;  /* 0x00000008ff0a7819 */ /* 0x004fe40000011613 */
[----:B------:R-:W-:Y:S02]  /*47e0*/  PRMT R9, R4, 0x5410, R14 ;  /* 0x0000541004097816 */ /* 0x000fe4000000000e */
[----:B------:R-:W-:-:S02]  /*47f0*/  SHF.R.U32.HI R4, RZ, 0x10, R6 ;  /* 0x00000010ff047819 */ /* 0x000fc40000011606 */
[----:B------:R-:W-:Y:S01]  /*4800*/  PRMT R11, R15, 0x5410, R8 ;  /* 0x000054100f0b7816 */ /* 0x000fe20000000008 */
[----:B---3--:R-:W-:Y:S01]  /*4810*/  FFMA.FTZ R5, R115, c[0x0][0x23c], -R22 ;  /* 0x00008f0073057a23 */ /* 0x008fe20000010816 */
[----:B------:R-:W-:Y:S02]  /*4820*/  LOP3.LUT R8, R6, 0xff, RZ, 0xc0, !PT ;  /* 0x000000ff06087812 */ /* 0x000fe400078ec0ff */
[----:B------:R-:W-:Y:S01]  /*4830*/  PRMT R19, R24, 0x5410, R10 ;  /* 0x0000541018137816 */ /* 0x000fe2000000000a */
[----:B------:R4:W2:Y:S01]  /*4840*/  MUFU.EX2 R25, R5 ;  /* 0x0000000500197308 */ /* 0x0008a20000000800 */
[----:B-1----:R-:W-:Y:S01]  /*4850*/  SHF.R.U32.HI R3, RZ, 0x18, R6 ;  /* 0x00000018ff037819 */ /* 0x002fe20000011606 */
[----:B------:R-:W-:-:S06]  /*4860*/  FFMA.FTZ R6, R119, c[0x0][0x23c], -R22 ;  /* 0x00008f0077067a23 */ /* 0x000fcc0000010816 */
[----:B------:R-:W-:Y:S01]  /*4870*/  MUFU.EX2 R210, R6 ;  /* 0x0000000600d27308 */ /* 0x000fe20000000800 */
[----:B----4-:R-:W-:Y:S01]  /*4880*/  FMNMX.FTZ R5, R7, R18, !PT ;  /* 0x0000001207057209 */ /* 0x010fe20007810000 */
[----:B------:R-:W-:-:S06]  /*4890*/  FFMA.FTZ R7, R118, c[0x0][0x23c], -R22 ;  /* 0x00008f0076077a23 */ /* 0x000fcc0000010816 */
[----:B------:R1:W-:Y:S01]  /*48a0*/  MUFU.EX2 R138, R7 ;  /* 0x00000007008a7308 */ /* 0x0003e20000000800 */
[----:B------:R-:W3:Y:S01]  /*48b0*/  SHFL.BFLY PT, R12, R5, 0x1, 0x1f ;  /* 0x0c201f00050c7f89 */ /* 0x000ee200000e0000 */
[----:B-1----:R-:W-:Y:S02]  /*48c0*/  SHF.R.U32.HI R7, RZ, 0x8, R0 ;  /* 0x00000008ff077819 */ /* 0x002fe40000011600 */
[----:B------:R-:W-:Y:S01]  /*48d0*/  LOP3.LUT R0, R4, 0xff, RZ, 0xc0, !PT ;  /* 0x000000ff04007812 */ /* 0x000fe200078ec0ff */
[----:B------:R-:W-:Y:S01]  /*48e0*/  FFMA.FTZ R4, R120, c[0x0][0x23c], -R22 ;  /* 0x00008f0078047a23 */ /* 0x000fe20000010816 */
[----:B------:R-:W-:Y:S01]  /*48f0*/  PRMT R10, R8, 0x5410, R7 ;  /* 0x00005410080a7816 */ /* 0x000fe20000000007 */
[----:B--2---:R-:W-:Y:S01]  /*4900*/  IMAD.MOV.U32 R120, RZ, RZ, R25 ;  /* 0x000000ffff787224 */ /* 0x004fe200078e0019 */
[----:B------:R-:W-:Y:S01]  /*4910*/  PRMT R8, R0, 0x5410, R3 ;  /* 0x0000541000087816 */ /* 0x000fe20000000003 */
[--C-:B------:R-:W-:Y:S01]  /*4920*/  HSET2.LE.AND R0, R11, R108.reuse, PT ;  /* 0x0000006c0b007233 */ /* 0x100fe20003803000 */
[----:B------:R-:W-:Y:S01]  /*4930*/  F2FP.BF16.PACK_AB R3, R133, R100 ;  /* 0x000000648503723e */ /* 0x000fe200000010ff */
[----:B------:R-:W1:Y:S01]  /*4940*/  MUFU.EX2 R4, R4 ;  /* 0x0000000400047308 */ /* 0x000e620000000800 */
[--C-:B------:R-:W-:Y:S01]  /*4950*/  HSET2.LE.AND R7, R9, R108.reuse, PT ;  /* 0x0000006c09077233 */ /* 0x100fe20003803000 */
[----:B---3--:R-:W-:Y:S01]  /*4960*/  FMNMX.FTZ R137, R5, R12, !PT ;  /* 0x0000000c05897209 */ /* 0x008fe20007810000 */
[--C-:B------:R-:W-:Y:S01]  /*4970*/  HSET2.LE.AND R5, R8, R108.reuse, PT ;  /* 0x0000006c08057233 */ /* 0x100fe20003803000 */
[----:B------:R-:W-:Y:S01]  /*4980*/  LOP3.LUT R6, R0, R3, RZ, 0xc0, !PT ;  /* 0x0000000300067212 */ /* 0x000fe200078ec0ff */
[--C-:B------:R-:W-:Y:S01]  /*4990*/  HSET2.LE.AND R0, R10, R108.reuse, PT ;  /* 0x0000006c0a007233 */ /* 0x100fe20003803000 */
[----:B------:R-:W-:Y:S01]  /*49a0*/  F2FP.BF16.PACK_AB R3, R114, R116 ;  /* 0x000000747203723e */ /* 0x000fe200000010ff */
[----:B------:R-:W-:Y:S01]  /*49b0*/  HSET2.LE.AND R9, R16, R108, PT ;  /* 0x0000006c10097233 */ /* 0x000fe20003803000 */
[----:B------:R-:W-:-:S02]  /*49c0*/  F2FP.BF16.PACK_AB R8, R101, R113 ;  /* 0x000000716508723e */ /* 0x000fc400000010ff */
[----:B------:R-:W-:Y:S02]  /*49d0*/  FSETP.NEU.FTZ.AND P1, PT, R137, -INF , PT ;  /* 0xff8000008900780b */ /* 0x000fe40003f3d000 */
[----:B------:R-:W-:Y:S01]  /*49e0*/  LOP3.LUT R5, R5, R8, RZ, 0xc0, !PT ;  /* 0x0000000805057212 */ /* 0x000fe200078ec0ff */
[----:B------:R-:W-:Y:S02]  /*49f0*/  FFMA.FTZ R8, R122, c[0x0][0x23c], -R22 ;  /* 0x00008f007a087a23 */ /* 0x000fe40000010816 */
[----:B-1----:R-:W-:Y:S01]  /*4a00*/  IMAD.MOV.U32 R119, RZ, RZ, R4 ;  /* 0x000000ffff777224 */ /* 0x002fe200078e0004 */
[----:B------:R-:W-:Y:S01]  /*4a10*/  F2FP.BF16.PACK_AB R4, R138, R120 ;  /* 0x000000788a04723e */ /* 0x000fe200000010ff */
[----:B------:R1:W-:Y:S03]  /*4a20*/  MUFU.EX2 R214, R8 ;  /* 0x0000000800d67308 */ /* 0x0003e60000000800 */
[----:B------:R-:W-:Y:S01]  /*4a30*/  LOP3.LUT R7, R7, R4, RZ, 0xc0, !PT ;  /* 0x0000000407077212 */ /* 0x000fe200078ec0ff */
[----:B------:R-:W-:-:S04]  /*4a40*/  FFMA.FTZ R4, R79, c[0x0][0x23c], -R22 ;  /* 0x00008f004f047a23 */ /* 0x000fc80000010816 */
[----:B------:R2:W3:Y:S01]  /*4a50*/  MUFU.EX2 R204, R4 ;  /* 0x0000000400cc7308 */ /* 0x0004e20000000800 */
[----:B-1----:R-:W-:Y:S01]  /*4a60*/  FMUL.FTZ R8, R137, c[0x0][0x23c] ;  /* 0x00008f0089087a20 */ /* 0x002fe20000410000 */
[----:B--2---:R-:W-:Y:S02]  /*4a70*/  LOP3.LUT R4, R0, R3, RZ, 0xc0, !PT ;  /* 0x0000000300047212 */ /* 0x004fe400078ec0ff */
[--C-:B------:R-:W-:Y:S02]  /*4a80*/  SHF.R.U32.HI R0, RZ, 0x10, R13.reuse ;  /* 0x00000010ff007819 */ /* 0x100fe4000001160d */
[----:B------:R-:W-:Y:S02]  /*4a90*/  SHF.R.U32.HI R3, RZ, 0x18, R13 ;  /* 0x00000018ff037819 */ /* 0x000fe4000001160d */
[----:B------:R-:W-:Y:S01]  /*4aa0*/  LOP3.LUT R0, R0, 0xff, RZ, 0xc0, !PT ;  /* 0x000000ff00007812 */ /* 0x000fe200078ec0ff */
[----:B------:R-:W-:Y:S01]  /*4ab0*/  HMMA.16816.F32.BF16 R24, R4, R40, RZ ;  /* 0x000000280418723c */ /* 0x000fe200000418ff */
[----:B---3--:R-:W-:-:S02]  /*4ac0*/  F2FP.BF16.PACK_AB R10, R204, R210 ;  /* 0x000000d2cc0a723e */ /* 0x008fc400000010ff */
[----:B------:R-:W-:Y:S01]  /*4ad0*/  PRMT R12, R0, 0x5410, R3 ;  /* 0x00005410000c7816 */ /* 0x000fe20000000003 */
[----:B------:R-:W-:Y:S01]  /*4ae0*/  FFMA.FTZ R3, R123, c[0x0][0x23c], -R2 ;  /* 0x00008f007b037a23 */ /* 0x000fe20000010802 */
[----:B------:R-:W-:Y:S02]  /*4af0*/  FSEL R0, R8, RZ, P1 ;  /* 0x000000ff08007208 */ /* 0x000fe40000800000 */
[----:B------:R-:W-:Y:S01]  /*4b00*/  F2FP.BF16.PACK_AB R8, R207, R121 ;  /* 0x00000079cf08723e */ /* 0x000fe200000010ff */
[----:B------:R1:W-:Y:S01]  /*4b10*/  MUFU.EX2 R118, R3 ;  /* 0x0000000300767308 */ /* 0x0003e20000000800 */
[----:B------:R-:W-:Y:S01]  /*4b20*/  LOP3.LUT R15, R9, R10, RZ, 0xc0, !PT ;  /* 0x0000000a090f7212 */ /* 0x000fe200078ec0ff */
[----:B------:R-:W-:Y:S01]  /*4b30*/  FFMA.FTZ R11, R128, c[0x0][0x23c], -R0 ;  /* 0x00008f00800b7a23 */ /* 0x000fe20000010800 */
[----:B------:R-:W-:Y:S01]  /*4b40*/  HSET2.LE.AND R9, R12, R108, PT ;  /* 0x0000006c0c097233 */ /* 0x000fe20003803000 */
[----:B------:R-:W-:Y:S01]  /*4b50*/  F2FP.BF16.PACK_AB R10, R214, R119 ;  /* 0x00000077d60a723e */ /* 0x000fe200000010ff */
[----:B------:R-:W-:Y:S03]  /*4b60*/  HMMA.16816.F32.BF16 R32, R4, R44, RZ ;  /* 0x0000002c0420723c */ /* 0x000fe600000418ff */
[----:B------:R2:W-:Y:S01]  /*4b70*/  MUFU.EX2 R115, R11 ;  /* 0x0000000b00737308 */ /* 0x0005e20000000800 */
[----:B------:R-:W-:-:S02]  /*4b80*/  LOP3.LUT R13, R9, R10, RZ, 0xc0, !PT ;  /* 0x0000000a090d7212 */ /* 0x000fc400078ec0ff */
[----:B------:R-:W-:Y:S02]  /*4b90*/  SHF.R.U32.HI R10, RZ, 0x8, R28 ;  /* 0x00000008ff0a7819 */ /* 0x000fe4000001161c */
[----:B------:R-:W-:Y:S01]  /*4ba0*/  HMMA.16816.F32.BF16 R36, R4, R42, RZ ;  /* 0x0000002a0424723c */ /* 0x000fe200000418ff */
[----:B------:R-:W-:Y:S01]  /*4bb0*/  SHF.R.U32.HI R9, RZ, 0x18, R17 ;  /* 0x00000018ff097819 */ /* 0x000fe20000011611 */
[----:B-1----:R-:W-:-:S05]  /*4bc0*/  HSET2.LE.AND R3, R19, R108, PT ;  /* 0x0000006c13037233 */ /* 0x002fca0003803000 */
[----:B------:R-:W-:Y:S01]  /*4bd0*/  LOP3.LUT R14, R3, R8, RZ, 0xc0, !PT ;  /* 0x00000008030e7212 */ /* 0x000fe200078ec0ff */
[----:B------:R-:W-:Y:S01]  /*4be0*/  HSET2.LE.AND R3, R20, R108, PT ;  /* 0x0000006c14037233 */ /* 0x000fe20003803000 */
[----:B------:R-:W-:Y:S01]  /*4bf0*/  F2FP.BF16.PACK_AB R8, R215, R244 ;  /* 0x000000f4d708723e */ /* 0x000fe200000010ff */
[----:B--2---:R-:W-:Y:S02]  /*4c00*/  FFMA.FTZ R11, R124, c[0x0][0x23c], -R0 ;  /* 0x00008f007c0b7a23 */ /* 0x004fe40000010800 */
[----:B------:R-:W-:Y:S01]  /*4c10*/  IMAD.MOV.U32 R124, RZ, RZ, R30 ;  /* 0x000000ffff7c7224 */ /* 0x000fe200078e001e */
[----:B------:R-:W-:Y:S01]  /*4c20*/  LOP3.LUT R12, R3, R8, RZ, 0xc0, !PT ;  /* 0x00000008030c7212 */ /* 0x000fe200078ec0ff */
[----:B------:R-:W-:Y:S01]  /*4c30*/  FFMA.FTZ R3, R125, c[0x0][0x23c], -R0 ;  /* 0x00008f007d037a23 */ /* 0x000fe20000010800 */
[----:B------:R1:W-:Y:S01]  /*4c40*/  MUFU.EX2 R128, R11 ;  /* 0x0000000b00807308 */ /* 0x0003e20000000800 */
[----:B------:R-:W-:-:S04]  /*4c50*/  LOP3.LUT R8, R17, 0xffff, RZ, 0xc0, !PT ;  /* 0x0000ffff11087812 */ /* 0x000fc800078ec0ff */
[C---:B------:R-:W-:Y:S03]  /*4c60*/  HMMA.16816.F32.BF16 R76, R12.reuse, R52, R24 ;  /* 0x000000340c4c723c */ /* 0x040fe60000041818 */
[----:B------:R2:W3:Y:S05]  /*4c70*/  MUFU.EX2 R16, R3 ;  /* 0x0000000300107308 */ /* 0x0004ea0000000800 */
[----:B------:R-:W-:Y:S01]  /*4c80*/  HMMA.16816.F32.BF16 R68, R12, R54, R36 ;  /* 0x000000360c44723c */ /* 0x000fe20000041824 */
[----:B-1----:R-:W-:-:S07]  /*4c90*/  LOP3.LUT R11, R29, 0xff, RZ, 0xc0, !PT ;  /* 0x000000ff1d0b7812 */ /* 0x002fce00078ec0ff */
[----:B------:R-:W-:Y:S01]  /*4ca0*/  HMMA.16816.F32.BF16 R28, R4, R46, RZ ;  /* 0x0000002e041c723c */ /* 0x000fe200000418ff */
[----:B--2---:R-:W-:-:S06]  /*4cb0*/  SHF.R.U32.HI R3, RZ, 0x10, R17 ;  /* 0x00000010ff037819 */ /* 0x004fcc0000011611 */
[----:B------:R-:W-:Y:S01]  /*4cc0*/  FFMA.FTZ R4, R127, c[0x0][0x23c], -R0 ;  /* 0x00008f007f047a23 */ /* 0x000fe20000010800 */
[----:B------:R-:W-:Y:S01]  /*4cd0*/  SHF.R.U32.HI R7, RZ, 0x8, R8 ;  /* 0x00000008ff077819 */ /* 0x000fe20000011608 */
[----:B---3--:R-:W-:Y:S01]  /*4ce0*/  IMAD.MOV.U32 R127, RZ, RZ, R16 ;  /* 0x000000ffff7f7224 */ /* 0x008fe200078e0010 */
[----:B------:R-:W-:Y:S01]  /*4cf0*/  LOP3.LUT R8, R3, 0xff, RZ, 0xc0, !PT ;  /* 0x000000ff03087812 */ /* 0x000fe200078ec0ff */
[----:B------:R1:W2:Y:S01]  /*4d00*/  MUFU.EX2 R117, R4 ;  /* 0x0000000400757308 */ /* 0x0002a20000000800 */
[----:B------:R-:W-:Y:S01]  /*4d10*/  PRMT R3, R61, 0x5410, R10 ;  /* 0x000054103d037816 */ /* 0x000fe2000000000a */
[----:B------:R-:W-:Y:S01]  /*4d20*/  HMMA.16816.F32.BF16 R72, R12, R56, R32 ;  /* 0x000000380c48723c */ /* 0x000fe20000041820 */
[----:B------:R-:W-:Y:S02]  /*4d30*/  LOP3.LUT R5, R17, 0xff, RZ, 0xc0, !PT ;  /* 0x000000ff11057812 */ /* 0x000fe400078ec0ff */
[----:B------:R-:W-:Y:S01]  /*4d40*/  PRMT R6, R11, 0x5410, R51 ;  /* 0x000054100b067816 */ /* 0x000fe20000000033 */
[----:B------:R-:W-:Y:S01]  /*4d50*/  HSET2.LE.AND R3, R3, R108, PT ;  /* 0x0000006c03037233 */ /* 0x000fe20003803000 */
[----:B------:R-:W-:-:S02]  /*4d60*/  PRMT R7, R5, 0x5410, R7 ;  /* 0x0000541005077816 */ /* 0x000fc40000000007 */
[----:B------:R-:W-:Y:S01]  /*4d70*/  PRMT R16, R8, 0x5410, R9 ;  /* 0x0000541008107816 */ /* 0x000fe20000000009 */
[--C-:B------:R-:W-:Y:S01]  /*4d80*/  HSET2.LE.AND R5, R6, R108.reuse, PT ;  /* 0x0000006c06057233 */ /* 0x100fe20003803000 */
[----:B------:R-:W-:Y:S01]  /*4d90*/  F2FP.BF16.PACK_AB R6, R127, R128 ;  /* 0x000000807f06723e */ /* 0x000fe200000010ff */
[--C-:B------:R-:W-:Y:S01]  /*4da0*/  FFMA.FTZ R9, R129, c[0x0][0x23c], -R2.reuse ;  /* 0x00008f0081097a23 */ /* 0x100fe20000010802 */
[----:B------:R-:W-:Y:S01]  /*4db0*/  HSET2.LE.AND R7, R7, R108, PT ;  /* 0x0000006c07077233 */ /* 0x000fe20003803000 */
[----:B------:R-:W-:Y:S01]  /*4dc0*/  F2FP.BF16.PACK_AB R8, R237, R112 ;  /* 0x00000070ed08723e */ /* 0x000fe200000010ff */
[----:B------:R-:W-:Y:S01]  /*4dd0*/  HMMA.16816.F32.BF16 R36, R12, R58, R28 ;  /* 0x0000003a0c24723c */ /* 0x000fe2000004181c */
[----:B-1----:R-:W-:Y:S01]  /*4de0*/  FFMA.FTZ R4, R126, c[0x0][0x23c], -R2 ;  /* 0x00008f007e047a23 */ /* 0x002fe20000010802 */
[----:B------:R-:W-:Y:S01]  /*4df0*/  LOP3.LUT R11, R5, R6, RZ, 0xc0, !PT ;  /* 0x00000006050b7212 */ /* 0x000fe200078ec0ff */
[----:B------:R-:W-:Y:S01]  /*4e00*/  MUFU.EX2 R217, R9 ;  /* 0x0000000900d97308 */ /* 0x000fe20000000800 */
[----:B--2---:R-:W-:-:S02]  /*4e10*/  F2FP.BF16.PACK_AB R6, R117, R115 ;  /* 0x000000737506723e */ /* 0x004fc400000010ff */
[----:B------:R-:W-:Y:S02]  /*4e20*/  LOP3.LUT R8, R7, R8, RZ, 0xc0, !PT ;  /* 0x0000000807087212 */ /* 0x000fe400078ec0ff */
[----:B------:R-:W-:-:S03]  /*4e30*/  IADD3 R7, R86, 0x1, RZ ;  /* 0x0000000156077810 */ /* 0x000fc60007ffe0ff */
[----:B------:R1:W-:Y:S01]  /*4e40*/  MUFU.EX2 R222, R4 ;  /* 0x0000000400de7308 */ /* 0x0003e20000000800 */
[----:B------:R-:W-:-:S05]  /*4e50*/  LOP3.LUT R7, R85, UR21, R7, 0x96, !PT ;  /* 0x0000001555077c12 */ /* 0x000fca000f8e9607 */
[----:B------:R-:W-:-:S04]  /*4e60*/  IMAD.WIDE.U32 R18, R7, -0x326172a9, RZ ;  /* 0xcd9e8d5707127825 */ /* 0x000fc800078e00ff */
[----:B------:R-:W-:-:S04]  /*4e70*/  FFMA.FTZ R7, R140, c[0x0][0x23c], -R0 ;  /* 0x00008f008c077a23 */ /* 0x000fc80000010800 */
[----:B------:R-:W-:Y:S01]  /*4e80*/  MUFU.EX2 R212, R7 ;  /* 0x0000000700d47308 */ /* 0x000fe20000000800 */
[----:B-1----:R-:W-:-:S04]  /*4e90*/  F2FP.BF16.PACK_AB R4, R118, R124 ;  /* 0x0000007c7604723e */ /* 0x002fc800000010ff */
[----:B------:R-:W-:Y:S01]  /*4ea0*/  LOP3.LUT R10, R3, R4, RZ, 0xc0, !PT ;  /* 0x00000004030a7212 */ /* 0x000fe200078ec0ff */
[----:B------:R-:W-:Y:S01]  /*4eb0*/  HSET2.LE.AND R3, R16, R108, PT ;  /* 0x0000006c10037233 */ /* 0x000fe20003803000 */
[----:B------:R-:W-:-:S04]  /*4ec0*/  FFMA.FTZ R4, R131, c[0x0][0x23c], -R2 ;  /* 0x00008f0083047a23 */ /* 0x000fc80000010802 */
[----:B------:R1:W-:Y:S01]  /*4ed0*/  MUFU.EX2 R213, R4 ;  /* 0x0000000400d57308 */ /* 0x0003e20000000800 */
[----:B------:R-:W-:Y:S01]  /*4ee0*/  LOP3.LUT R9, R3, R6, RZ, 0xc0, !PT ;  /* 0x0000000603097212 */ /* 0x000fe200078ec0ff */
[----:B------:R-:W-:-:S06]  /*4ef0*/  FFMA.FTZ R6, R130, c[0x0][0x23c], -R2 ;  /* 0x00008f0082067a23 */ /* 0x000fcc0000010802 */
[----:B------:R2:W-:Y:S01]  /*4f00*/  MUFU.EX2 R209, R6 ;  /* 0x0000000600d17308 */ /* 0x0005e20000000800 */
[----:B------:R-:W-:Y:S01]  /*4f10*/  HMMA.16816.F32.BF16 R28, R8, R40, RZ ;  /* 0x00000028081c723c */ /* 0x000fe200000418ff */
[----:B-1----:R-:W-:-:S07]  /*4f20*/  IMAD.WIDE.U32 R4, R63, -0x2daee0ad, RZ ;  /* 0xd2511f533f047825 */ /* 0x002fce00078e00ff */
[----:B------:R-:W-:Y:S01]  /*4f30*/  HMMA.16816.F32.BF16 R40, R8, R42, RZ ;  /* 0x0000002a0828723c */ /* 0x000fe200000418ff */
[----:B------:R-:W-:Y:S02]  /*4f40*/  LOP3.LUT R3, R5, UR14, R50, 0x96, !PT ;  /* 0x0000000e05037c12 */ /* 0x000fe4000f8e9632 */
[----:B------:R-:W-:Y:S01]  /*4f50*/  LOP3.LUT R5, R4, 0xffff, RZ, 0xc0, !PT ;  /* 0x0000ffff04057812 */ /* 0x000fe200078ec0ff */
[----:B--2---:R-:W-:Y:S01]  /*4f60*/  FFMA.FTZ R6, R141, c[0x0][0x23c], -R0 ;  /* 0x00008f008d067a23 */ /* 0x004fe20000010800 */
[----:B------:R-:W-:-:S03]  /*4f70*/  SHF.R.U32.HI R12, RZ, 0x10, R4 ;  /* 0x00000010ff0c7819 */ /* 0x000fc60000011604 */
[C---:B------:R-:W-:Y:S01]  /*4f80*/  HMMA.16816.F32.BF16 R24, R8.reuse, R44, RZ ;  /* 0x0000002c0818723c */ /* 0x040fe200000418ff */
[----:B------:R-:W-:Y:S01]  /*4f90*/  LOP3.LUT R15, R4, 0xff, RZ, 0xc0, !PT ;  /* 0x000000ff040f7812 */ /* 0x000fe200078ec0ff */
[----:B------:R1:W-:Y:S01]  /*4fa0*/  MUFU.EX2 R252, R6 ;  /* 0x0000000600fc7308 */ /* 0x0003e20000000800 */
[----:B------:R-:W-:Y:S02]  /*4fb0*/  SHF.R.U32.HI R14, RZ, 0x18, R4 ;  /* 0x00000018ff0e7819 */ /* 0x000fe40000011604 */
[C---:B------:R-:W-:Y:S02]  /*4fc0*/  LOP3.LUT R4, R3.reuse, 0xffff, RZ, 0xc0, !PT ;  /* 0x0000ffff03047812 */ /* 0x040fe400078ec0ff */
[----:B------:R-:W-:Y:S01]  /*4fd0*/  LOP3.LUT R13, R3, 0xff, RZ, 0xc0, !PT ;  /* 0x000000ff030d7812 */ /* 0x000fe200078ec0ff */
[----:B------:R-:W-:Y:S01]  /*4fe0*/  HMMA.16816.F32.BF16 R32, R8, R46, RZ ;  /* 0x0000002e0820723c */ /* 0x000fe200000418ff */
[----:B------:R-:W-:-:S06]  /*4ff0*/  SHF.R.U32.HI R7, RZ, 0x10, R3 ;  /* 0x00000010ff077819 */ /* 0x000fcc0000011603 */
[----:B------:R-:W-:Y:S01]  /*5000*/  FFMA.FTZ R8, R142, c[0x0][0x23c], -R0 ;  /* 0x00008f008e087a23 */ /* 0x000fe20000010800 */
[----:B-1----:R-:W-:-:S03]  /*5010*/  SHF.R.U32.HI R6, RZ, 0x8, R5 ;  /* 0x00000008ff067819 */ /* 0x002fc60000011605 */
[----:B------:R-:W-:Y:S01]  /*5020*/  MUFU.EX2 R216, R8 ;  /* 0x0000000800d87308 */ /* 0x000fe20000000800 */
[----:B------:R-:W-:Y:S02]  /*5030*/  LOP3.LUT R5, R12, 0xff, RZ, 0xc0, !PT ;  /* 0x000000ff0c057812 */ /* 0x000fe400078ec0ff */
[----:B------:R-:W-:Y:S02]  /*5040*/  PRMT R16, R15, 0x5410, R6 ;  /* 0x000054100f107816 */ /* 0x000fe40000000006 */
[----:B------:R-:W-:Y:S01]  /*5050*/  PRMT R15, R5, 0x5410, R14 ;  /* 0x00005410050f7816 */ /* 0x000fe2000000000e */
[----:B------:R-:W-:Y:S01]  /*5060*/  FFMA.FTZ R5, R135, c[0x0][0x23c], -R0 ;  /* 0x00008f0087057a23 */ /* 0x000fe20000010800 */
[----:B------:R-:W-:Y:S02]  /*5070*/  SHF.R.U32.HI R12, RZ, 0x8, R4 ;  /* 0x00000008ff0c7819 */ /* 0x000fe40000011604 */
[----:B------:R-:W-:Y:S01]  /*5080*/  LOP3.LUT R6, R65, UR11, R18, 0x96, !PT ;  /* 0x0000000b41067c12 */ /* 0x000fe2000f8e9612 */
[----:B------:R1:W2:Y:S01]  /*5090*/  MUFU.EX2 R208, R5 ;  /* 0x0000000500d07308 */ /* 0x0002a20000000800 */
[----:B------:R-:W-:-:S02]  /*50a0*/  LOP3.LUT R4, R19, UR13, R60, 0x96, !PT ;  /* 0x0000000d13047c12 */ /* 0x000fc4000f8e963c */
[----:B------:R-:W-:Y:S01]  /*50b0*/  PRMT R17, R13, 0x5410, R12 ;  /* 0x000054100d117816 */ /* 0x000fe2000000000c */
[----:B------:R-:W-:Y:S01]  /*50c0*/  IMAD.WIDE.U32 R12, R6, -0x2daee0ad, RZ ;  /* 0xd2511f53060c7825 */ /* 0x000fe200078e00ff */
[----:B------:R-:W-:Y:S02]  /*50d0*/  SHF.R.U32.HI R6, RZ, 0x18, R3 ;  /* 0x00000018ff067819 */ /* 0x000fe40000011603 */
[----:B------:R-:W-:-:S04]  /*50e0*/  LOP3.LUT R3, R7, 0xff, RZ, 0xc0, !PT ;  /* 0x000000ff07037812 */ /* 0x000fc800078ec0ff */
[----:B------:R-:W-:Y:S01]  /*50f0*/  PRMT R7, R3, 0x5410, R6 ;  /* 0x0000541003077816 */ /* 0x000fe20000000006 */
[----:B------:R-:W-:Y:S01]  /*5100*/  HSET2.LE.AND R3, R16, R108, PT ;  /* 0x0000006c10037233 */ /* 0x000fe20003803000 */
[----:B-1----:R-:W-:Y:S01]  /*5110*/  IMAD.WIDE.U32 R4, R4, -0x2daee0ad, RZ ;  /* 0xd2511f5304047825 */ /* 0x002fe200078e00ff */
[----:B--2---:R-:W-:-:S04]  /*5120*/  F2FP.BF16.PACK_AB R6, R208, R212 ;  /* 0x000000d4d006723e */ /* 0x004fc800000010ff */
[----:B------:R-:W-:Y:S01]  /*5130*/  LOP3.LUT R14, R5, UR10, R96, 0x96, !PT ;  /* 0x0000000a050e7c12 */ /* 0x000fe2000f8e9660 */
[--C-:B------:R-:W-:Y:S01]  /*5140*/  HSET2.LE.AND R5, R15, R108.reuse, PT ;  /* 0x0000006c0f057233 */ /* 0x100fe20003803000 */
[----:B------:R-:W-:Y:S02]  /*5150*/  LOP3.LUT R13, R13, UR8, R4, 0x96, !PT ;  /* 0x000000080d0d7c12 */ /* 0x000fe4000f8e9604 */
[----:B------:R-:W-:Y:S02]  /*5160*/  F2FP.BF16.PACK_AB R4, R209, R213 ;  /* 0x000000d5d104723e */ /* 0x000fe400000010ff */
[----:B------:R-:W-:Y:S01]  /*5170*/  LOP3.LUT R11, R5, R6, RZ, 0xc0, !PT ;  /* 0x00000006050b7212 */ /* 0x000fe200078ec0ff */
[--C-:B------:R-:W-:Y:S01]  /*5180*/  HSET2.LE.AND R5, R7, R108.reuse, PT ;  /* 0x0000006c07057233 */ /* 0x100fe20003803000 */
[----:B------:R-:W-:Y:S01]  /*5190*/  LOP3.LUT R10, R3, R4, RZ, 0xc0, !PT ;  /* 0x00000004030a7212 */ /* 0x000fe200078ec0ff */
[----:B------:R-:W-:Y:S01]  /*51a0*/  HSET2.LE.AND R3, R17, R108, PT ;  /* 0x0000006c11037233 */ /* 0x000fe20003803000 */
[----:B------:R-:W-:Y:S01]  /*51b0*/  F2FP.BF16.PACK_AB R4, R217, R222 ;  /* 0x000000ded904723e */ /* 0x000fe200000010ff */
[----:B------:R-:W-:Y:S01]  /*51c0*/  IMAD.WIDE.U32 R16, R13, -0x326172a9, RZ ;  /* 0xcd9e8d570d107825 */ /* 0x000fe200078e00ff */
[----:B------:R-:W-:-:S02]  /*51d0*/  F2FP.BF16.PACK_AB R6, R216, R252 ;  /* 0x000000fcd806723e */ /* 0x000fc400000010ff */
[----:B------:R-:W-:Y:S02]  /*51e0*/  LOP3.LUT R8, R3, R4, RZ, 0xc0, !PT ;  /* 0x0000000403087212 */ /* 0x000fe400078ec0ff */
[----:B------:R-:W-:Y:S01]  /*51f0*/  LOP3.LUT R9, R5, R6, RZ, 0xc0, !PT ;  /* 0x0000000605097212 */ /* 0x000fe200078ec0ff */
[----:B------:R-:W-:-:S04]  /*5200*/  IMAD.WIDE.U32 R4, R14, -0x326172a9, RZ ;  /* 0xcd9e8d570e047825 */ /* 0x000fc800078e00ff */
[----:B------:R-:W-:Y:S01]  /*5210*/  FFMA.FTZ R6, R143, c[0x0][0x23c], -R23 ;  /* 0x00008f008f067a23 */ /* 0x000fe20000010817 */
[----:B------:R-:W-:Y:S01]  /*5220*/  LOP3.LUT R5, R5, UR9, R64, 0x96, !PT ;  /* 0x0000000905057c12 */ /* 0x000fe2000f8e9640 */
[----:B------:R-:W-:Y:S01]  /*5230*/  HMMA.16816.F32.BF16 R44, R8, R52, R28 ;  /* 0x00000034082c723c */ /* 0x000fe2000004181c */
[----:B------:R-:W-:Y:S01]  /*5240*/  LOP3.LUT R3, R17, UR7, R4, 0x96, !PT ;  /* 0x0000000711037c12 */ /* 0x000fe2000f8e9604 */
[----:B------:R1:W2:Y:S01]  /*5250*/  MUFU.EX2 R87, R6 ;  /* 0x0000000600577308 */ /* 0x0002a20000000800 */
[----:B------:R-:W-:Y:S01]  /*5260*/  LDSM.16.MT88.4 R28, [R206+0x4800] ;  /* 0x00480000ce1c783b */ /* 0x000fe20000004200 */
[----:B------:R-:W-:-:S04]  /*5270*/  IMAD.WIDE.U32 R4, R5, -0x2daee0ad, RZ ;  /* 0xd2511f5305047825 */ /* 0x000fc800078e00ff */
[----:B------:R-:W-:Y:S01]  /*5280*/  IMAD.WIDE.U32 R20, R3, -0x2daee0ad, RZ ;  /* 0xd2511f5303147825 */ /* 0x000fe200078e00ff */
[----:B------:R-:W-:Y:S01]  /*5290*/  LOP3.LUT R7, R5, UR6, R12, 0x96, !PT ;  /* 0x0000000605077c12 */ /* 0x000fe2000f8e960c */
[----:B------:R-:W-:Y:S01]  /*52a0*/  HMMA.16816.F32.BF16 R80, R8, R56, R24 ;  /* 0x000000380850723c */ /* 0x000fe20000041818 */
[----:B------:R-:W3:Y:S02]  /*52b0*/  LDSM.16.MT88.4 R24, [R205+0x4800] ;  /* 0x00480000cd18783b */ /* 0x000ee40000004200 */
[----:B------:R-:W-:Y:S01]  /*52c0*/  LOP3.LUT R3, R21, UR4, R4, 0x96, !PT ;  /* 0x0000000415037c12 */ /* 0x000fe2000f8e9604 */
[----:B------:R-:W-:-:S04]  /*52d0*/  IMAD.WIDE.U32 R14, R7, -0x326172a9, RZ ;  /* 0xcd9e8d57070e7825 */ /* 0x000fc800078e00ff */
[----:B------:R-:W-:Y:S01]  /*52e0*/  IMAD.WIDE.U32 R4, R3, -0x326172a9, RZ ;  /* 0xcd9e8d5703047825 */ /* 0x000fe200078e00ff */
[C---:B------:R-:W-:Y:S03]  /*52f0*/  HMMA.16816.F32.BF16 R52, R8.reuse, R54, R40 ;  /* 0x000000360834723c */ /* 0x040fe60000041828 */
[----:B-1----:R-:W-:Y:S01]  /*5300*/  FFMA.FTZ R6, R145, c[0x0][0x23c], -R23 ;  /* 0x00008f0091067a23 */ /* 0x002fe20000010817 */
[C---:B------:R-:W-:Y:S01]  /*5310*/  LOP3.LUT R3, R4.reuse, 0xffff, RZ, 0xc0, !PT ;  /* 0x0000ffff04037812 */ /* 0x040fe200078ec0ff */
[----:B--2---:R-:W-:Y:S01]  /*5320*/  IMAD.MOV.U32 R145, RZ, RZ, R87 ;  /* 0x000000ffff917224 */ /* 0x004fe200078e0057 */
[----:B------:R-:W-:Y:S01]  /*5330*/  LOP3.LUT R13, R4, 0xff, RZ, 0xc0, !PT ;  /* 0x000000ff040d7812 */ /* 0x000fe200078ec0ff */
[----:B------:R1:W-:Y:S01]  /*5340*/  MUFU.EX2 R50, R6 ;  /* 0x0000000600327308 */ /* 0x0003e20000000800 */
[----:B------:R-:W-:Y:S01]  /*5350*/  SHF.R.U32.HI R12, RZ, 0x8, R3 ;  /* 0x00000008ff0c7819 */ /* 0x000fe20000011603 */
[----:B------:R-:W-:Y:S01]  /*5360*/  HMMA.16816.F32.BF16 R56, R8, R58, R32 ;  /* 0x0000003a0838723c */ /* 0x000fe20000041820 */
[----:B------:R-:W-:Y:S01]  /*5370*/  LOP3.LUT R3, R5, UR15, R14, 0x96, !PT ;  /* 0x0000000f05037c12 */ /* 0x000fe2000f8e960e */
[----:B------:R-:W-:Y:S01]  /*5380*/  FFMA.FTZ R5, R144, c[0x0][0x23c], -R23 ;  /* 0x00008f0090057a23 */ /* 0x000fe20000010817 */
[----:B------:R-:W-:-:S02]  /*5390*/  SHF.R.U32.HI R7, RZ, 0x10, R4 ;  /* 0x00000010ff077819 */ /* 0x000fc40000011604 */
[----:B------:R-:W-:Y:S01]  /*53a0*/  SHF.R.U32.HI R14, RZ, 0x18, R4 ;  /* 0x00000018ff0e7819 */ /* 0x000fe20000011604 */
[----:B------:R2:W-:Y:S01]  /*53b0*/  MUFU.EX2 R130, R5 ;  /* 0x0000000500827308 */ /* 0x0005e20000000800 */
[----:B------:R-:W-:Y:S02]  /*53c0*/  LOP3.LUT R4, R3, 0xffff, RZ, 0xc0, !PT ;  /* 0x0000ffff03047812 */ /* 0x000fe400078ec0ff */
[----:B------:R-:W-:Y:S02]  /*53d0*/  PRMT R13, R13, 0x5410, R12 ;  /* 0x000054100d0d7816 */ /* 0x000fe4000000000c */
[----:B------:R-:W-:Y:S02]  /*53e0*/  LOP3.LUT R7, R7, 0xff, RZ, 0xc0, !PT ;  /* 0x000000ff07077812 */ /* 0x000fe400078ec0ff */
[----:B------:R-:W-:Y:S01]  /*53f0*/  IADD3 R9, R86, 0x2, RZ ;  /* 0x0000000256097810 */ /* 0x000fe20007ffe0ff */
[----:B-1----:R-:W-:Y:S01]  /*5400*/  FFMA.FTZ R6, R139, c[0x0][0x23c], -R23 ;  /* 0x00008f008b067a23 */ /* 0x002fe20000010817 */
[----:B------:R-:W-:-:S02]  /*5410*/  PRMT R7, R7, 0x5410, R14 ;  /* 0x0000541007077816 */ /* 0x000fc4000000000e */
[----:B------:R-:W-:Y:S01]  /*5420*/  IADD3 R10, R86, 0x3, RZ ;  /* 0x00000003560a7810 */ /* 0x000fe20007ffe0ff */
[----:B------:R1:W4:Y:S01]  /*5430*/  MUFU.EX2 R135, R6 ;  /* 0x0000000600877308 */ /* 0x0003220000000800 */
[----:B------:R-:W-:Y:S02]  /*5440*/  LOP3.LUT R8, R49, UR11, R18, 0x96, !PT ;  /* 0x0000000b31087c12 */ /* 0x000fe4000f8e9612 */
[----:B------:R-:W-:Y:S02]  /*5450*/  LOP3.LUT R9, R85, UR21, R9, 0x96, !PT ;  /* 0x0000001555097c12 */ /* 0x000fe4000f8e9609 */
[----:B--2---:R-:W-:Y:S02]  /*5460*/  SHF.R.U32.HI R5, RZ, 0x8, R4 ;  /* 0x00000008ff057819 */ /* 0x004fe40000011604 */
[----:B------:R-:W-:Y:S02]  /*5470*/  LOP3.LUT R4, R3, 0xff, RZ, 0xc0, !PT ;  /* 0x000000ff03047812 */ /* 0x000fe400078ec0ff */
[----:B------:R-:W-:-:S02]  /*5480*/  LOP3.LUT R10, R85, UR21, R10, 0x96, !PT ;  /* 0x00000015550a7c12 */ /* 0x000fc4000f8e960a */
[----:B------:R-:W-:Y:S02]  /*5490*/  PRMT R12, R4, 0x5410, R5 ;  /* 0x00005410040c7816 */ /* 0x000fe40000000005 */
[--C-:B------:R-:W-:Y:S01]  /*54a0*/  SHF.R.U32.HI R4, RZ, 0x10, R3.reuse ;  /* 0x00000010ff047819 */ /* 0x100fe20000011603 */
[----:B------:R-:W-:Y:S01]  /*54b0*/  IMAD.WIDE.U32 R10, R10, -0x326172a9, RZ ;  /* 0xcd9e8d570a0a7825 */ /* 0x000fe200078e00ff */
[----:B------:R-:W-:Y:S02]  /*54c0*/  SHF.R.U32.HI R5, RZ, 0x18, R3 ;  /* 0x00000018ff057819 */ /* 0x000fe40000011603 */
[----:B------:R-:W-:Y:S01]  /*54d0*/  LOP3.LUT R3, R4, 0xff, RZ, 0xc0, !PT ;  /* 0x000000ff04037812 */ /* 0x000fe200078ec0ff */
[----:B-1----:R-:W-:Y:S01]  /*54e0*/  FFMA.FTZ R6, R146, c[0x0][0x23c], -R22 ;  /* 0x00008f0092067a23 */ /* 0x002fe20000010816 */
[----:B------:R-:W-:Y:S01]  /*54f0*/  LOP3.LUT R33, R11, UR13, R62, 0x96, !PT ;  /* 0x0000000d0b217c12 */ /* 0x000fe2000f8e963e */
[----:B------:R-:W-:Y:S01]  /*5500*/  FFMA.FTZ R4, R160, c[0x0][0x23c], -R22 ;  /* 0x00008f00a0047a23 */ /* 0x000fe20000010816 */
[----:B------:R-:W-:Y:S01]  /*5510*/  PRMT R5, R3, 0x5410, R5 ;  /* 0x0000541003057816 */ /* 0x000fe20000000005 */
[----:B------:R1:W-:Y:S01]  /*5520*/  MUFU.EX2 R126, R6 ;  /* 0x00000006007e7308 */ /* 0x0003e20000000800 */
[----:B------:R-:W-:Y:S01]  /*5530*/  HSET2.LE.AND R3, R13, R108, PT ;  /* 0x0000006c0d037233 */ /* 0x000fe20003803000 */
[----:B------:R-:W-:-:S02]  /*5540*/  LOP3.LUT R97, R11, UR13, R60, 0x96, !PT ;  /* 0x0000000d0b617c12 */ /* 0x000fc4000f8e963c */
[----:B------:R-:W-:Y:S02]  /*5550*/  LOP3.LUT R34, R49, UR11, R10, 0x96, !PT ;  /* 0x0000000b31227c12 */ /* 0x000fe4000f8e960a */
[----:B------:R-:W-:Y:S02]  /*5560*/  LOP3.LUT R14, R15, UR5, R16, 0x96, !PT ;  /* 0x000000050f0e7c12 */ /* 0x000fe4000f8e9610 */
[----:B------:R2:W-:Y:S01]  /*5570*/  MUFU.EX2 R103, R4 ;  /* 0x0000000400677308 */ /* 0x0005e20000000800 */
[----:B-1----:R-:W-:-:S07]  /*5580*/  FFMA.FTZ R6, R147, c[0x0][0x23c], -R22 ;  /* 0x00008f0093067a23 */ /* 0x002fce0000010816 */
[----:B------:R4:W1:Y:S01]  /*5590*/  MUFU.EX2 R129, R6 ;  /* 0x0000000600817308 */ /* 0x0008620000000800 */
[----:B--2---:R-:W-:-:S07]  /*55a0*/  FFMA.FTZ R4, R161, c[0x0][0x23c], -R22 ;  /* 0x00008f00a1047a23 */ /* 0x004fce0000010816 */
[----:B------:R2:W2:Y:S01]  /*55b0*/  MUFU.EX2 R147, R4 ;  /* 0x0000000400937308 */ /* 0x0004a20000000800 */
[----:B----4-:R-:W-:-:S04]  /*55c0*/  F2FP.BF16.PACK_AB R6, R130, R135 ;  /* 0x000000878206723e */ /* 0x010fc800000010ff */
[----:B------:R-:W-:Y:S01]  /*55d0*/  LOP3.LUT R6, R3, R6, RZ, 0xc0, !PT ;  /* 0x0000000603067212 */ /* 0x000fe200078ec0ff */
[--C-:B------:R-:W-:Y:S01]  /*55e0*/  HSET2.LE.AND R3, R7, R108.reuse, PT ;  /* 0x0000006c07037233 */ /* 0x100fe20003803000 */
[----:B-1----:R-:W-:Y:S02]  /*55f0*/  F2FP.BF16.PACK_AB R7, R129, R126 ;  /* 0x0000007e8107723e */ /* 0x002fe400000010ff */
[----:B--2---:R-:W-:Y:S02]  /*5600*/  F2FP.BF16.PACK_AB R4, R50, R145 ;  /* 0x000000913204723e */ /* 0x004fe400000010ff */
[----:B------:R-:W-:Y:S01]  /*5610*/  LOP3.LUT R7, R3, R7, RZ, 0xc0, !PT ;  /* 0x0000000703077212 */ /* 0x000fe200078ec0ff */
[----:B------:R-:W-:-:S05]  /*5620*/  HSET2.LE.AND R3, R12, R108, PT ;  /* 0x0000006c0c037233 */ /* 0x000fca0003803000 */
[----:B------:R-:W-:Y:S01]  /*5630*/  LOP3.LUT R4, R3, R4, RZ, 0xc0, !PT ;  /* 0x0000000403047212 */ /* 0x000fe200078ec0ff */
[----:B------:R-:W-:Y:S01]  /*5640*/  HSET2.LE.AND R3, R5, R108, PT ;  /* 0x0000006c05037233 */ /* 0x000fe20003803000 */
[----:B------:R-:W-:-:S04]  /*5650*/  F2FP.BF16.PACK_AB R5, R147, R103 ;  /* 0x000000679305723e */ /* 0x000fc800000010ff */
[----:B------:R-:W-:Y:S02]  /*5660*/  LOP3.LUT R5, R3, R5, RZ, 0xc0, !PT ;  /* 0x0000000503057212 */ /* 0x000fe400078ec0ff */
[----:B------:R-:W-:-:S05]  /*5670*/  LOP3.LUT R3, R19, UR13, R62, 0x96, !PT ;  /* 0x0000000d13037c12 */ /* 0x000fca000f8e963e */
[C---:B---3--:R-:W-:Y:S08]  /*5680*/  HMMA.16816.F32.BF16 R76, R4.reuse, R24, R76 ;  /* 0x00000018044c723c */ /* 0x048ff0000004184c */
[C---:B------:R-:W-:Y:S08]  /*5690*/  HMMA.16816.F32.BF16 R88, R4.reuse, R28, R72 ;  /* 0x0000001c0458723c */ /* 0x040ff00000041848 */
[C---:B------:R-:W-:Y:S08]  /*56a0*/  HMMA.16816.F32.BF16 R68, R4.reuse, R26, R68 ;  /* 0x0000001a0444723c */ /* 0x040ff00000041844 */
[----:B------:R-:W-:Y:S07]  /*56b0*/  HMMA.16816.F32.BF16 R84, R4, R30, R36 ;  /* 0x0000001e0454723c */ /* 0x000fee0000041824 */
[----:B------:R-:W-:-:S04]  /*56c0*/  IMAD.WIDE.U32 R6, R3, -0x2daee0ad, RZ ;  /* 0xd2511f5303067825 */ /* 0x000fc800078e00ff */
[----:B------:R-:W-:Y:S01]  /*56d0*/  IMAD.WIDE.U32 R4, R8, -0x2daee0ad, RZ ;  /* 0xd2511f5308047825 */ /* 0x000fe200078e00ff */
[----:B------:R-:W-:-:S03]  /*56e0*/  LOP3.LUT R7, R7, UR10, R66, 0x96, !PT ;  /* 0x0000000a07077c12 */ /* 0x000fc6000f8e9642 */
[----:B------:R-:W-:Y:S01]  /*56f0*/  FFMA.FTZ R3, R162, c[0x0][0x23c], -R2 ;  /* 0x00008f00a2037a23 */ /* 0x000fe20000010802 */
[----:B------:R-:W-:Y:S01]  /*5700*/  LOP3.LUT R6, R5, UR8, R6, 0x96, !PT ;  /* 0x0000000805067c12 */ /* 0x000fe2000f8e9606 */
[----:B------:R-:W-:Y:S02]  /*5710*/  IMAD.WIDE.U32 R12, R7, -0x326172a9, RZ ;  /* 0xcd9e8d57070c7825 */ /* 0x000fe400078e00ff */
[----:B------:R1:W-:Y:S02]  /*5720*/  MUFU.EX2 R172, R3 ;  /* 0x0000000300ac7308 */ /* 0x0003e40000000800 */
[----:B------:R-:W-:-:S04]  /*5730*/  IMAD.WIDE.U32 R6, R6, -0x326172a9, RZ ;  /* 0xcd9e8d5706067825 */ /* 0x000fc800078e00ff */
[----:B------:R-:W-:Y:S01]  /*5740*/  IMAD.WIDE.U32 R8, R9, -0x326172a9, RZ ;  /* 0xcd9e8d5709087825 */ /* 0x000fe200078e00ff */
[----:B------:R-:W-:-:S03]  /*5750*/  LOP3.LUT R7, R7, UR7, R12, 0x96, !PT ;  /* 0x0000000707077c12 */ /* 0x000fc6000f8e960c */
[----:B------:R-:W-:Y:S01]  /*5760*/  FFMA.FTZ R5, R163, c[0x0][0x23c], -R2 ;  /* 0x00008f00a3057a23 */ /* 0x000fe20000010802 */
[C---:B------:R-:W-:Y:S01]  /*5770*/  LOP3.LUT R35, R9.reuse, UR13, R62, 0x96, !PT ;  /* 0x0000000d09237c12 */ /* 0x040fe2000f8e963e */
[----:B------:R-:W-:Y:S01]  /*5780*/  IMAD.MOV.U32 R163, RZ, RZ, R50 ;  /* 0x000000ffffa37224 */ /* 0x000fe200078e0032 */
[----:B------:R-:W-:Y:S01]  /*5790*/  LOP3.LUT R32, R9, UR13, R60, 0x96, !PT ;  /* 0x0000000d09207c12 */ /* 0x000fe2000f8e963c */
[----:B------:R2:W-:Y:S01]  /*57a0*/  MUFU.EX2 R102, R5 ;  /* 0x0000000500667308 */ /* 0x0005e20000000800 */
[----:B------:R-:W-:Y:S02]  /*57b0*/  LOP3.LUT R67, R49, UR11, R8, 0x96, !PT ;  /* 0x0000000b31437c12 */ /* 0x000fe4000f8e9608 */
[----:B-1----:R-:W-:Y:S01]  /*57c0*/  LOP3.LUT R3, R13, UR9, R48, 0x96, !PT ;  /* 0x000000090d037c12 */ /* 0x002fe2000f8e9630 */
[----:B------:R-:W-:Y:S01]  /*57d0*/  IMAD.WIDE.U32 R12, R7, -0x2daee0ad, RZ ;  /* 0xd2511f53070c7825 */ /* 0x000fe200078e00ff */
[C---:B------:R-:W-:Y:S02]  /*57e0*/  LOP3.LUT R21, R65.reuse, UR11, R8, 0x96, !PT ;  /* 0x0000000b41157c12 */ /* 0x040fe4000f8e9608 */
[----:B------:R-:W-:Y:S01]  /*57f0*/  LOP3.LUT R65, R65, UR11, R10, 0x96, !PT ;  /* 0x0000000b41417c12 */ /* 0x000fe2000f8e960a */
[----:B------:R-:W-:-:S04]  /*5800*/  IMAD.WIDE.U32 R8, R3, -0x2daee0ad, RZ ;  /* 0xd2511f5303087825 */ /* 0x000fc800078e00ff */
[----:B------:R-:W-:Y:S01]  /*5810*/  FFMA.FTZ R3, R149, c[0x0][0x23c], -R2 ;  /* 0x00008f0095037a23 */ /* 0x000fe20000010802 */
[----:B------:R-:W-:Y:S01]  /*5820*/  LOP3.LUT R4, R9, UR6, R4, 0x96, !PT ;  /* 0x0000000609047c12 */ /* 0x000fe2000f8e9604 */
[--C-:B------:R-:W-:Y:S02]  /*5830*/  FFMA.FTZ R7, R92, c[0x0][0x23c], -R2.reuse ;  /* 0x00008f005c077a23 */ /* 0x100fe40000010802 */
[----:B------:R1:W-:Y:S01]  /*5840*/  MUFU.EX2 R144, R3 ;  /* 0x0000000300907308 */ /* 0x0003e20000000800 */
[----:B--2---:R-:W-:Y:S02]  /*5850*/  FFMA.FTZ R5, R148, c[0x0][0x23c], -R2 ;  /* 0x00008f0094057a23 */ /* 0x004fe40000010802 */
[----:B------:R-:W-:Y:S02]  /*5860*/  IMAD.MOV.U32 R149, RZ, RZ, R118 ;  /* 0x000000ffff957224 */ /* 0x000fe400078e0076 */
[----:B------:R-:W-:-:S03]  /*5870*/  IMAD.MOV.U32 R148, RZ, RZ, R120 ;  /* 0x000000ffff947224 */ /* 0x000fc600078e0078 */
[----:B------:R2:W3:Y:S01]  /*5880*/  MUFU.EX2 R125, R5 ;  /* 0x00000005007d7308 */ /* 0x0004e20000000800 */
[----:B-1----:R-:W-:Y:S01]  /*5890*/  LOP3.LUT R3, R13, UR4, R8, 0x96, !PT ;  /* 0x000000040d037c12 */ /* 0x002fe2000f8e9608 */
[----:B------:R-:W-:-:S06]  /*58a0*/  IMAD.WIDE.U32 R8, R4, -0x326172a9, RZ ;  /* 0xcd9e8d5704087825 */ /* 0x000fcc00078e00ff */
[----:B------:R1:W-:Y:S01]  /*58b0*/  MUFU.EX2 R241, R7 ;  /* 0x0000000700f17308 */ /* 0x0003e20000000800 */
[----:B------:R-:W-:Y:S01]  /*58c0*/  LOP3.LUT R13, R9, UR5, R6, 0x96, !PT ;  /* 0x00000005090d7c12 */ /* 0x000fe2000f8e9606 */
[----:B--2---:R-:W-:-:S05]  /*58d0*/  IMAD.WIDE.U32 R4, R3, -0x326172a9, RZ ;  /* 0xcd9e8d5703047825 */ /* 0x004fca00078e00ff */
[----:B------:R-:W-:Y:S02]  /*58e0*/  LOP3.LUT R3, R5, UR15, R8, 0x96, !PT ;  /* 0x0000000f05037c12 */ /* 0x000fe4000f8e9608 */
[C---:B------:R-:W-:Y:S02]  /*58f0*/  LOP3.LUT R5, R4.reuse, 0xffff, RZ, 0xc0, !PT ;  /* 0x0000ffff04057812 */ /* 0x040fe400078ec0ff */
[----:B------:R-:W-:Y:S02]  /*5900*/  LOP3.LUT R8, R4, 0xff, RZ, 0xc0, !PT ;  /* 0x000000ff04087812 */ /* 0x000fe400078ec0ff */
[--C-:B-1----:R-:W-:Y:S02]  /*5910*/  SHF.R.U32.HI R7, RZ, 0x10, R4.reuse ;  /* 0x00000010ff077819 */ /* 0x102fe40000011604 */
[----:B------:R-:W-:Y:S01]  /*5920*/  SHF.R.U32.HI R6, RZ, 0x18, R4 ;  /* 0x00000018ff067819 */ /* 0x000fe20000011604 */
[----:B------:R-:W-:Y:S01]  /*5930*/  FFMA.FTZ R4, R151, c[0x0][0x23c], -R0 ;  /* 0x00008f0097047a23 */ /* 0x000fe20000010800 */
[----:B------:R-:W-:Y:S01]  /*5940*/  SHF.R.U32.HI R5, RZ, 0x8, R5 ;  /* 0x00000008ff057819 */ /* 0x000fe20000011605 */
[----:B------:R-:W-:-:S02]  /*5950*/  IMAD.MOV.U32 R151, RZ, RZ, R119 ;  /* 0x000000ffff977224 */ /* 0x000fc400078e0077 */
[----:B------:R1:W-:Y:S01]  /*5960*/  MUFU.EX2 R139, R4 ;  /* 0x00000004008b7308 */ /* 0x0003e20000000800 */
[----:B------:R-:W-:Y:S01]  /*5970*/  PRMT R9, R8, 0x5410, R5 ;  /* 0x0000541008097816 */ /* 0x000fe20000000005 */
[----:B------:R-:W-:Y:S01]  /*5980*/  FFMA.FTZ R5, R150, c[0x0][0x23c], -R0 ;  /* 0x00008f0096057a23 */ /* 0x000fe20000010800 */
[----:B------:R-:W-:-:S05]  /*5990*/  LOP3.LUT R8, R3, 0xff, RZ, 0xc0, !PT ;  /* 0x000000ff03087812 */ /* 0x000fca00078ec0ff */
[----:B------:R2:W4:Y:S01]  /*59a0*/  MUFU.EX2 R131, R5 ;  /* 0x0000000500837308 */ /* 0x0005220000000800 */
[----:B-1----:R-:W-:Y:S02]  /*59b0*/  LOP3.LUT R4, R7, 0xff, RZ, 0xc0, !PT ;  /* 0x000000ff07047812 */ /* 0x002fe400078ec0ff */
[--C-:B------:R-:W-:Y:S02]  /*59c0*/  SHF.R.U32.HI R7, RZ, 0x18, R3.reuse ;  /* 0x00000018ff077819 */ /* 0x100fe40000011603 */
[----:B------:R-:W-:Y:S02]  /*59d0*/  PRMT R11, R4, 0x5410, R6 ;  /* 0x00005410040b7816 */ /* 0x000fe40000000006 */
[----:B------:R-:W-:Y:S02]  /*59e0*/  LOP3.LUT R4, R3, 0xffff, RZ, 0xc0, !PT ;  /* 0x0000ffff03047812 */ /* 0x000fe400078ec0ff */
[----:B--2---:R-:W-:Y:S02]  /*59f0*/  SHF.R.U32.HI R5, RZ, 0x10, R3 ;  /* 0x00000010ff057819 */ /* 0x004fe40000011603 */
[----:B------:R-:W-:Y:S01]  /*5a00*/  SHF.R.U32.HI R6, RZ, 0x8, R4 ;  /* 0x00000008ff067819 */ /* 0x000fe20000011604 */
[--C-:B------:R-:W-:Y:S01]  /*5a10*/  FFMA.FTZ R4, R174, c[0x0][0x23c], -R0.reuse ;  /* 0x00008f00ae047a23 */ /* 0x100fe20000010800 */
[----:B------:R-:W-:Y:S01]  /*5a20*/  LOP3.LUT R3, R5, 0xff, RZ, 0xc0, !PT ;  /* 0x000000ff05037812 */ /* 0x000fe200078ec0ff */
[----:B------:R-:W-:Y:S01]  /*5a30*/  FFMA.FTZ R5, R173, c[0x0][0x23c], -R0 ;  /* 0x00008f00ad057a23 */ /* 0x000fe20000010800 */
[----:B------:R-:W-:Y:S01]  /*5a40*/  PRMT R6, R8, 0x5410, R6 ;  /* 0x0000541008067816 */ /* 0x000fe20000000006 */
[----:B------:R3:W-:Y:S01]  /*5a50*/  MUFU.EX2 R162, R4 ;  /* 0x0000000400a27308 */ /* 0x0007e20000000800 */
[----:B------:R-:W-:Y:S01]  /*5a60*/  PRMT R7, R3, 0x5410, R7 ;  /* 0x0000541003077816 */ /* 0x000fe20000000007 */
[----:B------:R-:W-:-:S06]  /*5a70*/  HSET2.LE.AND R3, R9, R108, PT ;  /* 0x0000006c09037233 */ /* 0x000fcc0003803000 */
[----:B------:R1:W2:Y:S01]  /*5a80*/  MUFU.EX2 R51, R5 ;  /* 0x0000000500337308 */ /* 0x0002a20000000800 */
[----:B---3--:R-:W-:-:S04]  /*5a90*/  F2FP.BF16.PACK_AB R4, R125, R144 ;  /* 0x000000907d04723e */ /* 0x008fc800000010ff */
[----:B------:R-:W-:Y:S01]  /*5aa0*/  LOP3.LUT R10, R3, R4, RZ, 0xc0, !PT ;  /* 0x00000004030a7212 */ /* 0x000fe200078ec0ff */
[----:B------:R-:W-:Y:S01]  /*5ab0*/  HSET2.LE.AND R3, R11, R108, PT ;  /* 0x0000006c0b037233 */ /* 0x000fe20003803000 */
[----:B----4-:R-:W-:Y:S01]  /*5ac0*/  F2FP.BF16.PACK_AB R4, R131, R139 ;  /* 0x0000008b8304723e */ /* 0x010fe200000010ff */
[----:B-1----:R-:W-:-:S03]  /*5ad0*/  FFMA.FTZ R5, R95, c[0x0][0x23c], -R2 ;  /* 0x00008f005f057a23 */ /* 0x002fc60000010802 */
[----:B------:R-:W-:Y:S01]  /*5ae0*/  LOP3.LUT R11, R3, R4, RZ, 0xc0, !PT ;  /* 0x00000004030b7212 */ /* 0x000fe200078ec0ff */
[----:B------:R-:W-:Y:S01]  /*5af0*/  HSET2.LE.AND R3, R6, R108, PT ;  /* 0x0000006c06037233 */ /* 0x000fe20003803000 */
[----:B------:R1:W-:Y:S01]  /*5b00*/  MUFU.EX2 R146, R5 ;  /* 0x0000000500927308 */ /* 0x0003e20000000800 */
[----:B------:R-:W-:Y:S01]  /*5b10*/  F2FP.BF16.PACK_AB R4, R102, R172 ;  /* 0x000000ac6604723e */ /* 0x000fe200000010ff */
[----:B------:R-:W-:-:S03]  /*5b20*/  FFMA.FTZ R6, R152, c[0x0][0x23c], -R23 ;  /* 0x00008f0098067a23 */ /* 0x000fc60000010817 */
[----:B------:R-:W-:Y:S01]  /*5b30*/  LOP3.LUT R8, R3, R4, RZ, 0xc0, !PT ;  /* 0x0000000403087212 */ /* 0x000fe200078ec0ff */
[----:B------:R-:W-:Y:S01]  /*5b40*/  HSET2.LE.AND R3, R7, R108, PT ;  /* 0x0000006c07037233 */ /* 0x000fe20003803000 */
[----:B--2---:R-:W-:Y:S01]  /*5b50*/  F2FP.BF16.PACK_AB R4, R51, R162 ;  /* 0x000000a23304723e */ /* 0x004fe200000010ff */
[----:B------:R2:W-:Y:S03]  /*5b60*/  MUFU.EX2 R140, R6 ;  /* 0x00000006008c7308 */ /* 0x0005e60000000800 */
[----:B------:R-:W-:Y:S01]  /*5b70*/  LOP3.LUT R9, R3, R4, RZ, 0xc0, !PT ;  /* 0x0000000403097212 */ /* 0x000fe200078ec0ff */
[--C-:B------:R-:W-:Y:S02]  /*5b80*/  FFMA.FTZ R3, R164, c[0x0][0x23c], -R23.reuse ;  /* 0x00008f00a4037a23 */ /* 0x100fe40000010817 */
[----:B-1----:R-:W-:Y:S02]  /*5b90*/  FFMA.FTZ R5, R94, c[0x0][0x23c], -R2 ;  /* 0x00008f005e057a23 */ /* 0x002fe40000010802 */
[----:B------:R1:W-:Y:S02]  /*5ba0*/  MUFU.EX2 R211, R3 ;  /* 0x0000000300d37308 */ /* 0x0003e40000000800 */
[----:B------:R-:W-:Y:S01]  /*5bb0*/  HMMA.16816.F32.BF16 R44, R8, R24, R44 ;  /* 0x00000018082c723c */ /* 0x000fe2000004182c */
[----:B--2---:R-:W-:-:S05]  /*5bc0*/  FFMA.FTZ R6, R153, c[0x0][0x23c], -R23 ;  /* 0x00008f0099067a23 */ /* 0x004fca0000010817 */
[----:B------:R2:W-:Y:S02]  /*5bd0*/  MUFU.EX2 R143, R5 ;  /* 0x00000005008f7308 */ /* 0x0005e40000000800 */
[----:B------:R-:W-:Y:S01]  /*5be0*/  HMMA.16816.F32.BF16 R52, R8, R26, R52 ;  /* 0x0000001a0834723c */ /* 0x000fe20000041834 */
[----:B------:R-:W3:Y:S01]  /*5bf0*/  LDSM.16.MT88.4 R24, [R205+0x4c00] ;  /* 0x004c0000cd18783b */ /* 0x000ee20000004200 */
[----:B-1----:R-:W-:-:S04]  /*5c00*/  FFMA.FTZ R3, R156, c[0x0][0x23c], -R23 ;  /* 0x00008f009c037a23 */ /* 0x002fc80000010817 */
[----:B------:R1:W-:Y:S02]  /*5c10*/  MUFU.EX2 R122, R6 ;  /* 0x00000006007a7308 */ /* 0x0003e40000000800 */
[----:B------:R-:W-:Y:S01]  /*5c20*/  HMMA.16816.F32.BF16 R40, R8, R28, R80 ;  /* 0x0000001c0828723c */ /* 0x000fe20000041850 */
[----:B------:R-:W-:Y:S02]  /*5c30*/  IMAD.MOV.U32 R156, RZ, RZ, R117 ;  /* 0x000000ffff9c7224 */ /* 0x000fe400078e0075 */
[----:B--2---:R-:W-:-:S03]  /*5c40*/  FFMA.FTZ R5, R93, c[0x0][0x23c], -R2 ;  /* 0x00008f005d057a23 */ /* 0x004fc60000010802 */
[----:B------:R-:W2:Y:S02]  /*5c50*/  MUFU.EX2 R161, R3 ;  /* 0x0000000300a17308 */ /* 0x000ea40000000800 */
[----:B------:R-:W-:Y:S01]  /*5c60*/  HMMA.16816.F32.BF16 R36, R8, R30, R56 ;  /* 0x0000001e0824723c */ /* 0x000fe20000041838 */
[----:B------:R-:W4:Y:S04]  /*5c70*/  LDSM.16.MT88.4 R28, [R206+0x4c00] ;  /* 0x004c0000ce1c783b */ /* 0x000f280000004200 */
[----:B------:R-:W3:Y:S01]  /*5c80*/  LDSM.16.MT88.4 R56, [R206+0x5000] ;  /* 0x00500000ce38783b */ /* 0x000ee20000004200 */
[----:B------:R2:W2:Y:S01]  /*5c90*/  MUFU.EX2 R123, R5 ;  /* 0x00000005007b7308 */ /* 0x0004a20000000800 */
[----:B-1----:R-:W-:Y:S02]  /*5ca0*/  FFMA.FTZ R6, R154, c[0x0][0x23c], -R22 ;  /* 0x00008f009a067a23 */ /* 0x002fe40000010816 */
[----:B------:R-:W-:-:S02]  /*5cb0*/  FFMA.FTZ R9, R157, c[0x0][0x23c], -R0 ;  /* 0x00008f009d097a23 */ /* 0x000fc40000010800 */
[----:B------:R-:W-:-:S03]  /*5cc0*/  IMAD.MOV.U32 R157, RZ, RZ, R145 ;  /* 0x000000ffff9d7224 */ /* 0x000fc600078e0091 */
[----:B------:R-:W-:Y:S01]  /*5cd0*/  MUFU.EX2 R141, R6 ;  /* 0x00000006008d7308 */ /* 0x000fe20000000800 */
[----:B--2---:R-:W-:Y:S01]  /*5ce0*/  F2FP.BF16.PACK_AB R8, R161, R211 ;  /* 0x000000d3a108723e */ /* 0x004fe200000010ff */
[----:B------:R-:W-:-:S06]  /*5cf0*/  IMAD.WIDE.U32 R4, R13, -0x2daee0ad, RZ ;  /* 0xd2511f530d047825 */ /* 0x000fcc00078e00ff */
[----:B------:R1:W-:Y:S01]  /*5d00*/  MUFU.EX2 R142, R9 ;  /* 0x00000009008e7308 */ /* 0x0003e20000000800 */
[----:B------:R-:W-:Y:S01]  /*5d10*/  IMAD.MOV.U32 R154, RZ, RZ, R123 ;  /* 0x000000ffff9a7224 */ /* 0x000fe200078e007b */
[----:B------:R-:W-:Y:S01]  /*5d20*/  LOP3.LUT R12, R5, UR14, R12, 0x96, !PT ;  /* 0x0000000e050c7c12 */ /* 0x000fe2000f8e960c */
[----:B------:R-:W-:Y:S01]  /*5d30*/  IMAD.MOV.U32 R123, RZ, RZ, R101 ;  /* 0x000000ffff7b7224 */ /* 0x000fe200078e0065 */
[C---:B------:R-:W-:Y:S02]  /*5d40*/  LOP3.LUT R7, R4.reuse, 0xffff, RZ, 0xc0, !PT ;  /* 0x0000ffff04077812 */ /* 0x040fe400078ec0ff */
[----:B------:R-:W-:Y:S02]  /*5d50*/  LOP3.LUT R19, R4, 0xff, RZ, 0xc0, !PT ;  /* 0x000000ff04137812 */ /* 0x000fe400078ec0ff */
[--C-:B------:R-:W-:Y:S02]  /*5d60*/  SHF.R.U32.HI R17, RZ, 0x10, R4.reuse ;  /* 0x00000010ff117819 */ /* 0x100fe40000011604 */
[----:B------:R-:W-:Y:S01]  /*5d70*/  SHF.R.U32.HI R18, RZ, 0x18, R4 ;  /* 0x00000018ff127819 */ /* 0x000fe20000011604 */
[----:B------:R-:W-:Y:S01]  /*5d80*/  IMAD.WIDE.U32 R4, R14, -0x2daee0ad, RZ ;  /* 0xd2511f530e047825 */ /* 0x000fe200078e00ff */
[----:B------:R-:W-:-:S02]  /*5d90*/  SHF.R.U32.HI R15, RZ, 0x8, R7 ;  /* 0x00000008ff0f7819 */ /* 0x000fc40000011607 */
[----:B------:R-:W-:Y:S01]  /*5da0*/  LOP3.LUT R7, R17, 0xff, RZ, 0xc0, !PT ;  /* 0x000000ff11077812 */ /* 0x000fe200078ec0ff */
[----:B-1----:R-:W-:Y:S01]  /*5db0*/  FFMA.FTZ R9, R167, c[0x0][0x23c], -R0 ;  /* 0x00008f00a7097a23 */ /* 0x002fe20000010800 */
[----:B------:R-:W-:Y:S01]  /*5dc0*/  LOP3.LUT R3, R5, UR14, R20, 0x96, !PT ;  /* 0x0000000e05037c12 */ /* 0x000fe2000f8e9614 */
[----:B------:R-:W-:Y:S01]  /*5dd0*/  IMAD.MOV.U32 R167, RZ, RZ, R102 ;  /* 0x000000ffffa77224 */ /* 0x000fe200078e0066 */
[C---:B------:R-:W-:Y:S01]  /*5de0*/  LOP3.LUT R5, R4.reuse, 0xffff, RZ, 0xc0, !PT ;  /* 0x0000ffff04057812 */ /* 0x040fe200078ec0ff */
[----:B------:R-:W-:Y:S01]  /*5df0*/  MUFU.EX2 R152, R9 ;  /* 0x0000000900987308 */ /* 0x000fe20000000800 */
[----:B------:R-:W-:Y:S02]  /*5e00*/  LOP3.LUT R16, R4, 0xff, RZ, 0xc0, !PT ;  /* 0x000000ff04107812 */ /* 0x000fe400078ec0ff */
[----:B------:R-:W-:Y:S02]  /*5e10*/  SHF.R.U32.HI R5, RZ, 0x8, R5 ;  /* 0x00000008ff057819 */ /* 0x000fe40000011605 */
[----:B------:R-:W-:-:S02]  /*5e20*/  PRMT R19, R19, 0x5410, R15 ;  /* 0x0000541013137816 */ /* 0x000fc4000000000f */
[----:B------:R-:W-:Y:S01]  /*5e30*/  PRMT R15, R16, 0x5410, R5 ;  /* 0x00005410100f7816 */ /* 0x000fe20000000005 */
[----:B------:R-:W-:Y:S01]  /*5e40*/  FFMA.FTZ R5, R155, c[0x0][0x23c], -R22 ;  /* 0x00008f009b057a23 */ /* 0x000fe20000010816 */
[--C-:B------:R-:W-:Y:S02]  /*5e50*/  SHF.R.U32.HI R14, RZ, 0x10, R4.reuse ;  /* 0x00000010ff0e7819 */ /* 0x100fe40000011604 */
[----:B------:R-:W-:Y:S01]  /*5e60*/  SHF.R.U32.HI R13, RZ, 0x18, R4 ;  /* 0x00000018ff0d7819 */ /* 0x000fe20000011604 */
[----:B------:R1:W2:Y:S01]  /*5e70*/  MUFU.EX2 R17, R5 ;  /* 0x0000000500117308 */ /* 0x0002a20000000800 */
[----:B------:R-:W-:Y:S02]  /*5e80*/  LOP3.LUT R4, R14, 0xff, RZ, 0xc0, !PT ;  /* 0x000000ff0e047812 */ /* 0x000fe400078ec0ff */
[----:B------:R-:W-:Y:S02]  /*5e90*/  SHF.R.U32.HI R6, RZ, 0x10, R3 ;  /* 0x00000010ff067819 */ /* 0x000fe40000011603 */
[----:B------:R-:W-:-:S02]  /*5ea0*/  PRMT R14, R4, 0x5410, R13 ;  /* 0x00005410040e7816 */ /* 0x000fc4000000000d */
[C---:B------:R-:W-:Y:S02]  /*5eb0*/  LOP3.LUT R4, R3.reuse, 0xffff, RZ, 0xc0, !PT ;  /* 0x0000ffff03047812 */ /* 0x040fe400078ec0ff */
[----:B------:R-:W-:Y:S02]  /*5ec0*/  LOP3.LUT R13, R3, 0xff, RZ, 0xc0, !PT ;  /* 0x000000ff030d7812 */ /* 0x000fe400078ec0ff */
[----:B------:R-:W-:Y:S02]  /*5ed0*/  SHF.R.U32.HI R4, RZ, 0x8, R4 ;  /* 0x00000008ff047819 */ /* 0x000fe40000011604 */
[----:B------:R-:W-:Y:S02]  /*5ee0*/  PRMT R18, R7, 0x5410, R18 ;  /* 0x0000541007127816 */ /* 0x000fe40000000012 */
[----:B------:R-:W-:Y:S01]  /*5ef0*/  SHF.R.U32.HI R7, RZ, 0x18, R3 ;  /* 0x00000018ff077819 */ /* 0x000fe20000011603 */
[----:B-1----:R-:W-:Y:S01]  /*5f00*/  FFMA.FTZ R5, R165, c[0x0][0x23c], -R22 ;  /* 0x00008f00a5057a23 */ /* 0x002fe20000010816 */
[----:B------:R-:W-:Y:S01]  /*5f10*/  LOP3.LUT R3, R6, 0xff, RZ, 0xc0, !PT ;  /* 0x000000ff06037812 */ /* 0x000fe200078ec0ff */
[----:B------:R-:W-:Y:S01]  /*5f20*/  IMAD.MOV.U32 R165, RZ, RZ, R122 ;  /* 0x000000ffffa57224 */ /* 0x000fe200078e007a */
[----:B------:R-:W-:Y:S01]  /*5f30*/  PRMT R6, R13, 0x5410, R4 ;  /* 0x000054100d067816 */ /* 0x000fe20000000004 */
[----:B------:R-:W-:Y:S01]  /*5f40*/  FFMA.FTZ R4, R158, c[0x0][0x23c], -R22 ;  /* 0x00008f009e047a23 */ /* 0x000fe20000010816 */
[----:B------:R-:W-:Y:S01]  /*5f50*/  PRMT R16, R3, 0x5410, R7 ;  /* 0x0000541003107816 */ /* 0x000fe20000000007 */
[----:B--2---:R-:W-:Y:S01]  /*5f60*/  IMAD.MOV.U32 R158, RZ, RZ, R17 ;  /* 0x000000ffff9e7224 */ /* 0x004fe200078e0011 */
[----:B------:R1:W-:Y:S01]  /*5f70*/  MUFU.EX2 R164, R5 ;  /* 0x0000000500a47308 */ /* 0x0003e20000000800 */
[--C-:B------:R-:W-:Y:S01]  /*5f80*/  HSET2.LE.AND R7, R14, R108.reuse, PT ;  /* 0x0000006c0e077233 */ /* 0x100fe20003803000 */
[----:B------:R-:W-:Y:S01]  /*5f90*/  SHF.R.U32.HI R11, RZ, 0x18, R12 ;  /* 0x00000018ff0b7819 */ /* 0x000fe2000001160c */
[----:B------:R-:W-:Y:S01]  /*5fa0*/  HSET2.LE.AND R3, R15, R108, PT ;  /* 0x0000006c0f037233 */ /* 0x000fe20003803000 */
[----:B------:R-:W-:Y:S01]  /*5fb0*/  LOP3.LUT R13, R12, 0xff, RZ, 0xc0, !PT ;  /* 0x000000ff0c0d7812 */ /* 0x000fe200078ec0ff */
[----:B------:R-:W-:-:S03]  /*5fc0*/  IMAD.WIDE.U32 R14, R21, -0x2daee0ad, RZ ;  /* 0xd2511f53150e7825 */ /* 0x000fc600078e00ff */
[----:B------:R2:W2:Y:S01]  /*5fd0*/  MUFU.EX2 R160, R4 ;  /* 0x0000000400a07308 */ /* 0x0004a20000000800 */
[----:B------:R-:W-:-:S04]  /*5fe0*/  IMAD.MOV.U32 R122, RZ, RZ, R100 ;  /* 0x000000ffff7a7224 */ /* 0x000fc800078e0064 */
[----:B------:R-:W-:Y:S01]  /*5ff0*/  IMAD.MOV.U32 R150, RZ, RZ, R122 ;  /* 0x000000ffff967224 */ /* 0x000fe200078e007a */
[----:B-1----:R-:W-:Y:S01]  /*6000*/  HSET2.LE.AND R5, R6, R108, PT ;  /* 0x0000006c06057233 */ /* 0x002fe20003803000 */
[----:B------:R-:W-:-:S04]  /*6010*/  F2FP.BF16.PACK_AB R6, R165, R140 ;  /* 0x0000008ca506723e */ /* 0x000fc800000010ff */
[----:B------:R-:W-:Y:S02]  /*6020*/  LOP3.LUT R6, R3, R6, RZ, 0xc0, !PT ;  /* 0x0000000603067212 */ /* 0x000fe400078ec0ff */
[----:B------:R-:W-:Y:S02]  /*6030*/  LOP3.LUT R3, R12, 0xffff, RZ, 0xc0, !PT ;  /* 0x0000ffff0c037812 */ /* 0x000fe400078ec0ff */
[----:B--2---:R-:W-:Y:S02]  /*6040*/  F2FP.BF16.PACK_AB R4, R158, R141 ;  /* 0x0000008d9e04723e */ /* 0x004fe400000010ff */
[----:B------:R-:W-:Y:S01]  /*6050*/  SHF.R.U32.HI R10, RZ, 0x8, R3 ;  /* 0x00000008ff0a7819 */ /* 0x000fe20000011603 */
[----:B------:R-:W-:Y:S01]  /*6060*/  HSET2.LE.AND R3, R16, R108, PT ;  /* 0x0000006c10037233 */ /* 0x000fe20003803000 */
[----:B------:R-:W-:Y:S02]  /*6070*/  LOP3.LUT R7, R7, R4, RZ, 0xc0, !PT ;  /* 0x0000000407077212 */ /* 0x000fe400078ec0ff */
[----:B------:R-:W-:Y:S01]  /*6080*/  LOP3.LUT R4, R5, R8, RZ, 0xc0, !PT ;  /* 0x0000000805047212 */ /* 0x000fe200078ec0ff */
[----:B------:R-:W-:Y:S01]  /*6090*/  FFMA.FTZ R5, R159, c[0x0][0x23c], -R0 ;  /* 0x00008f009f057a23 */ /* 0x000fe20000010800 */
[----:B------:R-:W-:Y:S01]  /*60a0*/  SHF.R.U32.HI R8, RZ, 0x10, R12 ;  /* 0x00000010ff087819 */ /* 0x000fe2000001160c */
[----:B------:R-:W-:Y:S01]  /*60b0*/  IMAD.MOV.U32 R159, RZ, RZ, R103 ;  /* 0x000000ffff9f7224 */ /* 0x000fe200078e0067 */
[----:B------:R-:W-:Y:S01]  /*60c0*/  PRMT R13, R13, 0x5410, R10 ;  /* 0x000054100d0d7816 */ /* 0x000fe2000000000a */
[----:B------:R1:W2:Y:S01]  /*60d0*/  MUFU.EX2 R155, R5 ;  /* 0x00000005009b7308 */ /* 0x0002a20000000800 */
[----:B------:R-:W-:-:S02]  /*60e0*/  LOP3.LUT R8, R8, 0xff, RZ, 0xc0, !PT ;  /* 0x000000ff08087812 */ /* 0x000fc400078ec0ff */
[----:B------:R-:W-:Y:S02]  /*60f0*/  F2FP.BF16.PACK_AB R10, R154, R143 ;  /* 0x0000008f9a0a723e */ /* 0x000fe400000010ff */
[----:B------:R-:W-:Y:S01]  /*6100*/  PRMT R12, R8, 0x5410, R11 ;  /* 0x00005410080c7816 */ /* 0x000fe2000000000b */
[----:B------:R-:W-:Y:S02]  /*6110*/  FFMA.FTZ R11, R166, c[0x0][0x23c], -R0 ;  /* 0x00008f00a60b7a23 */ /* 0x000fe40000010800 */
[----:B------:R-:W-:Y:S02]  /*6120*/  IMAD.WIDE.U32 R8, R32, -0x2daee0ad, RZ ;  /* 0xd2511f5320087825 */ /* 0x000fe400078e00ff */
[----:B------:R2:W2:Y:S02]  /*6130*/  MUFU.EX2 R251, R11 ;  /* 0x0000000b00fb7308 */ /* 0x0004a40000000800 */
[----:B------:R-:W-:Y:S01]  /*6140*/  IMAD.MOV.U32 R166, RZ, RZ, R51 ;  /* 0x000000ffffa67224 */ /* 0x000fe200078e0033 */
[----:B------:R-:W-:Y:S01]  /*6150*/  LOP3.LUT R15, R15, UR8, R8, 0x96, !PT ;  /* 0x000000080f0f7c12 */ /* 0x000fe2000f8e9608 */
[----:B------:R-:W-:Y:S01]  /*6160*/  HSET2.LE.AND R8, R13, R108, PT ;  /* 0x0000006c0d087233 */ /* 0x000fe20003803000 */
[----:B------:R-:W-:-:S02]  /*6170*/  LOP3.LUT R16, R9, UR10, R96, 0x96, !PT ;  /* 0x0000000a09107c12 */ /* 0x000fc4000f8e9660 */
[----:B-1----:R-:W-:Y:S02]  /*6180*/  F2FP.BF16.PACK_AB R5, R160, R164 ;  /* 0x000000a4a005723e */ /* 0x002fe400000010ff */
[----:B------:R-:W-:Y:S02]  /*6190*/  F2FP.BF16.PACK_AB R9, R146, R241 ;  /* 0x000000f19209723e */ /* 0x000fe400000010ff */
[----:B------:R-:W-:Y:S01]  /*61a0*/  LOP3.LUT R5, R3, R5, RZ, 0xc0, !PT ;  /* 0x0000000503057212 */ /* 0x000fe200078ec0ff */
[--C-:B------:R-:W-:Y:S01]  /*61b0*/  HSET2.LE.AND R3, R19, R108.reuse, PT ;  /* 0x0000006c13037233 */ /* 0x100fe20003803000 */
[----:B------:R-:W-:Y:S02]  /*61c0*/  LOP3.LUT R8, R8, R9, RZ, 0xc0, !PT ;  /* 0x0000000908087212 */ /* 0x000fe400078ec0ff */
[----:B--2---:R-:W-:Y:S02]  /*61d0*/  F2FP.BF16.PACK_AB R11, R155, R142 ;  /* 0x0000008e9b0b723e */ /* 0x004fe400000010ff */
[----:B------:R-:W-:Y:S01]  /*61e0*/  LOP3.LUT R10, R3, R10, RZ, 0xc0, !PT ;  /* 0x0000000a030a7212 */ /* 0x000fe200078ec0ff */
[----:B------:R-:W-:Y:S01]  /*61f0*/  HSET2.LE.AND R3, R18, R108, PT ;  /* 0x0000006c12037233 */ /* 0x000fe20003803000 */
[----:B------:R-:W-:Y:S01]  /*6200*/  F2FP.BF16.PACK_AB R9, R251, R152 ;  /* 0x00000098fb09723e */ /* 0x000fe200000010ff */
[----:B---3--:R-:W-:Y:S01]  /*6210*/  HMMA.16816.F32.BF16 R60, R4, R24, R76 ;  /* 0x00000018043c723c */ /* 0x008fe2000004184c */
[----:B------:R-:W-:-:S02]  /*6220*/  IMAD.WIDE.U32 R18, R34, -0x2daee0ad, RZ ;  /* 0xd2511f5322127825 */ /* 0x000fc400078e00ff */
[----:B------:R-:W-:Y:S01]  /*6230*/  LOP3.LUT R11, R3, R11, RZ, 0xc0, !PT ;  /* 0x0000000b030b7212 */ /* 0x000fe200078ec0ff */
[----:B------:R-:W-:Y:S01]  /*6240*/  HSET2.LE.AND R3, R12, R108, PT ;  /* 0x0000006c0c037233 */ /* 0x000fe20003803000 */
[----:B------:R-:W-:-:S03]  /*6250*/  FFMA.FTZ R12, R104, c[0x0][0x23c], -R23 ;  /* 0x00008f00680c7a23 */ /* 0x000fc60000010817 */
[C---:B------:R-:W-:Y:S01]  /*6260*/  HMMA.16816.F32.BF16 R72, R4.reuse, R26, R68 ;  /* 0x0000001a0448723c */ /* 0x040fe20000041844 */
[----:B------:R-:W-:Y:S01]  /*6270*/  LOP3.LUT R9, R3, R9, RZ, 0xc0, !PT ;  /* 0x0000000903097212 */ /* 0x000fe200078ec0ff */
[----:B------:R-:W-:Y:S01]  /*6280*/  FFMA.FTZ R3, R105, c[0x0][0x23c], -R23 ;  /* 0x00008f0069037a23 */ /* 0x000fe20000010817 */
[----:B------:R1:W-:Y:S05]  /*6290*/  MUFU.EX2 R250, R12 ;  /* 0x0000000c00fa7308 */ /* 0x0003ea0000000800 */
[C---:B----4-:R-:W-:Y:S03]  /*62a0*/  HMMA.16816.F32.BF16 R76, R4.reuse, R28, R88 ;  /* 0x0000001c044c723c */ /* 0x050fe60000041858 */
[----:B------:R2:W-:Y:S05]  /*62b0*/  MUFU.EX2 R249, R3 ;  /* 0x0000000300f97308 */ /* 0x0005ea0000000800 */
[----:B------:R-:W-:Y:S01]  /*62c0*/  HMMA.16816.F32.BF16 R68, R4, R30, R84 ;  /* 0x0000001e0444723c */ /* 0x000fe20000041854 */
[----:B-1----:R-:W-:-:S06]  /*62d0*/  IMAD.WIDE.U32 R12, R33, -0x2daee0ad, RZ ;  /* 0xd2511f53210c7825 */ /* 0x002fcc00078e00ff */
[----:B------:R-:W-:Y:S01]  /*62e0*/  IMAD.WIDE.U32 R4, R16, -0x326172a9, RZ ;  /* 0xcd9e8d5710047825 */ /* 0x000fe200078e00ff */
[----:B------:R-:W-:Y:S01]  /*62f0*/  LOP3.LUT R19, R19, UR8, R12, 0x96, !PT ;  /* 0x0000000813137c12 */ /* 0x000fe2000f8e960c */
[C---:B------:R-:W-:Y:S02]  /*6300*/  HMMA.16816.F32.BF16 R80, R8.reuse, R24, R44 ;  /* 0x000000180850723c */ /* 0x040fe4000004182c */
[----:B------:R-:W-:Y:S01]  /*6310*/  IMAD.WIDE.U32 R6, R15, -0x326172a9, RZ ;  /* 0xcd9e8d570f067825 */ /* 0x000fe200078e00ff */
[----:B--2---:R-:W-:Y:S02]  /*6320*/  LOP3.LUT R3, R5, UR9, R64, 0x96, !PT ;  /* 0x0000000905037c12 */ /* 0x004fe4000f8e9640 */
[----:B------:R-:W-:Y:S01]  /*6330*/  LOP3.LUT R15, R13, UR10, R66, 0x96, !PT ;  /* 0x0000000a0d0f7c12 */ /* 0x000fe2000f8e9642 */
[----:B------:R-:W-:Y:S01]  /*6340*/  IMAD.WIDE.U32 R32, R35, -0x2daee0ad, RZ ;  /* 0xd2511f5323207825 */ /* 0x000fe200078e00ff */
[----:B------:R-:W-:Y:S01]  /*6350*/  LOP3.LUT R7, R7, UR7, R4, 0x96, !PT ;  /* 0x0000000707077c12 */ /* 0x000fe2000f8e9604 */
[----:B------:R-:W-:Y:S02]  /*6360*/  HMMA.16816.F32.BF16 R52, R8, R26, R52 ;  /* 0x0000001a0834723c */ /* 0x000fe40000041834 */
[----:B------:R-:W-:Y:S01]  /*6370*/  IMAD.WIDE.U32 R4, R3, -0x2daee0ad, RZ ;  /* 0xd2511f5303047825 */ /* 0x000fe200078e00ff */
[----:B------:R-:W-:-:S03]  /*6380*/  LOP3.LUT R16, R33, UR10, R66, 0x96, !PT ;  /* 0x0000000a21107c12 */ /* 0x000fc6000f8e9642 */
[--C-:B------:R-:W-:Y:S01]  /*6390*/  FFMA.FTZ R3, R98, c[0x0][0x23c], -R23.reuse ;  /* 0x00008f0062037a23 */ /* 0x100fe20000010817 */
[----:B------:R-:W-:Y:S01]  /*63a0*/  LOP3.LUT R5, R5, UR6, R14, 0x96, !PT ;  /* 0x0000000605057c12 */ /* 0x000fe2000f8e960e */
[----:B------:R-:W-:Y:S01]  /*63b0*/  IMAD.WIDE.U32 R34, R7, -0x2daee0ad, RZ ;  /* 0xd2511f5307227825 */ /* 0x000fe200078e00ff */
[----:B------:R-:W-:Y:S01]  /*63c0*/  HMMA.16816.F32.BF16 R100, R8, R30, R36 ;  /* 0x0000001e0864723c */ /* 0x000fe20000041824 */
[----:B------:R1:W-:Y:S02]  /*63d0*/  MUFU.EX2 R247, R3 ;  /* 0x0000000300f77308 */ /* 0x0003e40000000800 */
[----:B------:R-:W-:Y:S02]  /*63e0*/  FFMA.FTZ R13, R99, c[0x0][0x23c], -R23 ;  /* 0x00008f00630d7a23 */ /* 0x000fe40000010817 */
[----:B------:R-:W-:-:S04]  /*63f0*/  IMAD.WIDE.U32 R20, R15, -0x326172a9, RZ ;  /* 0xcd9e8d570f147825 */ /* 0x000fc800078e00ff */
[----:B------:R2:W-:Y:S01]  /*6400*/  MUFU.EX2 R248, R13 ;  /* 0x0000000d00f87308 */ /* 0x0005e20000000800 */
[----:B------:R-:W-:Y:S01]  /*6410*/  IMAD.WIDE.U32 R16, R16, -0x326172a9, RZ ;  /* 0xcd9e8d5710107825 */ /* 0x000fe200078e00ff */
[----:B------:R-:W-:-:S03]  /*6420*/  LOP3.LUT R14, R21, UR9, R48, 0x96, !PT ;  /* 0x00000009150e7c12 */ /* 0x000fc6000f8e9630 */
[----:B------:R-:W-:Y:S01]  /*6430*/  FFMA.FTZ R7, R184, c[0x0][0x23c], -R22 ;  /* 0x00008f00b8077a23 */ /* 0x000fe20000010816 */
[----:B------:R-:W-:Y:S01]  /*6440*/  LOP3.LUT R17, R17, UR9, R48, 0x96, !PT ;  /* 0x0000000911117c12 */ /* 0x000fe2000f8e9630 */
[----:B------:R-:W-:Y:S01]  /*6450*/  IMAD.WIDE.U32 R14, R14, -0x2daee0ad, RZ ;  /* 0xd2511f530e0e7825 */ /* 0x000fe200078e00ff */
[----:B-1----:R-:W-:Y:S01]  /*6460*/  LOP3.LUT R3, R35, UR4, R4, 0x96, !PT ;  /* 0x0000000423037c12 */ /* 0x002fe2000f8e9604 */
[----:B------:R-:W-:Y:S01]  /*6470*/  HMMA.16816.F32.BF16 R48, R8, R28, R40 ;  /* 0x0000001c0830723c */ /* 0x000fe20000041828 */
[----:B------:R-:W-:Y:S01]  /*6480*/  MUFU.EX2 R242, R7 ;  /* 0x0000000700f27308 */ /* 0x000fe20000000800 */
[----:B------:R-:W-:Y:S01]  /*6490*/  FFMA.FTZ R4, R175, c[0x0][0x23c], -R22 ;  /* 0x00008f00af047a23 */ /* 0x000fe20000010816 */
[----:B------:R-:W1:Y:S01]  /*64a0*/  LDSM.16.MT88.4 R40, [R205+0x5000] ;  /* 0x00500000cd28783b */ /* 0x000e620000004200 */
[----:B--2---:R-:W-:-:S05]  /*64b0*/  IMAD.WIDE.U32 R12, R5, -0x326172a9, RZ ;  /* 0xcd9e8d57050c7825 */ /* 0x004fca00078e00ff */
[----:B------:R2:W-:Y:S01]  /*64c0*/  MUFU.EX2 R246, R4 ;  /* 0x0000000400f67308 */ /* 0x0005e20000000800 */
[----:B------:R-:W-:Y:S01]  /*64d0*/  LOP3.LUT R45, R13, UR5, R6, 0x96, !PT ;  /* 0x000000050d2d7c12 */ /* 0x000fe2000f8e9606 */
[----:B------:R-:W-:-:S06]  /*64e0*/  FFMA.FTZ R6, R107, c[0x0][0x23c], -R22 ;  /* 0x00008f006b067a23 */ /* 0x000fcc0000010816 */
[----:B------:R3:W-:Y:S01]  /*64f0*/  MUFU.EX2 R245, R6 ;  /* 0x0000000600f57308 */ /* 0x0007e20000000800 */
[----:B--2---:R-:W-:-:S05]  /*6500*/  IMAD.WIDE.U32 R4, R3, -0x326172a9, RZ ;  /* 0xcd9e8d5703047825 */ /* 0x004fca00078e00ff */
[----:B------:R-:W-:Y:S02]  /*6510*/  LOP3.LUT R3, R5, UR15, R12, 0x96, !PT ;  /* 0x0000000f05037c12 */ /* 0x000fe4000f8e960c */
[C---:B------:R-:W-:Y:S02]  /*6520*/  LOP3.LUT R5, R4.reuse, 0xffff, RZ, 0xc0, !PT ;  /* 0x0000ffff04057812 */ /* 0x040fe400078ec0ff */
[----:B------:R-:W-:Y:S02]  /*6530*/  LOP3.LUT R13, R4, 0xff, RZ, 0xc0, !PT ;  /* 0x000000ff040d7812 */ /* 0x000fe400078ec0ff */
[--C-:B---3--:R-:W-:Y:S02]  /*6540*/  SHF.R.U32.HI R6, RZ, 0x10, R4.reuse ;  /* 0x00000010ff067819 */ /* 0x108fe40000011604 */
[----:B------:R-:W-:Y:S01]  /*6550*/  SHF.R.U32.HI R12, RZ, 0x18, R4 ;  /* 0x00000018ff0c7819 */ /* 0x000fe20000011604 */
[----:B------:R-:W-:Y:S01]  /*6560*/  FFMA.FTZ R4, R106, c[0x0][0x23c], -R22 ;  /* 0x00008f006a047a23 */ /* 0x000fe20000010816 */
[----:B------:R-:W-:-:S02]  /*6570*/  SHF.R.U32.HI R10, RZ, 0x8, R5 ;  /* 0x00000008ff0a7819 */ /* 0x000fc40000011605 */
[--C-:B------:R-:W-:Y:S01]  /*6580*/  SHF.R.U32.HI R5, RZ, 0x10, R3.reuse ;  /* 0x00000010ff057819 */ /* 0x100fe20000011603 */
[----:B------:R2:W3:Y:S01]  /*6590*/  MUFU.EX2 R243, R4 ;  /* 0x0000000400f37308 */ /* 0x0004e20000000800 */
[----:B------:R-:W-:Y:S02]  /*65a0*/  LOP3.LUT R9, R6, 0xff, RZ, 0xc0, !PT ;  /* 0x000000ff06097812 */ /* 0x000fe400078ec0ff */
[C---:B------:R-:W-:Y:S02]  /*65b0*/  LOP3.LUT R11, R3.reuse, 0xff, RZ, 0xc0, !PT ;  /* 0x000000ff030b7812 */ /* 0x040fe400078ec0ff */
[----:B------:R-:W-:Y:S02]  /*65c0*/  SHF.R.U32.HI R8, RZ, 0x18, R3 ;  /* 0x00000018ff087819 */ /* 0x000fe40000011603 */
[----:B--2---:R-:W-:Y:S02]  /*65d0*/  LOP3.LUT R4, R3, 0xffff, RZ, 0xc0, !PT ;  /* 0x0000ffff03047812 */ /* 0x004fe400078ec0ff */
[----:B------:R-:W-:-:S02]  /*65e0*/  PRMT R3, R13, 0x5410, R10 ;  /* 0x000054100d037816 */ /* 0x000fc4000000000a */
[----:B------:R-:W-:Y:S02]  /*65f0*/  SHF.R.U32.HI R6, RZ, 0x8, R4 ;  /* 0x00000008ff067819 */ /* 0x000fe40000011604 */
[----:B------:R-:W-:Y:S01]  /*6600*/  LOP3.LUT R4, R5, 0xff, RZ, 0xc0, !PT ;  /* 0x000000ff05047812 */ /* 0x000fe200078ec0ff */
[--C-:B------:R-:W-:Y:S01]  /*6610*/  HSET2.LE.AND R3, R3, R108.reuse, PT ;  /* 0x0000006c03037233 */ /* 0x100fe20003803000 */
[----:B------:R-:W-:Y:S02]  /*6620*/  PRMT R5, R9, 0x5410, R12 ;  /* 0x0000541009057816 */ /* 0x000fe4000000000c */
[----:B------:R-:W-:Y:S02]  /*6630*/  PRMT R9, R11, 0x5410, R6 ;  /* 0x000054100b097816 */ /* 0x000fe40000000006 */
[----:B------:R-:W-:Y:S01]  /*6640*/  PRMT R7, R4, 0x5410, R8 ;  /* 0x0000541004077816 */ /* 0x000fe20000000008 */
[----:B------:R-:W-:Y:S01]  /*6650*/  HSET2.LE.AND R5, R5, R108, PT ;  /* 0x0000006c05057233 */ /* 0x000fe20003803000 */
[----:B---3--:R-:W-:-:S02]  /*6660*/  F2FP.BF16.PACK_AB R6, R243, R245 ;  /* 0x000000f5f306723e */ /* 0x008fc400000010ff */
[----:B------:R-:W-:Y:S02]  /*6670*/  F2FP.BF16.PACK_AB R4, R247, R248 ;  /* 0x000000f8f704723e */ /* 0x000fe400000010ff */
[----:B------:R-:W-:Y:S01]  /*6680*/  LOP3.LUT R11, R5, R6, RZ, 0xc0, !PT ;  /* 0x00000006050b7212 */ /* 0x000fe200078ec0ff */
[--C-:B------:R-:W-:Y:S01]  /*6690*/  HSET2.LE.AND R5, R7, R108.reuse, PT ;  /* 0x0000006c07057233 */ /* 0x100fe20003803000 */
[----:B------:R-:W-:Y:S02]  /*66a0*/  F2FP.BF16.PACK_AB R6, R242, R246 ;  /* 0x000000f6f206723e */ /* 0x000fe400000010ff */
[----:B------:R-:W-:Y:S01]  /*66b0*/  LOP3.LUT R10, R3, R4, RZ, 0xc0, !PT ;  /* 0x00000004030a7212 */ /* 0x000fe200078ec0ff */
[----:B------:R-:W-:Y:S01]  /*66c0*/  HSET2.LE.AND R3, R9, R108, PT ;  /* 0x0000006c09037233 */ /* 0x000fe20003803000 */
[----:B------:R-:W-:Y:S01]  /*66d0*/  LOP3.LUT R9, R5, R6, RZ, 0xc0, !PT ;  /* 0x0000000605097212 */ /* 0x000fe200078ec0ff */
[----:B------:R-:W-:Y:S01]  /*66e0*/  IMAD.WIDE.U32 R6, R67, -0x2daee0ad, RZ ;  /* 0xd2511f5343067825 */ /* 0x000fe200078e00ff */
[----:B------:R-:W-:-:S04]  /*66f0*/  F2FP.BF16.PACK_AB R4, R249, R250 ;  /* 0x000000faf904723e */ /* 0x000fc800000010ff */
[----:B------:R-:W-:Y:S01]  /*6700*/  LOP3.LUT R8, R3, R4, RZ, 0xc0, !PT ;  /* 0x0000000403087212 */ /* 0x000fe200078ec0ff */
[----:B------:R-:W-:Y:S01]  /*6710*/  IMAD.WIDE.U32 R4, R19, -0x326172a9, RZ ;  /* 0xcd9e8d5713047825 */ /* 0x000fe200078e00ff */
[----:B------:R-:W-:Y:S02]  /*6720*/  LOP3.LUT R3, R7, UR8, R32, 0x96, !PT ;  /* 0x0000000807037c12 */ /* 0x000fe4000f8e9620 */
[----:B------:R-:W-:Y:S02]  /*6730*/  LOP3.LUT R7, R15, UR6, R18, 0x96, !PT ;  /* 0x000000060f077c12 */ /* 0x000fe4000f8e9612 */
[----:B------:R-:W-:Y:S01]  /*6740*/  LOP3.LUT R5, R5, UR7, R20, 0x96, !PT ;  /* 0x0000000705057c12 */ /* 0x000fe2000f8e9614 */
[----:B------:R-:W-:Y:S01]  /*6750*/  IMAD.WIDE.U32 R12, R3, -0x326172a9, RZ ;  /* 0xcd9e8d57030c7825 */ /* 0x000fe200078e00ff */
[----:B------:R-:W-:Y:S03]  /*6760*/  HMMA.16816.F32.BF16 R84, R8, R56, R76 ;  /* 0x000000380854723c */ /* 0x000fe6000004184c */
[----:B------:R-:W-:Y:S01]  /*6770*/  IMAD.WIDE.U32 R20, R17, -0x2daee0ad, RZ ;  /* 0xd2511f5311147825 */ /* 0x000fe200078e00ff */
[----:B------:R-:W-:-:S03]  /*6780*/  LOP3.LUT R3, R13, UR7, R16, 0x96, !PT ;  /* 0x000000070d037c12 */ /* 0x000fc6000f8e9610 */
[----:B------:R-:W-:Y:S01]  /*6790*/  IMAD.WIDE.U32 R18, R7, -0x326172a9, RZ ;  /* 0xcd9e8d5707127825 */ /* 0x000fe200078e00ff */
[----:B------:R-:W-:Y:S01]  /*67a0*/  LOP3.LUT R6, R21, UR6, R6, 0x96, !PT ;  /* 0x0000000615067c12 */ /* 0x000fe2000f8e9606 */
[----:B-1----:R-:W-:Y:S02]  /*67b0*/  HMMA.16816.F32.BF16 R92, R8, R40, R60 ;  /* 0x00000028085c723c */ /* 0x002fe4000004183c */
[----:B------:R-:W-:Y:S01]  /*67c0*/  IMAD.WIDE.U32 R24, R5, -0x2daee0ad, RZ ;  /* 0xd2511f5305187825 */ /* 0x000fe200078e00ff */
[----:B------:R-:W-:-:S03]  /*67d0*/  LOP3.LUT R19, R19, UR5, R4, 0x96, !PT ;  /* 0x0000000513137c12 */ /* 0x000fc6000f8e9604 */
[----:B------:R-:W-:Y:S01]  /*67e0*/  IMAD.WIDE.U32 R16, R3, -0x2daee0ad, RZ ;  /* 0xd2511f5303107825 */ /* 0x000fe200078e00ff */
[----:B------:R-:W-:Y:S01]  /*67f0*/  LOP3.LUT R3, R25, UR4, R14, 0x96, !PT ;  /* 0x0000000419037c12 */ /* 0x000fe2000f8e960e */
[C---:B------:R-:W-:Y:S02]  /*6800*/  HMMA.16816.F32.BF16 R88, R8.reuse, R42, R72 ;  /* 0x0000002a0858723c */ /* 0x040fe40000041848 */
[----:B------:R-:W-:Y:S01]  /*6810*/  FFMA.FTZ R4, R185, c[0x0][0x23c], -R2 ;  /* 0x00008f00b9047a23 */ /* 0x000fe20000010802 */
[----:B------:R-:W-:Y:S01]  /*6820*/  LOP3.LUT R7, R17, UR4, R20, 0x96, !PT ;  /* 0x0000000411077c12 */ /* 0x000fe2000f8e9614 */
[----:B------:R-:W-:Y:S02]  /*6830*/  IMAD.WIDE.U32 R14, R6, -0x326172a9, RZ ;  /* 0xcd9e8d57060e7825 */ /* 0x000fe400078e00ff */
[----:B------:R1:W-:Y:S02]  /*6840*/  MUFU.EX2 R185, R4 ;  /* 0x0000000400b97308 */ /* 0x0003e40000000800 */
[----:B------:R-:W-:Y:S01]  /*6850*/  FFMA.FTZ R6, R187, c[0x0][0x23c], -R2 ;  /* 0x00008f00bb067a23 */ /* 0x000fe20000010802 */
[----:B------:R-:W-:Y:S01]  /*6860*/  LOP3.LUT R12, R15, UR5, R12, 0x96, !PT ;  /* 0x000000050f0c7c12 */ /* 0x000fe2000f8e960c */
[----:B------:R-:W-:Y:S01]  /*6870*/  HMMA.16816.F32.BF16 R76, R8, R58, R68 ;  /* 0x0000003a084c723c */ /* 0x000fe20000041844 */
[----:B------:R-:W-:-:S02]  /*6880*/  IMAD.MOV.U32 R187, RZ, RZ, R163 ;  /* 0x000000ffffbb7224 */ /* 0x000fc400078e00a3 */
[----:B------:R-:W-:Y:S01]  /*6890*/  IMAD.MOV.U32 R163, RZ, RZ, R121 ;  /* 0x000000ffffa37224 */ /* 0x000fe200078e0079 */
[----:B------:R2:W-:Y:S03]  /*68a0*/  MUFU.EX2 R184, R6 ;  /* 0x0000000600b87308 */ /* 0x0005e60000000800 */
[----:B------:R-:W-:Y:S02]  /*68b0*/  FFMA.FTZ R8, R170, c[0x0][0x23c], -R2 ;  /* 0x00008f00aa087a23 */ /* 0x000fe40000010802 */
[----:B------:R-:W-:Y:S02]  /*68c0*/  IMAD.MOV.U32 R170, RZ, RZ, R146 ;  /* 0x000000ffffaa7224 */ /* 0x000fe400078e0092 */
[----:B------:R-:W-:Y:S01]  /*68d0*/  IMAD.MOV.U32 R146, RZ, RZ, R128 ;  /* 0x000000ffff927224 */ /* 0x000fe200078e0080 */
[----:B------:R3:W-:Y:S01]  /*68e0*/  MUFU.EX2 R174, R8 ;  /* 0x0000000800ae7308 */ /* 0x0007e20000000800 */
[----:B-1----:R-:W-:-:S04]  /*68f0*/  IMAD.WIDE.U32 R4, R3, -0x326172a9, RZ ;  /* 0xcd9e8d5703047825 */ /* 0x002fc800078e00ff */
[----:B------:R-:W-:Y:S01]  /*6900*/  FFMA.FTZ R3, R186, c[0x0][0x23c], -R2 ;  /* 0x00008f00ba037a23 */ /* 0x000fe20000010802 */
[----:B------:R-:W-:Y:S01]  /*6910*/  LOP3.LUT R21, R5, UR15, R18, 0x96, !PT ;  /* 0x0000000f05157c12 */ /* 0x000fe2000f8e9612 */
[----:B------:R-:W-:Y:S01]  /*6920*/  IMAD.MOV.U32 R186, RZ, RZ, R147 ;  /* 0x000000ffffba7224 */ /* 0x000fe200078e0093 */
[C---:B------:R-:W-:Y:S01]  /*6930*/  LOP3.LUT R37, R4.reuse, 0xffff, RZ, 0xc0, !PT ;  /* 0x0000ffff04257812 */ /* 0x040fe200078ec0ff */
[----:B--2---:R-:W-:Y:S01]  /*6940*/  IMAD.WIDE.U32 R6, R7, -0x326172a9, RZ ;  /* 0xcd9e8d5707067825 */ /* 0x004fe200078e00ff */
[----:B------:R-:W-:Y:S01]  /*6950*/  LOP3.LUT R44, R4, 0xff, RZ, 0xc0, !PT ;  /* 0x000000ff042c7812 */ /* 0x000fe200078ec0ff */
[----:B------:R1:W2:Y:S01]  /*6960*/  MUFU.EX2 R175, R3 ;  /* 0x0000000300af7308 */ /* 0x0002a20000000800 */
[----:B------:R-:W-:Y:S01]  /*6970*/  SHF.R.U32.HI R39, RZ, 0x10, R4 ;  /* 0x00000010ff277819 */ /* 0x000fe20000011604 */
[----:B------:R-:W-:Y:S01]  /*6980*/  IMAD.MOV.U32 R153, RZ, RZ, R146 ;  /* 0x000000ffff997224 */ /* 0x000fe200078e0092 */
[----:B------:R-:W-:Y:S01]  /*6990*/  SHF.R.U32.HI R38, RZ, 0x18, R4 ;  /* 0x00000018ff267819 */ /* 0x000fe20000011604 */
[----:B------:R-:W-:Y:S01]  /*69a0*/  IMAD.WIDE.U32 R4, R12, -0x2daee0ad, RZ ;  /* 0xd2511f530c047825 */ /* 0x000fe200078e00ff */
[----:B------:R-:W-:-:S02]  /*69b0*/  LOP3.LUT R9, R6, 0xff, RZ, 0xc0, !PT ;  /* 0x000000ff06097812 */ /* 0x000fc400078ec0ff */
[----:B---3--:R-:W-:Y:S02]  /*69c0*/  SHF.R.U32.HI R8, RZ, 0x10, R6 ;  /* 0x00000010ff087819 */ /* 0x008fe40000011606 */
[----:B------:R-:W-:Y:S02]  /*69d0*/  LOP3.LUT R17, R5, UR14, R16, 0x96, !PT ;  /* 0x0000000e05117c12 */ /* 0x000fe4000f8e9610 */
[C---:B------:R-:W-:Y:S02]  /*69e0*/  LOP3.LUT R31, R4.reuse, 0xffff, RZ, 0xc0, !PT ;  /* 0x0000ffff041f7812 */ /* 0x040fe400078ec0ff */
[----:B------:R-:W-:Y:S02]  /*69f0*/  LOP3.LUT R32, R4, 0xff, RZ, 0xc0, !PT ;  /* 0x000000ff04207812 */ /* 0x000fe400078ec0ff */
[----:B------:R-:W-:Y:S02]  /*6a00*/  SHF.R.U32.HI R35, RZ, 0x10, R4 ;  /* 0x00000010ff237819 */ /* 0x000fe40000011604 */
[----:B-1----:R-:W-:-:S02]  /*6a10*/  LOP3.LUT R3, R7, UR15, R14, 0x96, !PT ;  /* 0x0000000f07037c12 */ /* 0x002fc4000f8e960e */
[----:B------:R-:W-:Y:S02]  /*6a20*/  LOP3.LUT R7, R6, 0xffff, RZ, 0xc0, !PT ;  /* 0x0000ffff06077812 */ /* 0x000fe400078ec0ff */
[----:B------:R-:W-:Y:S01]  /*6a30*/  SHF.R.U32.HI R33, RZ, 0x18, R4 ;  /* 0x00000018ff217819 */ /* 0x000fe20000011604 */
[----:B------:R-:W-:Y:S01]  /*6a40*/  FFMA.FTZ R4, R200, c[0x0][0x23c], -R0 ;  /* 0x00008f00c8047a23 */ /* 0x000fe20000010800 */
[----:B------:R-:W-:Y:S01]  /*6a50*/  SHF.R.U32.HI R5, RZ, 0x8, R7 ;  /* 0x00000008ff057819 */ /* 0x000fe20000011607 */
[----:B------:R-:W-:Y:S01]  /*6a60*/  IMAD.MOV.U32 R200, RZ, RZ, R139 ;  /* 0x000000ffffc87224 */ /* 0x000fe200078e008b */
[----:B------:R-:W-:Y:S01]  /*6a70*/  SHF.R.U32.HI R10, RZ, 0x18, R6 ;  /* 0x00000018ff0a7819 */ /* 0x000fe20000011606 */
[----:B------:R1:W-:Y:S01]  /*6a80*/  MUFU.EX2 R139, R4 ;  /* 0x00000004008b7308 */ /* 0x0003e20000000800 */
[----:B------:R-:W-:Y:S01]  /*6a90*/  PRMT R9, R9, 0x5410, R5 ;  /* 0x0000541009097816 */ /* 0x000fe20000000005 */
[----:B------:R-:W-:Y:S01]  /*6aa0*/  FFMA.FTZ R5, R190, c[0x0][0x23c], -R0 ;  /* 0x00008f00be057a23 */ /* 0x000fe20000010800 */
[----:B------:R-:W-:Y:S01]  /*6ab0*/  SHF.R.U32.HI R7, RZ, 0x18, R3 ;  /* 0x00000018ff077819 */ /* 0x000fe20000011603 */
[----:B------:R-:W-:-:S02]  /*6ac0*/  IMAD.MOV.U32 R190, RZ, RZ, R135 ;  /* 0x000000ffffbe7224 */ /* 0x000fc400078e0087 */
[----:B------:R-:W-:Y:S02]  /*6ad0*/  FFMA.FTZ R6, R169, c[0x0][0x23c], -R2 ;  /* 0x00008f00a9067a23 */ /* 0x000fe40000010802 */
[----:B------:R3:W4:Y:S01]  /*6ae0*/  MUFU.EX2 R135, R5 ;  /* 0x0000000500877308 */ /* 0x0007220000000800 */
[----:B------:R-:W-:Y:S02]  /*6af0*/  IMAD.MOV.U32 R169, RZ, RZ, R144 ;  /* 0x000000ffffa97224 */ /* 0x000fe400078e0090 */
[----:B------:R-:W-:Y:S01]  /*6b00*/  IMAD.MOV.U32 R144, RZ, RZ, R127 ;  /* 0x000000ffff907224 */ /* 0x000fe200078e007f */
[----:B-1----:R-:W-:-:S04]  /*6b10*/  LOP3.LUT R4, R8, 0xff, RZ, 0xc0, !PT ;  /* 0x000000ff08047812 */ /* 0x002fc800078ec0ff */
[----:B------:R1:W-:Y:S01]  /*6b20*/  MUFU.EX2 R173, R6 ;  /* 0x0000000600ad7308 */ /* 0x0003e20000000800 */
[C---:B------:R-:W-:Y:S02]  /*6b30*/  LOP3.LUT R8, R3.reuse, 0xff, RZ, 0xc0, !PT ;  /* 0x000000ff03087812 */ /* 0x040fe400078ec0ff */
[----:B------:R-:W-:Y:S02]  /*6b40*/  PRMT R10, R4, 0x5410, R10 ;  /* 0x00005410040a7816 */ /* 0x000fe4000000000a */
[----:B------:R-:W-:Y:S02]  /*6b50*/  LOP3.LUT R4, R3, 0xffff, RZ, 0xc0, !PT ;  /* 0x0000ffff03047812 */ /* 0x000fe400078ec0ff */
[----:B---3--:R-:W-:-:S04]  /*6b60*/  SHF.R.U32.HI R5, RZ, 0x10, R3 ;  /* 0x00000010ff057819 */ /* 0x008fc80000011603 */
[----:B------:R-:W-:Y:S01]  /*6b70*/  LOP3.LUT R3, R5, 0xff, RZ, 0xc0, !PT ;  /* 0x000000ff05037812 */ /* 0x000fe200078ec0ff */
[----:B------:R-:W-:Y:S02]  /*6b80*/  FFMA.FTZ R5, R201, c[0x0][0x23c], -R0 ;  /* 0x00008f00c9057a23 */ /* 0x000fe40000010800 */
[----:B------:R-:W-:Y:S01]  /*6b90*/  IMAD.MOV.U32 R201, RZ, RZ, R125 ;  /* 0x000000ffffc97224 */ /* 0x000fe200078e007d */
[----:B------:R-:W-:Y:S01]  /*6ba0*/  PRMT R7, R3, 0x5410, R7 ;  /* 0x0000541003077816 */ /* 0x000fe20000000007 */
[----:B------:R-:W-:Y:S01]  /*6bb0*/  HSET2.LE.AND R3, R9, R108, PT ;  /* 0x0000006c09037233 */ /* 0x000fe20003803000 */
[----:B-1----:R-:W-:Y:S01]  /*6bc0*/  SHF.R.U32.HI R6, RZ, 0x8, R4 ;  /* 0x00000008ff067819 */ /* 0x002fe20000011604 */
[----:B------:R-:W-:Y:S01]  /*6bd0*/  FFMA.FTZ R4, R202, c[0x0][0x23c], -R0 ;  /* 0x00008f00ca047a23 */ /* 0x000fe20000010800 */
[----:B------:R1:W-:Y:S01]  /*6be0*/  MUFU.EX2 R125, R5 ;  /* 0x00000005007d7308 */ /* 0x0003e20000000800 */
[----:B------:R-:W-:Y:S01]  /*6bf0*/  IMAD.MOV.U32 R202, RZ, RZ, R126 ;  /* 0x000000ffffca7224 */ /* 0x000fe200078e007e */
[----:B------:R-:W-:Y:S01]  /*6c00*/  PRMT R6, R8, 0x5410, R6 ;  /* 0x0000541008067816 */ /* 0x000fe20000000006 */
[----:B------:R-:W-:-:S02]  /*6c10*/  IMAD.MOV.U32 R126, RZ, RZ, R123 ;  /* 0x000000ffff7e7224 */ /* 0x000fc400078e007b */
[----:B------:R-:W-:Y:S02]  /*6c20*/  IMAD.MOV.U32 R123, RZ, RZ, R133 ;  /* 0x000000ffff7b7224 */ /* 0x000fe400078e0085 */
[----:B------:R-:W-:Y:S01]  /*6c30*/  IMAD.MOV.U32 R145, RZ, RZ, R126 ;  /* 0x000000ffff917224 */ /* 0x000fe200078e007e */
[----:B------:R2:W3:Y:S01]  /*6c40*/  MUFU.EX2 R127, R4 ;  /* 0x00000004007f7308 */ /* 0x0004e20000000800 */
[----:B------:R-:W-:-:S04]  /*6c50*/  IMAD.WIDE.U32 R8, R97, -0x2daee0ad, RZ ;  /* 0xd2511f5361087825 */ /* 0x000fc800078e00ff */
[----:B------:R-:W-:Y:S02]  /*6c60*/  IMAD.MOV.U32 R147, RZ, RZ, R123 ;  /* 0x000000ffff937224 */ /* 0x000fe400078e007b */
[----:B-1----:R-:W-:Y:S02]  /*6c70*/  FFMA.FTZ R5, R191, c[0x0][0x23c], -R2 ;  /* 0x00008f00bf057a23 */ /* 0x002fe40000010802 */
[----:B------:R-:W-:Y:S02]  /*6c80*/  IMAD.MOV.U32 R191, RZ, RZ, R131 ;  /* 0x000000ffffbf7224 */ /* 0x000fe400078e0083 */
[----:B------:R1:W-:Y:S01]  /*6c90*/  MUFU.EX2 R133, R5 ;  /* 0x0000000500857308 */ /* 0x0003e20000000800 */
[----:B--2---:R-:W-:-:S04]  /*6ca0*/  F2FP.BF16.PACK_AB R4, R174, R175 ;  /* 0x000000afae04723e */ /* 0x004fc800000010ff */
[----:B------:R-:W-:Y:S01]  /*6cb0*/  LOP3.LUT R14, R3, R4, RZ, 0xc0, !PT ;  /* 0x00000004030e7212 */ /* 0x000fe200078ec0ff */
[--C-:B------:R-:W-:Y:S01]  /*6cc0*/  HSET2.LE.AND R3, R10, R108.reuse, PT ;  /* 0x0000006c0a037233 */ /* 0x100fe20003803000 */
[----:B----4-:R-:W-:Y:S01]  /*6cd0*/  F2FP.BF16.PACK_AB R4, R135, R139 ;  /* 0x0000008b8704723e */ /* 0x010fe200000010ff */
[----:B------:R-:W-:Y:S02]  /*6ce0*/  FFMA.FTZ R10, R132, c[0x0][0x23c], -R2 ;  /* 0x00008f00840a7a23 */ /* 0x000fe40000010802 */
[----:B------:R-:W-:Y:S01]  /*6cf0*/  IMAD.MOV.U32 R132, RZ, RZ, R112 ;  /* 0x000000ffff847224 */ /* 0x000fe200078e0070 */
[----:B------:R-:W-:Y:S01]  /*6d00*/  LOP3.LUT R15, R3, R4, RZ, 0xc0, !PT ;  /* 0x00000004030f7212 */ /* 0x000fe200078ec0ff */
[--C-:B------:R-:W-:Y:S01]  /*6d10*/  HSET2.LE.AND R3, R6, R108.reuse, PT ;  /* 0x0000006c06037233 */ /* 0x100fe20003803000 */
[----:B------:R-:W-:Y:S01]  /*6d20*/  F2FP.BF16.PACK_AB R4, R184, R185 ;  /* 0x000000b9b804723e */ /* 0x000fe200000010ff */
[----:B-1----:R-:W-:Y:S01]  /*6d30*/  FFMA.FTZ R5, R188, c[0x0][0x23c], -R2 ;  /* 0x00008f00bc057a23 */ /* 0x002fe20000010802 */
[----:B------:R-:W-:Y:S01]  /*6d40*/  MUFU.EX2 R120, R10 ;  /* 0x0000000a00787308 */ /* 0x000fe20000000800 */
[----:B------:R-:W-:Y:S01]  /*6d50*/  IMAD.MOV.U32 R188, RZ, RZ, R130 ;  /* 0x000000ffffbc7224 */ /* 0x000fe200078e0082 */
[----:B------:R-:W-:Y:S01]  /*6d60*/  LOP3.LUT R12, R3, R4, RZ, 0xc0, !PT ;  /* 0x00000004030c7212 */ /* 0x000fe200078ec0ff */
[----:B------:R-:W-:Y:S01]  /*6d70*/  HSET2.LE.AND R3, R7, R108, PT ;  /* 0x0000006c07037233 */ /* 0x000fe20003803000 */
[----:B---3--:R-:W-:Y:S01]  /*6d80*/  F2FP.BF16.PACK_AB R4, R125, R127 ;  /* 0x0000007f7d04723e */ /* 0x008fe200000010ff */
[----:B------:R-:W-:-:S02]  /*6d90*/  FFMA.FTZ R6, R171, c[0x0][0x23c], -R2 ;  /* 0x00008f00ab067a23 */ /* 0x000fc40000010802 */
[--C-:B------:R-:W-:Y:S01]  /*6da0*/  FFMA.FTZ R7, R168, c[0x0][0x23c], -R2.reuse ;  /* 0x00008f00a8077a23 */ /* 0x100fe20000010802 */
[----:B------:R-:W-:Y:S01]  /*6db0*/  LOP3.LUT R13, R3, R4, RZ, 0xc0, !PT ;  /* 0x00000004030d7212 */ /* 0x000fe200078ec0ff */
[--C-:B------:R-:W-:Y:S01]  /*6dc0*/  FFMA.FTZ R3, R189, c[0x0][0x23c], -R2.reuse ;  /* 0x00008f00bd037a23 */ /* 0x100fe20000010802 */
[----:B------:R1:W-:Y:S01]  /*6dd0*/  MUFU.EX2 R131, R5 ;  /* 0x0000000500837308 */ /* 0x0003e20000000800 */
[----:B------:R-:W-:Y:S02]  /*6de0*/  IMAD.MOV.U32 R189, RZ, RZ, R129 ;  /* 0x000000ffffbd7224 */ /* 0x000fe400078e0081 */
[----:B------:R-:W-:Y:S02]  /*6df0*/  IMAD.MOV.U32 R168, RZ, RZ, R113 ;  /* 0x000000ffffa87224 */ /* 0x000fe400078e0071 */
[C---:B------:R-:W-:Y:S01]  /*6e00*/  HMMA.16816.F32.BF16 R60, R12.reuse, R56, R48 ;  /* 0x000000380c3c723c */ /* 0x040fe20000041830 */
[----:B------:R-:W-:Y:S02]  /*6e10*/  IMAD.MOV.U32 R171, RZ, RZ, R145 ;  /* 0x000000ffffab7224 */ /* 0x000fe400078e0091 */
[----:B------:R2:W-:Y:S05]  /*6e20*/  MUFU.EX2 R129, R3 ;  /* 0x0000000300817308 */ /* 0x0005ea0000000800 */
[----:B------:R-:W-:Y:S01]  /*6e30*/  HMMA.16816.F32.BF16 R56, R12, R58, R100 ;  /* 0x0000003a0c38723c */ /* 0x000fe20000041864 */
[----:B-1----:R-:W-:-:S02]  /*6e40*/  FFMA.FTZ R5, R109, c[0x0][0x23c], -R2 ;  /* 0x00008f006d057a23 */ /* 0x002fc40000010802 */
[----:B------:R-:W-:Y:S04]  /*6e50*/  MUFU.EX2 R122, R6 ;  /* 0x00000006007a7308 */ /* 0x000fe80000000800 */
[----:B------:R-:W-:Y:S01]  /*6e60*/  IMAD.MOV.U32 R103, RZ, RZ, R163 ;  /* 0x000000ffff677224 */ /* 0x000fe200078e00a3 */
[----:B------:R-:W-:Y:S01]  /*6e70*/  HMMA.16816.F32.BF16 R80, R12, R40, R80 ;  /* 0x000000280c50723c */ /* 0x000fe20000041850 */
[----:B--2---:R-:W-:Y:S02]  /*6e80*/  FFMA.FTZ R3, R180, c[0x0][0x23c], -R2 ;  /* 0x00008f00b4037a23 */ /* 0x004fe40000010802 */
[----:B------:R1:W-:Y:S01]  /*6e90*/  MUFU.EX2 R130, R5 ;  /* 0x0000000500827308 */ /* 0x0003e20000000800 */
[----:B------:R-:W-:Y:S02]  /*6ea0*/  IMAD.MOV.U32 R180, RZ, RZ, R144 ;  /* 0x000000ffffb47224 */ /* 0x000fe400078e0090 */
[----:B------:R-:W-:-:S05]  /*6eb0*/  IMAD.MOV.U32 R144, RZ, RZ, R124 ;  /* 0x000000ffff907224 */ /* 0x000fca00078e007c */
[----:B------:R2:W-:Y:S01]  /*6ec0*/  MUFU.EX2 R128, R3 ;  /* 0x0000000300807308 */ /* 0x0005e20000000800 */
[----:B-1----:R-:W-:-:S07]  /*6ed0*/  IMAD.WIDE.U32 R4, R19, -0x2daee0ad, RZ ;  /* 0xd2511f5313047825 */ /* 0x002fce00078e00ff */
[----:B------:R-:W-:Y:S01]  /*6ee0*/  MUFU.EX2 R121, R7 ;  /* 0x0000000700797308 */ /* 0x000fe20000000800 */
[----:B------:R-:W-:Y:S02]  /*6ef0*/  LOP3.LUT R36, R5, UR14, R24, 0x96, !PT ;  /* 0x0000000e05247c12 */ /* 0x000fe4000f8e9618 */
[----:B------:R-:W-:Y:S01]  /*6f00*/  LOP3.LUT R24, R4, 0xffff, RZ, 0xc0, !PT ;  /* 0x0000ffff04187812 */ /* 0x000fe200078ec0ff */
[----:B--2---:R-:W-:Y:S01]  /*6f10*/  FFMA.FTZ R3, R110, c[0x0][0x23c], -R2 ;  /* 0x00008f006e037a23 */ /* 0x004fe20000010802 */
[----:B------:R-:W-:Y:S02]  /*6f20*/  LOP3.LUT R29, R4, 0xff, RZ, 0xc0, !PT ;  /* 0x000000ff041d7812 */ /* 0x000fe400078ec0ff */
[--C-:B------:R-:W-:Y:S01]  /*6f30*/  SHF.R.U32.HI R27, RZ, 0x10, R4.reuse ;  /* 0x00000010ff1b7819 */ /* 0x100fe20000011604 */
[----:B------:R1:W-:Y:S01]  /*6f40*/  MUFU.EX2 R126, R3 ;  /* 0x00000003007e7308 */ /* 0x0003e20000000800 */
[----:B------:R-:W-:Y:S01]  /*6f50*/  SHF.R.U32.HI R26, RZ, 0x18, R4 ;  /* 0x00000018ff1a7819 */ /* 0x000fe20000011604 */
[----:B------:R-:W-:-:S05]  /*6f60*/  IMAD.WIDE.U32 R4, R45, -0x2daee0ad, RZ ;  /* 0xd2511f532d047825 */ /* 0x000fca00078e00ff */
[C---:B------:R-:W-:Y:S02]  /*6f70*/  LOP3.LUT R20, R4.reuse, 0xffff, RZ, 0xc0, !PT ;  /* 0x0000ffff04147812 */ /* 0x040fe400078ec0ff */
[----:B------:R-:W-:Y:S02]  /*6f80*/  LOP3.LUT R30, R4, 0xff, RZ, 0xc0, !PT ;  /* 0x000000ff041e7812 */ /* 0x000fe400078ec0ff */
[--C-:B------:R-:W-:Y:S02]  /*6f90*/  SHF.R.U32.HI R25, RZ, 0x10, R4.reuse ;  /* 0x00000010ff197819 */ /* 0x100fe40000011604 */
[----:B------:R-:W-:Y:S01]  /*6fa0*/  SHF.R.U32.HI R28, RZ, 0x18, R4 ;  /* 0x00000018ff1c7819 */ /* 0x000fe20000011604 */
[----:B------:R-:W-:Y:S01]  /*6fb0*/  FFMA.FTZ R4, R181, c[0x0][0x23c], -R2 ;  /* 0x00008f00b5047a23 */ /* 0x000fe20000010802 */
[----:B------:R-:W-:Y:S01]  /*6fc0*/  LOP3.LUT R11, R5, UR14, R34, 0x96, !PT ;  /* 0x0000000e050b7c12 */ /* 0x000fe2000f8e9622 */
[----:B-1----:R-:W-:Y:S02]  /*6fd0*/  FFMA.FTZ R3, R111, c[0x0][0x23c], -R2 ;  /* 0x00008f006f037a23 */ /* 0x002fe40000010802 */
[----:B------:R-:W-:Y:S01]  /*6fe0*/  MUFU.EX2 R123, R4 ;  /* 0x00000004007b7308 */ /* 0x000fe20000000800 */
[----:B------:R-:W-:-:S07]  /*6ff0*/  IMAD.MOV.U32 R181, RZ, RZ, R144 ;  /* 0x000000ffffb57224 */ /* 0x000fce00078e0090 */
[----:B------:R1:W-:Y:S02]  /*7000*/  MUFU.EX2 R124, R3 ;  /* 0x00000003007c7308 */ /* 0x0003e40000000800 */
[----:B-1----:R-:W-:-:S05]  /*7010*/  LOP3.LUT R3, R9, UR10, R96, 0x96, !PT ;  /* 0x0000000a09037c12 */ /* 0x002fca000f8e9660 */
[----:B------:R-:W-:-:S04]  /*7020*/  IMAD.WIDE.U32 R4, R3, -0x326172a9, RZ ;  /* 0xcd9e8d5703047825 */ /* 0x000fc800078e00ff */
[----:B------:R-:W-:Y:S01]  /*7030*/  IMAD.WIDE.U32 R2, R65, -0x2daee0ad, RZ ;  /* 0xd2511f5341027825 */ /* 0x000fe200078e00ff */
[----:B------:R-:W-:Y:S02]  /*7040*/  LOP3.LUT R5, R5, UR9, R64, 0x96, !PT ;  /* 0x0000000905057c12 */ /* 0x000fe4000f8e9640 */
[----:B------:R-:W-:Y:S02]  /*7050*/  HMMA.16816.F32.BF16 R64, R12, R42, R52 ;  /* 0x0000002a0c40723c */ /* 0x000fe40000041834 */
[----:B------:R-:W-:Y:S01]  /*7060*/  LOP3.LUT R3, R3, UR8, R8, 0x96, !PT ;  /* 0x0000000803037c12 */ /* 0x000fe2000f8e9608 */
[----:B------:R-:W-:-:S04]  /*7070*/  IMAD.WIDE.U32 R8, R5, -0x2daee0ad, RZ ;  /* 0xd2511f5305087825 */ /* 0x000fc800078e00ff */
[----:B------:R-:W-:Y:S01]  /*7080*/  FFMA.FTZ R5, R195, c[0x0][0x23c], -R0 ;  /* 0x00008f00c3057a23 */ /* 0x000fe20000010800 */
[----:B------:R-:W-:Y:S01]  /*7090*/  LOP3.LUT R6, R9, UR6, R2, 0x96, !PT ;  /* 0x0000000609067c12 */ /* 0x000fe2000f8e9602 */
[----:B------:R-:W-:Y:S02]  /*70a0*/  IMAD.WIDE.U32 R2, R3, -0x326172a9, RZ ;  /* 0xcd9e8d5703027825 */ /* 0x000fe400078e00ff */
[----:B------:R1:W-:Y:S02]  /*70b0*/  MUFU.EX2 R119, R5 ;  /* 0x0000000500777308 */ /* 0x0003e40000000800 */
[----:B------:R-:W-:Y:S01]  /*70c0*/  IMAD.WIDE.U32 R6, R6, -0x326172a9, RZ ;  /* 0xcd9e8d5706067825 */ /* 0x000fe200078e00ff */
[----:B------:R-:W-:-:S03]  /*70d0*/  LOP3.LUT R4, R3, UR7, R4, 0x96, !PT ;  /* 0x0000000703047c12 */ /* 0x000fc6000f8e9604 */
[----:B------:R-:W-:Y:S02]  /*70e0*/  FFMA.FTZ R3, R194, c[0x0][0x23c], -R0 ;  /* 0x00008f00c2037a23 */ /* 0x000fe40000010800 */
[----:B------:R-:W-:Y:S02]  /*70f0*/  FFMA.FTZ R14, R230, c[0x0][0x23c], -R22 ;  /* 0x00008f00e60e7a23 */ /* 0x000fe40000010816 */
[----:B------:R2:W3:Y:S01]  /*7100*/  MUFU.EX2 R118, R3 ;  /* 0x0000000300767308 */ /* 0x0004e20000000800 */
[----:B------:R-:W-:Y:S02]  /*7110*/  IMAD.MOV.U32 R195, RZ, RZ, R237 ;  /* 0x000000ffffc37224 */ /* 0x000fe400078e00ed */
[----:B------:R-:W-:Y:S02]  /*7120*/  IMAD.MOV.U32 R194, RZ, RZ, R168 ;  /* 0x000000ffffc27224 */ /* 0x000fe400078e00a8 */
[----:B------:R-:W-:Y:S02]  /*7130*/  IMAD.MOV.U32 R168, RZ, RZ, R150 ;  /* 0x000000ffffa87224 */ /* 0x000fe400078e0096 */
[----:B-1----:R-:W-:Y:S01]  /*7140*/  IMAD.WIDE.U32 R4, R4, -0x2daee0ad, RZ ;  /* 0xd2511f5304047825 */ /* 0x002fe200078e00ff */
[----:B--2---:R-:W-:-:S03]  /*7150*/  LOP3.LUT R3, R7, UR5, R2, 0x96, !PT ;  /* 0x0000000507037c12 */ /* 0x004fc6000f8e9602 */
[----:B------:R-:W-:Y:S01]  /*7160*/  FFMA.FTZ R2, R192, c[0x0][0x23c], -R0 ;  /* 0x00008f00c0027a23 */ /* 0x000fe20000010800 */
[----:B------:R-:W-:Y:S01]  /*7170*/  LOP3.LUT R7, R5, UR4, R8, 0x96, !PT ;  /* 0x0000000405077c12 */ /* 0x000fe2000f8e9608 */
[----:B------:R-:W-:Y:S01]  /*7180*/  FFMA.FTZ R5, R176, c[0x0][0x23c], -R0 ;  /* 0x00008f00b0057a23 */ /* 0x000fe20000010800 */
[----:B---3--:R-:W-:Y:S01]  /*7190*/  F2FP.BF16.PACK_AB R13, R118, R119 ;  /* 0x00000077760d723e */ /* 0x008fe200000010ff */
[----:B------:R1:W-:Y:S01]  /*71a0*/  MUFU.EX2 R117, R2 ;  /* 0x0000000200757308 */ /* 0x0003e20000000800 */
[----:B------:R-:W-:Y:S02]  /*71b0*/  IMAD.MOV.U32 R176, RZ, RZ, R116 ;  /* 0x000000ffffb07224 */ /* 0x000fe400078e0074 */
[----:B------:R-:W-:Y:S02]  /*71c0*/  IMAD.MOV.U32 R192, RZ, RZ, R171 ;  /* 0x000000ffffc07224 */ /* 0x000fe400078e00ab */
[----:B------:R-:W-:-:S03]  /*71d0*/  IMAD.MOV.U32 R171, RZ, RZ, R148 ;  /* 0x000000ffffab7224 */ /* 0x000fc600078e0094 */
[----:B------:R2:W-:Y:S01]  /*71e0*/  MUFU.EX2 R116, R5 ;  /* 0x0000000500747308 */ /* 0x0005e20000000800 */
[----:B-1----:R-:W-:-:S05]  /*71f0*/  IMAD.WIDE.U32 R2, R3, -0x2daee0ad, RZ ;  /* 0xd2511f5303027825 */ /* 0x002fca00078e00ff */
[----:B------:R-:W-:Y:S01]  /*7200*/  LOP3.LUT R19, R3, UR14, R4, 0x96, !PT ;  /* 0x0000000e03137c12 */ /* 0x000fe2000f8e9604 */
[----:B------:R-:W-:Y:S01]  /*7210*/  FFMA.FTZ R4, R193, c[0x0][0x23c], -R0 ;  /* 0x00008f00c1047a23 */ /* 0x000fe20000010800 */
[C---:B------:R-:W-:Y:S01]  /*7220*/  LOP3.LUT R8, R2.reuse, 0xffff, RZ, 0xc0, !PT ;  /* 0x0000ffff02087812 */ /* 0x040fe200078ec0ff */
[----:B------:R-:W-:Y:S01]  /*7230*/  IMAD.MOV.U32 R193, RZ, RZ, R114 ;  /* 0x000000ffffc17224 */ /* 0x000fe200078e0072 */
[----:B------:R-:W-:Y:S01]  /*7240*/  LOP3.LUT R18, R2, 0xff, RZ, 0xc0, !PT ;  /* 0x000000ff02127812 */ /* 0x000fe200078ec0ff */
[----:B------:R1:W-:Y:S01]  /*7250*/  MUFU.EX2 R114, R4 ;  /* 0x0000000400727308 */ /* 0x0003e20000000800 */
[--C-:B------:R-:W-:Y:S02]  /*7260*/  SHF.R.U32.HI R10, RZ, 0x10, R2.reuse ;  /* 0x00000010ff0a7819 */ /* 0x100fe40000011602 */
[----:B------:R-:W-:Y:S01]  /*7270*/  SHF.R.U32.HI R9, RZ, 0x18, R2 ;  /* 0x00000018ff097819 */ /* 0x000fe20000011602 */
[----:B------:R-:W-:Y:S01]  /*7280*/  IMAD.WIDE.U32 R2, R7, -0x326172a9, RZ ;  /* 0xcd9e8d5707027825 */ /* 0x000fe200078e00ff */
[----:B--2---:R-:W-:-:S02]  /*7290*/  SHF.R.U32.HI R5, RZ, 0x8, R20 ;  /* 0x00000008ff057819 */ /* 0x004fc40000011614 */
[----:B------:R-:W-:Y:S02]  /*72a0*/  LOP3.LUT R7, R11, 0xff, RZ, 0xc0, !PT ;  /* 0x000000ff0b077812 */ /* 0x000fe400078ec0ff */
[C---:B------:R-:W-:Y:S02]  /*72b0*/  LOP3.LUT R34, R2.reuse, 0xffff, RZ, 0xc0, !PT ;  /* 0x0000ffff02227812 */ /* 0x040fe400078ec0ff */
[----:B------:R-:W-:Y:S02]  /*72c0*/  LOP3.LUT R70, R2, 0xff, RZ, 0xc0, !PT ;  /* 0x000000ff02467812 */ /* 0x000fe400078ec0ff */
[--C-:B------:R-:W-:Y:S02]  /*72d0*/  SHF.R.U32.HI R68, RZ, 0x10, R2.reuse ;  /* 0x00000010ff447819 */ /* 0x100fe40000011602 */
[----:B------:R-:W-:Y:S01]  /*72e0*/  SHF.R.U32.HI R69, RZ, 0x18, R2 ;  /* 0x00000018ff457819 */ /* 0x000fe20000011602 */
[----:B-1----:R-:W-:Y:S01]  /*72f0*/  FFMA.FTZ R4, R182, c[0x0][0x23c], -R0 ;  /* 0x00008f00b6047a23 */ /* 0x002fe20000010800 */
[----:B------:R-:W-:Y:S01]  /*7300*/  SHF.R.U32.HI R2, RZ, 0x8, R37 ;  /* 0x00000008ff027819 */ /* 0x000fe20000011625 */
[----:B------:R-:W-:Y:S01]  /*7310*/  IMAD.MOV.U32 R182, RZ, RZ, R115 ;  /* 0x000000ffffb67224 */ /* 0x000fe200078e0073 */
[----:B------:R-:W-:Y:S01]  /*7320*/  LOP3.LUT R16, R3, UR15, R6, 0x96, !PT ;  /* 0x0000000f03107c12 */ /* 0x000fe2000f8e9606 */
[----:B------:R-:W-:Y:S01]  /*7330*/  FFMA.FTZ R3, R178, c[0x0][0x23c], -R0 ;  /* 0x00008f00b2037a23 */ /* 0x000fe20000010800 */
[----:B------:R-:W-:Y:S01]  /*7340*/  PRMT R73, R44, 0x5410, R2 ;  /* 0x000054102c497816 */ /* 0x000fe20000000002 */
[----:B------:R1:W-:Y:S01]  /*7350*/  MUFU.EX2 R115, R4 ;  /* 0x0000000400737308 */ /* 0x0003e20000000800 */
[----:B------:R-:W-:Y:S01]  /*7360*/  LOP3.LUT R2, R39, 0xff, RZ, 0xc0, !PT ;  /* 0x000000ff27027812 */ /* 0x000fe200078ec0ff */
[----:B------:R-:W-:Y:S01]  /*7370*/  FFMA.FTZ R6, R219, c[0x0][0x23c], -R22 ;  /* 0x00008f00db067a23 */ /* 0x000fe20000010816 */
[----:B------:R-:W-:Y:S01]  /*7380*/  PRMT R20, R30, 0x5410, R5 ;  /* 0x000054101e147816 */ /* 0x000fe20000000005 */
[----:B------:R-:W-:Y:S01]  /*7390*/  IMAD.MOV.U32 R219, RZ, RZ, R167 ;  /* 0x000000ffffdb7224 */ /* 0x000fe200078e00a7 */
[----:B------:R-:W-:Y:S01]  /*73a0*/  PRMT R38, R2, 0x5410, R38 ;  /* 0x0000541002267816 */ /* 0x000fe20000000026 */
[----:B------:R-:W-:Y:S01]  /*73b0*/  IMAD.MOV.U32 R178, RZ, RZ, R200 ;  /* 0x000000ffffb27224 */ /* 0x000fe200078e00c8 */
[----:B------:R-:W-:Y:S01]  /*73c0*/  SHF.R.U32.HI R2, RZ, 0x8, R31 ;  /* 0x00000008ff027819 */ /* 0x000fe2000001161f */
[----:B------:R2:W-:Y:S01]  /*73d0*/  MUFU.EX2 R112, R3 ;  /* 0x0000000300707308 */ /* 0x0005e20000000800 */
[----:B------:R-:W-:-:S02]  /*73e0*/  IMAD.MOV.U32 R200, RZ, RZ, R155 ;  /* 0x000000ffffc87224 */ /* 0x000fc400078e009b */
[----:B------:R-:W-:Y:S02]  /*73f0*/  PRMT R32, R32, 0x5410, R2 ;  /* 0x0000541020207816 */ /* 0x000fe40000000002 */
[----:B------:R-:W-:Y:S01]  /*7400*/  LOP3.LUT R2, R35, 0xff, RZ, 0xc0, !PT ;  /* 0x000000ff23027812 */ /* 0x000fe200078ec0ff */
[----:B-1----:R-:W-:-:S03]  /*7410*/  FFMA.FTZ R4, R177, c[0x0][0x23c], -R0 ;  /* 0x00008f00b1047a23 */ /* 0x002fc60000010800 */
[----:B------:R-:W-:Y:S01]  /*7420*/  PRMT R33, R2, 0x5410, R33 ;  /* 0x0000541002217816 */ /* 0x000fe20000000021 */
[----:B------:R1:W-:Y:S01]  /*7430*/  MUFU.EX2 R106, R6 ;  /* 0x00000006006a7308 */ /* 0x0003e20000000800 */
[----:B------:R-:W-:Y:S01]  /*7440*/  LOP3.LUT R2, R27, 0xff, RZ, 0xc0, !PT ;  /* 0x000000ff1b027812 */ /* 0x000fe200078ec0ff */
[----:B------:R-:W-:Y:S02]  /*7450*/  IMAD.MOV.U32 R177, RZ, RZ, R156 ;  /* 0x000000ffffb17224 */ /* 0x000fe400078e009c */
[----:B------:R-:W-:Y:S01]  /*7460*/  IMAD.MOV.U32 R156, RZ, RZ, R147 ;  /* 0x000000ffff9c7224 */ /* 0x000fe200078e0093 */
[----:B------:R-:W-:Y:S01]  /*7470*/  PRMT R74, R2, 0x5410, R26 ;  /* 0x00005410024a7816 */ /* 0x000fe2000000001a */
[----:B--2---:R-:W-:Y:S01]  /*7480*/  FFMA.FTZ R3, R218, c[0x0][0x23c], -R23 ;  /* 0x00008f00da037a23 */ /* 0x004fe20000010817 */
[----:B------:R-:W-:Y:S01]  /*7490*/  LOP3.LUT R2, R10, 0xff, RZ, 0xc0, !PT ;  /* 0x000000ff0a027812 */ /* 0x000fe200078ec0ff */
[----:B------:R2:W-:Y:S01]  /*74a0*/  MUFU.EX2 R113, R4 ;  /* 0x0000000400717308 */ /* 0x0005e20000000800 */
[----:B------:R-:W-:-:S02]  /*74b0*/  IMAD.MOV.U32 R218, RZ, RZ, R169 ;  /* 0x000000ffffda7224 */ /* 0x000fc400078e00a9 */
[----:B------:R-:W-:Y:S01]  /*74c0*/  PRMT R71, R2, 0x5410, R9 ;  /* 0x0000541002477816 */ /* 0x000fe20000000009 */
[--C-:B------:R-:W-:Y:S01]  /*74d0*/  FFMA.FTZ R2, R220, c[0x0][0x23c], -R22.reuse ;  /* 0x00008f00dc027a23 */ /* 0x100fe20000010816 */
[----:B------:R-:W-:Y:S01]  /*74e0*/  LOP3.LUT R9, R17, 0xff, RZ, 0xc0, !PT ;  /* 0x000000ff11097812 */ /* 0x000fe200078ec0ff */
[----:B------:R-:W-:Y:S02]  /*74f0*/  IMAD.MOV.U32 R220, RZ, RZ, R159 ;  /* 0x000000ffffdc7224 */ /* 0x000fe400078e009f */
[----:B------:R3:W-:Y:S01]  /*7500*/  MUFU.EX2 R111, R3 ;  /* 0x00000003006f7308 */ /* 0x0007e20000000800 */
[----:B-1----:R-:W-:Y:S02]  /*7510*/  FFMA.FTZ R6, R197, c[0x0][0x23c], -R22 ;  /* 0x00008f00c5067a23 */ /* 0x002fe40000010816 */
[----:B------:R-:W-:Y:S02]  /*7520*/  IMAD.MOV.U32 R197, RZ, RZ, R157 ;  /* 0x000000ffffc57224 */ /* 0x000fe400078e009d */
[----:B--2---:R-:W-:-:S03]  /*7530*/  FFMA.FTZ R4, R179, c[0x0][0x23c], -R23 ;  /* 0x00008f00b3047a23 */ /* 0x004fc60000010817 */
[----:B------:R1:W-:Y:S01]  /*7540*/  MUFU.EX2 R105, R2 ;  /* 0x0000000200697308 */ /* 0x0003e20000000800 */
[----:B------:R-:W-:Y:S02]  /*7550*/  IMAD.MOV.U32 R179, RZ, RZ, R166 ;  /* 0x000000ffffb37224 */ /* 0x000fe400078e00a6 */
[----:B---3--:R-:W-:-:S05]  /*7560*/  FFMA.FTZ R3, R203, c[0x0][0x23c], -R23 ;  /* 0x00008f00cb037a23 */ /* 0x008fca0000010817 */
[----:B------:R2:W-:Y:S01]  /*7570*/  MUFU.EX2 R107, R4 ;  /* 0x00000004006b7308 */ /* 0x0005e20000000800 */
[----:B------:R-:W-:Y:S02]  /*7580*/  IMAD.MOV.U32 R203, RZ, RZ, R186 ;  /* 0x000000ffffcb7224 */ /* 0x000fe400078e00ba */
[----:B------:R-:W-:-:S05]  /*7590*/  IMAD.MOV.U32 R186, RZ, RZ, R165 ;  /* 0x000000ffffba7224 */ /* 0x000fca00078e00a5 */
[----:B------:R3:W-:Y:S01]  /*75a0*/  MUFU.EX2 R110, R3 ;  /* 0x00000003006e7308 */ /* 0x0007e20000000800 */
[----:B-1----:R-:W-:-:S04]  /*75b0*/  LOP3.LUT R2, R11, 0xffff, RZ, 0xc0, !PT ;  /* 0x0000ffff0b027812 */ /* 0x002fc800078ec0ff */
[----:B------:R-:W-:Y:S02]  /*75c0*/  SHF.R.U32.HI R2, RZ, 0x8, R2 ;  /* 0x00000008ff027819 */ /* 0x000fe40000011602 */
[----:B--2---:R-:W-:Y:S01]  /*75d0*/  LOP3.LUT R4, R25, 0xff, RZ, 0xc0, !PT ;  /* 0x000000ff19047812 */ /* 0x004fe200078ec0ff */
[----:B------:R-:W-:Y:S03]  /*75e0*/  MUFU.EX2 R104, R6 ;  /* 0x0000000600687308 */ /* 0x000fe60000000800 */
[----:B------:R-:W-:Y:S02]  /*75f0*/  PRMT R10, R4, 0x5410, R28 ;  /* 0x00005410040a7816 */ /* 0x000fe4000000001c */
[----:B------:R-:W-:Y:S01]  /*7600*/  LOP3.LUT R4, R17, 0xffff, RZ, 0xc0, !PT ;  /* 0x0000ffff11047812 */ /* 0x000fe200078ec0ff */
[----:B---3--:R-:W-:-:S03]  /*7610*/  FFMA.FTZ R3, R196, c[0x0][0x23c], -R23 ;  /* 0x00008f00c4037a23 */ /* 0x008fc60000010817 */
[----:B------:R-:W-:Y:S01]  /*7620*/  SHF.R.U32.HI R5, RZ, 0x8, R4 ;  /* 0x00000008ff057819 */ /* 0x000fe20000011604 */
[----:B------:R-:W-:Y:S01]  /*7630*/  IMAD.MOV.U32 R196, RZ, RZ, R187 ;  /* 0x000000ffffc47224 */ /* 0x000fe200078e00bb */
[----:B------:R1:W-:Y:S01]  /*7640*/  MUFU.EX2 R109, R3 ;  /* 0x00000003006d7308 */ /* 0x0003e20000000800 */
[----:B------:R-:W-:Y:S01]  /*7650*/  IMAD.MOV.U32 R187, RZ, RZ, R158 ;  /* 0x000000ffffbb7224 */ /* 0x000fe200078e009e */
[----:B-1----:R-:W-:Y:S02]  /*7660*/  SHF.R.U32.HI R3, RZ, 0x8, R24 ;  /* 0x00000008ff037819 */ /* 0x002fe40000011618 */
[----:B------:R-:W1:Y:S02]  /*7670*/  LDSM.16.MT88.4 R24, [R205+0x5400] ;  /* 0x00540000cd18783b */ /* 0x000e640000004200 */
[----:B------:R-:W-:Y:S02]  /*7680*/  PRMT R75, R29, 0x5410, R3 ;  /* 0x000054101d4b7816 */ /* 0x000fe40000000003 */
[----:B------:R-:W-:Y:S01]  /*7690*/  SHF.R.U32.HI R3, RZ, 0x8, R8 ;  /* 0x00000008ff037819 */ /* 0x000fe20000011608 */
[----:B------:R-:W2:Y:S01]  /*76a0*/  LDSM.16.MT88.4 R28, [R206+0x5400] ;  /* 0x00540000ce1c783b */ /* 0x000ea20000004200 */
[----:B------:R-:W-:-:S02]  /*76b0*/  SHF.R.U32.HI R8, RZ, 0x18, R17 ;  /* 0x00000018ff087819 */ /* 0x000fc40000011611 */
[----:B------:R-:W-:Y:S02]  /*76c0*/  PRMT R72, R18, 0x5410, R3 ;  /* 0x0000541012487816 */ /* 0x000fe40000000003 */
[----:B------:R-:W-:Y:S02]  /*76d0*/  SHF.R.U32.HI R3, RZ, 0x10, R17 ;  /* 0x00000010ff037819 */ /* 0x000fe40000011611 */
[----:B------:R-:W-:Y:S02]  /*76e0*/  PRMT R18, R9, 0x5410, R5 ;  /* 0x0000541009127816 */ /* 0x000fe40000000005 */
[----:B------:R-:W-:Y:S01]  /*76f0*/  LOP3.LUT R4, R3, 0xff, RZ, 0xc0, !PT ;  /* 0x000000ff03047812 */ /* 0x000fe200078ec0ff */
[----:B------:R-:W-:Y:S01]  /*7700*/  FFMA.FTZ R3, R183, c[0x0][0x23c], -R22 ;  /* 0x00008f00b7037a23 */ /* 0x000fe20000010816 */
[----:B------:R-:W-:Y:S01]  /*7710*/  PRMT R5, R7, 0x5410, R2 ;  /* 0x0000541007057816 */ /* 0x000fe20000000002 */
[----:B------:R-:W-:Y:S01]  /*7720*/  IMAD.MOV.U32 R183, RZ, RZ, R162 ;  /* 0x000000ffffb77224 */ /* 0x000fe200078e00a2 */
[----:B------:R-:W-:Y:S01]  /*7730*/  PRMT R17, R4, 0x5410, R8 ;  /* 0x0000541004117816 */ /* 0x000fe20000000008 */
[----:B------:R3:W4:Y:S01]  /*7740*/  MUFU.EX2 R99, R3 ;  /* 0x0000000300637308 */ /* 0x0007220000000800 */
[----:B------:R-:W-:Y:S01]  /*7750*/  FFMA.FTZ R4, R199, c[0x0][0x23c], -R0 ;  /* 0x00008f00c7047a23 */ /* 0x000fe20000010800 */
[----:B------:R-:W-:-:S02]  /*7760*/  LOP3.LUT R2, R21, 0xffff, RZ, 0xc0, !PT ;  /* 0x0000ffff15027812 */ /* 0x000fc400078ec0ff */
[----:B------:R-:W-:Y:S01]  /*7770*/  SHF.R.U32.HI R7, RZ, 0x18, R11 ;  /* 0x00000018ff077819 */ /* 0x000fe2000001160b */
[--C-:B------:R-:W-:Y:S01]  /*7780*/  HSET2.LE.AND R12, R17, R108.reuse, PT ;  /* 0x0000006c110c7233 */ /* 0x100fe20003803000 */
[----:B------:R-:W-:Y:S01]  /*7790*/  SHF.R.U32.HI R6, RZ, 0x8, R2 ;  /* 0x00000008ff067819 */ /* 0x000fe20000011602 */
[----:B------:R-:W-:Y:S01]  /*77a0*/  HSET2.LE.AND R2, R5, R108, PT ;  /* 0x0000006c05027233 */ /* 0x000fe20003803000 */
[----:B------:R1:W-:Y:S01]  /*77b0*/  MUFU.EX2 R100, R4 ;  /* 0x0000000400647308 */ /* 0x0003e20000000800 */
[----:B------:R-:W-:Y:S01]  /*77c0*/  LOP3.LUT R8, R21, 0xff, RZ, 0xc0, !PT ;  /* 0x000000ff15087812 */ /* 0x000fe200078ec0ff */
[----:B------:R-:W-:-:S03]  /*77d0*/  FFMA.FTZ R5, R224, c[0x0][0x23c], -R23 ;  /* 0x00008f00e0057a23 */ /* 0x000fc60000010817 */
[----:B------:R-:W-:Y:S01]  /*77e0*/  PRMT R37, R8, 0x5410, R6 ;  /* 0x0000541008257816 */ /* 0x000fe20000000006 */
[--C-:B------:R-:W-:Y:S01]  /*77f0*/  HSET2.LE.AND R6, R20, R108.reuse, PT ;  /* 0x0000006c14067233 */ /* 0x100fe20003803000 */
[----:B------:R-:W-:Y:S01]  /*7800*/  FFMA.FTZ R20, R235, c[0x0][0x23c], -R22 ;  /* 0x00008f00eb147a23 */ /* 0x000fe20000010816 */
[----:B---3--:R-:W-:Y:S01]  /*7810*/  SHF.R.U32.HI R3, RZ, 0x10, R11 ;  /* 0x00000010ff037819 */ /* 0x008fe2000001160b */
[----:B------:R3:W-:Y:S01]  /*7820*/  MUFU.EX2 R98, R5 ;  /* 0x0000000500627308 */ /* 0x0007e20000000800 */
[----:B------:R-:W-:Y:S01]  /*7830*/  HSET2.LE.AND R8, R10, R108, PT ;  /* 0x0000006c0a087233 */ /* 0x000fe20003803000 */
[----:B----4-:R-:W-:Y:S02]  /*7840*/  F2FP.BF16.PACK_AB R9, R99, R104 ;  /* 0x000000686309723e */ /* 0x010fe400000010ff */
[----:B------:R-:W-:Y:S02]  /*7850*/  SHF.R.U32.HI R10, RZ, 0x18, R21 ;  /* 0x00000018ff0a7819 */ /* 0x000fe40000011615 */
[----:B-1----:R-:W-:-:S02]  /*7860*/  LOP3.LUT R4, R3, 0xff, RZ, 0xc0, !PT ;  /* 0x000000ff03047812 */ /* 0x002fc400078ec0ff */
[----:B------:R-:W-:Y:S01]  /*7870*/  MUFU.EX2 R20, R20 ;  /* 0x0000001400147308 */ /* 0x000fe20000000800 */
[----:B------:R-:W-:Y:S02]  /*7880*/  F2FP.BF16.PACK_AB R3, R110, R111 ;  /* 0x0000006f6e03723e */ /* 0x000fe400000010ff */
[----:B------:R-:W-:Y:S02]  /*7890*/  PRMT R7, R4, 0x5410, R7 ;  /* 0x0000541004077816 */ /* 0x000fe40000000007 */
[----:B------:R-:W-:Y:S02]  /*78a0*/  LOP3.LUT R4, R2, R3, RZ, 0xc0, !PT ;  /* 0x0000000302047212 */ /* 0x000fe400078ec0ff */
[----:B------:R-:W-:Y:S01]  /*78b0*/  F2FP.BF16.PACK_AB R3, R105, R106 ;  /* 0x0000006a6903723e */ /* 0x000fe200000010ff */
[----:B------:R-:W-:Y:S01]  /*78c0*/  HSET2.LE.AND R2, R7, R108, PT ;  /* 0x0000006c07027233 */ /* 0x000fe20003803000 */
[----:B---3--:R-:W-:Y:S01]  /*78d0*/  FFMA.FTZ R5, R223, c[0x0][0x23c], -R23 ;  /* 0x00008f00df057a23 */ /* 0x008fe20000010817 */
[----:B------:R-:W-:-:S03]  /*78e0*/  F2FP.BF16.PACK_AB R7, R107, R109 ;  /* 0x0000006d6b07723e */ /* 0x000fc600000010ff */
[----:B------:R1:W3:Y:S01]  /*78f0*/  MUFU.EX2 R97, R5 ;  /* 0x0000000500617308 */ /* 0x0002e20000000800 */
[----:B------:R-:W-:Y:S02]  /*7900*/  LOP3.LUT R6, R6, R7, RZ, 0xc0, !PT ;  /* 0x0000000706067212 */ /* 0x000fe400078ec0ff */
[----:B------:R-:W-:Y:S02]  /*7910*/  LOP3.LUT R7, R8, R9, RZ, 0xc0, !PT ;  /* 0x0000000908077212 */ /* 0x000fe400078ec0ff */
[C---:B------:R-:W-:Y:S02]  /*7920*/  LOP3.LUT R8, R36.reuse, 0xffff, RZ, 0xc0, !PT ;  /* 0x0000ffff24087812 */ /* 0x040fe400078ec0ff */
[----:B------:R-:W-:Y:S02]  /*7930*/  LOP3.LUT R9, R36, 0xff, RZ, 0xc0, !PT ;  /* 0x000000ff24097812 */ /* 0x000fe400078ec0ff */
[----:B------:R-:W-:Y:S02]  /*7940*/  SHF.R.U32.HI R8, RZ, 0x8, R8 ;  /* 0x00000008ff087819 */ /* 0x000fe40000011608 */
[----:B-1----:R-:W-:Y:S01]  /*7950*/  LOP3.LUT R5, R2, R3, RZ, 0xc0, !PT ;  /* 0x0000000302057212 */ /* 0x002fe200078ec0ff */
[----:B------:R-:W-:Y:S01]  /*7960*/  FFMA.FTZ R3, R198, c[0x0][0x23c], -R23 ;  /* 0x00008f00c6037a23 */ /* 0x000fe20000010817 */
[----:B------:R-:W-:-:S02]  /*7970*/  SHF.R.U32.HI R2, RZ, 0x10, R21 ;  /* 0x00000010ff027819 */ /* 0x000fc40000011615 */
[----:B------:R-:W-:Y:S01]  /*7980*/  PRMT R21, R9, 0x5410, R8 ;  /* 0x0000541009157816 */ /* 0x000fe20000000008 */
[----:B------:R1:W-:Y:S01]  /*7990*/  MUFU.EX2 R96, R3 ;  /* 0x0000000300607308 */ /* 0x0003e20000000800 */
[----:B------:R-:W-:Y:S01]  /*79a0*/  LOP3.LUT R2, R2, 0xff, RZ, 0xc0, !PT ;  /* 0x000000ff02027812 */ /* 0x000fe200078ec0ff */
[----:B------:R-:W-:Y:S01]  /*79b0*/  HMMA.16816.F32.BF16 R52, R4, R24, R92 ;  /* 0x000000180434723c */ /* 0x000fe2000004185c */
[----:B------:R-:W-:Y:S01]  /*79c0*/  FFMA.FTZ R9, R228, c[0x0][0x23c], -R22 ;  /* 0x00008f00e4097a23 */ /* 0x000fe20000010816 */
[--C-:B------:R-:W-:Y:S01]  /*79d0*/  HSET2.LE.AND R8, R18, R108.reuse, PT ;  /* 0x0000006c12087233 */ /* 0x100fe20003803000 */
[----:B------:R-:W-:Y:S01]  /*79e0*/  PRMT R15, R2, 0x5410, R10 ;  /* 0x00005410020f7816 */ /* 0x000fe2000000000a */
[----:B------:R-:W-:-:S04]  /*79f0*/  HSET2.LE.AND R2, R32, R108, PT ;  /* 0x0000006c20027233 */ /* 0x000fc80003803000 */
[----:B------:R-:W-:Y:S01]  /*7a00*/  HMMA.16816.F32.BF16 R48, R4, R26, R88 ;  /* 0x0000001a0430723c */ /* 0x000fe20000041858 */
[----:B------:R4:W-:Y:S01]  /*7a10*/  MUFU.EX2 R88, R9 ;  /* 0x0000000900587308 */ /* 0x0009e20000000800 */
[----:B-1----:R-:W-:-:S06]  /*7a20*/  FFMA.FTZ R3, R221, c[0x0][0x23c], -R23 ;  /* 0x00008f00dd037a23 */ /* 0x002fcc0000010817 */
[C---:B--2---:R-:W-:Y:S01]  /*7a30*/  HMMA.16816.F32.BF16 R44, R4.reuse, R28, R84 ;  /* 0x0000001c042c723c */ /* 0x044fe20000041854 */
[----:B------:R1:W2:Y:S07]  /*7a40*/  MUFU.EX2 R84, R14 ;  /* 0x0000000e00547308 */ /* 0x0002ae0000000800 */
[----:B------:R-:W-:Y:S01]  /*7a50*/  HMMA.16816.F32.BF16 R40, R4, R30, R76 ;  /* 0x0000001e0428723c */ /* 0x000fe2000004184c */
[----:B------:R2:W-:Y:S01]  /*7a60*/  MUFU.EX2 R92, R3 ;  /* 0x00000003005c7308 */ /* 0x0005e20000000800 */
[----:B----4-:R-:W-:-:S04]  /*7a70*/  F2FP.BF16.PACK_AB R9, R133, R173 ;  /* 0x000000ad8509723e */ /* 0x010fc800000010ff */
[----:B------:R-:W-:Y:S02]  /*7a80*/  LOP3.LUT R8, R8, R9, RZ, 0xc0, !PT ;  /* 0x0000000908087212 */ /* 0x000fe400078ec0ff */
[----:B------:R-:W-:Y:S01]  /*7a90*/  LOP3.LUT R9, R12, R13, RZ, 0xc0, !PT ;  /* 0x0000000d0c097212 */ /* 0x000fe200078ec0ff */
[----:B------:R-:W-:Y:S01]  /*7aa0*/  FFMA.FTZ R13, R227, c[0x0][0x23c], -R0 ;  /* 0x00008f00e30d7a23 */ /* 0x000fe20000010800 */
[----:B------:R-:W-:Y:S01]  /*7ab0*/  SHF.R.U32.HI R4, RZ, 0x8, R34 ;  /* 0x00000008ff047819 */ /* 0x000fe20000011622 */
[----:B-1----:R-:W-:Y:S01]  /*7ac0*/  FFMA.FTZ R14, R240, c[0x0][0x23c], -R22 ;  /* 0x00008f00f00e7a23 */ /* 0x002fe20000010816 */
[----:B------:R-:W-:Y:S01]  /*7ad0*/  LOP3.LUT R5, R16, 0xff, RZ, 0xc0, !PT ;  /* 0x000000ff10057812 */ /* 0x000fe200078ec0ff */
[----:B------:R1:W-:Y:S01]  /*7ae0*/  MUFU.EX2 R237, R13 ;  /* 0x0000000d00ed7308 */ /* 0x0003e20000000800 */
[----:B------:R-:W-:Y:S02]  /*7af0*/  LOP3.LUT R6, R68, 0xff, RZ, 0xc0, !PT ;  /* 0x000000ff44067812 */ /* 0x000fe400078ec0ff */
[----:B------:R-:W-:-:S02]  /*7b00*/  PRMT R7, R70, 0x5410, R4 ;  /* 0x0000541046077816 */ /* 0x000fc40000000004 */
[----:B--2---:R-:W-:Y:S02]  /*7b10*/  F2FP.BF16.PACK_AB R3, R130, R131 ;  /* 0x000000838203723e */ /* 0x004fe400000010ff */
[----:B------:R-:W-:Y:S02]  /*7b20*/  PRMT R12, R6, 0x5410, R69 ;  /* 0x00005410060c7816 */ /* 0x000fe40000000045 */
[----:B------:R-:W-:Y:S01]  /*7b30*/  LOP3.LUT R10, R2, R3, RZ, 0xc0, !PT ;  /* 0x00000003020a7212 */ /* 0x000fe200078ec0ff */
[----:B------:R-:W-:Y:S01]  /*7b40*/  HSET2.LE.AND R2, R33, R108, PT ;  /* 0x0000006c21027233 */ /* 0x000fe20003803000 */
[----:B------:R-:W-:Y:S01]  /*7b50*/  F2FP.BF16.PACK_AB R3, R116, R117 ;  /* 0x000000757403723e */ /* 0x000fe200000010ff */
[----:B------:R-:W2:Y:S01]  /*7b60*/  LDSM.16.MT88.4 R32, [R205+0x5800] ;  /* 0x00580000cd20783b */ /* 0x000ea20000004200 */
[----:B------:R-:W-:Y:S02]  /*7b70*/  SHF.R.U32.HI R6, RZ, 0x18, R16 ;  /* 0x00000018ff067819 */ /* 0x000fe40000011610 */
[----:B------:R-:W-:Y:S01]  /*7b80*/  LOP3.LUT R11, R2, R3, RZ, 0xc0, !PT ;  /* 0x00000003020b7212 */ /* 0x000fe200078ec0ff */
[----:B------:R-:W-:Y:S01]  /*7b90*/  FFMA.FTZ R3, R225, c[0x0][0x23c], -R22 ;  /* 0x00008f00e1037a23 */ /* 0x000fe20000010816 */
[----:B------:R-:W-:-:S02]  /*7ba0*/  LOP3.LUT R2, R16, 0xffff, RZ, 0xc0, !PT ;  /* 0x0000ffff10027812 */ /* 0x000fc400078ec0ff */
[----:B-1----:R-:W-:Y:S01]  /*7bb0*/  F2FP.BF16.PACK_AB R13, R115, R114 ;  /* 0x00000072730d723e */ /* 0x002fe200000010ff */
[----:B------:R1:W-:Y:S01]  /*7bc0*/  MUFU.EX2 R79, R3 ;  /* 0x00000003004f7308 */ /* 0x0003e20000000800 */
[----:B------:R-:W-:Y:S01]  /*7bd0*/  SHF.R.U32.HI R2, RZ, 0x8, R2 ;  /* 0x00000008ff027819 */ /* 0x000fe20000011602 */
[----:B------:R-:W-:Y:S03]  /*7be0*/  HMMA.16816.F32.BF16 R144, R8, R24, R80 ;  /* 0x000000180890723c */ /* 0x000fe60000041850 */
[----:B------:R-:W-:Y:S01]  /*7bf0*/  PRMT R2, R5, 0x5410, R2 ;  /* 0x0000541005027816 */ /* 0x000fe20000000002 */
[----:B------:R-:W-:-:S04]  /*7c00*/  FFMA.FTZ R5, R231, c[0x0][0x23c], -R0 ;  /* 0x00008f00e7057a23 */ /* 0x000fc80000010800 */
[----:B------:R-:W-:Y:S01]  /*7c10*/  HMMA.16816.F32.BF16 R64, R8, R26, R64 ;  /* 0x0000001a0840723c */ /* 0x000fe20000041840 */
[----:B------:R-:W4:Y:S01]  /*7c20*/  LDSM.16.MT88.4 R24, [R206+0x5800] ;  /* 0x00580000ce18783b */ /* 0x000f220000004200 */
[----:B------:R-:W-:Y:S01]  /*7c30*/  HSET2.LE.AND R2, R2, R108, PT ;  /* 0x0000006c02027233 */ /* 0x000fe20003803000 */
[----:B------:R-:W-:Y:S01]  /*7c40*/  MUFU.EX2 R77, R5 ;  /* 0x00000005004d7308 */ /* 0x000fe20000000800 */
[----:B-1----:R-:W-:-:S04]  /*7c50*/  FFMA.FTZ R3, R226, c[0x0][0x23c], -R22 ;  /* 0x00008f00e2037a23 */ /* 0x002fc80000010816 */
[C---:B------:R-:W-:Y:S03]  /*7c60*/  HMMA.16816.F32.BF16 R60, R8.reuse, R28, R60 ;  /* 0x0000001c083c723c */ /* 0x040fe6000004183c */
[----:B------:R1:W1:Y:S05]  /*7c70*/  MUFU.EX2 R78, R3 ;  /* 0x00000003004e7308 */ /* 0x00026a0000000800 */
[----:B------:R-:W-:Y:S01]  /*7c80*/  HMMA.16816.F32.BF16 R56, R8, R30, R56 ;  /* 0x0000001e0838723c */ /* 0x000fe20000041838 */
[----:B------:R-:W2:Y:S06]  /*7c90*/  LDSM.16.MT88.4 R28, [R206+0x5c00] ;  /* 0x005c0000ce1c783b */ /* 0x000eac0000004200 */
[----:B------:R-:W-:Y:S01]  /*7ca0*/  SHF.R.U32.HI R9, RZ, 0x10, R19 ;  /* 0x00000010ff097819 */ /* 0x000fe20000011613 */
[----:B------:R-:W-:Y:S01]  /*7cb0*/  FFMA.FTZ R8, R233, c[0x0][0x23c], -R23 ;  /* 0x00008f00e9087a23 */ /* 0x000fe20000010817 */
[----:B------:R-:W-:-:S02]  /*7cc0*/  LOP3.LUT R11, R19, 0xff, RZ, 0xc0, !PT ;  /* 0x000000ff130b7812 */ /* 0x000fc400078ec0ff */
[----:B-1----:R-:W-:Y:S01]  /*7cd0*/  SHF.R.U32.HI R3, RZ, 0x10, R16 ;  /* 0x00000010ff037819 */ /* 0x002fe20000011610 */
[----:B------:R1:W-:Y:S01]  /*7ce0*/  MUFU.EX2 R69, R8 ;  /* 0x0000000800457308 */ /* 0x0003e20000000800 */
[--C-:B------:R-:W-:Y:S02]  /*7cf0*/  FFMA.FTZ R16, R239, c[0x0][0x23c], -R22.reuse ;  /* 0x00008f00ef107a23 */ /* 0x100fe40000010816 */
[----:B------:R-:W-:Y:S01]  /*7d00*/  LOP3.LUT R4, R3, 0xff, RZ, 0xc0, !PT ;  /* 0x000000ff03047812 */ /* 0x000fe200078ec0ff */
[----:B------:R-:W-:Y:S01]  /*7d10*/  FFMA.FTZ R22, R238, c[0x0][0x23c], -R22 ;  /* 0x00008f00ee167a23 */ /* 0x000fe20000010816 */
[----:B---3--:R-:W-:Y:S02]  /*7d20*/  F2FP.BF16.PACK_AB R3, R97, R98 ;  /* 0x000000626103723e */ /* 0x008fe400000010ff */
[----:B------:R-:W-:Y:S01]  /*7d30*/  PRMT R5, R4, 0x5410, R6 ;  /* 0x0000541004057816 */ /* 0x000fe20000000006 */
[----:B------:R-:W-:Y:S01]  /*7d40*/  FFMA.FTZ R6, R229, c[0x0][0x23c], -R0 ;  /* 0x00008f00e5067a23 */ /* 0x000fe20000010800 */
[----:B------:R-:W-:Y:S01]  /*7d50*/  LOP3.LUT R4, R2, R3, RZ, 0xc0, !PT ;  /* 0x0000000302047212 */ /* 0x000fe200078ec0ff */
[--C-:B------:R-:W-:Y:S01]  /*7d60*/  HSET2.LE.AND R3, R7, R108.reuse, PT ;  /* 0x0000006c07037233 */ /* 0x100fe20003803000 */
[----:B------:R-:W-:Y:S01]  /*7d70*/  F2FP.BF16.PACK_AB R2, R84, R88 ;  /* 0x000000585402723e */ /* 0x000fe200000010ff */
[----:B------:R3:W2:Y:S01]  /*7d80*/  MUFU.EX2 R76, R6 ;  /* 0x00000006004c7308 */ /* 0x0006a20000000800 */
[----:B------:R-:W-:-:S02]  /*7d90*/  HSET2.LE.AND R0, R5, R108, PT ;  /* 0x0000006c05007233 */ /* 0x000fc40003803000 */
[--C-:B------:R-:W-:Y:S01]  /*7da0*/  HSET2.LE.AND R7, R12, R108.reuse, PT ;  /* 0x0000006c0c077233 */ /* 0x100fe20003803000 */
[----:B------:R-:W-:Y:S01]  /*7db0*/  F2FP.BF16.PACK_AB R12, R78, R79 ;  /* 0x0000004f4e0c723e */ /* 0x000fe200000010ff */
[----:B-1----:R-:W-:Y:S01]  /*7dc0*/  HSET2.LE.AND R8, R37, R108, PT ;  /* 0x0000006c25087233 */ /* 0x002fe20003803000 */
[----:B------:R-:W-:Y:S02]  /*7dd0*/  LOP3.LUT R5, R0, R2, RZ, 0xc0, !PT ;  /* 0x0000000200057212 */ /* 0x000fe400078ec0ff */
[--C-:B------:R-:W-:Y:S01]  /*7de0*/  SHF.R.U32.HI R2, RZ, 0x10, R36.reuse ;  /* 0x00000010ff027819 */ /* 0x100fe20000011624 */
[----:B------:R-:W-:Y:S01]  /*7df0*/  MUFU.EX2 R22, R22 ;  /* 0x0000001600167308 */ /* 0x000fe20000000800 */
[----:B------:R-:W-:Y:S02]  /*7e00*/  LOP3.LUT R0, R19, 0xffff, RZ, 0xc0, !PT ;  /* 0x0000ffff13007812 */ /* 0x000fe400078ec0ff */
[----:B------:R-:W-:Y:S02]  /*7e10*/  LOP3.LUT R7, R7, R12, RZ, 0xc0, !PT ;  /* 0x0000000c07077212 */ /* 0x000fe400078ec0ff */
[----:B------:R-:W-:-:S02]  /*7e20*/  SHF.R.U32.HI R12, RZ, 0x18, R36 ;  /* 0x00000018ff0c7819 */ /* 0x000fc40000011624 */
[----:B---3--:R-:W-:Y:S02]  /*7e30*/  F2FP.BF16.PACK_AB R6, R92, R96 ;  /* 0x000000605c06723e */ /* 0x008fe400000010ff */
[----:B------:R-:W-:Y:S02]  /*7e40*/  LOP3.LUT R10, R2, 0xff, RZ, 0xc0, !PT ;  /* 0x000000ff020a7812 */ /* 0x000fe400078ec0ff */
[----:B------:R-:W-:Y:S01]  /*7e50*/  LOP3.LUT R6, R3, R6, RZ, 0xc0, !PT ;  /* 0x0000000603067212 */ /* 0x000fe200078ec0ff */
[----:B------:R-:W-:Y:S01]  /*7e60*/  FFMA.FTZ R3, R236, c[0x0][0x23c], -R23 ;  /* 0x00008f00ec037a23 */ /* 0x000fe20000010817 */
[----:B------:R-:W-:Y:S02]  /*7e70*/  SHF.R.U32.HI R2, RZ, 0x18, R19 ;  /* 0x00000018ff027819 */ /* 0x000fe40000011613 */
[----:B------:R-:W-:Y:S01]  /*7e80*/  PRMT R19, R10, 0x5410, R12 ;  /* 0x000054100a137816 */ /* 0x000fe2000000000c */
[----:B------:R1:W3:Y:S01]  /*7e90*/  MUFU.EX2 R70, R3 ;  /* 0x0000000300467308 */ /* 0x0002e20000000800 */
[--C-:B------:R-:W-:Y:S01]  /*7ea0*/  HSET2.LE.AND R12, R15, R108.reuse, PT ;  /* 0x0000006c0f0c7233 */ /* 0x100fe20003803000 */
[----:B--2---:R-:W-:Y:S01]  /*7eb0*/  HMMA.16816.F32.BF16 R52, R4, R32, R52 ;  /* 0x000000200434723c */ /* 0x004fe20000041834 */
[----:B------:R-:W-:-:S07]  /*7ec0*/  HSET2.LE.AND R15, R71, R108, PT ;  /* 0x0000006c470f7233 */ /* 0x000fce0003803000 */
[----:B------:R-:W-:Y:S01]  /*7ed0*/  HMMA.16816.F32.BF16 R48, R4, R34, R48 ;  /* 0x000000220430723c */ /* 0x000fe20000041830 */
[----:B-1----:R-:W-:Y:S02]  /*7ee0*/  SHF.R.U32.HI R3, RZ, 0x8, R0 ;  /* 0x00000008ff037819 */ /* 0x002fe40000011600 */
[----:B------:R-:W-:-:S05]  /*7ef0*/  LOP3.LUT R0, R9, 0xff, RZ, 0xc0, !PT ;  /* 0x000000ff09007812 */ /* 0x000fca00078ec0ff */
[C---:B----4-:R-:W-:Y:S01]  /*7f00*/  HMMA.16816.F32.BF16 R44, R4.reuse, R24, R44 ;  /* 0x00000018042c723c */ /* 0x050fe2000004182c */
[----:B------:R-:W-:Y:S01]  /*7f10*/  PRMT R18, R11, 0x5410, R3 ;  /* 0x000054100b127816 */ /* 0x000fe20000000003 */
[--C-:B------:R-:W-:Y:S01]  /*7f20*/  HSET2.LE.AND R3, R38, R108.reuse, PT ;  /* 0x0000006c26037233 */ /* 0x100fe20003803000 */
[----:B------:R-:W-:Y:S01]  /*7f30*/  PRMT R17, R0, 0x5410, R2 ;  /* 0x0000541000117816 */ /* 0x000fe20000000002 */
[--C-:B------:R-:W-:Y:S01]  /*7f40*/  FFMA.FTZ R0, R234, c[0x0][0x23c], -R23.reuse ;  /* 0x00008f00ea007a23 */ /* 0x100fe20000010817 */
[----:B------:R-:W-:Y:S01]  /*7f50*/  F2FP.BF16.PACK_AB R9, R128, R129 ;  /* 0x000000818009723e */ /* 0x000fe200000010ff */
[----:B------:R-:W-:Y:S01]  /*7f60*/  FFMA.FTZ R2, R232, c[0x0][0x23c], -R23 ;  /* 0x00008f00e8027a23 */ /* 0x000fe20000010817 */
[----:B------:R-:W-:Y:S01]  /*7f70*/  F2FP.BF16.PACK_AB R11, R112, R113 ;  /* 0x00000071700b723e */ /* 0x000fe200000010ff */
[----:B------:R-:W-:Y:S01]  /*7f80*/  HMMA.16816.F32.BF16 R36, R4, R26, R40 ;  /* 0x0000001a0424723c */ /* 0x000fe20000041828 */
[----:B------:R-:W-:Y:S01]  /*7f90*/  LOP3.LUT R8, R8, R9, RZ, 0xc0, !PT ;  /* 0x0000000908087212 */ /* 0x000fe200078ec0ff */
[----:B------:R1:W-:Y:S01]  /*7fa0*/  MUFU.EX2 R68, R0 ;  /* 0x0000000000447308 */ /* 0x0003e20000000800 */
[----:B------:R-:W-:Y:S01]  /*7fb0*/  LOP3.LUT R9, R12, R13, RZ, 0xc0, !PT ;  /* 0x0000000d0c097212 */ /* 0x000fe200078ec0ff */
[--C-:B------:R-:W-:Y:S01]  /*7fc0*/  HSET2.LE.AND R13, R17, R108.reuse, PT ;  /* 0x0000006c110d7233 */ /* 0x100fe20003803000 */
[----:B------:R-:W-:Y:S01]  /*7fd0*/  LOP3.LUT R11, R3, R11, RZ, 0xc0, !PT ;  /* 0x0000000b030b7212 */ /* 0x000fe200078ec0ff */
[----:B------:R-:W-:Y:S01]  /*7fe0*/  FADD.FTZ R17, R176, R193 ;  /* 0x000000c1b0117221 */ /* 0x000fe20000010000 */
[--C-:B------:R-:W-:Y:S01]  /*7ff0*/  HSET2.LE.AND R3, R21, R108.reuse, PT ;  /* 0x0000006c15037233 */ /* 0x100fe20003803000 */
[----:B------:R-:W-:Y:S01]  /*8000*/  FADD.FTZ R4, R132, R195 ;  /* 0x000000c384047221 */ /* 0x000fe20000010000 */
[--C-:B------:R-:W-:Y:S01]  /*8010*/  HSET2.LE.AND R12, R19, R108.reuse, PT ;  /* 0x0000006c130c7233 */ /* 0x100fe20003803000 */
[----:B------:R-:W-:Y:S01]  /*8020*/  IMAD.MOV.U32 R195, RZ, RZ, R181 ;  /* 0x000000ffffc37224 */ /* 0x000fe200078e00b5 */
[----:B------:R2:W4:Y:S01]  /*8030*/  MUFU.EX2 R236, R2 ;  /* 0x0000000200ec7308 */ /* 0x0005220000000800 */
[----:B------:R-:W-:Y:S01]  /*8040*/  IMAD.MOV.U32 R181, RZ, RZ, R149 ;  /* 0x000000ffffb57224 */ /* 0x000fe200078e0095 */
[----:B------:R-:W-:Y:S01]  /*8050*/  HSET2.LE.AND R7, R18, R108, PT ;  /* 0x0000006c12077233 */ /* 0x000fe20003803000 */
[----:B------:R-:W-:-:S02]  /*8060*/  FADD.FTZ R4, R195, R4 ;  /* 0x00000004c3047221 */ /* 0x000fc40000010000 */
[----:B------:R-:W-:Y:S01]  /*8070*/  FADD.FTZ R19, R168, R17 ;  /* 0x00000011a8137221 */ /* 0x000fe20000010000 */
[--C-:B-1----:R-:W-:Y:S02]  /*8080*/  HSET2.LE.AND R0, R73, R108.reuse, PT ;  /* 0x0000006c49007233 */ /* 0x102fe40003803000 */
[----:B------:R1:W-:Y:S01]  /*8090*/  MUFU.EX2 R23, R14 ;  /* 0x0000000e00177308 */ /* 0x0003e20000000800 */
[----:B------:R-:W-:Y:S02]  /*80a0*/  FADD.FTZ R5, R194, R192 ;  /* 0x000000c0c2057221 */ /* 0x000fe40000010000 */
[----:B------:R-:W-:Y:S01]  /*80b0*/  FADD.FTZ R17, R181, R4 ;  /* 0x00000004b5117221 */ /* 0x000fe20000010000 */
[----:B------:R-:W-:Y:S01]  /*80c0*/  F2FP.BF16.PACK_AB R4, R237, R76 ;  /* 0x0000004ced04723e */ /* 0x000fe200000010ff */
[----:B------:R-:W-:Y:S02]  /*80d0*/  IMAD.MOV.U32 R132, RZ, RZ, R153 ;  /* 0x000000ffff847224 */ /* 0x000fe400078e0099 */
[----:B------:R-:W-:Y:S01]  /*80e0*/  FADD.FTZ R6, R182, R177 ;  /* 0x000000b1b6067221 */ /* 0x000fe20000010000 */
[----:B--2---:R-:W-:Y:S01]  /*80f0*/  F2FP.BF16.PACK_AB R2, R124, R126 ;  /* 0x0000007e7c02723e */ /* 0x004fe200000010ff */
[----:B------:R2:W2:Y:S01]  /*8100*/  MUFU.EX2 R21, R16 ;  /* 0x0000001000157308 */ /* 0x0004a20000000800 */
[----:B------:R-:W-:Y:S01]  /*8110*/  FADD.FTZ R18, R171, R5 ;  /* 0x00000005ab127221 */ /* 0x000fe20000010000 */
[----:B------:R-:W-:Y:S01]  /*8120*/  F2FP.BF16.PACK_AB R5, R120, R121 ;  /* 0x000000797805723e */ /* 0x000fe200000010ff */
[----:B------:R-:W-:Y:S01]  /*8130*/  IMAD.MOV.U32 R153, RZ, RZ, R156 ;  /* 0x000000ffff997224 */ /* 0x000fe200078e009c */
[----:B------:R-:W-:Y:S01]  /*8140*/  LOP3.LUT R10, R0, R2, RZ, 0xc0, !PT ;  /* 0x00000002000a7212 */ /* 0x000fe200078ec0ff */
[--C-:B------:R-:W-:Y:S01]  /*8150*/  HSET2.LE.AND R0, R74, R108.reuse, PT ;  /* 0x0000006c4a007233 */ /* 0x100fe20003803000 */
[----:B------:R-:W-:Y:S01]  /*8160*/  IMAD.MOV.U32 R156, RZ, RZ, R151 ;  /* 0x000000ffff9c7224 */ /* 0x000fe200078e0097 */
[--C-:B-1----:R-:W-:Y:S01]  /*8170*/  HSET2.LE.AND R14, R72, R108.reuse, PT ;  /* 0x0000006c480e7233 */ /* 0x102fe20003803000 */
[----:B------:R-:W-:Y:S01]  /*8180*/  IMAD.MOV.U32 R101, RZ, RZ, R153 ;  /* 0x000000ffff657224 */ /* 0x000fe200078e0099 */
[----:B------:R-:W-:Y:S01]  /*8190*/  HSET2.LE.AND R2, R75, R108, PT ;  /* 0x0000006c4b027233 */ /* 0x000fe20003803000 */
[----:B------:R-:W-:Y:S01]  /*81a0*/  LOP3.LUT R171, R0, R4, RZ, 0xc0, !PT ;  /* 0x0000000400ab7212 */ /* 0x000fe200078ec0ff */
[----:B------:R-:W-:Y:S01]  /*81b0*/  IMAD.MOV.U32 R102, RZ, RZ, R156 ;  /* 0x000000ffff667224 */ /* 0x000fe200078e009c */
[----:B---3--:R-:W-:Y:S01]  /*81c0*/  F2FP.BF16.PACK_AB R0, R69, R70 ;  /* 0x000000464500723e */ /* 0x008fe200000010ff */
[----:B------:R-:W-:Y:S01]  /*81d0*/  IMAD.MOV.U32 R181, RZ, RZ, R170 ;  /* 0x000000ffffb57224 */ /* 0x000fe200078e00aa */
[----:B------:R-:W-:Y:S01]  /*81e0*/  LOP3.LUT R170, R2, R5, RZ, 0xc0, !PT ;  /* 0x0000000502aa7212 */ /* 0x000fe200078ec0ff */
[----:B------:R-:W-:Y:S01]  /*81f0*/  IMAD.MOV.U32 R177, RZ, RZ, R190 ;  /* 0x000000ffffb17224 */ /* 0x000fe200078e00be */
[----:B------:R-:W-:Y:S01]  /*8200*/  F2FP.BF16.PACK_AB R2, R77, R100 ;  /* 0x000000644d02723e */ /* 0x000fe200000010ff */
[----:B--2---:R-:W-:Y:S01]  /*8210*/  FADD.FTZ R16, R132, R6 ;  /* 0x0000000684107221 */ /* 0x004fe20000010000 */
[----:B------:R-:W-:Y:S01]  /*8220*/  F2FP.BF16.PACK_AB R6, R122, R123 ;  /* 0x0000007b7a06723e */ /* 0x000fe200000010ff */
[----:B------:R-:W-:Y:S01]  /*8230*/  IMAD.MOV.U32 R132, RZ, RZ, R164 ;  /* 0x000000ffff847224 */ /* 0x000fe200078e00a4 */
[----:B------:R-:W-:Y:S01]  /*8240*/  LOP3.LUT R164, R7, R0, RZ, 0xc0, !PT ;  /* 0x0000000007a47212 */ /* 0x000fe200078ec0ff */
[----:B------:R-:W-:Y:S01]  /*8250*/  IMAD.MOV.U32 R182, RZ, RZ, R202 ;  /* 0x000000ffffb67224 */ /* 0x000fe200078e00ca */
[----:B----4-:R-:W-:Y:S01]  /*8260*/  F2FP.BF16.PACK_AB R0, R236, R68 ;  /* 0x00000044ec00723e */ /* 0x010fe200000010ff */
[----:B------:R-:W-:Y:S01]  /*8270*/  IMAD.MOV.U32 R193, RZ, RZ, R201 ;  /* 0x000000ffffc17224 */ /* 0x000fe200078e00c9 */
[----:B------:R-:W-:Y:S01]  /*8280*/  LOP3.LUT R168, R3, R6, RZ, 0xc0, !PT ;  /* 0x0000000603a87212 */ /* 0x000fe200078ec0ff */
[----:B------:R-:W-:Y:S01]  /*8290*/  IMAD.MOV.U32 R176, RZ, RZ, R191 ;  /* 0x000000ffffb07224 */ /* 0x000fe200078e00bf */
[----:B------:R-:W-:Y:S01]  /*82a0*/  F2FP.BF16.PACK_AB R3, R21, R23 ;  /* 0x000000171503723e */ /* 0x000fe200000010ff */
[----:B------:R-:W-:Y:S01]  /*82b0*/  FADD.FTZ R16, R180, R16 ;  /* 0x00000010b4107221 */ /* 0x000fe20000010000 */
[----:B------:R-:W-:Y:S01]  /*82c0*/  LOP3.LUT R166, R14, R0, RZ, 0xc0, !PT ;  /* 0x000000000ea67212 */ /* 0x000fe200078ec0ff */
[----:B------:R-:W-:Y:S01]  /*82d0*/  FADD.FTZ R0, R101, R19 ;  /* 0x0000001365007221 */ /* 0x000fe20000010000 */
[----:B------:R-:W-:Y:S01]  /*82e0*/  LOP3.LUT R165, R13, R3, RZ, 0xc0, !PT ;  /* 0x000000030da57212 */ /* 0x000fe200078ec0ff */
[----:B------:R-:W-:Y:S01]  /*82f0*/  IMAD.MOV.U32 R101, RZ, RZ, R102 ;  /* 0x000000ffff657224 */ /* 0x000fe200078e0066 */
[----:B------:R-:W-:Y:S01]  /*8300*/  LOP3.LUT R169, R12, R2, RZ, 0xc0, !PT ;  /* 0x000000020ca97212 */ /* 0x000fe200078ec0ff */
[----:B------:R-:W-:Y:S01]  /*8310*/  FADD.FTZ R3, R138, R18 ;  /* 0x000000128a037221 */ /* 0x000fe20000010000 */
[----:B------:R-:W-:Y:S01]  /*8320*/  F2FP.BF16.PACK_AB R2, R22, R20 ;  /* 0x000000141602723e */ /* 0x000fe200000010ff */
[----:B------:R-:W-:Y:S01]  /*8330*/  IMAD.MOV.U32 R102, RZ, RZ, R103 ;  /* 0x000000ffff667224 */ /* 0x000fe200078e0067 */
[----:B------:R1:W5:Y:S01]  /*8340*/  LDL.LU R138, [R1+0x78] ;  /* 0x00007800018a7983 */ /* 0x0003620000300800 */
[----:B------:R-:W-:Y:S01]  /*8350*/  IMAD.MOV.U32 R103, RZ, RZ, R183 ;  /* 0x000000ffff677224 */ /* 0x000fe200078e00b7 */
[----:B------:R-:W-:Y:S01]  /*8360*/  LOP3.LUT R167, R15, R2, RZ, 0xc0, !PT ;  /* 0x000000020fa77212 */ /* 0x000fe200078ec0ff */
[----:B------:R-:W-:Y:S01]  /*8370*/  IMAD.MOV.U32 R183, RZ, RZ, R197 ;  /* 0x000000ffffb77224 */ /* 0x000fe200078e00c5 */
[----:B------:R-:W2:Y:S01]  /*8380*/  LDSM.16.MT88.4 R148, [R205+0x5c00] ;  /* 0x005c0000cd94783b */ /* 0x000ea20000004200 */
[----:B------:R-:W-:Y:S01]  /*8390*/  IMAD.MOV.U32 R197, RZ, RZ, R220 ;  /* 0x000000ffffc57224 */ /* 0x000fe200078e00dc */
[----:B------:R-:W-:Y:S01]  /*83a0*/  HMMA.16816.F32.BF16 R144, R8, R32, R144 ;  /* 0x000000200890723c */ /* 0x000fe20000041890 */
[----:B------:R-:W-:-:S02]  /*83b0*/  IMAD.MOV.U32 R220, RZ, RZ, R219 ;  /* 0x000000ffffdc7224 */ /* 0x000fc400078e00db */
[----:B------:R-:W-:Y:S02]  /*83c0*/  FADD.FTZ R3, R101, R3 ;  /* 0x0000000365037221 */ /* 0x000fe40000010000 */
[----:B------:R-:W-:Y:S02]  /*83d0*/  IMAD.MOV.U32 R219, RZ, RZ, R179 ;  /* 0x000000ffffdb7224 */ /* 0x000fe400078e00b3 */
[----:B------:R-:W-:Y:S01]  /*83e0*/  IMAD.MOV.U32 R101, RZ, RZ, R102 ;  /* 0x000000ffff657224 */ /* 0x000fe200078e0066 */
[----:B------:R-:W-:Y:S01]  /*83f0*/  HMMA.16816.F32.BF16 R32, R8, R34, R64 ;  /* 0x000000220820723c */ /* 0x000fe20000041840 */
[----:B------:R-:W-:Y:S02]  /*8400*/  IMAD.MOV.U32 R179, RZ, RZ, R196 ;  /* 0x000000ffffb37224 */ /* 0x000fe400078e00c4 */
[----:B------:R-:W-:Y:S02]  /*8410*/  IMAD.MOV.U32 R102, RZ, RZ, R103 ;  /* 0x000000ffff667224 */ /* 0x000fe400078e0067 */
[----:B------:R-:W-:-:S02]  /*8420*/  IMAD.MOV.U32 R196, RZ, RZ, R203 ;  /* 0x000000ffffc47224 */ /* 0x000fc400078e00cb */
[----:B------:R-:W-:Y:S01]  /*8430*/  IMAD.MOV.U32 R103, RZ, RZ, R183 ;  /* 0x000000ffff677224 */ /* 0x000fe200078e00b7 */
[----:B------:R-:W-:Y:S01]  /*8440*/  HMMA.16816.F32.BF16 R156, R164, R28, R44 ;  /* 0x0000001ca49c723c */ /* 0x000fe2000004182c */
        /* <DEDUP_REMOVED lines=12> */
[----:B------:R-:W-:Y:S02]  /*8510*/  FADD.FTZ R2, R222, R17 ;  /* 0x00000011de027221 */ /* 0x000fe40000010000 */
[----:B------:R-:W-:Y:S01]  /*8520*/  IMAD.MOV.U32 R193, RZ, RZ, R176 ;  /* 0x000000ffffc17224 */ /* 0x000fe200078e00b0 */
[----:B------:R1:W5:Y:S01]  /*8530*/  LDL.LU R222, [R1+0x74] ;  /* 0x0000740001de7983 */ /* 0x0003620000300800 */
[----:B------:R-:W-:Y:S02]  /*8540*/  IMAD.MOV.U32 R196, RZ, RZ, R203 ;  /* 0x000000ffffc47224 */ /* 0x000fe400078e00cb */
[----:B------:R-:W-:Y:S02]  /*8550*/  FADD.FTZ R5, R252, R16 ;  /* 0x00000010fc057221 */ /* 0x000fe40000010000 */
[----:B------:R-:W-:Y:S01]  /*8560*/  IMAD.MOV.U32 R176, RZ, RZ, R192 ;  /* 0x000000ffffb07224 */ /* 0x000fe200078e00c0 */
[----:B------:R1:W5:Y:S01]  /*8570*/  LDL.LU R252, [R1+0x70] ;  /* 0x0000700001fc7983 */ /* 0x0003620000300800 */
[----:B------:R-:W-:-:S02]  /*8580*/  IMAD.MOV.U32 R203, RZ, RZ, R218 ;  /* 0x000000ffffcb7224 */ /* 0x000fc400078e00da */
[----:B------:R-:W-:Y:S02]  /*8590*/  FADD.FTZ R4, R244, R0 ;  /* 0x00000000f4047221 */ /* 0x000fe40000010000 */
[----:B------:R-:W-:Y:S01]  /*85a0*/  IMAD.MOV.U32 R192, RZ, RZ, R194 ;  /* 0x000000ffffc07224 */ /* 0x000fe200078e00c2 */
[----:B------:R1:W5:Y:S01]  /*85b0*/  LDL.LU R244, [R1+0x6c] ;  /* 0x00006c0001f47983 */ /* 0x0003620000300800 */
[----:B------:R-:W-:Y:S02]  /*85c0*/  IMAD.MOV.U32 R218, RZ, RZ, R178 ;  /* 0x000000ffffda7224 */ /* 0x000fe400078e00b2 */
[----:B------:R-:W-:Y:S02]  /*85d0*/  IMAD.MOV.U32 R194, RZ, RZ, R241 ;  /* 0x000000ffffc27224 */ /* 0x000fe400078e00f1 */
[----:B------:R-:W-:Y:S01]  /*85e0*/  IMAD.MOV.U32 R178, RZ, RZ, R177 ;  /* 0x000000ffffb27224 */ /* 0x000fe200078e00b1 */
[----:B------:R1:W5:Y:S01]  /*85f0*/  LDL.LU R241, [R1+0x68] ;  /* 0x0000680001f17983 */ /* 0x0003620000300800 */
[----:B------:R-:W-:-:S02]  /*8600*/  FADD.FTZ R2, R217, R2 ;  /* 0x00000002d9027221 */ /* 0x000fc40000010000 */
[----:B------:R-:W-:Y:S01]  /*8610*/  IMAD.MOV.U32 R177, RZ, RZ, R182 ;  /* 0x000000ffffb17224 */ /* 0x000fe200078e00b6 */
[----:B------:R1:W5:Y:S01]  /*8620*/  LDL.LU R217, [R1+0x64] ;  /* 0x0000640001d97983 */ /* 0x0003620000300800 */
[----:B------:R-:W-:Y:S02]  /*8630*/  IMAD.MOV.U32 R195, RZ, RZ, R152 ;  /* 0x000000ffffc37224 */ /* 0x000fe400078e0098 */
[----:B------:R-:W-:Y:S02]  /*8640*/  FADD.FTZ R0, R216, R5 ;  /* 0x00000005d8007221 */ /* 0x000fe40000010000 */
[----:B------:R-:W-:Y:S01]  /*8650*/  IMAD.MOV.U32 R182, RZ, RZ, R193 ;  /* 0x000000ffffb67224 */ /* 0x000fe200078e00c1 */
[----:B------:R1:W5:Y:S01]  /*8660*/  LDL.LU R216, [R1+0x60] ;  /* 0x0000600001d87983 */ /* 0x0003620000300800 */
[----:B------:R-:W-:Y:S02]  /*8670*/  FADD.FTZ R4, R215, R4 ;  /* 0x00000004d7047221 */ /* 0x000fe40000010000 */
[----:B------:R-:W-:Y:S01]  /*8680*/  IMAD.MOV.U32 R193, RZ, RZ, R176 ;  /* 0x000000ffffc17224 */ /* 0x000fe200078e00b0 */
[----:B------:R1:W5:Y:S01]  /*8690*/  LDL.LU R215, [R1+0x5c] ;  /* 0x00005c0001d77983 */ /* 0x0003620000300800 */
[----:B------:R-:W-:-:S02]  /*86a0*/  FADD.FTZ R3, R214, R3 ;  /* 0x00000003d6037221 */ /* 0x000fc40000010000 */
[----:B------:R-:W-:Y:S01]  /*86b0*/  IMAD.MOV.U32 R176, RZ, RZ, R192 ;  /* 0x000000ffffb07224 */ /* 0x000fe200078e00c0 */
[----:B------:R1:W5:Y:S01]  /*86c0*/  LDL.LU R214, [R1+0x58] ;  /* 0x0000580001d67983 */ /* 0x0003620000300800 */
[----:B------:R-:W-:Y:S02]  /*86d0*/  FADD.FTZ R6, R213, R2 ;  /* 0x00000002d5067221 */ /* 0x000fe40000010000 */
[----:B------:R-:W-:Y:S01]  /*86e0*/  IMAD.MOV.U32 R192, RZ, RZ, R194 ;  /* 0x000000ffffc07224 */ /* 0x000fe200078e00c2 */
[----:B------:R1:W5:Y:S01]  /*86f0*/  LDL.LU R213, [R1+0x54] ;  /* 0x0000540001d57983 */ /* 0x0003620000300800 */
[----:B------:R-:W-:Y:S02]  /*8700*/  FADD.FTZ R5, R212, R0 ;  /* 0x00000000d4057221 */ /* 0x000fe40000010000 */
[----:B------:R-:W-:Y:S01]  /*8710*/  IMAD.MOV.U32 R194, RZ, RZ, R195 ;  /* 0x000000ffffc27224 */ /* 0x000fe200078e00c3 */
[----:B------:R1:W5:Y:S01]  /*8720*/  LDL.LU R212, [R1+0x50] ;  /* 0x0000500001d47983 */ /* 0x0003620000300800 */
[----:B------:R-:W-:-:S02]  /*8730*/  IMAD.MOV.U32 R195, RZ, RZ, R211 ;  /* 0x000000ffffc37224 */ /* 0x000fc400078e00d3 */
[----:B------:R-:W-:Y:S01]  /*8740*/  FADD.FTZ R2, R101, R4 ;  /* 0x0000000465027221 */ /* 0x000fe20000010000 */
[----:B------:R1:W5:Y:S01]  /*8750*/  LDL.LU R211, [R1+0x4c] ;  /* 0x00004c0001d37983 */ /* 0x0003620000300800 */
[----:B------:R-:W-:Y:S02]  /*8760*/  FADD.FTZ R0, R210, R3 ;  /* 0x00000003d2007221 */ /* 0x000fe40000010000 */
[----:B------:R-:W-:Y:S01]  /*8770*/  FADD.FTZ R3, R209, R6 ;  /* 0x00000006d1037221 */ /* 0x000fe20000010000 */
[----:B------:R1:W5:Y:S01]  /*8780*/  LDL.LU R210, [R1+0x48] ;  /* 0x0000480001d27983 */ /* 0x0003620000300800 */
[----:B------:R-:W-:Y:S02]  /*8790*/  FADD.FTZ R5, R208, R5 ;  /* 0x00000005d0057221 */ /* 0x000fe40000010000 */
[----:B------:R-:W-:Y:S01]  /*87a0*/  FADD.FTZ R2, R207, R2 ;  /* 0x00000002cf027221 */ /* 0x000fe20000010000 */
[----:B------:R1:W5:Y:S01]  /*87b0*/  LDL.LU R209, [R1+0x44] ;  /* 0x0000440001d17983 */ /* 0x0003620000300800 */
[----:B------:R-:W-:-:S02]  /*87c0*/  FADD.FTZ R0, R204, R0 ;  /* 0x00000000cc007221 */ /* 0x000fc40000010000 */
[----:B------:R-:W-:Y:S01]  /*87d0*/  IMAD.MOV.U32 R180, RZ, RZ, R161 ;  /* 0x000000ffffb47224 */ /* 0x000fe200078e00a1 */
[----:B------:R1:W5:Y:S01]  /*87e0*/  LDL.LU R208, [R1+0x40] ;  /* 0x0000400001d07983 */ /* 0x0003620000300800 */
[----:B------:R-:W-:Y:S02]  /*87f0*/  IMAD.MOV.U32 R189, RZ, RZ, R160 ;  /* 0x000000ffffbd7224 */ /* 0x000fe400078e00a0 */
[----:B------:R-:W-:Y:S01]  /*8800*/  FADD.FTZ R4, R172, R3 ;  /* 0x00000003ac047221 */ /* 0x000fe20000010000 */
[----:B------:R1:W5:Y:S01]  /*8810*/  LDL.LU R207, [R1+0x3c] ;  /* 0x00003c0001cf7983 */ /* 0x0003620000300800 */
[----:B------:R-:W-:Y:S01]  /*8820*/  FADD.FTZ R2, R103, R2 ;  /* 0x0000000267027221 */ /* 0x000fe20000010000 */
[----:B------:R-:W-:Y:S01]  /*8830*/  HMMA.16816.F32.BF16 R160, R8, R24, R60 ;  /* 0x0000001808a0723c */ /* 0x000fe2000004183c */
[----:B------:R-:W-:Y:S01]  /*8840*/  IMAD.MOV.U32 R188, RZ, RZ, R143 ;  /* 0x000000ffffbc7224 */ /* 0x000fe200078e008f */
[----:B------:R1:W5:Y:S01]  /*8850*/  LDL.LU R204, [R1+0x38] ;  /* 0x0000380001cc7983 */ /* 0x0003620000300800 */
[----:B------:R-:W-:-:S02]  /*8860*/  FADD.FTZ R3, R102, R5 ;  /* 0x0000000566037221 */ /* 0x000fc40000010000 */
[----:B------:R-:W-:Y:S02]  /*8870*/  FADD.FTZ R0, R183, R0 ;  /* 0x00000000b7007221 */ /* 0x000fe40000010000 */
[----:B------:R-:W-:Y:S01]  /*8880*/  FADD.FTZ R7, R197, R4 ;  /* 0x00000004c5077221 */ /* 0x000fe20000010000 */
[----:B------:R-:W-:Y:S01]  /*8890*/  HMMA.16816.F32.BF16 R8, R8, R26, R56 ;  /* 0x0000001a0808723c */ /* 0x000fe20000041838 */
        /* <DEDUP_REMOVED lines=16> */
[----:B------:R-:W-:Y:S02]  /*89a0*/  IMAD.MOV.U32 R201, RZ, RZ, R140 ;  /* 0x000000ffffc97224 */ /* 0x000fe400078e008c */
[----:B------:R-:W-:Y:S02]  /*89b0*/  IMAD.MOV.U32 R202, RZ, RZ, R141 ;  /* 0x000000ffffca7224 */ /* 0x000fe400078e008d */
[----:B------:R-:W-:Y:S02]  /*89c0*/  FADD.FTZ R4, R181, R4 ;  /* 0x00000004b5047221 */ /* 0x000fe40000010000 */
[----:B------:R-:W-:Y:S01]  /*89d0*/  IMAD.MOV.U32 R190, RZ, RZ, R154 ;  /* 0x000000ffffbe7224 */ /* 0x000fe200078e009a */
[----:B------:R-:W3:Y:S01]  /*89e0*/  LDC.U8 R172, c[0x0][0x2d8] ;  /* 0x0000b600ffac7b82 */ /* 0x000ee20000000000 */
[----:B------:R-:W-:Y:S01]  /*89f0*/  FADD.FTZ R3, R251, R3 ;  /* 0x00000003fb037221 */ /* 0x000fe20000010000 */
[----:B--2---:R-:W-:Y:S01]  /*8a00*/  HMMA.16816.F32.BF16 R140, R164, R148, R52 ;  /* 0x00000094a48c723c */ /* 0x004fe20000041834 */
        /* <DEDUP_REMOVED lines=80> */
[----:B------:R-:W-:Y:S05]  /*8f10*/  @!P0 BRA `(.L_x_370) ;  /* 0x0000690000008947 */ /* 0x000fea0003800000 */
[----:B-1-3--:R-:W2:Y:S01]  /*8f20*/  LDL.LU R187, [R1] ;  /* 0x0000000001bb7983 */ /* 0x00aea20000300800 */
[----:B-----5:R-:W-:Y:S01]  /*8f30*/  LEA.HI.SX32 R218, R241, 0xfffffffe, 0x19 ;  /* 0xfffffffef1da7811 */ /* 0x020fe200078fcaff */
[----:B------:R-:W-:Y:S01]  /*8f40*/  IMAD.MOV.U32 R135, RZ, RZ, R134 ;  /* 0x000000ffff877224 */ /* 0x000fe200078e0086 */
[----:B------:R-:W-:Y:S01]  /*8f50*/  MOV R132, R137 ;  /* 0x0000008900847202 */ /* 0x000fe20000000f00 */
[----:B------:R-:W3:Y:S01]  /*8f60*/  LDL.64 R200, [R1+0x10] ;  /* 0x0000100001c87983 */ /* 0x000ee20000100a00 */
[----:B------:R-:W-:Y:S01]  /*8f70*/  IMAD.MOV.U32 R0, RZ, RZ, c[0x0][0x1a4] ;  /* 0x00006900ff007624 */ /* 0x000fe200078e00ff */
[----:B------:R-:W-:Y:S01]  /*8f80*/  MOV R3, R138 ;  /* 0x0000008a00037202 */ /* 0x000fe20000000f00 */
[----:B------:R-:W-:Y:S01]  /*8f90*/  IMAD.WIDE.U32 R232, R244, -0x326172a9, RZ ;  /* 0xcd9e8d57f4e87825 */ /* 0x000fe200078e00ff */
[----:B------:R-:W-:-:S03]  /*8fa0*/  MOV R133, R136 ;  /* 0x0000008800857202 */ /* 0x000fc60000000f00 */
[----:B------:R-:W-:Y:S01]  /*8fb0*/  IMAD.WIDE.U32 R230, R252, -0x326172a9, RZ ;  /* 0xcd9e8d57fce67825 */ /* 0x000fe200078e00ff */
[----:B------:R-:W-:-:S04]  /*8fc0*/  LOP3.LUT R224, R233, R222, RZ, 0x3c, !PT ;  /* 0x000000dee9e07212 */ /* 0x000fc800078e3cff */
[----:B------:R-:W-:Y:S01]  /*8fd0*/  LOP3.LUT R222, R231, R222, RZ, 0x3c, !PT ;  /* 0x000000dee7de7212 */ /* 0x000fe200078e3cff */
[----:B------:R-:W-:Y:S01]  /*8fe0*/  IMAD.WIDE.U32 R224, R224, -0x2daee0ad, RZ ;  /* 0xd2511f53e0e07825 */ /* 0x000fe200078e00ff */
[----:B------:R-:W-:-:S03]  /*8ff0*/  PRMT R219, R172, 0x7054, R172 ;  /* 0x00007054acdb7816 */ /* 0x000fc600000000ac */
[----:B------:R-:W-:Y:S01]  /*9000*/  IMAD.WIDE.U32 R222, R222, -0x2daee0ad, RZ ;  /* 0xd2511f53dede7825 */ /* 0x000fe200078e00ff */
[----:B---3--:R-:W-:-:S13]  /*9010*/  ISETP.GE.AND P0, PT, R200, c[0x0][0x220], PT ;  /* 0x00008800c8007a0c */ /* 0x008fda0003f06270 */
[----:B------:R-:W-:-:S05]  /*9020*/  @!P0 IMAD R0, R0, 0x60, RZ ;  /* 0x0000006000008824 */ /* 0x000fca00078e02ff */
[----:B------:R1:W-:Y:S01]  /*9030*/  @!P0 STL [R1+0x8], R0 ;  /* 0x0000080001008387 */ /* 0x0003e20000100800 */
[----:B--2---:R-:W-:Y:S01]  /*9040*/  IMAD.WIDE.U32 R220, R187, -0x2daee0ad, RZ ;  /* 0xd2511f53bbdc7825 */ /* 0x004fe200078e00ff */
[----:B------:R-:W-:Y:S05]  /*9050*/  BRA `(.L_x_371) ;  /* 0x0000035000007947 */ /* 0x000fea0003800000 */
.L_x_373:
[----:B------:R-:W2:Y:S01]  /*9060*/  LDL.64 R228, [R1+0x28] ;  /* 0x0000280001e47983 */ /* 0x000ea20000100a00 */
[----:B------:R-:W-:Y:S03]  /*9070*/  IADD3 R0, R218, -0x1, RZ ;  /* 0xffffffffda007810 */ /* 0x000fe60007ffe0ff */
[----:B------:R-:W3:Y:S01]  /*9080*/  LDL.64 R226, [R1+0x18] ;  /* 0x0000180001e27983 */ /* 0x000ee20000100a00 */
[----:B------:R-:W-:Y:S01]  /*9090*/  SHF.R.S32.HI R2, RZ, 0x1f, R0 ;  /* 0x0000001fff027819 */ /* 0x000fe20000011400 */
[----:B------:R-:W-:Y:S02]  /*90a0*/  IMAD.WIDE.U32 R138, R0, c[0x0][0x198], RZ ;  /* 0x00006600008a7a25 */ /* 0x000fe400078e00ff */
[----:B------:R1:W-:Y:S02]  /*90b0*/  @P0 STS [R217+0x2000], RZ ;  /* 0x002000ffd9000388 */ /* 0x0003e40000000800 */
[----:B------:R-:W-:Y:S02]  /*90c0*/  IMAD R2, R2, c[0x0][0x198], RZ ;  /* 0x0000660002027a24 */ /* 0x000fe400078e02ff */
[----:B------:R1:W-:Y:S02]  /*90d0*/  @P0 STS [R217+0x2004], RZ ;  /* 0x002004ffd9000388 */ /* 0x0003e40000000800 */
[----:B------:R-:W-:Y:S02]  /*90e0*/  IMAD R2, R0, c[0x0][0x19c], R2 ;  /* 0x0000670000027a24 */ /* 0x000fe400078e0202 */
[----:B------:R1:W-:Y:S01]  /*90f0*/  @P0 STS.64 [R217+0x2008], RZ ;  /* 0x002008ffd9000388 */ /* 0x0003e20000000a00 */
[----:B------:R-:W-:Y:S02]  /*9100*/  @!P0 IMAD.MOV.U32 R0, RZ, RZ, c[0x0][0x198] ;  /* 0x00006600ff008624 */ /* 0x000fe400078e00ff */
[----:B------:R-:W-:Y:S02]  /*9110*/  IMAD.IADD R2, R139, 0x1, R2 ;  /* 0x000000018b027824 */ /* 0x000fe400078e0202 */
[----:B------:R-:W-:Y:S01]  /*9120*/  @!P0 IMAD.MOV.U32 R139, RZ, RZ, c[0x0][0x19c] ;  /* 0x00006700ff8b8624 */ /* 0x000fe200078e00ff */
[----:B--2---:R-:W-:Y:S04]  /*9130*/  LEA R136, P3, R138, R228, 0x7 ;  /* 0x000000e48a887211 */ /* 0x004fe800078638ff */
[----:B------:R-:W-:Y:S02]  /*9140*/  @!P0 LEA R176, P5, R136, c[0x0][0x168], 0x1 ;  /* 0x00005a0088b08a11 */ /* 0x000fe400078a08ff */
[----:B---3--:R-:W-:Y:S01]  /*9150*/  LEA.HI.X R137, R138, R227, R2, 0x7, P3 ;  /* 0x000000e38a897211 */ /* 0x008fe200018f3c02 */
[----:B------:R-:W-:Y:S01]  /*9160*/  @!P0 IMAD.MOV.U32 R138, RZ, RZ, c[0x0][0x198] ;  /* 0x00006600ff8a8624 */ /* 0x000fe200078e00ff */
[----:B------:R-:W-:Y:S02]  /*9170*/  @!P0 LEA R134, P2, R0, R136, 0x6 ;  /* 0x0000008800868211 */ /* 0x000fe400078430ff */
[C---:B------:R-:W-:Y:S02]  /*9180*/  @!P0 LEA.HI.X R177, R136.reuse, c[0x0][0x16c], R137, 0x1, P5 ;  /* 0x00005b0088b18a11 */ /* 0x040fe400028f0c89 */
[----:B------:R-:W-:Y:S02]  /*9190*/  @!P0 IADD3 R2, P4, R136, UR17, RZ ;  /* 0x0000001188028c10 */ /* 0x000fe4000ff9e0ff */
[----:B------:R-:W-:Y:S01]  /*91a0*/  @!P0 LEA.HI.X R173, R0, R137, R139, 0x6, P2 ;  /* 0x0000008900ad8211 */ /* 0x000fe200010f348b */
[----:B------:R-:W-:Y:S01]  /*91b0*/  @!PT LDS RZ, [RZ] ;  /* 0x00000000fffff984 */ /* 0x000fe20000000800 */
[----:B------:R-:W-:Y:S01]  /*91c0*/  @!PT LDS RZ, [RZ] ;  /* 0x00000000fffff984 */ /* 0x000fe20000000800 */
[----:B------:R-:W-:Y:S01]  /*91d0*/  @!PT LDS RZ, [RZ] ;  /* 0x00000000fffff984 */ /* 0x000fe20000000800 */
[----:B------:R1:W-:Y:S01]  /*91e0*/  @!P0 LDGSTS.E.BYPASS.LTC128B.128 [R217+0x2000], [R176.64] ;  /* 0x02000000b0d98fae */ /* 0x0003e2000b901d52 */
[----:B------:R-:W-:Y:S01]  /*91f0*/  @!P0 LEA R174, P3, R2, c[0x0][0x168], 0x1 ;  /* 0x00005a0002ae8a11 */ /* 0x000fe200078608ff */
[----:B------:R-:W-:Y:S01]  /*9200*/  @!P0 IMAD.MOV.U32 R0, RZ, RZ, c[0x0][0x19c] ;  /* 0x00006700ff008624 */ /* 0x000fe200078e00ff */
[----:B------:R-:W-:Y:S01]  /*9210*/  @!P0 IADD3.X R139, R137, UR16, RZ, P4, !PT ;  /* 0x00000010898b8c10 */ /* 0x000fe2000a7fe4ff */
[----:B------:R1:W-:Y:S01]  /*9220*/  @P0 STS.128 [R217+0x2800], RZ ;  /* 0x002800ffd9000388 */ /* 0x0003e20000000c00 */
[----:B------:R-:W-:Y:S01]  /*9230*/  @!P0 LEA R172, P2, R134, c[0x0][0x168], 0x1 ;  /* 0x00005a0086ac8a11 */ /* 0x000fe200078408ff */
[----:B------:R-:W-:Y:S01]  /*9240*/  @!P0 IMAD.WIDE.U32 R136, R138, 0x60, R136 ;  /* 0x000000608a888825 */ /* 0x000fe200078e0088 */
[----:B------:R-:W-:Y:S02]  /*9250*/  @!P0 LEA.HI.X R175, R2, c[0x0][0x16c], R139, 0x1, P3 ;  /* 0x00005b0002af8a11 */ /* 0x000fe400018f0c8b */
[----:B------:R-:W-:Y:S01]  /*9260*/  @!P0 LEA.HI.X R173, R134, c[0x0][0x16c], R173, 0x1, P2 ;  /* 0x00005b0086ad8a11 */ /* 0x000fe200010f0cad */
[----:B------:R-:W-:Y:S01]  /*9270*/  @!P0 IMAD R0, R0, 0x60, RZ ;  /* 0x0000006000008824 */ /* 0x000fe200078e02ff */
[----:B------:R-:W-:Y:S01]  /*9280*/  @!P0 LEA R138, P2, R136, c[0x0][0x168], 0x1 ;  /* 0x00005a00888a8a11 */ /* 0x000fe200078408ff */
[----:B------:R-:W-:Y:S01]  /*9290*/  @!PT LDS RZ, [RZ] ;  /* 0x00000000fffff984 */ /* 0x000fe20000000800 */
[----:B------:R-:W-:Y:S01]  /*92a0*/  @!PT LDS RZ, [RZ] ;  /* 0x00000000fffff984 */ /* 0x000fe20000000800 */
[----:B------:R-:W-:Y:S01]  /*92b0*/  @!PT LDS RZ, [RZ] ;  /* 0x00000000fffff984 */ /* 0x000fe20000000800 */
[----:B------:R1:W-:Y:S02]  /*92c0*/  @!P0 LDGSTS.E.BYPASS.LTC128B.128 [R217+0x2800], [R174.64] ;  /* 0x02800000aed98fae */ /* 0x0003e4000b901d52 */
[----:B------:R-:W-:Y:S02]  /*92d0*/  @!P0 IMAD.IADD R0, R0, 0x1, R137 ;  /* 0x0000000100008824 */ /* 0x000fe400078e0289 */
[----:B------:R1:W-:Y:S03]  /*92e0*/  @P0 STS.128 [R217+0x3000], RZ ;  /* 0x003000ffd9000388 */ /* 0x0003e60000000c00 */
        /* <DEDUP_REMOVED lines=10> */
[----:B------:R-:W0:Y:S01]  /*9390*/  LDGDEPBAR ;  /* 0x00000000000079af */ /* 0x000e220000000000 */
[----:B------:R-:W-:-:S05]  /*93a0*/  BRA `(.L_x_372) ;  /* 0x000008d000007947 */ /* 0x000fca0003800000 */
.L_x_371:
[----:B------:R-:W2:Y:S01]  /*93b0*/  LDL.64 R10, [R1+0x20] ;  /* 0x00002000010a7983 */ /* 0x000ea20000100a00 */
[----:B------:R-:W-:Y:S04]  /*93c0*/  DEPBAR.LE SB0, 0x0 ;  /* 0x000080000000791a */ /* 0x000fe80000000000 */
[----:B-1----:R-:W-:Y:S01]  /*93d0*/  SHF.R.S32.HI R0, RZ, 0x1f, R218 ;  /* 0x0000001fff007819 */ /* 0x002fe200000114da */
[----:B------:R-:W3:Y:S01]  /*93e0*/  LDL R9, [R1+0xc] ;  /* 0x00000c0001097983 */ /* 0x000ee20000100800 */
[----:B------:R-:W-:Y:S04]  /*93f0*/  IMAD.WIDE.U32 R6, R218, c[0x0][0x1a0], RZ ;  /* 0x00006800da067a25 */ /* 0x000fe800078e00ff */
[----:B------:R-:W-:Y:S01]  /*9400*/  IMAD R0, R0, c[0x0][0x1a0], RZ ;  /* 0x0000680000007a24 */ /* 0x000fe200078e02ff */
[----:B------:R-:W4:Y:S01]  /*9410*/  LDL R14, [R1+0x8] ;  /* 0x00000800010e7983 */ /* 0x000f220000100800 */
[----:B------:R-:W-:Y:S02]  /*9420*/  IMAD.MOV.U32 R8, RZ, RZ, c[0x0][0x1a0] ;  /* 0x00006800ff087624 */ /* 0x000fe400078e00ff */
[----:B------:R-:W-:Y:S02]  /*9430*/  IMAD R0, R218, c[0x0][0x1a4], R0 ;  /* 0x00006900da007a24 */ /* 0x000fe400078e0200 */
[----:B------:R-:W-:Y:S01]  /*9440*/  IMAD.MOV.U32 R15, RZ, RZ, c[0x0][0x1a0] ;  /* 0x00006800ff0f7624 */ /* 0x000fe200078e00ff */
[----:B------:R-:W-:Y:S01]  /*9450*/  BAR.SYNC.DEFER_BLOCKING 0x0 ;  /* 0x0000000000007b1d */ /* 0x000fe20000010000 */
[----:B------:R-:W-:Y:S02]  /*9460*/  IMAD.IADD R0, R7, 0x1, R0 ;  /* 0x0000000107007824 */ /* 0x000fe400078e0200 */
[----:B------:R-:W-:Y:S03]  /*9470*/  IMAD.MOV.U32 R16, RZ, RZ, c[0x0][0x1a4] ;  /* 0x00006900ff107624 */ /* 0x000fe600078e00ff */
[----:B------:R-:W-:Y:S06]  /*9480*/  @P0 STS [R217+0x4000], RZ ;  /* 0x004000ffd9000388 */ /* 0x000fec0000000800 */
[----:B------:R-:W-:Y:S06]  /*9490*/  @P0 STS [R217+0x4004], RZ ;  /* 0x004004ffd9000388 */ /* 0x000fec0000000800 */
[----:B------:R-:W-:Y:S01]  /*94a0*/  @P0 STS.64 [R217+0x4008], RZ ;  /* 0x004008ffd9000388 */ /* 0x000fe20000000a00 */
[----:B--2---:R-:W-:Y:S04]  /*94b0*/  LEA R4, P2, R6, R10, 0x7 ;  /* 0x0000000a06047211 */ /* 0x004fe800078438ff */
[----:B------:R-:W-:Y:S02]  /*94c0*/  @!P0 LEA R12, P4, R4, c[0x0][0x170], 0x1 ;  /* 0x00005c00040c8a11 */ /* 0x000fe400078808ff */
[----:B---3--:R-:W-:Y:S01]  /*94d0*/  LEA.HI.X R5, R6, R9, R0, 0x7, P2 ;  /* 0x0000000906057211 */ /* 0x008fe200010f3c00 */
[----:B------:R-:W-:Y:S01]  /*94e0*/  IMAD.MOV.U32 R9, RZ, RZ, c[0x0][0x1a4] ;  /* 0x00006900ff097624 */ /* 0x000fe200078e00ff */
[-C--:B------:R-:W-:Y:S02]  /*94f0*/  @!P0 LEA R2, P1, R8, R4.reuse, 0x5 ;  /* 0x0000000408028211 */ /* 0x080fe400078228ff */
[----:B------:R-:W-:Y:S02]  /*9500*/  @!P0 LEA.HI.X R13, R4, c[0x0][0x174], R5, 0x1, P4 ;  /* 0x00005d00040d8a11 */ /* 0x000fe400020f0c05 */
[----:B------:R-:W-:Y:S02]  /*9510*/  @!P0 LEA R10, P3, R2, c[0x0][0x170], 0x1 ;  /* 0x00005c00020a8a11 */ /* 0x000fe400078608ff */
[-C--:B------:R-:W-:Y:S01]  /*9520*/  @!P0 LEA.HI.X R6, R8, R5.reuse, R9, 0x5, P1 ;  /* 0x0000000508068211 */ /* 0x080fe200008f2c09 */
[----:B------:R-:W-:Y:S01]  /*9530*/  @!PT LDS RZ, [RZ] ;  /* 0x00000000fffff984 */ /* 0x000fe20000000800 */
[----:B------:R-:W-:Y:S01]  /*9540*/  @!PT LDS RZ, [RZ] ;  /* 0x00000000fffff984 */ /* 0x000fe20000000800 */
[----:B------:R-:W-:Y:S01]  /*9550*/  @!PT LDS RZ, [RZ] ;  /* 0x00000000fffff984 */ /* 0x000fe20000000800 */
[----:B------:R1:W-:Y:S01]  /*9560*/  @!P0 LDGSTS.E.BYPASS.LTC128B.128 [R217+0x4000], [R12.64] ;  /* 0x040000000cd98fae */ /* 0x0003e2000b901d52 */
[C---:B------:R-:W-:Y:S02]  /*9570*/  @!P0 LEA R0, P2, R15.reuse, R4, 0x6 ;  /* 0x000000040f008211 */ /* 0x040fe400078430ff */
[----:B------:R-:W-:Y:S02]  /*9580*/  @!P0 LEA.HI.X R11, R2, c[0x0][0x174], R6, 0x1, P3 ;  /* 0x00005d00020b8a11 */ /* 0x000fe400018f0c06 */
[C---:B------:R-:W-:Y:S01]  /*9590*/  @!P0 LEA.HI.X R7, R15.reuse, R5, R16, 0x6, P2 ;  /* 0x000000050f078211 */ /* 0x040fe200010f3410 */
[----:B------:R-:W-:Y:S01]  /*95a0*/  @P0 STS.128 [R217+0x4800], RZ ;  /* 0x004800ffd9000388 */ /* 0x000fe20000000c00 */
[C---:B------:R-:W-:Y:S01]  /*95b0*/  @!P0 LEA R8, P1, R0.reuse, c[0x0][0x170], 0x1 ;  /* 0x00005c0000088a11 */ /* 0x040fe200078208ff */
[----:B------:R-:W-:Y:S03]  /*95c0*/  @!P0 IMAD.WIDE.U32 R4, R15, 0x60, R4 ;  /* 0x000000600f048825 */ /* 0x000fe600078e0004 */
[----:B------:R-:W-:Y:S01]  /*95d0*/  @!P0 LEA.HI.X R9, R0, c[0x0][0x174], R7, 0x1, P1 ;  /* 0x00005d0000098a11 */ /* 0x000fe200008f0c07 */
[----:B------:R-:W-:Y:S01]  /*95e0*/  @!PT LDS RZ, [RZ] ;  /* 0x00000000fffff984 */ /* 0x000fe20000000800 */
[----:B------:R-:W-:Y:S01]  /*95f0*/  @!PT LDS RZ, [RZ] ;  /* 0x00000000fffff984 */ /* 0x000fe20000000800 */
[----:B------:R-:W-:Y:S01]  /*9600*/  @!PT LDS RZ, [RZ] ;  /* 0x00000000fffff984 */ /* 0x000fe20000000800 */
[----:B------:R2:W-:Y:S01]  /*9610*/  @!P0 LDGSTS.E.BYPASS.LTC128B.128 [R217+0x4800], [R10.64] ;  /* 0x048000000ad98fae */ /* 0x0005e2000b901d52 */
[----:B----4-:R-:W-:Y:S01]  /*9620*/  @!P0 IMAD.IADD R0, R14, 0x1, R5 ;  /* 0x000000010e008824 */ /* 0x010fe200078e0205 */
        /* <DEDUP_REMOVED lines=14> */
[----:B------:R-:W3:Y:S06]  /*9710*/  LDSM.16.M88.4 R16, [R204+0x2000] ;  /* 0x00200000cc10783b */ /* 0x000eec0000000200 */
[----:B------:R-:W2:Y:S06]  /*9720*/  LDSM.16.M88.4 R124, [R207+0x1000] ;  /* 0x00100000cf7c783b */ /* 0x000eac0000000200 */
[----:B------:R-:W4:Y:S06]  /*9730*/  LDSM.16.M88.4 R32, [R204+0x2400] ;  /* 0x00240000cc20783b */ /* 0x000f2c0000000200 */
[----:B------:R-:W0:Y:S06]  /*9740*/  LDGDEPBAR ;  /* 0x00000000000079af */ /* 0x000e2c0000000000 */
[----:B------:R-:W5:Y:S06]  /*9750*/  LDSM.16.M88.4 R48, [R204+0x2800] ;  /* 0x00280000cc30783b */ /* 0x000f6c0000000200 */
[----:B------:R-:W4:Y:S06]  /*9760*/  LDSM.16.M88.4 R64, [R204+0x2c00] ;  /* 0x002c0000cc40783b */ /* 0x000f2c0000000200 */
[----:B------:R-:W5:Y:S01]  /*9770*/  LDSM.16.M88.4 R80, [R204+0x3000] ;  /* 0x00300000cc50783b */ /* 0x000f620000000200 */
[-C--:B---3--:R-:W-:Y:S05]  /*9780*/  HMMA.16816.F32.BF16 R4, R128, R16.reuse, RZ ;  /* 0x000000108004723c */ /* 0x088fea00000418ff */
[----:B------:R-:W3:Y:S03]  /*9790*/  LDSM.16.M88.4 R96, [R204+0x3400] ;  /* 0x00340000cc60783b */ /* 0x000ee60000000200 */
[C---:B--2---:R-:W-:Y:S03]  /*97a0*/  HMMA.16816.F32.BF16 R8, R124.reuse, R16, RZ ;  /* 0x000000107c08723c */ /* 0x044fe600000418ff */
[----:B------:R-:W2:Y:S06]  /*97b0*/  LDSM.16.M88.4 R112, [R204+0x3800] ;  /* 0x00380000cc70783b */ /* 0x000eac0000000200 */
[----:B------:R-:W2:Y:S01]  /*97c0*/  LDSM.16.M88.4 R136, [R204+0x3c00] ;  /* 0x003c0000cc88783b */ /* 0x000ea20000000200 */
[-C--:B-1----:R-:W-:Y:S05]  /*97d0*/  HMMA.16816.F32.BF16 R12, R124, R18.reuse, RZ ;  /* 0x000000127c0c723c */ /* 0x082fea00000418ff */
[----:B------:R-:W-:Y:S03]  /*97e0*/  LDSM.16.M88.4 R172, [R208] ;  /* 0x00000000d0ac783b */ /* 0x000fe60000000200 */
[C---:B------:R-:W-:Y:S03]  /*97f0*/  HMMA.16816.F32.BF16 R16, R128.reuse, R18, RZ ;  /* 0x000000128010723c */ /* 0x040fe600000418ff */
[----:B------:R-:W1:Y:S05]  /*9800*/  LDSM.16.M88.4 R176, [R209] ;  /* 0x00000000d1b0783b */ /* 0x000e6a0000000200 */
        /* <DEDUP_REMOVED lines=33> */
[----:B------:R-:W-:Y:S01]  /*9a20*/  HMMA.16816.F32.BF16 R128, R128, R138, RZ ;  /* 0x0000008a8080723c */ /* 0x000fe200000418ff */
[----:B------:R-:W2:Y:S07]  /*9a30*/  LDSM.16.M88.4 R136, [R212] ;  /* 0x00000000d488783b */ /* 0x000eae0000000200 */
[-C--:B-1----:R-:W-:Y:S08]  /*9a40*/  HMMA.16816.F32.BF16 R4, R172, R176.reuse, R4 ;  /* 0x000000b0ac04723c */ /* 0x082ff00000041804 */
[C---:B----4-:R-:W-:Y:S08]  /*9a50*/  HMMA.16816.F32.BF16 R8, R180.reuse, R176, R8 ;  /* 0x000000b0b408723c */ /* 0x050ff00000041808 */
[-C--:B------:R-:W-:Y:S08]  /*9a60*/  HMMA.16816.F32.BF16 R12, R180, R178.reuse, R12 ;  /* 0x000000b2b40c723c */ /* 0x080ff0000004180c */
[C---:B------:R-:W-:Y:S01]  /*9a70*/  HMMA.16816.F32.BF16 R16, R172.reuse, R178, R16 ;  /* 0x000000b2ac10723c */ /* 0x040fe20000041810 */
[----:B------:R-:W1:Y:S01]  /*9a80*/  LDSM.16.M88.4 R176, [R210] ;  /* 0x00000000d2b0783b */ /* 0x000e620000000200 */
        /* <DEDUP_REMOVED lines=29> */
[----:B------:R-:W-:Y:S01]  /*9c60*/  HMMA.16816.F32.BF16 R128, R172, R178, R128 ;  /* 0x000000b2ac80723c */ /* 0x000fe20000041880 */
[----:B------:R-:W-:-:S07]  /*9c70*/  @P1 BRA `(.L_x_373) ;  /* 0xfffff3e000001947 */ /* 0x000fce000383ffff */
.L_x_372:
[----:B------:R-:W-:Y:S01]  /*9c80*/  FMNMX.FTZ R0, R4, R3, !PT ;  /* 0x0000000304007209 */ /* 0x000fe20007810000 */
[----:B------:R-:W-:Y:S01]  /*9c90*/  STL [R1+0x78], R236 ;  /* 0x000078ec01007387 */ /* 0x000fe20000100800 */
[----:B------:R-:W-:Y:S01]  /*9ca0*/  IMAD.SHL.U32 R195, R218, 0x4, RZ ;  /* 0x00000004dac37824 */ /* 0x000fe200078e00ff */
[--C-:B------:R-:W-:Y:S02]  /*9cb0*/  LOP3.LUT R192, R223, UR12, R220.reuse, 0x96, !PT ;  /* 0x0000000cdfc07c12 */ /* 0x100fe4000f8e96dc */
[----:B------:R-:W-:Y:S01]  /*9cc0*/  FMNMX.FTZ R0, R5, R0, !PT ;  /* 0x0000000005007209 */ /* 0x000fe20007810000 */
[----:B------:R-:W-:Y:S02]  /*9cd0*/  STL [R1+0x70], R238 ;  /* 0x000070ee01007387 */ /* 0x000fe40000100800 */
[----:B------:R-:W-:Y:S01]  /*9ce0*/  IMAD.WIDE.U32 R192, R192, -0x326172a9, RZ ;  /* 0xcd9e8d57c0c07825 */ /* 0x000fe200078e00ff */
        /* <DEDUP_REMOVED lines=126> */
[C---:B------:R-:W-:Y:S01]  /*a4d0*/  FSETP.NEU.FTZ.AND P2, PT, R138.reuse, -INF , PT ;  /* 0xff8000008a00780b */ /* 0x040fe20003f5d000 */
[----:B------:R-:W-:Y:S01]  /*a4e0*/  FMUL.FTZ R139, R138, c[0x0][0x23c] ;  /* 0x00008f008a8b7a20 */ /* 0x000fe20000410000 */
[----:B------:R-:W-:Y:S02]  /*a4f0*/  FMNMX.FTZ R134, R105, R134, !PT ;  /* 0x0000008669867209 */ /* 0x000fe40007810000 */
[----:B------:R-:W-:Y:S02]  /*a500*/  FMNMX.FTZ R2, R91, R2, !PT ;  /* 0x000000025b027209 */ /* 0x000fe40007810000 */
[----:B------:R-:W-:Y:S02]  /*a510*/  FSEL R139, R139, RZ, P2 ;  /* 0x000000ff8b8b7208 */ /* 0x000fe40001000000 */
[----:B------:R-:W-:Y:S02]  /*a520*/  FMNMX.FTZ R134, R108, R134, !PT ;  /* 0x000000866c867209 */ /* 0x000fe40007810000 */
[----:B--2---:R-:W-:Y:S01]  /*a530*/  FMNMX.FTZ R137, R0, R137, !PT ;  /* 0x0000008900897209 */ /* 0x004fe20007810000 */
[--C-:B------:R-:W-:Y:S01]  /*a540*/  FFMA.FTZ R4, R4, c[0x0][0x23c], -R139.reuse ;  /* 0x00008f0004047a23 */ /* 0x100fe2000001088b */
[----:B------:R-:W-:Y:S01]  /*a550*/  FMNMX.FTZ R0, R94, R2, !PT ;  /* 0x000000025e007209 */ /* 0x000fe20007810000 */
[--C-:B------:R-:W-:Y:S01]  /*a560*/  FFMA.FTZ R5, R5, c[0x0][0x23c], -R139.reuse ;  /* 0x00008f0005057a23 */ /* 0x100fe2000001088b */
[----:B------:R-:W-:Y:S01]  /*a570*/  FMNMX.FTZ R2, R109, R134, !PT ;  /* 0x000000866d027209 */ /* 0x000fe20007810000 */
[----:B------:R-:W-:Y:S01]  /*a580*/  MUFU.EX2 R196, R4 ;  /* 0x0000000400c47308 */ /* 0x000fe20000000800 */
[--C-:B------:R-:W-:Y:S01]  /*a590*/  FFMA.FTZ R234, R116, c[0x0][0x23c], -R139.reuse ;  /* 0x00008f0074ea7a23 */ /* 0x100fe2000001088b */
[----:B------:R-:W1:Y:S01]  /*a5a0*/  SHFL.BFLY PT, R172, R137, 0x1, 0x1f ;  /* 0x0c201f0089ac7f89 */ /* 0x000e6200000e0000 */
[--C-:B------:R-:W-:Y:S01]  /*a5b0*/  FFMA.FTZ R21, R21, c[0x0][0x23c], -R139.reuse ;  /* 0x00008f0015157a23 */ /* 0x100fe2000001088b */
[----:B------:R-:W-:Y:S01]  /*a5c0*/  FMNMX.FTZ R0, R95, R0, !PT ;  /* 0x000000005f007209 */ /* 0x000fe20007810000 */
[--C-:B------:R-:W-:Y:S01]  /*a5d0*/  FFMA.FTZ R32, R32, c[0x0][0x23c], -R139.reuse ;  /* 0x00008f0020207a23 */ /* 0x100fe2000001088b */
[----:B------:R-:W-:Y:S01]  /*a5e0*/  FMNMX.FTZ R2, R120, R2, !PT ;  /* 0x0000000278027209 */ /* 0x000fe20007810000 */
[--C-:B------:R-:W-:Y:S01]  /*a5f0*/  FFMA.FTZ R33, R33, c[0x0][0x23c], -R139.reuse ;  /* 0x00008f0021217a23 */ /* 0x100fe2000001088b */
[----:B------:R-:W-:Y:S01]  /*a600*/  FMNMX.FTZ R0, R106, R0, !PT ;  /* 0x000000006a007209 */ /* 0x000fe20007810000 */
[--C-:B------:R-:W-:Y:S01]  /*a610*/  FFMA.FTZ R20, R20, c[0x0][0x23c], -R139.reuse ;  /* 0x00008f0014147a23 */ /* 0x100fe2000001088b */
        /* <DEDUP_REMOVED lines=10> */
[----:B------:R3:W-:Y:S01]  /*a6c0*/  MUFU.EX2 R228, R16 ;  /* 0x0000001000e47308 */ /* 0x0007e20000000800 */
[----:B------:R-:W-:Y:S01]  /*a6d0*/  FMNMX.FTZ R0, R111, R0, !PT ;  /* 0x000000006f007209 */ /* 0x000fe20007810000 */
[--C-:B------:R-:W-:Y:S02]  /*a6e0*/  FFMA.FTZ R17, R17, c[0x0][0x23c], -R139.reuse ;  /* 0x00008f0011117a23 */ /* 0x100fe4000001088b */
[----:B------:R-:W4:Y:S01]  /*a6f0*/  SHFL.BFLY PT, R134, R136, 0x2, 0x1f ;  /* 0x0c401f0088867f89 */ /* 0x000f2200000e0000 */
[----:B------:R-:W-:Y:S01]  /*a700*/  FMNMX.FTZ R0, R122, R0, !PT ;  /* 0x000000007a007209 */ /* 0x000fe20007810000 */
[--C-:B------:R-:W-:Y:S01]  /*a710*/  FFMA.FTZ R52, R52, c[0x0][0x23c], -R139.reuse ;  /* 0x00008f0034347a23 */ /* 0x100fe2000001088b */
[----:B-1----:R-:W-:Y:S01]  /*a720*/  FMNMX.FTZ R137, R137, R172, !PT ;  /* 0x000000ac89897209 */ /* 0x002fe20007810000 */
[--C-:B------:R-:W-:Y:S01]  /*a730*/  FFMA.FTZ R53, R53, c[0x0][0x23c], -R139.reuse ;  /* 0x00008f0035357a23 */ /* 0x100fe2000001088b */
[----:B------:R-:W-:Y:S01]  /*a740*/  FMNMX.FTZ R0, R123, R0, !PT ;  /* 0x000000007b007209 */ /* 0x000fe20007810000 */
[----:B------:R-:W-:Y:S01]  /*a750*/  MUFU.EX2 R239, R17 ;  /* 0x0000001100ef7308 */ /* 0x000fe20000000800 */
[C---:B------:R-:W-:Y:S01]  /*a760*/  FSETP.NEU.FTZ.AND P2, PT, R137.reuse, -INF , PT ;  /* 0xff8000008900780b */ /* 0x040fe20003f5d000 */
[----:B------:R-:W-:Y:S01]  /*a770*/  FMUL.FTZ R189, R137, c[0x0][0x23c] ;  /* 0x00008f0089bd7a20 */ /* 0x000fe20000410000 */
[----:B------:R-:W-:Y:S01]  /*a780*/  FMNMX.FTZ R0, R126, R0, !PT ;  /* 0x000000007e007209 */ /* 0x000fe20007810000 */
[----:B--2---:R1:W-:Y:S01]  /*a790*/  STL [R1+0x4], R4 ;  /* 0x0000040401007387 */ /* 0x0043e20000100800 */
[--C-:B------:R-:W-:Y:S02]  /*a7a0*/  FFMA.FTZ R227, R113, c[0x0][0x23c], -R139.reuse ;  /* 0x00008f0071e37a23 */ /* 0x100fe4000001088b */
[----:B------:R-:W-:Y:S01]  /*a7b0*/  FMNMX.FTZ R0, R127, R0, !PT ;  /* 0x000000007f007209 */ /* 0x000fe20007810000 */
[----:B------:R-:W-:Y:S01]  /*a7c0*/  STL [R1+0x68], R218 ;  /* 0x000068da01007387 */ /* 0x000fe20000100800 */
[----:B------:R-:W-:Y:S01]  /*a7d0*/  FSEL R189, R189, RZ, P2 ;  /* 0x000000ffbdbd7208 */ /* 0x000fe20001000000 */
[----:B------:R-:W-:Y:S01]  /*a7e0*/  MUFU.EX2 R208, R32 ;  /* 0x0000002000d07308 */ /* 0x000fe20000000800 */
[--C-:B------:R-:W-:Y:S01]  /*a7f0*/  FFMA.FTZ R48, R48, c[0x0][0x23c], -R139.reuse ;  /* 0x00008f0030307a23 */ /* 0x100fe2000001088b */
[----:B------:R2:W-:Y:S01]  /*a800*/  STL [R1+0x6c], R234 ;  /* 0x00006cea01007387 */ /* 0x0005e20000100800 */
[----:B------:R-:W-:Y:S02]  /*a810*/  FFMA.FTZ R64, R64, c[0x0][0x23c], -R139 ;  /* 0x00008f0040407a23 */ /* 0x000fe4000001088b */
[--C-:B------:R-:W-:Y:S01]  /*a820*/  FFMA.FTZ R6, R6, c[0x0][0x23c], -R189.reuse ;  /* 0x00008f0006067a23 */ /* 0x100fe200000108bd */
[----:B------:R-:W2:Y:S01]  /*a830*/  SHFL.BFLY PT, R2, R0, 0x2, 0x1f ;  /* 0x0c401f0000027f89 */ /* 0x000ea200000e0000 */
[--C-:B------:R-:W-:Y:S01]  /*a840*/  FFMA.FTZ R18, R18, c[0x0][0x23c], -R189.reuse ;  /* 0x00008f0012127a23 */ /* 0x100fe200000108bd */
[----:B----4-:R-:W-:Y:S01]  /*a850*/  FMNMX.FTZ R136, R136, R134, !PT ;  /* 0x0000008688887209 */ /* 0x010fe20007810000 */
[--C-:B------:R-:W-:Y:S01]  /*a860*/  FFMA.FTZ R19, R19, c[0x0][0x23c], -R189.reuse ;  /* 0x00008f0013137a23 */ /* 0x100fe200000108bd */
[----:B------:R4:W-:Y:S01]  /*a870*/  MUFU.EX2 R203, R6 ;  /* 0x0000000600cb7308 */ /* 0x0009e20000000800 */
[--C-:B------:R-:W-:Y:S02]  /*a880*/  FFMA.FTZ R7, R7, c[0x0][0x23c], -R189.reuse ;  /* 0x00008f0007077a23 */ /* 0x100fe400000108bd */
[--C-:B------:R-:W-:Y:S01]  /*a890*/  FFMA.FTZ R22, R22, c[0x0][0x23c], -R189.reuse ;  /* 0x00008f0016167a23 */ /* 0x100fe200000108bd */
[----:B---3--:R-:W3:Y:S01]  /*a8a0*/  SHFL.BFLY PT, R16, R136, 0x1, 0x1f ;  /* 0x0c201f0088107f89 */ /* 0x008ee200000e0000 */
[--C-:B------:R-:W-:Y:S02]  /*a8b0*/  FFMA.FTZ R23, R23, c[0x0][0x23c], -R189.reuse ;  /* 0x00008f0017177a23 */ /* 0x100fe400000108bd */
[----:B------:R-:W-:Y:S01]  /*a8c0*/  FFMA.FTZ R71, R71, c[0x0][0x23c], -R189 ;  /* 0x00008f0047477a23 */ /* 0x000fe200000108bd */
[----:B-1----:R-:W-:Y:S02]  /*a8d0*/  LOP3.LUT R4, R221, UR21, R195, 0x96, !PT ;  /* 0x00000015dd047c12 */ /* 0x002fe4000f8e96c3 */
[----:B------:R1:W-:Y:S01]  /*a8e0*/  MUFU.EX2 R204, R7 ;  /* 0x0000000700cc7308 */ /* 0x0003e20000000800 */
[--C-:B------:R-:W-:Y:S02]  /*a8f0*/  FFMA.FTZ R34, R34, c[0x0][0x23c], -R189.reuse ;  /* 0x00008f0022227a23 */ /* 0x100fe400000108bd */
[--C-:B------:R-:W-:Y:S02]  /*a900*/  FFMA.FTZ R67, R67, c[0x0][0x23c], -R189.reuse ;  /* 0x00008f0043437a23 */ /* 0x100fe400000108bd */
[--C-:B------:R-:W-:Y:S01]  /*a910*/  FFMA.FTZ R38, R38, c[0x0][0x23c], -R189.reuse ;  /* 0x00008f0026267a23 */ /* 0x100fe200000108bd */
[----:B--2---:R-:W2:Y:S01]  /*a920*/  LDL.LU R234, [R1+0x4] ;  /* 0x0000040001ea7983 */ /* 0x004ea20000300800 */
[--C-:B------:R-:W-:Y:S03]  /*a930*/  FFMA.FTZ R82, R82, c[0x0][0x23c], -R189.reuse ;  /* 0x00008f0052527a23 */ /* 0x100fe600000108bd */
[----:B------:R-:W-:Y:S01]  /*a940*/  MUFU.EX2 R214, R18 ;  /* 0x0000001200d67308 */ /* 0x000fe20000000800 */
[----:B------:R-:W-:Y:S01]  /*a950*/  FMNMX.FTZ R0, R0, R2, !PT ;  /* 0x0000000200007209 */ /* 0x000fe20007810000 */
[----:B------:R-:W-:Y:S04]  /*a960*/  IMAD.WIDE.U32 R4, R4, -0x326172a9, RZ ;  /* 0xcd9e8d5704047825 */ /* 0x000fe800078e00ff */
[----:B------:R-:W1:Y:S01]  /*a970*/  SHFL.BFLY PT, R2, R0, 0x1, 0x1f ;  /* 0x0c201f0000027f89 */ /* 0x000e6200000e0000 */
[--C-:B------:R-:W-:Y:S01]  /*a980*/  FFMA.FTZ R70, R70, c[0x0][0x23c], -R189.reuse ;  /* 0x00008f0046467a23 */ /* 0x100fe200000108bd */
[----:B---3--:R-:W-:Y:S01]  /*a990*/  FMNMX.FTZ R136, R136, R16, !PT ;  /* 0x0000001088887209 */ /* 0x008fe20007810000 */
[--C-:B------:R-:W-:Y:S01]  /*a9a0*/  FFMA.FTZ R83, R83, c[0x0][0x23c], -R189.reuse ;  /* 0x00008f0053537a23 */ /* 0x100fe200000108bd */
[----:B------:R-:W-:Y:S01]  /*a9b0*/  MUFU.EX2 R210, R19 ;  /* 0x0000001300d27308 */ /* 0x000fe20000000800 */
[----:B------:R-:W-:Y:S01]  /*a9c0*/  LOP3.LUT R16, R225, UR12, R220, 0x96, !PT ;  /* 0x0000000ce1107c12 */ /* 0x000fe2000f8e96dc */
[----:B------:R-:W-:Y:S01]  /*a9d0*/  FFMA.FTZ R35, R35, c[0x0][0x23c], -R189 ;  /* 0x00008f0023237a23 */ /* 0x000fe200000108bd */
[C---:B------:R-:W-:Y:S01]  /*a9e0*/  FSETP.NEU.FTZ.AND P2, PT, R136.reuse, -INF , PT ;  /* 0xff8000008800780b */ /* 0x040fe20003f5d000 */
[----:B------:R-:W-:Y:S01]  /*a9f0*/  FMUL.FTZ R188, R136, c[0x0][0x23c] ;  /* 0x00008f0088bc7a20 */ /* 0x000fe20000410000 */
[C---:B----4-:R-:W-:Y:S01]  /*aa00*/  LOP3.LUT R6, R5.reuse, UR13, R232, 0x96, !PT ;  /* 0x0000000d05067c12 */ /* 0x050fe2000f8e96e8 */
[----:B------:R-:W-:Y:S01]  /*aa10*/  IMAD.WIDE.U32 R16, R16, -0x326172a9, RZ ;  /* 0xcd9e8d5710107825 */ /* 0x000fe200078e00ff */
[----:B------:R-:W-:Y:S02]  /*aa20*/  LOP3.LUT R5, R5, UR13, R230, 0x96, !PT ;  /* 0x0000000d05057c12 */ /* 0x000fe4000f8e96e6 */
[----:B------:R-:W-:Y:S01]  /*aa30*/  FSEL R188, R188, RZ, P2 ;  /* 0x000000ffbcbc7208 */ /* 0x000fe20001000000 */
[----:B------:R-:W-:Y:S01]  /*aa40*/  MUFU.EX2 R185, R34 ;  /* 0x0000002200b97308 */ /* 0x000fe20000000800 */
[----:B------:R-:W-:Y:S01]  /*aa50*/  LOP3.LUT R174, R17, UR11, R4, 0x96, !PT ;  /* 0x0000000b11ae7c12 */ /* 0x000fe2000f8e9604 */
[----:B-1----:R-:W-:Y:S04]  /*aa60*/  IMAD.WIDE.U32 R6, R6, -0x2daee0ad, RZ ;  /* 0xd2511f5306067825 */ /* 0x002fe800078e00ff */
[--C-:B------:R-:W-:Y:S02]  /*aa70*/  FFMA.FTZ R8, R8, c[0x0][0x23c], -R188.reuse ;  /* 0x00008f0008087a23 */ /* 0x100fe400000108bc */
[--C-:B------:R-:W-:Y:S02]  /*aa80*/  FFMA.FTZ R9, R9, c[0x0][0x23c], -R188.reuse ;  /* 0x00008f0009097a23 */ /* 0x100fe400000108bc */
[----:B------:R1:W-:Y:S01]  /*aa90*/  MUFU.EX2 R122, R8 ;  /* 0x00000008007a7308 */ /* 0x0003e20000000800 */
[----:B------:R-:W-:Y:S01]  /*aaa0*/  FMNMX.FTZ R134, R0, R2, !PT ;  /* 0x0000000200867209 */ /* 0x000fe20007810000 */
[--C-:B------:R-:W-:Y:S01]  /*aab0*/  FFMA.FTZ R12, R12, c[0x0][0x23c], -R188.reuse ;  /* 0x00008f000c0c7a23 */ /* 0x100fe200000108bc */
[----:B------:R-:W-:Y:S01]  /*aac0*/  IADD3 R2, R195, 0x1, RZ ;  /* 0x00000001c3027810 */ /* 0x000fe20007ffe0ff */
[--C-:B------:R-:W-:Y:S01]  /*aad0*/  FFMA.FTZ R29, R29, c[0x0][0x23c], -R188.reuse ;  /* 0x00008f001d1d7a23 */ /* 0x100fe200000108bc */
[----:B------:R-:W-:Y:S01]  /*aae0*/  FSETP.NEU.FTZ.AND P2, PT, R134, -INF , PT ;  /* 0xff8000008600780b */ /* 0x000fe20003f5d000 */
[----:B------:R-:W-:Y:S01]  /*aaf0*/  FFMA.FTZ R40, R40, c[0x0][0x23c], -R188 ;  /* 0x00008f0028287a23 */ /* 0x000fe200000108bc */
[----:B------:R-:W-:Y:S01]  /*ab00*/  LOP3.LUT R0, R7, UR10, R224, 0x96, !PT ;  /* 0x0000000a07007c12 */ /* 0x000fe2000f8e96e0 */
[--C-:B------:R-:W-:Y:S02]  /*ab10*/  FFMA.FTZ R41, R41, c[0x0][0x23c], -R188.reuse ;  /* 0x00008f0029297a23 */ /* 0x100fe400000108bc */
[----:B------:R3:W-:Y:S01]  /*ab20*/  MUFU.EX2 R217, R9 ;  /* 0x0000000900d97308 */ /* 0x0007e20000000800 */
[----:B------:R-:W-:Y:S02]  /*ab30*/  FMUL.FTZ R190, R134, c[0x0][0x23c] ;  /* 0x00008f0086be7a20 */ /* 0x000fe40000410000 */
[--C-:B------:R-:W-:Y:S02]  /*ab40*/  FFMA.FTZ R25, R25, c[0x0][0x23c], -R188.reuse ;  /* 0x00008f0019197a23 */ /* 0x100fe400000108bc */
[--C-:B------:R-:W-:Y:S01]  /*ab50*/  FFMA.FTZ R45, R45, c[0x0][0x23c], -R188.reuse ;  /* 0x00008f002d2d7a23 */ /* 0x100fe200000108bc */
[----:B------:R-:W-:Y:S01]  /*ab60*/  FSEL R190, R190, RZ, P2 ;  /* 0x000000ffbebe7208 */ /* 0x000fe20001000000 */
[--C-:B------:R-:W-:Y:S02]  /*ab70*/  FFMA.FTZ R60, R60, c[0x0][0x23c], -R188.reuse ;  /* 0x00008f003c3c7a23 */ /* 0x100fe400000108bc */
[----:B------:R-:W-:Y:S01]  /*ab80*/  FFMA.FTZ R57, R57, c[0x0][0x23c], -R188 ;  /* 0x00008f0039397a23 */ /* 0x000fe200000108bc */
[----:B------:R-:W-:Y:S01]  /*ab90*/  MUFU.EX2 R213, R12 ;  /* 0x0000000c00d57308 */ /* 0x000fe20000000800 */
[--C-:B------:R-:W-:Y:S02]  /*aba0*/  FFMA.FTZ R10, R10, c[0x0][0x23c], -R190.reuse ;  /* 0x00008f000a0a7a23 */ /* 0x100fe400000108be */
[----:B------:R-:W-:Y:S01]  /*abb0*/  FFMA.FTZ R14, R14, c[0x0][0x23c], -R190 ;  /* 0x00008f000e0e7a23 */ /* 0x000fe200000108be */
[----:B-1----:R-:W-:Y:S01]  /*abc0*/  LOP3.LUT R8, R193, UR11, R4, 0x96, !PT ;  /* 0x0000000bc1087c12 */ /* 0x002fe2000f8e9604 */
        /* <DEDUP_REMOVED lines=8> */
[----:B------:R-:W-:Y:S01]  /*ac50*/  FFMA.FTZ R56, R56, c[0x0][0x23c], -R188 ;  /* 0x00008f0038387a23 */ /* 0x000fe200000108bc */
[----:B------:R4:W-:Y:S01]  /*ac60*/  MUFU.EX2 R200, R11 ;  /* 0x0000000b00c87308 */ /* 0x0009e20000000800 */
[----:B------:R-:W-:Y:S04]  /*ac70*/  IMAD.WIDE.U32 R174, R174, -0x2daee0ad, RZ ;  /* 0xd2511f53aeae7825 */ /* 0x000fe800078e00ff */
[----:B------:R-:W-:Y:S01]  /*ac80*/  IMAD.WIDE.U32 R4, R5, -0x2daee0ad, RZ ;  /* 0xd2511f5305047825 */ /* 0x000fe200078e00ff */
[----:B------:R-:W-:Y:S03]  /*ac90*/  LOP3.LUT R172, R175, UR8, R6, 0x96, !PT ;  /* 0x00000008afac7c12 */ /* 0x000fe6000f8e9606 */
[----:B---3--:R-:W-:Y:S01]  /*aca0*/  IMAD.WIDE.U32 R8, R8, -0x2daee0ad, RZ ;  /* 0xd2511f5308087825 */ /* 0x008fe200078e00ff */
[----:B------:R3:W-:Y:S01]  /*acb0*/  MUFU.EX2 R212, R14 ;  /* 0x0000000e00d47308 */ /* 0x0007e20000000800 */
[----:B------:R-:W-:Y:S02]  /*acc0*/  LOP3.LUT R6, R5, UR10, R222, 0x96, !PT ;  /* 0x0000000a05067c12 */ /* 0x000fe4000f8e96de */
[----:B------:R-:W-:Y:S01]  /*acd0*/  IMAD.WIDE.U32 R172, R172, -0x326172a9, RZ ;  /* 0xcd9e8d57acac7825 */ /* 0x000fe200078e00ff */
[----:B------:R-:W-:Y:S03]  /*ace0*/  LOP3.LUT R18, R9, UR8, R4, 0x96, !PT ;  /* 0x0000000809127c12 */ /* 0x000fe6000f8e9604 */
[----:B------:R-:W-:Y:S01]  /*acf0*/  IMAD.WIDE.U32 R4, R0, -0x326172a9, RZ ;  /* 0xcd9e8d5700047825 */ /* 0x000fe200078e00ff */
[----:B------:R-:W-:Y:S02]  /*ad00*/  LOP3.LUT R0, R221, UR21, R2, 0x96, !PT ;  /* 0x00000015dd007c12 */ /* 0x000fe4000f8e9602 */
[----:B------:R-:W-:Y:S01]  /*ad10*/  MUFU.EX2 R207, R33 ;  /* 0x0000002100cf7308 */ /* 0x000fe20000000800 */
[----:B------:R-:W-:Y:S01]  /*ad20*/  IMAD.WIDE.U32 R6, R6, -0x326172a9, RZ ;  /* 0xcd9e8d5706067825 */ /* 0x000fe200078e00ff */
[----:B------:R-:W-:Y:S02]  /*ad30*/  LOP3.LUT R5, R5, UR9, R16, 0x96, !PT ;  /* 0x0000000905057c12 */ /* 0x000fe4000f8e9610 */
[----:B------:R-:W-:Y:S01]  /*ad40*/  LOP3.LUT R176, R173, UR7, R4, 0x96, !PT ;  /* 0x00000007adb07c12 */ /* 0x000fe2000f8e9604 */
[----:B------:R-:W-:Y:S01]  /*ad50*/  FFMA.FTZ R15, R15, c[0x0][0x23c], -R190 ;  /* 0x00008f000f0f7a23 */ /* 0x000fe200000108be */
[----:B-1----:R-:W-:Y:S01]  /*ad60*/  LOP3.LUT R10, R7, UR9, R192, 0x96, !PT ;  /* 0x00000009070a7c12 */ /* 0x002fe2000f8e96c0 */
[----:B------:R-:W-:Y:S03]  /*ad70*/  IMAD.WIDE.U32 R18, R18, -0x326172a9, RZ ;  /* 0xcd9e8d5712127825 */ /* 0x000fe600078e00ff */
[----:B------:R1:W-:Y:S01]  /*ad80*/  MUFU.EX2 R186, R15 ;  /* 0x0000000f00ba7308 */ /* 0x0003e20000000800 */
[----:B------:R-:W-:Y:S01]  /*ad90*/  IMAD.WIDE.U32 R4, R5, -0x2daee0ad, RZ ;  /* 0xd2511f5305047825 */ /* 0x000fe200078e00ff */
[----:B------:R-:W-:Y:S03]  /*ada0*/  LOP3.LUT R12, R19, UR7, R6, 0x96, !PT ;  /* 0x00000007130c7c12 */ /* 0x000fe6000f8e9606 */
[----:B------:R-:W-:Y:S01]  /*adb0*/  IMAD.WIDE.U32 R176, R176, -0x2daee0ad, RZ ;  /* 0xd2511f53b0b07825 */ /* 0x000fe200078e00ff */
[----:B------:R-:W-:Y:S03]  /*adc0*/  LOP3.LUT R5, R5, UR6, R174, 0x96, !PT ;  /* 0x0000000605057c12 */ /* 0x000fe6000f8e96ae */
[----:B----4-:R-:W-:Y:S01]  /*add0*/  IMAD.WIDE.U32 R10, R10, -0x2daee0ad, RZ ;  /* 0xd2511f530a0a7825 */ /* 0x010fe200078e00ff */
[----:B------:R4:W-:Y:S01]  /*ade0*/  MUFU.EX2 R226, R22 ;  /* 0x0000001600e27308 */ /* 0x0009e20000000800 */
[----:B------:R-:W-:Y:S02]  /*adf0*/  LOP3.LUT R6, R177, UR4, R4, 0x96, !PT ;  /* 0x00000004b1067c12 */ /* 0x000fe4000f8e9604 */
[----:B------:R-:W-:Y:S01]  /*ae00*/  IMAD.WIDE.U32 R178, R0, -0x326172a9, RZ ;  /* 0xcd9e8d5700b27825 */ /* 0x000fe200078e00ff */
[----:B------:R-:W-:Y:S03]  /*ae10*/  LOP3.LUT R8, R11, UR6, R8, 0x96, !PT ;  /* 0x000000060b087c12 */ /* 0x000fe6000f8e9608 */
[----:B------:R-:W-:Y:S01]  /*ae20*/  FFMA.FTZ R0, R13, c[0x0][0x23c], -R188 ;  /* 0x00008f000d007a23 */ /* 0x000fe200000108bc */
[----:B------:R-:W-:Y:S01]  /*ae30*/  LOP3.LUT R177, R193, UR11, R178, 0x96, !PT ;  /* 0x0000000bc1b17c12 */ /* 0x000fe2000f8e96b2 */
[----:B------:R-:W-:Y:S01]  /*ae40*/  FFMA.FTZ R61, R61, c[0x0][0x23c], -R188 ;  /* 0x00008f003d3d7a23 */ /* 0x000fe200000108bc */
[----:B------:R-:W1:Y:S01]  /*ae50*/  MUFU.EX2 R197, R20 ;  /* 0x0000001400c57308 */ /* 0x000e620000000800 */
[----:B------:R-:W-:Y:S01]  /*ae60*/  FFMA.FTZ R62, R62, c[0x0][0x23c], -R190 ;  /* 0x00008f003e3e7a23 */ /* 0x000fe200000108be */
[----:B------:R-:W-:Y:S01]  /*ae70*/  LOP3.LUT R191, R17, UR11, R178, 0x96, !PT ;  /* 0x0000000b11bf7c12 */ /* 0x000fe2000f8e96b2 */
[----:B------:R-:W-:Y:S01]  /*ae80*/  FFMA.FTZ R63, R63, c[0x0][0x23c], -R190 ;  /* 0x00008f003f3f7a23 */ /* 0x000fe200000108be */
[----:B------:R-:W-:Y:S01]  /*ae90*/  LOP3.LUT R180, R179, UR13, R230, 0x96, !PT ;  /* 0x0000000db3b47c12 */ /* 0x000fe2000f8e96e6 */
[----:B------:R-:W-:Y:S01]  /*aea0*/  FFMA.FTZ R73, R73, c[0x0][0x23c], -R188 ;  /* 0x00008f0049497a23 */ /* 0x000fe200000108bc */
[----:B------:R-:W-:Y:S01]  /*aeb0*/  LOP3.LUT R194, R179, UR13, R232, 0x96, !PT ;  /* 0x0000000db3c27c12 */ /* 0x000fe2000f8e96e8 */
[--C-:B------:R-:W-:Y:S02]  /*aec0*/  FFMA.FTZ R24, R24, c[0x0][0x23c], -R188.reuse ;  /* 0x00008f0018187a23 */ /* 0x100fe400000108bc */
[----:B------:R-:W-:Y:S01]  /*aed0*/  FFMA.FTZ R28, R28, c[0x0][0x23c], -R188 ;  /* 0x00008f001c1c7a23 */ /* 0x000fe200000108bc */
[----:B------:R-:W1:Y:S01]  /*aee0*/  MUFU.EX2 R229, R0 ;  /* 0x0000000000e57308 */ /* 0x000e620000000800 */
[----:B------:R-:W-:Y:S04]  /*aef0*/  IMAD.WIDE.U32 R12, R12, -0x2daee0ad, RZ ;  /* 0xd2511f530c0c7825 */ /* 0x000fe800078e00ff */
[----:B------:R-:W-:Y:S01]  /*af00*/  IMAD.WIDE.U32 R4, R5, -0x326172a9, RZ ;  /* 0xcd9e8d5705047825 */ /* 0x000fe200078e00ff */
[----:B------:R-:W-:Y:S03]  /*af10*/  LOP3.LUT R10, R13, UR4, R10, 0x96, !PT ;  /* 0x000000040d0a7c12 */ /* 0x000fe6000f8e960a */
[----:B------:R-:W-:Y:S01]  /*af20*/  IMAD.WIDE.U32 R6, R6, -0x326172a9, RZ ;  /* 0xcd9e8d5706067825 */ /* 0x000fe200078e00ff */
[----:B------:R-:W-:Y:S01]  /*af30*/  MUFU.EX2 R202, R24 ;  /* 0x0000001800ca7308 */ /* 0x000fe20000000800 */
[----:B------:R-:W-:Y:S02]  /*af40*/  LOP3.LUT R172, R5, UR5, R172, 0x96, !PT ;  /* 0x0000000505ac7c12 */ /* 0x000fe4000f8e96ac */
[----:B------:R-:W-:Y:S01]  /*af50*/  IMAD.WIDE.U32 R8, R8, -0x326172a9, RZ ;  /* 0xcd9e8d5708087825 */ /* 0x000fe200078e00ff */
[----:B------:R-:W-:Y:S02]  /*af60*/  LOP3.LUT R13, R6, 0xffff, RZ, 0xc0, !PT ;  /* 0x0000ffff060d7812 */ /* 0x000fe400078ec0ff */
[----:B------:R-:W-:Y:S01]  /*af70*/  SHF.R.U32.HI R19, RZ, 0x10, R6 ;  /* 0x00000010ff137819 */ /* 0x000fe20000011606 */
[----:B------:R-:W-:Y:S01]  /*af80*/  IMAD.WIDE.U32 R180, R180, -0x2daee0ad, RZ ;  /* 0xd2511f53b4b47825 */ /* 0x000fe200078e00ff */
[----:B------:R-:W-:Y:S02]  /*af90*/  LOP3.LUT R18, R9, UR5, R18, 0x96, !PT ;  /* 0x0000000509127c12 */ /* 0x000fe4000f8e9612 */
[----:B------:R4:W-:Y:S01]  /*afa0*/  MUFU.EX2 R24, R28 ;  /* 0x0000001c00187308 */ /* 0x0009e20000000800 */
[----:B------:R-:W-:Y:S01]  /*afb0*/  LOP3.LUT R9, R7, UR15, R4, 0x96, !PT ;  /* 0x0000000f07097c12 */ /* 0x000fe2000f8e9604 */
[----:B------:R-:W-:Y:S01]  /*afc0*/  IMAD.WIDE.U32 R4, R10, -0x326172a9, RZ ;  /* 0xcd9e8d570a047825 */ /* 0x000fe200078e00ff */
[----:B------:R-:W-:Y:S02]  /*afd0*/  LOP3.LUT R173, R6, 0xff, RZ, 0xc0, !PT ;  /* 0x000000ff06ad7812 */ /* 0x000fe400078ec0ff */
[----:B---3--:R-:W-:Y:S01]  /*afe0*/  SHF.R.U32.HI R14, RZ, 0x18, R6 ;  /* 0x00000018ff0e7819 */ /* 0x008fe20000011606 */
[----:B------:R-:W-:Y:S01]  /*aff0*/  IMAD.WIDE.U32 R6, R172, -0x2daee0ad, RZ ;  /* 0xd2511f53ac067825 */ /* 0x000fe200078e00ff */
[----:B-1----:R-:W-:Y:S02]  /*b000*/  SHF.R.U32.HI R15, RZ, 0x18, R4 ;  /* 0x00000018ff0f7819 */ /* 0x002fe40000011604 */
[----:B------:R-:W-:Y:S01]  /*b010*/  LOP3.LUT R8, R5, UR15, R8, 0x96, !PT ;  /* 0x0000000f05087c12 */ /* 0x000fe2000f8e9608 */
[----:B------:R-:W-:Y:S01]  /*b020*/  MUFU.EX2 R209, R23 ;  /* 0x0000001700d17308 */ /* 0x000fe20000000800 */
[----:B------:R-:W-:Y:S01]  /*b030*/  LOP3.LUT R10, R4, 0xffff, RZ, 0xc0, !PT ;  /* 0x0000ffff040a7812 */ /* 0x000fe200078ec0ff */
[----:B------:R-:W-:Y:S01]  /*b040*/  FFMA.FTZ R30, R30, c[0x0][0x23c], -R190 ;  /* 0x00008f001e1e7a23 */ /* 0x000fe200000108be */
[----:B------:R-:W-:Y:S01]  /*b050*/  SHF.R.U32.HI R11, RZ, 0x10, R4 ;  /* 0x00000010ff0b7819 */ /* 0x000fe20000011604 */
[----:B----4-:R-:W-:Y:S01]  /*b060*/  IMAD.MOV.U32 R22, RZ, RZ, R196 ;  /* 0x000000ffff167224 */ /* 0x010fe200078e00c4 */
[----:B------:R-:W-:Y:S01]  /*b070*/  LOP3.LUT R172, R4, 0xff, RZ, 0xc0, !PT ;  /* 0x000000ff04ac7812 */ /* 0x000fe200078ec0ff */
[----:B------:R-:W-:Y:S01]  /*b080*/  IMAD.WIDE.U32 R4, R18, -0x2daee0ad, RZ ;  /* 0xd2511f5312047825 */ /* 0x000fe200078e00ff */
[----:B------:R-:W-:Y:S02]  /*b090*/  SHF.R.U32.HI R175, RZ, 0x10, R6 ;  /* 0x00000010ffaf7819 */ /* 0x000fe40000011606 */
[C---:B------:R-:W-:Y:S01]  /*b0a0*/  LOP3.LUT R174, R6.reuse, 0xffff, RZ, 0xc0, !PT ;  /* 0x0000ffff06ae7812 */ /* 0x040fe200078ec0ff */
[----:B------:R1:W-:Y:S01]  /*b0b0*/  MUFU.EX2 R211, R29 ;  /* 0x0000001d00d37308 */ /* 0x0003e20000000800 */
[----:B------:R-:W-:Y:S01]  /*b0c0*/  LOP3.LUT R178, R6, 0xff, RZ, 0xc0, !PT ;  /* 0x000000ff06b27812 */ /* 0x000fe200078ec0ff */
[----:B------:R-:W-:Y:S01]  /*b0d0*/  FFMA.FTZ R31, R31, c[0x0][0x23c], -R190 ;  /* 0x00008f001f1f7a23 */ /* 0x000fe200000108be */
[----:B------:R-:W-:Y:S01]  /*b0e0*/  SHF.R.U32.HI R179, RZ, 0x18, R6 ;  /* 0x00000018ffb37819 */ /* 0x000fe20000011606 */
[----:B------:R-:W-:Y:S01]  /*b0f0*/  IMAD.MOV.U32 R28, RZ, RZ, R197 ;  /* 0x000000ffff1c7224 */ /* 0x000fe200078e00c5 */
[----:B------:R-:W-:Y:S01]  /*b100*/  LOP3.LUT R6, R19, 0xff, RZ, 0xc0, !PT ;  /* 0x000000ff13067812 */ /* 0x000fe200078ec0ff */
[----:B------:R-:W-:Y:S01]  /*b110*/  FFMA.FTZ R197, R69, c[0x0][0x23c], -R139 ;  /* 0x00008f0045c57a23 */ /* 0x000fe2000001088b */
[----:B------:R-:W-:Y:S01]  /*b120*/  LOP3.LUT R18, R4, 0xffff, RZ, 0xc0, !PT ;  /* 0x0000ffff04127812 */ /* 0x000fe200078ec0ff */
[----:B------:R-:W-:Y:S01]  /*b130*/  IMAD.MOV.U32 R69, RZ, RZ, R203 ;  /* 0x000000ffff457224 */ /* 0x000fe200078e00cb */
[----:B------:R-:W-:Y:S01]  /*b140*/  SHF.R.U32.HI R32, RZ, 0x10, R4 ;  /* 0x00000010ff207819 */ /* 0x000fe20000011604 */
[----:B------:R-:W3:Y:S01]  /*b150*/  MUFU.EX2 R201, R21 ;  /* 0x0000001500c97308 */ /* 0x000ee20000000800 */
[----:B------:R-:W-:Y:S01]  /*b160*/  PRMT R182, R6, 0x5410, R14 ;  /* 0x0000541006b67816 */ /* 0x000fe2000000000e */
[----:B------:R-:W-:Y:S01]  /*b170*/  FFMA.FTZ R203, R96, c[0x0][0x23c], -R139 ;  /* 0x00008f0060cb7a23 */ /* 0x000fe2000001088b */
[----:B------:R-:W-:Y:S01]  /*b180*/  SHF.R.U32.HI R6, RZ, 0x10, R9 ;  /* 0x00000010ff067819 */ /* 0x000fe20000011609 */
[----:B------:R-:W-:Y:S01]  /*b190*/  IMAD.MOV.U32 R96, RZ, RZ, R208 ;  /* 0x000000ffff607224 */ /* 0x000fe200078e00d0 */
[----:B------:R-:W-:Y:S01]  /*b1a0*/  LOP3.LUT R2, R7, UR14, R176, 0x96, !PT ;  /* 0x0000000e07027c12 */ /* 0x000fe2000f8e96b0 */
[----:B------:R-:W-:Y:S01]  /*b1b0*/  FFMA.FTZ R44, R44, c[0x0][0x23c], -R188 ;  /* 0x00008f002c2c7a23 */ /* 0x000fe200000108bc */
[----:B------:R-:W-:Y:S01]  /*b1c0*/  SHF.R.U32.HI R7, RZ, 0x8, R13 ;  /* 0x00000008ff077819 */ /* 0x000fe2000001160d */
[----:B------:R-:W-:Y:S01]  /*b1d0*/  FFMA.FTZ R47, R47, c[0x0][0x23c], -R190 ;  /* 0x00008f002f2f7a23 */ /* 0x000fe200000108be */
[----:B------:R-:W-:Y:S01]  /*b1e0*/  SHF.R.U32.HI R176, RZ, 0x18, R4 ;  /* 0x00000018ffb07819 */ /* 0x000fe20000011604 */
[----:B------:R3:W-:Y:S01]  /*b1f0*/  MUFU.EX2 R215, R26 ;  /* 0x0000001a00d77308 */ /* 0x0007e20000000800 */
[----:B------:R-:W-:Y:S01]  /*b200*/  LOP3.LUT R19, R4, 0xff, RZ, 0xc0, !PT ;  /* 0x000000ff04137812 */ /* 0x000fe200078ec0ff */
[----:B------:R-:W-:Y:S01]  /*b210*/  FFMA.FTZ R196, R81, c[0x0][0x23c], -R139 ;  /* 0x00008f0051c47a23 */ /* 0x000fe2000001088b */
[----:B------:R-:W-:Y:S01]  /*b220*/  LOP3.LUT R4, R9, 0xffff, RZ, 0xc0, !PT ;  /* 0x0000ffff09047812 */ /* 0x000fe200078ec0ff */
[----:B-1----:R-:W-:Y:S01]  /*b230*/  IMAD.MOV.U32 R29, RZ, RZ, R226 ;  /* 0x000000ffff1d7224 */ /* 0x002fe200078e00e2 */
[----:B------:R-:W-:Y:S01]  /*b240*/  LOP3.LUT R0, R5, UR14, R12, 0x96, !PT ;  /* 0x0000000e05007c12 */ /* 0x000fe2000f8e960c */
[--C-:B------:R-:W-:Y:S01]  /*b250*/  FFMA.FTZ R59, R59, c[0x0][0x23c], -R190.reuse ;  /* 0x00008f003b3b7a23 */ /* 0x100fe200000108be */
[----:B------:R-:W-:Y:S01]  /*b260*/  PRMT R184, R173, 0x5410, R7 ;  /* 0x00005410adb87816 */ /* 0x000fe20000000007 */
[----:B------:R-:W-:Y:S01]  /*b270*/  FFMA.FTZ R75, R75, c[0x0][0x23c], -R190 ;  /* 0x00008f004b4b7a23 */ /* 0x000fe200000108be */
[----:B------:R-:W-:Y:S01]  /*b280*/  SHF.R.U32.HI R7, RZ, 0x8, R4 ;  /* 0x00000008ff077819 */ /* 0x000fe20000011604 */
[----:B------:R1:W-:Y:S01]  /*b290*/  MUFU.EX2 R187, R35 ;  /* 0x0000002300bb7308 */ /* 0x0003e20000000800 */
[----:B------:R-:W-:Y:S01]  /*b2a0*/  LOP3.LUT R4, R6, 0xff, RZ, 0xc0, !PT ;  /* 0x000000ff06047812 */ /* 0x000fe200078ec0ff */
[----:B------:R-:W-:Y:S01]  /*b2b0*/  FFMA.FTZ R78, R78, c[0x0][0x23c], -R190 ;  /* 0x00008f004e4e7a23 */ /* 0x000fe200000108be */
[----:B------:R-:W-:Y:S01]  /*b2c0*/  SHF.R.U32.HI R5, RZ, 0x8, R10 ;  /* 0x00000008ff057819 */ /* 0x000fe2000001160a */
[----:B------:R-:W-:Y:S01]  /*b2d0*/  FFMA.FTZ R74, R74, c[0x0][0x23c], -R190 ;  /* 0x00008f004a4a7a23 */ /* 0x000fe200000108be */
[----:B------:R-:W-:Y:S01]  /*b2e0*/  LOP3.LUT R10, R9, 0xff, RZ, 0xc0, !PT ;  /* 0x000000ff090a7812 */ /* 0x000fe200078ec0ff */
[----:B------:R-:W-:Y:S01]  /*b2f0*/  IMAD.MOV.U32 R113, RZ, RZ, R228 ;  /* 0x000000ffff717224 */ /* 0x000fe200078e00e4 */
[----:B------:R-:W-:Y:S01]  /*b300*/  SHF.R.U32.HI R9, RZ, 0x18, R9 ;  /* 0x00000018ff097819 */ /* 0x000fe20000011609 */
[----:B------:R-:W-:Y:S01]  /*b310*/  FFMA.FTZ R228, R100, c[0x0][0x23c], -R139 ;  /* 0x00008f0064e47a23 */ /* 0x000fe2000001088b */
[----:B------:R-:W-:Y:S01]  /*b320*/  LOP3.LUT R11, R11, 0xff, RZ, 0xc0, !PT ;  /* 0x000000ff0b0b7812 */ /* 0x000fe200078ec0ff */
[----:B------:R-:W4:Y:S01]  /*b330*/  MUFU.EX2 R20, R31 ;  /* 0x0000001f00147308 */ /* 0x000f220000000800 */
[----:B------:R-:W-:Y:S01]  /*b340*/  PRMT R173, R4, 0x5410, R9 ;  /* 0x0000541004ad7816 */ /* 0x000fe20000000009 */
[----:B------:R-:W-:Y:S01]  /*b350*/  IMAD.MOV.U32 R100, RZ, RZ, R229 ;  /* 0x000000ffff647224 */ /* 0x000fe200078e00e5 */
[----:B------:R-:W-:Y:S01]  /*b360*/  LOP3.LUT R4, R8, 0xffff, RZ, 0xc0, !PT ;  /* 0x0000ffff08047812 */ /* 0x000fe200078ec0ff */
[----:B---3--:R-:W-:Y:S01]  /*b370*/  IMAD.MOV.U32 R26, RZ, RZ, R201 ;  /* 0x000000ffff1a7224 */ /* 0x008fe200078e00c9 */
[----:B------:R-:W-:Y:S01]  /*b380*/  PRMT R15, R11, 0x5410, R15 ;  /* 0x000054100b0f7816 */ /* 0x000fe2000000000f */
[----:B------:R-:W-:Y:S01]  /*b390*/  FFMA.FTZ R201, R85, c[0x0][0x23c], -R139 ;  /* 0x00008f0055c97a23 */ /* 0x000fe2000001088b */
[----:B------:R-:W-:Y:S01]  /*b3a0*/  LOP3.LUT R11, R181, UR10, R222, 0x96, !PT ;  /* 0x0000000ab50b7c12 */ /* 0x000fe2000f8e96de */
[--C-:B------:R-:W-:Y:S01]  /*b3b0*/  HSET2.LE.AND R173, R173, R219.reuse, PT ;  /* 0x000000dbadad7233 */ /* 0x100fe20003803000 */
[----:B------:R-:W-:Y:S01]  /*b3c0*/  PRMT R34, R172, 0x5410, R5 ;  /* 0x00005410ac227816 */ /* 0x000fe20000000005 */
[----:B------:R-:W-:Y:S01]  /*b3d0*/  MUFU.EX2 R31, R40 ;  /* 0x00000028001f7308 */ /* 0x000fe20000000800 */
[----:B------:R-:W-:Y:S01]  /*b3e0*/  PRMT R172, R10, 0x5410, R7 ;  /* 0x000054100aac7816 */ /* 0x000fe20000000007 */
[----:B------:R-:W-:Y:S01]  /*b3f0*/  IMAD.WIDE.U32 R6, R177, -0x2daee0ad, RZ ;  /* 0xd2511f53b1067825 */ /* 0x000fe200078e00ff */
[----:B------:R-:W-:Y:S01]  /*b400*/  LOP3.LUT R12, R8, 0xff, RZ, 0xc0, !PT ;  /* 0x000000ff080c7812 */ /* 0x000fe200078ec0ff */
[--C-:B-1----:R-:W-:Y:S01]  /*b410*/  HSET2.LE.AND R35, R15, R219.reuse, PT ;  /* 0x000000db0f237233 */ /* 0x102fe20003803000 */
[----:B------:R-:W-:Y:S01]  /*b420*/  SHF.R.U32.HI R10, RZ, 0x8, R4 ;  /* 0x00000008ff0a7819 */ /* 0x000fe20000011604 */
[--C-:B------:R-:W-:Y:S01]  /*b430*/  HSET2.LE.AND R172, R172, R219.reuse, PT ;  /* 0x000000dbacac7233 */ /* 0x100fe20003803000 */
[----:B------:R-:W-:Y:S01]  /*b440*/  SHF.R.U32.HI R9, RZ, 0x10, R8 ;  /* 0x00000010ff097819 */ /* 0x000fe20000011608 */
[--C-:B------:R-:W-:Y:S01]  /*b450*/  HSET2.LE.AND R34, R34, R219.reuse, PT ;  /* 0x000000db22227233 */ /* 0x100fe20003803000 */
[----:B------:R-:W-:Y:S01]  /*b460*/  PRMT R14, R12, 0x5410, R10 ;  /* 0x000054100c0e7816 */ /* 0x000fe2000000000a */
[----:B------:R-:W-:Y:S01]  /*b470*/  MUFU.EX2 R85, R41 ;  /* 0x0000002900557308 */ /* 0x000fe20000000800 */
[----:B------:R-:W-:Y:S01]  /*b480*/  IMAD.WIDE.U32 R10, R11, -0x326172a9, RZ ;  /* 0xcd9e8d570b0a7825 */ /* 0x000fe200078e00ff */
[----:B------:R-:W-:Y:S02]  /*b490*/  LOP3.LUT R5, R7, UR8, R180, 0x96, !PT ;  /* 0x0000000807057c12 */ /* 0x000fe4000f8e96b4 */
[----:B------:R-:W-:Y:S01]  /*b4a0*/  SHF.R.U32.HI R8, RZ, 0x18, R8 ;  /* 0x00000018ff087819 */ /* 0x000fe20000011608 */
[----:B----4-:R-:W-:Y:S01]  /*b4b0*/  IMAD.MOV.U32 R15, RZ, RZ, R20 ;  /* 0x000000ffff0f7224 */ /* 0x010fe200078e0014 */
[----:B------:R-:W-:Y:S01]  /*b4c0*/  LOP3.LUT R7, R11, UR9, R192, 0x96, !PT ;  /* 0x000000090b077c12 */ /* 0x000fe2000f8e96c0 */
[--C-:B------:R-:W-:Y:S01]  /*b4d0*/  FFMA.FTZ R51, R51, c[0x0][0x23c], -R189.reuse ;  /* 0x00008f0033337a23 */ /* 0x100fe200000108bd */
[----:B------:R-:W-:Y:S01]  /*b4e0*/  LOP3.LUT R4, R9, 0xff, RZ, 0xc0, !PT ;  /* 0x000000ff09047812 */ /* 0x000fe200078ec0ff */
[--C-:B------:R-:W-:Y:S01]  /*b4f0*/  FFMA.FTZ R66, R66, c[0x0][0x23c], -R189.reuse ;  /* 0x00008f0042427a23 */ /* 0x100fe200000108bd */
[----:B------:R1:W-:Y:S01]  /*b500*/  MUFU.EX2 R40, R42 ;  /* 0x0000002a00287308 */ /* 0x0003e20000000800 */
[----:B------:R-:W-:Y:S01]  /*b510*/  IMAD.WIDE.U32 R12, R7, -0x2daee0ad, RZ ;  /* 0xd2511f53070c7825 */ /* 0x000fe200078e00ff */
[----:B------:R-:W-:Y:S02]  /*b520*/  PRMT R33, R4, 0x5410, R8 ;  /* 0x0000541004217816 */ /* 0x000fe40000000008 */
[----:B------:R-:W-:Y:S01]  /*b530*/  SHF.R.U32.HI R7, RZ, 0x8, R174 ;  /* 0x00000008ff077819 */ /* 0x000fe200000116ae */
[----:B------:R-:W-:Y:S01]  /*b540*/  IMAD.WIDE.U32 R4, R5, -0x326172a9, RZ ;  /* 0xcd9e8d5705047825 */ /* 0x000fe200078e00ff */
[----:B------:R-:W-:Y:S01]  /*b550*/  LOP3.LUT R8, R13, UR6, R6, 0x96, !PT ;  /* 0x000000060d087c12 */ /* 0x000fe2000f8e9606 */
[--C-:B------:R-:W-:Y:S01]  /*b560*/  HSET2.LE.AND R33, R33, R219.reuse, PT ;  /* 0x000000db21217233 */ /* 0x100fe20003803000 */
[----:B------:R-:W-:Y:S01]  /*b570*/  LOP3.LUT R6, R175, 0xff, RZ, 0xc0, !PT ;  /* 0x000000ffaf067812 */ /* 0x000fe200078ec0ff */
[----:B------:R-:W-:Y:S01]  /*b580*/  FFMA.FTZ R54, R54, c[0x0][0x23c], -R189 ;  /* 0x00008f0036367a23 */ /* 0x000fe200000108bd */
[----:B------:R3:W-:Y:S01]  /*b590*/  MUFU.EX2 R218, R27 ;  /* 0x0000001b00da7308 */ /* 0x0007e20000000800 */
[----:B------:R-:W-:Y:S01]  /*b5a0*/  LOP3.LUT R10, R5, UR7, R10, 0x96, !PT ;  /* 0x00000007050a7c12 */ /* 0x000fe2000f8e960a */
[----:B------:R-:W-:Y:S01]  /*b5b0*/  IMAD.WIDE.U32 R8, R8, -0x326172a9, RZ ;  /* 0xcd9e8d5708087825 */ /* 0x000fe200078e00ff */
[----:B------:R-:W-:Y:S02]  /*b5c0*/  SHF.R.U32.HI R5, RZ, 0x8, R18 ;  /* 0x00000008ff057819 */ /* 0x000fe40000011612 */
[----:B------:R-:W-:Y:S01]  /*b5d0*/  PRMT R179, R6, 0x5410, R179 ;  /* 0x0000541006b37816 */ /* 0x000fe200000000b3 */
[----:B------:R-:W-:Y:S01]  /*b5e0*/  IMAD.WIDE.U32 R10, R10, -0x2daee0ad, RZ ;  /* 0xd2511f530a0a7825 */ /* 0x000fe200078e00ff */
[----:B------:R-:W-:Y:S02]  /*b5f0*/  SHF.R.U32.HI R6, RZ, 0x10, R2 ;  /* 0x00000010ff067819 */ /* 0x000fe40000011602 */
[----:B------:R-:W-:Y:S01]  /*b600*/  LOP3.LUT R13, R9, UR5, R4, 0x96, !PT ;  /* 0x00000005090d7c12 */ /* 0x000fe2000f8e9604 */
[----:B------:R4:W-:Y:S01]  /*b610*/  MUFU.EX2 R23, R43 ;  /* 0x0000002b00177308 */ /* 0x0009e20000000800 */
[C---:B------:R-:W-:Y:S01]  /*b620*/  LOP3.LUT R4, R2.reuse, 0xffff, RZ, 0xc0, !PT ;  /* 0x0000ffff02047812 */ /* 0x040fe200078ec0ff */
[----:B------:R-:W-:Y:S01]  /*b630*/  IMAD.MOV.U32 R18, RZ, RZ, R200 ;  /* 0x000000ffff127224 */ /* 0x000fe200078e00c8 */
[----:B------:R-:W-:Y:S01]  /*b640*/  PRMT R19, R19, 0x5410, R5 ;  /* 0x0000541013137816 */ /* 0x000fe20000000005 */
[----:B------:R-:W-:Y:S01]  /*b650*/  FFMA.FTZ R200, R97, c[0x0][0x23c], -R139 ;  /* 0x00008f0061c87a23 */ /* 0x000fe2000001088b */
[----:B------:R-:W-:Y:S01]  /*b660*/  LOP3.LUT R9, R2, 0xff, RZ, 0xc0, !PT ;  /* 0x000000ff02097812 */ /* 0x000fe200078ec0ff */
[----:B------:R-:W-:Y:S01]  /*b670*/  IMAD.MOV.U32 R97, RZ, RZ, R207 ;  /* 0x000000ffff617224 */ /* 0x000fe200078e00cf */
[----:B------:R-:W-:Y:S01]  /*b680*/  SHF.R.U32.HI R5, RZ, 0x18, R2 ;  /* 0x00000018ff057819 */ /* 0x000fe20000011602 */
[----:B-1----:R-:W-:Y:S01]  /*b690*/  IMAD.MOV.U32 R42, RZ, RZ, R187 ;  /* 0x000000ffff2a7224 */ /* 0x002fe200078e00bb */
[----:B------:R-:W-:Y:S01]  /*b6a0*/  LOP3.LUT R2, R6, 0xff, RZ, 0xc0, !PT ;  /* 0x000000ff06027812 */ /* 0x000fe200078ec0ff */
[----:B------:R-:W-:Y:S01]  /*b6b0*/  MUFU.EX2 R216, R25 ;  /* 0x0000001900d87308 */ /* 0x000fe20000000800 */
[----:B------:R-:W-:Y:S01]  /*b6c0*/  LOP3.LUT R6, R11, UR4, R12, 0x96, !PT ;  /* 0x000000040b067c12 */ /* 0x000fe2000f8e960c */
[--C-:B------:R-:W-:Y:S01]  /*b6d0*/  HSET2.LE.AND R179, R179, R219.reuse, PT ;  /* 0x000000dbb3b37233 */ /* 0x100fe20003803000 */
[----:B------:R-:W-:Y:S01]  /*b6e0*/  F2FP.BF16.PACK_AB R175, R210, R214 ;  /* 0x000000d6d2af723e */ /* 0x000fe200000010ff */
[----:B---3--:R-:W-:Y:S01]  /*b6f0*/  IMAD.MOV.U32 R27, RZ, RZ, R202 ;  /* 0x000000ffff1b7224 */ /* 0x008fe200078e00ca */
[----:B------:R-:W-:Y:S01]  /*b700*/  SHF.R.U32.HI R4, RZ, 0x8, R4 ;  /* 0x00000008ff047819 */ /* 0x000fe20000011604 */
[----:B------:R-:W-:Y:S01]  /*b710*/  FFMA.FTZ R202, R84, c[0x0][0x23c], -R139 ;  /* 0x00008f0054ca7a23 */ /* 0x000fe2000001088b */
[----:B------:R-:W-:Y:S01]  /*b720*/  F2FP.BF16.PACK_AB R174, R239, R113 ;  /* 0x00000071efae723e */ /* 0x000fe200000010ff */
[----:B------:R-:W-:Y:S01]  /*b730*/  FFMA.FTZ R55, R55, c[0x0][0x23c], -R189 ;  /* 0x00008f0037377a23 */ /* 0x000fe200000108bd */
[----:B------:R-:W-:Y:S01]  /*b740*/  PRMT R178, R178, 0x5410, R7 ;  /* 0x00005410b2b27816 */ /* 0x000fe20000000007 */
[----:B------:R1:W3:Y:S01]  /*b750*/  MUFU.EX2 R12, R30 ;  /* 0x0000001e000c7308 */ /* 0x0002e20000000800 */
[----:B------:R-:W-:Y:S01]  /*b760*/  LOP3.LUT R7, R32, 0xff, RZ, 0xc0, !PT ;  /* 0x000000ff20077812 */ /* 0x000fe200078ec0ff */
[--C-:B------:R-:W-:Y:S01]  /*b770*/  HSET2.LE.AND R32, R14, R219.reuse, PT ;  /* 0x000000db0e207233 */ /* 0x100fe20003803000 */
[----:B------:R-:W-:Y:S01]  /*b780*/  PRMT R177, R2, 0x5410, R5 ;  /* 0x0000541002b17816 */ /* 0x000fe20000000005 */
[--C-:B------:R-:W-:Y:S01]  /*b790*/  HSET2.LE.AND R178, R178, R219.reuse, PT ;  /* 0x000000dbb2b27233 */ /* 0x100fe20003803000 */
[----:B------:R-:W-:Y:S01]  /*b7a0*/  PRMT R183, R7, 0x5410, R176 ;  /* 0x0000541007b77816 */ /* 0x000fe200000000b0 */
[----:B------:R-:W-:Y:S01]  /*b7b0*/  IMAD.WIDE.U32 R6, R6, -0x326172a9, RZ ;  /* 0xcd9e8d5706067825 */ /* 0x000fe200078e00ff */
[----:B------:R-:W-:Y:S01]  /*b7c0*/  PRMT R176, R9, 0x5410, R4 ;  /* 0x0000541009b07816 */ /* 0x000fe20000000004 */
[--C-:B------:R-:W-:Y:S01]  /*b7d0*/  HSET2.LE.AND R177, R177, R219.reuse, PT ;  /* 0x000000dbb1b17233 */ /* 0x100fe20003803000 */
[----:B------:R-:W-:Y:S01]  /*b7e0*/  SHF.R.U32.HI R4, RZ, 0x10, R0 ;  /* 0x00000010ff047819 */ /* 0x000fe20000011600 */
[----:B------:R-:W-:Y:S01]  /*b7f0*/  MUFU.EX2 R25, R44 ;  /* 0x0000002c00197308 */ /* 0x000fe20000000800 */
[C---:B------:R-:W-:Y:S01]  /*b800*/  LOP3.LUT R2, R0.reuse, 0xffff, RZ, 0xc0, !PT ;  /* 0x0000ffff00027812 */ /* 0x040fe200078ec0ff */
[--C-:B------:R-:W-:Y:S01]  /*b810*/  HSET2.LE.AND R183, R183, R219.reuse, PT ;  /* 0x000000dbb7b77233 */ /* 0x100fe20003803000 */
[----:B------:R-:W-:Y:S01]  /*b820*/  LOP3.LUT R9, R0, 0xff, RZ, 0xc0, !PT ;  /* 0x000000ff00097812 */ /* 0x000fe200078ec0ff */
[----:B------:R-:W-:Y:S01]  /*b830*/  IMAD.MOV.U32 R14, RZ, RZ, R186 ;  /* 0x000000ffff0e7224 */ /* 0x000fe200078e00ba */
[----:B------:R-:W-:Y:S01]  /*b840*/  SHF.R.U32.HI R5, RZ, 0x18, R0 ;  /* 0x00000018ff057819 */ /* 0x000fe20000011600 */
[----:B----4-:R-:W-:Y:S01]  /*b850*/  IMAD.MOV.U32 R43, RZ, RZ, R185 ;  /* 0x000000ffff2b7224 */ /* 0x010fe200078e00b9 */
[----:B------:R-:W-:Y:S01]  /*b860*/  LOP3.LUT R0, R4, 0xff, RZ, 0xc0, !PT ;  /* 0x000000ff04007812 */ /* 0x000fe200078ec0ff */
[--C-:B------:R-:W-:Y:S01]  /*b870*/  HSET2.LE.AND R176, R176, R219.reuse, PT ;  /* 0x000000dbb0b07233 */ /* 0x100fe20003803000 */
[----:B------:R-:W-:Y:S01]  /*b880*/  SHF.R.U32.HI R2, RZ, 0x8, R2 ;  /* 0x00000008ff027819 */ /* 0x000fe20000011602 */
[----:B------:R-:W4:Y:S01]  /*b890*/  MUFU.EX2 R21, R45 ;  /* 0x0000002d00157308 */ /* 0x000f220000000800 */
[----:B------:R-:W-:Y:S01]  /*b8a0*/  PRMT R5, R0, 0x5410, R5 ;  /* 0x0000541000057816 */ /* 0x000fe20000000005 */
[--C-:B------:R-:W-:Y:S01]  /*b8b0*/  HSET2.LE.AND R0, R184, R219.reuse, PT ;  /* 0x000000dbb8007233 */ /* 0x100fe20003803000 */
[----:B------:R-:W-:Y:S01]  /*b8c0*/  PRMT R9, R9, 0x5410, R2 ;  /* 0x0000541009097816 */ /* 0x000fe20000000002 */
[----:B-1----:R-:W-:Y:S01]  /*b8d0*/  IMAD.MOV.U32 R30, RZ, RZ, R209 ;  /* 0x000000ffff1e7224 */ /* 0x002fe200078e00d1 */
[--C-:B------:R-:W-:Y:S01]  /*b8e0*/  HSET2.LE.AND R2, R182, R219.reuse, PT ;  /* 0x000000dbb6027233 */ /* 0x100fe20003803000 */
[----:B------:R-:W-:Y:S01]  /*b8f0*/  LOP3.LUT R8, R7, UR15, R8, 0x96, !PT ;  /* 0x0000000f07087c12 */ /* 0x000fe2000f8e9608 */
[--C-:B------:R-:W-:Y:S01]  /*b900*/  HSET2.LE.AND R182, R19, R219.reuse, PT ;  /* 0x000000db13b67233 */ /* 0x100fe20003803000 */
[----:B------:R-:W-:Y:S01]  /*b910*/  LOP3.LUT R174, R0, R174, RZ, 0xc0, !PT ;  /* 0x000000ae00ae7212 */ /* 0x000fe200078ec0ff */
[----:B---3--:R-:W-:Y:S01]  /*b920*/  IMAD.MOV.U32 R19, RZ, RZ, R12 ;  /* 0x000000ffff137224 */ /* 0x008fe200078e000c */
[----:B------:R-:W-:Y:S01]  /*b930*/  MUFU.EX2 R20, R46 ;  /* 0x0000002e00147308 */ /* 0x000fe20000000800 */
[----:B--2---:R-:W-:Y:S01]  /*b940*/  F2FP.BF16.PACK_AB R0, R234, R22 ;  /* 0x00000016ea00723e */ /* 0x004fe200000010ff */
[--C-:B------:R-:W-:Y:S01]  /*b950*/  HSET2.LE.AND R181, R5, R219.reuse, PT ;  /* 0x000000db05b57233 */ /* 0x100fe20003803000 */
[----:B------:R-:W-:Y:S01]  /*b960*/  LOP3.LUT R184, R8, 0xff, RZ, 0xc0, !PT ;  /* 0x000000ff08b87812 */ /* 0x000fe200078ec0ff */
[--C-:B------:R-:W-:Y:S01]  /*b970*/  HSET2.LE.AND R180, R9, R219.reuse, PT ;  /* 0x000000db09b47233 */ /* 0x100fe20003803000 */
[----:B------:R-:W-:Y:S01]  /*b980*/  LOP3.LUT R172, R172, R0, RZ, 0xc0, !PT ;  /* 0x00000000acac7212 */ /* 0x000fe200078ec0ff */
[----:B------:R-:W-:Y:S01]  /*b990*/  FFMA.FTZ R229, R101, c[0x0][0x23c], -R139 ;  /* 0x00008f0065e57a23 */ /* 0x000fe2000001088b */
[----:B------:R-:W-:Y:S01]  /*b9a0*/  F2FP.BF16.PACK_AB R0, R18, R238 ;  /* 0x000000ee1200723e */ /* 0x000fe200000010ff */
[----:B------:R-:W-:Y:S01]  /*b9b0*/  FFMA.FTZ R76, R76, c[0x0][0x23c], -R188 ;  /* 0x00008f004c4c7a23 */ /* 0x000fe200000108bc */
[----:B------:R-:W-:Y:S01]  /*b9c0*/  F2FP.BF16.PACK_AB R4, R217, R122 ;  /* 0x0000007ad904723e */ /* 0x000fe200000010ff */
[----:B------:R-:W1:Y:S01]  /*b9d0*/  MUFU.EX2 R12, R47 ;  /* 0x0000002f000c7308 */ /* 0x000e620000000800 */
[----:B------:R-:W-:Y:S01]  /*b9e0*/  LOP3.LUT R33, R33, R0, RZ, 0xc0, !PT ;  /* 0x0000000021217212 */ /* 0x000fe200078ec0ff */
[----:B------:R-:W-:Y:S01]  /*b9f0*/  FFMA.FTZ R79, R79, c[0x0][0x23c], -R190 ;  /* 0x00008f004f4f7a23 */ /* 0x000fe200000108be */
[----:B------:R-:W-:Y:S01]  /*ba00*/  F2FP.BF16.PACK_AB R0, R97, R96 ;  /* 0x000000606100723e */ /* 0x000fe200000010ff */
[--C-:B------:R-:W-:Y:S01]  /*ba10*/  FFMA.FTZ R72, R72, c[0x0][0x23c], -R188.reuse ;  /* 0x00008f0048487a23 */ /* 0x100fe200000108bc */
[----:B------:R-:W-:Y:S01]  /*ba20*/  LOP3.LUT R175, R2, R175, RZ, 0xc0, !PT ;  /* 0x000000af02af7212 */ /* 0x000fe200078ec0ff */
[----:B------:R-:W-:Y:S01]  /*ba30*/  FFMA.FTZ R77, R77, c[0x0][0x23c], -R188 ;  /* 0x00008f004d4d7a23 */ /* 0x000fe200000108bc */
[----:B------:R-:W-:Y:S01]  /*ba40*/  LOP3.LUT R178, R178, R0, RZ, 0xc0, !PT ;  /* 0x00000000b2b27212 */ /* 0x000fe200078ec0ff */
[--C-:B------:R-:W-:Y:S01]  /*ba50*/  FFMA.FTZ R90, R90, c[0x0][0x23c], -R190.reuse ;  /* 0x00008f005a5a7a23 */ /* 0x100fe200000108be */
[----:B------:R-:W-:Y:S01]  /*ba60*/  F2FP.BF16.PACK_AB R0, R30, R29 ;  /* 0x0000001d1e00723e */ /* 0x000fe200000010ff */
[----:B------:R2:W-:Y:S01]  /*ba70*/  MUFU.EX2 R209, R60 ;  /* 0x0000003c00d17308 */ /* 0x0005e20000000800 */
[----:B------:R-:W-:Y:S01]  /*ba80*/  F2FP.BF16.PACK_AB R2, R204, R69 ;  /* 0x00000045cc02723e */ /* 0x000fe200000010ff */
[----:B------:R-:W-:Y:S01]  /*ba90*/  FFMA.FTZ R91, R91, c[0x0][0x23c], -R190 ;  /* 0x00008f005b5b7a23 */ /* 0x000fe200000108be */
[----:B------:R-:W-:Y:S01]  /*baa0*/  LOP3.LUT R177, R177, R0, RZ, 0xc0, !PT ;  /* 0x00000000b1b17212 */ /* 0x000fe200078ec0ff */
[--C-:B------:R-:W-:Y:S01]  /*bab0*/  FFMA.FTZ R118, R118, c[0x0][0x23c], -R189.reuse ;  /* 0x00008f0076767a23 */ /* 0x100fe200000108bd */
[----:B------:R-:W-:Y:S01]  /*bac0*/  F2FP.BF16.PACK_AB R0, R211, R24 ;  /* 0x00000018d300723e */ /* 0x000fe200000010ff */
[----:B------:R-:W-:Y:S01]  /*bad0*/  FFMA.FTZ R50, R50, c[0x0][0x23c], -R189 ;  /* 0x00008f0032327a23 */ /* 0x000fe200000108bd */
[----:B------:R-:W-:Y:S01]  /*bae0*/  LOP3.LUT R173, R173, R2, RZ, 0xc0, !PT ;  /* 0x00000002adad7212 */ /* 0x000fe200078ec0ff */
[----:B------:R-:W-:Y:S01]  /*baf0*/  FFMA.FTZ R65, R65, c[0x0][0x23c], -R139 ;  /* 0x00008f0041417a23 */ /* 0x000fe2000001088b */
[----:B------:R-:W-:Y:S01]  /*bb00*/  LOP3.LUT R182, R182, R0, RZ, 0xc0, !PT ;  /* 0x00000000b6b67212 */ /* 0x000fe200078ec0ff */
[----:B------:R-:W-:Y:S01]  /*bb10*/  MUFU.EX2 R41, R57 ;  /* 0x0000003900297308 */ /* 0x000fe20000000800 */
[----:B------:R-:W-:Y:S01]  /*bb20*/  F2FP.BF16.PACK_AB R0, R15, R19 ;  /* 0x000000130f00723e */ /* 0x000fe200000010ff */
[----:B------:R-:W-:Y:S01]  /*bb30*/  FFMA.FTZ R39, R39, c[0x0][0x23c], -R189 ;  /* 0x00008f0027277a23 */ /* 0x000fe200000108bd */
[----:B------:R-:W-:Y:S01]  /*bb40*/  F2FP.BF16.PACK_AB R2, R100, R213 ;  /* 0x000000d56402723e */ /* 0x000fe200000010ff */
[--C-:B------:R-:W-:Y:S01]  /*bb50*/  FFMA.FTZ R226, R112, c[0x0][0x23c], -R139.reuse ;  /* 0x00008f0070e27a23 */ /* 0x100fe2000001088b */
[----:B------:R-:W-:Y:S01]  /*bb60*/  LOP3.LUT R183, R183, R0, RZ, 0xc0, !PT ;  /* 0x00000000b7b77212 */ /* 0x000fe200078ec0ff */
[--C-:B------:R-:W-:Y:S01]  /*bb70*/  FFMA.FTZ R198, R80, c[0x0][0x23c], -R139.reuse ;  /* 0x00008f0050c67a23 */ /* 0x100fe2000001088b */
[----:B------:R-:W-:Y:S01]  /*bb80*/  LOP3.LUT R0, R8, 0xffff, RZ, 0xc0, !PT ;  /* 0x0000ffff08007812 */ /* 0x000fe200078ec0ff */
[--C-:B------:R-:W-:Y:S01]  /*bb90*/  FFMA.FTZ R199, R68, c[0x0][0x23c], -R139.reuse ;  /* 0x00008f0044c77a23 */ /* 0x100fe2000001088b */
[----:B------:R-:W-:Y:S01]  /*bba0*/  LOP3.LUT R186, R6, 0xffff, RZ, 0xc0, !PT ;  /* 0x0000ffff06ba7812 */ /* 0x000fe200078ec0ff */
[----:B------:R-:W-:Y:S01]  /*bbb0*/  MUFU.EX2 R236, R58 ;  /* 0x0000003a00ec7308 */ /* 0x000fe20000000800 */
[----:B------:R-:W-:Y:S01]  /*bbc0*/  SHF.R.U32.HI R0, RZ, 0x8, R0 ;  /* 0x00000008ff007819 */ /* 0x000fe20000011600 */
[--C-:B------:R-:W-:Y:S01]  /*bbd0*/  FFMA.FTZ R128, R128, c[0x0][0x23c], -R139.reuse ;  /* 0x00008f0080807a23 */ /* 0x100fe2000001088b */
[----:B------:R-:W-:Y:S01]  /*bbe0*/  LOP3.LUT R32, R32, R4, RZ, 0xc0, !PT ;  /* 0x0000000420207212 */ /* 0x000fe200078ec0ff */
[----:B--2---:R-:W-:Y:S01]  /*bbf0*/  IMAD.MOV.U32 R60, RZ, RZ, R204 ;  /* 0x000000ffff3c7224 */ /* 0x004fe200078e00cc */
[----:B------:R-:W-:Y:S01]  /*bc00*/  PRMT R184, R184, 0x5410, R0 ;  /* 0x00005410b8b87816 */ /* 0x000fe20000000000 */
[--C-:B------:R-:W-:Y:S01]  /*bc10*/  FFMA.FTZ R129, R129, c[0x0][0x23c], -R139.reuse ;  /* 0x00008f0081817a23 */ /* 0x100fe2000001088b */
[----:B------:R-:W-:Y:S01]  /*bc20*/  F2FP.BF16.PACK_AB R0, R85, R31 ;  /* 0x0000001f5500723e */ /* 0x000fe200000010ff */
[----:B------:R-:W-:Y:S01]  /*bc30*/  FFMA.FTZ R139, R117, c[0x0][0x23c], -R139 ;  /* 0x00008f00758b7a23 */ /* 0x000fe2000001088b */
[----:B------:R-:W-:Y:S01]  /*bc40*/  F2FP.BF16.PACK_AB R4, R14, R212 ;  /* 0x000000d40e04723e */ /* 0x000fe200000010ff */
[----:B------:R-:W2:Y:S01]  /*bc50*/  MUFU.EX2 R81, R56 ;  /* 0x0000003800517308 */ /* 0x000ea20000000800 */
[--C-:B------:R-:W-:Y:S01]  /*bc60*/  HSET2.LE.AND R184, R184, R219.reuse, PT ;  /* 0x000000dbb8b87233 */ /* 0x100fe20003803000 */
[----:B------:R-:W-:Y:S01]  /*bc70*/  LOP3.LUT R34, R34, R2, RZ, 0xc0, !PT ;  /* 0x0000000222227212 */ /* 0x000fe200078ec0ff */
[--C-:B------:R-:W-:Y:S01]  /*bc80*/  FFMA.FTZ R98, R98, c[0x0][0x23c], -R189.reuse ;  /* 0x00008f0062627a23 */ /* 0x100fe200000108bd */
[----:B------:R-:W-:Y:S01]  /*bc90*/  F2FP.BF16.PACK_AB R2, R187, R185 ;  /* 0x000000b9bb02723e */ /* 0x000fe200000010ff */
[--C-:B------:R-:W-:Y:S01]  /*bca0*/  FFMA.FTZ R99, R99, c[0x0][0x23c], -R189.reuse ;  /* 0x00008f0063637a23 */ /* 0x100fe200000108bd */
[----:B------:R-:W-:Y:S01]  /*bcb0*/  LOP3.LUT R184, R184, R0, RZ, 0xc0, !PT ;  /* 0x00000000b8b87212 */ /* 0x000fe200078ec0ff */
[--C-:B------:R-:W-:Y:S01]  /*bcc0*/  FFMA.FTZ R86, R86, c[0x0][0x23c], -R189.reuse ;  /* 0x00008f0056567a23 */ /* 0x100fe200000108bd */
[--C-:B------:R-:W-:Y:S01]  /*bcd0*/  SHF.R.U32.HI R0, RZ, 0x10, R8.reuse ;  /* 0x00000010ff007819 */ /* 0x100fe20000011608 */
[--C-:B------:R-:W-:Y:S01]  /*bce0*/  FFMA.FTZ R87, R87, c[0x0][0x23c], -R189.reuse ;  /* 0x00008f0057577a23 */ /* 0x100fe200000108bd */
[----:B------:R-:W3:Y:S01]  /*bcf0*/  MUFU.EX2 R84, R59 ;  /* 0x0000003b00547308 */ /* 0x000ee20000000800 */
[----:B------:R-:W-:Y:S01]  /*bd00*/  SHF.R.U32.HI R8, RZ, 0x18, R8 ;  /* 0x00000018ff087819 */ /* 0x000fe20000011608 */
[--C-:B------:R-:W-:Y:S01]  /*bd10*/  FFMA.FTZ R88, R88, c[0x0][0x23c], -R188.reuse ;  /* 0x00008f0058587a23 */ /* 0x100fe200000108bc */
[----:B------:R-:W-:Y:S01]  /*bd20*/  LOP3.LUT R0, R0, 0xff, RZ, 0xc0, !PT ;  /* 0x000000ff00007812 */ /* 0x000fe200078ec0ff */
[--C-:B------:R-:W-:Y:S01]  /*bd30*/  FFMA.FTZ R89, R89, c[0x0][0x23c], -R188.reuse ;  /* 0x00008f0059597a23 */ /* 0x100fe200000108bc */
[----:B------:R-:W-:Y:S01]  /*bd40*/  LOP3.LUT R7, R6, 0xff, RZ, 0xc0, !PT ;  /* 0x000000ff06077812 */ /* 0x000fe200078ec0ff */
[----:B------:R-:W-:Y:S01]  /*bd50*/  FFMA.FTZ R92, R92, c[0x0][0x23c], -R188 ;  /* 0x00008f005c5c7a23 */ /* 0x000fe200000108bc */
[----:B------:R-:W-:Y:S01]  /*bd60*/  PRMT R0, R0, 0x5410, R8 ;  /* 0x0000541000007816 */ /* 0x000fe20000000008 */
[----:B------:R-:W-:Y:S01]  /*bd70*/  FFMA.FTZ R93, R93, c[0x0][0x23c], -R188 ;  /* 0x00008f005d5d7a23 */ /* 0x000fe200000108bc */
[----:B------:R-:W-:Y:S01]  /*bd80*/  SHF.R.U32.HI R186, RZ, 0x8, R186 ;  /* 0x00000008ffba7819 */ /* 0x000fe200000116ba */
[----:B------:R1:W1:Y:S01]  /*bd90*/  MUFU.EX2 R207, R61 ;  /* 0x0000003d00cf7308 */ /* 0x0002620000000800 */
[----:B------:R-:W-:Y:S01]  /*bda0*/  SHF.R.U32.HI R187, RZ, 0x10, R6 ;  /* 0x00000010ffbb7819 */ /* 0x000fe20000011606 */
[--C-:B------:R-:W-:Y:S01]  /*bdb0*/  HSET2.LE.AND R0, R0, R219.reuse, PT ;  /* 0x000000db00007233 */ /* 0x100fe20003803000 */
[----:B------:R-:W-:Y:S01]  /*bdc0*/  LOP3.LUT R35, R35, R4, RZ, 0xc0, !PT ;  /* 0x0000000423237212 */ /* 0x000fe200078ec0ff */
[--C-:B------:R-:W-:Y:S01]  /*bdd0*/  FFMA.FTZ R94, R94, c[0x0][0x23c], -R190.reuse ;  /* 0x00008f005e5e7a23 */ /* 0x100fe200000108be */
[----:B------:R-:W-:Y:S01]  /*bde0*/  F2FP.BF16.PACK_AB R4, R26, R28 ;  /* 0x0000001c1a04723e */ /* 0x000fe200000010ff */
[----:B------:R-:W-:Y:S01]  /*bdf0*/  FFMA.FTZ R95, R95, c[0x0][0x23c], -R190 ;  /* 0x00008f005f5f7a23 */ /* 0x000fe200000108be */
[----:B------:R-:W-:Y:S01]  /*be00*/  PRMT R186, R7, 0x5410, R186 ;  /* 0x0000541007ba7816 */ /* 0x000fe200000000ba */
[--C-:B------:R-:W-:Y:S01]  /*be10*/  FFMA.FTZ R114, R114, c[0x0][0x23c], -R189.reuse ;  /* 0x00008f0072727a23 */ /* 0x100fe200000108bd */
[----:B------:R-:W-:Y:S01]  /*be20*/  SHF.R.U32.HI R6, RZ, 0x18, R6 ;  /* 0x00000018ff067819 */ /* 0x000fe20000011606 */
[----:B------:R2:W-:Y:S01]  /*be30*/  MUFU.EX2 R208, R62 ;  /* 0x0000003e00d07308 */ /* 0x0005e20000000800 */
[----:B------:R-:W-:Y:S01]  /*be40*/  LOP3.LUT R187, R187, 0xff, RZ, 0xc0, !PT ;  /* 0x000000ffbbbb7812 */ /* 0x000fe200078ec0ff */
[--C-:B------:R-:W-:Y:S01]  /*be50*/  HSET2.LE.AND R186, R186, R219.reuse, PT ;  /* 0x000000dbbaba7233 */ /* 0x100fe20003803000 */
[----:B------:R-:W-:Y:S01]  /*be60*/  LOP3.LUT R176, R176, R4, RZ, 0xc0, !PT ;  /* 0x00000004b0b07212 */ /* 0x000fe200078ec0ff */
[--C-:B------:R-:W-:Y:S01]  /*be70*/  FFMA.FTZ R115, R115, c[0x0][0x23c], -R189.reuse ;  /* 0x00008f0073737a23 */ /* 0x100fe200000108bd */
[----:B------:R-:W-:Y:S01]  /*be80*/  F2FP.BF16.PACK_AB R4, R218, R215 ;  /* 0x000000d7da04723e */ /* 0x000fe200000010ff */
[--C-:B------:R-:W-:Y:S01]  /*be90*/  FFMA.FTZ R102, R102, c[0x0][0x23c], -R189.reuse ;  /* 0x00008f0066667a23 */ /* 0x100fe200000108bd */
[----:B------:R-:W-:Y:S01]  /*bea0*/  F2FP.BF16.PACK_AB R185, R23, R40 ;  /* 0x0000002817b9723e */ /* 0x000fe200000010ff */
[----:B------:R-:W-:Y:S01]  /*beb0*/  FFMA.FTZ R103, R103, c[0x0][0x23c], -R189 ;  /* 0x00008f0067677a23 */ /* 0x000fe200000108bd */
[----:B------:R-:W-:Y:S01]  /*bec0*/  PRMT R187, R187, 0x5410, R6 ;  /* 0x00005410bbbb7816 */ /* 0x000fe20000000006 */
[----:B------:R-:W3:Y:S01]  /*bed0*/  MUFU.EX2 R204, R63 ;  /* 0x0000003f00cc7308 */ /* 0x000ee20000000800 */
[----:B------:R-:W-:Y:S01]  /*bee0*/  LOP3.LUT R181, R181, R4, RZ, 0xc0, !PT ;  /* 0x00000004b5b57212 */ /* 0x000fe200078ec0ff */
[----:B------:R-:W-:Y:S01]  /*bef0*/  IMAD.WIDE.U32 R4, R13, -0x2daee0ad, RZ ;  /* 0xd2511f530d047825 */ /* 0x000fe200078e00ff */
[----:B------:R-:W-:Y:S01]  /*bf00*/  LOP3.LUT R179, R179, R2, RZ, 0xc0, !PT ;  /* 0x00000002b3b37212 */ /* 0x000fe200078ec0ff */
[--C-:B------:R-:W-:Y:S01]  /*bf10*/  HSET2.LE.AND R187, R187, R219.reuse, PT ;  /* 0x000000dbbbbb7233 */ /* 0x100fe20003803000 */
[----:B------:R-:W-:Y:S01]  /*bf20*/  F2FP.BF16.PACK_AB R2, R216, R27 ;  /* 0x0000001bd802723e */ /* 0x000fe200000010ff */
[----:B------:R-:W-:Y:S01]  /*bf30*/  IMAD.WIDE.U32 R6, R194, -0x2daee0ad, RZ ;  /* 0xd2511f53c2067825 */ /* 0x000fe200078e00ff */
[----:B------:R-:W-:Y:S02]  /*bf40*/  LOP3.LUT R185, R0, R185, RZ, 0xc0, !PT ;  /* 0x000000b900b97212 */ /* 0x000fe400078ec0ff */
[----:B----4-:R-:W-:Y:S01]  /*bf50*/  F2FP.BF16.PACK_AB R0, R21, R25 ;  /* 0x000000191500723e */ /* 0x010fe200000010ff */
[----:B------:R-:W-:Y:S01]  /*bf60*/  MUFU.EX2 R246, R48 ;  /* 0x0000003000f67308 */ /* 0x000fe20000000800 */
[----:B------:R-:W-:Y:S01]  /*bf70*/  LOP3.LUT R180, R180, R2, RZ, 0xc0, !PT ;  /* 0x00000002b4b47212 */ /* 0x000fe200078ec0ff */
[----:B-1----:R-:W-:Y:S01]  /*bf80*/  IMAD.MOV.U32 R61, RZ, RZ, R12 ;  /* 0x000000ffff3d7224 */ /* 0x002fe200078e000c */
[----:B------:R-:W-:Y:S01]  /*bf90*/  LOP3.LUT R186, R186, R0, RZ, 0xc0, !PT ;  /* 0x00000000baba7212 */ /* 0x000fe200078ec0ff */
[----:B--2---:R-:W-:Y:S01]  /*bfa0*/  IMAD.MOV.U32 R62, RZ, RZ, R239 ;  /* 0x000000ffff3e7224 */ /* 0x004fe200078e00ef */
[----:B------:R-:W-:Y:S01]  /*bfb0*/  F2FP.BF16.PACK_AB R0, R12, R20 ;  /* 0x000000140c00723e */ /* 0x000fe200000010ff */
[----:B------:R-:W-:Y:S01]  /*bfc0*/  FFMA.FTZ R104, R104, c[0x0][0x23c], -R188 ;  /* 0x00008f0068687a23 */ /* 0x000fe200000108bc */
[----:B------:R-:W-:Y:S01]  /*bfd0*/  LOP3.LUT R2, R5, UR14, R10, 0x96, !PT ;  /* 0x0000000e05027c12 */ /* 0x000fe2000f8e960a */
[----:B------:R-:W-:Y:S01]  /*bfe0*/  FFMA.FTZ R105, R105, c[0x0][0x23c], -R188 ;  /* 0x00008f0069697a23 */ /* 0x000fe200000108bc */
[----:B------:R-:W-:Y:S01]  /*bff0*/  LOP3.LUT R187, R187, R0, RZ, 0xc0, !PT ;  /* 0x00000000bbbb7212 */ /* 0x000fe200078ec0ff */
[----:B------:R-:W1:Y:S01]  /*c000*/  MUFU.EX2 R251, R49 ;  /* 0x0000003100fb7308 */ /* 0x000e620000000800 */
[----:B------:R-:W-:Y:S01]  /*c010*/  LOP3.LUT R0, R2, 0xffff, RZ, 0xc0, !PT ;  /* 0x0000ffff02007812 */ /* 0x000fe200078ec0ff */
[----:B------:R-:W-:Y:S01]  /*c020*/  FFMA.FTZ R106, R106, c[0x0][0x23c], -R190 ;  /* 0x00008f006a6a7a23 */ /* 0x000fe200000108be */
[----:B------:R-:W-:Y:S01]  /*c030*/  SHF.R.U32.HI R11, RZ, 0x18, R4 ;  /* 0x00000018ff0b7819 */ /* 0x000fe20000011604 */
[----:B------:R-:W-:Y:S01]  /*c040*/  FFMA.FTZ R107, R107, c[0x0][0x23c], -R190 ;  /* 0x00008f006b6b7a23 */ /* 0x000fe200000108be */
[----:B------:R-:W-:Y:S01]  /*c050*/  SHF.R.U32.HI R0, RZ, 0x8, R0 ;  /* 0x00000008ff007819 */ /* 0x000fe20000011600 */
[--C-:B------:R-:W-:Y:S01]  /*c060*/  FFMA.FTZ R108, R108, c[0x0][0x23c], -R188.reuse ;  /* 0x00008f006c6c7a23 */ /* 0x100fe200000108bc */
[C---:B------:R-:W-:Y:S01]  /*c070*/  LOP3.LUT R5, R4.reuse, 0xffff, RZ, 0xc0, !PT ;  /* 0x0000ffff04057812 */ /* 0x040fe200078ec0ff */
[----:B------:R-:W-:Y:S01]  /*c080*/  FFMA.FTZ R109, R109, c[0x0][0x23c], -R188 ;  /* 0x00008f006d6d7a23 */ /* 0x000fe200000108bc */
[----:B------:R-:W-:Y:S01]  /*c090*/  LOP3.LUT R9, R4, 0xff, RZ, 0xc0, !PT ;  /* 0x000000ff04097812 */ /* 0x000fe200078ec0ff */
[----:B------:R-:W-:Y:S01]  /*c0a0*/  MUFU.EX2 R245, R50 ;  /* 0x0000003200f57308 */ /* 0x000fe20000000800 */
[----:B------:R-:W-:Y:S01]  /*c0b0*/  SHF.R.U32.HI R10, RZ, 0x10, R4 ;  /* 0x00000010ff0a7819 */ /* 0x000fe20000011604 */
[--C-:B------:R-:W-:Y:S01]  /*c0c0*/  FFMA.FTZ R110, R110, c[0x0][0x23c], -R190.reuse ;  /* 0x00008f006e6e7a23 */ /* 0x100fe200000108be */
[----:B------:R-:W-:Y:S01]  /*c0d0*/  LOP3.LUT R4, R2, 0xff, RZ, 0xc0, !PT ;  /* 0x000000ff02047812 */ /* 0x000fe200078ec0ff */
[----:B------:R-:W-:Y:S01]  /*c0e0*/  FFMA.FTZ R111, R111, c[0x0][0x23c], -R190 ;  /* 0x00008f006f6f7a23 */ /* 0x000fe200000108be */
[----:B------:R-:W-:Y:S01]  /*c0f0*/  SHF.R.U32.HI R57, RZ, 0x10, R2 ;  /* 0x00000010ff397819 */ /* 0x000fe20000011602 */
[--C-:B------:R-:W-:Y:S01]  /*c100*/  FFMA.FTZ R130, R130, c[0x0][0x23c], -R189.reuse ;  /* 0x00008f0082827a23 */ /* 0x100fe200000108bd */
[----:B------:R-:W-:Y:S01]  /*c110*/  PRMT R0, R4, 0x5410, R0 ;  /* 0x0000541004007816 */ /* 0x000fe20000000000 */
[----:B------:R-:W-:Y:S01]  /*c120*/  FFMA.FTZ R131, R131, c[0x0][0x23c], -R189 ;  /* 0x00008f0083837a23 */ /* 0x000fe200000108bd */
[----:B------:R-:W-:Y:S01]  /*c130*/  SHF.R.U32.HI R2, RZ, 0x18, R2 ;  /* 0x00000018ff027819 */ /* 0x000fe20000011602 */
[----:B------:R-:W2:Y:S01]  /*c140*/  MUFU.EX2 R248, R51 ;  /* 0x0000003300f87308 */ /* 0x000ea20000000800 */
[----:B------:R-:W-:Y:S01]  /*c150*/  LOP3.LUT R57, R57, 0xff, RZ, 0xc0, !PT ;  /* 0x000000ff39397812 */ /* 0x000fe200078ec0ff */
[--C-:B------:R-:W-:Y:S01]  /*c160*/  HSET2.LE.AND R0, R0, R219.reuse, PT ;  /* 0x000000db00007233 */ /* 0x100fe20003803000 */
[----:B------:R-:W-:Y:S01]  /*c170*/  SHF.R.U32.HI R58, RZ, 0x8, R5 ;  /* 0x00000008ff3a7819 */ /* 0x000fe20000011605 */
[----:B------:R-:W-:Y:S01]  /*c180*/  IMAD.WIDE.U32 R4, R191, -0x2daee0ad, RZ ;  /* 0xd2511f53bf047825 */ /* 0x000fe200078e00ff */
[----:B------:R-:W-:Y:S02]  /*c190*/  PRMT R57, R57, 0x5410, R2 ;  /* 0x0000541039397816 */ /* 0x000fe40000000002 */
[----:B------:R-:W-:Y:S01]  /*c1a0*/  F2FP.BF16.PACK_AB R56, R41, R81 ;  /* 0x000000512938723e */ /* 0x000fe200000010ff */
[----:B------:R-:W-:Y:S01]  /*c1b0*/  FFMA.FTZ R189, R119, c[0x0][0x23c], -R189 ;  /* 0x00008f0077bd7a23 */ /* 0x000fe200000108bd */
[----:B------:R-:W-:Y:S01]  /*c1c0*/  PRMT R58, R9, 0x5410, R58 ;  /* 0x00005410093a7816 */ /* 0x000fe2000000003a */
[----:B------:R-:W-:Y:S01]  /*c1d0*/  MUFU.EX2 R250, R64 ;  /* 0x0000004000fa7308 */ /* 0x000fe20000000800 */
[----:B------:R-:W-:Y:S01]  /*c1e0*/  LOP3.LUT R59, R10, 0xff, RZ, 0xc0, !PT ;  /* 0x000000ff0a3b7812 */ /* 0x000fe200078ec0ff */
[--C-:B------:R-:W-:Y:S01]  /*c1f0*/  HSET2.LE.AND R57, R57, R219.reuse, PT ;  /* 0x000000db39397233 */ /* 0x100fe20003803000 */
[----:B------:R-:W-:Y:S01]  /*c200*/  LOP3.LUT R56, R0, R56, RZ, 0xc0, !PT ;  /* 0x0000003800387212 */ /* 0x000fe200078ec0ff */
[--C-:B------:R-:W-:Y:S01]  /*c210*/  HSET2.LE.AND R58, R58, R219.reuse, PT ;  /* 0x000000db3a3a7233 */ /* 0x100fe20003803000 */
[----:B---3--:R-:W-:Y:S01]  /*c220*/  F2FP.BF16.PACK_AB R0, R84, R236 ;  /* 0x000000ec5400723e */ /* 0x008fe200000010ff */
[----:B------:R-:W-:Y:S01]  /*c230*/  FFMA.FTZ R123, R123, c[0x0][0x23c], -R190 ;  /* 0x00008f007b7b7a23 */ /* 0x000fe200000108be */
[----:B------:R-:W-:Y:S01]  /*c240*/  PRMT R59, R59, 0x5410, R11 ;  /* 0x000054103b3b7816 */ /* 0x000fe2000000000b */
[----:B------:R-:W-:Y:S01]  /*c250*/  FFMA.FTZ R124, R124, c[0x0][0x23c], -R188 ;  /* 0x00008f007c7c7a23 */ /* 0x000fe200000108bc */
[----:B------:R-:W-:Y:S01]  /*c260*/  LOP3.LUT R57, R57, R0, RZ, 0xc0, !PT ;  /* 0x0000000039397212 */ /* 0x000fe200078ec0ff */
[----:B------:R-:W3:Y:S01]  /*c270*/  MUFU.EX2 R252, R65 ;  /* 0x0000004100fc7308 */ /* 0x000ee20000000800 */
[----:B------:R-:W-:Y:S01]  /*c280*/  F2FP.BF16.PACK_AB R0, R207, R209 ;  /* 0x000000d1cf00723e */ /* 0x000fe200000010ff */
[--C-:B------:R-:W-:Y:S01]  /*c290*/  HSET2.LE.AND R59, R59, R219.reuse, PT ;  /* 0x000000db3b3b7233 */ /* 0x100fe20003803000 */
[----:B------:R-:W-:Y:S01]  /*c2a0*/  LOP3.LUT R5, R5, UR8, R6, 0x96, !PT ;  /* 0x0000000805057c12 */ /* 0x000fe2000f8e9606 */
[--C-:B------:R-:W-:Y:S01]  /*c2b0*/  FFMA.FTZ R120, R120, c[0x0][0x23c], -R188.reuse ;  /* 0x00008f0078787a23 */ /* 0x100fe200000108bc */
[----:B------:R-:W-:Y:S01]  /*c2c0*/  LOP3.LUT R58, R58, R0, RZ, 0xc0, !PT ;  /* 0x000000003a3a7212 */ /* 0x000fe200078ec0ff */
[--C-:B------:R-:W-:Y:S01]  /*c2d0*/  FFMA.FTZ R121, R121, c[0x0][0x23c], -R188.reuse ;  /* 0x00008f0079797a23 */ /* 0x100fe200000108bc */
[----:B------:R-:W-:Y:S01]  /*c2e0*/  F2FP.BF16.PACK_AB R0, R204, R208 ;  /* 0x000000d0cc00723e */ /* 0x000fe200000010ff */
[----:B------:R-:W-:Y:S02]  /*c2f0*/  FFMA.FTZ R188, R125, c[0x0][0x23c], -R188 ;  /* 0x00008f007dbc7a23 */ /* 0x000fe400000108bc */
[----:B------:R-:W-:Y:S01]  /*c300*/  MUFU.EX2 R247, R66 ;  /* 0x0000004200f77308 */ /* 0x000fe20000000800 */
[----:B------:R-:W-:Y:S01]  /*c310*/  LOP3.LUT R59, R59, R0, RZ, 0xc0, !PT ;  /* 0x000000003b3b7212 */ /* 0x000fe200078ec0ff */
[----:B------:R-:W-:Y:S01]  /*c320*/  FFMA.FTZ R126, R126, c[0x0][0x23c], -R190 ;  /* 0x00008f007e7e7a23 */ /* 0x000fe200000108be */
[----:B------:R-:W-:Y:S05]  /*c330*/  LOP3.LUT R0, R7, UR10, R224, 0x96, !PT ;  /* 0x0000000a07007c12 */ /* 0x000fea000f8e96e0 */
[----:B------:R-:W-:Y:S02]  /*c340*/  IMAD.WIDE.U32 R8, R0, -0x326172a9, RZ ;  /* 0xcd9e8d5700087825 */ /* 0x000fe400078e00ff */
[----:B------:R-:W4:Y:S03]  /*c350*/  MUFU.EX2 R249, R67 ;  /* 0x0000004300f97308 */ /* 0x000f260000000800 */
[----:B------:R-:W-:Y:S05]  /*c360*/  LOP3.LUT R6, R9, UR9, R16, 0x96, !PT ;  /* 0x0000000909067c12 */ /* 0x000fea000f8e9610 */
[----:B------:R-:W-:Y:S02]  /*c370*/  IMAD.WIDE.U32 R6, R6, -0x2daee0ad, RZ ;  /* 0xd2511f5306067825 */ /* 0x000fe400078e00ff */
[----:B------:R-:W-:Y:S03]  /*c380*/  MUFU.EX2 R239, R36 ;  /* 0x0000002400ef7308 */ /* 0x000fe60000000800 */
[----:B------:R-:W-:Y:S01]  /*c390*/  LOP3.LUT R7, R7, UR6, R4, 0x96, !PT ;  /* 0x0000000607077c12 */ /* 0x000fe2000f8e9604 */
[----:B------:R-:W-:Y:S05]  /*c3a0*/  IMAD.WIDE.U32 R4, R5, -0x326172a9, RZ ;  /* 0xcd9e8d5705047825 */ /* 0x000fea00078e00ff */
[----:B------:R-:W-:Y:S01]  /*c3b0*/  LOP3.LUT R8, R5, UR7, R8, 0x96, !PT ;  /* 0x0000000705087c12 */ /* 0x000fe2000f8e9608 */
[----:B------:R1:W1:Y:S04]  /*c3c0*/  MUFU.EX2 R240, R37 ;  /* 0x0000002500f07308 */ /* 0x0002680000000800 */
[----:B------:R-:W-:Y:S05]  /*c3d0*/  IMAD.WIDE.U32 R8, R8, -0x2daee0ad, RZ ;  /* 0xd2511f5308087825 */ /* 0x000fea00078e00ff */
[----:B------:R-:W-:Y:S01]  /*c3e0*/  LOP3.LUT R5, R9, UR4, R6, 0x96, !PT ;  /* 0x0000000409057c12 */ /* 0x000fe2000f8e9606 */
[----:B------:R-:W-:Y:S01]  /*c3f0*/  IMAD.WIDE.U32 R6, R7, -0x326172a9, RZ ;  /* 0xcd9e8d5707067825 */ /* 0x000fe200078e00ff */
[----:B------:R2:W-:Y:S04]  /*c400*/  MUFU.EX2 R191, R38 ;  /* 0x0000002600bf7308 */ /* 0x0005e80000000800 */
[----:B------:R-:W-:Y:S01]  /*c410*/  LOP3.LUT R2, R7, UR5, R4, 0x96, !PT ;  /* 0x0000000507027c12 */ /* 0x000fe2000f8e9604 */
[----:B------:R-:W-:Y:S05]  /*c420*/  IMAD.WIDE.U32 R4, R5, -0x326172a9, RZ ;  /* 0xcd9e8d5705047825 */ /* 0x000fea00078e00ff */
[C---:B------:R-:W-:Y:S01]  /*c430*/  LOP3.LUT R0, R4.reuse, 0xffff, RZ, 0xc0, !PT ;  /* 0x0000ffff04007812 */ /* 0x040fe200078ec0ff */
[----:B------:R-:W3:Y:S01]  /*c440*/  MUFU.EX2 R194, R39 ;  /* 0x0000002700c27308 */ /* 0x000ee20000000800 */
[----:B------:R-:W-:Y:S01]  /*c450*/  LOP3.LUT R46, R4, 0xff, RZ, 0xc0, !PT ;  /* 0x000000ff042e7812 */ /* 0x000fe200078ec0ff */
[----:B-1----:R-:W-:Y:S01]  /*c460*/  IMAD.MOV.U32 R37, RZ, RZ, R61 ;  /* 0x000000ffff257224 */ /* 0x002fe200078e003d */
[----:B------:R-:W-:Y:S01]  /*c470*/  SHF.R.U32.HI R0, RZ, 0x8, R0 ;  /* 0x00000008ff007819 */ /* 0x000fe20000011600 */
[----:B------:R-:W-:Y:S01]  /*c480*/  IMAD.MOV.U32 R61, RZ, RZ, R97 ;  /* 0x000000ffff3d7224 */ /* 0x000fe200078e0061 */
[----:B------:R-:W-:Y:S02]  /*c490*/  LOP3.LUT R6, R5, UR15, R6, 0x96, !PT ;  /* 0x0000000f05067c12 */ /* 0x000fe4000f8e9606 */
[----:B------:R-:W-:Y:S02]  /*c4a0*/  PRMT R46, R46, 0x5410, R0 ;  /* 0x000054102e2e7816 */ /* 0x000fe40000000000 */
[----:B------:R-:W-:Y:S01]  /*c4b0*/  F2FP.BF16.PACK_AB R0, R251, R246 ;  /* 0x000000f6fb00723e */ /* 0x000fe200000010ff */
[----:B------:R-:W-:Y:S01]  /*c4c0*/  MUFU.EX2 R243, R52 ;  /* 0x0000003400f37308 */ /* 0x000fe20000000800 */
[----:B------:R-:W-:Y:S01]  /*c4d0*/  LOP3.LUT R44, R6, 0xff, RZ, 0xc0, !PT ;  /* 0x000000ff062c7812 */ /* 0x000fe200078ec0ff */
[--C-:B------:R-:W-:Y:S01]  /*c4e0*/  HSET2.LE.AND R46, R46, R219.reuse, PT ;  /* 0x000000db2e2e7233 */ /* 0x100fe20003803000 */
[----:B--2---:R-:W-:Y:S02]  /*c4f0*/  IMAD.MOV.U32 R38, RZ, RZ, R60 ;  /* 0x000000ffff267224 */ /* 0x004fe400078e003c */
[----:B------:R-:W-:Y:S02]  /*c500*/  IMAD.MOV.U32 R60, RZ, RZ, R85 ;  /* 0x000000ffff3c7224 */ /* 0x000fe400078e0055 */
[----:B------:R-:W-:Y:S02]  /*c510*/  LOP3.LUT R46, R46, R0, RZ, 0xc0, !PT ;  /* 0x000000002e2e7212 */ /* 0x000fe400078ec0ff */
[--C-:B------:R-:W-:Y:S01]  /*c520*/  SHF.R.U32.HI R0, RZ, 0x10, R4.reuse ;  /* 0x00000010ff007819 */ /* 0x100fe20000011604 */
[----:B------:R-:W1:Y:S01]  /*c530*/  MUFU.EX2 R244, R53 ;  /* 0x0000003500f47308 */ /* 0x000e620000000800 */
[----:B------:R-:W-:Y:S02]  /*c540*/  SHF.R.U32.HI R4, RZ, 0x18, R4 ;  /* 0x00000018ff047819 */ /* 0x000fe40000011604 */
[----:B------:R-:W-:Y:S04]  /*c550*/  LOP3.LUT R0, R0, 0xff, RZ, 0xc0, !PT ;  /* 0x000000ff00007812 */ /* 0x000fe800078ec0ff */
[----:B------:R-:W-:Y:S01]  /*c560*/  PRMT R0, R0, 0x5410, R4 ;  /* 0x0000541000007816 */ /* 0x000fe20000000004 */
[----:B------:R-:W-:Y:S02]  /*c570*/  IMAD.WIDE.U32 R4, R2, -0x2daee0ad, RZ ;  /* 0xd2511f5302047825 */ /* 0x000fe400078e00ff */
[----:B------:R-:W-:Y:S02]  /*c580*/  MUFU.EX2 R241, R54 ;  /* 0x0000003600f17308 */ /* 0x000fe40000000800 */
[--C-:B------:R-:W-:Y:S01]  /*c590*/  HSET2.LE.AND R47, R0, R219.reuse, PT ;  /* 0x000000db002f7233 */ /* 0x100fe20003803000 */
[----:B------:R-:W-:Y:S02]  /*c5a0*/  F2FP.BF16.PACK_AB R0, R248, R245 ;  /* 0x000000f5f800723e */ /* 0x000fe400000010ff */
[C---:B------:R-:W-:Y:S02]  /*c5b0*/  LOP3.LUT R50, R4.reuse, 0xff, RZ, 0xc0, !PT ;  /* 0x000000ff04327812 */ /* 0x040fe400078ec0ff */
[----:B------:R-:W-:Y:S02]  /*c5c0*/  LOP3.LUT R47, R47, R0, RZ, 0xc0, !PT ;  /* 0x000000002f2f7212 */ /* 0x000fe400078ec0ff */
[----:B------:R-:W-:Y:S01]  /*c5d0*/  LOP3.LUT R0, R4, 0xffff, RZ, 0xc0, !PT ;  /* 0x0000ffff04007812 */ /* 0x000fe200078ec0ff */
[----:B------:R-:W2:Y:S01]  /*c5e0*/  MUFU.EX2 R242, R55 ;  /* 0x0000003700f27308 */ /* 0x000ea20000000800 */
[----:B------:R-:W-:Y:S02]  /*c5f0*/  LOP3.LUT R2, R5, UR14, R8, 0x96, !PT ;  /* 0x0000000e05027c12 */ /* 0x000fe4000f8e9608 */
[----:B------:R-:W-:Y:S02]  /*c600*/  SHF.R.U32.HI R0, RZ, 0x8, R0 ;  /* 0x00000008ff007819 */ /* 0x000fe40000011600 */
[----:B------:R-:W-:Y:S02]  /*c610*/  LOP3.LUT R48, R2, 0xff, RZ, 0xc0, !PT ;  /* 0x000000ff02307812 */ /* 0x000fe400078ec0ff */
[----:B------:R-:W-:Y:S02]  /*c620*/  PRMT R50, R50, 0x5410, R0 ;  /* 0x0000541032327816 */ /* 0x000fe40000000000 */
[----:B---3--:R-:W-:Y:S01]  /*c630*/  F2FP.BF16.PACK_AB R0, R252, R250 ;  /* 0x000000fafc00723e */ /* 0x008fe200000010ff */
[----:B------:R-:W-:Y:S02]  /*c640*/  MUFU.EX2 R90, R90 ;  /* 0x0000005a005a7308 */ /* 0x000fe40000000800 */
[--C-:B------:R-:W-:Y:S05]  /*c650*/  HSET2.LE.AND R50, R50, R219.reuse, PT ;  /* 0x000000db32327233 */ /* 0x100fea0003803000 */
[----:B------:R-:W-:Y:S02]  /*c660*/  LOP3.LUT R50, R50, R0, RZ, 0xc0, !PT ;  /* 0x0000000032327212 */ /* 0x000fe400078ec0ff */
[--C-:B------:R-:W-:Y:S01]  /*c670*/  SHF.R.U32.HI R0, RZ, 0x10, R4.reuse ;  /* 0x00000010ff007819 */ /* 0x100fe20000011604 */
[----:B------:R-:W-:Y:S01]  /*c680*/  MUFU.EX2 R91, R91 ;  /* 0x0000005b005b7308 */ /* 0x000fe20000000800 */
[----:B------:R-:W-:Y:S02]  /*c690*/  SHF.R.U32.HI R4, RZ, 0x18, R4 ;  /* 0x00000018ff047819 */ /* 0x000fe40000011604 */
[----:B------:R-:W-:Y:S04]  /*c6a0*/  LOP3.LUT R0, R0, 0xff, RZ, 0xc0, !PT ;  /* 0x000000ff00007812 */ /* 0x000fe800078ec0ff */
[----:B------:R-:W-:Y:S03]  /*c6b0*/  PRMT R0, R0, 0x5410, R4 ;  /* 0x0000541000007816 */ /* 0x000fe60000000004 */
[----:B------:R-:W-:Y:S02]  /*c6c0*/  MUFU.EX2 R139, R139 ;  /* 0x0000008b008b7308 */ /* 0x000fe40000000800 */
[--C-:B------:R-:W-:Y:S01]  /*c6d0*/  HSET2.LE.AND R51, R0, R219.reuse, PT ;  /* 0x000000db00337233 */ /* 0x100fe20003803000 */
[----:B----4-:R-:W-:Y:S04]  /*c6e0*/  F2FP.BF16.PACK_AB R0, R249, R247 ;  /* 0x000000f7f900723e */ /* 0x010fe800000010ff */
[----:B------:R-:W-:Y:S02]  /*c6f0*/  LOP3.LUT R51, R51, R0, RZ, 0xc0, !PT ;  /* 0x0000000033337212 */ /* 0x000fe400078ec0ff */
[----:B------:R-:W-:Y:S01]  /*c700*/  LOP3.LUT R0, R6, 0xffff, RZ, 0xc0, !PT ;  /* 0x0000ffff06007812 */ /* 0x000fe200078ec0ff */
[----:B------:R-:W-:Y:S03]  /*c710*/  MUFU.EX2 R118, R118 ;  /* 0x0000007600767308 */ /* 0x000fe60000000800 */
[----:B------:R-:W-:Y:S04]  /*c720*/  SHF.R.U32.HI R0, RZ, 0x8, R0 ;  /* 0x00000008ff007819 */ /* 0x000fe80000011600 */
[----:B------:R-:W-:Y:S02]  /*c730*/  PRMT R44, R44, 0x5410, R0 ;  /* 0x000054102c2c7816 */ /* 0x000fe40000000000 */
[----:B------:R-:W-:Y:S01]  /*c740*/  F2FP.BF16.PACK_AB R0, R240, R239 ;  /* 0x000000eff000723e */ /* 0x000fe200000010ff */
        /* <DEDUP_REMOVED lines=10> */
[----:B------:R-:W-:Y:S04]  /*c7f0*/  F2FP.BF16.PACK_AB R0, R194, R191 ;  /* 0x000000bfc200723e */ /* 0x000fe800000010ff */
[----:B------:R-:W-:Y:S02]  /*c800*/  LOP3.LUT R45, R45, R0, RZ, 0xc0, !PT ;  /* 0x000000002d2d7212 */ /* 0x000fe400078ec0ff */
[----:B------:R-:W-:Y:S01]  /*c810*/  LOP3.LUT R0, R2, 0xffff, RZ, 0xc0, !PT ;  /* 0x0000ffff02007812 */ /* 0x000fe200078ec0ff */
[----:B------:R-:W-:Y:S03]  /*c820*/  MUFU.EX2 R198, R198 ;  /* 0x000000c600c67308 */ /* 0x000fe60000000800 */
[----:B------:R-:W-:Y:S04]  /*c830*/  SHF.R.U32.HI R0, RZ, 0x8, R0 ;  /* 0x00000008ff007819 */ /* 0x000fe80000011600 */
[----:B------:R-:W-:Y:S02]  /*c840*/  PRMT R48, R48, 0x5410, R0 ;  /* 0x0000541030307816 */ /* 0x000fe40000000000 */
[----:B-1----:R-:W-:Y:S01]  /*c850*/  F2FP.BF16.PACK_AB R0, R244, R243 ;  /* 0x000000f3f400723e */ /* 0x002fe200000010ff */
        /* <DEDUP_REMOVED lines=10> */
[----:B--2---:R-:W-:Y:S04]  /*c900*/  F2FP.BF16.PACK_AB R0, R242, R241 ;  /* 0x000000f1f200723e */ /* 0x004fe800000010ff */
[----:B------:R-:W-:Y:S02]  /*c910*/  LOP3.LUT R49, R49, R0, RZ, 0xc0, !PT ;  /* 0x0000000031317212 */ /* 0x000fe400078ec0ff */
[----:B------:R-:W-:Y:S01]  /*c920*/  IADD3 R0, R195, 0x2, RZ ;  /* 0x00000002c3007810 */ /* 0x000fe20007ffe0ff */
[----:B------:R-:W-:Y:S03]  /*c930*/  MUFU.EX2 R203, R203 ;  /* 0x000000cb00cb7308 */ /* 0x000fe60000000800 */
[----:B------:R-:W-:Y:S05]  /*c940*/  LOP3.LUT R0, R221, UR21, R0, 0x96, !PT ;  /* 0x00000015dd007c12 */ /* 0x000fea000f8e9600 */
[----:B------:R-:W-:Y:S02]  /*c950*/  IMAD.WIDE.U32 R12, R0, -0x326172a9, RZ ;  /* 0xcd9e8d57000c7825 */ /* 0x000fe400078e00ff */
[----:B------:R-:W-:Y:S03]  /*c960*/  MUFU.EX2 R200, R200 ;  /* 0x000000c800c87308 */ /* 0x000fe60000000800 */
[----:B------:R-:W-:Y:S02]  /*c970*/  LOP3.LUT R4, R13, UR13, R232, 0x96, !PT ;  /* 0x0000000d0d047c12 */ /* 0x000fe4000f8e96e8 */
[----:B------:R-:W-:Y:S03]  /*c980*/  LOP3.LUT R8, R17, UR11, R12, 0x96, !PT ;  /* 0x0000000b11087c12 */ /* 0x000fe6000f8e960c */
[----:B------:R-:W-:Y:S02]  /*c990*/  IMAD.WIDE.U32 R4, R4, -0x2daee0ad, RZ ;  /* 0xd2511f5304047825 */ /* 0x000fe400078e00ff */
[----:B------:R-:W-:Y:S02]  /*c9a0*/  MUFU.EX2 R202, R202 ;  /* 0x000000ca00ca7308 */ /* 0x000fe40000000800 */
[----:B------:R-:W-:Y:S01]  /*c9b0*/  IMAD.WIDE.U32 R8, R8, -0x2daee0ad, RZ ;  /* 0xd2511f5308087825 */ /* 0x000fe200078e00ff */
[----:B------:R-:W-:Y:S04]  /*c9c0*/  LOP3.LUT R6, R5, UR10, R224, 0x96, !PT ;  /* 0x0000000a05067c12 */ /* 0x000fe8000f8e96e0 */
[----:B------:R-:W-:Y:S01]  /*c9d0*/  LOP3.LUT R9, R9, UR8, R4, 0x96, !PT ;  /* 0x0000000809097c12 */ /* 0x000fe2000f8e9604 */
[----:B------:R-:W-:Y:S02]  /*c9e0*/  IMAD.WIDE.U32 R6, R6, -0x326172a9, RZ ;  /* 0xcd9e8d5706067825 */ /* 0x000fe400078e00ff */
[----:B------:R-:W-:Y:S03]  /*c9f0*/  MUFU.EX2 R201, R201 ;  /* 0x000000c900c97308 */ /* 0x000fe60000000800 */
[----:B------:R-:W-:Y:S05]  /*ca00*/  LOP3.LUT R4, R7, UR9, R16, 0x96, !PT ;  /* 0x0000000907047c12 */ /* 0x000fea000f8e9610 */
[----:B------:R-:W-:Y:S02]  /*ca10*/  IMAD.WIDE.U32 R4, R4, -0x2daee0ad, RZ ;  /* 0xd2511f5304047825 */ /* 0x000fe400078e00ff */
[----:B------:R-:W-:Y:S03]  /*ca20*/  MUFU.EX2 R86, R86 ;  /* 0x0000005600567308 */ /* 0x000fe60000000800 */
[----:B------:R-:W-:Y:S01]  /*ca30*/  LOP3.LUT R7, R5, UR6, R8, 0x96, !PT ;  /* 0x0000000605077c12 */ /* 0x000fe2000f8e9608 */
[----:B------:R-:W-:Y:S05]  /*ca40*/  IMAD.WIDE.U32 R8, R9, -0x326172a9, RZ ;  /* 0xcd9e8d5709087825 */ /* 0x000fea00078e00ff */
[----:B------:R-:W-:Y:S01]  /*ca50*/  LOP3.LUT R10, R9, UR7, R6, 0x96, !PT ;  /* 0x00000007090a7c12 */ /* 0x000fe2000f8e9606 */
[----:B------:R-:W-:Y:S01]  /*ca60*/  IMAD.WIDE.U32 R6, R7, -0x326172a9, RZ ;  /* 0xcd9e8d5707067825 */ /* 0x000fe200078e00ff */
[----:B------:R-:W-:Y:S03]  /*ca70*/  MUFU.EX2 R87, R87 ;  /* 0x0000005700577308 */ /* 0x000fe60000000800 */
[----:B------:R-:W-:Y:S01]  /*ca80*/  IMAD.WIDE.U32 R10, R10, -0x2daee0ad, RZ ;  /* 0xd2511f530a0a7825 */ /* 0x000fe200078e00ff */
[----:B------:R-:W-:Y:S04]  /*ca90*/  LOP3.LUT R8, R7, UR5, R8, 0x96, !PT ;  /* 0x0000000507087c12 */ /* 0x000fe8000f8e9608 */
[----:B------:R-:W-:Y:S01]  /*caa0*/  LOP3.LUT R4, R11, UR4, R4, 0x96, !PT ;  /* 0x000000040b047c12 */ /* 0x000fe2000f8e9604 */
[----:B------:R-:W-:Y:S01]  /*cab0*/  IMAD.MOV.U32 R11, RZ, RZ, R43 ;  /* 0x000000ffff0b7224 */ /* 0x000fe200078e002b */
[----:B------:R-:W-:Y:S01]  /*cac0*/  MUFU.EX2 R88, R88 ;  /* 0x0000005800587308 */ /* 0x000fe20000000800 */
[----:B------:R-:W-:Y:S02]  /*cad0*/  IMAD.MOV.U32 R43, RZ, RZ, R96 ;  /* 0x000000ffff2b7224 */ /* 0x000fe400078e0060 */
[----:B------:R-:W-:Y:S05]  /*cae0*/  IMAD.WIDE.U32 R4, R4, -0x326172a9, RZ ;  /* 0xcd9e8d5704047825 */ /* 0x000fea00078e00ff */
[C---:B------:R-:W-:Y:S02]  /*caf0*/  LOP3.LUT R0, R4.reuse, 0xffff, RZ, 0xc0, !PT ;  /* 0x0000ffff04007812 */ /* 0x040fe400078ec0ff */
[----:B------:R-:W-:Y:S01]  /*cb00*/  LOP3.LUT R54, R5, UR15, R6, 0x96, !PT ;  /* 0x0000000f05367c12 */ /* 0x000fe2000f8e9606 */
[----:B------:R-:W-:Y:S01]  /*cb10*/  MUFU.EX2 R89, R89 ;  /* 0x0000005900597308 */ /* 0x000fe20000000800 */
[----:B------:R-:W-:Y:S02]  /*cb20*/  SHF.R.U32.HI R2, RZ, 0x8, R0 ;  /* 0x00000008ff027819 */ /* 0x000fe40000011600 */
[----:B------:R-:W-:Y:S04]  /*cb30*/  LOP3.LUT R0, R4, 0xff, RZ, 0xc0, !PT ;  /* 0x000000ff04007812 */ /* 0x000fe800078ec0ff */
[----:B------:R-:W-:Y:S02]  /*cb40*/  PRMT R112, R0, 0x5410, R2 ;  /* 0x0000541000707816 */ /* 0x000fe40000000002 */
[--C-:B------:R-:W-:Y:S01]  /*cb50*/  SHF.R.U32.HI R0, RZ, 0x10, R4.reuse ;  /* 0x00000010ff007819 */ /* 0x100fe20000011604 */
[----:B------:R-:W-:Y:S01]  /*cb60*/  MUFU.EX2 R92, R92 ;  /* 0x0000005c005c7308 */ /* 0x000fe20000000800 */
[----:B------:R-:W-:Y:S02]  /*cb70*/  SHF.R.U32.HI R4, RZ, 0x18, R4 ;  /* 0x00000018ff047819 */ /* 0x000fe40000011604 */
[----:B------:R-:W-:Y:S04]  /*cb80*/  LOP3.LUT R0, R0, 0xff, RZ, 0xc0, !PT ;  /* 0x000000ff00007812 */ /* 0x000fe800078ec0ff */
[----:B------:R-:W-:Y:S01]  /*cb90*/  PRMT R101, R0, 0x5410, R4 ;  /* 0x0000541000657816 */ /* 0x000fe20000000004 */
[----:B------:R-:W-:Y:S01]  /*cba0*/  IMAD.WIDE.U32 R4, R8, -0x2daee0ad, RZ ;  /* 0xd2511f5308047825 */ /* 0x000fe200078e00ff */
[----:B------:R-:W-:Y:S01]  /*cbb0*/  IADD3 R0, R195, 0x3, RZ ;  /* 0x00000003c3007810 */ /* 0x000fe20007ffe0ff */
[----:B------:R-:W-:Y:S02]  /*cbc0*/  MUFU.EX2 R93, R93 ;  /* 0x0000005d005d7308 */ /* 0x000fe40000000800 */
[----:B------:R-:W-:Y:S01]  /*cbd0*/  IMAD.MOV.U32 R195, RZ, RZ, R84 ;  /* 0x000000ffffc37224 */ /* 0x000fe200078e0054 */
[----:B------:R-:W-:Y:S02]  /*cbe0*/  LOP3.LUT R0, R221, UR21, R0, 0x96, !PT ;  /* 0x00000015dd007c12 */ /* 0x000fe4000f8e9600 */
[----:B------:R-:W-:Y:S01]  /*cbf0*/  LOP3.LUT R67, R5, UR14, R10, 0x96, !PT ;  /* 0x0000000e05437c12 */ /* 0x000fe2000f8e960a */
[----:B------:R-:W-:Y:S01]  /*cc00*/  IMAD.MOV.U32 R10, RZ, RZ, R42 ;  /* 0x000000ffff0a7224 */ /* 0x000fe200078e002a */
[----:B------:R-:W-:Y:S01]  /*cc10*/  LOP3.LUT R63, R4, 0xffff, RZ, 0xc0, !PT ;  /* 0x0000ffff043f7812 */ /* 0x000fe200078ec0ff */
[----:B------:R-:W-:Y:S01]  /*cc20*/  IMAD.WIDE.U32 R116, R0, -0x326172a9, RZ ;  /* 0xcd9e8d5700747825 */ /* 0x000fe200078e00ff */
[--C-:B------:R-:W-:Y:S01]  /*cc30*/  SHF.R.U32.HI R80, RZ, 0x10, R4.reuse ;  /* 0x00000010ff507819 */ /* 0x100fe20000011604 */
[----:B------:R-:W-:Y:S01]  /*cc40*/  MUFU.EX2 R94, R94 ;  /* 0x0000005e005e7308 */ /* 0x000fe20000000800 */
[----:B------:R-:W-:Y:S01]  /*cc50*/  SHF.R.U32.HI R64, RZ, 0x18, R4 ;  /* 0x00000018ff407819 */ /* 0x000fe20000011604 */
[----:B------:R-:W-:Y:S01]  /*cc60*/  IMAD.MOV.U32 R42, RZ, RZ, R69 ;  /* 0x000000ffff2a7224 */ /* 0x000fe200078e0045 */
[----:B------:R-:W-:Y:S02]  /*cc70*/  LOP3.LUT R6, R117, UR13, R232, 0x96, !PT ;  /* 0x0000000d75067c12 */ /* 0x000fe4000f8e96e8 */
[----:B------:R-:W-:Y:S02]  /*cc80*/  LOP3.LUT R68, R4, 0xff, RZ, 0xc0, !PT ;  /* 0x000000ff04447812 */ /* 0x000fe400078ec0ff */
[----:B------:R-:W-:Y:S01]  /*cc90*/  LOP3.LUT R4, R17, UR11, R116, 0x96, !PT ;  /* 0x0000000b11047c12 */ /* 0x000fe2000f8e9674 */
[----:B------:R-:W-:Y:S02]  /*cca0*/  IMAD.WIDE.U32 R6, R6, -0x2daee0ad, RZ ;  /* 0xd2511f5306067825 */ /* 0x000fe400078e00ff */
[----:B------:R-:W-:Y:S02]  /*ccb0*/  MUFU.EX2 R95, R95 ;  /* 0x0000005f005f7308 */ /* 0x000fe40000000800 */
[----:B------:R-:W-:Y:S01]  /*ccc0*/  IMAD.WIDE.U32 R4, R4, -0x2daee0ad, RZ ;  /* 0xd2511f5304047825 */ /* 0x000fe200078e00ff */
[----:B------:R-:W-:Y:S03]  /*ccd0*/  LOP3.LUT R8, R7, UR10, R224, 0x96, !PT ;  /* 0x0000000a07087c12 */ /* 0x000fe6000f8e96e0 */
[----:B------:R-:W-:Y:S01]  /*cce0*/  IMAD.MOV.U32 R17, RZ, RZ, R62 ;  /* 0x000000ffff117224 */ /* 0x000fe200078e003e */
[----:B------:R-:W-:Y:S01]  /*ccf0*/  LOP3.LUT R5, R5, UR8, R6, 0x96, !PT ;  /* 0x0000000805057c12 */ /* 0x000fe2000f8e9606 */
[----:B------:R-:W-:Y:S02]  /*cd00*/  IMAD.WIDE.U32 R8, R8, -0x326172a9, RZ ;  /* 0xcd9e8d5708087825 */ /* 0x000fe400078e00ff */
[----:B------:R-:W-:Y:S02]  /*cd10*/  MUFU.EX2 R226, R226 ;  /* 0x000000e200e27308 */ /* 0x000fe40000000800 */
[----:B------:R-:W-:Y:S01]  /*cd20*/  IMAD.MOV.U32 R62, RZ, RZ, R113 ;  /* 0x000000ffff3e7224 */ /* 0x000fe200078e0071 */
[----:B------:R-:W-:Y:S01]  /*cd30*/  LOP3.LUT R7, R9, UR9, R16, 0x96, !PT ;  /* 0x0000000909077c12 */ /* 0x000fe2000f8e9610 */
[----:B------:R-:W-:Y:S04]  /*cd40*/  IMAD.MOV.U32 R16, RZ, RZ, R100 ;  /* 0x000000ffff107224 */ /* 0x000fe800078e0064 */
[----:B------:R-:W-:Y:S02]  /*cd50*/  IMAD.WIDE.U32 R6, R7, -0x2daee0ad, RZ ;  /* 0xd2511f5307067825 */ /* 0x000fe400078e00ff */
        /* <DEDUP_REMOVED lines=10> */
[----:B------:R-:W-:Y:S05]  /*ce00*/  IMAD.WIDE.U32 R4, R5, -0x326172a9, RZ ;  /* 0xcd9e8d5705047825 */ /* 0x000fea00078e00ff */
[C---:B------:R-:W-:Y:S01]  /*ce10*/  LOP3.LUT R0, R4.reuse, 0xffff, RZ, 0xc0, !PT ;  /* 0x0000ffff04007812 */ /* 0x040fe200078ec0ff */
[----:B------:R-:W-:Y:S01]  /*ce20*/  MUFU.EX2 R228, R228 ;  /* 0x000000e400e47308 */ /* 0x000fe20000000800 */
[----:B------:R-:W-:Y:S02]  /*ce30*/  LOP3.LUT R53, R5, UR15, R6, 0x96, !PT ;  /* 0x0000000f05357c12 */ /* 0x000fe4000f8e9606 */
[----:B------:R-:W-:Y:S02]  /*ce40*/  SHF.R.U32.HI R2, RZ, 0x8, R0 ;  /* 0x00000008ff027819 */ /* 0x000fe40000011600 */
[----:B------:R-:W-:Y:S02]  /*ce50*/  LOP3.LUT R0, R4, 0xff, RZ, 0xc0, !PT ;  /* 0x000000ff04007812 */ /* 0x000fe400078ec0ff */
[----:B------:R-:W-:Y:S02]  /*ce60*/  SHF.R.U32.HI R55, RZ, 0x18, R4 ;  /* 0x00000018ff377819 */ /* 0x000fe40000011604 */
[----:B------:R-:W-:Y:S01]  /*ce70*/  PRMT R113, R0, 0x5410, R2 ;  /* 0x0000541000717816 */ /* 0x000fe20000000002 */
[----:B------:R-:W-:Y:S01]  /*ce80*/  MUFU.EX2 R229, R229 ;  /* 0x000000e500e57308 */ /* 0x000fe20000000800 */
[----:B------:R-:W-:Y:S01]  /*ce90*/  LOP3.LUT R0, R13, UR13, R230, 0x96, !PT ;  /* 0x0000000d0d007c12 */ /* 0x000fe2000f8e96e6 */
[----:B------:R-:W-:Y:S01]  /*cea0*/  IMAD.MOV.U32 R13, RZ, RZ, R62 ;  /* 0x000000ffff0d7224 */ /* 0x000fe200078e003e */
[----:B------:R-:W-:Y:S01]  /*ceb0*/  SHF.R.U32.HI R39, RZ, 0x10, R4 ;  /* 0x00000010ff277819 */ /* 0x000fe20000011604 */
[----:B------:R-:W-:Y:S03]  /*cec0*/  IMAD.WIDE.U32 R4, R7, -0x2daee0ad, RZ ;  /* 0xd2511f5307047825 */ /* 0x000fe600078e00ff */
[----:B------:R-:W-:Y:S01]  /*ced0*/  LOP3.LUT R39, R39, 0xff, RZ, 0xc0, !PT ;  /* 0x000000ff27277812 */ /* 0x000fe200078ec0ff */
[----:B------:R-:W-:Y:S01]  /*cee0*/  IMAD.WIDE.U32 R6, R0, -0x2daee0ad, RZ ;  /* 0xd2511f5300067825 */ /* 0x000fe200078e00ff */
[C---:B------:R-:W-:Y:S01]  /*cef0*/  LOP3.LUT R85, R4.reuse, 0xffff, RZ, 0xc0, !PT ;  /* 0x0000ffff04557812 */ /* 0x040fe200078ec0ff */
[----:B------:R-:W-:Y:S01]  /*cf00*/  MUFU.EX2 R102, R102 ;  /* 0x0000006600667308 */ /* 0x000fe20000000800 */
[--C-:B------:R-:W-:Y:S02]  /*cf10*/  SHF.R.U32.HI R96, RZ, 0x10, R4.reuse ;  /* 0x00000010ff607819 */ /* 0x100fe40000011604 */
[----:B------:R-:W-:Y:S02]  /*cf20*/  LOP3.LUT R100, R4, 0xff, RZ, 0xc0, !PT ;  /* 0x000000ff04647812 */ /* 0x000fe400078ec0ff */
[----:B------:R-:W-:Y:S02]  /*cf30*/  SHF.R.U32.HI R97, RZ, 0x18, R4 ;  /* 0x00000018ff617819 */ /* 0x000fe40000011604 */
[----:B------:R-:W-:Y:S01]  /*cf40*/  LOP3.LUT R4, R193, UR11, R12, 0x96, !PT ;  /* 0x0000000bc1047c12 */ /* 0x000fe2000f8e960c */
[----:B------:R-:W-:Y:S01]  /*cf50*/  IMAD.MOV.U32 R12, RZ, RZ, R61 ;  /* 0x000000ffff0c7224 */ /* 0x000fe200078e003d */
[----:B------:R-:W-:Y:S01]  /*cf60*/  LOP3.LUT R0, R7, UR10, R222, 0x96, !PT ;  /* 0x0000000a07007c12 */ /* 0x000fe2000f8e96de */
[----:B------:R-:W-:Y:S01]  /*cf70*/  MUFU.EX2 R103, R103 ;  /* 0x0000006700677308 */ /* 0x000fe20000000800 */
[----:B------:R-:W-:Y:S01]  /*cf80*/  LOP3.LUT R69, R5, UR14, R8, 0x96, !PT ;  /* 0x0000000e05457c12 */ /* 0x000fe2000f8e9608 */
[----:B------:R-:W-:Y:S04]  /*cf90*/  IMAD.WIDE.U32 R4, R4, -0x2daee0ad, RZ ;  /* 0xd2511f5304047825 */ /* 0x000fe800078e00ff */
[----:B------:R-:W-:Y:S01]  /*cfa0*/  IMAD.WIDE.U32 R8, R0, -0x326172a9, RZ ;  /* 0xcd9e8d5700087825 */ /* 0x000fe200078e00ff */
[----:B------:R-:W-:Y:S03]  /*cfb0*/  LOP3.LUT R5, R5, UR8, R6, 0x96, !PT ;  /* 0x0000000805057c12 */ /* 0x000fe6000f8e9606 */
[----:B------:R-:W-:Y:S01]  /*cfc0*/  MUFU.EX2 R104, R104 ;  /* 0x0000006800687308 */ /* 0x000fe20000000800 */
[----:B------:R-:W-:Y:S05]  /*cfd0*/  LOP3.LUT R6, R9, UR9, R192, 0x96, !PT ;  /* 0x0000000909067c12 */ /* 0x000fea000f8e96c0 */
[----:B------:R-:W-:Y:S04]  /*cfe0*/  IMAD.WIDE.U32 R6, R6, -0x2daee0ad, RZ ;  /* 0xd2511f5306067825 */ /* 0x000fe800078e00ff */
[----:B------:R-:W-:Y:S01]  /*cff0*/  MUFU.EX2 R105, R105 ;  /* 0x0000006900697308 */ /* 0x000fe20000000800 */
[----:B------:R-:W-:Y:S01]  /*d000*/  LOP3.LUT R7, R7, UR6, R4, 0x96, !PT ;  /* 0x0000000607077c12 */ /* 0x000fe2000f8e9604 */
[----:B------:R-:W-:Y:S05]  /*d010*/  IMAD.WIDE.U32 R4, R5, -0x326172a9, RZ ;  /* 0xcd9e8d5705047825 */ /* 0x000fea00078e00ff */
[----:B------:R-:W-:Y:S03]  /*d020*/  LOP3.LUT R8, R5, UR7, R8, 0x96, !PT ;  /* 0x0000000705087c12 */ /* 0x000fe6000f8e9608 */
[----:B------:R-:W-:Y:S02]  /*d030*/  MUFU.EX2 R106, R106 ;  /* 0x0000006a006a7308 */ /* 0x000fe40000000800 */
[----:B------:R-:W-:Y:S05]  /*d040*/  IMAD.WIDE.U32 R8, R8, -0x2daee0ad, RZ ;  /* 0xd2511f5308087825 */ /* 0x000fea00078e00ff */
[----:B------:R-:W-:Y:S01]  /*d050*/  LOP3.LUT R5, R9, UR4, R6, 0x96, !PT ;  /* 0x0000000409057c12 */ /* 0x000fe2000f8e9606 */
[----:B------:R-:W-:Y:S02]  /*d060*/  IMAD.WIDE.U32 R6, R7, -0x326172a9, RZ ;  /* 0xcd9e8d5707067825 */ /* 0x000fe400078e00ff */
[----:B------:R-:W-:Y:S03]  /*d070*/  MUFU.EX2 R107, R107 ;  /* 0x0000006b006b7308 */ /* 0x000fe60000000800 */
[----:B------:R-:W-:Y:S01]  /*d080*/  LOP3.LUT R7, R7, UR5, R4, 0x96, !PT ;  /* 0x0000000507077c12 */ /* 0x000fe2000f8e9604 */
        /* <DEDUP_REMOVED lines=13> */
[----:B------:R-:W-:Y:S01]  /*d160*/  LOP3.LUT R0, R0, 0xff, RZ, 0xc0, !PT ;  /* 0x000000ff00007812 */ /* 0x000fe200078ec0ff */
[----:B------:R-:W-:Y:S03]  /*d170*/  MUFU.EX2 R109, R109 ;  /* 0x0000006d006d7308 */ /* 0x000fe60000000800 */
[----:B------:R-:W-:Y:S01]  /*d180*/  PRMT R81, R0, 0x5410, R4 ;  /* 0x0000541000517816 */ /* 0x000fe20000000004 */
[----:B------:R-:W-:Y:S04]  /*d190*/  IMAD.WIDE.U32 R4, R7, -0x2daee0ad, RZ ;  /* 0xd2511f5307047825 */ /* 0x000fe800078e00ff */
[----:B------:R-:W-:Y:S01]  /*d1a0*/  FADD.FTZ R0, -R134, R135 ;  /* 0x0000008786007221 */ /* 0x000fe20000010100 */
[----:B------:R-:W-:Y:S01]  /*d1b0*/  LOP3.LUT R61, R4, 0xffff, RZ, 0xc0, !PT ;  /* 0x0000ffff043d7812 */ /* 0x000fe200078ec0ff */
[----:B------:R-:W-:Y:S01]  /*d1c0*/  IMAD.MOV.U32 R7, RZ, RZ, R60 ;  /* 0x000000ffff077224 */ /* 0x000fe200078e003c */
[--C-:B------:R-:W-:Y:S01]  /*d1d0*/  SHF.R.U32.HI R62, RZ, 0x10, R4.reuse ;  /* 0x00000010ff3e7819 */ /* 0x100fe20000011604 */
[----:B------:R-:W-:Y:S01]  /*d1e0*/  FMUL.FTZ R0, R0, c[0x0][0x23c] ;  /* 0x00008f0000007a20 */ /* 0x000fe20000410000 */
[----:B------:R-:W-:Y:S01]  /*d1f0*/  LOP3.LUT R66, R4, 0xff, RZ, 0xc0, !PT ;  /* 0x000000ff04427812 */ /* 0x000fe200078ec0ff */
[----:B------:R-:W-:Y:S01]  /*d200*/  IMAD.MOV.U32 R135, RZ, RZ, R13 ;  /* 0x000000ffff877224 */ /* 0x000fe200078e000d */
[----:B------:R-:W-:Y:S01]  /*d210*/  SHF.R.U32.HI R65, RZ, 0x18, R4 ;  /* 0x00000018ff417819 */ /* 0x000fe20000011604 */
[----:B------:R-:W-:Y:S01]  /*d220*/  FADD.FTZ R4, -R138, R3 ;  /* 0x000000038a047221 */ /* 0x000fe20000010100 */
[----:B------:R-:W1:Y:S01]  /*d230*/  MUFU.EX2 R2, R2 ;  /* 0x0000000200027308 */ /* 0x000e620000000800 */
[----:B------:R-:W-:Y:S01]  /*d240*/  FADD.FTZ R3, -R137, R132 ;  /* 0x0000008489037221 */ /* 0x000fe20000010100 */
[----:B------:R-:W-:Y:S01]  /*d250*/  LOP3.LUT R60, R5, UR14, R8, 0x96, !PT ;  /* 0x0000000e053c7c12 */ /* 0x000fe2000f8e9608 */
[----:B------:R-:W-:Y:S02]  /*d260*/  FMUL.FTZ R4, R4, c[0x0][0x23c] ;  /* 0x00008f0004047a20 */ /* 0x000fe40000410000 */
[----:B------:R-:W-:Y:S02]  /*d270*/  FMUL.FTZ R3, R3, c[0x0][0x23c] ;  /* 0x00008f0003037a20 */ /* 0x000fe40000410000 */
[----:B------:R-:W-:Y:S02]  /*d280*/  IMAD.MOV.U32 R132, RZ, RZ, R38 ;  /* 0x000000ffff847224 */ /* 0x000fe400078e0026 */
[----:B------:R-:W-:Y:S01]  /*d290*/  IMAD.MOV.U32 R38, RZ, RZ, R23 ;  /* 0x000000ffff267224 */ /* 0x000fe200078e0017 */
[----:B------:R-:W2:Y:S10]  /*d2a0*/  MUFU.EX2 R36, R4 ;  /* 0x0000000400247308 */ /* 0x000eb40000000800 */
[----:B------:R-:W3:Y:S01]  /*d2b0*/  MUFU.EX2 R3, R3 ;  /* 0x0000000300037308 */ /* 0x000ee20000000800 */
[C---:B-1----:R-:W-:Y:S02]  /*d2c0*/  FMUL.FTZ R8, R2.reuse, R140 ;  /* 0x0000008c02087220 */ /* 0x042fe40000410000 */
[----:B------:R-:W-:Y:S02]  /*d2d0*/  IMAD.MOV.U32 R140, RZ, RZ, R10 ;  /* 0x000000ffff8c7224 */ /* 0x000fe400078e000a */
[C---:B------:R-:W-:Y:S02]  /*d2e0*/  FMUL.FTZ R9, R2.reuse, R141 ;  /* 0x0000008d02097220 */ /* 0x040fe40000410000 */
[----:B------:R-:W-:Y:S03]  /*d2f0*/  IMAD.MOV.U32 R141, RZ, RZ, R11 ;  /* 0x000000ffff8d7224 */ /* 0x000fe600078e000b */
[----:B------:R-:W1:Y:S01]  /*d300*/  MUFU.EX2 R0, R0 ;  /* 0x0000000000007308 */ /* 0x000e620000000800 */
[----:B------:R-:W-:Y:S02]  /*d310*/  FMUL.FTZ R12, R2, R152 ;  /* 0x00000098020c7220 */ /* 0x000fe40000410000 */
[C---:B--2---:R-:W-:Y:S02]  /*d320*/  FMUL.FTZ R5, R36.reuse, R145 ;  /* 0x0000009124057220 */ /* 0x044fe40000410000 */
[----:B------:R-:W-:Y:S02]  /*d330*/  IMAD.MOV.U32 R145, RZ, RZ, R6 ;  /* 0x000000ffff917224 */ /* 0x000fe400078e0006 */
[----:B------:R-:W-:Y:S02]  /*d340*/  FMUL.FTZ R4, R36, R144 ;  /* 0x0000009024047220 */ /* 0x000fe40000410000 */
[----:B------:R-:W-:Y:S01]  /*d350*/  FMUL.FTZ R13, R2, R153 ;  /* 0x00000099020d7220 */ /* 0x000fe20000410000 */
[----:B------:R-:W-:Y:S01]  /*d360*/  MUFU.EX2 R110, R110 ;  /* 0x0000006e006e7308 */ /* 0x000fe20000000800 */
[----:B------:R-:W-:Y:S02]  /*d370*/  IMAD.MOV.U32 R153, RZ, RZ, R14 ;  /* 0x000000ffff997224 */ /* 0x000fe400078e000e */
[C---:B---3--:R-:W-:Y:S02]  /*d380*/  FMUL.FTZ R6, R3.reuse, R146 ;  /* 0x0000009203067220 */ /* 0x048fe40000410000 */
[----:B------:R-:W-:Y:S02]  /*d390*/  IMAD.MOV.U32 R146, RZ, RZ, R7 ;  /* 0x000000ffff927224 */ /* 0x000fe400078e0007 */
[C---:B------:R-:W-:Y:S02]  /*d3a0*/  FMUL.FTZ R7, R3.reuse, R147 ;  /* 0x0000009303077220 */ /* 0x040fe40000410000 */
[----:B------:R-:W-:Y:S01]  /*d3b0*/  IMAD.MOV.U32 R147, RZ, RZ, R37 ;  /* 0x000000ffff937224 */ /* 0x000fe200078e0025 */
[----:B------:R-:W-:Y:S01]  /*d3c0*/  MUFU.EX2 R111, R111 ;  /* 0x0000006f006f7308 */ /* 0x000fe20000000800 */
[----:B------:R-:W-:Y:S02]  /*d3d0*/  IMAD.MOV.U32 R37, RZ, RZ, R22 ;  /* 0x000000ffff257224 */ /* 0x000fe400078e0016 */
[----:B------:R-:W-:Y:S02]  /*d3e0*/  IMAD.MOV.U32 R144, RZ, RZ, R16 ;  /* 0x000000ffff907224 */ /* 0x000fe400078e0010 */
[C---:B-1----:R-:W-:Y:S02]  /*d3f0*/  FMUL.FTZ R10, R0.reuse, R142 ;  /* 0x0000008e000a7220 */ /* 0x042fe40000410000 */
[----:B------:R-:W-:Y:S02]  /*d400*/  IMAD.MOV.U32 R142, RZ, RZ, R21 ;  /* 0x000000ffff8e7224 */ /* 0x000fe400078e0015 */
[C---:B------:R-:W-:Y:S01]  /*d410*/  FMUL.FTZ R11, R0.reuse, R143 ;  /* 0x0000008f000b7220 */ /* 0x040fe20000410000 */
[----:B------:R-:W-:Y:S01]  /*d420*/  MUFU.EX2 R130, R130 ;  /* 0x0000008200827308 */ /* 0x000fe20000000800 */
[----:B------:R-:W-:Y:S02]  /*d430*/  IMAD.MOV.U32 R143, RZ, RZ, R20 ;  /* 0x000000ffff8f7224 */ /* 0x000fe400078e0014 */
[C---:B------:R-:W-:Y:S01]  /*d440*/  FMUL.FTZ R14, R0.reuse, R154 ;  /* 0x0000009a000e7220 */ /* 0x040fe20000410000 */
[----:B------:R-:W1:Y:S01]  /*d450*/  LDSM.16.MT88.4 R20, [R205+0x4000] ;  /* 0x00400000cd14783b */ /* 0x000e620000004200 */
[----:B------:R-:W-:Y:S02]  /*d460*/  IMAD.MOV.U32 R154, RZ, RZ, R15 ;  /* 0x000000ffff9a7224 */ /* 0x000fe400078e000f */
[----:B------:R-:W-:Y:S02]  /*d470*/  FMUL.FTZ R15, R0, R155 ;  /* 0x0000009b000f7220 */ /* 0x000fe40000410000 */
[----:B------:R-:W-:Y:S01]  /*d480*/  IMAD.MOV.U32 R152, RZ, RZ, R17 ;  /* 0x000000ffff987224 */ /* 0x000fe200078e0011 */
[----:B------:R-:W-:Y:S01]  /*d490*/  MUFU.EX2 R131, R131 ;  /* 0x0000008300837308 */ /* 0x000fe20000000800 */
[C---:B------:R-:W-:Y:S02]  /*d4a0*/  FMUL.FTZ R16, R36.reuse, R148 ;  /* 0x0000009424107220 */ /* 0x040fe40000410000 */
[----:B------:R-:W-:Y:S02]  /*d4b0*/  IMAD.MOV.U32 R148, RZ, RZ, R135 ;  /* 0x000000ffff947224 */ /* 0x000fe400078e0087 */
[----:B------:R-:W-:Y:S02]  /*d4c0*/  FMUL.FTZ R17, R36, R149 ;  /* 0x0000009524117220 */ /* 0x000fe40000410000 */
[----:B------:R-:W-:Y:S02]  /*d4d0*/  IMAD.MOV.U32 R149, RZ, RZ, R18 ;  /* 0x000000ffff957224 */ /* 0x000fe400078e0012 */
[C---:B------:R-:W-:Y:S01]  /*d4e0*/  FMUL.FTZ R18, R3.reuse, R150 ;  /* 0x0000009603127220 */ /* 0x040fe20000410000 */
[----:B------:R-:W-:Y:S01]  /*d4f0*/  MUFU.EX2 R123, R123 ;  /* 0x0000007b007b7308 */ /* 0x000fe20000000800 */
[----:B------:R-:W-:Y:S02]  /*d500*/  IMAD.MOV.U32 R150, RZ, RZ, R144 ;  /* 0x000000ffff967224 */ /* 0x000fe400078e0090 */
[----:B------:R-:W-:Y:S02]  /*d510*/  IMAD.MOV.U32 R144, RZ, RZ, R41 ;  /* 0x000000ffff907224 */ /* 0x000fe400078e0029 */
[----:B------:R-:W-:Y:S02]  /*d520*/  IMAD.MOV.U32 R135, RZ, RZ, R30 ;  /* 0x000000ffff877224 */ /* 0x000fe400078e001e */
[C---:B------:R-:W-:Y:S02]  /*d530*/  FMUL.FTZ R30, R0.reuse, R166 ;  /* 0x000000a6001e7220 */ /* 0x040fe40000410000 */
[----:B------:R-:W-:Y:S01]  /*d540*/  IMAD.MOV.U32 R166, RZ, RZ, R132 ;  /* 0x000000ffffa67224 */ /* 0x000fe200078e0084 */
[----:B------:R-:W-:Y:S01]  /*d550*/  MUFU.EX2 R124, R124 ;  /* 0x0000007c007c7308 */ /* 0x000fe20000000800 */
[----:B------:R-:W-:Y:S02]  /*d560*/  IMAD.MOV.U32 R155, RZ, RZ, R19 ;  /* 0x000000ffff9b7224 */ /* 0x000fe400078e0013 */
[C---:B------:R-:W-:Y:S02]  /*d570*/  FMUL.FTZ R19, R3.reuse, R151 ;  /* 0x0000009703137220 */ /* 0x040fe40000410000 */
[----:B------:R-:W-:Y:S02]  /*d580*/  IMAD.MOV.U32 R151, RZ, RZ, R140 ;  /* 0x000000ffff977224 */ /* 0x000fe400078e008c */
[----:B------:R-:W-:Y:S02]  /*d590*/  IMAD.MOV.U32 R140, RZ, RZ, R31 ;  /* 0x000000ffff8c7224 */ /* 0x000fe400078e001f */
[----:B------:R-:W-:Y:S01]  /*d5a0*/  FMUL.FTZ R31, R0, R167 ;  /* 0x000000a7001f7220 */ /* 0x000fe20000410000 */
[----:B------:R-:W-:Y:S01]  /*d5b0*/  MUFU.EX2 R132, R70 ;  /* 0x0000004600847308 */ /* 0x000fe20000000800 */
[-C--:B-1----:R-:W-:Y:S09]  /*d5c0*/  HMMA.16816.F32.BF16 R4, R172, R20.reuse, R4 ;  /* 0x00000014ac04723c */ /* 0x082ff20000041804 */
[----:B------:R-:W-:Y:S01]  /*d5d0*/  MUFU.EX2 R188, R188 ;  /* 0x000000bc00bc7308 */ /* 0x000fe20000000800 */
[C---:B------:R-:W-:Y:S07]  /*d5e0*/  HMMA.16816.F32.BF16 R8, R32.reuse, R20, R8 ;  /* 0x000000142008723c */ /* 0x040fee0000041808 */
[----:B------:R-:W-:Y:S01]  /*d5f0*/  FMUL.FTZ R21, R36, R161 ;  /* 0x000000a124157220 */ /* 0x000fe20000410000 */
[-C--:B------:R-:W-:Y:S01]  /*d600*/  HMMA.16816.F32.BF16 R12, R32, R22.reuse, R12 ;  /* 0x00000016200c723c */ /* 0x080fe2000004180c */
[----:B------:R-:W-:Y:S01]  /*d610*/  IMAD.MOV.U32 R161, RZ, RZ, R24 ;  /* 0x000000ffffa17224 */ /* 0x000fe200078e0018 */
[----:B------:R-:W-:Y:S02]  /*d620*/  MUFU.EX2 R120, R120 ;  /* 0x0000007800787308 */ /* 0x000fe40000000800 */
[----:B------:R-:W-:Y:S02]  /*d630*/  FMUL.FTZ R24, R2, R156 ;  /* 0x0000009c02187220 */ /* 0x000fe40000410000 */
[----:B------:R-:W-:Y:S02]  /*d640*/  FMUL.FTZ R20, R36, R160 ;  /* 0x000000a024147220 */ /* 0x000fe40000410000 */
[C---:B------:R-:W-:Y:S01]  /*d650*/  HMMA.16816.F32.BF16 R16, R172.reuse, R22, R16 ;  /* 0x00000016ac10723c */ /* 0x040fe20000041810 */
[----:B------:R-:W-:Y:S03]  /*d660*/  IMAD.MOV.U32 R156, RZ, RZ, R155 ;  /* 0x000000ffff9c7224 */ /* 0x000fe600078e009b */
[----:B------:R-:W-:Y:S01]  /*d670*/  IMAD.MOV.U32 R155, RZ, RZ, R25 ;  /* 0x000000ffff9b7224 */ /* 0x000fe200078e0019 */
[----:B------:R-:W-:Y:S01]  /*d680*/  MUFU.EX2 R121, R121 ;  /* 0x0000007900797308 */ /* 0x000fe20000000800 */
[----:B------:R-:W-:Y:S02]  /*d690*/  FMUL.FTZ R25, R2, R157 ;  /* 0x0000009d02197220 */ /* 0x000fe40000410000 */
[C---:B------:R-:W-:Y:S04]  /*d6a0*/  FMUL.FTZ R22, R3.reuse, R162 ;  /* 0x000000a203167220 */ /* 0x040fe80000410000 */
[C---:B------:R-:W-:Y:S02]  /*d6b0*/  FMUL.FTZ R23, R3.reuse, R163 ;  /* 0x000000a303177220 */ /* 0x040fe40000410000 */
[----:B------:R-:W-:Y:S01]  /*d6c0*/  IMAD.MOV.U32 R157, RZ, RZ, R153 ;  /* 0x000000ffff9d7224 */ /* 0x000fe200078e0099 */
[----:B------:R-:W-:Y:S01]  /*d6d0*/  MUFU.EX2 R126, R126 ;  /* 0x0000007e007e7308 */ /* 0x000fe20000000800 */
[----:B------:R-:W-:Y:S02]  /*d6e0*/  IMAD.MOV.U32 R153, RZ, RZ, R43 ;  /* 0x000000ffff997224 */ /* 0x000fe400078e002b */
[----:B------:R-:W-:Y:S02]  /*d6f0*/  IMAD.MOV.U32 R163, RZ, RZ, R152 ;  /* 0x000000ffffa37224 */ /* 0x000fe400078e0098 */
[----:B------:R-:W-:Y:S02]  /*d700*/  IMAD.MOV.U32 R152, RZ, RZ, R42 ;  /* 0x000000ffff987224 */ /* 0x000fe400078e002a */
[----:B------:R-:W-:Y:S02]  /*d710*/  IMAD.MOV.U32 R162, RZ, RZ, R141 ;  /* 0x000000ffffa27224 */ /* 0x000fe400078e008d */
[----:B------:R-:W-:Y:S02]  /*d720*/  IMAD.MOV.U32 R141, RZ, RZ, R40 ;  /* 0x000000ffff8d7224 */ /* 0x000fe400078e0028 */
[----:B------:R-:W1:Y:S01]  /*d730*/  LDSM.16.MT88.4 R40, [R206+0x4000] ;  /* 0x00400000ce28783b */ /* 0x000e620000004200 */
[----:B------:R-:W-:Y:S02]  /*d740*/  IMAD.MOV.U32 R160, RZ, RZ, R154 ;  /* 0x000000ffffa07224 */ /* 0x000fe400078e009a */
[----:B------:R-:W-:Y:S02]  /*d750*/  IMAD.MOV.U32 R154, RZ, RZ, R133 ;  /* 0x000000ffff9a7224 */ /* 0x000fe400078e0085 */
[----:B------:R-:W-:Y:S02]  /*d760*/  IMAD.MOV.U32 R133, RZ, RZ, R26 ;  /* 0x000000ffff857224 */ /* 0x000fe400078e001a */
[C---:B------:R-:W-:Y:S02]  /*d770*/  FMUL.FTZ R26, R0.reuse, R158 ;  /* 0x0000009e001a7220 */ /* 0x040fe40000410000 */
[----:B------:R-:W-:Y:S02]  /*d780*/  IMAD.MOV.U32 R158, RZ, RZ, R27 ;  /* 0x000000ffff9e7224 */ /* 0x000fe400078e001b */
[----:B------:R-:W-:Y:S02]  /*d790*/  FMUL.FTZ R27, R0, R159 ;  /* 0x0000009f001b7220 */ /* 0x000fe40000410000 */
[----:B------:R-:W-:Y:S02]  /*d7a0*/  IMAD.MOV.U32 R159, RZ, RZ, R29 ;  /* 0x000000ffff9f7224 */ /* 0x000fe400078e001d */
[C---:B------:R-:W-:Y:S02]  /*d7b0*/  FMUL.FTZ R29, R2.reuse, R165 ;  /* 0x000000a5021d7220 */ /* 0x040fe40000410000 */
[----:B------:R-:W-:Y:S02]  /*d7c0*/  IMAD.MOV.U32 R165, RZ, RZ, R150 ;  /* 0x000000ffffa57224 */ /* 0x000fe400078e0096 */
[----:B------:R-:W-:Y:S02]  /*d7d0*/  IMAD.MOV.U32 R150, RZ, RZ, R141 ;  /* 0x000000ffff967224 */ /* 0x000fe400078e008d */
[----:B------:R-:W-:Y:S01]  /*d7e0*/  MUFU.EX2 R141, R82 ;  /* 0x00000052008d7308 */ /* 0x000fe20000000800 */
[----:B------:R-:W-:Y:S09]  /*d7f0*/  IMAD.MOV.U32 R167, RZ, RZ, R133 ;  /* 0x000000ffffa77224 */ /* 0x000ff200078e0085 */
[----:B------:R-:W-:Y:S01]  /*d800*/  MUFU.EX2 R82, R75 ;  /* 0x0000004b00527308 */ /* 0x000fe20000000800 */
[-C--:B-1----:R-:W-:Y:S09]  /*d810*/  HMMA.16816.F32.BF16 R20, R172, R40.reuse, R20 ;  /* 0x00000028ac14723c */ /* 0x082ff20000041814 */
[----:B------:R-:W-:Y:S01]  /*d820*/  MUFU.EX2 R133, R78 ;  /* 0x0000004e00857308 */ /* 0x000fe20000000800 */
[C---:B------:R-:W-:Y:S09]  /*d830*/  HMMA.16816.F32.BF16 R24, R32.reuse, R40, R24 ;  /* 0x000000282018723c */ /* 0x040ff20000041818 */
[----:B------:R-:W1:Y:S03]  /*d840*/  MUFU.EX2 R78, R74 ;  /* 0x0000004a004e7308 */ /* 0x000e660000000800 */
[----:B------:R-:W-:Y:S02]  /*d850*/  IMAD.MOV.U32 R41, RZ, RZ, R28 ;  /* 0x000000ffff297224 */ /* 0x000fe400078e001c */
[----:B------:R-:W-:Y:S02]  /*d860*/  FMUL.FTZ R28, R2, R164 ;  /* 0x000000a4021c7220 */ /* 0x000fe40000410000 */
[----:B------:R-:W-:Y:S02]  /*d870*/  IMAD.MOV.U32 R164, RZ, RZ, R148 ;  /* 0x000000ffffa47224 */ /* 0x000fe400078e0094 */
[----:B------:R-:W-:Y:S01]  /*d880*/  IMAD.MOV.U32 R148, RZ, RZ, R38 ;  /* 0x000000ffff947224 */ /* 0x000fe200078e0026 */
[----:B------:R-:W-:Y:S02]  /*d890*/  SHF.R.U32.HI R38, RZ, 0x10, R54 ;  /* 0x00000010ff267819 */ /* 0x000fe40000011636 */
[-C--:B------:R-:W-:Y:S02]  /*d8a0*/  HMMA.16816.F32.BF16 R28, R32, R42.reuse, R28 ;  /* 0x0000002a201c723c */ /* 0x080fe4000004181c */
[----:B------:R-:W-:Y:S05]  /*d8b0*/  LOP3.LUT R38, R38, 0xff, RZ, 0xc0, !PT ;  /* 0x000000ff26267812 */ /* 0x000fea00078ec0ff */
[C---:B------:R-:W-:Y:S02]  /*d8c0*/  FMUL.FTZ R32, R36.reuse, R168 ;  /* 0x000000a824207220 */ /* 0x040fe40000410000 */
[----:B------:R-:W-:Y:S03]  /*d8d0*/  FMUL.FTZ R33, R36, R169 ;  /* 0x000000a924217220 */ /* 0x000fe60000410000 */
[C---:B------:R-:W-:Y:S02]  /*d8e0*/  FMUL.FTZ R34, R3.reuse, R170 ;  /* 0x000000aa03227220 */ /* 0x040fe40000410000 */
[----:B------:R-:W-:Y:S02]  /*d8f0*/  FMUL.FTZ R35, R3, R171 ;  /* 0x000000ab03237220 */ /* 0x000fe40000410000 */
[----:B------:R-:W-:Y:S02]  /*d900*/  IMAD.MOV.U32 R168, RZ, RZ, R41 ;  /* 0x000000ffffa87224 */ /* 0x000fe400078e0029 */
[----:B------:R-:W-:Y:S02]  /*d910*/  IMAD.MOV.U32 R169, RZ, RZ, R159 ;  /* 0x000000ffffa97224 */ /* 0x000fe400078e009f */
[----:B------:R-:W-:Y:S01]  /*d920*/  IMAD.MOV.U32 R171, RZ, RZ, R158 ;  /* 0x000000ffffab7224 */ /* 0x000fe200078e009e */
[----:B------:R-:W-:Y:S01]  /*d930*/  HMMA.16816.F32.BF16 R32, R172, R42, R32 ;  /* 0x0000002aac20723c */ /* 0x000fe20000041820 */
[----:B------:R-:W2:Y:S01]  /*d940*/  LDSM.16.MT88.4 R40, [R205+0x4400] ;  /* 0x00440000cd28783b */ /* 0x000ea20000004200 */
[----:B------:R-:W-:Y:S02]  /*d950*/  IMAD.MOV.U32 R158, RZ, RZ, R162 ;  /* 0x000000ffff9e7224 */ /* 0x000fe400078e00a2 */
[----:B------:R-:W-:Y:S02]  /*d960*/  IMAD.MOV.U32 R162, RZ, RZ, R151 ;  /* 0x000000ffffa27224 */ /* 0x000fe400078e0097 */
[----:B------:R-:W-:Y:S02]  /*d970*/  IMAD.MOV.U32 R151, RZ, RZ, R140 ;  /* 0x000000ffff977224 */ /* 0x000fe400078e008c */
[----:B------:R3:W-:Y:S01]  /*d980*/  MUFU.EX2 R140, R76 ;  /* 0x0000004c008c7308 */ /* 0x0007e20000000800 */
[----:B------:R-:W-:Y:S03]  /*d990*/  IMAD.MOV.U32 R173, RZ, RZ, R37 ;  /* 0x000000ffffad7224 */ /* 0x000fe600078e0025 */
[C---:B------:R-:W-:Y:S01]  /*d9a0*/  LOP3.LUT R37, R54.reuse, 0xffff, RZ, 0xc0, !PT ;  /* 0x0000ffff36257812 */ /* 0x040fe200078ec0ff */
[----:B------:R-:W-:Y:S02]  /*d9b0*/  IMAD.MOV.U32 R170, RZ, RZ, R135 ;  /* 0x000000ffffaa7224 */ /* 0x000fe400078e0087 */
[----:B------:R-:W-:Y:S01]  /*d9c0*/  IMAD.MOV.U32 R175, RZ, RZ, R163 ;  /* 0x000000ffffaf7224 */ /* 0x000fe200078e00a3 */
[----:B------:R-:W-:Y:S01]  /*d9d0*/  SHF.R.U32.HI R37, RZ, 0x8, R37 ;  /* 0x00000008ff257819 */ /* 0x000fe20000011625 */
[----:B------:R-:W-:Y:S01]  /*d9e0*/  IMAD.MOV.U32 R174, RZ, RZ, R152 ;  /* 0x000000ffffae7224 */ /* 0x000fe200078e0098 */
[----:B------:R-:W4:Y:S01]  /*d9f0*/  MUFU.EX2 R135, R71 ;  /* 0x0000004700877308 */ /* 0x000f220000000800 */
[----:B------:R-:W-:Y:S02]  /*da00*/  IMAD.MOV.U32 R163, RZ, RZ, R154 ;  /* 0x000000ffffa37224 */ /* 0x000fe400078e009a */
[----:B------:R-:W-:Y:S07]  /*da10*/  IMAD.MOV.U32 R159, RZ, RZ, R153 ;  /* 0x000000ffff9f7224 */ /* 0x000fee00078e0099 */
[----:B------:R-:W1:Y:S01]  /*da20*/  MUFU.EX2 R154, R83 ;  /* 0x00000053009a7308 */ /* 0x000e620000000800 */
[----:B---3--:R-:W-:Y:S02]  /*da30*/  PRMT R76, R39, 0x5410, R55 ;  /* 0x00005410274c7816 */ /* 0x008fe40000000037 */
[----:B------:R-:W-:Y:S07]  /*da40*/  SHF.R.U32.HI R39, RZ, 0x18, R52 ;  /* 0x00000018ff277819 */ /* 0x000fee0000011634 */
[----:B------:R3:W-:Y:S01]  /*da50*/  MUFU.EX2 R83, R73 ;  /* 0x0000004900537308 */ /* 0x0007e20000000800 */
[-C--:B--2---:R-:W-:Y:S09]  /*da60*/  HMMA.16816.F32.BF16 R4, R176, R40.reuse, R4 ;  /* 0x00000028b004723c */ /* 0x084ff20000041804 */
[----:B------:R-:W3:Y:S01]  /*da70*/  MUFU.EX2 R152, R79 ;  /* 0x0000004f00987308 */ /* 0x000ee20000000800 */
[C---:B------:R-:W-:Y:S08]  /*da80*/  HMMA.16816.F32.BF16 R8, R180.reuse, R40, R8 ;  /* 0x00000028b408723c */ /* 0x040ff00000041808 */
[-C--:B------:R-:W-:Y:S01]  /*da90*/  HMMA.16816.F32.BF16 R12, R180, R42.reuse, R12 ;  /* 0x0000002ab40c723c */ /* 0x080fe2000004180c */
[----:B------:R1:W1:Y:S07]  /*daa0*/  MUFU.EX2 R79, R72 ;  /* 0x00000048004f7308 */ /* 0x00026e0000000800 */
[C---:B------:R-:W-:Y:S01]  /*dab0*/  HMMA.16816.F32.BF16 R16, R176.reuse, R42, R16 ;  /* 0x0000002ab010723c */ /* 0x040fe20000041810 */
[----:B------:R-:W1:Y:S02]  /*dac0*/  LDSM.16.MT88.4 R40, [R206+0x4400] ;  /* 0x00440000ce28783b */ /* 0x000e640000004200 */
[----:B------:R-:W1:Y:S10]  /*dad0*/  MUFU.EX2 R153, R77 ;  /* 0x0000004d00997308 */ /* 0x000e740000000800 */
[----:B------:R-:W-:Y:S01]  /*dae0*/  MUFU.EX2 R77, R128 ;  /* 0x00000080004d7308 */ /* 0x000fe20000000800 */
[-C--:B-1----:R-:W-:Y:S08]  /*daf0*/  HMMA.16816.F32.BF16 R20, R176, R40.reuse, R20 ;  /* 0x00000028b014723c */ /* 0x082ff00000041814 */
[C---:B------:R-:W-:Y:S08]  /*db00*/  HMMA.16816.F32.BF16 R24, R180.reuse, R40, R24 ;  /* 0x00000028b418723c */ /* 0x040ff00000041818 */
[-C--:B------:R-:W-:Y:S07]  /*db10*/  HMMA.16816.F32.BF16 R28, R180, R42.reuse, R28 ;  /* 0x0000002ab41c723c */ /* 0x080fee000004181c */
[----:B------:R-:W-:Y:S01]  /*db20*/  IMAD.MOV.U32 R181, RZ, RZ, R238 ;  /* 0x000000ffffb57224 */ /* 0x000fe200078e00ee */
[----:B------:R-:W-:Y:S01]  /*db30*/  HMMA.16816.F32.BF16 R32, R176, R42, R32 ;  /* 0x0000002ab020723c */ /* 0x000fe20000041820 */
[----:B------:R-:W-:Y:S01]  /*db40*/  IMAD.MOV.U32 R182, RZ, RZ, R166 ;  /* 0x000000ffffb67224 */ /* 0x000fe200078e00a6 */
[----:B------:R-:W1:Y:S02]  /*db50*/  LDSM.16.MT88.4 R40, [R205+0x4800] ;  /* 0x00480000cd28783b */ /* 0x000e640000004200 */
[----:B------:R-:W-:Y:S04]  /*db60*/  IMAD.MOV.U32 R180, RZ, RZ, R168 ;  /* 0x000000ffffb47224 */ /* 0x000fe800078e00a8 */
[-C--:B-1----:R-:W-:Y:S08]  /*db70*/  HMMA.16816.F32.BF16 R4, R44, R40.reuse, R4 ;  /* 0x000000282c04723c */ /* 0x082ff00000041804 */
[C---:B------:R-:W-:Y:S08]  /*db80*/  HMMA.16816.F32.BF16 R8, R184.reuse, R40, R8 ;  /* 0x00000028b808723c */ /* 0x040ff00000041808 */
[-C--:B------:R-:W-:Y:S08]  /*db90*/  HMMA.16816.F32.BF16 R12, R184, R42.reuse, R12 ;  /* 0x0000002ab80c723c */ /* 0x080ff0000004180c */
[C---:B------:R-:W-:Y:S01]  /*dba0*/  HMMA.16816.F32.BF16 R16, R44.reuse, R42, R16 ;  /* 0x0000002a2c10723c */ /* 0x040fe20000041810 */
[----:B------:R-:W1:Y:S07]  /*dbb0*/  LDSM.16.MT88.4 R40, [R206+0x4800] ;  /* 0x00480000ce28783b */ /* 0x000e6e0000004200 */
[-C--:B-1----:R-:W-:Y:S08]  /*dbc0*/  HMMA.16816.F32.BF16 R20, R44, R40.reuse, R20 ;  /* 0x000000282c14723c */ /* 0x082ff00000041814 */
[C---:B------:R-:W-:Y:S08]  /*dbd0*/  HMMA.16816.F32.BF16 R24, R184.reuse, R40, R24 ;  /* 0x00000028b818723c */ /* 0x040ff00000041818 */
[-C--:B------:R-:W-:Y:S08]  /*dbe0*/  HMMA.16816.F32.BF16 R28, R184, R42.reuse, R28 ;  /* 0x0000002ab81c723c */ /* 0x080ff0000004181c */
        /* <DEDUP_REMOVED lines=8> */
[C---:B------:R-:W-:Y:S07]  /*dc70*/  HMMA.16816.F32.BF16 R24, R56.reuse, R40, R24 ;  /* 0x000000283818723c */ /* 0x040fee0000041818 */
[----:B------:R-:W-:Y:S01]  /*dc80*/  LOP3.LUT R41, R54, 0xff, RZ, 0xc0, !PT ;  /* 0x000000ff36297812 */ /* 0x000fe200078ec0ff */
[-C--:B------:R-:W-:Y:S01]  /*dc90*/  HMMA.16816.F32.BF16 R28, R56, R42.reuse, R28 ;  /* 0x0000002a381c723c */ /* 0x080fe2000004181c */
[----:B------:R-:W-:Y:S07]  /*dca0*/  SHF.R.U32.HI R40, RZ, 0x18, R54 ;  /* 0x00000018ff287819 */ /* 0x000fee0000011636 */
[----:B------:R-:W-:Y:S07]  /*dcb0*/  HMMA.16816.F32.BF16 R32, R48, R42, R32 ;  /* 0x0000002a3020723c */ /* 0x000fee0000041820 */
[----:B------:R-:W-:Y:S02]  /*dcc0*/  PRMT R49, R41, 0x5410, R37 ;  /* 0x0000541029317816 */ /* 0x000fe40000000025 */
[----:B------:R-:W-:Y:S03]  /*dcd0*/  LOP3.LUT R37, R52, 0xffff, RZ, 0xc0, !PT ;  /* 0x0000ffff34257812 */ /* 0x000fe600078ec0ff */
[----:B------:R-:W-:Y:S02]  /*dce0*/  PRMT R48, R38, 0x5410, R40 ;  /* 0x0000541026307816 */ /* 0x000fe40000000028 */
[----:B------:R-:W-:Y:S02]  /*dcf0*/  SHF.R.U32.HI R38, RZ, 0x10, R52 ;  /* 0x00000010ff267819 */ /* 0x000fe40000011634 */
[----:B------:R-:W-:Y:S02]  /*dd00*/  LOP3.LUT R40, R52, 0xff, RZ, 0xc0, !PT ;  /* 0x000000ff34287812 */ /* 0x000fe400078ec0ff */
[----:B------:R-:W-:Y:S02]  /*dd10*/  SHF.R.U32.HI R37, RZ, 0x8, R37 ;  /* 0x00000008ff257819 */ /* 0x000fe40000011625 */
[----:B------:R-:W-:Y:S02]  /*dd20*/  LOP3.LUT R38, R38, 0xff, RZ, 0xc0, !PT ;  /* 0x000000ff26267812 */ /* 0x000fe400078ec0ff */
[----:B------:R-:W-:Y:S02]  /*dd30*/  PRMT R56, R40, 0x5410, R37 ;  /* 0x0000541028387816 */ /* 0x000fe40000000025 */
[C---:B------:R-:W-:Y:S02]  /*dd40*/  LOP3.LUT R37, R53.reuse, 0xffff, RZ, 0xc0, !PT ;  /* 0x0000ffff35257812 */ /* 0x040fe400078ec0ff */
[----:B------:R-:W-:Y:S02]  /*dd50*/  PRMT R52, R38, 0x5410, R39 ;  /* 0x0000541026347816 */ /* 0x000fe40000000027 */
[----:B------:R-:W-:Y:S02]  /*dd60*/  LOP3.LUT R38, R53, 0xff, RZ, 0xc0, !PT ;  /* 0x000000ff35267812 */ /* 0x000fe400078ec0ff */
[----:B------:R-:W-:Y:S02]  /*dd70*/  SHF.R.U32.HI R37, RZ, 0x8, R37 ;  /* 0x00000008ff257819 */ /* 0x000fe40000011625 */
[----:B------:R-:W-:Y:S02]  /*dd80*/  SHF.R.U32.HI R39, RZ, 0x18, R53 ;  /* 0x00000018ff277819 */ /* 0x000fe40000011635 */
[----:B------:R-:W-:Y:S02]  /*dd90*/  PRMT R75, R38, 0x5410, R37 ;  /* 0x00005410264b7816 */ /* 0x000fe40000000025 */
[----:B------:R-:W-:Y:S02]  /*dda0*/  SHF.R.U32.HI R38, RZ, 0x10, R53 ;  /* 0x00000010ff267819 */ /* 0x000fe40000011635 */
[----:B------:R-:W-:Y:S02]  /*ddb0*/  LOP3.LUT R37, R117, UR13, R230, 0x96, !PT ;  /* 0x0000000d75257c12 */ /* 0x000fe4000f8e96e6 */
[----:B------:R-:W-:Y:S02]  /*ddc0*/  LOP3.LUT R38, R38, 0xff, RZ, 0xc0, !PT ;  /* 0x000000ff26267812 */ /* 0x000fe400078ec0ff */
[----:B------:R-:W-:Y:S01]  /*ddd0*/  LOP3.LUT R40, R193, UR11, R116, 0x96, !PT ;  /* 0x0000000bc1287c12 */ /* 0x000fe2000f8e9674 */
[----:B------:R-:W-:Y:S01]  /*dde0*/  IMAD.WIDE.U32 R44, R37, -0x2daee0ad, RZ ;  /* 0xd2511f53252c7825 */ /* 0x000fe200078e00ff */
[----:B------:R-:W-:Y:S02]  /*ddf0*/  PRMT R74, R38, 0x5410, R39 ;  /* 0x00005410264a7816 */ /* 0x000fe40000000027 */
[----:B------:R-:W-:Y:S01]  /*de00*/  SHF.R.U32.HI R38, RZ, 0x8, R63 ;  /* 0x00000008ff267819 */ /* 0x000fe2000001163f */
[----:B------:R-:W-:Y:S01]  /*de10*/  FFMA.FTZ R63, R36, R235, R173 ;  /* 0x000000eb243f7223 */ /* 0x000fe200000100ad */
[--C-:B------:R-:W-:Y:S01]  /*de20*/  HSET2.LE.AND R36, R49, R219.reuse, PT ;  /* 0x000000db31247233 */ /* 0x100fe20003803000 */
[----:B------:R-:W-:Y:S01]  /*de30*/  IMAD.MOV.U32 R173, RZ, RZ, R174 ;  /* 0x000000ffffad7224 */ /* 0x000fe200078e00ae */
[----:B------:R-:W-:Y:S01]  /*de40*/  F2FP.BF16.PACK_AB R49, R82, R78 ;  /* 0x0000004e5231723e */ /* 0x000fe200000010ff */
[----:B------:R-:W-:Y:S01]  /*de50*/  IMAD.MOV.U32 R174, RZ, RZ, R175 ;  /* 0x000000ffffae7224 */ /* 0x000fe200078e00af */
[----:B------:R-:W-:Y:S01]  /*de60*/  SHF.R.U32.HI R53, RZ, 0x8, R85 ;  /* 0x00000008ff357819 */ /* 0x000fe20000011655 */
[----:B------:R-:W-:Y:S01]  /*de70*/  IMAD.MOV.U32 R175, RZ, RZ, R171 ;  /* 0x000000ffffaf7224 */ /* 0x000fe200078e00ab */
[----:B------:R-:W-:Y:S01]  /*de80*/  PRMT R68, R68, 0x5410, R38 ;  /* 0x0000541044447816 */ /* 0x000fe20000000026 */
[----:B------:R-:W-:Y:S01]  /*de90*/  IMAD.MOV.U32 R171, RZ, RZ, R149 ;  /* 0x000000ffffab7224 */ /* 0x000fe200078e0095 */
[----:B------:R-:W-:Y:S01]  /*dea0*/  LOP3.LUT R38, R45, UR10, R222, 0x96, !PT ;  /* 0x0000000a2d267c12 */ /* 0x000fe2000f8e96de */
[----:B------:R-:W-:Y:S02]  /*deb0*/  IMAD.MOV.U32 R149, RZ, RZ, R146 ;  /* 0x000000ffff957224 */ /* 0x000fe400078e0092 */
[----:B------:R-:W-:Y:S02]  /*dec0*/  IMAD.MOV.U32 R146, RZ, RZ, R145 ;  /* 0x000000ffff927224 */ /* 0x000fe400078e0091 */
[----:B------:R-:W-:Y:S02]  /*ded0*/  IMAD.MOV.U32 R145, RZ, RZ, R236 ;  /* 0x000000ffff917224 */ /* 0x000fe400078e00ec */
[----:B------:R-:W-:Y:S01]  /*dee0*/  IMAD.WIDE.U32 R40, R40, -0x2daee0ad, RZ ;  /* 0xd2511f5328287825 */ /* 0x000fe200078e00ff */
[----:B------:R-:W2:Y:S03]  /*def0*/  LDL.LU R236, [R1+0x78] ;  /* 0x0000780001ec7983 */ /* 0x000ea60000300800 */
[----:B------:R-:W-:Y:S01]  /*df00*/  IMAD.WIDE.U32 R38, R38, -0x326172a9, RZ ;  /* 0xcd9e8d5726267825 */ /* 0x000fe200078e00ff */
[----:B------:R-:W-:Y:S03]  /*df10*/  LOP3.LUT R44, R41, UR8, R44, 0x96, !PT ;  /* 0x00000008292c7c12 */ /* 0x000fe6000f8e962c */
[----:B------:R-:W-:Y:S01]  /*df20*/  FADD.FTZ R63, R234, R63 ;  /* 0x0000003fea3f7221 */ /* 0x000fe20000010000 */
[----:B------:R-:W-:Y:S01]  /*df30*/  LOP3.LUT R46, R39, UR9, R192, 0x96, !PT ;  /* 0x00000009272e7c12 */ /* 0x000fe2000f8e96c0 */
[----:B------:R-:W-:Y:S04]  /*df40*/  IMAD.WIDE.U32 R44, R44, -0x326172a9, RZ ;  /* 0xcd9e8d572c2c7825 */ /* 0x000fe800078e00ff */
[----:B------:R-:W-:Y:S01]  /*df50*/  IMAD.WIDE.U32 R46, R46, -0x2daee0ad, RZ ;  /* 0xd2511f532e2e7825 */ /* 0x000fe200078e00ff */
[----:B------:R-:W-:Y:S03]  /*df60*/  LOP3.LUT R42, R45, UR7, R38, 0x96, !PT ;  /* 0x000000072d2a7c12 */ /* 0x000fe6000f8e9626 */
[----:B------:R-:W-:Y:S01]  /*df70*/  IMAD.MOV.U32 R172, RZ, RZ, R175 ;  /* 0x000000ffffac7224 */ /* 0x000fe200078e00af */
[----:B------:R-:W-:Y:S01]  /*df80*/  LOP3.LUT R40, R47, UR6, R40, 0x96, !PT ;  /* 0x000000062f287c12 */ /* 0x000fe2000f8e9628 */
[----:B------:R-:W-:Y:S01]  /*df90*/  IMAD.WIDE.U32 R42, R42, -0x2daee0ad, RZ ;  /* 0xd2511f532a2a7825 */ /* 0x000fe200078e00ff */
[--C-:B------:R-:W-:Y:S03]  /*dfa0*/  HSET2.LE.AND R47, R81, R219.reuse, PT ;  /* 0x000000db512f7233 */ /* 0x100fe60003803000 */
[----:B------:R-:W-:Y:S01]  /*dfb0*/  IMAD.WIDE.U32 R40, R40, -0x326172a9, RZ ;  /* 0xcd9e8d5728287825 */ /* 0x000fe200078e00ff */
[----:B------:R-:W-:Y:S01]  /*dfc0*/  LOP3.LUT R38, R43, UR4, R46, 0x96, !PT ;  /* 0x000000042b267c12 */ /* 0x000fe2000f8e962e */
[--C-:B------:R-:W-:Y:S02]  /*dfd0*/  HSET2.LE.AND R46, R84, R219.reuse, PT ;  /* 0x000000db542e7233 */ /* 0x100fe40003803000 */
[----:B------:R-:W-:Y:S01]  /*dfe0*/  IMAD.MOV.U32 R183, RZ, RZ, R171 ;  /* 0x000000ffffb77224 */ /* 0x000fe200078e00ab */
[----:B------:R-:W-:Y:S01]  /*dff0*/  LOP3.LUT R44, R41, UR5, R44, 0x96, !PT ;  /* 0x00000005292c7c12 */ /* 0x000fe2000f8e962c */
[----:B------:R-:W-:Y:S01]  /*e000*/  IMAD.WIDE.U32 R38, R38, -0x326172a9, RZ ;  /* 0xcd9e8d5726267825 */ /* 0x000fe200078e00ff */
[----:B------:R-:W-:Y:S03]  /*e010*/  LOP3.LUT R41, R80, 0xff, RZ, 0xc0, !PT ;  /* 0x000000ff50297812 */ /* 0x000fe600078ec0ff */
[----:B------:R-:W-:Y:S01]  /*e020*/  IMAD.WIDE.U32 R44, R44, -0x2daee0ad, RZ ;  /* 0xd2511f532c2c7825 */ /* 0x000fe200078e00ff */
[----:B------:R-:W-:Y:S02]  /*e030*/  LOP3.LUT R37, R39, UR15, R40, 0x96, !PT ;  /* 0x0000000f27257c12 */ /* 0x000fe4000f8e9628 */
[----:B------:R-:W-:Y:S01]  /*e040*/  PRMT R64, R41, 0x5410, R64 ;  /* 0x0000541029407816 */ /* 0x000fe20000000040 */
[----:B------:R-:W-:Y:S01]  /*e050*/  IMAD.MOV.U32 R175, RZ, RZ, R170 ;  /* 0x000000ffffaf7224 */ /* 0x000fe200078e00aa */
[C---:B------:R-:W-:Y:S02]  /*e060*/  LOP3.LUT R40, R37.reuse, 0xffff, RZ, 0xc0, !PT ;  /* 0x0000ffff25287812 */ /* 0x040fe400078ec0ff */
[----:B------:R-:W-:Y:S02]  /*e070*/  LOP3.LUT R41, R37, 0xff, RZ, 0xc0, !PT ;  /* 0x000000ff25297812 */ /* 0x000fe400078ec0ff */
[----:B------:R-:W-:Y:S02]  /*e080*/  SHF.R.U32.HI R40, RZ, 0x8, R40 ;  /* 0x00000008ff287819 */ /* 0x000fe40000011628 */
[----:B------:R-:W-:Y:S02]  /*e090*/  LOP3.LUT R57, R45, UR14, R42, 0x96, !PT ;  /* 0x0000000e2d397c12 */ /* 0x000fe4000f8e962a */
[----:B------:R-:W-:Y:S02]  /*e0a0*/  PRMT R70, R41, 0x5410, R40 ;  /* 0x0000541029467816 */ /* 0x000fe40000000028 */
[--C-:B------:R-:W-:Y:S02]  /*e0b0*/  SHF.R.U32.HI R40, RZ, 0x10, R37.reuse ;  /* 0x00000010ff287819 */ /* 0x100fe40000011625 */
[----:B------:R-:W-:Y:S02]  /*e0c0*/  SHF.R.U32.HI R41, RZ, 0x18, R37 ;  /* 0x00000018ff297819 */ /* 0x000fe40000011625 */
[----:B------:R-:W-:Y:S02]  /*e0d0*/  LOP3.LUT R37, R40, 0xff, RZ, 0xc0, !PT ;  /* 0x000000ff28257812 */ /* 0x000fe400078ec0ff */
[----:B------:R-:W-:Y:S02]  /*e0e0*/  SHF.R.U32.HI R40, RZ, 0x18, R38 ;  /* 0x00000018ff287819 */ /* 0x000fe40000011626 */
[----:B---3--:R-:W-:Y:S02]  /*e0f0*/  PRMT R73, R37, 0x5410, R41 ;  /* 0x0000541025497816 */ /* 0x008fe40000000029 */
[C---:B------:R-:W-:Y:S02]  /*e100*/  LOP3.LUT R37, R38.reuse, 0xffff, RZ, 0xc0, !PT ;  /* 0x0000ffff26257812 */ /* 0x040fe400078ec0ff */
[----:B------:R-:W-:Y:S02]  /*e110*/  LOP3.LUT R39, R38, 0xff, RZ, 0xc0, !PT ;  /* 0x000000ff26277812 */ /* 0x000fe400078ec0ff */
[----:B------:R-:W-:Y:S02]  /*e120*/  SHF.R.U32.HI R37, RZ, 0x8, R37 ;  /* 0x00000008ff257819 */ /* 0x000fe40000011625 */
[C---:B------:R-:W-:Y:S02]  /*e130*/  LOP3.LUT R50, R44.reuse, 0xffff, RZ, 0xc0, !PT ;  /* 0x0000ffff2c327812 */ /* 0x040fe400078ec0ff */
[----:B------:R-:W-:Y:S02]  /*e140*/  PRMT R72, R39, 0x5410, R37 ;  /* 0x0000541027487816 */ /* 0x000fe40000000025 */
[----:B------:R-:W-:Y:S02]  /*e150*/  SHF.R.U32.HI R39, RZ, 0x8, R61 ;  /* 0x00000008ff277819 */ /* 0x000fe4000001163d */
[--C-:B------:R-:W-:Y:S02]  /*e160*/  SHF.R.U32.HI R51, RZ, 0x10, R44.reuse ;  /* 0x00000010ff337819 */ /* 0x100fe4000001162c */
[----:B------:R-:W-:Y:S02]  /*e170*/  LOP3.LUT R55, R44, 0xff, RZ, 0xc0, !PT ;  /* 0x000000ff2c377812 */ /* 0x000fe400078ec0ff */
[----:B------:R-:W-:Y:S01]  /*e180*/  SHF.R.U32.HI R54, RZ, 0x18, R44 ;  /* 0x00000018ff367819 */ /* 0x000fe2000001162c */
[--C-:B------:R-:W-:Y:S01]  /*e190*/  HSET2.LE.AND R44, R48, R219.reuse, PT ;  /* 0x000000db302c7233 */ /* 0x100fe20003803000 */
[----:B------:R-:W-:Y:S01]  /*e1a0*/  PRMT R170, R100, 0x5410, R53 ;  /* 0x0000541064aa7816 */ /* 0x000fe20000000035 */
[--C-:B------:R-:W-:Y:S01]  /*e1b0*/  HSET2.LE.AND R48, R52, R219.reuse, PT ;  /* 0x000000db34307233 */ /* 0x100fe20003803000 */
[----:B------:R-:W-:Y:S02]  /*e1c0*/  SHF.R.U32.HI R53, RZ, 0x18, R60 ;  /* 0x00000018ff357819 */ /* 0x000fe4000001163c */
[----:B------:R-:W-:Y:S01]  /*e1d0*/  LOP3.LUT R52, R96, 0xff, RZ, 0xc0, !PT ;  /* 0x000000ff60347812 */ /* 0x000fe200078ec0ff */
[--C-:B------:R-:W-:Y:S01]  /*e1e0*/  HSET2.LE.AND R170, R170, R219.reuse, PT ;  /* 0x000000dbaaaa7233 */ /* 0x100fe20003803000 */
[----:B------:R-:W-:Y:S02]  /*e1f0*/  SHF.R.U32.HI R37, RZ, 0x10, R38 ;  /* 0x00000010ff257819 */ /* 0x000fe40000011626 */
[----:B------:R-:W-:Y:S02]  /*e200*/  PRMT R171, R52, 0x5410, R97 ;  /* 0x0000541034ab7816 */ /* 0x000fe40000000061 */
[----:B------:R-:W-:Y:S02]  /*e210*/  LOP3.LUT R38, R37, 0xff, RZ, 0xc0, !PT ;  /* 0x000000ff25267812 */ /* 0x000fe400078ec0ff */
[----:B------:R-:W-:Y:S01]  /*e220*/  PRMT R66, R66, 0x5410, R39 ;  /* 0x0000541042427816 */ /* 0x000fe20000000027 */
[--C-:B------:R-:W-:Y:S01]  /*e230*/  HSET2.LE.AND R39, R101, R219.reuse, PT ;  /* 0x000000db65277233 */ /* 0x100fe20003803000 */
[----:B------:R-:W-:Y:S01]  /*e240*/  PRMT R71, R38, 0x5410, R40 ;  /* 0x0000541026477816 */ /* 0x000fe20000000028 */
[--C-:B------:R-:W-:Y:S01]  /*e250*/  HSET2.LE.AND R38, R112, R219.reuse, PT ;  /* 0x000000db70267233 */ /* 0x100fe20003803000 */
[----:B------:R-:W1:Y:S01]  /*e260*/  LDSM.16.MT88.4 R40, [R205+0x5000] ;  /* 0x00500000cd28783b */ /* 0x000e620000004200 */
[----:B----4-:R-:W-:Y:S01]  /*e270*/  F2FP.BF16.PACK_AB R45, R135, R132 ;  /* 0x00000084872d723e */ /* 0x010fe200000010ff */
[--C-:B------:R-:W-:Y:S01]  /*e280*/  HSET2.LE.AND R171, R171, R219.reuse, PT ;  /* 0x000000dbabab7233 */ /* 0x100fe20003803000 */
[----:B------:R-:W-:Y:S01]  /*e290*/  LOP3.LUT R37, R62, 0xff, RZ, 0xc0, !PT ;  /* 0x000000ff3e257812 */ /* 0x000fe200078ec0ff */
[----:B------:R-:W-:Y:S01]  /*e2a0*/  FFMA.FTZ R62, R3, R237, R173 ;  /* 0x000000ed033e7223 */ /* 0x000fe200000100ad */
[----:B------:R-:W-:Y:S01]  /*e2b0*/  F2FP.BF16.PACK_AB R3, R154, R141 ;  /* 0x0000008d9a03723e */ /* 0x000fe200000010ff */
[----:B------:R-:W-:Y:S01]  /*e2c0*/  IMAD.MOV.U32 R173, RZ, RZ, R174 ;  /* 0x000000ffffad7224 */ /* 0x000fe200078e00ae */
[----:B------:R-:W-:Y:S01]  /*e2d0*/  PRMT R65, R37, 0x5410, R65 ;  /* 0x0000541025417816 */ /* 0x000fe20000000041 */
[----:B------:R-:W-:Y:S01]  /*e2e0*/  IMAD.MOV.U32 R174, RZ, RZ, R167 ;  /* 0x000000ffffae7224 */ /* 0x000fe200078e00a7 */
[----:B------:R-:W-:Y:S02]  /*e2f0*/  LOP3.LUT R39, R39, R3, RZ, 0xc0, !PT ;  /* 0x0000000327277212 */ /* 0x000fe400078ec0ff */
[----:B------:R-:W-:Y:S02]  /*e300*/  F2FP.BF16.PACK_AB R3, R152, R133 ;  /* 0x000000859803723e */ /* 0x000fe400000010ff */
[----:B------:R-:W-:Y:S02]  /*e310*/  F2FP.BF16.PACK_AB R37, R197, R199 ;  /* 0x000000c7c525723e */ /* 0x000fe400000010ff */
[----:B------:R-:W-:Y:S02]  /*e320*/  LOP3.LUT R47, R47, R3, RZ, 0xc0, !PT ;  /* 0x000000032f2f7212 */ /* 0x000fe400078ec0ff */
[----:B------:R-:W-:Y:S02]  /*e330*/  SHF.R.U32.HI R3, RZ, 0x8, R50 ;  /* 0x00000008ff037819 */ /* 0x000fe40000011632 */
[----:B------:R-:W-:Y:S02]  /*e340*/  LOP3.LUT R36, R36, R37, RZ, 0xc0, !PT ;  /* 0x0000002524247212 */ /* 0x000fe400078ec0ff */
[----:B------:R-:W-:Y:S01]  /*e350*/  LOP3.LUT R37, R44, R45, RZ, 0xc0, !PT ;  /* 0x0000002d2c257212 */ /* 0x000fe200078ec0ff */
[--C-:B------:R-:W-:Y:S01]  /*e360*/  HSET2.LE.AND R44, R56, R219.reuse, PT ;  /* 0x000000db382c7233 */ /* 0x100fe20003803000 */
[----:B------:R-:W-:Y:S02]  /*e370*/  F2FP.BF16.PACK_AB R45, R83, R79 ;  /* 0x0000004f532d723e */ /* 0x000fe400000010ff */
[----:B------:R-:W-:Y:S02]  /*e380*/  PRMT R166, R55, 0x5410, R3 ;  /* 0x0000541037a67816 */ /* 0x000fe40000000003 */
[----:B------:R-:W-:Y:S02]  /*e390*/  SHF.R.U32.HI R55, RZ, 0x18, R67 ;  /* 0x00000018ff377819 */ /* 0x000fe40000011643 */
[----:B------:R-:W-:Y:S01]  /*e3a0*/  LOP3.LUT R44, R44, R45, RZ, 0xc0, !PT ;  /* 0x0000002d2c2c7212 */ /* 0x000fe200078ec0ff */
[--C-:B------:R-:W-:Y:S01]  /*e3b0*/  HSET2.LE.AND R166, R166, R219.reuse, PT ;  /* 0x000000dba6a67233 */ /* 0x100fe20003803000 */
[----:B------:R-:W-:Y:S02]  /*e3c0*/  LOP3.LUT R45, R48, R49, RZ, 0xc0, !PT ;  /* 0x00000031302d7212 */ /* 0x000fe400078ec0ff */
[C---:B------:R-:W-:Y:S02]  /*e3d0*/  LOP3.LUT R3, R67.reuse, 0xffff, RZ, 0xc0, !PT ;  /* 0x0000ffff43037812 */ /* 0x040fe400078ec0ff */
[----:B------:R-:W-:Y:S02]  /*e3e0*/  LOP3.LUT R56, R67, 0xff, RZ, 0xc0, !PT ;  /* 0x000000ff43387812 */ /* 0x000fe400078ec0ff */
[----:B------:R-:W-:Y:S04]  /*e3f0*/  SHF.R.U32.HI R52, RZ, 0x8, R3 ;  /* 0x00000008ff347819 */ /* 0x000fe80000011603 */
[----:B------:R-:W-:Y:S01]  /*e400*/  PRMT R56, R56, 0x5410, R52 ;  /* 0x0000541038387816 */ /* 0x000fe20000000034 */
[----:B--2---:R-:W-:Y:S01]  /*e410*/  FFMA.FTZ R61, R2, R236, R122 ;  /* 0x000000ec023d7223 */ /* 0x004fe2000001007a */
[----:B------:R-:W-:Y:S01]  /*e420*/  F2FP.BF16.PACK_AB R2, R196, R198 ;  /* 0x000000c6c402723e */ /* 0x000fe200000010ff */
[----:B------:R-:W2:Y:S02]  /*e430*/  LDL.LU R122, [R1+0x74] ;  /* 0x00007400017a7983 */ /* 0x000ea40000300800 */
[----:B------:R-:W-:Y:S01]  /*e440*/  FADD.FTZ R61, R217, R61 ;  /* 0x0000003dd93d7221 */ /* 0x000fe20000010000 */
[----:B------:R-:W-:Y:S01]  /*e450*/  LOP3.LUT R38, R38, R2, RZ, 0xc0, !PT ;  /* 0x0000000226267212 */ /* 0x000fe200078ec0ff */
[----:B------:R-:W3:Y:S01]  /*e460*/  LDL.LU R238, [R1+0x70] ;  /* 0x0000700001ee7983 */ /* 0x000ee20000300800 */
[----:B------:R-:W-:Y:S03]  /*e470*/  F2FP.BF16.PACK_AB R2, R153, R140 ;  /* 0x0000008c9902723e */ /* 0x000fe600000010ff */
[----:B------:R-:W4:Y:S01]  /*e480*/  LDL.LU R234, [R1+0x6c] ;  /* 0x00006c0001ea7983 */ /* 0x000f220000300800 */
[----:B------:R-:W-:Y:S01]  /*e490*/  LOP3.LUT R46, R46, R2, RZ, 0xc0, !PT ;  /* 0x000000022e2e7212 */ /* 0x000fe200078ec0ff */
[-C--:B-1----:R-:W-:Y:S01]  /*e4a0*/  HMMA.16816.F32.BF16 R4, R36, R40.reuse, R4 ;  /* 0x000000282404723c */ /* 0x082fe20000041804 */
[----:B------:R-:W-:Y:S02]  /*e4b0*/  LOP3.LUT R2, R51, 0xff, RZ, 0xc0, !PT ;  /* 0x000000ff33027812 */ /* 0x000fe400078ec0ff */
[----:B------:R-:W1:Y:S02]  /*e4c0*/  LDSM.16.MT88.4 R48, [R206+0x5000] ;  /* 0x00500000ce30783b */ /* 0x000e640000004200 */
[----:B------:R-:W-:Y:S02]  /*e4d0*/  PRMT R167, R2, 0x5410, R54 ;  /* 0x0000541002a77816 */ /* 0x000fe40000000036 */
[C---:B------:R-:W-:Y:S01]  /*e4e0*/  LOP3.LUT R2, R60.reuse, 0xffff, RZ, 0xc0, !PT ;  /* 0x0000ffff3c027812 */ /* 0x040fe200078ec0ff */
[C---:B------:R-:W-:Y:S01]  /*e4f0*/  HMMA.16816.F32.BF16 R8, R44.reuse, R40, R8 ;  /* 0x000000282c08723c */ /* 0x040fe20000041808 */
[----:B------:R-:W-:Y:S03]  /*e500*/  LOP3.LUT R54, R60, 0xff, RZ, 0xc0, !PT ;  /* 0x000000ff3c367812 */ /* 0x000fe600078ec0ff */
[----:B------:R-:W-:Y:S01]  /*e510*/  SHF.R.U32.HI R3, RZ, 0x8, R2 ;  /* 0x00000008ff037819 */ /* 0x000fe20000011602 */
[--C-:B------:R-:W-:Y:S02]  /*e520*/  HSET2.LE.AND R167, R167, R219.reuse, PT ;  /* 0x000000dba7a77233 */ /* 0x100fe40003803000 */
[----:B------:R-:W-:Y:S01]  /*e530*/  SHF.R.U32.HI R41, RZ, 0x10, R60 ;  /* 0x00000010ff297819 */ /* 0x000fe2000001163c */
[-C--:B------:R-:W-:Y:S01]  /*e540*/  HMMA.16816.F32.BF16 R12, R44, R42.reuse, R12 ;  /* 0x0000002a2c0c723c */ /* 0x080fe2000004180c */
[----:B------:R-:W-:Y:S02]  /*e550*/  SHF.R.U32.HI R40, RZ, 0x10, R67 ;  /* 0x00000010ff287819 */ /* 0x000fe40000011643 */
[----:B------:R-:W1:Y:S01]  /*e560*/  MUFU.EX2 R67, R129 ;  /* 0x0000008100437308 */ /* 0x000e620000000800 */
[----:B------:R-:W-:Y:S02]  /*e570*/  LOP3.LUT R2, R41, 0xff, RZ, 0xc0, !PT ;  /* 0x000000ff29027812 */ /* 0x000fe400078ec0ff */
[----:B------:R-:W-:Y:S02]  /*e580*/  LOP3.LUT R40, R40, 0xff, RZ, 0xc0, !PT ;  /* 0x000000ff28287812 */ /* 0x000fe400078ec0ff */
[C---:B------:R-:W-:Y:S01]  /*e590*/  HMMA.16816.F32.BF16 R16, R36.reuse, R42, R16 ;  /* 0x0000002a2410723c */ /* 0x040fe20000041810 */
[----:B------:R-:W-:Y:S03]  /*e5a0*/  PRMT R59, R54, 0x5410, R3 ;  /* 0x00005410363b7816 */ /* 0x000fe60000000003 */
[----:B------:R-:W-:Y:S01]  /*e5b0*/  PRMT R60, R40, 0x5410, R55 ;  /* 0x00005410283c7816 */ /* 0x000fe20000000037 */
[--C-:B------:R-:W-:Y:S01]  /*e5c0*/  HSET2.LE.AND R3, R56, R219.reuse, PT ;  /* 0x000000db38037233 */ /* 0x100fe20003803000 */
[----:B------:R-:W-:Y:S01]  /*e5d0*/  PRMT R58, R2, 0x5410, R53 ;  /* 0x00005410023a7816 */ /* 0x000fe20000000035 */
[--C-:B------:R-:W-:Y:S01]  /*e5e0*/  HSET2.LE.AND R2, R64, R219.reuse, PT ;  /* 0x000000db40027233 */ /* 0x100fe20003803000 */
[----:B------:R-:W2:Y:S01]  /*e5f0*/  LDSM.16.MT88.4 R52, [R205+0x5400] ;  /* 0x00540000cd34783b */ /* 0x000ea20000004200 */
[----:B------:R-:W-:Y:S03]  /*e600*/  F2FP.BF16.PACK_AB R43, R99, R98 ;  /* 0x00000062632b723e */ /* 0x000fe600000010ff */
[----:B------:R-:W-:Y:S02]  /*e610*/  F2FP.BF16.PACK_AB R42, R200, R203 ;  /* 0x000000cbc82a723e */ /* 0x000fe400000010ff */
[----:B------:R-:W-:Y:S01]  /*e620*/  LOP3.LUT R43, R2, R43, RZ, 0xc0, !PT ;  /* 0x0000002b022b7212 */ /* 0x000fe200078ec0ff */
[--C-:B------:R-:W-:Y:S01]  /*e630*/  HSET2.LE.AND R2, R59, R219.reuse, PT ;  /* 0x000000db3b027233 */ /* 0x100fe20003803000 */
[----:B------:R-:W-:Y:S01]  /*e640*/  FADD.FTZ R59, R213, R61 ;  /* 0x0000003dd53b7221 */ /* 0x000fe20000010000 */
[----:B------:R-:W-:Y:S01]  /*e650*/  F2FP.BF16.PACK_AB R40, R201, R202 ;  /* 0x000000cac928723e */ /* 0x000fe200000010ff */
[-C--:B-1----:R-:W-:Y:S03]  /*e660*/  HMMA.16816.F32.BF16 R20, R36, R48.reuse, R20 ;  /* 0x000000302414723c */ /* 0x082fe60000041814 */
[----:B------:R-:W-:Y:S02]  /*e670*/  LOP3.LUT R40, R3, R40, RZ, 0xc0, !PT ;  /* 0x0000002803287212 */ /* 0x000fe400078ec0ff */
[----:B------:R-:W-:Y:S03]  /*e680*/  F2FP.BF16.PACK_AB R3, R89, R88 ;  /* 0x000000585903723e */ /* 0x000fe600000010ff */
[C---:B------:R-:W-:Y:S07]  /*e690*/  HMMA.16816.F32.BF16 R24, R44.reuse, R48, R24 ;  /* 0x000000302c18723c */ /* 0x040fee0000041818 */
[--C-:B------:R-:W-:Y:S01]  /*e6a0*/  HSET2.LE.AND R48, R58, R219.reuse, PT ;  /* 0x000000db3a307233 */ /* 0x100fe20003803000 */
[-C--:B------:R-:W-:Y:S01]  /*e6b0*/  HMMA.16816.F32.BF16 R28, R44, R50.reuse, R28 ;  /* 0x000000322c1c723c */ /* 0x080fe2000004181c */
[----:B------:R-:W-:Y:S06]  /*e6c0*/  F2FP.BF16.PACK_AB R49, R91, R90 ;  /* 0x0000005a5b31723e */ /* 0x000fec00000010ff */
[----:B------:R-:W-:Y:S01]  /*e6d0*/  LOP3.LUT R44, R2, R3, RZ, 0xc0, !PT ;  /* 0x00000003022c7212 */ /* 0x000fe200078ec0ff */
[----:B------:R-:W-:Y:S01]  /*e6e0*/  HMMA.16816.F32.BF16 R32, R36, R50, R32 ;  /* 0x000000322420723c */ /* 0x000fe20000041820 */
[----:B------:R-:W-:Y:S03]  /*e6f0*/  LOP3.LUT R45, R48, R49, RZ, 0xc0, !PT ;  /* 0x00000031302d7212 */ /* 0x000fe600078ec0ff */
[--C-:B------:R-:W-:Y:S01]  /*e700*/  SHF.R.U32.HI R3, RZ, 0x10, R69.reuse ;  /* 0x00000010ff037819 */ /* 0x100fe20000011645 */
[--C-:B------:R-:W-:Y:S01]  /*e710*/  HSET2.LE.AND R46, R66, R219.reuse, PT ;  /* 0x000000db422e7233 */ /* 0x100fe20003803000 */
[----:B------:R-:W-:Y:S01]  /*e720*/  F2FP.BF16.PACK_AB R2, R95, R94 ;  /* 0x0000005e5f02723e */ /* 0x000fe200000010ff */
[--C-:B------:R-:W-:Y:S01]  /*e730*/  HSET2.LE.AND R47, R65, R219.reuse, PT ;  /* 0x000000db412f7233 */ /* 0x100fe20003803000 */
[----:B------:R-:W-:Y:S01]  /*e740*/  LOP3.LUT R38, R69, 0xff, RZ, 0xc0, !PT ;  /* 0x000000ff45267812 */ /* 0x000fe200078ec0ff */
[--C-:B------:R-:W-:Y:S03]  /*e750*/  HSET2.LE.AND R50, R113, R219.reuse, PT ;  /* 0x000000db71327233 */ /* 0x100fe60003803000 */
[----:B------:R-:W-:Y:S02]  /*e760*/  SHF.R.U32.HI R37, RZ, 0x18, R69 ;  /* 0x00000018ff257819 */ /* 0x000fe40000011645 */
[----:B------:R-:W-:Y:S02]  /*e770*/  LOP3.LUT R3, R3, 0xff, RZ, 0xc0, !PT ;  /* 0x000000ff03037812 */ /* 0x000fe400078ec0ff */
[----:B------:R-:W-:Y:S02]  /*e780*/  LOP3.LUT R47, R47, R2, RZ, 0xc0, !PT ;  /* 0x000000022f2f7212 */ /* 0x000fe400078ec0ff */
[----:B------:R-:W-:Y:S04]  /*e790*/  SHF.R.U32.HI R2, RZ, 0x10, R57 ;  /* 0x00000010ff027819 */ /* 0x000fe80000011639 */
[----:B------:R-:W-:Y:S01]  /*e7a0*/  LOP3.LUT R2, R2, 0xff, RZ, 0xc0, !PT ;  /* 0x000000ff02027812 */ /* 0x000fe200078ec0ff */
[--C-:B--2---:R-:W-:Y:S02]  /*e7b0*/  FFMA.FTZ R122, R122, c[0x0][0x23c], -R190.reuse ;  /* 0x00008f007a7a7a23 */ /* 0x104fe400000108be */
[----:B------:R-:W-:Y:S02]  /*e7c0*/  FFMA.FTZ R190, R127, c[0x0][0x23c], -R190 ;  /* 0x00008f007fbe7a23 */ /* 0x000fe400000108be */
[----:B---3--:R-:W-:Y:S01]  /*e7d0*/  FFMA.FTZ R41, R0, R238, R181 ;  /* 0x000000ee00297223 */ /* 0x008fe200000100b5 */
[--C-:B------:R-:W-:Y:S01]  /*e7e0*/  HSET2.LE.AND R0, R68, R219.reuse, PT ;  /* 0x000000db44007233 */ /* 0x100fe20003803000 */
[----:B------:R-:W-:Y:S01]  /*e7f0*/  IMAD.MOV.U32 R181, RZ, RZ, R182 ;  /* 0x000000ffffb57224 */ /* 0x000fe200078e00b6 */
[----:B------:R-:W-:Y:S01]  /*e800*/  MUFU.EX2 R122, R122 ;  /* 0x0000007a007a7308 */ /* 0x000fe20000000800 */
[----:B------:R-:W-:Y:S02]  /*e810*/  IMAD.MOV.U32 R182, RZ, RZ, R183 ;  /* 0x000000ffffb67224 */ /* 0x000fe400078e00b7 */
[----:B------:R-:W-:Y:S01]  /*e820*/  FADD.FTZ R62, R181, R62 ;  /* 0x0000003eb53e7221 */ /* 0x000fe20000010000 */
[----:B------:R-:W-:Y:S01]  /*e830*/  LOP3.LUT R42, R0, R42, RZ, 0xc0, !PT ;  /* 0x0000002a002a7212 */ /* 0x000fe200078ec0ff */
[----:B------:R-:W-:Y:S01]  /*e840*/  IMAD.MOV.U32 R181, RZ, RZ, R182 ;  /* 0x000000ffffb57224 */ /* 0x000fe200078e00b6 */
[----:B------:R-:W-:Y:S01]  /*e850*/  F2FP.BF16.PACK_AB R0, R87, R86 ;  /* 0x000000565700723e */ /* 0x000fe200000010ff */
[----:B------:R-:W-:Y:S02]  /*e860*/  IMAD.MOV.U32 R183, RZ, RZ, R172 ;  /* 0x000000ffffb77224 */ /* 0x000fe400078e00ac */
[----:B------:R-:W-:Y:S01]  /*e870*/  FADD.FTZ R56, R181, R41 ;  /* 0x00000029b5387221 */ /* 0x000fe20000010000 */
[--C-:B------:R-:W-:Y:S01]  /*e880*/  HSET2.LE.AND R41, R60, R219.reuse, PT ;  /* 0x000000db3c297233 */ /* 0x100fe20003803000 */
[----:B------:R-:W-:Y:S01]  /*e890*/  IMAD.MOV.U32 R172, RZ, RZ, R173 ;  /* 0x000000ffffac7224 */ /* 0x000fe200078e00ad */
[----:B----4-:R-:W1:Y:S01]  /*e8a0*/  MUFU.EX2 R64, R234 ;  /* 0x000000ea00407308 */ /* 0x010e620000000800 */
[----:B------:R-:W-:Y:S02]  /*e8b0*/  IMAD.MOV.U32 R173, RZ, RZ, R165 ;  /* 0x000000ffffad7224 */ /* 0x000fe400078e00a5 */
[----:B------:R-:W-:Y:S01]  /*e8c0*/  IMAD.MOV.U32 R165, RZ, RZ, R164 ;  /* 0x000000ffffa57224 */ /* 0x000fe200078e00a4 */
[----:B------:R-:W-:Y:S01]  /*e8d0*/  LOP3.LUT R41, R41, R0, RZ, 0xc0, !PT ;  /* 0x0000000029297212 */ /* 0x000fe200078ec0ff */
[----:B------:R-:W-:Y:S01]  /*e8e0*/  IMAD.MOV.U32 R182, RZ, RZ, R172 ;  /* 0x000000ffffb67224 */ /* 0x000fe200078e00ac */
[----:B------:R-:W-:Y:S01]  /*e8f0*/  LOP3.LUT R0, R69, 0xffff, RZ, 0xc0, !PT ;  /* 0x0000ffff45007812 */ /* 0x000fe200078ec0ff */
[----:B------:R-:W-:Y:S02]  /*e900*/  IMAD.MOV.U32 R172, RZ, RZ, R173 ;  /* 0x000000ffffac7224 */ /* 0x000fe400078e00ad */
[----:B------:R-:W-:Y:S01]  /*e910*/  IMAD.MOV.U32 R173, RZ, RZ, R165 ;  /* 0x000000ffffad7224 */ /* 0x000fe200078e00a5 */
[----:B------:R-:W-:Y:S01]  /*e920*/  SHF.R.U32.HI R36, RZ, 0x8, R0 ;  /* 0x00000008ff247819 */ /* 0x000fe20000011600 */
[----:B------:R-:W-:Y:S01]  /*e930*/  IMAD.MOV.U32 R179, RZ, RZ, R182 ;  /* 0x000000ffffb37224 */ /* 0x000fe200078e00b6 */
[-C--:B------:R-:W-:Y:S01]  /*e940*/  HMMA.16816.F32.BF16 R4, R40, R52.reuse, R4 ;  /* 0x000000342804723c */ /* 0x080fe20000041804 */
[----:B------:R-:W-:Y:S01]  /*e950*/  IMAD.MOV.U32 R181, RZ, RZ, R173 ;  /* 0x000000ffffb57224 */ /* 0x000fe200078e00ad */
[----:B------:R-:W-:Y:S01]  /*e960*/  PRMT R168, R38, 0x5410, R36 ;  /* 0x0000541026a87816 */ /* 0x000fe20000000024 */
[----:B------:R-:W-:Y:S01]  /*e970*/  FADD.FTZ R49, R214, R62 ;  /* 0x0000003ed6317221 */ /* 0x000fe20000010000 */
[----:B------:R-:W-:Y:S01]  /*e980*/  F2FP.BF16.PACK_AB R0, R93, R92 ;  /* 0x0000005c5d00723e */ /* 0x000fe200000010ff */
[----:B------:R-:W-:Y:S01]  /*e990*/  FADD.FTZ R48, R181, R63 ;  /* 0x0000003fb5307221 */ /* 0x000fe20000010000 */
[----:B------:R-:W2:Y:S01]  /*e9a0*/  MUFU.EX2 R190, R190 ;  /* 0x000000be00be7308 */ /* 0x000ea20000000800 */
[----:B------:R-:W-:Y:S01]  /*e9b0*/  IMAD.MOV.U32 R181, RZ, RZ, R169 ;  /* 0x000000ffffb57224 */ /* 0x000fe200078e00a9 */
[----:B------:R-:W-:Y:S01]  /*e9c0*/  PRMT R169, R3, 0x5410, R37 ;  /* 0x0000541003a97816 */ /* 0x000fe20000000025 */
[----:B------:R-:W-:Y:S01]  /*e9d0*/  IMAD.MOV.U32 R182, RZ, RZ, R183 ;  /* 0x000000ffffb67224 */ /* 0x000fe200078e00b7 */
[----:B------:R-:W3:Y:S02]  /*e9e0*/  LDSM.16.MT88.4 R36, [R206+0x5400] ;  /* 0x00540000ce24783b */ /* 0x000ee40000004200 */
[----:B------:R-:W-:Y:S01]  /*e9f0*/  IMAD.MOV.U32 R183, RZ, RZ, R157 ;  /* 0x000000ffffb77224 */ /* 0x000fe200078e009d */
[----:B------:R-:W-:Y:S01]  /*ea00*/  LOP3.LUT R46, R46, R0, RZ, 0xc0, !PT ;  /* 0x000000002e2e7212 */ /* 0x000fe200078ec0ff */
[----:B------:R-:W-:Y:S01]  /*ea10*/  IMAD.MOV.U32 R165, RZ, RZ, R216 ;  /* 0x000000ffffa57224 */ /* 0x000fe200078e00d8 */
[----:B------:R-:W-:Y:S01]  /*ea20*/  LOP3.LUT R0, R57, 0xffff, RZ, 0xc0, !PT ;  /* 0x0000ffff39007812 */ /* 0x000fe200078ec0ff */
[----:B------:R-:W-:Y:S01]  /*ea30*/  FADD.FTZ R51, R179, R48 ;  /* 0x00000030b3337221 */ /* 0x000fe20000010000 */
[--C-:B------:R-:W-:Y:S01]  /*ea40*/  HSET2.LE.AND R168, R168, R219.reuse, PT ;  /* 0x000000dba8a87233 */ /* 0x100fe20003803000 */
[----:B------:R-:W-:Y:S01]  /*ea50*/  IMAD.MOV.U32 R178, RZ, RZ, R172 ;  /* 0x000000ffffb27224 */ /* 0x000fe200078e00ac */
[----:B------:R-:W-:Y:S01]  /*ea60*/  SHF.R.U32.HI R48, RZ, 0x18, R57 ;  /* 0x00000018ff307819 */ /* 0x000fe20000011639 */
[----:B------:R-:W-:Y:S01]  /*ea70*/  IMAD.MOV.U32 R164, RZ, RZ, R218 ;  /* 0x000000ffffa47224 */ /* 0x000fe200078e00da */
[C---:B------:R-:W-:Y:S01]  /*ea80*/  HMMA.16816.F32.BF16 R8, R44.reuse, R52, R8 ;  /* 0x000000342c08723c */ /* 0x040fe20000041808 */
[----:B------:R-:W-:Y:S01]  /*ea90*/  IMAD.MOV.U32 R173, RZ, RZ, R215 ;  /* 0x000000ffffad7224 */ /* 0x000fe200078e00d7 */
[----:B------:R-:W4:Y:S01]  /*eaa0*/  LDL.LU R218, [R1+0x68] ;  /* 0x0000680001da7983 */ /* 0x000f220000300800 */
[----:B------:R-:W-:Y:S01]  /*eab0*/  FADD.FTZ R58, R212, R56 ;  /* 0x00000038d43a7221 */ /* 0x000fe20000010000 */
[--C-:B------:R-:W-:Y:S01]  /*eac0*/  HSET2.LE.AND R169, R169, R219.reuse, PT ;  /* 0x000000dba9a97233 */ /* 0x100fe20003803000 */
[----:B------:R-:W-:Y:S01]  /*ead0*/  FADD.FTZ R56, R210, R49 ;  /* 0x00000031d2387221 */ /* 0x000fe20000010000 */
[----:B------:R1:W5:Y:S01]  /*eae0*/  LDL.LU R217, [R1+0x64] ;  /* 0x0000640001d97983 */ /* 0x0003620000300800 */
[----:B------:R-:W-:Y:S01]  /*eaf0*/  IMAD.MOV.U32 R179, RZ, RZ, R183 ;  /* 0x000000ffffb37224 */ /* 0x000fe200078e00b7 */
[-C--:B------:R-:W-:Y:S01]  /*eb00*/  HMMA.16816.F32.BF16 R12, R44, R54.reuse, R12 ;  /* 0x000000362c0c723c */ /* 0x080fe2000004180c */
[----:B------:R-:W-:Y:S01]  /*eb10*/  IMAD.MOV.U32 R172, RZ, RZ, R174 ;  /* 0x000000ffffac7224 */ /* 0x000fe200078e00ae */
[----:B------:R1:W5:Y:S02]  /*eb20*/  LDL.LU R216, [R1+0x60] ;  /* 0x0000600001d87983 */ /* 0x0003640000300800 */
[----:B------:R-:W-:Y:S01]  /*eb30*/  IMAD.MOV.U32 R174, RZ, RZ, R165 ;  /* 0x000000ffffae7224 */ /* 0x000fe200078e00a5 */
[----:B------:R-:W-:Y:S01]  /*eb40*/  LOP3.LUT R49, R57, 0xff, RZ, 0xc0, !PT ;  /* 0x000000ff39317812 */ /* 0x000fe200078ec0ff */
[----:B------:R-:W-:Y:S01]  /*eb50*/  IMAD.MOV.U32 R183, RZ, RZ, R173 ;  /* 0x000000ffffb77224 */ /* 0x000fe200078e00ad */
[----:B------:R-:W-:Y:S01]  /*eb60*/  SHF.R.U32.HI R3, RZ, 0x8, R0 ;  /* 0x00000008ff037819 */ /* 0x000fe20000011600 */
[----:B------:R-:W-:Y:S01]  /*eb70*/  IMAD.MOV.U32 R173, RZ, RZ, R175 ;  /* 0x000000ffffad7224 */ /* 0x000fe200078e00af */
[C---:B------:R-:W-:Y:S01]  /*eb80*/  HMMA.16816.F32.BF16 R16, R40.reuse, R54, R16 ;  /* 0x000000362810723c */ /* 0x040fe20000041810 */
[----:B------:R-:W1:Y:S02]  /*eb90*/  LDSM.16.MT88.4 R52, [R205+0x5800] ;  /* 0x00580000cd34783b */ /* 0x000e640000004200 */
[----:B------:R-:W-:Y:S01]  /*eba0*/  IMAD.MOV.U32 R175, RZ, RZ, R164 ;  /* 0x000000ffffaf7224 */ /* 0x000fe200078e00a4 */
[----:B------:R-:W-:Y:S01]  /*ebb0*/  F2FP.BF16.PACK_AB R0, R227, R226 ;  /* 0x000000e2e300723e */ /* 0x000fe200000010ff */
[----:B------:R-:W-:Y:S01]  /*ebc0*/  IMAD.MOV.U32 R157, RZ, RZ, R161 ;  /* 0x000000ffff9d7224 */ /* 0x000fe200078e00a1 */
[----:B------:R-:W-:Y:S01]  /*ebd0*/  PRMT R165, R2, 0x5410, R48 ;  /* 0x0000541002a57816 */ /* 0x000fe20000000030 */
[----:B------:R-:W-:Y:S01]  /*ebe0*/  FADD.FTZ R48, R178, R59 ;  /* 0x0000003bb2307221 */ /* 0x000fe20000010000 */
[----:B------:R-:W-:Y:S01]  /*ebf0*/  LOP3.LUT R50, R50, R0, RZ, 0xc0, !PT ;  /* 0x0000000032327212 */ /* 0x000fe200078ec0ff */
[----:B------:R-:W-:Y:S01]  /*ec00*/  FADD.FTZ R2, R180, R51 ;  /* 0x00000033b4027221 */ /* 0x000fe20000010000 */
[----:B------:R1:W5:Y:S02]  /*ec10*/  LDL.LU R215, [R1+0x5c] ;  /* 0x00005c0001d77983 */ /* 0x0003640000300800 */
[----:B------:R-:W-:Y:S01]  /*ec20*/  FADD.FTZ R0, R181, R56 ;  /* 0x00000038b5007221 */ /* 0x000fe20000010000 */
[-C--:B---3--:R-:W-:Y:S01]  /*ec30*/  HMMA.16816.F32.BF16 R20, R40, R36.reuse, R20 ;  /* 0x000000242814723c */ /* 0x088fe20000041814 */
[----:B------:R-:W-:Y:S01]  /*ec40*/  FADD.FTZ R59, R182, R48 ;  /* 0x00000030b63b7221 */ /* 0x000fe20000010000 */
[----:B------:R-:W-:Y:S01]  /*ec50*/  PRMT R164, R49, 0x5410, R3 ;  /* 0x0000541031a47816 */ /* 0x000fe20000000003 */
[----:B------:R-:W-:Y:S01]  /*ec60*/  FADD.FTZ R3, R179, R58 ;  /* 0x0000003ab3037221 */ /* 0x000fe20000010000 */
[--C-:B------:R-:W-:Y:S01]  /*ec70*/  HSET2.LE.AND R51, R76, R219.reuse, PT ;  /* 0x000000db4c337233 */ /* 0x100fe20003803000 */
[----:B------:R-:W-:Y:S01]  /*ec80*/  FADD.FTZ R60, R172, R2 ;  /* 0x00000002ac3c7221 */ /* 0x000fe20000010000 */
[--C-:B------:R-:W-:Y:S01]  /*ec90*/  HSET2.LE.AND R48, R75, R219.reuse, PT ;  /* 0x000000db4b307233 */ /* 0x100fe20003803000 */
[----:B------:R-:W-:Y:S01]  /*eca0*/  FADD.FTZ R58, R183, R3 ;  /* 0x00000003b73a7221 */ /* 0x000fe20000010000 */
[C---:B------:R-:W-:Y:S01]  /*ecb0*/  HMMA.16816.F32.BF16 R24, R44.reuse, R36, R24 ;  /* 0x000000242c18723c */ /* 0x040fe20000041818 */
[----:B------:R-:W-:Y:S01]  /*ecc0*/  FADD.FTZ R62, R173, R0 ;  /* 0x00000000ad3e7221 */ /* 0x000fe20000010000 */
[----:B------:R3:W5:Y:S02]  /*ecd0*/  LDL.LU R214, [R1+0x58] ;  /* 0x0000580001d67983 */ /* 0x0007640000300800 */
[----:B------:R-:W-:Y:S01]  /*ece0*/  FADD.FTZ R60, R159, R60 ;  /* 0x0000003c9f3c7221 */ /* 0x000fe20000010000 */
[--C-:B------:R-:W-:Y:S01]  /*ecf0*/  HSET2.LE.AND R49, R74, R219.reuse, PT ;  /* 0x000000db4a317233 */ /* 0x100fe20003803000 */
[----:B------:R-:W-:Y:S01]  /*ed00*/  FADD.FTZ R62, R158, R62 ;  /* 0x0000003e9e3e7221 */ /* 0x000fe20000010000 */
[----:B------:R-:W-:Y:S01]  /*ed10*/  F2FP.BF16.PACK_AB R0, R115, R114 ;  /* 0x000000727300723e */ /* 0x000fe200000010ff */
[----:B------:R-:W-:Y:S01]  /*ed20*/  IMAD.MOV.U32 R161, RZ, RZ, R211 ;  /* 0x000000ffffa17224 */ /* 0x000fe200078e00d3 */
[-C--:B------:R-:W-:Y:S01]  /*ed30*/  HMMA.16816.F32.BF16 R28, R44, R38.reuse, R28 ;  /* 0x000000262c1c723c */ /* 0x080fe2000004181c */
[----:B------:R3:W5:Y:S02]  /*ed40*/  LDL.LU R213, [R1+0x54] ;  /* 0x0000540001d57983 */ /* 0x0007640000300800 */
[----:B------:R-:W-:Y:S01]  /*ed50*/  F2FP.BF16.PACK_AB R2, R229, R228 ;  /* 0x000000e4e502723e */ /* 0x000fe200000010ff */
[--C-:B------:R-:W-:Y:S01]  /*ed60*/  HSET2.LE.AND R56, R70, R219.reuse, PT ;  /* 0x000000db46387233 */ /* 0x100fe20003803000 */
[----:B------:R-:W-:Y:S01]  /*ed70*/  F2FP.BF16.PACK_AB R3, R103, R102 ;  /* 0x000000666703723e */ /* 0x000fe200000010ff */
[----:B------:R3:W5:Y:S01]  /*ed80*/  LDL.LU R212, [R1+0x50] ;  /* 0x0000500001d47983 */ /* 0x0007620000300800 */
[----:B------:R-:W-:Y:S01]  /*ed90*/  FADD.FTZ R44, R163, R60 ;  /* 0x0000003ca32c7221 */ /* 0x000fe20000010000 */
[----:B------:R-:W-:Y:S01]  /*eda0*/  HMMA.16816.F32.BF16 R32, R40, R38, R32 ;  /* 0x000000262820723c */ /* 0x000fe20000041820 */
[----:B------:R-:W-:Y:S01]  /*edb0*/  FADD.FTZ R45, R162, R62 ;  /* 0x0000003ea22d7221 */ /* 0x000fe20000010000 */
[----:B------:R-:W2:Y:S02]  /*edc0*/  LDSM.16.MT88.4 R36, [R206+0x5800] ;  /* 0x00580000ce24783b */ /* 0x000ea40000004200 */
[----:B------:R-:W-:Y:S01]  /*edd0*/  F2FP.BF16.PACK_AB R57, R105, R104 ;  /* 0x000000686939723e */ /* 0x000fe200000010ff */
[--C-:B------:R-:W-:Y:S01]  /*ede0*/  HSET2.LE.AND R165, R165, R219.reuse, PT ;  /* 0x000000dba5a57233 */ /* 0x100fe20003803000 */
[----:B------:R-:W-:Y:S01]  /*edf0*/  LOP3.LUT R51, R51, R0, RZ, 0xc0, !PT ;  /* 0x0000000033337212 */ /* 0x000fe200078ec0ff */
[----:B------:R-:W-:Y:S01]  /*ee00*/  FADD.FTZ R0, R175, R58 ;  /* 0x0000003aaf007221 */ /* 0x000fe20000010000 */
[----:B------:R-:W-:Y:S01]  /*ee10*/  LOP3.LUT R48, R48, R2, RZ, 0xc0, !PT ;  /* 0x0000000230307212 */ /* 0x000fe200078ec0ff */
[----:B------:R-:W-:Y:S01]  /*ee20*/  FADD.FTZ R2, R174, R59 ;  /* 0x0000003bae027221 */ /* 0x000fe20000010000 */
[----:B------:R3:W5:Y:S02]  /*ee30*/  LDL.LU R211, [R1+0x4c] ;  /* 0x00004c0001d37983 */ /* 0x0007640000300800 */
[----:B------:R-:W-:Y:S01]  /*ee40*/  FADD.FTZ R63, R156, R0 ;  /* 0x000000009c3f7221 */ /* 0x000fe20000010000 */
[----:B------:R-:W-:Y:S01]  /*ee50*/  LOP3.LUT R49, R49, R3, RZ, 0xc0, !PT ;  /* 0x0000000331317212 */ /* 0x000fe200078ec0ff */
[----:B------:R-:W-:Y:S01]  /*ee60*/  FADD.FTZ R61, R157, R2 ;  /* 0x000000029d3d7221 */ /* 0x000fe20000010000 */
[----:B------:R-:W-:Y:S01]  /*ee70*/  LOP3.LUT R56, R56, R57, RZ, 0xc0, !PT ;  /* 0x0000003938387212 */ /* 0x000fe200078ec0ff */
[--C-:B------:R-:W-:Y:S01]  /*ee80*/  HSET2.LE.AND R58, R72, R219.reuse, PT ;  /* 0x000000db483a7233 */ /* 0x100fe20003803000 */
[----:B------:R-:W-:Y:S01]  /*ee90*/  F2FP.BF16.PACK_AB R0, R107, R106 ;  /* 0x0000006a6b00723e */ /* 0x000fe200000010ff */
[----:B------:R-:W-:Y:S01]  /*eea0*/  FADD.FTZ R46, R161, R61 ;  /* 0x0000003da12e7221 */ /* 0x000fe20000010000 */
[--C-:B------:R-:W-:Y:S01]  /*eeb0*/  HSET2.LE.AND R59, R71, R219.reuse, PT ;  /* 0x000000db473b7233 */ /* 0x100fe20003803000 */
[----:B------:R-:W-:Y:S01]  /*eec0*/  F2FP.BF16.PACK_AB R2, R109, R108 ;  /* 0x0000006c6d02723e */ /* 0x000fe200000010ff */
[--C-:B------:R-:W-:Y:S01]  /*eed0*/  HSET2.LE.AND R57, R73, R219.reuse, PT ;  /* 0x000000db49397233 */ /* 0x100fe20003803000 */
[----:B------:R-:W-:Y:S01]  /*eee0*/  FADD.FTZ R42, R151, R46 ;  /* 0x0000002e972a7221 */ /* 0x000fe20000010000 */
[----:B------:R-:W-:Y:S01]  /*eef0*/  F2FP.BF16.PACK_AB R3, R111, R110 ;  /* 0x0000006e6f03723e */ /* 0x000fe200000010ff */
[-C--:B-1----:R-:W-:Y:S01]  /*ef00*/  HMMA.16816.F32.BF16 R4, R48, R52.reuse, R4 ;  /* 0x000000343004723c */ /* 0x082fe20000041804 */
[----:B------:R-:W-:Y:S01]  /*ef10*/  LOP3.LUT R58, R58, R2, RZ, 0xc0, !PT ;  /* 0x000000023a3a7212 */ /* 0x000fe200078ec0ff */
[----:B------:R3:W5:Y:S01]  /*ef20*/  LDL.LU R210, [R1+0x48] ;  /* 0x0000480001d27983 */ /* 0x0007620000300800 */
[----:B------:R-:W-:Y:S01]  /*ef30*/  LOP3.LUT R57, R57, R0, RZ, 0xc0, !PT ;  /* 0x0000000039397212 */ /* 0x000fe200078ec0ff */
[----:B------:R-:W-:Y:S01]  /*ef40*/  HSET2.LE.AND R164, R164, R219, PT ;  /* 0x000000dba4a47233 */ /* 0x000fe20003803000 */
[----:B------:R-:W-:Y:S01]  /*ef50*/  LOP3.LUT R59, R59, R3, RZ, 0xc0, !PT ;  /* 0x000000033b3b7212 */ /* 0x000fe200078ec0ff */
[----:B------:R-:W-:Y:S01]  /*ef60*/  FADD.FTZ R3, R160, R63 ;  /* 0x0000003fa0037221 */ /* 0x000fe20000010000 */
[----:B------:R-:W-:Y:S02]  /*ef70*/  F2FP.BF16.PACK_AB R0, R67, R77 ;  /* 0x0000004d4300723e */ /* 0x000fe400000010ff */
[----:B------:R-:W-:Y:S03]  /*ef80*/  F2FP.BF16.PACK_AB R2, R131, R130 ;  /* 0x000000828302723e */ /* 0x000fe600000010ff */
[----:B------:R-:W-:Y:S01]  /*ef90*/  FADD.FTZ R41, R150, R3 ;  /* 0x0000000396297221 */ /* 0x000fe20000010000 */
[C---:B------:R-:W-:Y:S01]  /*efa0*/  HMMA.16816.F32.BF16 R8, R56.reuse, R52, R8 ;  /* 0x000000343808723c */ /* 0x040fe20000041808 */
[----:B------:R-:W-:Y:S01]  /*efb0*/  LOP3.LUT R170, R170, R0, RZ, 0xc0, !PT ;  /* 0x00000000aaaa7212 */ /* 0x000fe200078ec0ff */
[----:B------:R-:W-:Y:S01]  /*efc0*/  FADD.FTZ R0, R191, R45 ;  /* 0x0000002dbf007221 */ /* 0x000fe20000010000 */
[----:B------:R-:W-:Y:S01]  /*efd0*/  LOP3.LUT R171, R171, R2, RZ, 0xc0, !PT ;  /* 0x00000002abab7212 */ /* 0x000fe200078ec0ff */
[----:B------:R-:W-:Y:S01]  /*efe0*/  FADD.FTZ R2, R239, R44 ;  /* 0x0000002cef027221 */ /* 0x000fe20000010000 */
[----:B------:R-:W-:Y:S01]  /*eff0*/  F2FP.BF16.PACK_AB R3, R121, R120 ;  /* 0x000000787903723e */ /* 0x000fe200000010ff */
[----:B------:R-:W-:Y:S01]  /*f000*/  FADD.FTZ R40, R194, R0 ;  /* 0x00000000c2287221 */ /* 0x000fe20000010000 */
[----:B------:R-:W-:Y:S01]  /*f010*/  F2FP.BF16.PACK_AB R0, R139, R64 ;  /* 0x000000408b00723e */ /* 0x000fe200000010ff */
[----:B------:R-:W-:Y:S01]  /*f020*/  FADD.FTZ R43, R240, R2 ;  /* 0x00000002f02b7221 */ /* 0x000fe20000010000 */
[-C--:B------:R-:W-:Y:S03]  /*f030*/  HMMA.16816.F32.BF16 R12, R56, R54.reuse, R12 ;  /* 0x00000036380c723c */ /* 0x080fe6000004180c */
[----:B------:R-:W-:Y:S01]  /*f040*/  FADD.FTZ R43, R246, R43 ;  /* 0x0000002bf62b7221 */ /* 0x000fe20000010000 */
[----:B------:R-:W-:Y:S02]  /*f050*/  F2FP.BF16.PACK_AB R2, R189, R118 ;  /* 0x00000076bd02723e */ /* 0x000fe400000010ff */
[----:B------:R-:W-:Y:S01]  /*f060*/  LOP3.LUT R168, R168, R0, RZ, 0xc0, !PT ;  /* 0x00000000a8a87212 */ /* 0x000fe200078ec0ff */
[----:B------:R-:W-:Y:S01]  /*f070*/  FADD.FTZ R0, R148, R41 ;  /* 0x0000002994007221 */ /* 0x000fe20000010000 */
[C---:B------:R-:W-:Y:S01]  /*f080*/  HMMA.16816.F32.BF16 R16, R48.reuse, R54, R16 ;  /* 0x000000363010723c */ /* 0x040fe20000041810 */
[----:B------:R-:W-:Y:S03]  /*f090*/  LOP3.LUT R169, R169, R2, RZ, 0xc0, !PT ;  /* 0x00000002a9a97212 */ /* 0x000fe600078ec0ff */
[----:B------:R-:W-:Y:S01]  /*f0a0*/  FADD.FTZ R2, R149, R42 ;  /* 0x0000002a95027221 */ /* 0x000fe20000010000 */
[----:B------:R-:W-:Y:S01]  /*f0b0*/  LOP3.LUT R164, R164, R3, RZ, 0xc0, !PT ;  /* 0x00000003a4a47212 */ /* 0x000fe200078ec0ff */
[----:B------:R-:W-:Y:S01]  /*f0c0*/  FADD.FTZ R42, R245, R40 ;  /* 0x00000028f52a7221 */ /* 0x000fe20000010000 */
[----:B------:R-:W1:Y:S01]  /*f0d0*/  LDSM.16.MT88.4 R148, [R205+0x5c00] ;  /* 0x005c0000cd94783b */ /* 0x000e620000004200 */
[----:B------:R-:W-:Y:S01]  /*f0e0*/  FADD.FTZ R41, R155, R2 ;  /* 0x000000029b297221 */ /* 0x000fe20000010000 */
[-C--:B--2---:R-:W-:Y:S03]  /*f0f0*/  HMMA.16816.F32.BF16 R20, R48, R36.reuse, R20 ;  /* 0x000000243014723c */ /* 0x084fe60000041814 */
[----:B------:R-:W-:Y:S01]  /*f100*/  FADD.FTZ R40, R143, R0 ;  /* 0x000000008f287221 */ /* 0x000fe20000010000 */
[----:B------:R-:W-:Y:S02]  /*f110*/  F2FP.BF16.PACK_AB R0, R123, R122 ;  /* 0x0000007a7b00723e */ /* 0x000fe400000010ff */
[----:B------:R-:W-:Y:S01]  /*f120*/  F2FP.BF16.PACK_AB R2, R188, R124 ;  /* 0x0000007cbc02723e */ /* 0x000fe200000010ff */
[----:B------:R-:W-:Y:S01]  /*f130*/  FADD.FTZ R40, R147, R40 ;  /* 0x0000002893287221 */ /* 0x000fe20000010000 */
[----:B------:R-:W-:Y:S01]  /*f140*/  LOP3.LUT R165, R165, R0, RZ, 0xc0, !PT ;  /* 0x00000000a5a57212 */ /* 0x000fe200078ec0ff */
[----:B------:R-:W-:Y:S01]  /*f150*/  FADD.FTZ R0, R142, R41 ;  /* 0x000000298e007221 */ /* 0x000fe20000010000 */
[C---:B------:R-:W-:Y:S02]  /*f160*/  HMMA.16816.F32.BF16 R24, R56.reuse, R36, R24 ;  /* 0x000000243818723c */ /* 0x040fe40000041818 */
[----:B------:R-:W-:Y:S01]  /*f170*/  LOP3.LUT R166, R166, R2, RZ, 0xc0, !PT ;  /* 0x00000002a6a67212 */ /* 0x000fe200078ec0ff */
[----:B------:R-:W-:Y:S01]  /*f180*/  FADD.FTZ R0, R146, R0 ;  /* 0x0000000092007221 */ /* 0x000fe20000010000 */
[----:B------:R-:W-:Y:S01]  /*f190*/  F2FP.BF16.PACK_AB R3, R190, R126 ;  /* 0x0000007ebe03723e */ /* 0x000fe200000010ff */
[----:B------:R-:W-:Y:S02]  /*f1a0*/  FADD.FTZ R2, R248, R42 ;  /* 0x0000002af8027221 */ /* 0x000fe40000010000 */
[----:B------:R-:W-:Y:S01]  /*f1b0*/  FADD.FTZ R36, R145, R40 ;  /* 0x0000002891247221 */ /* 0x000fe20000010000 */
[-C--:B------:R-:W-:Y:S01]  /*f1c0*/  HMMA.16816.F32.BF16 R28, R56, R38.reuse, R28 ;  /* 0x00000026381c723c */ /* 0x080fe2000004181c */
[----:B------:R-:W-:Y:S03]  /*f1d0*/  FADD.FTZ R40, R144, R0 ;  /* 0x0000000090287221 */ /* 0x000fe60000010000 */
[----:B------:R-:W-:Y:S01]  /*f1e0*/  FADD.FTZ R0, R195, R36 ;  /* 0x00000024c3007221 */ /* 0x000fe20000010000 */
[----:B------:R-:W-:Y:S01]  /*f1f0*/  LOP3.LUT R167, R167, R3, RZ, 0xc0, !PT ;  /* 0x00000003a7a77212 */ /* 0x000fe200078ec0ff */
[----:B------:R-:W-:Y:S02]  /*f200*/  FADD.FTZ R2, R241, R2 ;  /* 0x00000002f1027221 */ /* 0x000fe40000010000 */
[----:B------:R-:W-:Y:S01]  /*f210*/  FADD.FTZ R40, R209, R40 ;  /* 0x00000028d1287221 */ /* 0x000fe20000010000 */
[----:B------:R-:W-:Y:S01]  /*f220*/  HMMA.16816.F32.BF16 R32, R48, R38, R32 ;  /* 0x000000263020723c */ /* 0x000fe20000041820 */
[----:B------:R-:W2:Y:S02]  /*f230*/  LDSM.16.MT88.4 R36, [R206+0x5c00] ;  /* 0x005c0000ce24783b */ /* 0x000ea40000004200 */
[----:B------:R-:W-:Y:S02]  /*f240*/  FADD.FTZ R2, R242, R2 ;  /* 0x00000002f2027221 */ /* 0x000fe40000010000 */
[----:B------:R-:W-:Y:S02]  /*f250*/  FADD.FTZ R0, R208, R0 ;  /* 0x00000000d0007221 */ /* 0x000fe40000010000 */
[----:B------:R-:W-:Y:S02]  /*f260*/  FADD.FTZ R2, R247, R2 ;  /* 0x00000002f7027221 */ /* 0x000fe40000010000 */
[----:B------:R-:W-:Y:S01]  /*f270*/  FADD.FTZ R0, R204, R0 ;  /* 0x00000000cc007221 */ /* 0x000fe20000010000 */
[----:B------:R3:W5:Y:S01]  /*f280*/  LDL.LU R209, [R1+0x44] ;  /* 0x0000440001d17983 */ /* 0x0007620000300800 */
[-C--:B-1----:R-:W-:Y:S01]  /*f290*/  HMMA.16816.F32.BF16 R144, R168, R148.reuse, R4 ;  /* 0x00000094a890723c */ /* 0x082fe20000041804 */
[----:B------:R-:W-:Y:S02]  /*f2a0*/  FADD.FTZ R41, R249, R2 ;  /* 0x00000002f9297221 */ /* 0x000fe40000010000 */
[----:B------:R-:W-:Y:S01]  /*f2b0*/  FADD.FTZ R2, R207, R40 ;  /* 0x00000028cf027221 */ /* 0x000fe20000010000 */
[----:B------:R3:W5:Y:S01]  /*f2c0*/  LDL.LU R208, [R1+0x40] ;  /* 0x0000400001d07983 */ /* 0x0007620000300800 */
[----:B------:R-:W-:Y:S02]  /*f2d0*/  FADD.FTZ R3, R251, R43 ;  /* 0x0000002bfb037221 */ /* 0x000fe40000010000 */
[----:B------:R-:W-:Y:S01]  /*f2e0*/  FADD.FTZ R40, R132, R41 ;  /* 0x0000002984287221 */ /* 0x000fe20000010000 */
[----:B------:R3:W5:Y:S01]  /*f2f0*/  LDL.LU R207, [R1+0x3c] ;  /* 0x00003c0001cf7983 */ /* 0x0007620000300800 */
[----:B------:R-:W-:Y:S03]  /*f300*/  FADD.FTZ R3, R243, R3 ;  /* 0x00000003f3037221 */ /* 0x000fe60000010000 */
[----:B------:R-:W-:Y:S01]  /*f310*/  FADD.FTZ R2, R79, R2 ;  /* 0x000000024f027221 */ /* 0x000fe20000010000 */
[----:B------:R3:W5:Y:S01]  /*f320*/  LDL.LU R204, [R1+0x38] ;  /* 0x0000380001cc7983 */ /* 0x0007620000300800 */
        /* <DEDUP_REMOVED lines=13> */
[C---:B------:R-:W-:Y:S01]  /*f400*/  HMMA.16816.F32.BF16 R140, R164.reuse, R148, R8 ;  /* 0x00000094a48c723c */ /* 0x040fe20000041808 */
[----:B------:R-:W-:Y:S02]  /*f410*/  FADD.FTZ R2, R154, R6 ;  /* 0x000000069a027221 */ /* 0x000fe40000010000 */
[----:B------:R-:W-:Y:S02]  /*f420*/  FADD.FTZ R4, R152, R4 ;  /* 0x0000000498047221 */ /* 0x000fe40000010000 */
[----:B------:R-:W-:Y:S02]  /*f430*/  FADD.FTZ R7, R198, R41 ;  /* 0x00000029c6077221 */ /* 0x000fe40000010000 */
[----:B------:R-:W-:Y:S01]  /*f440*/  FADD.FTZ R2, R86, R2 ;  /* 0x0000000256027221 */ /* 0x000fe20000010000 */
[-C--:B------:R-:W-:Y:S01]  /*f450*/  HMMA.16816.F32.BF16 R152, R164, R150.reuse, R12 ;  /* 0x00000096a498723c */ /* 0x080fe2000004180c */
[----:B------:R-:W-:Y:S03]  /*f460*/  FADD.FTZ R3, R196, R7 ;  /* 0x00000007c4037221 */ /* 0x000fe60000010000 */
[----:B------:R-:W-:Y:S02]  /*f470*/  FADD.FTZ R5, R88, R0 ;  /* 0x0000000058057221 */ /* 0x000fe40000010000 */
[----:B------:R-:W-:Y:S02]  /*f480*/  FADD.FTZ R3, R202, R3 ;  /* 0x00000003ca037221 */ /* 0x000fe40000010000 */
[----:B------:R-:W-:Y:S01]  /*f490*/  FADD.FTZ R0, R90, R4 ;  /* 0x000000045a007221 */ /* 0x000fe20000010000 */
[C---:B------:R-:W-:Y:S03]  /*f4a0*/  HMMA.16816.F32.BF16 R148, R168.reuse, R150, R16 ;  /* 0x00000096a894723c */ /* 0x040fe60000041810 */
[----:B------:R-:W-:Y:S02]  /*f4b0*/  FADD.FTZ R3, R201, R3 ;  /* 0x00000003c9037221 */ /* 0x000fe40000010000 */
[----:B------:R-:W-:Y:S02]  /*f4c0*/  FADD.FTZ R2, R87, R2 ;  /* 0x0000000257027221 */ /* 0x000fe40000010000 */
[----:B------:R-:W-:Y:S01]  /*f4d0*/  FADD.FTZ R4, R89, R5 ;  /* 0x0000000559047221 */ /* 0x000fe20000010000 */
[-C--:B--2---:R-:W-:Y:S01]  /*f4e0*/  HMMA.16816.F32.BF16 R160, R168, R36.reuse, R20 ;  /* 0x00000024a8a0723c */ /* 0x084fe20000041814 */
        /* <DEDUP_REMOVED lines=13> */
[----:B------:R-:W-:Y:S03]  /*f5c0*/  HMMA.16816.F32.BF16 R168, R168, R38, R32 ;  /* 0x00000026a8a8723c */ /* 0x000fe60000041820 */
[----:B------:R-:W-:Y:S02]  /*f5d0*/  FADD.FTZ R2, R104, R2 ;  /* 0x0000000268027221 */ /* 0x000fe40000010000 */
[----:B------:R-:W-:Y:S02]  /*f5e0*/  FADD.FTZ R0, R106, R0 ;  /* 0x000000006a007221 */ /* 0x000fe40000010000 */
[----:B------:R-:W-:Y:S02]  /*f5f0*/  FADD.FTZ R7, R229, R7 ;  /* 0x00000007e5077221 */ /* 0x000fe40000010000 */
[----:B------:R-:W-:Y:S03]  /*f600*/  FADD.FTZ R6, R103, R3 ;  /* 0x0000000367067221 */ /* 0x000fe60000010000 */
        /* <DEDUP_REMOVED lines=23> */
[----:B----4-:R-:W-:Y:S01]  /*f780*/  IADD3 R0, R218, -0x1, RZ ;  /* 0xffffffffda007810 */ /* 0x010fe20007ffe0ff */
        /* <DEDUP_REMOVED lines=8> */
[----:B---3-5:R-:W-:-:S05]  /*f810*/  @P1 BRA `(.L_x_371) ;  /* 0xffff9b9000001947 */ /* 0x028fca000383ffff */
.L_x_370:
[----:B-1-3--:R-:W2:Y:S01]  /*f820*/  LDL.LU R45, [R1+0x30] ;  /* 0x00003000012d7983 */ /* 0x00aea20000300800 */
[----:B------:R-:W1:Y:S03]  /*f830*/  LDC.U8 R28, c[0x0][0x329] ;  /* 0x0000ca40ff1c7b82 */ /* 0x000e660000000000 */
[----:B------:R-:W3:Y:S04]  /*f840*/  SHFL.BFLY PT, R3, R235, 0x2, 0x1f ;  /* 0x0c401f00eb037f89 */ /* 0x000ee800000e0000 */
[----:B------:R-:W4:Y:S01]  /*f850*/  SHFL.BFLY PT, R0, R236, 0x2, 0x1f ;  /* 0x0c401f00ec007f89 */ /* 0x000f2200000e0000 */
[----:B------:R-:W2:Y:S03]  /*f860*/  LDC.U8 R27, c[0x0][0x328] ;  /* 0x0000ca00ff1b7b82 */ /* 0x000ea60000000000 */
[----:B------:R-:W4:Y:S04]  /*f870*/  SHFL.BFLY PT, R2, R237, 0x2, 0x1f ;  /* 0x0c401f00ed027f89 */ /* 0x000f2800000e0000 */
[----:B------:R-:W4:Y:S04]  /*f880*/  SHFL.BFLY PT, R4, R238, 0x2, 0x1f ;  /* 0x0c401f00ee047f89 */ /* 0x000f2800000e0000 */
[----:B------:R-:W4:Y:S04]  /*f890*/  S2R R10, SR_TID.X ;  /* 0x00000000000a7919 */ /* 0x000f280000002100 */
[----:B------:R-:W2:Y:S01]  /*f8a0*/  S2R R44, SR_CTAID.Y ;  /* 0x00000000002c7919 */ /* 0x000ea20000002600 */
[----:B-1----:R-:W-:Y:S01]  /*f8b0*/  ISETP.NE.AND P2, PT, R28, RZ, PT ;  /* 0x000000ff1c00720c */ /* 0x002fe20003f45270 */
[----:B---3--:R-:W-:-:S02]  /*f8c0*/  FADD.FTZ R3, R3, R235 ;  /* 0x000000eb03037221 */ /* 0x008fc40000010000 */
[----:B----4-:R-:W-:-:S03]  /*f8d0*/  FADD.FTZ R0, R0, R236 ;  /* 0x000000ec00007221 */ /* 0x010fc60000010000 */
[----:B------:R-:W1:Y:S01]  /*f8e0*/  SHFL.BFLY PT, R7, R3, 0x1, 0x1f ;  /* 0x0c201f0003077f89 */ /* 0x000e6200000e0000 */
[----:B------:R-:W-:-:S03]  /*f8f0*/  FADD.FTZ R2, R2, R237 ;  /* 0x000000ed02027221 */ /* 0x000fc60000010000 */
[----:B------:R-:W3:Y:S01]  /*f900*/  SHFL.BFLY PT, R6, R0, 0x1, 0x1f ;  /* 0x0c201f0000067f89 */ /* 0x000ee200000e0000 */
[----:B------:R-:W-:-:S03]  /*f910*/  FADD.FTZ R4, R4, R238 ;  /* 0x000000ee04047221 */ /* 0x000fc60000010000 */
[----:B------:R-:W4:Y:S01]  /*f920*/  SHFL.BFLY PT, R5, R2, 0x1, 0x1f ;  /* 0x0c201f0002057f89 */ /* 0x000f2200000e0000 */
[----:B------:R-:W-:Y:S01]  /*f930*/  SHF.R.S32.HI R16, RZ, 0x1f, R10 ;  /* 0x0000001fff107819 */ /* 0x000fe2000001140a */
[----:B-1----:R-:W-:Y:S02]  /*f940*/  FADD.FTZ R21, R3, R7 ;  /* 0x0000000703157221 */ /* 0x002fe40000010000 */
[----:B------:R-:W1:Y:S01]  /*f950*/  SHFL.BFLY PT, R7, R4, 0x1, 0x1f ;  /* 0x0c201f0004077f89 */ /* 0x000e6200000e0000 */
[----:B---3--:R-:W-:Y:S02]  /*f960*/  FADD.FTZ R22, R0, R6 ;  /* 0x0000000600167221 */ /* 0x008fe40000010000 */
[----:B------:R-:W-:Y:S01]  /*f970*/  FSETP.NE.FTZ.AND P6, PT, R21, RZ, PT ;  /* 0x000000ff1500720b */ /* 0x000fe20003fd5000 */
[----:B------:R-:W-:Y:S02]  /*f980*/  IMAD.MOV.U32 R6, RZ, RZ, 0x3f800000 ;  /* 0x3f800000ff067424 */ /* 0x000fe400078e00ff */
[----:B----4-:R-:W-:Y:S01]  /*f990*/  FADD.FTZ R20, R2, R5 ;  /* 0x0000000502147221 */ /* 0x010fe20000010000 */
[----:B------:R-:W-:-:S02]  /*f9a0*/  FSETP.NE.FTZ.AND P4, PT, R22, RZ, PT ;  /* 0x000000ff1600720b */ /* 0x000fc40003f95000 */
[----:B------:R-:W-:Y:S02]  /*f9b0*/  MOV R5, 0x3f800000 ;  /* 0x3f80000000057802 */ /* 0x000fe40000000f00 */
[----:B------:R-:W-:-:S05]  /*f9c0*/  FSETP.NE.FTZ.AND P5, PT, R20, RZ, PT ;  /* 0x000000ff1400720b */ /* 0x000fca0003fb5000 */
[----:B------:R-:W3:Y:S01]  /*f9d0*/  @P6 MUFU.RCP R5, R21 ;  /* 0x0000001500056308 */ /* 0x000ee20000001000 */
[----:B-1----:R-:W-:Y:S01]  /*f9e0*/  FADD.FTZ R24, R4, R7 ;  /* 0x0000000704187221 */ /* 0x002fe20000010000 */
[----:B------:R-:W-:-:S06]  /*f9f0*/  MOV R4, 0x3f800000 ;  /* 0x3f80000000047802 */ /* 0x000fcc0000000f00 */
[----:B------:R-:W-:Y:S01]  /*fa00*/  @P5 MUFU.RCP R6, R20 ;  /* 0x0000001400065308 */ /* 0x000fe20000001000 */
[-C--:B------:R-:W-:Y:S02]  /*fa10*/  LEA.HI R7, R16, R10.reuse, RZ, 0x2 ;  /* 0x0000000a10077211 */ /* 0x080fe400078f10ff */
[----:B------:R-:W-:Y:S02]  /*fa20*/  FSETP.NE.FTZ.AND P3, PT, R24, RZ, PT ;  /* 0x000000ff1800720b */ /* 0x000fe40003f75000 */
[----:B------:R-:W-:Y:S02]  /*fa30*/  SHF.R.S32.HI R23, RZ, 0x2, R7 ;  /* 0x00000002ff177819 */ /* 0x000fe40000011407 */
[----:B------:R-:W-:-:S04]  /*fa40*/  LEA.HI R16, R16, R10, RZ, 0x5 ;  /* 0x0000000a10107211 */ /* 0x000fc800078f28ff */
[----:B------:R-:W-:-:S05]  /*fa50*/  SHF.R.S32.HI R16, RZ, 0x5, R16 ;  /* 0x00000005ff107819 */ /* 0x000fca0000011410 */
[----:B------:R-:W-:Y:S01]  /*fa60*/  @P3 MUFU.RCP R4, R24 ;  /* 0x0000001800043308 */ /* 0x000fe20000001000 */
[----:B--2---:R-:W-:-:S13]  /*fa70*/  ISETP.NE.AND P0, PT, R45, -0x1, PT ;  /* 0xffffffff2d00780c */ /* 0x004fda0003f05270 */
[----:B------:R-:W-:Y:S01]  /*fa80*/  @P0 IMAD.WIDE.U32 R2, R45, c[0x0][0x1e8], RZ ;  /* 0x00007a002d020a25 */ /* 0x000fe200078e00ff */
[----:B------:R-:W-:-:S03]  /*fa90*/  @!P0 SHF.R.S32.HI R0, RZ, 0x1f, R44 ;  /* 0x0000001fff008819 */ /* 0x000fc6000001142c */
[----:B------:R-:W-:Y:S01]  /*faa0*/  @!P0 IMAD.WIDE.U32 R8, R44, c[0x0][0x1e0], RZ ;  /* 0x000078002c088a25 */ /* 0x000fe200078e00ff */
[----:B------:R-:W-:-:S03]  /*fab0*/  @P0 MOV R25, R2 ;  /* 0x0000000200190202 */ /* 0x000fc60000000f00 */
[----:B------:R-:W-:Y:S01]  /*fac0*/  IMAD.MOV.U32 R2, RZ, RZ, 0x3f800000 ;  /* 0x3f800000ff027424 */ /* 0x000fe200078e00ff */
[----:B------:R-:W-:Y:S01]  /*fad0*/  @!P0 MOV R25, R8 ;  /* 0x0000000800198202 */ /* 0x000fe20000000f00 */
[----:B------:R-:W-:Y:S02]  /*fae0*/  @!P0 IMAD R0, R0, c[0x0][0x1e0], RZ ;  /* 0x0000780000008a24 */ /* 0x000fe400078e02ff */
[----:B------:R-:W-:Y:S01]  /*faf0*/  @P0 IMAD R26, R45, c[0x0][0x1ec], R3 ;  /* 0x00007b002d1a0a24 */ /* 0x000fe200078e0203 */
[----:B------:R-:W-:Y:S01]  /*fb00*/  LOP3.LUT R3, R7, 0xfffffffc, RZ, 0xc0, !PT ;  /* 0xfffffffc07037812 */ /* 0x000fe200078ec0ff */
[----:B------:R-:W1:Y:S01]  /*fb10*/  @P4 MUFU.RCP R2, R22 ;  /* 0x0000001600024308 */ /* 0x000e620000001000 */
[----:B------:R-:W-:Y:S02]  /*fb20*/  @!P0 IMAD R0, R44, c[0x0][0x1e4], R0 ;  /* 0x000079002c008a24 */ /* 0x000fe400078e0200 */
[----:B------:R-:W-:Y:S02]  /*fb30*/  IMAD.MOV.U32 R7, RZ, RZ, -0x10 ;  /* 0xfffffff0ff077424 */ /* 0x000fe400078e00ff */
[----:B------:R-:W-:-:S02]  /*fb40*/  @!P0 IMAD.IADD R26, R9, 0x1, R0 ;  /* 0x00000001091a8824 */ /* 0x000fc400078e0200 */
[----:B---3--:R-:W-:Y:S02]  /*fb50*/  FMUL.FTZ R0, R5, c[0x0][0x2dc] ;  /* 0x0000b70005007a20 */ /* 0x008fe40000410000 */
[----:B------:R-:W-:Y:S02]  /*fb60*/  IMAD.IADD R5, R10, 0x1, -R3 ;  /* 0x000000010a057824 */ /* 0x000fe400078e0a03 */
[C---:B------:R-:W-:Y:S02]  /*fb70*/  FMUL.FTZ R144, R0.reuse, R144 ;  /* 0x0000009000907220 */ /* 0x040fe40000410000 */
[C---:B------:R-:W-:Y:S02]  /*fb80*/  FMUL.FTZ R18, R0.reuse, R145 ;  /* 0x0000009100127220 */ /* 0x040fe40000410000 */
[----:B------:R-:W-:Y:S02]  /*fb90*/  FMUL.FTZ R148, R0, R148 ;  /* 0x0000009400947220 */ /* 0x000fe40000410000 */
[----:B-1----:R-:W-:Y:S01]  /*fba0*/  FMUL.FTZ R2, R2, c[0x0][0x2dc] ;  /* 0x0000b70002027a20 */ /* 0x002fe20000410000 */
[----:B------:R-:W-:Y:S01]  /*fbb0*/  F2FP.BF16.PACK_AB R18, R18, R144 ;  /* 0x000000901212723e */ /* 0x000fe200000010ff */
[----:B------:R-:W-:-:S02]  /*fbc0*/  FMUL.FTZ R14, R0, R149 ;  /* 0x00000095000e7220 */ /* 0x000fc40000410000 */
[C---:B------:R-:W-:Y:S02]  /*fbd0*/  FMUL.FTZ R140, R2.reuse, R140 ;  /* 0x0000008c028c7220 */ /* 0x040fe40000410000 */
[----:B------:R-:W-:Y:S01]  /*fbe0*/  FMUL.FTZ R19, R2, R141 ;  /* 0x0000008d02137220 */ /* 0x000fe20000410000 */
[----:B------:R-:W-:Y:S01]  /*fbf0*/  F2FP.BF16.PACK_AB R14, R14, R148 ;  /* 0x000000940e0e723e */ /* 0x000fe200000010ff */
[C---:B------:R-:W-:Y:S02]  /*fc00*/  FMUL.FTZ R152, R2.reuse, R152 ;  /* 0x0000009802987220 */ /* 0x040fe40000410000 */
[C---:B------:R-:W-:Y:S01]  /*fc10*/  FMUL.FTZ R15, R2.reuse, R153 ;  /* 0x00000099020f7220 */ /* 0x040fe20000410000 */
[----:B------:R-:W-:Y:S01]  /*fc20*/  F2FP.BF16.PACK_AB R19, R19, R140 ;  /* 0x0000008c1313723e */ /* 0x000fe200000010ff */
[C---:B------:R-:W-:Y:S02]  /*fc30*/  FMUL.FTZ R156, R2.reuse, R156 ;  /* 0x0000009c029c7220 */ /* 0x040fe40000410000 */
[C---:B------:R-:W-:Y:S01]  /*fc40*/  FMUL.FTZ R11, R2.reuse, R157 ;  /* 0x0000009d020b7220 */ /* 0x040fe20000410000 */
[----:B------:R-:W-:Y:S01]  /*fc50*/  F2FP.BF16.PACK_AB R15, R15, R152 ;  /* 0x000000980f0f723e */ /* 0x000fe200000010ff */
[----:B------:R-:W-:-:S02]  /*fc60*/  FMUL.FTZ R164, R2, R164 ;  /* 0x000000a402a47220 */ /* 0x000fc40000410000 */
[----:B------:R-:W-:Y:S01]  /*fc70*/  FMUL.FTZ R165, R2, R165 ;  /* 0x000000a502a57220 */ /* 0x000fe20000410000 */
[----:B------:R-:W-:Y:S01]  /*fc80*/  SHF.R.S32.HI R2, RZ, 0x1f, R23 ;  /* 0x0000001fff027819 */ /* 0x000fe20000011417 */
[C---:B------:R-:W-:Y:S01]  /*fc90*/  FMUL.FTZ R160, R0.reuse, R160 ;  /* 0x000000a000a07220 */ /* 0x040fe20000410000 */
[----:B------:R-:W-:Y:S01]  /*fca0*/  F2FP.BF16.PACK_AB R11, R11, R156 ;  /* 0x0000009c0b0b723e */ /* 0x000fe200000010ff */
[----:B------:R-:W-:Y:S01]  /*fcb0*/  FMUL.FTZ R13, R0, R161 ;  /* 0x000000a1000d7220 */ /* 0x000fe20000410000 */
[----:B------:R-:W-:Y:S01]  /*fcc0*/  LEA.HI R2, R2, R23, RZ, 0x3 ;  /* 0x0000001702027211 */ /* 0x000fe200078f18ff */
[C---:B------:R-:W-:Y:S02]  /*fcd0*/  FMUL.FTZ R168, R0.reuse, R168 ;  /* 0x000000a800a87220 */ /* 0x040fe40000410000 */
[----:B------:R-:W-:Y:S01]  /*fce0*/  FMUL.FTZ R8, R0, R169 ;  /* 0x000000a900087220 */ /* 0x000fe20000410000 */
[----:B------:R-:W-:Y:S01]  /*fcf0*/  LOP3.LUT R2, R2, 0xfffffff8, RZ, 0xc0, !PT ;  /* 0xfffffff802027812 */ /* 0x000fe200078ec0ff */
[----:B------:R-:W-:Y:S01]  /*fd00*/  FMUL.FTZ R0, R4, c[0x0][0x2dc] ;  /* 0x0000b70004007a20 */ /* 0x000fe20000410000 */
[----:B------:R-:W-:Y:S01]  /*fd10*/  F2FP.BF16.PACK_AB R13, R13, R160 ;  /* 0x000000a00d0d723e */ /* 0x000fe200000010ff */
[----:B------:R-:W-:Y:S01]  /*fd20*/  FMUL.FTZ R3, R6, c[0x0][0x2dc] ;  /* 0x0000b70006037a20 */ /* 0x000fe20000410000 */
[----:B------:R-:W-:Y:S01]  /*fd30*/  IADD3 R2, R23, -R2, RZ ;  /* 0x8000000217027210 */ /* 0x000fe20007ffe0ff */
[----:B------:R-:W-:Y:S01]  /*fd40*/  FMUL.FTZ R142, R0, R142 ;  /* 0x0000008e008e7220 */ /* 0x000fe20000410000 */
[----:B------:R-:W-:Y:S01]  /*fd50*/  F2FP.BF16.PACK_AB R8, R8, R168 ;  /* 0x000000a80808723e */ /* 0x000fe200000010ff */
[----:B------:R-:W-:-:S02]  /*fd60*/  FMUL.FTZ R143, R0, R143 ;  /* 0x0000008f008f7220 */ /* 0x000fc40000410000 */
[C---:B------:R-:W-:Y:S02]  /*fd70*/  FMUL.FTZ R154, R0.reuse, R154 ;  /* 0x0000009a009a7220 */ /* 0x040fe40000410000 */
[C---:B------:R-:W-:Y:S01]  /*fd80*/  FMUL.FTZ R155, R0.reuse, R155 ;  /* 0x0000009b009b7220 */ /* 0x040fe20000410000 */
[----:B------:R-:W-:Y:S01]  /*fd90*/  F2FP.BF16.PACK_AB R142, R143, R142 ;  /* 0x0000008e8f8e723e */ /* 0x000fe200000010ff */
[C---:B------:R-:W-:Y:S02]  /*fda0*/  FMUL.FTZ R158, R0.reuse, R158 ;  /* 0x0000009e009e7220 */ /* 0x040fe40000410000 */
[C---:B------:R-:W-:Y:S01]  /*fdb0*/  FMUL.FTZ R10, R0.reuse, R159 ;  /* 0x0000009f000a7220 */ /* 0x040fe20000410000 */
[----:B------:R-:W-:Y:S01]  /*fdc0*/  F2FP.BF16.PACK_AB R154, R155, R154 ;  /* 0x0000009a9b9a723e */ /* 0x000fe200000010ff */
[C---:B------:R-:W-:Y:S02]  /*fdd0*/  FMUL.FTZ R166, R0.reuse, R166 ;  /* 0x000000a600a67220 */ /* 0x040fe40000410000 */
[----:B------:R-:W-:Y:S01]  /*fde0*/  FMUL.FTZ R167, R0, R167 ;  /* 0x000000a700a77220 */ /* 0x000fe20000410000 */
[----:B------:R-:W-:Y:S01]  /*fdf0*/  LEA.HI R0, R2, R2, RZ, 0x1 ;  /* 0x0000000202007211 */ /* 0x000fe200078f08ff */
[C---:B------:R-:W-:Y:S01]  /*fe00*/  FMUL.FTZ R146, R3.reuse, R146 ;  /* 0x0000009203927220 */ /* 0x040fe20000410000 */
        /* <DEDUP_REMOVED lines=10> */
[----:B------:R-:W-:-:S02]  /*feb0*/  LOP3.LUT R3, R0, 0x3fffffe, RZ, 0xc0, !PT ;  /* 0x03fffffe00037812 */ /* 0x000fc400078ec0ff */
[----:B------:R-:W-:Y:S02]  /*fec0*/  SHF.R.S32.HI R0, RZ, 0x1, R0 ;  /* 0x00000001ff007819 */ /* 0x000fe40000011400 */
[----:B------:R-:W-:Y:S01]  /*fed0*/  F2FP.BF16.PACK_AB R12, R12, R162 ;  /* 0x000000a20c0c723e */ /* 0x000fe200000010ff */
[----:B------:R-:W-:Y:S01]  /*fee0*/  IMAD.IADD R3, R2, 0x1, -R3 ;  /* 0x0000000102037824 */ /* 0x000fe200078e0a03 */
[----:B------:R-:W-:Y:S01]  /*fef0*/  SHF.L.U32 R4, R0, 0x6, RZ ;  /* 0x0000000600047819 */ /* 0x000fe200000006ff */
[----:B------:R-:W-:Y:S01]  /*ff00*/  IMAD R2, R16, 0x100, R5 ;  /* 0x0000010010027824 */ /* 0x000fe200078e0205 */
[----:B------:R-:W-:Y:S02]  /*ff10*/  LOP3.LUT R5, R0, 0x1, RZ, 0xc0, !PT ;  /* 0x0000000100057812 */ /* 0x000fe400078ec0ff */
[----:B------:R-:W-:Y:S02]  /*ff20*/  LOP3.LUT R4, R4, 0xc0, RZ, 0xc0, !PT ;  /* 0x000000c004047812 */ /* 0x000fe400078ec0ff */
[----:B------:R-:W-:-:S02]  /*ff30*/  LEA R2, R3, R2, 0x4 ;  /* 0x0000000203027211 */ /* 0x000fc400078e20ff */
[----:B------:R-:W-:Y:S02]  /*ff40*/  LEA.HI R3, R4, R4, RZ, 0x1d ;  /* 0x0000000404037211 */ /* 0x000fe400078fe8ff */
[----:B------:R-:W-:Y:S02]  /*ff50*/  ISETP.NE.U32.AND P1, PT, R5, 0x1, PT ;  /* 0x000000010500780c */ /* 0x000fe40003f25070 */
[----:B------:R-:W-:Y:S02]  /*ff60*/  LEA R2, R2, R3, 0x1 ;  /* 0x0000000302027211 */ /* 0x000fe400078e08ff */
[----:B------:R-:W-:Y:S02]  /*ff70*/  SEL R7, R7, 0x10, !P1 ;  /* 0x0000001007077807 */ /* 0x000fe40004800000 */
[----:B------:R-:W-:Y:S01]  /*ff80*/  LOP3.LUT P1, RZ, R0, 0x2, RZ, 0xc0, !PT ;  /* 0x0000000200ff7812 */ /* 0x000fe2000782c0ff */
[----:B------:R-:W-:Y:S01]  /*ff90*/  IMAD.SHL.U32 R0, R2, 0x2, RZ ;  /* 0x0000000202007824 */ /* 0x000fe200078e00ff */
[----:B------:R-:W-:-:S02]  /*ffa0*/  F2FP.BF16.PACK_AB R6, R6, R170 ;  /* 0x000000aa0606723e */ /* 0x000fc400000010ff */
[----:B------:R-:W-:Y:S02]  /*ffb0*/  F2FP.BF16.PACK_AB R5, R165, R164 ;  /* 0x000000a4a505723e */ /* 0x000fe400000010ff */
[C---:B------:R-:W-:Y:S01]  /*ffc0*/  IADD3 R3, R0.reuse, R7, RZ ;  /* 0x0000000700037210 */ /* 0x040fe20007ffe0ff */
[----:B------:R-:W-:Y:S01]  /*ffd0*/  STS [R0], R18 ;  /* 0x0000001200007388 */ /* 0x000fe20000000800 */
[C---:B------:R-:W-:Y:S02]  /*ffe0*/  IADD3 R2, R0.reuse, 0x20, RZ ;  /* 0x0000002000027810 */ /* 0x040fe40007ffe0ff */
[----:B------:R-:W-:Y:S01]  /*fff0*/  F2FP.BF16.PACK_AB R4, R167, R166 ;  /* 0x000000a6a704723e */ /* 0x000fe200000010ff */
[----:B------:R1:W-:Y:S02]  /*10000*/  STS [R0+0x200], R17 ;  /* 0x0002001100007388 */ /* 0x0003e40000000800 */
[----:B------:R-:W-:Y:S02]  /*10010*/  @P1 IADD3 R2, R0, -0x20, RZ ;  /* 0xffffffe000021810 */ /* 0x000fe40007ffe0ff */
[----:B------:R2:W-:Y:S01]  /*10020*/  STS [R3], R14 ;  /* 0x0000000e03007388 */ /* 0x0005e20000000800 */
[----:B------:R-:W-:-:S03]  /*10030*/  @!P2 ISETP.NE.AND P1, PT, R27, RZ, PT ;  /* 0x000000ff1b00a20c */ /* 0x000fc60003f25270 */
[----:B------:R3:W-:Y:S04]  /*10040*/  STS [R3+0x200], R9 ;  /* 0x0002000903007388 */ /* 0x0007e80000000800 */
[----:B------:R-:W-:Y:S04]  /*10050*/  STS [R0+0x1000], R19 ;  /* 0x0010001300007388 */ /* 0x000fe80000000800 */
[----:B------:R4:W-:Y:S04]  /*10060*/  STS [R0+0x1200], R142 ;  /* 0x0012008e00007388 */ /* 0x0009e80000000800 */
[----:B------:R-:W-:Y:S04]  /*10070*/  STS [R3+0x1000], R15 ;  /* 0x0010000f03007388 */ /* 0x000fe80000000800 */
[----:B------:R-:W-:Y:S01]  /*10080*/  STS [R3+0x1200], R154 ;  /* 0x0012009a03007388 */ /* 0x000fe20000000800 */
[----:B-1----:R-:W-:-:S03]  /*10090*/  @P2 MOV R17, c[0x0][0x210] ;  /* 0x0000840000112a02 */ /* 0x002fc60000000f00 */
[----:B------:R-:W-:Y:S01]  /*100a0*/  STS [R2], R13 ;  /* 0x0000000d02007388 */ /* 0x000fe20000000800 */
[----:B--2---:R-:W-:-:S03]  /*100b0*/  @!P2 IMAD.MOV.U32 R14, RZ, RZ, c[0x0][0x214] ;  /* 0x00008500ff0ea624 */ /* 0x004fc600078e00ff */
[----:B------:R-:W-:Y:S01]  /*100c0*/  STS [R2+0x200], R12 ;  /* 0x0002000c02007388 */ /* 0x000fe20000000800 */
[----:B---3--:R-:W-:Y:S01]  /*100d0*/  @P2 IMAD R9, R17, c[0x0][0x214], RZ ;  /* 0x0000850011092a24 */ /* 0x008fe200078e02ff */
[----:B------:R-:W-:Y:S02]  /*100e0*/  @!P2 SEL R9, R14, c[0x0][0x234], !P1 ;  /* 0x00008d000e09aa07 */ /* 0x000fe40004800000 */
[----:B------:R1:W2:Y:S01]  /*100f0*/  @P6 MUFU.LG2 R14, R21 ;  /* 0x00000015000e6308 */ /* 0x0002a20000000c00 */
[----:B------:R-:W3:Y:S01]  /*10100*/  S2R R18, SR_TID.X ;  /* 0x0000000000127919 */ /* 0x000ee20000002100 */
[----:B------:R-:W-:Y:S02]  /*10110*/  ISETP.NE.AND P1, PT, R27, RZ, PT ;  /* 0x000000ff1b00720c */ /* 0x000fe40003f25270 */
[----:B----4-:R-:W-:Y:S02]  /*10120*/  IADD3 R0, R7, R2, RZ ;  /* 0x0000000207007210 */ /* 0x010fe40007ffe0ff */
[----:B------:R-:W-:-:S03]  /*10130*/  ISETP.EQ.AND P1, PT, R28, RZ, P1 ;  /* 0x000000ff1c00720c */ /* 0x000fc60000f22270 */
[----:B------:R4:W-:Y:S04]  /*10140*/  STS [R0], R8 ;  /* 0x0000000800007388 */ /* 0x0009e80000000800 */
[----:B------:R2:W-:Y:S04]  /*10150*/  STS [R0+0x200], R6 ;  /* 0x0002000600007388 */ /* 0x0005e80000000800 */
[----:B-1----:R1:W5:Y:S04]  /*10160*/  LDL R21, [R1+0x34] ;  /* 0x0000340001157983 */ /* 0x0023680000100800 */
[----:B------:R1:W-:Y:S01]  /*10170*/  STS [R2+0x1000], R11 ;  /* 0x0010000b02007388 */ /* 0x0003e20000000800 */
[----:B---3--:R-:W-:-:S03]  /*10180*/  SHF.R.S32.HI R19, RZ, 0x1f, R18 ;  /* 0x0000001fff137819 */ /* 0x008fc60000011412 */
[----:B------:R3:W-:Y:S04]  /*10190*/  STS [R2+0x1200], R10 ;  /* 0x0012000a02007388 */ /* 0x0007e80000000800 */
[----:B------:R-:W-:Y:S04]  /*101a0*/  STS [R0+0x1000], R5 ;  /* 0x0010000500007388 */ /* 0x000fe80000000800 */
[----:B------:R3:W-:Y:S01]  /*101b0*/  STS [R0+0x1200], R4 ;  /* 0x0012000400007388 */ /* 0x0007e20000000800 */
[----:B----4-:R4:W-:Y:S03]  /*101c0*/  @P5 MUFU.LG2 R8, R20 ;  /* 0x0000001400085308 */ /* 0x0109e60000000c00 */
[----:B------:R-:W-:Y:S06]  /*101d0*/  BAR.SYNC.DEFER_BLOCKING 0x0 ;  /* 0x0000000000007b1d */ /* 0x000fec0000010000 */
[----:B------:R-:W3:Y:S01]  /*101e0*/  S2R R13, SR_CTAID.X ;  /* 0x00000000000d7919 */ /* 0x000ee20000002500 */
[----:B--2---:R-:W-:Y:S01]  /*101f0*/  @P6 FMUL.FTZ R6, R14, 0.69314718246459960938 ;  /* 0x3f3172180e066820 */ /* 0x004fe20000410000 */
[----:B-1----:R-:W-:Y:S02]  /*10200*/  @P4 MUFU.LG2 R11, R22 ;  /* 0x00000016000b4308 */ /* 0x002fe40000000c00 */
[----:B----4-:R-:W1:Y:S01]  /*10210*/  S2R R20, SR_CTAID.Z ;  /* 0x0000000000147919 */ /* 0x010e620000002700 */
[----:B------:R-:W-:Y:S01]  /*10220*/  LEA.HI R12, R19, R18, RZ, 0x5 ;  /* 0x00000012130c7211 */ /* 0x000fe200078f28ff */
[----:B---3--:R-:W-:Y:S01]  /*10230*/  @P1 IMAD R2, R44, c[0x0][0x214], RZ ;  /* 0x000085002c021a24 */ /* 0x008fe200078e02ff */
[----:B------:R-:W-:Y:S01]  /*10240*/  @P2 MOV R0, 0x1 ;  /* 0x0000000100002802 */ /* 0x000fe20000000f00 */
[----:B------:R-:W-:-:S02]  /*10250*/  @!P2 IMAD R0, R9, c[0x0][0x1c0], RZ ;  /* 0x000070000900aa24 */ /* 0x000fc400078e02ff */
[----:B------:R-:W2:Y:S01]  /*10260*/  @P3 MUFU.LG2 R10, R24 ;  /* 0x00000018000a3308 */ /* 0x000ea20000000c00 */
[----:B-----5:R3:W4:Y:S01]  /*10270*/  LDS.128 R28, [R217] ;  /* 0x00000000d91c7984 */ /* 0x0207220000000c00 */
[----:B------:R-:W-:-:S03]  /*10280*/  @P2 MOV R5, c[0x0][0x210] ;  /* 0x0000840000052a02 */ /* 0x000fc60000000f00 */
[----:B------:R3:W3:Y:S04]  /*10290*/  LDS.128 R32, [R217+0x800] ;  /* 0x00080000d9207984 */ /* 0x0006e80000000c00 */
[----:B------:R1:W3:Y:S04]  /*102a0*/  LDS.128 R36, [R217+0x1000] ;  /* 0x00100000d9247984 */ /* 0x0002e80000000c00 */
[----:B------:R1:W3:Y:S01]  /*102b0*/  LDS.128 R40, [R217+0x1800] ;  /* 0x00180000d9287984 */ /* 0x0002e20000000c00 */
[----:B------:R-:W-:Y:S01]  /*102c0*/  IMAD R0, R44, R0, RZ ;  /* 0x000000002c007224 */ /* 0x000fe200078e02ff */
[----:B------:R-:W-:-:S04]  /*102d0*/  @P1 SEL R4, R2, R45, !P0 ;  /* 0x0000002d02041207 */ /* 0x000fc80004000000 */
[----:B------:R-:W-:Y:S02]  /*102e0*/  SEL R7, R0, RZ, !P1 ;  /* 0x000000ff00077207 */ /* 0x000fe40004800000 */
[----:B------:R-:W-:Y:S02]  /*102f0*/  LOP3.LUT R0, R12, 0xffffffe0, RZ, 0xc0, !PT ;  /* 0xffffffe00c007812 */ /* 0x000fe400078ec0ff */
[----:B------:R-:W-:Y:S02]  /*10300*/  @!P2 MOV R5, 0x1 ;  /* 0x000000010005a802 */ /* 0x000fe40000000f00 */
[----:B------:R-:W-:Y:S01]  /*10310*/  IADD3 R0, -R0, R18, RZ ;  /* 0x0000001200007210 */ /* 0x000fe20007ffe1ff */
[----:B------:R-:W-:Y:S02]  /*10320*/  IMAD.MOV.U32 R17, RZ, RZ, 0x7f800000 ;  /* 0x7f800000ff117424 */ /* 0x000fe400078e00ff */
[----:B------:R-:W-:Y:S01]  /*10330*/  @P6 FFMA.FTZ R17, R138, c[0x0][0x238], R6 ;  /* 0x00008e008a116a23 */ /* 0x000fe20000010006 */
[----:B------:R-:W-:Y:S01]  /*10340*/  LOP3.LUT P2, RZ, R0, 0x3, RZ, 0xc0, !PT ;  /* 0x0000000300ff7812 */ /* 0x000fe2000784c0ff */
[----:B------:R-:W-:Y:S01]  /*10350*/  IMAD R6, R13, R5, RZ ;  /* 0x000000050d067224 */ /* 0x000fe200078e02ff */
[----:B------:R-:W-:-:S02]  /*10360*/  @!P1 CS2R R2, SRZ ;  /* 0x0000000000029805 */ /* 0x000fc4000001ff00 */
[--C-:B------:R-:W-:Y:S01]  /*10370*/  @P1 SHF.R.S32.HI R3, RZ, 0x1f, R4.reuse ;  /* 0x0000001fff031819 */ /* 0x100fe20000011404 */
[----:B------:R-:W-:Y:S02]  /*10380*/  @P1 IMAD.MOV.U32 R2, RZ, RZ, R4 ;  /* 0x000000ffff021224 */ /* 0x000fe400078e0004 */
[----:B-1----:R-:W-:Y:S01]  /*10390*/  IMAD R4, R20, R9, R7 ;  /* 0x0000000914047224 */ /* 0x002fe200078e0207 */
[----:B------:R-:W-:Y:S01]  /*103a0*/  SHF.L.U32 R9, R6, 0x7, RZ ;  /* 0x0000000706097819 */ /* 0x000fe200000006ff */
[----:B--2---:R-:W-:Y:S02]  /*103b0*/  @P3 FMUL.FTZ R6, R10, 0.69314718246459960938 ;  /* 0x3f3172180a063820 */ /* 0x004fe40000410000 */
[----:B------:R-:W-:Y:S01]  /*103c0*/  @P4 FMUL.FTZ R7, R11, 0.69314718246459960938 ;  /* 0x3f3172180b074820 */ /* 0x000fe20000410000 */
[--C-:B------:R-:W-:Y:S01]  /*103d0*/  IADD3 R10, P1, P0, R9, R2, R4.reuse ;  /* 0x00000002090a7210 */ /* 0x100fe2000783e004 */
[----:B------:R-:W-:Y:S01]  /*103e0*/  @P5 FMUL.FTZ R8, R8, 0.69314718246459960938 ;  /* 0x3f31721808085820 */ /* 0x000fe20000410000 */
[----:B------:R-:W-:Y:S01]  /*103f0*/  SHF.R.S32.HI R11, RZ, 0x1f, R9 ;  /* 0x0000001fff0b7819 */ /* 0x000fe20000011409 */
[----:B------:R-:W-:Y:S01]  /*10400*/  BSSY B0, `(.L_x_374) ;  /* 0x0000031000007945 */ /* 0x000fe20003800000 */
[----:B------:R-:W-:Y:S01]  /*10410*/  SHF.R.S32.HI R2, RZ, 0x1f, R4 ;  /* 0x0000001fff027819 */ /* 0x000fe20000011404 */
[----:B------:R-:W-:Y:S01]  /*10420*/  IMAD.MOV.U32 R13, RZ, RZ, 0x7f800000 ;  /* 0x7f800000ff0d7424 */ /* 0x000fe200078e00ff */
[----:B------:R-:W-:Y:S01]  /*10430*/  MOV R15, 0x7f800000 ;  /* 0x7f800000000f7802 */ /* 0x000fe20000000f00 */
[----:B------:R-:W-:Y:S01]  /*10440*/  @P5 FFMA.FTZ R15, R137, c[0x0][0x238], R8 ;  /* 0x00008e00890f5a23 */ /* 0x000fe20000010008 */
[----:B------:R-:W-:Y:S01]  /*10450*/  MOV R14, 0x7f800000 ;  /* 0x7f800000000e7802 */ /* 0x000fe20000000f00 */
[----:B------:R-:W-:Y:S01]  /*10460*/  @P4 FFMA.FTZ R13, R136, c[0x0][0x238], R7 ;  /* 0x00008e00880d4a23 */ /* 0x000fe20000010007 */
[----:B------:R-:W-:Y:S01]  /*10470*/  IADD3.X R11, R11, R3, R2, P1, P0 ;  /* 0x000000030b0b7210 */ /* 0x000fe20000fe0402 */
[----:B------:R-:W-:Y:S01]  /*10480*/  @P3 FFMA.FTZ R14, R134, c[0x0][0x238], R6 ;  /* 0x00008e00860e3a23 */ /* 0x000fe20000010006 */
[----:B------:R-:W-:Y:S05]  /*10490*/  @P2 BRA `(.L_x_375) ;  /* 0x0000027000002947 */ /* 0x000fea0003800000 */
[----:B---34-:R-:W-:Y:S02]  /*104a0*/  SHF.R.S32.HI R2, RZ, 0x1f, R16 ;  /* 0x0000001fff027819 */ /* 0x018fe40000011410 */
[----:B------:R-:W-:-:S02]  /*104b0*/  SHF.R.S32.HI R3, RZ, 0x1f, R0 ;  /* 0x0000001fff037819 */ /* 0x000fc40000011400 */
[----:B------:R-:W-:Y:S02]  /*104c0*/  LEA.HI R2, R2, R16, RZ, 0x2 ;  /* 0x0000001002027211 */ /* 0x000fe400078f10ff */
        /* <DEDUP_REMOVED lines=19> */
[CC--:B------:R-:W-:Y:S02]  /*10600*/  @!P5 IADD3 R0, P2, R3.reuse, R10.reuse, RZ ;  /* 0x0000000a0300d210 */ /* 0x0c0fe40007f5e0ff */
        /* <DEDUP_REMOVED lines=16> */
.L_x_375:
[----:B---34-:R-:W-:Y:S05]  /*10710*/  BSYNC B0 ;  /* 0x0000000000007941 */ /* 0x018fea0003800000 */
.L_x_374:
[----:B-1----:R-:W2:Y:S01]  /*10720*/  LDL.LU.64 R6, [R1+0x10] ;  /* 0x0000100001067983 */ /* 0x002ea20000300a00 */
[----:B------:R-:W-:Y:S01]  /*10730*/  LEA.HI R4, R19, R18, RZ, 0x2 ;  /* 0x0000001213047211 */ /* 0x000fe200078f10ff */
[----:B------:R-:W-:Y:S01]  /*10740*/  BSSY B0, `(.L_x_376) ;  /* 0x000001b000007945 */ /* 0x000fe20003800000 */
[----:B------:R-:W-:Y:S01]  /*10750*/  SHF.R.S32.HI R5, RZ, 0x1f, R20 ;  /* 0x0000001fff057819 */ /* 0x000fe20000011414 */
[----:B------:R-:W1:Y:S01]  /*10760*/  S2R R10, SR_CTAID.X ;  /* 0x00000000000a7919 */ /* 0x000e620000002500 */
[----:B------:R-:W-:-:S02]  /*10770*/  LOP3.LUT R0, R4, 0xfffffffc, RZ, 0xc0, !PT ;  /* 0xfffffffc04007812 */ /* 0x000fc400078ec0ff */
[----:B------:R-:W-:Y:S01]  /*10780*/  SHF.R.S32.HI R8, RZ, 0x2, R4 ;  /* 0x00000002ff087819 */ /* 0x000fe20000011404 */
[----:B------:R-:W-:Y:S02]  /*10790*/  IMAD R5, R5, c[0x0][0x1f0], RZ ;  /* 0x00007c0005057a24 */ /* 0x000fe400078e02ff */
[----:B------:R-:W-:Y:S01]  /*107a0*/  IMAD.IADD R0, R18, 0x1, -R0 ;  /* 0x0000000112007824 */ /* 0x000fe200078e0a00 */
[----:B------:R-:W-:-:S03]  /*107b0*/  SHF.R.S32.HI R9, RZ, 0x1f, R8 ;  /* 0x0000001fff097819 */ /* 0x000fc60000011408 */
[----:B------:R-:W-:-:S05]  /*107c0*/  IMAD.SHL.U32 R0, R0, 0x8, RZ ;  /* 0x0000000800007824 */ /* 0x000fca00078e00ff */
[----:B------:R-:W-:Y:S02]  /*107d0*/  SHF.R.S32.HI R0, RZ, 0x1f, R0 ;  /* 0x0000001fff007819 */ /* 0x000fe40000011400 */
[C---:B--2---:R-:W-:Y:S02]  /*107e0*/  IADD3 R2, P0, R6.reuse, R25, RZ ;  /* 0x0000001906027210 */ /* 0x044fe40007f1e0ff */
[----:B------:R-:W-:-:S03]  /*107f0*/  ISETP.GE.AND P1, PT, R6, c[0x0][0x220], PT ;  /* 0x0000880006007a0c */ /* 0x000fc60003f26270 */
[----:B------:R-:W-:Y:S01]  /*10800*/  IMAD.X R3, R0, 0x1, R26, P0 ;  /* 0x0000000100037824 */ /* 0x000fe200000e061a */
[----:B------:R-:W-:Y:S01]  /*10810*/  ISETP.GE.OR P0, PT, R23, R21, P1 ;  /* 0x000000151700720c */ /* 0x000fe20000f06670 */
[C---:B------:R-:W-:Y:S02]  /*10820*/  IMAD R0, R20.reuse, c[0x0][0x1f4], R5 ;  /* 0x00007d0014007a24 */ /* 0x040fe400078e0205 */
[----:B------:R-:W-:-:S04]  /*10830*/  IMAD.WIDE.U32 R6, R20, c[0x0][0x1f0], R2 ;  /* 0x00007c0014067a25 */ /* 0x000fc800078e0002 */
[----:B-1----:R-:W-:-:S04]  /*10840*/  IMAD.WIDE R2, R10, 0x80, R8 ;  /* 0x000000800a027825 */ /* 0x002fc800078e0208 */
[----:B------:R-:W-:Y:S02]  /*10850*/  IMAD.IADD R5, R7, 0x1, R0 ;  /* 0x0000000107057824 */ /* 0x000fe400078e0200 */
        /* <DEDUP_REMOVED lines=9> */
.L_x_377:
[----:B------:R-:W-:Y:S05]  /*108f0*/  BSYNC B0 ;  /* 0x0000000000007941 */ /* 0x000fea0003800000 */
.L_x_376:
[----:B------:R-:W-:Y:S01]  /*10900*/  IADD3 R0, R8, 0x20, RZ ;  /* 0x0000002008007810 */ /* 0x000fe20007ffe0ff */
[----:B------:R-:W-:Y:S03]  /*10910*/  BSSY B0, `(.L_x_378) ;  /* 0x000000e000007945 */ /* 0x000fe60003800000 */
[----:B------:R-:W-:-:S13]  /*10920*/  ISETP.GE.OR P0, PT, R0, R21, P1 ;  /* 0x000000150000720c */ /* 0x000fda0000f06670 */
        /* <DEDUP_REMOVED lines=11> */
[----:B------:R1:W-:Y:S02]  /*109e0*/  STG.E.128 [R12.64], R32 ;  /* 0x000000200c007986 */ /* 0x0003e4000c101d12 */
.L_x_379:
[----:B------:R-:W-:Y:S05]  /*109f0*/  BSYNC B0 ;  /* 0x0000000000007941 */ /* 0x000fea0003800000 */
.L_x_378:
        /* <DEDUP_REMOVED lines=15> */
.L_x_381:
[----:B------:R-:W-:Y:S05]  /*10af0*/  BSYNC B0 ;  /* 0x0000000000007941 */ /* 0x000fea0003800000 */
.L_x_380:
[----:B------:R-:W-:-:S04]  /*10b00*/  IADD3 R0, R8, 0x60, RZ ;  /* 0x0000006008007810 */ /* 0x000fc80007ffe0ff */
[----:B------:R-:W-:-:S13]  /*10b10*/  ISETP.GE.OR P1, PT, R0, R21, P1 ;  /* 0x000000150000720c */ /* 0x000fda0000f26670 */
[----:B------:R-:W-:Y:S05]  /*10b20*/  @P1 EXIT ;  /* 0x000000000000194d */ /* 0x000fea0003800000 */
[----:B------:R-:W-:-:S05]  /*10b30*/  IADD3 R0, P0, R2, 0x60, RZ ;  /* 0x0000006002007810 */ /* 0x000fca0007f1e0ff */
[----:B------:R-:W-:Y:S01]  /*10b40*/  IMAD.X R2, RZ, RZ, R3, P0 ;  /* 0x000000ffff027224 */ /* 0x000fe200000e0603 */
[----:B------:R-:W-:-:S03]  /*10b50*/  MOV R3, R5 ;  /* 0x0000000500037202 */ /* 0x000fc60000000f00 */
[----:B------:R-:W-:Y:S02]  /*10b60*/  IMAD R7, R2, c[0x0][0x1e8], RZ ;  /* 0x00007a0002077a24 */ /* 0x000fe400078e02ff */
[----:B------:R-:W-:-:S04]  /*10b70*/  IMAD.MOV.U32 R2, RZ, RZ, R6 ;  /* 0x000000ffff027224 */ /* 0x000fc800078e0006 */
[----:B------:R-:W-:-:S04]  /*10b80*/  IMAD.WIDE.U32 R4, R0, c[0x0][0x1e8], R2 ;  /* 0x00007a0000047a25 */ /* 0x000fc800078e0002 */
[----:B------:R-:W-:Y:S01]  /*10b90*/  IMAD R0, R0, c[0x0][0x1ec], R7 ;  /* 0x00007b0000007a24 */ /* 0x000fe200078e0207 */
[----:B------:R-:W-:-:S04]  /*10ba0*/  LEA R2, P0, R4, c[0x0][0x1d0], 0x1 ;  /* 0x0000740004027a11 */ /* 0x000fc800078008ff */
[----:B------:R-:W-:-:S04]  /*10bb0*/  IADD3 R0, R5, R0, RZ ;  /* 0x0000000005007210 */ /* 0x000fc80007ffe0ff */
[----:B------:R-:W-:-:S05]  /*10bc0*/  LEA.HI.X R3, R4, c[0x0][0x1d4], R0, 0x1, P0 ;  /* 0x0000750004037a11 */ /* 0x000fca00000f0c00 */
[----:B------:R-:W-:Y:S01]  /*10bd0*/  STG.E.128 [R2.64], R40 ;  /* 0x0000002802007986 */ /* 0x000fe2000c101d12 */
[----:B------:R-:W-:Y:S05]  /*10be0*/  EXIT ;  /* 0x000000000000794d */ /* 0x000fea0003800000 */
.L_x_340:
[----:B----4-:R-:W2:Y:S01]  /*10bf0*/  LDL.LU R14, [R1+0x30] ;  /* 0x00003000010e7983 */ /* 0x010ea20000300800 */
[----:B------:R-:W3:Y:S01]  /*10c00*/  LDC.U8 R4, c[0x0][0x329] ;  /* 0x0000ca40ff047b82 */ /* 0x000ee20000000000 */
[----:B------:R-:W-:Y:S01]  /*10c10*/  LEA.HI R8, R24, R134, RZ, 0x2 ;  /* 0x0000008618087211 */ /* 0x000fe200078f10ff */
[----:B------:R-:W-:Y:S01]  /*10c20*/  BSSY B0, `(.L_x_382) ;  /* 0x0000041000007945 */ /* 0x000fe20003800000 */
[----:B------:R-:W4:Y:S01]  /*10c30*/  S2R R15, SR_CTAID.X ;  /* 0x00000000000f7919 */ /* 0x000f220000002500 */
[----:B------:R-:W-:Y:S02]  /*10c40*/  SHF.R.S32.HI R9, RZ, 0x1f, R21 ;  /* 0x0000001fff097819 */ /* 0x000fe40000011415 */
[----:B------:R-:W-:Y:S02]  /*10c50*/  LOP3.LUT R7, R8, 0xfffffffc, RZ, 0xc0, !PT ;  /* 0xfffffffc08077812 */ /* 0x000fe400078ec0ff */
[----:B------:R-:W5:Y:S01]  /*10c60*/  LDC.U8 R6, c[0x0][0x328] ;  /* 0x0000ca00ff067b82 */ /* 0x000f620000000000 */
[----:B------:R-:W-:-:S02]  /*10c70*/  IMAD R9, R9, c[0x0][0x1f0], RZ ;  /* 0x00007c0009097a24 */ /* 0x000fc400078e02ff */
[----:B------:R-:W-:Y:S02]  /*10c80*/  IMAD.IADD R19, R134, 0x1, -R7 ;  /* 0x0000000186137824 */ /* 0x000fe400078e0a07 */
[----:B------:R-:W-:Y:S01]  /*10c90*/  IMAD R9, R21, c[0x0][0x1f4], R9 ;  /* 0x00007d0015097a24 */ /* 0x000fe200078e0209 */
[----:B---3--:R-:W-:Y:S02]  /*10ca0*/  ISETP.NE.AND P2, PT, R4, RZ, PT ;  /* 0x000000ff0400720c */ /* 0x008fe40003f45270 */
[----:B-----5:R-:W-:-:S04]  /*10cb0*/  ISETP.NE.AND P0, PT, R6, RZ, PT ;  /* 0x000000ff0600720c */ /* 0x020fc80003f05270 */
[----:B------:R-:W-:-:S07]  /*10cc0*/  ISETP.EQ.AND P0, PT, R4, RZ, P0 ;  /* 0x000000ff0400720c */ /* 0x000fce0000702270 */
[----:B------:R-:W-:Y:S01]  /*10cd0*/  @P2 IMAD.MOV.U32 R5, RZ, RZ, c[0x0][0x210] ;  /* 0x00008400ff052624 */ /* 0x000fe200078e00ff */
[----:B------:R-:W-:Y:S01]  /*10ce0*/  @!P2 ISETP.NE.AND P3, PT, R6, RZ, PT ;  /* 0x000000ff0600a20c */ /* 0x000fe20003f65270 */
[----:B------:R-:W-:Y:S01]  /*10cf0*/  @!P2 IMAD.MOV.U32 R6, RZ, RZ, c[0x0][0x214] ;  /* 0x00008500ff06a624 */ /* 0x000fe200078e00ff */
[----:B------:R-:W-:Y:S01]  /*10d00*/  @P2 MOV R17, c[0x0][0x210] ;  /* 0x0000840000112a02 */ /* 0x000fe20000000f00 */
[----:B------:R-:W-:Y:S02]  /*10d10*/  @P2 IMAD R5, R5, c[0x0][0x214], RZ ;  /* 0x0000850005052a24 */ /* 0x000fe400078e02ff */
[----:B------:R-:W-:Y:S01]  /*10d20*/  @!P2 IMAD.MOV.U32 R17, RZ, RZ, 0x1 ;  /* 0x00000001ff11a424 */ /* 0x000fe200078e00ff */
[----:B------:R-:W-:Y:S02]  /*10d30*/  @!P2 SEL R5, R6, c[0x0][0x234], !P3 ;  /* 0x00008d000605aa07 */ /* 0x000fe40005800000 */
[----:B------:R-:W-:Y:S01]  /*10d40*/  @!P0 CS2R R6, SRZ ;  /* 0x0000000000068805 */ /* 0x000fe2000001ff00 */
[----:B--2---:R-:W-:-:S02]  /*10d50*/  ISETP.NE.AND P4, PT, R14, -0x1, PT ;  /* 0xffffffff0e00780c */ /* 0x004fc40003f85270 */
[----:B------:R-:W-:-:S11]  /*10d60*/  ISETP.NE.OR P1, PT, R14, -0x1, !P0 ;  /* 0xffffffff0e00780c */ /* 0x000fd60004725670 */
[----:B------:R-:W-:Y:S01]  /*10d70*/  @!P4 SHF.R.S32.HI R0, RZ, 0x1f, R18 ;  /* 0x0000001fff00c819 */ /* 0x000fe20000011412 */
[----:B------:R-:W-:-:S04]  /*10d80*/  @P4 IMAD.WIDE.U32 R2, R14, c[0x0][0x1e8], RZ ;  /* 0x00007a000e024a25 */ /* 0x000fc800078e00ff */
[----:B------:R-:W-:Y:S02]  /*10d90*/  @!P4 IMAD R0, R0, c[0x0][0x1e0], RZ ;  /* 0x000078000000ca24 */ /* 0x000fe400078e02ff */
[----:B------:R-:W-:Y:S02]  /*10da0*/  @P4 IMAD R4, R14, c[0x0][0x1ec], R3 ;  /* 0x00007b000e044a24 */ /* 0x000fe400078e0203 */
[----:B-1----:R-:W-:Y:S02]  /*10db0*/  @P4 IMAD.MOV.U32 R10, RZ, RZ, R2 ;  /* 0x000000ffff0a4224 */ /* 0x002fe400078e0002 */
[----:B------:R-:W-:-:S04]  /*10dc0*/  @!P4 IMAD.WIDE.U32 R2, R18, c[0x0][0x1e0], RZ ;  /* 0x000078001202ca25 */ /* 0x000fc800078e00ff */
[----:B------:R-:W-:Y:S01]  /*10dd0*/  @!P4 IMAD R0, R18, c[0x0][0x1e4], R0 ;  /* 0x000079001200ca24 */ /* 0x000fe200078e0200 */
[----:B------:R-:W-:Y:S01]  /*10de0*/  @!P4 MOV R10, R2 ;  /* 0x00000002000ac202 */ /* 0x000fe20000000f00 */
[----:B------:R-:W-:Y:S02]  /*10df0*/  @P2 IMAD.MOV.U32 R2, RZ, RZ, 0x1 ;  /* 0x00000001ff022424 */ /* 0x000fe400078e00ff */
[----:B------:R-:W-:Y:S02]  /*10e00*/  @!P4 IMAD.IADD R4, R3, 0x1, R0 ;  /* 0x000000010304c824 */ /* 0x000fe400078e0200 */
[----:B------:R-:W-:Y:S02]  /*10e10*/  IMAD.SHL.U32 R0, R19, 0x8, RZ ;  /* 0x0000000813007824 */ /* 0x000fe400078e00ff */
[----:B------:R-:W-:Y:S02]  /*10e20*/  @!P1 IMAD R14, R18, c[0x0][0x214], RZ ;  /* 0x00008500120e9a24 */ /* 0x000fe400078e02ff */
[----:B------:R-:W-:Y:S01]  /*10e30*/  @!P2 IMAD R2, R5, c[0x0][0x1c0], RZ ;  /* 0x000070000502aa24 */ /* 0x000fe200078e02ff */
[----:B------:R-:W-:Y:S01]  /*10e40*/  IADD3 R10, P3, R0, R10, RZ ;  /* 0x0000000a000a7210 */ /* 0x000fe20007f7e0ff */
[--C-:B------:R-:W-:Y:S01]  /*10e50*/  @P0 IMAD.MOV.U32 R6, RZ, RZ, R14.reuse ;  /* 0x000000ffff060224 */ /* 0x100fe200078e000e */
[----:B------:R1:W-:Y:S01]  /*10e60*/  @!P1 STL [R1+0x30], R14 ;  /* 0x0000300e01009387 */ /* 0x0003e20000100800 */
[----:B------:R-:W-:Y:S01]  /*10e70*/  IMAD R2, R18, R2, RZ ;  /* 0x0000000212027224 */ /* 0x000fe200078e02ff */
[----:B------:R-:W-:-:S02]  /*10e80*/  @P0 SHF.R.S32.HI R7, RZ, 0x1f, R14 ;  /* 0x0000001fff070819 */ /* 0x000fc4000001140e */
[C---:B------:R-:W-:Y:S02]  /*10e90*/  LEA.HI.X.SX32 R11, R0.reuse, R4, 0x1, P3 ;  /* 0x00000004000b7211 */ /* 0x040fe400018f0eff */
[----:B------:R-:W-:Y:S02]  /*10ea0*/  ISETP.GE.AND P1, PT, R0, c[0x0][0x220], PT ;  /* 0x0000880000007a0c */ /* 0x000fe40003f26270 */
[----:B------:R-:W-:Y:S01]  /*10eb0*/  SHF.R.S32.HI R4, RZ, 0x2, R8 ;  /* 0x00000002ff047819 */ /* 0x000fe20000011408 */
[----:B------:R-:W-:Y:S01]  /*10ec0*/  IMAD.WIDE.U32 R10, R21, c[0x0][0x1f0], R10 ;  /* 0x00007c00150a7a25 */ /* 0x000fe200078e000a */
[----:B------:R-:W-:-:S03]  /*10ed0*/  SEL R0, R2, RZ, !P0 ;  /* 0x000000ff02007207 */ /* 0x000fc60004000000 */
[----:B------:R-:W-:Y:S02]  /*10ee0*/  IMAD R2, R13, R17, RZ ;  /* 0x000000110d027224 */ /* 0x000fe400078e02ff */
[----:B------:R-:W-:Y:S01]  /*10ef0*/  IMAD R0, R21, R5, R0 ;  /* 0x0000000515007224 */ /* 0x000fe200078e0200 */
[----:B------:R-:W-:Y:S02]  /*10f00*/  SHF.R.S32.HI R5, RZ, 0x1f, R4 ;  /* 0x0000001fff057819 */ /* 0x000fe40000011404 */
[----:B------:R-:W-:Y:S02]  /*10f10*/  SHF.R.S32.HI R8, RZ, 0x1f, R2 ;  /* 0x0000001fff087819 */ /* 0x000fe40000011402 */
[----:B------:R-:W-:Y:S01]  /*10f20*/  IADD3 R20, P2, P0, R2, R6, R0 ;  /* 0x0000000602147210 */ /* 0x000fe2000785e000 */
[----:B----4-:R-:W-:Y:S01]  /*10f30*/  IMAD.WIDE R2, R15, 0x80, R4 ;  /* 0x000000800f027825 */ /* 0x010fe200078e0204 */
[----:B------:R-:W-:Y:S02]  /*10f40*/  SHF.R.S32.HI R0, RZ, 0x1f, R0 ;  /* 0x0000001fff007819 */ /* 0x000fe40000011400 */
[----:B-1----:R-:W-:-:S02]  /*10f50*/  IADD3 R14, -R13, R12, RZ ;  /* 0x0000000c0d0e7210 */ /* 0x002fc40007ffe1ff */
[----:B------:R-:W-:Y:S01]  /*10f60*/  IADD3.X R18, R8, R7, R0, P2, P0 ;  /* 0x0000000708127210 */ /* 0x000fe200017e0400 */
[----:B------:R-:W-:Y:S01]  /*10f70*/  IMAD.IADD R7, R9, 0x1, R11 ;  /* 0x0000000109077824 */ /* 0x000fe200078e020b */
[CC--:B------:R-:W-:Y:S02]  /*10f80*/  ISETP.GE.OR P3, PT, R4.reuse, R14.reuse, P1 ;  /* 0x0000000e0400720c */ /* 0x0c0fe40000f66670 */
[----:B------:R-:W-:-:S11]  /*10f90*/  ISETP.GE.AND P6, PT, R4, R14, PT ;  /* 0x0000000e0400720c */ /* 0x000fd60003fc6270 */
        /* <DEDUP_REMOVED lines=9> */
.L_x_383:
[----:B------:R-:W-:Y:S05]  /*11030*/  BSYNC B0 ;  /* 0x0000000000007941 */ /* 0x000fea0003800000 */
.L_x_382:
        /* <DEDUP_REMOVED lines=16> */
.L_x_385:
[----:B------:R-:W-:Y:S05]  /*11140*/  BSYNC B0 ;  /* 0x0000000000007941 */ /* 0x000fea0003800000 */
.L_x_384:
        /* <DEDUP_REMOVED lines=16> */
.L_x_387:
[----:B------:R-:W-:Y:S05]  /*11250*/  BSYNC B0 ;  /* 0x0000000000007941 */ /* 0x000fea0003800000 */
.L_x_386:
        /* <DEDUP_REMOVED lines=15> */
.L_x_389:
[----:B------:R-:W-:Y:S05]  /*11350*/  BSYNC B0 ;  /* 0x0000000000007941 */ /* 0x000fea0003800000 */
.L_x_388:
        /* <DEDUP_REMOVED lines=34> */
.L_x_390:
        /* <DEDUP_REMOVED lines=16> */
.L_x_1133:


//--------------------- .text._ZN5flash16flash_fwd_kernelI23Flash_fwd_kernel_traitsILi32ELi128ELi128ELi4ELb0ELb0EN7cutlass10bfloat16_tE19Flash_kernel_traitsILi32ELi128ELi128ELi4ES3_EELb1ELb0ELb1ELb0ELb0ELb0ELb0ELb0EEEvNS_16Flash_fwd_paramsE --------------------------
	.section	.text._ZN5flash16flash_fwd_kernelI23Flash_fwd_kernel_traitsILi32ELi128ELi128ELi4ELb0ELb0EN7cutlass10bfloat16_tE19Flash_kernel_traitsILi32ELi128ELi128ELi4ES3_EELb1ELb0ELb1ELb0ELb0ELb0ELb0ELb0EEEvNS_16Flash_fwd_paramsE,"ax",@progbits
	.sectioninfo	@"SHI_REGISTERS=255"
	.align	128
        .global         _ZN5flash16flash_fwd_kernelI23Flash_fwd_kernel_traitsILi32ELi128ELi128ELi4ELb0ELb0EN7cutlass10bfloat16_tE19Flash_kernel_traitsILi32ELi128ELi128ELi4ES3_EELb1ELb0ELb1ELb0ELb0ELb0ELb0ELb0EEEvNS_16Flash_fwd_paramsE
        .type           _ZN5flash16flash_fwd_kernelI23Flash_fwd_kernel_traitsILi32ELi128ELi128ELi4ELb0ELb0EN7cutlass10bfloat16_tE19Flash_kernel_traitsILi32ELi128ELi128ELi4ES3_EELb1ELb0ELb1ELb0ELb0ELb0ELb0ELb0EEEvNS_16Flash_fwd_paramsE,@function
        .size           _ZN5flash16flash_fwd_kernelI23Flash_fwd_kernel_traitsILi32ELi128ELi128ELi4ELb0ELb0EN7cutlass10bfloat16_tE19Flash_kernel_traitsILi32ELi128ELi128ELi4ES3_EELb1ELb0ELb1ELb0ELb0ELb0ELb0ELb0EEEvNS_16Flash_fwd_paramsE,(.L_x_1134 - _ZN5flash16flash_fwd_kernelI23Flash_fwd_kernel_traitsILi32ELi128ELi128ELi4ELb0ELb0EN7cutlass10bfloat16_tE19Flash_kernel_traitsILi32ELi128ELi128ELi4ES3_EELb1ELb0ELb1ELb0ELb0ELb0ELb0ELb0EEEvNS_16Flash_fwd_paramsE)
        .other          _ZN5flash16flash_fwd_kernelI23Flash_fwd_kernel_traitsILi32ELi128ELi128ELi4ELb0ELb0EN7cutlass10bfloat16_tE19Flash_kernel_traitsILi32ELi128ELi128ELi4ES3_EELb1ELb0ELb1ELb0ELb0ELb0ELb0ELb0EEEvNS_16Flash_fwd_paramsE,@"STO_CUDA_ENTRY STV_DEFAULT"
_ZN5flash16flash_fwd_kernelI23Flash_fwd_kernel_traitsILi32ELi128ELi128ELi4ELb0ELb0EN7cutlass10bfloat16_tE19Flash_kernel_traitsILi32ELi128ELi128ELi4ES3_EELb1ELb0ELb1ELb0ELb0ELb0ELb0ELb0EEEvNS_16Flash_fwd_paramsE:
.text._ZN5flash16flash_fwd_kernelI23Flash_fwd_kernel_traitsILi32ELi128ELi128ELi4ELb0ELb0EN7cutlass10bfloat16_tE19Flash_kernel_traitsILi32ELi128ELi128ELi4ES3_EELb1ELb0ELb1ELb0ELb0ELb0ELb0ELb0EEEvNS_16Flash_fwd_paramsE:
        /* <DEDUP_REMOVED lines=10> */
[----:B------:R-:W1:Y:S01]  /*00a0*/  S2UR UR23, SR_CTAID.X ;  /* 0x00000000001779c3 */ /* 0x000e620000002500 */
[----:B------:R-:W2:Y:S01]  /*00b0*/  S2R R22, SR_TID.X ;  /* 0x0000000000167919 */ /* 0x000ea20000002100 */
[----:B------:R-:W-:-:S02]  /*00c0*/  ULDC.64 UR4, c[0x0][0x250] ;  /* 0x0000940000047ab9 */ /* 0x000fc40000000a00 */
[----:B------:R-:W-:Y:S01]  /*00d0*/  ULDC.64 UR6, c[0x0][0x240] ;  /* 0x0000900000067ab9 */ /* 0x000fe20000000a00 */
[----:B------:R3:W4:Y:S02]  /*00e0*/  @P2 LDG.E.64 R4, [R2.64] ;  /* 0x0000001c02042981 */ /* 0x000724000c1e1b00 */
[----:B---3--:R-:W-:Y:S01]  /*00f0*/  @P2 IMAD.MOV.U32 R2, RZ, RZ, R7 ;  /* 0x000000ffff022224 */ /* 0x008fe200078e0007 */
[----:B------:R-:W-:-:S06]  /*0100*/  @P2 MOV R3, R8 ;  /* 0x0000000800032202 */ /* 0x000fcc0000000f00 */
[----:B------:R-:W3:Y:S01]  /*0110*/  @P2 LDG.E.64 R2, [R2.64] ;  /* 0x0000001c02022981 */ /* 0x000ee2000c1e1b00 */
[----:B------:R-:W5:Y:S01]  /*0120*/  S2UR UR13, SR_CTAID.Y ;  /* 0x00000000000d79c3 */ /* 0x000f620000002600 */
[----:B------:R-:W-:Y:S02]  /*0130*/  UISETP.NE.U32.AND UP1, UPT, URZ, UR4, UPT ;  /* 0x000000043f00728c */ /* 0x000fe4000bf25070 */
[----:B------:R-:W-:Y:S02]  /*0140*/  UISETP.NE.U32.AND UP2, UPT, URZ, UR6, UPT ;  /* 0x000000063f00728c */ /* 0x000fe4000bf45070 */
[----:B------:R-:W-:Y:S02]  /*0150*/  UISETP.NE.AND.EX UP1, UPT, URZ, UR5, UPT, UP1 ;  /* 0x000000053f00728c */ /* 0x000fe4000bf25310 */
[----:B------:R-:W-:Y:S01]  /*0160*/  UISETP.NE.AND.EX UP2, UPT, URZ, UR7, UPT, UP2 ;  /* 0x000000073f00728c */ /* 0x000fe2000bf45320 */
[----:B------:R-:W1:Y:S01]  /*0170*/  S2UR UR9, SR_CTAID.Z ;  /* 0x00000000000979c3 */ /* 0x000e620000002700 */
[----:B------:R-:W-:-:S02]  /*0180*/  ULDC.U8 UR6, c[0x0][0x312] ;  /* 0x0000c48000067ab9 */ /* 0x000fc40000000000 */
[----:B------:R-:W-:Y:S02]  /*0190*/  ULDC.64 UR4, c[0x0][0x248] ;  /* 0x0000920000047ab9 */ /* 0x000fe40000000a00 */
[----:B------:R-:W-:Y:S01]  /*01a0*/  UISETP.NE.AND UP3, UPT, UR6, URZ, UPT ;  /* 0x0000003f0600728c */ /* 0x000fe2000bf65270 */
[----:B------:R-:W-:Y:S01]  /*01b0*/  PLOP3.LUT P0, PT, PT, PT, UP2, 0x80, 0x0 ;  /* 0x000000000000781c */ /* 0x000fe20003f0f028 */
[----:B------:R-:W-:Y:S02]  /*01c0*/  UISETP.EQ.U32.AND UP0, UPT, URZ, UR4, UPT ;  /* 0x000000043f00728c */ /* 0x000fe4000bf02070 */
[----:B------:R-:W-:Y:S02]  /*01d0*/  UMOV UR7, 0x4 ;  /* 0x0000000400077882 */ /* 0x000fe40000000000 */
[----:B------:R-:W-:Y:S02]  /*01e0*/  ULDC.64 UR10, c[0x0][0x240] ;  /* 0x00009000000a7ab9 */ /* 0x000fe40000000a00 */
[----:B------:R-:W-:-:S02]  /*01f0*/  UISETP.EQ.OR.EX UP0, UPT, URZ, UR5, !UP3, UP0 ;  /* 0x000000053f00728c */ /* 0x000fc4000df02700 */
[----:B-----5:R-:W-:Y:S02]  /*0200*/  UIMAD.WIDE UR10, UR13, UR7, UR10 ;  /* 0x000000070d0a72a5 */ /* 0x020fe4000f8e020a */
[----:B-1----:R-:W-:-:S06]  /*0210*/  ULOP3.LUT UR8, UR9, UR23, UR13, 0xfe, !UPT ;  /* 0x0000001709087292 */ /* 0x002fcc000f8efe0d */
[----:B--2---:R-:W-:Y:S01]  /*0220*/  LOP3.LUT P3, RZ, R22, UR8, RZ, 0xfc, !PT ;  /* 0x0000000816ff7c12 */ /* 0x004fe2000f86fcff */
[----:B------:R-:W-:Y:S02]  /*0230*/  ULDC.64 UR4, c[0x0][0x248] ;  /* 0x0000920000047ab9 */ /* 0x000fe40000000a00 */
[----:B------:R-:W-:-:S10]  /*0240*/  UIMAD.WIDE UR4, UR13, UR7, UR4 ;  /* 0x000000070d0472a5 */ /* 0x000fd4000f8e0204 */
[----:B------:R-:W-:Y:S02]  /*0250*/  @!P3 IMAD.MOV.U32 R10, RZ, RZ, c[0x0][0x308] ;  /* 0x0000c200ff0ab624 */ /* 0x000fe400078e00ff */
[----:B------:R-:W-:Y:S01]  /*0260*/  @!P3 IMAD.MOV.U32 R11, RZ, RZ, c[0x0][0x30c] ;  /* 0x0000c300ff0bb624 */ /* 0x000fe200078e00ff */
[----:B----4-:R-:W1:Y:S08]  /*0270*/  @P2 R2UR UR30, R4 ;  /* 0x00000000041e23c2 */ /* 0x010e7000000e0000 */
[----:B------:R-:W2:Y:S01]  /*0280*/  @P2 R2UR UR31, R5 ;  /* 0x00000000051f23c2 */ /* 0x000ea200000e0000 */
[----:B-1----:R-:W-:Y:S01]  /*0290*/  IMAD.U32 R4, RZ, RZ, UR30 ;  /* 0x0000001eff047e24 */ /* 0x002fe2000f8e00ff */
[----:B---3--:R-:W-:Y:S01]  /*02a0*/  @P2 IADD3 R7, P1, R2, c[0x0][0x300], RZ ;  /* 0x0000c00002072a10 */ /* 0x008fe20007f3e0ff */
[----:B------:R-:W-:Y:S01]  /*02b0*/  IMAD.U32 R2, RZ, RZ, UR10 ;  /* 0x0000000aff027e24 */ /* 0x000fe2000f8e00ff */
[----:B--2---:R-:W-:-:S03]  /*02c0*/  MOV R5, UR31 ;  /* 0x0000001f00057c02 */ /* 0x004fc60008000f00 */
[----:B------:R-:W-:Y:S01]  /*02d0*/  @P2 IMAD.X R8, RZ, RZ, R3, P1 ;  /* 0x000000ffff082224 */ /* 0x000fe200008e0603 */
[----:B------:R-:W-:Y:S01]  /*02e0*/  PLOP3.LUT P2, PT, PT, PT, UP0, 0x80, 0x0 ;  /* 0x000000000000781c */ /* 0x000fe20003f4f008 */
[----:B------:R1:W-:Y:S01]  /*02f0*/  @!P3 STG.E.64 [R10.64], R4 ;  /* 0x000000040a00b986 */ /* 0x0003e2000c101b1c */
[----:B------:R-:W-:Y:S01]  /*0300*/  IMAD.U32 R3, RZ, RZ, UR11 ;  /* 0x0000000bff037e24 */ /* 0x000fe2000f8e00ff */
[----:B------:R-:W-:Y:S01]  /*0310*/  ULDC.64 UR10, c[0x0][0x250] ;  /* 0x00009400000a7ab9 */ /* 0x000fe20000000a00 */
[----:B------:R-:W-:Y:S01]  /*0320*/  PLOP3.LUT P1, PT, PT, PT, UP1, 0x80, 0x0 ;  /* 0x000000000000781c */ /* 0x000fe20003f2f018 */
[----:B------:R-:W-:Y:S01]  /*0330*/  @UP1 UIMAD.WIDE UR10, UR13, UR7, UR10 ;  /* 0x000000070d0a12a5 */ /* 0x000fe2000f8e020a */
[----:B-1----:R-:W-:Y:S01]  /*0340*/  @!P3 MOV R4, R7 ;  /* 0x000000070004b202 */ /* 0x002fe20000000f00 */
[----:B------:R-:W-:-:S05]  /*0350*/  @!P3 IMAD.MOV.U32 R5, RZ, RZ, R8 ;  /* 0x000000ffff05b224 */ /* 0x000fca00078e0008 */
[----:B------:R1:W-:Y:S04]  /*0360*/  @!P3 STG.E.64 [R10.64+0x8], R4 ;  /* 0x000008040a00b986 */ /* 0x0003e8000c101b1c */
[----:B------:R2:W3:Y:S04]  /*0370*/  @P0 LDG.E R9, [R2.64] ;  /* 0x0000001c02090981 */ /* 0x0004e8000c1e1900 */
[----:B------:R2:W4:Y:S01]  /*0380*/  @P0 LDG.E R6, [R2.64+0x4] ;  /* 0x0000041c02060981 */ /* 0x000522000c1e1900 */
[----:B-1----:R-:W-:Y:S02]  /*0390*/  IMAD.U32 R4, RZ, RZ, UR10 ;  /* 0x0000000aff047e24 */ /* 0x002fe4000f8e00ff */
[----:B------:R-:W-:Y:S01]  /*03a0*/  IMAD.U32 R5, RZ, RZ, UR11 ;  /* 0x0000000bff057e24 */ /* 0x000fe2000f8e00ff */
[----:B--2---:R-:W-:Y:S01]  /*03b0*/  MOV R2, UR4 ;  /* 0x0000000400027c02 */ /* 0x004fe20008000f00 */
[----:B------:R-:W-:-:S03]  /*03c0*/  IMAD.U32 R3, RZ, RZ, UR5 ;  /* 0x00000005ff037e24 */ /* 0x000fc6000f8e00ff */
[----:B------:R1:W2:Y:S04]  /*03d0*/  @P1 LDG.E R4, [R4.64] ;  /* 0x0000001c04041981 */ /* 0x0002a8000c1e1900 */
[----:B------:R-:W5:Y:S01]  /*03e0*/  @!P2 LDG.E R0, [R2.64] ;  /* 0x0000001c0200a981 */ /* 0x000f62000c1e1900 */
[----:B------:R-:W-:Y:S01]  /*03f0*/  SHF.R.S32.HI R20, RZ, 0x1f, R22 ;  /* 0x0000001fff147819 */ /* 0x000fe20000011416 */
[----:B------:R-:W-:Y:S02]  /*0400*/  UMOV UR15, 0xffffffff ;  /* 0xffffffff000f7882 */ /* 0x000fe40000000000 */
[----:B------:R-:W-:Y:S02]  /*0410*/  UMOV UR22, 0xffffffff ;  /* 0xffffffff00167882 */ /* 0x000fe40000000000 */
[----:B------:R-:W-:-:S02]  /*0420*/  ULDC UR4, c[0x0][0x1c0] ;  /* 0x0000700000047ab9 */ /* 0x000fc40000000800 */
[----:B------:R-:W-:Y:S02]  /*0430*/  UIMAD UR4, UR13, UR4, UR9 ;  /* 0x000000040d0472a4 */ /* 0x000fe4000f8e0209 */
[----:B------:R-:W-:Y:S02]  /*0440*/  UMOV UR14, URZ ;  /* 0x0000003f000e7c82 */ /* 0x000fe40008000000 */
[----:B------:R-:W-:-:S04]  /*0450*/  USHF.L.U32 UR5, UR4, 0x5, URZ ;  /* 0x0000000504057899 */ /* 0x000fc8000800063f */
[----:B------:R-:W-:Y:S01]  /*0460*/  USHF.R.S32.HI UR4, URZ, 0x1f, UR5 ;  /* 0x0000001f3f047899 */ /* 0x000fe20008011405 */
[----:B-1----:R-:W-:Y:S01]  /*0470*/  LEA.HI R5, R20, R22, RZ, 0x5 ;  /* 0x0000001614057211 */ /* 0x002fe200078f28ff */
[----:B---3--:R-:W1:Y:S08]  /*0480*/  @P0 R2UR UR22, R9 ;  /* 0x00000000091603c2 */ /* 0x008e7000000e0000 */
[----:B----4-:R-:W1:Y:S08]  /*0490*/  @P0 R2UR UR12, R6 ;  /* 0x00000000060c03c2 */ /* 0x010e7000000e0000 */
[----:B--2---:R2:W3:Y:S01]  /*04a0*/  @P1 R2UR UR14, R4 ;  /* 0x00000000040e13c2 */ /* 0x0044e200000e0000 */
[----:B-1----:R-:W-:-:S07]  /*04b0*/  @UP2 UIADD3 UR12, UR12, -UR22, URZ ;  /* 0x800000160c0c2290 */ /* 0x002fce000fffe03f */
[----:B-----5:R1:W4:Y:S01]  /*04c0*/  @!P2 R2UR UR15, R0 ;  /* 0x00000000000fa3c2 */ /* 0x02032200000e0000 */
[----:B------:R-:W-:Y:S01]  /*04d0*/  ISETP.NE.U32.AND P2, PT, RZ, c[0x0][0x248], PT ;  /* 0x00009200ff007a0c */ /* 0x000fe20003f45070 */
[----:B------:R-:W-:-:S03]  /*04e0*/  @!UP2 ULDC UR12, c[0x0][0x214] ;  /* 0x00008500000caab9 */ /* 0x000fc60000000800 */
[----:B------:R-:W-:Y:S02]  /*04f0*/  ISETP.NE.AND.EX P2, PT, RZ, c[0x0][0x24c], PT, P2 ;  /* 0x00009300ff007a0c */ /* 0x000fe40003f45320 */
[----:B-1----:R-:W-:-:S05]  /*0500*/  LOP3.LUT R0, R5, 0xffffffe0, RZ, 0xc0, !PT ;  /* 0xffffffe005007812 */ /* 0x002fca00078ec0ff */
[----:B------:R-:W-:-:S05]  /*0510*/  IMAD.IADD R19, R22, 0x1, -R0 ;  /* 0x0000000116137824 */ /* 0x000fca00078e0a00 */
[--C-:B------:R-:W-:Y:S02]  /*0520*/  IADD3 R203, P1, P0, R7, UR5, R19.reuse ;  /* 0x0000000507cb7c10 */ /* 0x100fe4000f83e013 */
[----:B------:R-:W-:-:S03]  /*0530*/  SHF.R.S32.HI R0, RZ, 0x1f, R19 ;  /* 0x0000001fff007819 */ /* 0x000fc60000011413 */
[----:B------:R2:W-:Y:S01]  /*0540*/  STL [R1+0x78], R203 ;  /* 0x000078cb01007387 */ /* 0x0005e20000100800 */
[----:B------:R-:W-:Y:S01]  /*0550*/  IADD3.X R196, R8, UR4, R0, P1, P0 ;  /* 0x0000000408c47c10 */ /* 0x000fe20008fe0400 */
[----:B--234-:R-:W-:Y:S05]  /*0560*/  @!P2 BRA `(.L_x_391) ;  /* 0x000000700000a947 */ /* 0x01cfea0003800000 */
[----:B------:R-:W-:-:S13]  /*0570*/  PLOP3.LUT P0, PT, PT, PT, UP3, 0x80, 0x0 ;  /* 0x000000000000781c */ /* 0x000fda0003f0f038 */
[----:B------:R-:W2:Y:S04]  /*0580*/  @P0 LDG.E R0, [R2.64+0x4] ;  /* 0x0000041c02000981 */ /* 0x000ea8000c1e1900 */
[----:B------:R-:W3:Y:S01]  /*0590*/  @!P0 LDG.E R2, [R2.64] ;  /* 0x0000001c02028981 */ /* 0x000ee2000c1e1900 */
[----:B--2---:R-:W1:Y:S02]  /*05a0*/  @P0 R2UR UR6, R0 ;  /* 0x00000000000603c2 */ /* 0x004e6400000e0000 */
[----:B-1----:R-:W-:-:S11]  /*05b0*/  @UP3 UIADD3 UR6, UR6, -UR15, URZ ;  /* 0x8000000f06063290 */ /* 0x002fd6000fffe03f */
[----:B---3--:R1:W2:Y:S02]  /*05c0*/  @!P0 R2UR UR6, R2 ;  /* 0x00000000020683c2 */ /* 0x0082a400000e0000 */
[----:B-12---:R-:W-:Y:S05]  /*05d0*/  BRA `(.L_x_392) ;  /* 0x0000001000007947 */ /* 0x006fea0003800000 */
.L_x_391:
[----:B------:R-:W-:Y:S02]  /*05e0*/  ULDC UR6, c[0x0][0x218] ;  /* 0x0000860000067ab9 */ /* 0x000fe40000000800 */
.L_x_392:
        /* <DEDUP_REMOVED lines=25> */
[----:B------:R-:W-:Y:S02]  /*0780*/  UIADD3 UR7, UR11, 0x7f, URZ ;  /* 0x0000007f0b077890 */ /* 0x000fe4000fffe03f */
[----:B------:R-:W-:-:S02]  /*0790*/  UIADD3 UR16, UR6, -UR16, URZ ;  /* 0x8000001006107290 */ /* 0x000fc4000fffe03f */
        /* <DEDUP_REMOVED lines=18> */
[----:B------:R-:W-:Y:S01]  /*08c0*/  LEA.HI R4, R20, R22, RZ, 0x2 ;  /* 0x0000001614047211 */ /* 0x000fe200078f10ff */
[----:B------:R-:W-:Y:S01]  /*08d0*/  ULDC.64 UR4, c[0x0][0x1e8] ;  /* 0x00007a0000047ab9 */ /* 0x000fe20000000a00 */
[----:B------:R-:W1:Y:S01]  /*08e0*/  S2R R8, SR_CTAID.Z ;  /* 0x0000000000087919 */ /* 0x000e620000002700 */
[----:B------:R-:W-:Y:S01]  /*08f0*/  USHF.R.S32.HI UR11, URZ, 0x1f, UR9 ;  /* 0x0000001f3f0b7899 */ /* 0x000fe20008011409 */
[----:B------:R-:W-:Y:S01]  /*0900*/  LOP3.LUT R0, R4, 0xfffffffc, RZ, 0xc0, !PT ;  /* 0xfffffffc04007812 */ /* 0x000fe200078ec0ff */
[----:B------:R-:W-:Y:S01]  /*0910*/  ULDC.64 UR6, c[0x0][0x1e0] ;  /* 0x0000780000067ab9 */ /* 0x000fe20000000a00 */
[----:B------:R-:W-:Y:S01]  /*0920*/  SHF.R.S32.HI R4, RZ, 0x2, R4 ;  /* 0x00000002ff047819 */ /* 0x000fe20000011404 */
[----:B------:R-:W-:Y:S01]  /*0930*/  UIADD3 UR12, -UR10, UR12, URZ ;  /* 0x0000000c0a0c7290 */ /* 0x000fe2000fffe13f */
[----:B------:R-:W-:Y:S01]  /*0940*/  BSSY B0, `(.L_x_394) ;  /* 0x000003f000007945 */ /* 0x000fe20003800000 */
[----:B------:R-:W-:Y:S01]  /*0950*/  IMAD.IADD R16, R22, 0x1, -R0 ;  /* 0x0000000116107824 */ /* 0x000fe200078e0a00 */
[----:B------:R-:W-:Y:S01]  /*0960*/  @UP0 UIMAD.WIDE.U32 UR14, UR22, UR4, URZ ;  /* 0x00000004160e02a5 */ /* 0x000fe2000f8e003f */
[----:B------:R-:W-:Y:S01]  /*0970*/  SHF.R.S32.HI R5, RZ, 0x1f, R4 ;  /* 0x0000001fff057819 */ /* 0x000fe20000011404 */
[----:B------:R-:W-:Y:S01]  /*0980*/  @!UP0 USHF.R.S32.HI UR16, URZ, 0x1f, UR13 ;  /* 0x0000001f3f108899 */ /* 0x000fe2000801140d */
[----:B------:R-:W-:Y:S01]  /*0990*/  IMAD.SHL.U32 R0, R16, 0x8, RZ ;  /* 0x0000000810007824 */ /* 0x000fe200078e00ff */
[----:B------:R-:W-:Y:S01]  /*09a0*/  @UP0 UIMAD UR8, UR22, UR5, UR15 ;  /* 0x00000005160802a4 */ /* 0x000fe2000f8e020f */
[----:B------:R-:W-:Y:S01]  /*09b0*/  ISETP.GE.AND P6, PT, R4, UR12, PT ;  /* 0x0000000c04007c0c */ /* 0x000fe2000bfc6270 */
[----:B------:R-:W-:-:S02]  /*09c0*/  @!UP0 UIMAD UR16, UR16, UR6, URZ ;  /* 0x00000006101082a4 */ /* 0x000fc4000f8e023f */
[----:B------:R-:W-:Y:S01]  /*09d0*/  ULDC.64 UR4, c[0x0][0x1f0] ;  /* 0x00007c0000047ab9 */ /* 0x000fe20000000a00 */
[----:B------:R-:W-:Y:S01]  /*09e0*/  ISETP.GE.AND P1, PT, R0, c[0x0][0x220], PT ;  /* 0x0000880000007a0c */ /* 0x000fe20003f26270 */
[----:B------:R-:W-:Y:S02]  /*09f0*/  UIMAD UR4, UR11, UR4, URZ ;  /* 0x000000040b0472a4 */ /* 0x000fe4000f8e023f */
[----:B------:R-:W-:Y:S02]  /*0a00*/  ULDC.U8 UR15, c[0x0][0x328] ;  /* 0x0000ca00000f7ab9 */ /* 0x000fe40000000000 */
[----:B------:R-:W-:Y:S02]  /*0a10*/  ULDC.U8 UR11, c[0x0][0x329] ;  /* 0x0000ca40000b7ab9 */ /* 0x000fe40000000000 */
[----:B------:R-:W-:Y:S02]  /*0a20*/  UISETP.NE.AND UP2, UPT, UR11, URZ, UPT ;  /* 0x0000003f0b00728c */ /* 0x000fe4000bf45270 */
[----:B------:R-:W-:-:S02]  /*0a30*/  UISETP.NE.AND UP3, UPT, UR15, URZ, UPT ;  /* 0x0000003f0f00728c */ /* 0x000fc4000bf65270 */
[----:B------:R-:W-:Y:S02]  /*0a40*/  @!UP0 UIMAD UR16, UR13, UR7, UR16 ;  /* 0x000000070d1082a4 */ /* 0x000fe4000f8e0210 */
[----:B------:R-:W-:Y:S02]  /*0a50*/  UISETP.EQ.AND UP3, UPT, UR11, URZ, UP3 ;  /* 0x0000003f0b00728c */ /* 0x000fe40009f62270 */
[----:B------:R-:W-:Y:S02]  /*0a60*/  @!UP0 UIMAD.WIDE.U32 UR18, UR13, UR6, URZ ;  /* 0x000000060d1282a5 */ /* 0x000fe4000f8e003f */
[----:B------:R-:W-:Y:S02]  /*0a70*/  ULDC UR7, c[0x0][0x214] ;  /* 0x0000850000077ab9 */ /* 0x000fe40000000800 */
[----:B------:R-:W-:Y:S02]  /*0a80*/  @!UP2 UISETP.NE.AND UP1, UPT, UR15, URZ, UPT ;  /* 0x0000003f0f00a28c */ /* 0x000fe4000bf25270 */
[----:B------:R-:W-:-:S02]  /*0a90*/  @UP2 ULDC UR11, c[0x0][0x210] ;  /* 0x00008400000b2ab9 */ /* 0x000fc40000000800 */
[----:B------:R-:W-:Y:S02]  /*0aa0*/  ULDC UR6, c[0x0][0x234] ;  /* 0x00008d0000067ab9 */ /* 0x000fe40000000800 */
[----:B------:R-:W-:Y:S02]  /*0ab0*/  @UP2 UIMAD UR11, UR11, UR7, URZ ;  /* 0x000000070b0b22a4 */ /* 0x000fe4000f8e023f */
[----:B------:R-:W-:Y:S02]  /*0ac0*/  @!UP2 USEL UR11, UR7, UR6, !UP1 ;  /* 0x00000006070ba287 */ /* 0x000fe4000c800000 */
[----:B------:R-:W-:Y:S02]  /*0ad0*/  UIMAD UR5, UR9, UR5, UR4 ;  /* 0x00000005090572a4 */ /* 0x000fe4000f8e0204 */
[----:B------:R-:W-:Y:S02]  /*0ae0*/  @UP2 UMOV UR17, 0x1 ;  /* 0x0000000100112882 */ /* 0x000fe40000000000 */
[----:B------:R-:W-:-:S02]  /*0af0*/  ULDC UR4, c[0x0][0x1c0] ;  /* 0x0000700000047ab9 */ /* 0x000fc40000000800 */
[----:B------:R-:W-:Y:S02]  /*0b00*/  @!UP2 UIMAD UR17, UR11, UR4, URZ ;  /* 0x000000040b11a2a4 */ /* 0x000fe4000f8e023f */
[----:B------:R-:W-:Y:S02]  /*0b10*/  @!UP0 UMOV UR14, UR18 ;  /* 0x00000012000e8c82 */ /* 0x000fe40008000000 */
[----:B------:R-:W-:Y:S01]  /*0b20*/  @!UP0 UIADD3 UR8, UR19, UR16, URZ ;  /* 0x0000001013088290 */ /* 0x000fe2000fffe03f */
[C---:B------:R-:W-:Y:S01]  /*0b30*/  IADD3 R2, P0, R0.reuse, UR14, RZ ;  /* 0x0000000e00027c10 */ /* 0x040fe2000ff1e0ff */
[----:B------:R-:W-:Y:S02]  /*0b40*/  @UP3 UIMAD UR15, UR13, UR7, URZ ;  /* 0x000000070d0f32a4 */ /* 0x000fe4000f8e023f */
[----:B------:R-:W-:Y:S02]  /*0b50*/  UIMAD UR17, UR13, UR17, URZ ;  /* 0x000000110d1172a4 */ /* 0x000fe4000f8e023f */
[----:B------:R-:W-:Y:S01]  /*0b60*/  @UP3 USEL UR15, UR15, UR22, !UP0 ;  /* 0x000000160f0f3287 */ /* 0x000fe2000c000000 */
[----:B------:R-:W-:Y:S01]  /*0b70*/  LEA.HI.X.SX32 R3, R0, UR8, 0x1, P0 ;  /* 0x0000000800037c11 */ /* 0x000fe200080f0eff */
[----:B------:R-:W-:Y:S01]  /*0b80*/  @UP2 ULDC UR20, c[0x0][0x210] ;  /* 0x0000840000142ab9 */ /* 0x000fe20000000800 */
[----:B------:R-:W-:Y:S01]  /*0b90*/  ISETP.GE.OR P0, PT, R4, UR12, P1 ;  /* 0x0000000c04007c0c */ /* 0x000fe20008f06670 */
[----:B------:R-:W-:-:S02]  /*0ba0*/  USEL UR17, UR17, URZ, !UP3 ;  /* 0x0000003f11117287 */ /* 0x000fc4000d800000 */
[----:B------:R-:W-:Y:S01]  /*0bb0*/  @!UP2 UMOV UR20, 0x1 ;  /* 0x000000010014a882 */ /* 0x000fe20000000000 */
[----:B-1----:R-:W-:Y:S01]  /*0bc0*/  IMAD.WIDE.U32 R8, R8, c[0x0][0x1f0], R2 ;  /* 0x00007c0008087a25 */ /* 0x002fe200078e0002 */
[----:B------:R-:W-:Y:S02]  /*0bd0*/  UIMAD UR10, UR10, UR20, URZ ;  /* 0x000000140a0a72a4 */ /* 0x000fe4000f8e023f */
[----:B------:R-:W-:Y:S01]  /*0be0*/  UIMAD UR17, UR9, UR11, UR17 ;  /* 0x0000000b091172a4 */ /* 0x000fe2000f8e0211 */
[----:B------:R-:W-:Y:S01]  /*0bf0*/  IMAD.U32 R2, RZ, RZ, UR23 ;  /* 0x00000017ff027e24 */ /* 0x000fe2000f8e00ff */
[----:B------:R-:W-:Y:S01]  /*0c00*/  @!UP3 UMOV UR24, URZ ;  /* 0x0000003f0018bc82 */ /* 0x000fe20008000000 */
[----:B------:R-:W-:Y:S01]  /*0c10*/  IADD3 R7, R9, UR5, RZ ;  /* 0x0000000509077c10 */ /* 0x000fe2000fffe0ff */
[----:B------:R-:W-:Y:S01]  /*0c20*/  @UP3 UMOV UR24, UR15 ;  /* 0x0000000f00183c82 */ /* 0x000fe20008000000 */
[----:B------:R-:W-:Y:S01]  /*0c30*/  IMAD.WIDE R2, R2, 0x80, R4 ;  /* 0x0000008002027825 */ /* 0x000fe200078e0204 */
[----:B------:R-:W-:-:S02]  /*0c40*/  @!UP3 UMOV UR25, URZ ;  /* 0x0000003f0019bc82 */ /* 0x000fc40008000000 */
[----:B------:R-:W-:Y:S02]  /*0c50*/  USHF.R.S32.HI UR4, URZ, 0x1f, UR10 ;  /* 0x0000001f3f047899 */ /* 0x000fe4000801140a */
[----:B------:R-:W-:Y:S02]  /*0c60*/  @UP3 USHF.R.S32.HI UR25, URZ, 0x1f, UR15 ;  /* 0x0000001f3f193899 */ /* 0x000fe4000801140f */
        /* <DEDUP_REMOVED lines=12> */
.L_x_395:
[----:B------:R-:W-:Y:S05]  /*0d30*/  BSYNC B0 ;  /* 0x0000000000007941 */ /* 0x000fea0003800000 */
.L_x_394:
[----:B------:R-:W-:Y:S01]  /*0d40*/  IADD3 R15, R4, 0x20, RZ ;  /* 0x00000020040f7810 */ /* 0x000fe20007ffe0ff */
[----:B------:R-:W-:Y:S03]  /*0d50*/  BSSY B0, `(.L_x_396) ;  /* 0x000000f000007945 */ /* 0x000fe60003800000 */
[C---:B------:R-:W-:Y:S02]  /*0d60*/  ISETP.GE.OR P0, PT, R15.reuse, UR12, P1 ;  /* 0x0000000c0f007c0c */ /* 0x040fe40008f06670 */
[----:B------:R-:W-:-:S11]  /*0d70*/  ISETP.GE.AND P5, PT, R15, UR12, PT ;  /* 0x0000000c0f007c0c */ /* 0x000fd6000bfa6270 */
        /* <DEDUP_REMOVED lines=12> */
.L_x_397:
[----:B------:R-:W-:Y:S05]  /*0e40*/  BSYNC B0 ;  /* 0x0000000000007941 */ /* 0x000fea0003800000 */
.L_x_396:
        /* <DEDUP_REMOVED lines=16> */
.L_x_399:
[----:B------:R-:W-:Y:S05]  /*0f50*/  BSYNC B0 ;  /* 0x0000000000007941 */ /* 0x000fea0003800000 */
.L_x_398:
[----:B------:R-:W-:Y:S01]  /*0f60*/  IADD3 R10, R4, 0x60, RZ ;  /* 0x00000060040a7810 */ /* 0x000fe20007ffe0ff */
        /* <DEDUP_REMOVED lines=14> */
.L_x_401:
[----:B------:R-:W-:Y:S05]  /*1050*/  BSYNC B0 ;  /* 0x0000000000007941 */ /* 0x000fea0003800000 */
.L_x_400:
[C---:B------:R-:W-:Y:S02]  /*1060*/  ISETP.NE.OR P6, PT, R16.reuse, RZ, P6 ;  /* 0x000000ff1000720c */ /* 0x040fe400037c5670 */
[C---:B------:R-:W-:Y:S02]  /*1070*/  ISETP.NE.OR P5, PT, R16.reuse, RZ, P5 ;  /* 0x000000ff1000720c */ /* 0x040fe40002fa5670 */
[C---:B------:R-:W-:Y:S02]  /*1080*/  ISETP.NE.OR P4, PT, R16.reuse, RZ, P4 ;  /* 0x000000ff1000720c */ /* 0x040fe40002785670 */
[----:B------:R-:W-:-:S07]  /*1090*/  ISETP.NE.OR P0, PT, R16, RZ, P0 ;  /* 0x000000ff1000720c */ /* 0x000fce0000705670 */
        /* <DEDUP_REMOVED lines=30> */
.L_x_393:
[----:B------:R-:W-:Y:S01]  /*1280*/  UISETP.NE.AND UP0, UPT, UR22, -0x1, UPT ;  /* 0xffffffff1600788c */ /* 0x000fe2000bf05270 */
[----:B------:R-:W1:Y:S01]  /*1290*/  LDC.U8 R72, c[0x0][0x2d8] ;  /* 0x0000b600ff487b82 */ /* 0x000e620000000000 */
[----:B------:R-:W-:Y:S02]  /*12a0*/  UISETP.NE.AND UP1, UPT, UR15, -0x1, UPT ;  /* 0xffffffff0f00788c */ /* 0x000fe4000bf25270 */
[----:B------:R-:W-:Y:S02]  /*12b0*/  ULDC.64 UR4, c[0x0][0x190] ;  /* 0x0000640000047ab9 */ /* 0x000fe40000000a00 */
[----:B------:R-:W-:Y:S02]  /*12c0*/  ULDC.64 UR6, c[0x0][0x178] ;  /* 0x00005e0000067ab9 */ /* 0x000fe40000000a00 */
[----:B------:R-:W-:-:S03]  /*12d0*/  PLOP3.LUT P0, PT, PT, PT, UP1, 0x80, 0x0 ;  /* 0x000000000000781c */ /* 0x000fc60003f0f018 */
[----:B------:R-:W-:Y:S02]  /*12e0*/  @!UP0 USHF.R.S32.HI UR16, URZ, 0x1f, UR13 ;  /* 0x0000001f3f108899 */ /* 0x000fe4000801140d */
[----:B------:R-:W-:Y:S02]  /*12f0*/  @UP0 UIMAD.WIDE.U32 UR24, UR22, UR4, URZ ;  /* 0x00000004161802a5 */ /* 0x000fe4000f8e003f */
[----:B------:R-:W-:Y:S02]  /*1300*/  @UP1 UIADD3 UR17, UR14, UR15, URZ ;  /* 0x0000000f0e111290 */ /* 0x000fe4000fffe03f */
[----:B------:R-:W-:Y:S02]  /*1310*/  @!UP0 UIMAD UR16, UR16, UR6, URZ ;  /* 0x00000006101082a4 */ /* 0x000fe4000f8e023f */
[----:B------:R-:W-:Y:S02]  /*1320*/  @UP0 UIMAD UR8, UR22, UR5, UR25 ;  /* 0x00000005160802a4 */ /* 0x000fe4000f8e0219 */
[----:B------:R-:W-:-:S02]  /*1330*/  @!UP0 UIMAD.WIDE.U32 UR20, UR13, UR6, URZ ;  /* 0x000000060d1482a5 */ /* 0x000fc4000f8e003f */
[----:B------:R-:W-:Y:S02]  /*1340*/  ULDC.64 UR4, c[0x0][0x198] ;  /* 0x0000660000047ab9 */ /* 0x000fe40000000a00 */
[----:B------:R-:W-:Y:S02]  /*1350*/  @UP1 UIMAD.WIDE.U32 UR26, UR17, UR4, URZ ;  /* 0x00000004111a12a5 */ /* 0x000fe4000f8e003f */
[----:B------:R-:W-:Y:S02]  /*1360*/  @!UP0 UIMAD UR16, UR13, UR7, UR16 ;  /* 0x000000070d1082a4 */ /* 0x000fe4000f8e0210 */
[----:B------:R-:W-:Y:S02]  /*1370*/  @UP0 UMOV UR6, UR24 ;  /* 0x0000001800060c82 */ /* 0x000fe40008000000 */
[----:B------:R-:W-:Y:S02]  /*1380*/  @!UP0 UIADD3 UR8, UR21, UR16, URZ ;  /* 0x0000001015088290 */ /* 0x000fe4000fffe03f */
[----:B------:R-:W-:-:S02]  /*1390*/  @UP1 UIMAD UR7, UR17, UR5, UR27 ;  /* 0x00000005110712a4 */ /* 0x000fc4000f8e021b */
[----:B------:R-:W-:Y:S02]  /*13a0*/  @!UP0 UMOV UR6, UR20 ;  /* 0x0000001400068c82 */ /* 0x000fe40008000000 */
[----:B------:R-:W-:Y:S01]  /*13b0*/  @UP1 UMOV UR16, UR26 ;  /* 0x0000001a00101c82 */ /* 0x000fe20008000000 */
[----:B------:R-:W-:Y:S05]  /*13c0*/  @P0 BRA `(.L_x_402) ;  /* 0x000000d000000947 */ /* 0x000fea0003800000 */
[----:B-1----:R-:W-:Y:S02]  /*13d0*/  USHF.R.S32.HI UR16, URZ, 0x1f, UR14 ;  /* 0x0000001f3f107899 */ /* 0x002fe4000801140e */
        /* <DEDUP_REMOVED lines=8> */
[----:B------:R-:W-:Y:S02]  /*1460*/  UMOV UR16, UR20 ;  /* 0x0000001400107c82 */ /* 0x000fe40008000000 */
[----:B------:R-:W-:-:S02]  /*1470*/  UIMAD UR7, UR13, UR5, UR7 ;  /* 0x000000050d0772a4 */ /* 0x000fc4000f8e0207 */
[----:B------:R-:W-:-:S04]  /*1480*/  UIMAD.WIDE.U32 UR16, UR13, UR4, UR16 ;  /* 0x000000040d1072a5 */ /* 0x000fc8000f8e0010 */
[----:B------:R-:W-:Y:S02]  /*1490*/  UIADD3 UR7, UR17, UR7, URZ ;  /* 0x0000000711077290 */ /* 0x000fe4000fffe03f */
.L_x_402:
[----:B-1----:R-:W-:Y:S01]  /*14a0*/  IABS R4, c[0x0][0x1c8] ;  /* 0x0000720000047a13 */ /* 0x002fe20000000000 */
[----:B------:R-:W1:Y:S01]  /*14b0*/  S2R R6, SR_CTAID.Z ;  /* 0x0000000000067919 */ /* 0x000e620000002700 */
[----:B------:R-:W-:Y:S02]  /*14c0*/  ULDC UR4, c[0x0][0x1c8] ;  /* 0x0000720000047ab9 */ /* 0x000fe40000000800 */
[----:B------:R-:W2:Y:S01]  /*14d0*/  I2F.RP R2, R4 ;  /* 0x0000000400027306 */ /* 0x000ea20000209400 */
[----:B------:R-:W-:Y:S02]  /*14e0*/  ULOP3.LUT UR4, UR9, UR4, URZ, 0x3c, !UPT ;  /* 0x0000000409047292 */ /* 0x000fe4000f8e3c3f */
[----:B------:R-:W-:Y:S02]  /*14f0*/  @UP1 UIADD3 UR15, UR14, UR15, URZ ;  /* 0x0000000f0e0f1290 */ /* 0x000fe4000fffe03f */
[----:B------:R-:W-:Y:S02]  /*1500*/  USHF.R.S32.HI UR17, URZ, 0x1f, UR9 ;  /* 0x0000001f3f117899 */ /* 0x000fe40008011409 */
[----:B------:R-:W-:Y:S01]  /*1510*/  ISETP.LE.AND P1, PT, RZ, UR4, PT ;  /* 0x00000004ff007c0c */ /* 0x000fe2000bf23270 */
[----:B------:R-:W-:-:S02]  /*1520*/  ULDC.64 UR4, c[0x0][0x1a0] ;  /* 0x0000680000047ab9 */ /* 0x000fc40000000a00 */
[----:B------:R-:W-:-:S04]  /*1530*/  @UP1 UIMAD.WIDE.U32 UR20, UR15, UR4, URZ ;  /* 0x000000040f1412a5 */ /* 0x000fc8000f8e003f */
[----:B------:R-:W-:Y:S01]  /*1540*/  @UP1 UIMAD UR15, UR15, UR5, UR21 ;  /* 0x000000050f0f12a4 */ /* 0x000fe2000f8e0215 */
[----:B--2---:R-:W2:Y:S02]  /*1550*/  MUFU.RCP R2, R2 ;  /* 0x0000000200027308 */ /* 0x004ea40000001000 */
[----:B------:R-:W-:Y:S01]  /*1560*/  @UP1 UMOV UR18, UR20 ;  /* 0x0000001400121c82 */ /* 0x000fe20008000000 */
[----:B-1----:R-:W-:Y:S02]  /*1570*/  IABS R6, R6 ;  /* 0x0000000600067213 */ /* 0x002fe40000000000 */
[----:B--2---:R-:W-:-:S04]  /*1580*/  IADD3 R2, R2, 0xffffffe, RZ ;  /* 0x0ffffffe02027810 */ /* 0x004fc80007ffe0ff */
        /* <DEDUP_REMOVED lines=13> */
[----:B------:R-:W-:-:S13]  /*1660*/  ISETP.GE.U32.AND P3, PT, R2, R4, PT ;  /* 0x000000040200720c */ /* 0x000fda0003f66070 */
[----:B------:R-:W-:-:S05]  /*1670*/  @P3 IADD3 R0, R0, 0x1, RZ ;  /* 0x0000000100003810 */ /* 0x000fca0007ffe0ff */
[----:B------:R-:W-:-:S05]  /*1680*/  IMAD.MOV.U32 R14, RZ, RZ, R0 ;  /* 0x000000ffff0e7224 */ /* 0x000fca00078e0000 */
[----:B------:R-:W-:Y:S02]  /*1690*/  @!P1 IADD3 R14, -R14, RZ, RZ ;  /* 0x000000ff0e0e9210 */ /* 0x000fe40007ffe1ff */
        /* <DEDUP_REMOVED lines=15> */
.L_x_403:
[CC--:B------:R-:W-:Y:S01]  /*1790*/  LEA.HI R3, R20.reuse, R22.reuse, RZ, 0x2 ;  /* 0x0000001614037211 */ /* 0x0c0fe200078f10ff */
[----:B------:R-:W1:Y:S01]  /*17a0*/  S2R R6, SR_CTAID.Z ;  /* 0x0000000000067919 */ /* 0x000e620000002700 */
[----:B------:R-:W-:Y:S01]  /*17b0*/  LEA.HI R23, R20, R22, RZ, 0x3 ;  /* 0x0000001614177211 */ /* 0x000fe200078f18ff */
[----:B------:R-:W-:Y:S01]  /*17c0*/  ULDC.64 UR4, c[0x0][0x1a8] ;  /* 0x00006a0000047ab9 */ /* 0x000fe20000000a00 */
[----:B------:R-:W-:Y:S01]  /*17d0*/  LOP3.LUT R0, R3, 0xfffffffc, RZ, 0xc0, !PT ;  /* 0xfffffffc03007812 */ /* 0x000fe200078ec0ff */
[----:B------:R-:W-:Y:S01]  /*17e0*/  UIMAD UR4, UR17, UR4, URZ ;  /* 0x00000004110472a4 */ /* 0x000fe2000f8e023f */
[----:B------:R-:W-:Y:S01]  /*17f0*/  SHF.R.S32.HI R21, RZ, 0x3, R23 ;  /* 0x00000003ff157819 */ /* 0x000fe20000011417 */
[----:B------:R-:W-:Y:S01]  /*1800*/  BSSY B0, `(.L_x_404) ;  /* 0x000002e000007945 */ /* 0x000fe20003800000 */
[----:B------:R-:W-:Y:S01]  /*1810*/  SHF.R.S32.HI R4, RZ, 0x2, R3 ;  /* 0x00000002ff047819 */ /* 0x000fe20000011403 */
[----:B------:R-:W-:Y:S01]  /*1820*/  IMAD.IADD R0, R22, 0x1, -R0 ;  /* 0x0000000116007824 */ /* 0x000fe200078e0a00 */
[----:B------:R-:W-:Y:S01]  /*1830*/  SHF.R.S32.HI R54, RZ, 0x5, R5 ;  /* 0x00000005ff367819 */ /* 0x000fe20000011405 */
[----:B------:R-:W-:Y:S01]  /*1840*/  IMAD.SHL.U32 R2, R21, 0x40, RZ ;  /* 0x0000004015027824 */ /* 0x000fe200078e00ff */
[----:B------:R-:W-:Y:S01]  /*1850*/  LEA.HI R3, R3, R4, RZ, 0x1 ;  /* 0x0000000403037211 */ /* 0x000fe200078f08ff */
[----:B------:R-:W-:Y:S01]  /*1860*/  IMAD.SHL.U32 R226, R0, 0x8, RZ ;  /* 0x0000000800e27824 */ /* 0x000fe200078e00ff */
[----:B------:R-:W-:Y:S01]  /*1870*/  UIMAD UR4, UR9, UR5, UR4 ;  /* 0x00000005090472a4 */ /* 0x000fe2000f8e0204 */
[----:B------:R-:W-:-:S02]  /*1880*/  SHF.R.S32.HI R5, RZ, 0x1f, R4 ;  /* 0x0000001fff057819 */ /* 0x000fc40000011404 */
[----:B------:R-:W-:Y:S02]  /*1890*/  LOP3.LUT R0, R2, 0xc0, RZ, 0xc0, !PT ;  /* 0x000000c002007812 */ /* 0x000fe400078ec0ff */
[--C-:B------:R-:W-:Y:S02]  /*18a0*/  SHF.R.S32.HI R227, RZ, 0x1f, R226.reuse ;  /* 0x0000001fffe37819 */ /* 0x100fe400000114e2 */
[----:B------:R-:W-:Y:S01]  /*18b0*/  IADD3 R8, P0, R226, UR6, RZ ;  /* 0x00000006e2087c10 */ /* 0x000fe2000ff1e0ff */
[----:B------:R-:W-:Y:S01]  /*18c0*/  UIADD3 UR6, -UR10, UR12, URZ ;  /* 0x0000000c0a067290 */ /* 0x000fe2000fffe13f */
[----:B------:R-:W-:Y:S01]  /*18d0*/  LOP3.LUT R2, R3, 0x7fffffe, RZ, 0xc0, !PT ;  /* 0x07fffffe03027812 */ /* 0x000fe200078ec0ff */
[----:B------:R2:W-:Y:S01]  /*18e0*/  STL.64 [R1+0x58], R226 ;  /* 0x000058e201007387 */ /* 0x0005e20000100a00 */
[----:B------:R-:W-:Y:S02]  /*18f0*/  IADD3.X R9, R227, UR8, RZ, P0, !PT ;  /* 0x00000008e3097c10 */ /* 0x000fe400087fe4ff */
[----:B------:R-:W-:Y:S01]  /*1900*/  LOP3.LUT R3, R0, 0x18, R226, 0xf8, !PT ;  /* 0x0000001800037812 */ /* 0x000fe200078ef8e2 */
[C---:B------:R-:W-:Y:S01]  /*1910*/  IMAD.IADD R2, R4.reuse, 0x1, -R2 ;  /* 0x0000000104027824 */ /* 0x040fe200078e0a02 */
[----:B------:R-:W-:Y:S01]  /*1920*/  ISETP.GE.AND P0, PT, R4, UR6, PT ;  /* 0x0000000604007c0c */ /* 0x000fe2000bf06270 */
[----:B-1----:R-:W-:Y:S01]  /*1930*/  IMAD.WIDE.U32 R8, R6, c[0x0][0x1a8], R8 ;  /* 0x00006a0006087a25 */ /* 0x002fe200078e0008 */
[----:B------:R-:W-:-:S02]  /*1940*/  SHF.R.U32.HI R0, RZ, 0x3, R0 ;  /* 0x00000003ff007819 */ /* 0x000fc40000011600 */
[----:B------:R-:W-:Y:S01]  /*1950*/  SHF.R.S32.HI R17, RZ, 0x1f, R14 ;  /* 0x0000001fff117819 */ /* 0x000fe2000001140e */
[----:B------:R-:W-:Y:S01]  /*1960*/  IMAD R2, R54, 0x8, R2 ;  /* 0x0000000836027824 */ /* 0x000fe200078e0202 */
[----:B------:R-:W-:Y:S02]  /*1970*/  LOP3.LUT R0, R3, R0, RZ, 0x3c, !PT ;  /* 0x0000000003007212 */ /* 0x000fe400078e3cff */
[----:B------:R-:W-:-:S03]  /*1980*/  IADD3 R7, R9, UR4, RZ ;  /* 0x0000000409077c10 */ /* 0x000fc6000fffe0ff */
[----:B------:R-:W-:Y:S02]  /*1990*/  IMAD.U32 R0, R2, 0x20, R0 ;  /* 0x0000002002007824 */ /* 0x000fe400078e0000 */
[----:B------:R-:W-:Y:S02]  /*19a0*/  IMAD.U32 R2, RZ, RZ, UR23 ;  /* 0x00000017ff027e24 */ /* 0x000fe4000f8e00ff */
[----:B------:R-:W-:Y:S02]  /*19b0*/  IMAD.SHL.U32 R224, R0, 0x2, RZ ;  /* 0x0000000200e07824 */ /* 0x000fe400078e00ff */
[----:B------:R-:W-:Y:S01]  /*19c0*/  IMAD.WIDE R2, R2, 0x80, R4 ;  /* 0x0000008002027825 */ /* 0x000fe200078e0204 */
        /* <DEDUP_REMOVED lines=17> */
.L_x_405:
[----:B------:R-:W-:Y:S05]  /*1ae0*/  BSYNC B0 ;  /* 0x0000000000007941 */ /* 0x000fea0003800000 */
.L_x_404:
[----:B------:R-:W-:Y:S01]  /*1af0*/  IADD3 R18, R4, 0x20, RZ ;  /* 0x0000002004127810 */ /* 0x000fe20007ffe0ff */
[----:B------:R-:W-:Y:S03]  /*1b00*/  BSSY B0, `(.L_x_406) ;  /* 0x0000014000007945 */ /* 0x000fe60003800000 */
[----:B------:R-:W-:-:S13]  /*1b10*/  ISETP.GE.AND P0, PT, R18, UR6, PT ;  /* 0x0000000612007c0c */ /* 0x000fda000bf06270 */
        /* <DEDUP_REMOVED lines=18> */
.L_x_407:
[----:B------:R-:W-:Y:S05]  /*1c40*/  BSYNC B0 ;  /* 0x0000000000007941 */ /* 0x000fea0003800000 */
.L_x_406:
        /* <DEDUP_REMOVED lines=21> */
.L_x_409:
[----:B------:R-:W-:Y:S05]  /*1da0*/  BSYNC B0 ;  /* 0x0000000000007941 */ /* 0x000fea0003800000 */
.L_x_408:
        /* <DEDUP_REMOVED lines=24> */
.L_x_411:
[----:B------:R-:W-:Y:S05]  /*1f30*/  BSYNC B0 ;  /* 0x0000000000007941 */ /* 0x000fea0003800000 */
.L_x_410:
[C---:B------:R-:W-:Y:S01]  /*1f40*/  IMAD R8, R5.reuse, c[0x0][0x198], RZ ;  /* 0x0000660005087a24 */ /* 0x040fe200078e02ff */
[----:B------:R-:W-:Y:S01]  /*1f50*/  LEA.HI R20, R20, R22, RZ, 0x4 ;  /* 0x0000001614147211 */ /* 0x000fe200078f20ff */
[--C-:B------:R-:W-:Y:S01]  /*1f60*/  IMAD.WIDE.U32 R6, R4, c[0x0][0x198], R226.reuse ;  /* 0x0000660004067a25 */ /* 0x100fe200078e00e2 */
[----:B------:R-:W-:Y:S01]  /*1f70*/  UIADD3 UR34, UR32, -0x1, URZ ;  /* 0xffffffff20227890 */ /* 0x000fe2000fffe03f */
[----:B------:R-:W-:Y:S01]  /*1f80*/  BSSY B0, `(.L_x_412) ;  /* 0x0000035000007945 */ /* 0x000fe20003800000 */
[----:B------:R-:W-:Y:S01]  /*1f90*/  LOP3.LUT R9, R20, 0xfffffff0, RZ, 0xc0, !PT ;  /* 0xfffffff014097812 */ /* 0x000fe200078ec0ff */
[----:B------:R-:W-:Y:S01]  /*1fa0*/  IMAD R0, R5, c[0x0][0x1a0], RZ ;  /* 0x0000680005007a24 */ /* 0x000fe200078e02ff */
[----:B------:R-:W-:Y:S01]  /*1fb0*/  IADD3 R6, P1, R6, UR16, RZ ;  /* 0x0000001006067c10 */ /* 0x000fe2000ff3e0ff */
[C---:B-1----:R-:W-:Y:S01]  /*1fc0*/  IMAD.WIDE.U32 R2, R4.reuse, c[0x0][0x1a0], R226 ;  /* 0x0000680004027a25 */ /* 0x042fe200078e00e2 */
[----:B------:R-:W-:Y:S02]  /*1fd0*/  USHF.R.S32.HI UR14, URZ, 0x1f, UR34 ;  /* 0x0000001f3f0e7899 */ /* 0x000fe40008011422 */
[----:B------:R-:W-:Y:S01]  /*1fe0*/  UIMAD UR4, UR9, UR34, URZ ;  /* 0x00000022090472a4 */ /* 0x000fe2000f8e023f */
[----:B------:R-:W-:Y:S01]  /*1ff0*/  IMAD R8, R4, c[0x0][0x19c], R8 ;  /* 0x0000670004087a24 */ /* 0x000fe200078e0208 */
[----:B------:R-:W-:Y:S01]  /*2000*/  IADD3 R2, P0, R2, UR18, RZ ;  /* 0x0000001202027c10 */ /* 0x000fe2000ff1e0ff */
[----:B------:R-:W-:Y:S01]  /*2010*/  IMAD R0, R4, c[0x0][0x1a4], R0 ;  /* 0x0000690004007a24 */ /* 0x000fe200078e0200 */
[----:B------:R-:W-:Y:S01]  /*2020*/  UIMAD UR4, UR14, UR13, UR4 ;  /* 0x0000000d0e0472a4 */ /* 0x000fe2000f8e0204 */
[----:B------:R-:W-:Y:S01]  /*2030*/  IMAD R10, R17, c[0x0][0x1b8], RZ ;  /* 0x00006e00110a7a24 */ /* 0x000fe200078e02ff */
[----:B------:R-:W-:Y:S01]  /*2040*/  IADD3.X R7, R7, UR7, R8, P1, !PT ;  /* 0x0000000707077c10 */ /* 0x000fe20008ffe408 */
[----:B------:R-:W-:Y:S01]  /*2050*/  IMAD R8, R17, c[0x0][0x1b0], RZ ;  /* 0x00006c0011087a24 */ /* 0x000fe200078e02ff */
[----:B------:R-:W-:Y:S01]  /*2060*/  IADD3.X R3, R3, UR15, R0, P0, !PT ;  /* 0x0000000f03037c10 */ /* 0x000fe200087fe400 */
[----:B---3--:R-:W-:Y:S01]  /*2070*/  IMAD.IADD R12, R22, 0x1, -R9 ;  /* 0x00000001160c7824 */ /* 0x008fe200078e0a09 */
[----:B------:R-:W-:Y:S01]  /*2080*/  UIMAD UR7, UR34, -0x80, UR11 ;  /* 0xffffff80220778a4 */ /* 0x000fe2000f8e020b */
[----:B------:R-:W-:-:S03]  /*2090*/  IMAD.WIDE.U32 R28, R14, c[0x0][0x1b0], R6 ;  /* 0x00006c000e1c7a25 */ /* 0x000fc600078e0006 */
[----:B------:R-:W-:Y:S01]  /*20a0*/  LEA.HI R13, R12, R12, RZ, 0x1 ;  /* 0x0000000c0c0d7211 */ /* 0x000fe200078f08ff */
[C---:B------:R-:W-:Y:S01]  /*20b0*/  IMAD R11, R14.reuse, c[0x0][0x1b4], R8 ;  /* 0x00006d000e0b7a24 */ /* 0x040fe200078e0208 */
[----:B------:R-:W-:Y:S01]  /*20c0*/  MOV R204, R28 ;  /* 0x0000001c00cc7202 */ /* 0x000fe20000000f00 */
[C---:B------:R-:W-:Y:S01]  /*20d0*/  IMAD R10, R14.reuse, c[0x0][0x1bc], R10 ;  /* 0x00006f000e0a7a24 */ /* 0x040fe200078e020a */
[----:B------:R1:W-:Y:S01]  /*20e0*/  STL.64 [R1+0x68], R28 ;  /* 0x0000681c01007387 */ /* 0x0003e20000100a00 */
[----:B------:R-:W-:Y:S01]  /*20f0*/  IMAD.WIDE.U32 R24, R14, c[0x0][0x1b8], R2 ;  /* 0x00006e000e187a25 */ /* 0x000fe200078e0002 */
[--C-:B------:R-:W-:Y:S02]  /*2100*/  SHF.R.S32.HI R0, RZ, 0x1, R13.reuse ;  /* 0x00000001ff007819 */ /* 0x100fe4000001140d */
[----:B------:R-:W-:Y:S01]  /*2110*/  SHF.R.S32.HI R9, RZ, 0x1f, R13 ;  /* 0x0000001fff097819 */ /* 0x000fe2000001140d */
[----:B------:R-:W-:Y:S01]  /*2120*/  IMAD.IADD R205, R29, 0x1, R11 ;  /* 0x000000011dcd7824 */ /* 0x000fe200078e020b */
[----:B------:R1:W-:Y:S01]  /*2130*/  STL.64 [R1+0x70], R24 ;  /* 0x0000701801007387 */ /* 0x0003e20000100a00 */
[----:B------:R-:W-:Y:S01]  /*2140*/  IMAD.IADD R27, R25, 0x1, R10 ;  /* 0x00000001191b7824 */ /* 0x000fe200078e020a */
[----:B------:R-:W-:Y:S01]  /*2150*/  LEA.HI R8, R9, R0, RZ, 0x2 ;  /* 0x0000000009087211 */ /* 0x000fe200078f10ff */
[----:B------:R-:W-:Y:S01]  /*2160*/  IMAD.U32 R6, RZ, RZ, UR34 ;  /* 0x00000022ff067e24 */ /* 0x000fe2000f8e00ff */
[----:B------:R1:W-:Y:S01]  /*2170*/  STL.64 [R1+0x60], R204 ;  /* 0x000060cc01007387 */ /* 0x0003e20000100a00 */
[----:B------:R-:W-:-:S02]  /*2180*/  ISETP.GE.AND P0, PT, R4, UR7, PT ;  /* 0x0000000704007c0c */ /* 0x000fc4000bf06270 */
[----:B------:R-:W-:Y:S01]  /*2190*/  LOP3.LUT R8, R8, 0xfffffffc, RZ, 0xc0, !PT ;  /* 0xfffffffc08087812 */ /* 0x000fe200078ec0ff */
[----:B------:R1:W-:Y:S01]  /*21a0*/  STL [R1+0x2c], R27 ;  /* 0x00002c1b01007387 */ /* 0x0003e20000100800 */
[----:B------:R-:W-:Y:S01]  /*21b0*/  IMAD.WIDE.U32 R6, R6, UR13, R204 ;  /* 0x0000000d06067c25 */ /* 0x000fe2000f8e00cc */
[----:B------:R-:W-:Y:S02]  /*21c0*/  MOV R3, 0x10 ;  /* 0x0000001000037802 */ /* 0x000fe40000000f00 */
[----:B------:R-:W-:Y:S02]  /*21d0*/  IADD3 R14, R0, -R8, RZ ;  /* 0x80000008000e7210 */ /* 0x000fe40007ffe0ff */
[----:B------:R-:W-:Y:S02]  /*21e0*/  IADD3 R9, R7, UR4, RZ ;  /* 0x0000000407097c10 */ /* 0x000fe4000fffe0ff */
[----:B------:R-:W-:-:S04]  /*21f0*/  LOP3.LUT P1, RZ, R14, 0x2, RZ, 0xc0, !PT ;  /* 0x000000020eff7812 */ /* 0x000fc8000782c0ff */
        /* <DEDUP_REMOVED lines=13> */
.L_x_413:
[----:B------:R-:W-:Y:S05]  /*22d0*/  BSYNC B0 ;  /* 0x0000000000007941 */ /* 0x000fea0003800000 */
.L_x_412:
        /* <DEDUP_REMOVED lines=18> */
.L_x_415:
[----:B------:R-:W-:Y:S05]  /*2400*/  BSYNC B0 ;  /* 0x0000000000007941 */ /* 0x000fea0003800000 */
.L_x_414:
[----:B------:R-:W-:Y:S01]  /*2410*/  ISETP.GE.AND P0, PT, R16, UR7, PT ;  /* 0x0000000710007c0c */ /* 0x000fe2000bf06270 */
        /* <DEDUP_REMOVED lines=16> */
.L_x_417:
[----:B------:R-:W-:Y:S05]  /*2520*/  BSYNC B0 ;  /* 0x0000000000007941 */ /* 0x000fea0003800000 */
.L_x_416:
        /* <DEDUP_REMOVED lines=21> */
.L_x_419:
[----:B------:R-:W-:Y:S05]  /*2680*/  BSYNC B0 ;  /* 0x0000000000007941 */ /* 0x000fea0003800000 */
.L_x_418:
[----:B------:R-:W0:Y:S01]  /*2690*/  LDGDEPBAR ;  /* 0x00000000000079af */ /* 0x000e220000000000 */
[----:B------:R-:W-:Y:S01]  /*26a0*/  ISETP.GE.AND P0, PT, R4, UR7, PT ;  /* 0x0000000704007c0c */ /* 0x000fe2000bf06270 */
[----:B------:R-:W-:Y:S01]  /*26b0*/  IMAD.MOV.U32 R8, RZ, RZ, R26 ;  /* 0x000000ffff087224 */ /* 0x000fe200078e001a */
[----:B------:R-:W-:Y:S01]  /*26c0*/  SHF.R.S32.HI R0, RZ, 0x1f, R19 ;  /* 0x0000001fff007819 */ /* 0x000fe20000011413 */
[----:B------:R-:W-:Y:S01]  /*26d0*/  IMAD.MOV.U32 R9, RZ, RZ, R27 ;  /* 0x000000ffff097224 */ /* 0x000fe200078e001b */
[----:B------:R-:W-:Y:S01]  /*26e0*/  UIMAD UR5, UR24, UR34, URZ ;  /* 0x00000022180572a4 */ /* 0x000fe2000f8e023f */
[----:B------:R-:W-:Y:S01]  /*26f0*/  IMAD.MOV.U32 R8, RZ, RZ, R24 ;  /* 0x000000ffff087224 */ /* 0x000fe200078e0018 */
[----:B------:R-:W-:Y:S01]  /*2700*/  LEA.HI R0, R0, R19, RZ, 0x2 ;  /* 0x0000001300007211 */ /* 0x000fe200078f10ff */
[----:B------:R-:W-:Y:S01]  /*2710*/  IMAD.U32 R4, RZ, RZ, UR34 ;  /* 0x00000022ff047e24 */ /* 0x000fe2000f8e00ff */
[----:B------:R-:W-:Y:S01]  /*2720*/  UIMAD UR5, UR14, UR25, UR5 ;  /* 0x000000190e0572a4 */ /* 0x000fe2000f8e0205 */
[----:B------:R-:W-:Y:S01]  /*2730*/  IMAD.U32 R2, RZ, RZ, UR23 ;  /* 0x00000017ff027e24 */ /* 0x000fe2000f8e00ff */
[----:B------:R-:W-:Y:S01]  /*2740*/  SHF.R.S32.HI R74, RZ, 0x2, R0 ;  /* 0x00000002ff4a7819 */ /* 0x000fe20000011400 */
[----:B------:R1:W-:Y:S01]  /*2750*/  STL.64 [R1+0x28], R8 ;  /* 0x0000280801007387 */ /* 0x0003e20000100a00 */
[----:B------:R-:W-:Y:S01]  /*2760*/  IMAD.WIDE.U32 R4, R4, UR25, R8 ;  /* 0x0000001904047c25 */ /* 0x000fe2000f8e0008 */
[----:B-1----:R-:W-:Y:S01]  /*2770*/  SHF.L.U32 R6, R22, 0x1, RZ ;  /* 0x0000000116067819 */ /* 0x002fe200000006ff */
[----:B------:R-:W-:Y:S01]  /*2780*/  BSSY B0, `(.L_x_420) ;  /* 0x0000016000007945 */ /* 0x000fe20003800000 */
[----:B------:R1:W-:Y:S01]  /*2790*/  STL [R1+0x7c], R74 ;  /* 0x00007c4a01007387 */ /* 0x0003e20000100800 */
[----:B------:R-:W-:-:S02]  /*27a0*/  LEA R232, R2, R54, 0x3 ;  /* 0x0000003602e87211 */ /* 0x000fc400078e18ff */
[----:B------:R-:W-:Y:S02]  /*27b0*/  IADD3 R7, R5, UR5, RZ ;  /* 0x0000000505077c10 */ /* 0x000fe4000fffe0ff */
[----:B------:R-:W-:Y:S01]  /*27c0*/  LOP3.LUT R55, R6, 0x6, RZ, 0xc0, !PT ;  /* 0x0000000606377812 */ /* 0x000fe200078ec0ff */
        /* <DEDUP_REMOVED lines=17> */
.L_x_421:
[----:B------:R-:W-:Y:S05]  /*28e0*/  BSYNC B0 ;  /* 0x0000000000007941 */ /* 0x000fea0003800000 */
.L_x_420:
        /* <DEDUP_REMOVED lines=18> */
.L_x_423:
[----:B------:R-:W-:Y:S05]  /*2a10*/  BSYNC B0 ;  /* 0x0000000000007941 */ /* 0x000fea0003800000 */
.L_x_422:
        /* <DEDUP_REMOVED lines=18> */
.L_x_425:
[----:B------:R-:W-:Y:S05]  /*2b40*/  BSYNC B0 ;  /* 0x0000000000007941 */ /* 0x000fea0003800000 */
.L_x_424:
        /* <DEDUP_REMOVED lines=19> */
.L_x_427:
[----:B------:R-:W-:Y:S05]  /*2c80*/  BSYNC B0 ;  /* 0x0000000000007941 */ /* 0x000fea0003800000 */
.L_x_426:
[----:B------:R-:W-:Y:S01]  /*2c90*/  LOP3.LUT R2, R23, 0xfffffff8, RZ, 0xc0, !PT ;  /* 0xfffffff817027812 */ /* 0x000fe200078ec0ff */
[----:B-1----:R-:W-:Y:S01]  /*2ca0*/  IMAD.SHL.U32 R5, R14, 0x40, RZ ;  /* 0x000000400e057824 */ /* 0x002fe200078e00ff */
[----:B------:R-:W-:Y:S01]  /*2cb0*/  SHF.R.S32.HI R8, RZ, 0x4, R20 ;  /* 0x00000004ff087819 */ /* 0x000fe20000011414 */
[----:B------:R-:W-:Y:S01]  /*2cc0*/  UIADD3 UR14, UR11, 0x1, -UR12 ;  /* 0x000000010b0e7890 */ /* 0x000fe2000fffe80c */
[----:B------:R-:W-:Y:S01]  /*2cd0*/  LOP3.LUT R4, R13, 0x7fffffe, RZ, 0xc0, !PT ;  /* 0x07fffffe0d047812 */ /* 0x000fe200078ec0ff */
[----:B------:R-:W-:Y:S01]  /*2ce0*/  IMAD.IADD R2, R22, 0x1, -R2 ;  /* 0x0000000116027824 */ /* 0x000fe200078e0a02 */
[----:B------:R-:W-:Y:S01]  /*2cf0*/  LEA.HI R6, R20, R8, RZ, 0x1 ;  /* 0x0000000814067211 */ /* 0x000fe200078f08ff */
[----:B------:R-:W-:Y:S01]  /*2d00*/  ULDC UR5, c[0x0][0x2e8] ;  /* 0x0000ba0000057ab9 */ /* 0x000fe20000000800 */
[----:B------:R-:W-:Y:S01]  /*2d10*/  SHF.R.S32.HI R7, RZ, 0x1f, R12 ;  /* 0x0000001fff077819 */ /* 0x000fe2000001140c */
[----:B------:R-:W-:Y:S01]  /*2d20*/  IMAD.IADD R53, R12, 0x1, -R4 ;  /* 0x000000010c357824 */ /* 0x000fe200078e0a04 */
[----:B------:R-:W-:Y:S01]  /*2d30*/  LEA.HI R0, R2, R2, RZ, 0x1 ;  /* 0x0000000202007211 */ /* 0x000fe200078f08ff */
[----:B------:R-:W-:Y:S01]  /*2d40*/  ULDC UR7, c[0x0][0x2e4] ;  /* 0x0000b90000077ab9 */ /* 0x000fe20000000800 */
[----:B------:R-:W-:Y:S01]  /*2d50*/  LOP3.LUT R6, R6, 0xfffffffe, RZ, 0xc0, !PT ;  /* 0xfffffffe06067812 */ /* 0x000fe200078ec0ff */
[----:B------:R-:W-:Y:S01]  /*2d60*/  UIADD3 UR5, UR14, UR5, URZ ;  /* 0x000000050e057290 */ /* 0x000fe2000fffe03f */
[----:B------:R-:W-:Y:S01]  /*2d70*/  LOP3.LUT R4, R0, 0x3fffffe, RZ, 0xc0, !PT ;  /* 0x03fffffe00047812 */ /* 0x000fe200078ec0ff */
[----:B------:R-:W-:Y:S01]  /*2d80*/  UIADD3 UR7, UR11, -UR7, -UR12 ;  /* 0x800000070b077290 */ /* 0x000fe2000fffe80c */
[----:B------:R-:W-:Y:S01]  /*2d90*/  SHF.R.S32.HI R16, RZ, 0x1, R0 ;  /* 0x00000001ff107819 */ /* 0x000fe20000011400 */
[----:B------:R-:W-:Y:S01]  /*2da0*/  IMAD.IADD R8, R8, 0x1, -R6 ;  /* 0x0000000108087824 */ /* 0x000fe200078e0a06 */
[----:B------:R-:W-:Y:S01]  /*2db0*/  LEA.HI R7, R7, R12, RZ, 0x3 ;  /* 0x0000000c07077211 */ /* 0x000fe200078f18ff */
[----:B------:R-:W-:Y:S01]  /*2dc0*/  IMAD.IADD R9, R2, 0x1, -R4 ;  /* 0x0000000102097824 */ /* 0x000fe200078e0a04 */
[----:B------:R-:W-:Y:S01]  /*2dd0*/  LOP3.LUT R2, R5, 0xc0, RZ, 0xc0, !PT ;  /* 0x000000c005027812 */ /* 0x000fe200078ec0ff */
[C---:B------:R-:W-:Y:S01]  /*2de0*/  IMAD.SHL.U32 R0, R16.reuse, 0x40, RZ ;  /* 0x0000004010007824 */ /* 0x040fe200078e00ff */
[----:B------:R-:W-:Y:S01]  /*2df0*/  LOP3.LUT P0, RZ, R16, 0x2, RZ, 0xc0, !PT ;  /* 0x0000000210ff7812 */ /* 0x000fe2000780c0ff */
[----:B------:R-:W-:Y:S01]  /*2e00*/  IMAD.SHL.U32 R4, R7, 0x20, RZ ;  /* 0x0000002007047824 */ /* 0x000fe200078e00ff */
[----:B------:R-:W0:Y:S01]  /*2e10*/  LDGDEPBAR ;  /* 0x00000000000079af */ /* 0x000e220000000000 */
[----:B------:R-:W-:Y:S01]  /*2e20*/  IMAD.SHL.U32 R5, R8, 0x8, RZ ;  /* 0x0000000808057824 */ /* 0x000fe200078e00ff */
[----:B------:R-:W-:Y:S01]  /*2e30*/  LOP3.LUT R0, R0, 0xc0, RZ, 0xc0, !PT ;  /* 0x000000c000007812 */ /* 0x000fe200078ec0ff */
[----:B------:R-:W-:Y:S01]  /*2e40*/  IMAD.SHL.U32 R7, R21, 0x8, RZ ;  /* 0x0000000815077824 */ /* 0x000fe200078e00ff */
[----:B------:R-:W-:Y:S01]  /*2e50*/  LOP3.LUT R52, R4, 0xffffff00, RZ, 0xc0, !PT ;  /* 0xffffff0004347812 */ /* 0x000fe200078ec0ff */
[----:B------:R-:W-:Y:S01]  /*2e60*/  UISETP.GT.AND UP0, UPT, UR34, UR19, UPT ;  /* 0x000000132200728c */ /* 0x000fe2000bf04270 */
[----:B------:R-:W-:-:S02]  /*2e70*/  LOP3.LUT R6, R2, 0x8, R5, 0xf8, !PT ;  /* 0x0000000802067812 */ /* 0x000fc400078ef805 */
[----:B------:R-:W-:Y:S01]  /*2e80*/  LOP3.LUT R5, R0, 0x8, R7, 0xf8, !PT ;  /* 0x0000000800057812 */ /* 0x000fe200078ef807 */
[----:B------:R-:W-:Y:S01]  /*2e90*/  IMAD R7, R8, 0x8, R9 ;  /* 0x0000000808077824 */ /* 0x000fe200078e0209 */
[----:B------:R-:W-:Y:S01]  /*2ea0*/  SHF.R.U32.HI R4, RZ, 0x3, R2 ;  /* 0x00000003ff047819 */ /* 0x000fe20000011602 */
[----:B------:R-:W-:Y:S01]  /*2eb0*/  IMAD R2, R54, 0x200, R52 ;  /* 0x0000020036027824 */ /* 0x000fe200078e0234 */
[----:B------:R-:W-:Y:S02]  /*2ec0*/  SHF.R.U32.HI R0, RZ, 0x3, R0 ;  /* 0x00000003ff007819 */ /* 0x000fe40000011600 */
[----:B------:R-:W-:Y:S01]  /*2ed0*/  LOP3.LUT R73, R6, R4, RZ, 0x3c, !PT ;  /* 0x0000000406497212 */ /* 0x000fe200078e3cff */
[----:B------:R-:W-:Y:S01]  /*2ee0*/  IMAD R2, R53, 0x20, R2 ;  /* 0x0000002035027824 */ /* 0x000fe200078e0202 */
[----:B------:R-:W-:-:S03]  /*2ef0*/  LOP3.LUT R0, R5, R0, RZ, 0x3c, !PT ;  /* 0x0000000005007212 */ /* 0x000fc600078e3cff */
[----:B------:R-:W-:Y:S02]  /*2f00*/  IMAD.IADD R2, R73, 0x1, R2 ;  /* 0x0000000149027824 */ /* 0x000fe400078e0202 */
[----:B------:R-:W-:Y:S02]  /*2f10*/  IMAD.U32 R0, R7, 0x20, R0 ;  /* 0x0000002007007824 */ /* 0x000fe400078e0000 */
[----:B------:R-:W-:Y:S01]  /*2f20*/  IMAD.SHL.U32 R206, R2, 0x2, RZ ;  /* 0x0000000202ce7824 */ /* 0x000fe200078e00ff */
[----:B------:R-:W-:Y:S01]  /*2f30*/  LEA R2, R54, UR10, 0x4 ;  /* 0x0000000a36027c11 */ /* 0x000fe2000f8e20ff */
[----:B------:R-:W-:Y:S02]  /*2f40*/  IMAD.SHL.U32 R135, R0, 0x2, RZ ;  /* 0x0000000200877824 */ /* 0x000fe400078e00ff */
[----:B------:R-:W-:Y:S01]  /*2f50*/  IMAD R207, R3, 0x2, R206 ;  /* 0x0000000203cf7824 */ /* 0x000fe200078e02ce */
[----:B------:R-:W-:Y:S01]  /*2f60*/  LDSM.16.M88.4 R8, [R206] ;  /* 0x00000000ce08783b */ /* 0x000fe20000000200 */
[----:B------:R-:W-:Y:S01]  /*2f70*/  IMAD.IADD R2, R74, 0x1, R2 ;  /* 0x000000014a027824 */ /* 0x000fe200078e0202 */
[----:B------:R-:W-:Y:S01]  /*2f80*/  IADD3 R0, R135, 0x2000, RZ ;  /* 0x0000200087007810 */ /* 0x000fe20007ffe0ff */
[----:B------:R-:W-:Y:S01]  /*2f90*/  IMAD R74, R53, 0x20, R52 ;  /* 0x00000020354a7824 */ /* 0x000fe200078e0234 */
[----:B------:R-:W1:Y:S01]  /*2fa0*/  LDSM.16.M88.4 R12, [R135+0x2000] ;  /* 0x00200000870c783b */ /* 0x000e620000000200 */
[----:B------:R-:W-:-:S02]  /*2fb0*/  IADD3 R208, R135, 0x2020, RZ ;  /* 0x0000202087d07810 */ /* 0x000fc40007ffe0ff */
[----:B------:R-:W-:Y:S01]  /*2fc0*/  @P0 IADD3 R208, R0, -0x20, RZ ;  /* 0xffffffe000d00810 */ /* 0x000fe20007ffe0ff */
[----:B------:R-:W5:Y:S01]  /*2fd0*/  LDSM.16.M88.4 R4, [R206+0x1000] ;  /* 0x00100000ce04783b */ /* 0x000f620000000200 */
[----:B------:R-:W-:Y:S02]  /*2fe0*/  IMAD.U32 R0, RZ, RZ, UR34 ;  /* 0x00000022ff007e24 */ /* 0x000fe4000f8e00ff */
[----:B------:R-:W-:Y:S01]  /*2ff0*/  IADD3 R215, R208, 0x400, RZ ;  /* 0x00000400d0d77810 */ /* 0x000fe20007ffe0ff */
[----:B------:R-:W2:Y:S01]  /*3000*/  LDSM.16.M88.4 R44, [R135+0x2400] ;  /* 0x00240000872c783b */ /* 0x000ea20000000200 */
[----:B------:R-:W-:Y:S01]  /*3010*/  IMAD R0, R0, 0x80, R55 ;  /* 0x0000008000007824 */ /* 0x000fe200078e0237 */
[C---:B------:R-:W-:Y:S02]  /*3020*/  IADD3 R214, R208.reuse, 0x800, RZ ;  /* 0x00000800d0d67810 */ /* 0x040fe40007ffe0ff */
[----:B------:R-:W3:Y:S01]  /*3030*/  LDSM.16.M88.4 R40, [R135+0x2800] ;  /* 0x002800008728783b */ /* 0x000ee20000000200 */
[----:B------:R-:W-:-:S02]  /*3040*/  IADD3 R213, R208, 0xc00, RZ ;  /* 0x00000c00d0d57810 */ /* 0x000fc40007ffe0ff */
[C---:B------:R-:W-:Y:S01]  /*3050*/  IADD3 R212, R208.reuse, 0x1000, RZ ;  /* 0x00001000d0d47810 */ /* 0x040fe20007ffe0ff */
[----:B------:R-:W4:Y:S01]  /*3060*/  LDSM.16.M88.4 R36, [R135+0x2c00] ;  /* 0x002c00008724783b */ /* 0x000f220000000200 */
[C---:B------:R-:W-:Y:S02]  /*3070*/  IADD3 R211, R208.reuse, 0x1400, RZ ;  /* 0x00001400d0d37810 */ /* 0x040fe40007ffe0ff */
[C---:B------:R-:W-:Y:S01]  /*3080*/  IADD3 R210, R208.reuse, 0x1800, RZ ;  /* 0x00001800d0d27810 */ /* 0x040fe20007ffe0ff */
[----:B------:R-:W2:Y:S01]  /*3090*/  LDSM.16.M88.4 R32, [R135+0x3000] ;  /* 0x003000008720783b */ /* 0x000ea20000000200 */
[----:B------:R-:W-:-:S03]  /*30a0*/  IADD3 R209, R208, 0x1c00, RZ ;  /* 0x00001c00d0d17810 */ /* 0x000fc60007ffe0ff */
[----:B------:R-:W2:Y:S04]  /*30b0*/  LDSM.16.M88.4 R28, [R135+0x3400] ;  /* 0x00340000871c783b */ /* 0x000ea80000000200 */
[----:B------:R-:W2:Y:S04]  /*30c0*/  LDSM.16.M88.4 R24, [R135+0x3800] ;  /* 0x003800008718783b */ /* 0x000ea80000000200 */
[----:B------:R-:W2:Y:S04]  /*30d0*/  LDSM.16.M88.4 R20, [R135+0x3c00] ;  /* 0x003c00008714783b */ /* 0x000ea80000000200 */
[----:B------:R-:W-:Y:S04]  /*30e0*/  LDSM.16.M88.4 R16, [R207] ;  /* 0x00000000cf10783b */ /* 0x000fe80000000200 */
[----:B------:R-:W3:Y:S01]  /*30f0*/  LDSM.16.M88.4 R48, [R208] ;  /* 0x00000000d030783b */ /* 0x000ee20000000200 */
[-C--:B-1----:R-:W-:Y:S08]  /*3100*/  HMMA.16816.F32.BF16 R56, R8, R12.reuse, RZ ;  /* 0x0000000c0838723c */ /* 0x082ff000000418ff */
[----:B-----5:R-:W-:Y:S08]  /*3110*/  HMMA.16816.F32.BF16 R60, R4, R12, RZ ;  /* 0x0000000c043c723c */ /* 0x020ff000000418ff */
[-C--:B------:R-:W-:Y:S08]  /*3120*/  HMMA.16816.F32.BF16 R68, R8, R14.reuse, RZ ;  /* 0x0000000e0844723c */ /* 0x080ff000000418ff */
[----:B------:R-:W-:Y:S01]  /*3130*/  HMMA.16816.F32.BF16 R76, R4, R14, RZ ;  /* 0x0000000e044c723c */ /* 0x000fe200000418ff */
[----:B------:R-:W1:Y:S07]  /*3140*/  LDSM.16.M88.4 R12, [R207+0x1000] ;  /* 0x00100000cf0c783b */ /* 0x000e6e0000000200 */
[C---:B--2---:R-:W-:Y:S08]  /*3150*/  HMMA.16816.F32.BF16 R64, R8.reuse, R44, RZ ;  /* 0x0000002c0840723c */ /* 0x044ff000000418ff */
[C---:B------:R-:W-:Y:S08]  /*3160*/  HMMA.16816.F32.BF16 R84, R8.reuse, R46, RZ ;  /* 0x0000002e0854723c */ /* 0x040ff000000418ff */
[C---:B---3--:R-:W-:Y:S08]  /*3170*/  HMMA.16816.F32.BF16 R88, R8.reuse, R40, RZ ;  /* 0x000000280858723c */ /* 0x048ff000000418ff */
[C---:B------:R-:W-:Y:S08]  /*3180*/  HMMA.16816.F32.BF16 R100, R8.reuse, R42, RZ ;  /* 0x0000002a0864723c */ /* 0x040ff000000418ff */
        /* <DEDUP_REMOVED lines=9> */
[----:B------:R-:W-:Y:S01]  /*3220*/  HMMA.16816.F32.BF16 R172, R8, R22, RZ ;  /* 0x0000001608ac723c */ /* 0x000fe200000418ff */
[----:B------:R-:W2:Y:S07]  /*3230*/  LDSM.16.M88.4 R8, [R208+0x400] ;  /* 0x00040000d008783b */ /* 0x000eae0000000200 */
[----:B------:R-:W-:Y:S08]  /*3240*/  HMMA.16816.F32.BF16 R56, R16, R48, R56 ;  /* 0x000000301038723c */ /* 0x000ff00000041838 */
[C---:B------:R-:W-:Y:S07]  /*3250*/  HMMA.16816.F32.BF16 R180, R4.reuse, R20, RZ ;  /* 0x0000001404b4723c */ /* 0x040fee00000418ff */
[----:B------:R-:W-:Y:S01]  /*3260*/  IADD3 R20, R2, UR5, RZ ;  /* 0x0000000502147c10 */ /* 0x000fe2000fffe0ff */
[----:B------:R-:W-:Y:S03]  /*3270*/  HMMA.16816.F32.BF16 R116, R4, R36, RZ ;  /* 0x000000240474723c */ /* 0x000fe600000418ff */
[----:B------:R-:W-:-:S04]  /*3280*/  IMNMX R223, R20, UR11, PT ;  /* 0x0000000b14df7c17 */ /* 0x000fc8000b800200 */
[----:B------:R-:W-:Y:S01]  /*3290*/  ISETP.GE.AND P1, PT, R0, R223, PT ;  /* 0x000000df0000720c */ /* 0x000fe20003f26270 */
        /* <DEDUP_REMOVED lines=11> */
[----:B------:R-:W-:Y:S07]  /*3350*/  HMMA.16816.F32.BF16 R188, R4, R22, RZ ;  /* 0x0000001604bc723c */ /* 0x000fee00000418ff */
[C---:B------:R-:W-:Y:S01]  /*3360*/  IADD3 R7, R2.reuse, UR7, RZ ;  /* 0x0000000702077c10 */ /* 0x040fe2000fffe0ff */
[----:B-1----:R-:W-:Y:S01]  /*3370*/  HMMA.16816.F32.BF16 R36, R12, R48, R60 ;  /* 0x000000300c24723c */ /* 0x002fe2000004183c */
[----:B------:R-:W-:-:S02]  /*3380*/  IADD3 R6, R2, 0x8, RZ ;  /* 0x0000000802067810 */ /* 0x000fc40007ffe0ff */
[C---:B------:R-:W-:Y:S02]  /*3390*/  IADD3 R5, R2.reuse, 0x40, RZ ;  /* 0x0000004002057810 */ /* 0x040fe40007ffe0ff */
[----:B------:R-:W-:Y:S02]  /*33a0*/  IADD3 R4, R2, 0x48, RZ ;  /* 0x0000004802047810 */ /* 0x000fe40007ffe0ff */
[----:B------:R-:W-:Y:S01]  /*33b0*/  IMNMX R219, RZ, R7, !PT ;  /* 0x00000007ffdb7217 */ /* 0x000fe20007800200 */
[----:B------:R-:W-:Y:S01]  /*33c0*/  HMMA.16816.F32.BF16 R32, R16, R50, R68 ;  /* 0x000000321020723c */ /* 0x000fe20000041844 */
[----:B------:R-:W-:Y:S02]  /*33d0*/  IADD3 R7, R6, UR7, RZ ;  /* 0x0000000706077c10 */ /* 0x000fe4000fffe0ff */
[----:B------:R-:W-:Y:S02]  /*33e0*/  IADD3 R20, R5, UR7, RZ ;  /* 0x0000000705147c10 */ /* 0x000fe4000fffe0ff */
[----:B------:R-:W-:-:S02]  /*33f0*/  IADD3 R21, R4, UR7, RZ ;  /* 0x0000000704157c10 */ /* 0x000fc4000fffe0ff */
[----:B------:R-:W-:Y:S01]  /*3400*/  IADD3 R6, R6, UR5, RZ ;  /* 0x0000000506067c10 */ /* 0x000fe2000fffe0ff */
[----:B------:R-:W-:Y:S01]  /*3410*/  HMMA.16816.F32.BF16 R24, R12, R50, R76 ;  /* 0x000000320c18723c */ /* 0x000fe2000004184c */
[----:B------:R-:W-:Y:S02]  /*3420*/  IADD3 R5, R5, UR5, RZ ;  /* 0x0000000505057c10 */ /* 0x000fe4000fffe0ff */
[----:B------:R-:W-:Y:S02]  /*3430*/  IADD3 R4, R4, UR5, RZ ;  /* 0x0000000504047c10 */ /* 0x000fe4000fffe0ff */
[----:B------:R-:W-:Y:S02]  /*3440*/  IADD3 R2, R0, 0x1, RZ ;  /* 0x0000000100027810 */ /* 0x000fe40007ffe0ff */
[----:B------:R-:W-:Y:S01]  /*3450*/  IMNMX R222, R6, UR11, PT ;  /* 0x0000000b06de7c17 */ /* 0x000fe2000b800200 */
[----:B--2---:R-:W-:Y:S01]  /*3460*/  HMMA.16816.F32.BF16 R28, R16, R8, R64 ;  /* 0x00000008101c723c */ /* 0x004fe20000041840 */
[----:B------:R-:W-:-:S02]  /*3470*/  IMNMX R217, RZ, R20, !PT ;  /* 0x00000014ffd97217 */ /* 0x000fc40007800200 */
[----:B------:R-:W-:Y:S02]  /*3480*/  IMNMX R216, RZ, R21, !PT ;  /* 0x00000015ffd87217 */ /* 0x000fe40007800200 */
[----:B------:R-:W-:Y:S01]  /*3490*/  ISETP.LT.OR P1, PT, R0, R219, P1 ;  /* 0x000000db0000720c */ /* 0x000fe20000f21670 */
[----:B------:R-:W1:Y:S01]  /*34a0*/  LDSM.16.M88.4 R20, [R208+0x800] ;  /* 0x00080000d014783b */ /* 0x000e620000000200 */
[----:B------:R-:W-:Y:S01]  /*34b0*/  IMNMX R221, R5, UR11, PT ;  /* 0x0000000b05dd7c17 */ /* 0x000fe2000b800200 */
[----:B------:R-:W-:Y:S01]  /*34c0*/  HMMA.16816.F32.BF16 R40, R12, R8, R80 ;  /* 0x000000080c28723c */ /* 0x000fe20000041850 */
[----:B------:R-:W-:Y:S02]  /*34d0*/  IMNMX R220, R4, UR11, PT ;  /* 0x0000000b04dc7c17 */ /* 0x000fe4000b800200 */
[----:B------:R-:W-:Y:S02]  /*34e0*/  IMNMX R218, RZ, R7, !PT ;  /* 0x00000007ffda7217 */ /* 0x000fe40007800200 */
[----:B------:R-:W-:-:S02]  /*34f0*/  ISETP.GE.AND P6, PT, R2, R222, PT ;  /* 0x000000de0200720c */ /* 0x000fc40003fc6270 */
[----:B------:R-:W-:Y:S01]  /*3500*/  FSEL R56, R56, -INF , !P1 ;  /* 0xff80000038387808 */ /* 0x000fe20004800000 */
[----:B------:R-:W-:Y:S01]  /*3510*/  HMMA.16816.F32.BF16 R44, R12, R10, R92 ;  /* 0x0000000a0c2c723c */ /* 0x000fe2000004185c */
[C---:B------:R-:W-:Y:S02]  /*3520*/  ISETP.GE.AND P2, PT, R2.reuse, R223, PT ;  /* 0x000000df0200720c */ /* 0x040fe40003f46270 */
[CC--:B------:R-:W-:Y:S02]  /*3530*/  ISETP.GE.AND P5, PT, R2.reuse, R221.reuse, PT ;  /* 0x000000dd0200720c */ /* 0x0c0fe40003fa6270 */
[----:B------:R-:W-:Y:S02]  /*3540*/  ISETP.GE.AND P3, PT, R2, R220, PT ;  /* 0x000000dc0200720c */ /* 0x000fe40003f66270 */
[C---:B------:R-:W-:Y:S02]  /*3550*/  ISETP.GE.AND P0, PT, R0.reuse, R222, PT ;  /* 0x000000de0000720c */ /* 0x040fe40003f06270 */
[----:B------:R-:W-:-:S02]  /*3560*/  ISETP.GE.AND P4, PT, R0, R221, PT ;  /* 0x000000dd0000720c */ /* 0x000fc40003f86270 */
[----:B------:R-:W-:Y:S02]  /*3570*/  ISETP.GE.AND P1, PT, R0, R220, PT ;  /* 0x000000dc0000720c */ /* 0x000fe40003f26270 */
[C---:B------:R-:W-:Y:S02]  /*3580*/  ISETP.LT.OR P6, PT, R2.reuse, R218, P6 ;  /* 0x000000da0200720c */ /* 0x040fe400037c1670 */
[C---:B------:R-:W-:Y:S02]  /*3590*/  ISETP.LT.OR P2, PT, R2.reuse, R219, P2 ;  /* 0x000000db0200720c */ /* 0x040fe40001741670 */
[C---:B------:R-:W-:Y:S02]  /*35a0*/  ISETP.LT.OR P5, PT, R2.reuse, R217, P5 ;  /* 0x000000d90200720c */ /* 0x040fe40002fa1670 */
[----:B------:R-:W-:Y:S02]  /*35b0*/  ISETP.LT.OR P3, PT, R2, R216, P3 ;  /* 0x000000d80200720c */ /* 0x000fe40001f61670 */
[----:B------:R-:W-:-:S02]  /*35c0*/  ISETP.LT.OR P0, PT, R0, R218, P0 ;  /* 0x000000da0000720c */ /* 0x000fc40000701670 */
[C---:B------:R-:W-:Y:S02]  /*35d0*/  ISETP.LT.OR P4, PT, R0.reuse, R217, P4 ;  /* 0x000000d90000720c */ /* 0x040fe40002781670 */
[C---:B------:R-:W-:Y:S02]  /*35e0*/  ISETP.LT.OR P1, PT, R0.reuse, R216, P1 ;  /* 0x000000d80000720c */ /* 0x040fe40000f21670 */
[C---:B------:R-:W-:Y:S02]  /*35f0*/  IADD3 R2, R0.reuse, 0x8, RZ ;  /* 0x0000000800027810 */ /* 0x040fe40007ffe0ff */
[----:B------:R-:W-:Y:S01]  /*3600*/  IADD3 R4, R0, 0x9, RZ ;  /* 0x0000000900047810 */ /* 0x000fe20007ffe0ff */
[----:B-1----:R-:W-:Y:S01]  /*3610*/  HMMA.16816.F32.BF16 R48, R12, R22, R108 ;  /* 0x000000160c30723c */ /* 0x002fe2000004186c */
[----:B------:R-:W-:Y:S02]  /*3620*/  FSEL R132, R59, -INF , !P6 ;  /* 0xff8000003b847808 */ /* 0x000fe40007000000 */
        /* <DEDUP_REMOVED lines=17> */
[----:B------:R-:W-:Y:S01]  /*3740*/  FSEL R58, R32, -INF , !P0 ;  /* 0xff800000203a7808 */ /* 0x000fe20004000000 */
[----:B------:R-:W-:Y:S01]  /*3750*/  HMMA.16816.F32.BF16 R36, R16, R10, R84 ;  /* 0x0000000a1024723c */ /* 0x000fe20000041854 */
[----:B------:R-:W-:Y:S01]  /*3760*/  FSEL R82, R34, -INF , !P4 ;  /* 0xff80000022527808 */ /* 0x000fe20006000000 */
[----:B------:R-:W1:Y:S01]  /*3770*/  LDSM.16.M88.4 R8, [R208+0xc00] ;  /* 0x000c0000d008783b */ /* 0x000e620000000200 */
[----:B------:R-:W-:-:S02]  /*3780*/  FSEL R65, R24, -INF , !P1 ;  /* 0xff80000018417808 */ /* 0x000fc40004800000 */
[----:B------:R-:W-:Y:S02]  /*3790*/  FSEL R79, R26, -INF , !P2 ;  /* 0xff8000001a4f7808 */ /* 0x000fe40005000000 */
[----:B------:R-:W-:Y:S02]  /*37a0*/  FSEL R80, R33, -INF , !P5 ;  /* 0xff80000021507808 */ /* 0x000fe40006800000 */
[C---:B------:R-:W-:Y:S02]  /*37b0*/  ISETP.GE.AND P6, PT, R4.reuse, R222, PT ;  /* 0x000000de0400720c */ /* 0x040fe40003fc6270 */
[C---:B------:R-:W-:Y:S02]  /*37c0*/  ISETP.GE.AND P3, PT, R4.reuse, R221, PT ;  /* 0x000000dd0400720c */ /* 0x040fe40003f66270 */
[----:B------:R-:W-:Y:S02]  /*37d0*/  ISETP.GE.AND P0, PT, R4, R220, PT ;  /* 0x000000dc0400720c */ /* 0x000fe40003f06270 */
[----:B------:R-:W-:-:S02]  /*37e0*/  ISETP.GE.AND P4, PT, R2, R223, PT ;  /* 0x000000df0200720c */ /* 0x000fc40003f86270 */
[C---:B------:R-:W-:Y:S02]  /*37f0*/  ISETP.GE.AND P1, PT, R2.reuse, R222, PT ;  /* 0x000000de0200720c */ /* 0x040fe40003f26270 */
[C---:B------:R-:W-:Y:S02]  /*3800*/  ISETP.GE.AND P2, PT, R2.reuse, R221, PT ;  /* 0x000000dd0200720c */ /* 0x040fe40003f46270 */
[----:B------:R-:W-:Y:S02]  /*3810*/  ISETP.GE.AND P5, PT, R2, R220, PT ;  /* 0x000000dc0200720c */ /* 0x000fe40003fa6270 */
[C---:B------:R-:W-:Y:S02]  /*3820*/  ISETP.LT.OR P6, PT, R4.reuse, R218, P6 ;  /* 0x000000da0400720c */ /* 0x040fe400037c1670 */
[C---:B------:R-:W-:Y:S02]  /*3830*/  ISETP.LT.OR P3, PT, R4.reuse, R217, P3 ;  /* 0x000000d90400720c */ /* 0x040fe40001f61670 */
[----:B------:R-:W-:-:S02]  /*3840*/  ISETP.LT.OR P0, PT, R4, R216, P0 ;  /* 0x000000d80400720c */ /* 0x000fc40000701670 */
[C---:B------:R-:W-:Y:S02]  /*3850*/  ISETP.LT.OR P4, PT, R2.reuse, R219, P4 ;  /* 0x000000db0200720c */ /* 0x040fe40002781670 */
[C---:B------:R-:W-:Y:S02]  /*3860*/  ISETP.LT.OR P1, PT, R2.reuse, R218, P1 ;  /* 0x000000da0200720c */ /* 0x040fe40000f21670 */
[C---:B------:R-:W-:Y:S02]  /*3870*/  ISETP.LT.OR P2, PT, R2.reuse, R217, P2 ;  /* 0x000000d90200720c */ /* 0x040fe40001741670 */
        /* <DEDUP_REMOVED lines=13> */
[C---:B------:R-:W-:Y:S01]  /*3950*/  ISETP.LT.OR P0, PT, R2.reuse, R218, P0 ;  /* 0x000000da0200720c */ /* 0x040fe20000701670 */
[----:B-1----:R-:W-:Y:S01]  /*3960*/  HMMA.16816.F32.BF16 R52, R12, R10, R124 ;  /* 0x0000000a0c34723c */ /* 0x002fe2000004187c */
[C---:B------:R-:W-:Y:S02]  /*3970*/  ISETP.LT.OR P6, PT, R2.reuse, R217, P6 ;  /* 0x000000d90200720c */ /* 0x040fe400037c1670 */
[----:B------:R-:W-:Y:S02]  /*3980*/  ISETP.LT.OR P4, PT, R2, R216, P4 ;  /* 0x000000d80200720c */ /* 0x000fe40002781670 */
[----:B------:R-:W-:-:S02]  /*3990*/  IADD3 R2, R0, 0x18, RZ ;  /* 0x0000001800027810 */ /* 0x000fc40007ffe0ff */
[----:B------:R-:W-:Y:S02]  /*39a0*/  IADD3 R4, R0, 0x19, RZ ;  /* 0x0000001900047810 */ /* 0x000fe40007ffe0ff */
[----:B------:R-:W-:Y:S02]  /*39b0*/  FSEL R94, R29, -INF , !P3 ;  /* 0xff8000001d5e7808 */ /* 0x000fe40005800000 */
[----:B------:R-:W-:Y:S02]  /*39c0*/  FSEL R95, R30, -INF , !P1 ;  /* 0xff8000001e5f7808 */ /* 0x000fe40004800000 */
[----:B------:R-:W-:Y:S02]  /*39d0*/  FSEL R134, R31, -INF , !P0 ;  /* 0xff8000001f867808 */ /* 0x000fe40004000000 */
[----:B------:R-:W-:Y:S01]  /*39e0*/  FSEL R62, R40, -INF , !P2 ;  /* 0xff800000283e7808 */ /* 0x000fe20005000000 */
[----:B------:R-:W-:Y:S01]  /*39f0*/  HMMA.16816.F32.BF16 R28, R12, R8, R116 ;  /* 0x000000080c1c723c */ /* 0x000fe20000041874 */
[----:B------:R-:W-:-:S02]  /*3a00*/  FSEL R66, R42, -INF , !P5 ;  /* 0xff8000002a427808 */ /* 0x000fc40006800000 */
[C---:B------:R-:W-:Y:S02]  /*3a10*/  ISETP.GE.AND P1, PT, R2.reuse, R223, PT ;  /* 0x000000df0200720c */ /* 0x040fe40003f26270 */
[C---:B------:R-:W-:Y:S02]  /*3a20*/  ISETP.GE.AND P3, PT, R2.reuse, R222, PT ;  /* 0x000000de0200720c */ /* 0x040fe40003f66270 */
[CC--:B------:R-:W-:Y:S02]  /*3a30*/  ISETP.GE.AND P0, PT, R2.reuse, R221.reuse, PT ;  /* 0x000000dd0200720c */ /* 0x0c0fe40003f06270 */
[----:B------:R-:W-:Y:S02]  /*3a40*/  ISETP.GE.AND P2, PT, R2, R220, PT ;  /* 0x000000dc0200720c */ /* 0x000fe40003f46270 */
[----:B------:R-:W-:Y:S02]  /*3a50*/  ISETP.GE.AND P5, PT, R4, R221, PT ;  /* 0x000000dd0400720c */ /* 0x000fe40003fa6270 */
[----:B------:R-:W-:-:S02]  /*3a60*/  ISETP.LT.OR P1, PT, R2, R219, P1 ;  /* 0x000000db0200720c */ /* 0x000fc40000f21670 */
[C---:B------:R-:W-:Y:S02]  /*3a70*/  ISETP.LT.OR P3, PT, R2.reuse, R218, P3 ;  /* 0x000000da0200720c */ /* 0x040fe40001f61670 */
[CC--:B------:R-:W-:Y:S02]  /*3a80*/  ISETP.LT.OR P0, PT, R2.reuse, R217.reuse, P0 ;  /* 0x000000d90200720c */ /* 0x0c0fe40000701670 */
[----:B------:R-:W-:Y:S02]  /*3a90*/  ISETP.LT.OR P2, PT, R2, R216, P2 ;  /* 0x000000d80200720c */ /* 0x000fe40001741670 */
[----:B------:R-:W-:Y:S02]  /*3aa0*/  ISETP.LT.OR P5, PT, R4, R217, P5 ;  /* 0x000000d90400720c */ /* 0x000fe40002fa1670 */
[----:B------:R-:W-:Y:S02]  /*3ab0*/  IADD3 R2, R0, 0x20, RZ ;  /* 0x0000002000027810 */ /* 0x000fe40007ffe0ff */
[----:B------:R-:W-:-:S02]  /*3ac0*/  FSEL R76, R43, -INF , !P4 ;  /* 0xff8000002b4c7808 */ /* 0x000fc40006000000 */
[----:B------:R-:W-:Y:S02]  /*3ad0*/  FSEL R63, R44, -INF , !P0 ;  /* 0xff8000002c3f7808 */ /* 0x000fe40004000000 */
[----:B------:R-:W-:Y:S02]  /*3ae0*/  FSEL R78, R46, -INF , !P2 ;  /* 0xff8000002e4e7808 */ /* 0x000fe40005000000 */
[----:B------:R-:W-:Y:S02]  /*3af0*/  FSEL R90, R36, -INF , !P1 ;  /* 0xff800000245a7808 */ /* 0x000fe40004800000 */
[----:B------:R-:W-:Y:S02]  /*3b00*/  FSEL R93, R38, -INF , !P3 ;  /* 0xff800000265d7808 */ /* 0x000fe40005800000 */
[----:B------:R-:W-:Y:S02]  /*3b10*/  FSEL R61, R45, -INF , !P5 ;  /* 0xff8000002d3d7808 */ /* 0x000fe40006800000 */
[----:B------:R-:W-:-:S02]  /*3b20*/  ISETP.GE.AND P4, PT, R4, R222, PT ;  /* 0x000000de0400720c */ /* 0x000fc40003f86270 */
[----:B------:R-:W-:Y:S02]  /*3b30*/  ISETP.GE.AND P0, PT, R4, R220, PT ;  /* 0x000000dc0400720c */ /* 0x000fe40003f06270 */
[C---:B------:R-:W-:Y:S02]  /*3b40*/  ISETP.GE.AND P2, PT, R2.reuse, R223, PT ;  /* 0x000000df0200720c */ /* 0x040fe40003f46270 */
[C---:B------:R-:W-:Y:S02]  /*3b50*/  ISETP.GE.AND P1, PT, R2.reuse, R222, PT ;  /* 0x000000de0200720c */ /* 0x040fe40003f26270 */
[C---:B------:R-:W-:Y:S02]  /*3b60*/  ISETP.GE.AND P3, PT, R2.reuse, R221, PT ;  /* 0x000000dd0200720c */ /* 0x040fe40003f66270 */
[----:B------:R-:W-:Y:S02]  /*3b70*/  ISETP.GE.AND P5, PT, R2, R220, PT ;  /* 0x000000dc0200720c */ /* 0x000fe40003fa6270 */
[----:B------:R-:W-:-:S02]  /*3b80*/  ISETP.LT.OR P4, PT, R4, R218, P4 ;  /* 0x000000da0400720c */ /* 0x000fc40002781670 */
[----:B------:R-:W-:Y:S02]  /*3b90*/  ISETP.LT.OR P0, PT, R4, R216, P0 ;  /* 0x000000d80400720c */ /* 0x000fe40000701670 */
[C---:B------:R-:W-:Y:S02]  /*3ba0*/  ISETP.LT.OR P2, PT, R2.reuse, R219, P2 ;  /* 0x000000db0200720c */ /* 0x040fe40001741670 */
[C---:B------:R-:W-:Y:S02]  /*3bb0*/  ISETP.LT.OR P1, PT, R2.reuse, R218, P1 ;  /* 0x000000da0200720c */ /* 0x040fe40000f21670 */
[C---:B------:R-:W-:Y:S02]  /*3bc0*/  ISETP.LT.OR P3, PT, R2.reuse, R217, P3 ;  /* 0x000000d90200720c */ /* 0x040fe40001f61670 */
[----:B------:R-:W-:Y:S02]  /*3bd0*/  ISETP.LT.OR P5, PT, R2, R216, P5 ;  /* 0x000000d80200720c */ /* 0x000fe40002fa1670 */
[----:B------:R-:W-:-:S02]  /*3be0*/  IADD3 R2, R0, 0x21, RZ ;  /* 0x0000002100027810 */ /* 0x000fc40007ffe0ff */
[----:B------:R-:W-:Y:S02]  /*3bf0*/  FSEL R60, R41, -INF , !P6 ;  /* 0xff800000293c7808 */ /* 0x000fe40007000000 */
[-C--:B------:R-:W-:Y:S01]  /*3c00*/  ISETP.GE.AND P6, PT, R4, R223.reuse, PT ;  /* 0x000000df0400720c */ /* 0x080fe20003fc6270 */
[C---:B------:R-:W-:Y:S01]  /*3c10*/  HMMA.16816.F32.BF16 R40, R16.reuse, R22, R100 ;  /* 0x000000161028723c */ /* 0x040fe20000041864 */
[----:B------:R-:W-:Y:S01]  /*3c20*/  FSEL R75, R47, -INF , !P0 ;  /* 0xff8000002f4b7808 */ /* 0x000fe20004000000 */
[----:B------:R-:W1:Y:S01]  /*3c30*/  LDSM.16.M88.4 R20, [R208+0x1000] ;  /* 0x00100000d014783b */ /* 0x000e620000000200 */
[----:B------:R-:W-:Y:S02]  /*3c40*/  FSEL R91, R39, -INF , !P4 ;  /* 0xff800000275b7808 */ /* 0x000fe40006000000 */
[C---:B------:R-:W-:Y:S02]  /*3c50*/  ISETP.GE.AND P4, PT, R2.reuse, R223, PT ;  /* 0x000000df0200720c */ /* 0x040fe40003f86270 */
[----:B------:R-:W-:Y:S01]  /*3c60*/  ISETP.GE.AND P0, PT, R2, R222, PT ;  /* 0x000000de0200720c */ /* 0x000fe20003f06270 */
[----:B------:R-:W-:Y:S01]  /*3c70*/  HMMA.16816.F32.BF16 R44, R16, R10, R112 ;  /* 0x0000000a102c723c */ /* 0x000fe20000041870 */
[----:B------:R-:W-:-:S02]  /*3c80*/  ISETP.LT.OR P6, PT, R4, R219, P6 ;  /* 0x000000db0400720c */ /* 0x000fc400037c1670 */
[C---:B------:R-:W-:Y:S02]  /*3c90*/  ISETP.LT.OR P4, PT, R2.reuse, R219, P4 ;  /* 0x000000db0200720c */ /* 0x040fe40002781670 */
[----:B------:R-:W-:Y:S02]  /*3ca0*/  ISETP.LT.OR P0, PT, R2, R218, P0 ;  /* 0x000000da0200720c */ /* 0x000fe40000701670 */
[----:B------:R-:W-:Y:S02]  /*3cb0*/  FSEL R83, R37, -INF , !P6 ;  /* 0xff80000025537808 */ /* 0x000fe40007000000 */
[----:B------:R-:W-:Y:S02]  /*3cc0*/  FSEL R109, R24, -INF , !P2 ;  /* 0xff800000186d7808 */ /* 0x000fe40005000000 */
[C---:B------:R-:W-:Y:S02]  /*3cd0*/  ISETP.GE.AND P6, PT, R2.reuse, R221, PT ;  /* 0x000000dd0200720c */ /* 0x040fe40003fc6270 */
[----:B------:R-:W-:-:S02]  /*3ce0*/  ISETP.GE.AND P2, PT, R2, R220, PT ;  /* 0x000000dc0200720c */ /* 0x000fc40003f46270 */
[----:B------:R-:W-:Y:S02]  /*3cf0*/  FSEL R110, R25, -INF , !P4 ;  /* 0xff800000196e7808 */ /* 0x000fe40006000000 */
[----:B------:R-:W-:Y:S02]  /*3d00*/  FSEL R192, R26, -INF , !P1 ;  /* 0xff8000001ac07808 */ /* 0x000fe40004800000 */
[----:B------:R-:W-:Y:S02]  /*3d10*/  FSEL R193, R27, -INF , !P0 ;  /* 0xff8000001bc17808 */ /* 0x000fe40004000000 */
[----:B------:R-:W-:Y:S01]  /*3d20*/  HMMA.16816.F32.BF16 R24, R16, R8, R104 ;  /* 0x000000081018723c */ /* 0x000fe20000041868 */
[C---:B------:R-:W-:Y:S01]  /*3d30*/  ISETP.LT.OR P6, PT, R2.reuse, R217, P6 ;  /* 0x000000d90200720c */ /* 0x040fe200037c1670 */
[----:B------:R-:W2:Y:S01]  /*3d40*/  LDSM.16.M88.4 R8, [R208+0x1400] ;  /* 0x00140000d008783b */ /* 0x000ea20000000200 */
[----:B------:R-:W-:Y:S02]  /*3d50*/  ISETP.LT.OR P2, PT, R2, R216, P2 ;  /* 0x000000d80200720c */ /* 0x000fe40001741670 */
[----:B------:R-:W-:-:S02]  /*3d60*/  IADD3 R2, R0, 0x28, RZ ;  /* 0x0000002800027810 */ /* 0x000fc40007ffe0ff */
[----:B------:R-:W-:Y:S02]  /*3d70*/  IADD3 R4, R0, 0x29, RZ ;  /* 0x0000002900047810 */ /* 0x000fe40007ffe0ff */
[----:B------:R-:W-:Y:S02]  /*3d80*/  FSEL R98, R32, -INF , !P3 ;  /* 0xff80000020627808 */ /* 0x000fe40005800000 */
[----:B------:R-:W-:Y:S02]  /*3d90*/  FSEL R101, R34, -INF , !P5 ;  /* 0xff80000022657808 */ /* 0x000fe40006800000 */
[C---:B------:R-:W-:Y:S01]  /*3da0*/  ISETP.GE.AND P1, PT, R2.reuse, R223, PT ;  /* 0x000000df0200720c */ /* 0x040fe20003f26270 */
[----:B-1----:R-:W-:Y:S01]  /*3db0*/  HMMA.16816.F32.BF16 R36, R16, R20, R120 ;  /* 0x000000141024723c */ /* 0x002fe20000041878 */
[C---:B------:R-:W-:Y:S02]  /*3dc0*/  ISETP.GE.AND P4, PT, R2.reuse, R222, PT ;  /* 0x000000de0200720c */ /* 0x040fe40003f86270 */
[----:B------:R-:W-:-:S02]  /*3dd0*/  ISETP.GE.AND P0, PT, R2, R221, PT ;  /* 0x000000dd0200720c */ /* 0x000fc40003f06270 */
[----:B------:R-:W-:Y:S02]  /*3de0*/  ISETP.GE.AND P3, PT, R2, R220, PT ;  /* 0x000000dc0200720c */ /* 0x000fe40003f66270 */
[----:B------:R-:W-:Y:S02]  /*3df0*/  ISETP.GE.AND P5, PT, R4, R221, PT ;  /* 0x000000dd0400720c */ /* 0x000fe40003fa6270 */
[C---:B------:R-:W-:Y:S02]  /*3e00*/  ISETP.LT.OR P1, PT, R2.reuse, R219, P1 ;  /* 0x000000db0200720c */ /* 0x040fe40000f21670 */
[C---:B------:R-:W-:Y:S02]  /*3e10*/  ISETP.LT.OR P4, PT, R2.reuse, R218, P4 ;  /* 0x000000da0200720c */ /* 0x040fe40002781670 */
[C---:B------:R-:W-:Y:S02]  /*3e20*/  ISETP.LT.OR P0, PT, R2.reuse, R217, P0 ;  /* 0x000000d90200720c */ /* 0x040fe40000701670 */
[----:B------:R-:W-:-:S02]  /*3e30*/  ISETP.LT.OR P3, PT, R2, R216, P3 ;  /* 0x000000d80200720c */ /* 0x000fc40001f61670 */
[----:B------:R-:W-:Y:S02]  /*3e40*/  ISETP.LT.OR P5, PT, R4, R217, P5 ;  /* 0x000000d90400720c */ /* 0x000fe40002fa1670 */
[----:B------:R-:W-:Y:S02]  /*3e50*/  IADD3 R2, R0, 0x30, RZ ;  /* 0x0000003000027810 */ /* 0x000fe40007ffe0ff */
[----:B------:R-:W-:Y:S02]  /*3e60*/  FSEL R99, R33, -INF , !P6 ;  /* 0xff80000021637808 */ /* 0x000fe40007000000 */
[----:B------:R-:W-:Y:S02]  /*3e70*/  FSEL R103, R35, -INF , !P2 ;  /* 0xff80000023677808 */ /* 0x000fe40005000000 */
[----:B------:R-:W-:Y:S01]  /*3e80*/  FSEL R97, R48, -INF , !P0 ;  /* 0xff80000030617808 */ /* 0x000fe20004000000 */
[----:B------:R-:W-:Y:S01]  /*3e90*/  HMMA.16816.F32.BF16 R32, R12, R22, R144 ;  /* 0x000000160c20723c */ /* 0x000fe20000041890 */
        /* <DEDUP_REMOVED lines=22> */
[----:B------:R-:W-:Y:S01]  /*4000*/  FSEL R127, R24, -INF , !P3 ;  /* 0xff800000187f7808 */ /* 0x000fe20005800000 */
[----:B--2---:R-:W-:Y:S01]  /*4010*/  HMMA.16816.F32.BF16 R40, R12, R8, R156 ;  /* 0x000000080c28723c */ /* 0x004fe2000004189c */
        /* <DEDUP_REMOVED lines=48> */
[----:B------:R-:W-:Y:S01]  /*4320*/  HMMA.16816.F32.BF16 R28, R16, R22, R128 ;  /* 0x00000016101c723c */ /* 0x000fe20000041880 */
[----:B------:R-:W-:Y:S01]  /*4330*/  FSEL R117, R55, -INF , !P0 ;  /* 0xff80000037757808 */ /* 0x000fe20004000000 */
[----:B------:R-:W1:Y:S01]  /*4340*/  LDSM.16.M88.4 R20, [R208+0x1800] ;  /* 0x00180000d014783b */ /* 0x000e620000000200 */
[----:B------:R-:W-:Y:S02]  /*4350*/  FSEL R123, R47, -INF , !P3 ;  /* 0xff8000002f7b7808 */ /* 0x000fe40005800000 */
[C---:B------:R-:W-:Y:S02]  /*4360*/  ISETP.GE.AND P3, PT, R2.reuse, R223, PT ;  /* 0x000000df0200720c */ /* 0x040fe40003f66270 */
[----:B------:R-:W-:-:S02]  /*4370*/  ISETP.GE.AND P0, PT, R2, R222, PT ;  /* 0x000000de0200720c */ /* 0x000fc40003f06270 */
[-C--:B------:R-:W-:Y:S02]  /*4380*/  ISETP.LT.OR P6, PT, R4, R219.reuse, P6 ;  /* 0x000000db0400720c */ /* 0x080fe400037c1670 */
[C---:B------:R-:W-:Y:S02]  /*4390*/  ISETP.LT.OR P3, PT, R2.reuse, R219, P3 ;  /* 0x000000db0200720c */ /* 0x040fe40001f61670 */
[----:B------:R-:W-:Y:S02]  /*43a0*/  ISETP.LT.OR P0, PT, R2, R218, P0 ;  /* 0x000000da0200720c */ /* 0x000fe40000701670 */
[----:B------:R-:W-:Y:S02]  /*43b0*/  FSEL R122, R45, -INF , !P6 ;  /* 0xff8000002d7a7808 */ /* 0x000fe40007000000 */
[----:B------:R-:W-:Y:S01]  /*43c0*/  FSEL R146, R36, -INF , !P4 ;  /* 0xff80000024927808 */ /* 0x000fe20006000000 */
[----:B------:R-:W-:Y:S01]  /*43d0*/  HMMA.16816.F32.BF16 R44, R12, R10, R164 ;  /* 0x0000000a0c2c723c */ /* 0x000fe200000418a4 */
[----:B------:R-:W-:-:S02]  /*43e0*/  ISETP.GE.AND P6, PT, R2, R221, PT ;  /* 0x000000dd0200720c */ /* 0x000fc40003fc6270 */
[----:B------:R-:W-:Y:S02]  /*43f0*/  ISETP.GE.AND P4, PT, R2, R220, PT ;  /* 0x000000dc0200720c */ /* 0x000fe40003f86270 */
[----:B------:R-:W-:Y:S02]  /*4400*/  FSEL R147, R37, -INF , !P3 ;  /* 0xff80000025937808 */ /* 0x000fe40005800000 */
[----:B------:R-:W-:Y:S02]  /*4410*/  FSEL R197, R38, -INF , !P1 ;  /* 0xff80000026c57808 */ /* 0x000fe40004800000 */
[----:B------:R-:W-:Y:S02]  /*4420*/  FSEL R198, R39, -INF , !P0 ;  /* 0xff80000027c67808 */ /* 0x000fe40004000000 */
[----:B------:R-:W-:Y:S01]  /*4430*/  HMMA.16816.F32.BF16 R36, R16, R8, R136 ;  /* 0x000000081024723c */ /* 0x000fe20000041888 */
[C---:B------:R-:W-:Y:S02]  /*4440*/  ISETP.LT.OR P6, PT, R2.reuse, R217, P6 ;  /* 0x000000d90200720c */ /* 0x040fe400037c1670 */
[----:B------:R-:W-:-:S02]  /*4450*/  ISETP.LT.OR P4, PT, R2, R216, P4 ;  /* 0x000000d80200720c */ /* 0x000fc40002781670 */
[C---:B------:R-:W-:Y:S02]  /*4460*/  IADD3 R2, R0.reuse, 0x48, RZ ;  /* 0x0000004800027810 */ /* 0x040fe40007ffe0ff */
[----:B------:R-:W-:Y:S02]  /*4470*/  IADD3 R4, R0, 0x49, RZ ;  /* 0x0000004900047810 */ /* 0x000fe40007ffe0ff */
[----:B------:R-:W-:Y:S02]  /*4480*/  FSEL R129, R24, -INF , !P2 ;  /* 0xff80000018817808 */ /* 0x000fe40005000000 */
[----:B------:R-:W-:Y:S02]  /*4490*/  FSEL R139, R27, -INF , !P4 ;  /* 0xff8000001b8b7808 */ /* 0x000fe40006000000 */
[C---:B------:R-:W-:Y:S02]  /*44a0*/  ISETP.GE.AND P3, PT, R2.reuse, R223, PT ;  /* 0x000000df0200720c */ /* 0x040fe40003f66270 */
[----:B------:R-:W-:-:S02]  /*44b0*/  ISETP.GE.AND P0, PT, R2, R222, PT ;  /* 0x000000de0200720c */ /* 0x000fc40003f06270 */
[CC--:B------:R-:W-:Y:S02]  /*44c0*/  ISETP.GE.AND P1, PT, R2.reuse, R221.reuse, PT ;  /* 0x000000dd0200720c */ /* 0x0c0fe40003f26270 */
[----:B------:R-:W-:Y:S02]  /*44d0*/  ISETP.GE.AND P2, PT, R2, R220, PT ;  /* 0x000000dc0200720c */ /* 0x000fe40003f46270 */
[----:B------:R-:W-:Y:S02]  /*44e0*/  ISETP.GE.AND P4, PT, R4, R221, PT ;  /* 0x000000dd0400720c */ /* 0x000fe40003f86270 */
[C---:B------:R-:W-:Y:S02]  /*44f0*/  ISETP.LT.OR P3, PT, R2.reuse, R219, P3 ;  /* 0x000000db0200720c */ /* 0x040fe40001f61670 */
[C---:B------:R-:W-:Y:S02]  /*4500*/  ISETP.LT.OR P0, PT, R2.reuse, R218, P0 ;  /* 0x000000da0200720c */ /* 0x040fe40000701670 */
[----:B------:R-:W-:-:S02]  /*4510*/  ISETP.LT.OR P1, PT, R2, R217, P1 ;  /* 0x000000d90200720c */ /* 0x000fc40000f21670 */
[----:B------:R-:W-:Y:S02]  /*4520*/  ISETP.LT.OR P2, PT, R2, R216, P2 ;  /* 0x000000d80200720c */ /* 0x000fe40001741670 */
[----:B------:R-:W-:Y:S02]  /*4530*/  ISETP.LT.OR P4, PT, R4, R217, P4 ;  /* 0x000000d90400720c */ /* 0x000fe40002781670 */
[----:B------:R-:W-:Y:S02]  /*4540*/  FSEL R131, R25, -INF , !P6 ;  /* 0xff80000019837808 */ /* 0x000fe40007000000 */
[----:B------:R-:W-:Y:S02]  /*4550*/  FSEL R137, R26, -INF , !P5 ;  /* 0xff8000001a897808 */ /* 0x000fe40006800000 */
[----:B------:R-:W-:Y:S01]  /*4560*/  IADD3 R2, R0, 0x50, RZ ;  /* 0x0000005000027810 */ /* 0x000fe20007ffe0ff */
[----:B------:R-:W-:Y:S01]  /*4570*/  HMMA.16816.F32.BF16 R24, R16, R10, R148 ;  /* 0x0000000a1018723c */ /* 0x000fe20000041894 */
[----:B------:R-:W2:Y:S01]  /*4580*/  LDSM.16.M88.4 R8, [R208+0x1c00] ;  /* 0x001c0000d008783b */ /* 0x000ea20000000200 */
[----:B------:R-:W-:Y:S01]  /*4590*/  FSEL R130, R32, -INF , !P1 ;  /* 0xff80000020827808 */ /* 0x000fe20004800000 */
[----:B------:R-:W-:-:S04]  /*45a0*/  DEPBAR.LE SB0, 0x0 ;  /* 0x000080000000791a */ /* 0x000fc80000000000 */
[----:B------:R-:W-:Y:S02]  /*45b0*/  FSEL R138, R34, -INF , !P2 ;  /* 0xff800000228a7808 */ /* 0x000fe40005000000 */
[----:B------:R-:W-:Y:S02]  /*45c0*/  FSEL R142, R28, -INF , !P3 ;  /* 0xff8000001c8e7808 */ /* 0x000fe40005800000 */
[----:B------:R-:W-:Y:S02]  /*45d0*/  FSEL R143, R30, -INF , !P0 ;  /* 0xff8000001e8f7808 */ /* 0x000fe40004000000 */
[----:B------:R-:W-:Y:S01]  /*45e0*/  FSEL R128, R33, -INF , !P4 ;  /* 0xff80000021807808 */ /* 0x000fe20006000000 */
[----:B------:R-:W-:Y:S01]  /*45f0*/  BAR.SYNC.DEFER_BLOCKING 0x0 ;  /* 0x0000000000007b1d */ /* 0x000fe20000010000 */
[C---:B------:R-:W-:Y:S02]  /*4600*/  ISETP.GE.AND P6, PT, R4.reuse, R223, PT ;  /* 0x000000df0400720c */ /* 0x040fe40003fc6270 */
[----:B------:R-:W-:-:S02]  /*4610*/  ISETP.GE.AND P5, PT, R4, R222, PT ;  /* 0x000000de0400720c */ /* 0x000fc40003fa6270 */
[----:B------:R-:W-:Y:S02]  /*4620*/  ISETP.GE.AND P1, PT, R4, R220, PT ;  /* 0x000000dc0400720c */ /* 0x000fe40003f26270 */
[C---:B------:R-:W-:Y:S02]  /*4630*/  ISETP.GE.AND P2, PT, R2.reuse, R223, PT ;  /* 0x000000df0200720c */ /* 0x040fe40003f46270 */
[C---:B------:R-:W-:Y:S02]  /*4640*/  ISETP.GE.AND P3, PT, R2.reuse, R222, PT ;  /* 0x000000de0200720c */ /* 0x040fe40003f66270 */
[C---:B------:R-:W-:Y:S02]  /*4650*/  ISETP.GE.AND P0, PT, R2.reuse, R221, PT ;  /* 0x000000dd0200720c */ /* 0x040fe40003f06270 */
[----:B------:R-:W-:Y:S02]  /*4660*/  ISETP.GE.AND P4, PT, R2, R220, PT ;  /* 0x000000dc0200720c */ /* 0x000fe40003f86270 */
[----:B------:R-:W-:-:S02]  /*4670*/  ISETP.LT.OR P6, PT, R4, R219, P6 ;  /* 0x000000db0400720c */ /* 0x000fc400037c1670 */
[C---:B------:R-:W-:Y:S02]  /*4680*/  ISETP.LT.OR P5, PT, R4.reuse, R218, P5 ;  /* 0x000000da0400720c */ /* 0x040fe40002fa1670 */
[----:B------:R-:W-:Y:S02]  /*4690*/  ISETP.LT.OR P1, PT, R4, R216, P1 ;  /* 0x000000d80400720c */ /* 0x000fe40000f21670 */
[C---:B------:R-:W-:Y:S02]  /*46a0*/  ISETP.LT.OR P2, PT, R2.reuse, R219, P2 ;  /* 0x000000db0200720c */ /* 0x040fe40001741670 */
[C---:B------:R-:W-:Y:S02]  /*46b0*/  ISETP.LT.OR P3, PT, R2.reuse, R218, P3 ;  /* 0x000000da0200720c */ /* 0x040fe40001f61670 */
[C---:B------:R-:W-:Y:S02]  /*46c0*/  ISETP.LT.OR P0, PT, R2.reuse, R217, P0 ;  /* 0x000000d90200720c */ /* 0x040fe40000701670 */
[----:B------:R-:W-:-:S02]  /*46d0*/  ISETP.LT.OR P4, PT, R2, R216, P4 ;  /* 0x000000d80200720c */ /* 0x000fc40002781670 */
[----:B------:R-:W-:Y:S02]  /*46e0*/  IADD3 R2, R0, 0x51, RZ ;  /* 0x0000005100027810 */ /* 0x000fe40007ffe0ff */
[----:B------:R-:W-:Y:S02]  /*46f0*/  FSEL R136, R35, -INF , !P1 ;  /* 0xff80000023887808 */ /* 0x000fe40004800000 */
[----:B------:R-:W-:Y:S01]  /*4700*/  FSEL R140, R29, -INF , !P6 ;  /* 0xff8000001d8c7808 */ /* 0x000fe20007000000 */
[----:B-1----:R-:W-:Y:S01]  /*4710*/  HMMA.16816.F32.BF16 R32, R16, R20, R152 ;  /* 0x000000141020723c */ /* 0x002fe20000041898 */
        /* <DEDUP_REMOVED lines=14> */
[----:B------:R-:W-:Y:S02]  /*4800*/  IADD3 R4, R0, 0x59, RZ ;  /* 0x0000005900047810 */ /* 0x000fe40007ffe0ff */
[----:B------:R-:W-:-:S02]  /*4810*/  ISETP.LT.OR P1, PT, R2, R217, P1 ;  /* 0x000000d90200720c */ /* 0x000fc40000f21670 */
[----:B------:R-:W-:Y:S02]  /*4820*/  FSEL R165, R37, -INF , !P5 ;  /* 0xff80000025a57808 */ /* 0x000fe40006800000 */
[----:B------:R-:W-:Y:S02]  /*4830*/  FSEL R166, R38, -INF , !P3 ;  /* 0xff80000026a67808 */ /* 0x000fe40005800000 */
[----:B------:R-:W-:Y:S01]  /*4840*/  FSEL R151, R40, -INF , !P0 ;  /* 0xff80000028977808 */ /* 0x000fe20004000000 */
[----:B--2---:R-:W-:Y:S01]  /*4850*/  HMMA.16816.F32.BF16 R36, R12, R8, R180 ;  /* 0x000000080c24723c */ /* 0x004fe200000418b4 */
[----:B------:R-:W-:Y:S02]  /*4860*/  FSEL R149, R41, -INF , !P6 ;  /* 0xff80000029957808 */ /* 0x000fe40007000000 */
[----:B------:R-:W-:Y:S02]  /*4870*/  FSEL R152, R42, -INF , !P4 ;  /* 0xff8000002a987808 */ /* 0x000fe40006000000 */
[----:B------:R-:W-:-:S02]  /*4880*/  FSEL R154, R43, -INF , !P2 ;  /* 0xff8000002b9a7808 */ /* 0x000fc40005000000 */
[----:B------:R-:W-:Y:S01]  /*4890*/  FSEL R148, R44, -INF , !P1 ;  /* 0xff8000002c947808 */ /* 0x000fe20004800000 */
[----:B------:R-:W-:Y:S01]  /*48a0*/  HMMA.16816.F32.BF16 R40, R16, R8, R160 ;  /* 0x000000081028723c */ /* 0x000fe200000418a0 */
[CC--:B------:R-:W-:Y:S02]  /*48b0*/  ISETP.GE.AND P5, PT, R2.reuse, R223.reuse, PT ;  /* 0x000000df0200720c */ /* 0x0c0fe40003fa6270 */
[C---:B------:R-:W-:Y:S02]  /*48c0*/  ISETP.GE.AND P3, PT, R2.reuse, R222, PT ;  /* 0x000000de0200720c */ /* 0x040fe40003f66270 */
[----:B------:R-:W-:Y:S02]  /*48d0*/  ISETP.GE.AND P0, PT, R2, R220, PT ;  /* 0x000000dc0200720c */ /* 0x000fe40003f06270 */
[C---:B------:R-:W-:Y:S02]  /*48e0*/  ISETP.GE.AND P4, PT, R4.reuse, R223, PT ;  /* 0x000000df0400720c */ /* 0x040fe40003f86270 */
[----:B------:R-:W-:-:S02]  /*48f0*/  ISETP.GE.AND P2, PT, R4, R222, PT ;  /* 0x000000de0400720c */ /* 0x000fc40003f46270 */
[C---:B------:R-:W-:Y:S02]  /*4900*/  ISETP.GE.AND P6, PT, R4.reuse, R221, PT ;  /* 0x000000dd0400720c */ /* 0x040fe40003fc6270 */
[----:B------:R-:W-:Y:S02]  /*4910*/  ISETP.GE.AND P1, PT, R4, R220, PT ;  /* 0x000000dc0400720c */ /* 0x000fe40003f26270 */
[CC--:B------:R-:W-:Y:S02]  /*4920*/  ISETP.LT.OR P5, PT, R2.reuse, R219.reuse, P5 ;  /* 0x000000db0200720c */ /* 0x0c0fe40002fa1670 */
        /* <DEDUP_REMOVED lines=27> */
[----:B------:R-:W-:-:S02]  /*4ae0*/  FSEL R199, R28, -INF , !P3 ;  /* 0xff8000001cc77808 */ /* 0x000fc40005800000 */
[----:B------:R-:W-:Y:S02]  /*4af0*/  FSEL R200, R30, -INF , !P6 ;  /* 0xff8000001ec87808 */ /* 0x000fe40007000000 */
[----:B------:R-:W-:Y:S02]  /*4b00*/  FSEL R176, R33, -INF , !P4 ;  /* 0xff80000021b07808 */ /* 0x000fe40006000000 */
[----:B------:R-:W-:Y:S01]  /*4b10*/  ISETP.GE.AND P2, PT, R4, R221, PT ;  /* 0x000000dd0400720c */ /* 0x000fe20003f46270 */
[----:B------:R-:W-:Y:S01]  /*4b20*/  HMMA.16816.F32.BF16 R20, R16, R22, R168 ;  /* 0x000000161014723c */ /* 0x000fe200000418a8 */
[C---:B------:R-:W-:Y:S02]  /*4b30*/  ISETP.GE.AND P5, PT, R2.reuse, R223, PT ;  /* 0x000000df0200720c */ /* 0x040fe40003fa6270 */
[C---:B------:R-:W-:Y:S02]  /*4b40*/  ISETP.GE.AND P3, PT, R2.reuse, R222, PT ;  /* 0x000000de0200720c */ /* 0x040fe40003f66270 */
[----:B------:R-:W-:-:S02]  /*4b50*/  ISETP.GE.AND P6, PT, R2, R221, PT ;  /* 0x000000dd0200720c */ /* 0x000fc40003fc6270 */
[----:B------:R-:W-:Y:S01]  /*4b60*/  ISETP.GE.AND P4, PT, R2, R220, PT ;  /* 0x000000dc0200720c */ /* 0x000fe20003f86270 */
[-C--:B------:R-:W-:Y:S01]  /*4b70*/  HMMA.16816.F32.BF16 R12, R12, R10.reuse, R188 ;  /* 0x0000000a0c0c723c */ /* 0x080fe200000418bc */
[----:B------:R-:W-:Y:S02]  /*4b80*/  ISETP.LT.OR P2, PT, R4, R217, P2 ;  /* 0x000000d90400720c */ /* 0x000fe40001741670 */
[C---:B------:R-:W-:Y:S02]  /*4b90*/  ISETP.LT.OR P5, PT, R2.reuse, R219, P5 ;  /* 0x000000db0200720c */ /* 0x040fe40002fa1670 */
[C---:B------:R-:W-:Y:S02]  /*4ba0*/  ISETP.LT.OR P3, PT, R2.reuse, R218, P3 ;  /* 0x000000da0200720c */ /* 0x040fe40001f61670 */
[C---:B------:R-:W-:Y:S01]  /*4bb0*/  ISETP.LT.OR P6, PT, R2.reuse, R217, P6 ;  /* 0x000000d90200720c */ /* 0x040fe200037c1670 */
[----:B------:R-:W-:Y:S01]  /*4bc0*/  HMMA.16816.F32.BF16 R16, R16, R10, R172 ;  /* 0x0000000a1010723c */ /* 0x000fe200000418ac */
[----:B------:R-:W-:-:S02]  /*4bd0*/  ISETP.LT.OR P4, PT, R2, R216, P4 ;  /* 0x000000d80200720c */ /* 0x000fc40002781670 */
[----:B------:R-:W-:Y:S02]  /*4be0*/  IADD3 R2, R0, 0x71, RZ ;  /* 0x0000007100027810 */ /* 0x000fe40007ffe0ff */
[----:B------:R-:W-:Y:S02]  /*4bf0*/  FSEL R150, R47, -INF , !P1 ;  /* 0xff8000002f967808 */ /* 0x000fe40004800000 */
[----:B------:R-:W-:Y:S02]  /*4c00*/  FSEL R177, R32, -INF , !P0 ;  /* 0xff80000020b17808 */ /* 0x000fe40004000000 */
[----:B------:R-:W-:Y:S02]  /*4c10*/  FSEL R183, R29, -INF , !P2 ;  /* 0xff8000001db77808 */ /* 0x000fe40005000000 */
[C---:B------:R-:W-:Y:S02]  /*4c20*/  ISETP.GE.AND P1, PT, R4.reuse, R222, PT ;  /* 0x000000de0400720c */ /* 0x040fe40003f26270 */
[----:B------:R-:W-:-:S02]  /*4c30*/  ISETP.GE.AND P0, PT, R4, R220, PT ;  /* 0x000000dc0400720c */ /* 0x000fc40003f06270 */
[----:B------:R-:W-:Y:S02]  /*4c40*/  ISETP.GE.AND P2, PT, R2, R223, PT ;  /* 0x000000df0200720c */ /* 0x000fe40003f46270 */
[C---:B------:R-:W-:Y:S02]  /*4c50*/  ISETP.LT.OR P1, PT, R4.reuse, R218, P1 ;  /* 0x000000da0400720c */ /* 0x040fe40000f21670 */
        /* <DEDUP_REMOVED lines=34> */
[C---:B------:R-:W-:Y:S02]  /*4e80*/  IADD3 R2, R0.reuse, 0x78, RZ ;  /* 0x0000007800027810 */ /* 0x040fe40007ffe0ff */
[----:B------:R-:W-:Y:S02]  /*4e90*/  IADD3 R0, R0, 0x79, RZ ;  /* 0x0000007900007810 */ /* 0x000fe40007ffe0ff */
[----:B------:R-:W-:Y:S02]  /*4ea0*/  FSEL R170, R22, -INF , !P0 ;  /* 0xff80000016aa7808 */ /* 0x000fe40004000000 */
[C---:B------:R-:W-:Y:S02]  /*4eb0*/  ISETP.GE.AND P0, PT, R0.reuse, R221, PT ;  /* 0x000000dd0000720c */ /* 0x040fe40003f06270 */
[----:B------:R-:W-:Y:S02]  /*4ec0*/  FSEL R178, R35, -INF , !P1 ;  /* 0xff80000023b27808 */ /* 0x000fe40004800000 */
[----:B------:R-:W-:-:S02]  /*4ed0*/  ISETP.LT.OR P0, PT, R0, R217, P0 ;  /* 0x000000d90000720c */ /* 0x000fc40000701670 */
[----:B------:R-:W-:Y:S02]  /*4ee0*/  ISETP.GE.AND P1, PT, R4, R223, PT ;  /* 0x000000df0400720c */ /* 0x000fe40003f26270 */
[----:B------:R-:W-:Y:S02]  /*4ef0*/  FSEL R185, R13, -INF , !P0 ;  /* 0xff8000000db97808 */ /* 0x000fe40004000000 */
[----:B------:R-:W-:Y:S02]  /*4f00*/  ISETP.GE.AND P0, PT, R0, R220, PT ;  /* 0x000000dc0000720c */ /* 0x000fe40003f06270 */
[----:B------:R-:W-:Y:S02]  /*4f10*/  ISETP.LT.OR P1, PT, R4, R219, P1 ;  /* 0x000000db0400720c */ /* 0x000fe40000f21670 */
[----:B------:R-:W-:Y:S02]  /*4f20*/  ISETP.LT.OR P0, PT, R0, R216, P0 ;  /* 0x000000d80000720c */ /* 0x000fe40000701670 */
[----:B------:R-:W-:-:S02]  /*4f30*/  FSEL R191, R39, -INF , !P2 ;  /* 0xff80000027bf7808 */ /* 0x000fc40005000000 */
[----:B------:R-:W-:Y:S02]  /*4f40*/  FSEL R161, R20, -INF , !P1 ;  /* 0xff80000014a17808 */ /* 0x000fe40004800000 */
[C---:B------:R-:W-:Y:S02]  /*4f50*/  ISETP.GE.AND P2, PT, R2.reuse, R221, PT ;  /* 0x000000dd0200720c */ /* 0x040fe40003f46270 */
[C---:B------:R-:W-:Y:S02]  /*4f60*/  ISETP.GE.AND P1, PT, R2.reuse, R220, PT ;  /* 0x000000dc0200720c */ /* 0x040fe40003f26270 */
[----:B------:R-:W-:Y:S02]  /*4f70*/  FSEL R188, R15, -INF , !P0 ;  /* 0xff8000000fbc7808 */ /* 0x000fe40004000000 */
[----:B------:R-:W-:Y:S02]  /*4f80*/  PLOP3.LUT P0, PT, PT, PT, UP0, 0x80, 0x0 ;  /* 0x000000000000781c */ /* 0x000fe40003f0f008 */
[----:B------:R-:W-:-:S02]  /*4f90*/  ISETP.LT.OR P2, PT, R2, R217, P2 ;  /* 0x000000d90200720c */ /* 0x000fc40001741670 */
[----:B------:R-:W-:Y:S02]  /*4fa0*/  ISETP.LT.OR P1, PT, R2, R216, P1 ;  /* 0x000000d80200720c */ /* 0x000fe40000f21670 */
[----:B------:R-:W-:Y:S02]  /*4fb0*/  FSEL R172, R25, -INF , !P5 ;  /* 0xff80000019ac7808 */ /* 0x000fe40006800000 */
[----:B------:R-:W-:Y:S02]  /*4fc0*/  FSEL R175, R27, -INF , !P4 ;  /* 0xff8000001baf7808 */ /* 0x000fe40006000000 */
[----:B------:R-:W-:Y:S02]  /*4fd0*/  FSEL R187, R12, -INF , !P2 ;  /* 0xff8000000cbb7808 */ /* 0x000fe40005000000 */
[----:B------:R-:W-:Y:S02]  /*4fe0*/  FSEL R189, R14, -INF , !P1 ;  /* 0xff8000000ebd7808 */ /* 0x000fe40004800000 */
[----:B------:R-:W-:-:S02]  /*4ff0*/  ISETP.GE.AND P5, PT, R2, R223, PT ;  /* 0x000000df0200720c */ /* 0x000fc40003fa6270 */
[----:B------:R-:W-:Y:S02]  /*5000*/  ISETP.GE.AND P4, PT, R0, R223, PT ;  /* 0x000000df0000720c */ /* 0x000fe40003f86270 */
[-C--:B------:R-:W-:Y:S02]  /*5010*/  ISETP.GE.AND P2, PT, R2, R222.reuse, PT ;  /* 0x000000de0200720c */ /* 0x080fe40003f46270 */
[----:B------:R-:W-:Y:S02]  /*5020*/  ISETP.GE.AND P1, PT, R0, R222, PT ;  /* 0x000000de0000720c */ /* 0x000fe40003f26270 */
[CC--:B------:R-:W-:Y:S02]  /*5030*/  ISETP.LT.OR P5, PT, R2.reuse, R219.reuse, P5 ;  /* 0x000000db0200720c */ /* 0x0c0fe40002fa1670 */
[----:B------:R-:W-:Y:S02]  /*5040*/  ISETP.LT.OR P2, PT, R2, R218, P2 ;  /* 0x000000da0200720c */ /* 0x000fe40001741670 */
[----:B------:R-:W-:-:S02]  /*5050*/  ISETP.LT.OR P4, PT, R0, R219, P4 ;  /* 0x000000db0000720c */ /* 0x000fc40002781670 */
[----:B------:R-:W-:Y:S01]  /*5060*/  ISETP.LT.OR P1, PT, R0, R218, P1 ;  /* 0x000000da0000720c */ /* 0x000fe20000f21670 */
[----:B------:R-:W-:Y:S01]  /*5070*/  IMAD.IADD R0, R73, 0x1, R74 ;  /* 0x0000000149007824 */ /* 0x000fe200078e024a */
[----:B------:R-:W-:Y:S02]  /*5080*/  FSEL R160, R21, -INF , !P6 ;  /* 0xff80000015a07808 */ /* 0x000fe40007000000 */
[----:B------:R-:W-:Y:S02]  /*5090*/  FSEL R168, R23, -INF , !P3 ;  /* 0xff80000017a87808 */ /* 0x000fe40005800000 */
[----:B------:R-:W-:Y:S02]  /*50a0*/  FSEL R162, R16, -INF , !P5 ;  /* 0xff80000010a27808 */ /* 0x000fe40006800000 */
[----:B------:R-:W-:Y:S02]  /*50b0*/  FSEL R174, R18, -INF , !P2 ;  /* 0xff80000012ae7808 */ /* 0x000fe40005000000 */
[----:B------:R-:W-:-:S02]  /*50c0*/  FSEL R163, R17, -INF , !P4 ;  /* 0xff80000011a37808 */ /* 0x000fc40006000000 */
[----:B------:R-:W-:Y:S01]  /*50d0*/  FSEL R173, R19, -INF , !P1 ;  /* 0xff80000013ad7808 */ /* 0x000fe20004800000 */
[----:B------:R-:W-:Y:S05]  /*50e0*/  @!P0 BRA `(.L_x_428) ;  /* 0x0000037000008947 */ /* 0x000fea0003800000 */
[----:B------:R-:W-:Y:S01]  /*50f0*/  UIADD3 UR7, UR32, -0x2, URZ ;  /* 0xfffffffe20077890 */ /* 0x000fe2000fffe03f */
[----:B------:R-:W-:Y:S01]  /*5100*/  ISETP.GE.AND P1, PT, R226, c[0x0][0x220], PT ;  /* 0x00008800e2007a0c */ /* 0x000fe20003f26270 */
[----:B------:R-:W-:Y:S01]  /*5110*/  IMAD.U32 R6, RZ, RZ, UR8 ;  /* 0x00000008ff067e24 */ /* 0x000fe2000f8e00ff */
[----:B------:R-:W-:Y:S01]  /*5120*/  BSSY B0, `(.L_x_429) ;  /* 0x0000032000007945 */ /* 0x000fe20003800000 */
[----:B------:R-:W-:Y:S01]  /*5130*/  USHF.R.S32.HI UR5, URZ, 0x1f, UR7 ;  /* 0x0000001f3f057899 */ /* 0x000fe20008011407 */
[----:B------:R-:W-:Y:S02]  /*5140*/  IMAD.U32 R8, RZ, RZ, UR8 ;  /* 0x00000008ff087e24 */ /* 0x000fe4000f8e00ff */
[----:B------:R-:W-:Y:S01]  /*5150*/  IMAD.U32 R4, RZ, RZ, UR7 ;  /* 0x00000007ff047e24 */ /* 0x000fe2000f8e00ff */
[----:B------:R-:W-:-:S03]  /*5160*/  UIMAD UR7, UR9, UR7, URZ ;  /* 0x00000007090772a4 */ /* 0x000fc6000f8e023f */
[----:B------:R-:W-:Y:S01]  /*5170*/  IMAD.WIDE.U32 R4, R4, UR13, R204 ;  /* 0x0000000d04047c25 */ /* 0x000fe2000f8e00cc */
[----:B------:R-:W-:Y:S02]  /*5180*/  UIMAD UR5, UR5, UR13, UR7 ;  /* 0x0000000d050572a4 */ /* 0x000fe4000f8e0207 */
[----:B------:R1:W-:Y:S01]  /*5190*/  @P1 STS [R224+0x2000], RZ ;  /* 0x002000ffe0001388 */ /* 0x0003e20000000800 */
[----:B------:R-:W-:Y:S01]  /*51a0*/  @!P1 IMAD.MOV.U32 R14, RZ, RZ, c[0x0][0x19c] ;  /* 0x00006700ff0e9624 */ /* 0x000fe200078e00ff */
[----:B------:R-:W-:Y:S02]  /*51b0*/  @!P1 IADD3 R2, P3, R4, UR21, RZ ;  /* 0x0000001504029c10 */ /* 0x000fe4000ff7e0ff */
[----:B------:R-:W-:Y:S01]  /*51c0*/  IADD3 R7, R5, UR5, RZ ;  /* 0x0000000505077c10 */ /* 0x000fe2000fffe0ff */
[----:B------:R1:W-:Y:S01]  /*51d0*/  @P1 STS [R224+0x2004], RZ ;  /* 0x002004ffe0001388 */ /* 0x0003e20000000800 */
[----:B------:R-:W-:Y:S02]  /*51e0*/  @!P1 LEA R6, P2, R6, R4, 0x6 ;  /* 0x0000000406069211 */ /* 0x000fe400078430ff */
[----:B------:R-:W-:Y:S01]  /*51f0*/  @!P1 LEA R12, P4, R4, c[0x0][0x168], 0x1 ;  /* 0x00005a00040c9a11 */ /* 0x000fe200078808ff */
[----:B------:R1:W-:Y:S01]  /*5200*/  @P1 STS.64 [R224+0x2008], RZ ;  /* 0x002008ffe0001388 */ /* 0x0003e20000000a00 */
[----:B------:R-:W-:-:S02]  /*5210*/  @!P1 IADD3.X R9, R7, UR20, RZ, P3, !PT ;  /* 0x0000001407099c10 */ /* 0x000fc40009ffe4ff */
[----:B------:R-:W-:Y:S02]  /*5220*/  @!P1 LEA R10, P3, R2, c[0x0][0x168], 0x1 ;  /* 0x00005a00020a9a11 */ /* 0x000fe400078608ff */
[----:B------:R-:W-:Y:S02]  /*5230*/  @!P1 LEA.HI.X R14, R8, R7, R14, 0x6, P2 ;  /* 0x00000007080e9211 */ /* 0x000fe400010f340e */
        /* <DEDUP_REMOVED lines=32> */
.L_x_430:
[----:B------:R-:W-:Y:S05]  /*5440*/  BSYNC B0 ;  /* 0x0000000000007941 */ /* 0x000fea0003800000 */
.L_x_429:
[----:B------:R-:W0:Y:S02]  /*5450*/  LDGDEPBAR ;  /* 0x00000000000079af */ /* 0x000e240000000000 */
.L_x_428:
[----:B------:R-:W-:Y:S01]  /*5460*/  FMNMX.FTZ R2, R56, R57, !PT ;  /* 0x0000003938027209 */ /* 0x000fe20007810000 */
[----:B------:R-:W-:Y:S01]  /*5470*/  IMAD.WIDE.U32 R236, R232, -0x326172a9, RZ ;  /* 0xcd9e8d57e8ec7825 */ /* 0x000fe200078e00ff */
[----:B-1----:R-:W-:Y:S01]  /*5480*/  LOP3.LUT R8, R196, UR30, RZ, 0x3c, !PT ;  /* 0x0000001ec4087c12 */ /* 0x002fe2000f8e3cff */
[----:B------:R-:W-:Y:S01]  /*5490*/  STL [R1+0x80], R135 ;  /* 0x0000808701007387 */ /* 0x000fe20000100800 */
[----:B------:R-:W-:Y:S01]  /*54a0*/  FMNMX.FTZ R2, R58, R2, !PT ;  /* 0x000000023a027209 */ /* 0x000fe20007810000 */
[----:B------:R-:W-:Y:S01]  /*54b0*/  UIADD3 UR15, UR31, -0x4498517b, URZ ;  /* 0xbb67ae851f0f7890 */ /* 0x000fe2000fffe03f */
[----:B------:R-:W-:Y:S01]  /*54c0*/  FMNMX.FTZ R6, R71, R67, !PT ;  /* 0x0000004347067209 */ /* 0x000fe20007810000 */
[----:B------:R1:W-:Y:S01]  /*54d0*/  STL [R1+0x20], R8 ;  /* 0x0000200801007387 */ /* 0x0003e20000100800 */
[----:B------:R-:W-:Y:S01]  /*54e0*/  FMNMX.FTZ R2, R80, R2, !PT ;  /* 0x0000000250027209 */ /* 0x000fe20007810000 */
[----:B------:R-:W-:Y:S01]  /*54f0*/  IMAD.WIDE.U32 R114, R203, -0x2daee0ad, RZ ;  /* 0xd2511f53cb727825 */ /* 0x000fe200078e00ff */
[----:B------:R-:W-:Y:S01]  /*5500*/  FMNMX.FTZ R6, R79, R6, !PT ;  /* 0x000000064f067209 */ /* 0x000fe20007810000 */
[----:B------:R-:W-:Y:S01]  /*5510*/  USHF.L.U32 UR33, UR34, 0x2, URZ ;  /* 0x0000000222217899 */ /* 0x000fe2000800063f */
[----:B------:R-:W-:Y:S01]  /*5520*/  FMNMX.FTZ R2, R92, R2, !PT ;  /* 0x000000025c027209 */ /* 0x000fe20007810000 */
[----:B------:R-:W-:Y:S01]  /*5530*/  UIADD3 UR16, UR30, -0x61c88647, URZ ;  /* 0x9e3779b91e107890 */ /* 0x000fe2000fffe03f */
[----:B------:R-:W-:Y:S01]  /*5540*/  FMNMX.FTZ R6, R77, R6, !PT ;  /* 0x000000064d067209 */ /* 0x000fe20007810000 */
[----:B------:R-:W-:Y:S01]  /*5550*/  UIADD3 UR14, UR30, 0x3c6ef372, URZ ;  /* 0x3c6ef3721e0e7890 */ /* 0x000fe2000fffe03f */
[----:B--2---:R-:W-:Y:S01]  /*5560*/  FMNMX.FTZ R4, R94, R2, !PT ;  /* 0x000000025e047209 */ /* 0x004fe20007810000 */
[----:B------:R-:W-:Y:S01]  /*5570*/  IMAD.U32 R7, RZ, RZ, UR33 ;  /* 0x00000021ff077e24 */ /* 0x000fe2000f8e00ff */
        /* <DEDUP_REMOVED lines=11> */
[----:B------:R-:W-:Y:S01]  /*5630*/  UIADD3 UR7, UR31, -0x56f99767, URZ ;  /* 0xa90668991f077890 */ /* 0x000fe2000fffe03f */
[----:B------:R-:W-:Y:S01]  /*5640*/  FMNMX.FTZ R2, R62, R2, !PT ;  /* 0x000000023e027209 */ /* 0x000fe20007810000 */
[----:B------:R-:W-:Y:S01]  /*5650*/  UIADD3 UR8, UR30, 0x1715609d, URZ ;  /* 0x1715609d1e087890 */ /* 0x000fe2000fffe03f */
[----:B------:R-:W-:Y:S01]  /*5660*/  FMNMX.FTZ R5, R110, R5, !PT ;  /* 0x000000056e057209 */ /* 0x000fe20007810000 */
[----:B------:R-:W-:Y:S01]  /*5670*/  UIADD3 UR17, UR30, -0x4ab325aa, URZ ;  /* 0xb54cda561e117890 */ /* 0x000fe2000fffe03f */
[----:B------:R-:W-:Y:S01]  /*5680*/  FMNMX.FTZ R2, R60, R2, !PT ;  /* 0x000000023c027209 */ /* 0x000fe20007810000 */
[----:B------:R-:W-:Y:S01]  /*5690*/  UIADD3 UR18, UR31, 0x646e171e, URZ ;  /* 0x646e171e1f127890 */ /* 0x000fe2000fffe03f */
[----:B------:R-:W-:Y:S01]  /*56a0*/  FMNMX.FTZ R5, R106, R5, !PT ;  /* 0x000000056a057209 */ /* 0x000fe20007810000 */
[----:B------:R-:W-:Y:S01]  /*56b0*/  IMAD.SHL.U32 R204, R0, 0x2, RZ ;  /* 0x0000000200cc7824 */ /* 0x000fe200078e00ff */
[----:B------:R-:W-:Y:S01]  /*56c0*/  FMNMX.FTZ R2, R63, R2, !PT ;  /* 0x000000023f027209 */ /* 0x000fe20007810000 */
[----:B------:R-:W-:Y:S01]  /*56d0*/  IMAD R144, R72, 0x10000, R72 ;  /* 0x0001000048907824 */ /* 0x000fe200078e0248 */
[----:B------:R-:W-:Y:S01]  /*56e0*/  FMNMX.FTZ R5, R104, R5, !PT ;  /* 0x0000000568057209 */ /* 0x000fe20007810000 */
[----:B------:R-:W-:Y:S01]  /*56f0*/  IMAD R205, R3, 0x2, R204 ;  /* 0x0000000203cd7824 */ /* 0x000fe200078e02cc */
[----:B------:R-:W-:Y:S01]  /*5700*/  FMNMX.FTZ R2, R61, R2, !PT ;  /* 0x000000023d027209 */ /* 0x000fe20007810000 */
[----:B------:R-:W-:Y:S01]  /*5710*/  LDSM.16.MT88.4 R48, [R204+0x4000] ;  /* 0x00400000cc30783b */ /* 0x000fe20000004200 */
[----:B------:R-:W-:Y:S01]  /*5720*/  FMNMX.FTZ R5, R127, R5, !PT ;  /* 0x000000057f057209 */ /* 0x000fe20007810000 */
[----:B------:R-:W-:Y:S01]  /*5730*/  UIADD3 UR5, UR33, 0x1, URZ ;  /* 0x0000000121057890 */ /* 0x000fe2000fffe03f */
[----:B------:R-:W-:Y:S01]  /*5740*/  FMNMX.FTZ R2, R98, R2, !PT ;  /* 0x0000000262027209 */ /* 0x000fe20007810000 */
[----:B------:R-:W-:Y:S01]  /*5750*/  LDSM.16.MT88.4 R52, [R205+0x4000] ;  /* 0x00400000cd34783b */ /* 0x000fe20000004200 */
        /* <DEDUP_REMOVED lines=16> */
[----:B------:R-:W-:Y:S02]  /*5860*/  LOP3.LUT R4, R237, R8, RZ, 0x3c, !PT ;  /* 0x00000008ed047212 */ /* 0x000fe400078e3cff */
[----:B------:R-:W-:Y:S02]  /*5870*/  FMNMX.FTZ R2, R131, R2, !PT ;  /* 0x0000000283027209 */ /* 0x000fe40007810000 */
[----:B------:R-:W-:Y:S01]  /*5880*/  FMNMX.FTZ R5, R165, R5, !PT ;  /* 0x00000005a5057209 */ /* 0x000fe20007810000 */
[----:B------:R-:W-:Y:S01]  /*5890*/  IMAD.WIDE.U32 R84, R4, -0x2daee0ad, RZ ;  /* 0xd2511f5304547825 */ /* 0x000fe200078e00ff */
[----:B------:R-:W-:-:S02]  /*58a0*/  FMNMX.FTZ R2, R130, R2, !PT ;  /* 0x0000000282027209 */ /* 0x000fc40007810000 */
[----:B------:R-:W-:Y:S02]  /*58b0*/  FMNMX.FTZ R5, R158, R5, !PT ;  /* 0x000000059e057209 */ /* 0x000fe40007810000 */
[----:B------:R-:W-:Y:S02]  /*58c0*/  FMNMX.FTZ R2, R128, R2, !PT ;  /* 0x0000000280027209 */ /* 0x000fe40007810000 */
[----:B------:R-:W-:Y:S02]  /*58d0*/  IADD3 R9, R232, 0x4, RZ ;  /* 0x00000004e8097810 */ /* 0x000fe40007ffe0ff */
[----:B------:R-:W-:Y:S02]  /*58e0*/  FMNMX.FTZ R4, R151, R2, !PT ;  /* 0x0000000297047209 */ /* 0x000fe40007810000 */
[----:B------:R-:W-:Y:S01]  /*58f0*/  FMNMX.FTZ R2, R66, R6, !PT ;  /* 0x0000000642027209 */ /* 0x000fe20007810000 */
[----:B------:R-:W-:Y:S01]  /*5900*/  IMAD.WIDE.U32 R88, R9, -0x326172a9, RZ ;  /* 0xcd9e8d5709587825 */ /* 0x000fe200078e00ff */
[----:B------:R-:W-:-:S02]  /*5910*/  FMNMX.FTZ R4, R149, R4, !PT ;  /* 0x0000000495047209 */ /* 0x000fc40007810000 */
[----:B------:R-:W-:Y:S02]  /*5920*/  FMNMX.FTZ R5, R156, R5, !PT ;  /* 0x000000059c057209 */ /* 0x000fe40007810000 */
[----:B------:R-:W-:Y:S02]  /*5930*/  FMNMX.FTZ R2, R76, R2, !PT ;  /* 0x000000024c027209 */ /* 0x000fe40007810000 */
[----:B------:R-:W-:Y:S02]  /*5940*/  FMNMX.FTZ R4, R148, R4, !PT ;  /* 0x0000000494047209 */ /* 0x000fe40007810000 */
[----:B------:R-:W-:Y:S02]  /*5950*/  FMNMX.FTZ R5, R177, R5, !PT ;  /* 0x00000005b1057209 */ /* 0x000fe40007810000 */
[----:B------:R-:W-:Y:S02]  /*5960*/  FMNMX.FTZ R2, R78, R2, !PT ;  /* 0x000000024e027209 */ /* 0x000fe40007810000 */
[----:B-1----:R-:W-:-:S02]  /*5970*/  LOP3.LUT R8, R89, R8, RZ, 0x3c, !PT ;  /* 0x0000000859087212 */ /* 0x002fc400078e3cff */
[----:B------:R-:W-:Y:S02]  /*5980*/  FMNMX.FTZ R4, R145, R4, !PT ;  /* 0x0000000491047209 */ /* 0x000fe40007810000 */
[----:B------:R-:W-:Y:S01]  /*5990*/  FMNMX.FTZ R5, R176, R5, !PT ;  /* 0x00000005b0057209 */ /* 0x000fe20007810000 */
[----:B------:R-:W-:Y:S01]  /*59a0*/  IMAD.WIDE.U32 R86, R8, -0x2daee0ad, RZ ;  /* 0xd2511f5308567825 */ /* 0x000fe200078e00ff */
[----:B------:R-:W-:Y:S02]  /*59b0*/  FMNMX.FTZ R2, R75, R2, !PT ;  /* 0x000000024b027209 */ /* 0x000fe40007810000 */
[----:B------:R-:W-:Y:S02]  /*59c0*/  FMNMX.FTZ R4, R199, R4, !PT ;  /* 0x00000004c7047209 */ /* 0x000fe40007810000 */
[----:B------:R-:W-:Y:S02]  /*59d0*/  FMNMX.FTZ R5, R161, R5, !PT ;  /* 0x00000005a1057209 */ /* 0x000fe40007810000 */
[----:B------:R-:W-:-:S02]  /*59e0*/  FMNMX.FTZ R2, R101, R2, !PT ;  /* 0x0000000265027209 */ /* 0x000fc40007810000 */
[----:B------:R-:W-:Y:S02]  /*59f0*/  FMNMX.FTZ R4, R183, R4, !PT ;  /* 0x00000004b7047209 */ /* 0x000fe40007810000 */
[----:B------:R-:W-:Y:S02]  /*5a00*/  FMNMX.FTZ R40, R160, R5, !PT ;  /* 0x00000005a0287209 */ /* 0x000fe40007810000 */
[----:B------:R-:W-:Y:S02]  /*5a10*/  LOP3.LUT R5, R87, UR15, R114, 0x96, !PT ;  /* 0x0000000f57057c12 */ /* 0x000fe4000f8e9672 */
        /* <DEDUP_REMOVED lines=11> */
[----:B------:R-:W-:Y:S02]  /*5ad0*/  LOP3.LUT R6, R85, UR15, R114, 0x96, !PT ;  /* 0x0000000f55067c12 */ /* 0x000fe4000f8e9672 */
[----:B------:R-:W-:Y:S02]  /*5ae0*/  FMNMX.FTZ R5, R190, R5, !PT ;  /* 0x00000005be057209 */ /* 0x000fe40007810000 */
[----:B------:R-:W-:Y:S01]  /*5af0*/  FMNMX.FTZ R40, R163, R40, !PT ;  /* 0x00000028a3287209 */ /* 0x000fe20007810000 */
[----:B------:R-:W-:Y:S01]  /*5b00*/  IMAD.WIDE.U32 R112, R6, -0x326172a9, RZ ;  /* 0xcd9e8d5706707825 */ /* 0x000fe200078e00ff */
[----:B------:R-:W-:Y:S02]  /*5b10*/  FMNMX.FTZ R4, R133, R132, !PT ;  /* 0x0000008485047209 */ /* 0x000fe40007810000 */
[----:B------:R-:W-:Y:S01]  /*5b20*/  FMNMX.FTZ R2, R121, R2, !PT ;  /* 0x0000000279027209 */ /* 0x000fe20007810000 */
[----:B------:R-:W1:Y:S01]  /*5b30*/  SHFL.BFLY PT, R10, R40, 0x2, 0x1f ;  /* 0x0c401f00280a7f89 */ /* 0x000e6200000e0000 */
[----:B------:R-:W-:-:S02]  /*5b40*/  FMNMX.FTZ R5, R187, R5, !PT ;  /* 0x00000005bb057209 */ /* 0x000fc40007810000 */
[----:B------:R-:W-:Y:S02]  /*5b50*/  FMNMX.FTZ R6, R82, R4, !PT ;  /* 0x0000000452067209 */ /* 0x000fe40007810000 */
[----:B------:R-:W-:Y:S02]  /*5b60*/  FMNMX.FTZ R4, R120, R2, !PT ;  /* 0x0000000278047209 */ /* 0x000fe40007810000 */
[----:B------:R-:W-:Y:S02]  /*5b70*/  FMNMX.FTZ R2, R185, R5, !PT ;  /* 0x00000005b9027209 */ /* 0x000fe40007810000 */
[----:B------:R-:W-:Y:S02]  /*5b80*/  LOP3.LUT R7, R115, UR31, R7, 0x96, !PT ;  /* 0x0000001f73077c12 */ /* 0x000fe4000f8e9607 */
[----:B------:R-:W-:Y:S01]  /*5b90*/  FMNMX.FTZ R5, R81, R6, !PT ;  /* 0x0000000651057209 */ /* 0x000fe20007810000 */
[----:B------:R-:W2:Y:S01]  /*5ba0*/  SHFL.BFLY PT, R14, R2, 0x2, 0x1f ;  /* 0x0c401f00020e7f89 */ /* 0x000ea200000e0000 */
[----:B------:R-:W-:Y:S01]  /*5bb0*/  FMNMX.FTZ R4, R117, R4, !PT ;  /* 0x0000000475047209 */ /* 0x000fe20007810000 */
[----:B------:R-:W-:Y:S01]  /*5bc0*/  IMAD.WIDE.U32 R16, R7, -0x326172a9, RZ ;  /* 0xcd9e8d5707107825 */ /* 0x000fe200078e00ff */
[----:B------:R-:W-:-:S02]  /*5bd0*/  FMNMX.FTZ R5, R95, R5, !PT ;  /* 0x000000055f057209 */ /* 0x000fc40007810000 */
[----:B------:R-:W-:Y:S02]  /*5be0*/  FMNMX.FTZ R4, R137, R4, !PT ;  /* 0x0000000489047209 */ /* 0x000fe40007810000 */
[----:B------:R-:W-:Y:S02]  /*5bf0*/  LOP3.LUT R8, R17, UR16, R236, 0x96, !PT ;  /* 0x0000001011087c12 */ /* 0x000fe4000f8e96ec */
[----:B------:R-:W-:Y:S02]  /*5c00*/  LOP3.LUT R7, R113, UR14, R16, 0x96, !PT ;  /* 0x0000000e71077c12 */ /* 0x000fe4000f8e9610 */
[----:B------:R-:W-:Y:S01]  /*5c10*/  FMNMX.FTZ R4, R139, R4, !PT ;  /* 0x000000048b047209 */ /* 0x000fe20007810000 */
[----:B------:R-:W-:Y:S01]  /*5c20*/  IMAD.WIDE.U32 R8, R8, -0x2daee0ad, RZ ;  /* 0xd2511f5308087825 */ /* 0x000fe200078e00ff */
[----:B------:R-:W-:Y:S02]  /*5c30*/  FMNMX.FTZ R5, R134, R5, !PT ;  /* 0x0000000586057209 */ /* 0x000fe40007810000 */
[----:B------:R-:W-:Y:S01]  /*5c40*/  LOP3.LUT R12, R17, UR16, R88, 0x96, !PT ;  /* 0x00000010110c7c12 */ /* 0x000fe2000f8e9658 */
[----:B------:R-:W-:Y:S01]  /*5c50*/  IMAD.WIDE.U32 R20, R7, -0x2daee0ad, RZ ;  /* 0xd2511f5307147825 */ /* 0x000fe200078e00ff */
[----:B------:R-:W-:-:S02]  /*5c60*/  FMNMX.FTZ R4, R138, R4, !PT ;  /* 0x000000048a047209 */ /* 0x000fc40007810000 */
[----:B------:R-:W-:Y:S01]  /*5c70*/  FMNMX.FTZ R5, R93, R5, !PT ;  /* 0x000000055d057209 */ /* 0x000fe20007810000 */
[----:B------:R-:W-:Y:S01]  /*5c80*/  IMAD.WIDE.U32 R12, R12, -0x2daee0ad, RZ ;  /* 0xd2511f530c0c7825 */ /* 0x000fe200078e00ff */
[----:B------:R-:W-:Y:S02]  /*5c90*/  LOP3.LUT R16, R43, UR14, R16, 0x96, !PT ;  /* 0x0000000e2b107c12 */ /* 0x000fe4000f8e9610 */
[----:B------:R-:W-:Y:S02]  /*5ca0*/  FMNMX.FTZ R4, R136, R4, !PT ;  /* 0x0000000488047209 */ /* 0x000fe40007810000 */
[----:B------:R-:W-:Y:S02]  /*5cb0*/  FMNMX.FTZ R5, R91, R5, !PT ;  /* 0x000000055b057209 */ /* 0x000fe40007810000 */
[----:B------:R-:W-:Y:S02]  /*5cc0*/  LOP3.LUT R6, R9, UR13, R84, 0x96, !PT ;  /* 0x0000000d09067c12 */ /* 0x000fe4000f8e9654 */
[----:B------:R-:W-:Y:S01]  /*5cd0*/  LOP3.LUT R11, R21, UR11, R8, 0x96, !PT ;  /* 0x0000000b150b7c12 */ /* 0x000fe2000f8e9608 */
[----:B------:R-:W-:Y:S01]  /*5ce0*/  IMAD.WIDE.U32 R8, R16, -0x2daee0ad, RZ ;  /* 0xd2511f5310087825 */ /* 0x000fe200078e00ff */
[----:B-1----:R-:W-:-:S02]  /*5cf0*/  FMNMX.FTZ R40, R40, R10, !PT ;  /* 0x0000000a28287209 */ /* 0x002fc40007810000 */
[----:B------:R-:W-:Y:S01]  /*5d00*/  LOP3.LUT R10, R13, UR13, R86, 0x96, !PT ;  /* 0x0000000d0d0a7c12 */ /* 0x000fe2000f8e9656 */
[----:B------:R-:W-:Y:S01]  /*5d10*/  IMAD.WIDE.U32 R6, R6, -0x326172a9, RZ ;  /* 0xcd9e8d5706067825 */ /* 0x000fe200078e00ff */
[----:B------:R-:W-:Y:S01]  /*5d20*/  FMNMX.FTZ R4, R152, R4, !PT ;  /* 0x0000000498047209 */ /* 0x000fe20007810000 */
[----:B------:R-:W1:Y:S01]  /*5d30*/  SHFL.BFLY PT, R15, R40, 0x1, 0x1f ;  /* 0x0c201f00280f7f89 */ /* 0x000e6200000e0000 */
[----:B------:R-:W-:Y:S01]  /*5d40*/  FMNMX.FTZ R5, R192, R5, !PT ;  /* 0x00000005c0057209 */ /* 0x000fe20007810000 */
[----:B------:R-:W-:Y:S01]  /*5d50*/  IMAD.WIDE.U32 R22, R11, -0x326172a9, RZ ;  /* 0xcd9e8d570b167825 */ /* 0x000fe200078e00ff */
[----:B------:R-:W-:Y:S02]  /*5d60*/  LOP3.LUT R9, R9, UR11, R12, 0x96, !PT ;  /* 0x0000000b09097c12 */ /* 0x000fe4000f8e960c */
        /* <DEDUP_REMOVED lines=16> */
[----:B------:R-:W-:Y:S02]  /*5e70*/  FMNMX.FTZ R6, R195, R6, !PT ;  /* 0x00000006c3067209 */ /* 0x000fe40007810000 */
[----:B------:R-:W-:Y:S02]  /*5e80*/  FMNMX.FTZ R4, R184, R4, !PT ;  /* 0x00000004b8047209 */ /* 0x000fe40007810000 */
[----:B------:R-:W-:-:S02]  /*5e90*/  FMNMX.FTZ R6, R124, R6, !PT ;  /* 0x000000067c067209 */ /* 0x000fc40007810000 */
[----:B-1----:R-:W-:Y:S01]  /*5ea0*/  FMNMX.FTZ R40, R40, R15, !PT ;  /* 0x0000000f28287209 */ /* 0x002fe20007810000 */
[----:B------:R-:W-:Y:S01]  /*5eb0*/  IMAD.WIDE.U32 R14, R9, -0x326172a9, RZ ;  /* 0xcd9e8d57090e7825 */ /* 0x000fe200078e00ff */
[----:B------:R-:W-:Y:S02]  /*5ec0*/  FMNMX.FTZ R4, R175, R4, !PT ;  /* 0x00000004af047209 */ /* 0x000fe40007810000 */
[----:B------:R-:W-:Y:S01]  /*5ed0*/  FMNMX.FTZ R6, R123, R6, !PT ;  /* 0x000000067b067209 */ /* 0x000fe20007810000 */
[----:B------:R-:W-:Y:S01]  /*5ee0*/  FMUL.FTZ R5, R40, c[0x0][0x23c] ;  /* 0x00008f0028057a20 */ /* 0x000fe20000410000 */
[----:B------:R-:W-:Y:S02]  /*5ef0*/  FMNMX.FTZ R4, R202, R4, !PT ;  /* 0x00000004ca047209 */ /* 0x000fe40007810000 */
[----:B------:R-:W-:Y:S02]  /*5f00*/  FMNMX.FTZ R6, R197, R6, !PT ;  /* 0x00000006c5067209 */ /* 0x000fe40007810000 */
[----:B------:R-:W-:-:S02]  /*5f10*/  FSETP.NEU.FTZ.AND P1, PT, R40, -INF , PT ;  /* 0xff8000002800780b */ /* 0x000fc40003f3d000 */
[----:B--2---:R-:W-:Y:S02]  /*5f20*/  FMNMX.FTZ R38, R2, R38, !PT ;  /* 0x0000002602267209 */ /* 0x004fe40007810000 */
[----:B------:R-:W-:Y:S02]  /*5f30*/  FMNMX.FTZ R2, R191, R4, !PT ;  /* 0x00000004bf027209 */ /* 0x000fe40007810000 */
[----:B------:R-:W-:Y:S02]  /*5f40*/  FMNMX.FTZ R6, R198, R6, !PT ;  /* 0x00000006c6067209 */ /* 0x000fe40007810000 */
[----:B------:R-:W-:Y:S02]  /*5f50*/  LOP3.LUT R7, R7, UR12, R112, 0x96, !PT ;  /* 0x0000000c07077c12 */ /* 0x000fe4000f8e9670 */
[----:B------:R-:W-:Y:S02]  /*5f60*/  FSEL R5, R5, RZ, P1 ;  /* 0x000000ff05057208 */ /* 0x000fe40000800000 */
[----:B------:R-:W-:Y:S01]  /*5f70*/  FMNMX.FTZ R2, R189, R2, !PT ;  /* 0x00000002bd027209 */ /* 0x000fe20007810000 */
[----:B------:R-:W-:Y:S01]  /*5f80*/  IMAD.WIDE.U32 R16, R7, -0x2daee0ad, RZ ;  /* 0xd2511f5307107825 */ /* 0x000fe200078e00ff */
[----:B------:R-:W-:-:S02]  /*5f90*/  FMNMX.FTZ R6, R143, R6, !PT ;  /* 0x000000068f067209 */ /* 0x000fc40007810000 */
[----:B------:R-:W-:Y:S01]  /*5fa0*/  FMNMX.FTZ R2, R188, R2, !PT ;  /* 0x00000002bc027209 */ /* 0x000fe20007810000 */
[--C-:B------:R-:W-:Y:S01]  /*5fb0*/  FFMA.FTZ R7, R56, c[0x0][0x23c], -R5.reuse ;  /* 0x00008f0038077a23 */ /* 0x100fe20000010805 */
[----:B------:R-:W-:Y:S01]  /*5fc0*/  FMNMX.FTZ R6, R141, R6, !PT ;  /* 0x000000068d067209 */ /* 0x000fe20007810000 */
[----:B------:R-:W-:Y:S01]  /*5fd0*/  FFMA.FTZ R4, R57, c[0x0][0x23c], -R5 ;  /* 0x00008f0039047a23 */ /* 0x000fe20000010805 */
[----:B------:R-:W-:Y:S01]  /*5fe0*/  LOP3.LUT R11, R11, UR9, R8, 0x96, !PT ;  /* 0x000000090b0b7c12 */ /* 0x000fe2000f8e9608 */
[----:B------:R1:W-:Y:S01]  /*5ff0*/  MUFU.EX2 R228, R7 ;  /* 0x0000000700e47308 */ /* 0x0003e20000000800 */
[----:B------:R-:W-:Y:S02]  /*6000*/  LOP3.LUT R13, R17, UR9, R20, 0x96, !PT ;  /* 0x00000009110d7c12 */ /* 0x000fe4000f8e9614 */
[----:B------:R-:W-:Y:S01]  /*6010*/  FMNMX.FTZ R8, R166, R6, !PT ;  /* 0x00000006a6087209 */ /* 0x000fe20007810000 */
[----:B------:R-:W2:Y:S01]  /*6020*/  SHFL.BFLY PT, R17, R2, 0x2, 0x1f ;  /* 0x0c401f0002117f89 */ /* 0x000ea200000e0000 */
[----:B------:R-:W-:-:S02]  /*6030*/  LOP3.LUT R12, R15, UR10, R12, 0x96, !PT ;  /* 0x0000000a0f0c7c12 */ /* 0x000fc4000f8e960c */
[----:B------:R-:W-:Y:S01]  /*6040*/  FMNMX.FTZ R8, R167, R8, !PT ;  /* 0x00000008a7087209 */ /* 0x000fe20007810000 */
[----:B------:R3:W-:Y:S01]  /*6050*/  MUFU.EX2 R74, R4 ;  /* 0x00000004004a7308 */ /* 0x0007e20000000800 */
[----:B------:R-:W-:Y:S02]  /*6060*/  LOP3.LUT R15, R69, UR7, R16, 0x96, !PT ;  /* 0x00000007450f7c12 */ /* 0x000fe4000f8e9610 */
[----:B------:R-:W-:Y:S02]  /*6070*/  FMNMX.FTZ R8, R159, R8, !PT ;  /* 0x000000089f087209 */ /* 0x000fe40007810000 */
[----:B------:R-:W-:Y:S01]  /*6080*/  FSETP.NEU.FTZ.AND P1, PT, R38, -INF , PT ;  /* 0xff8000002600780b */ /* 0x000fe20003f3d000 */
[----:B-1----:R-:W-:-:S04]  /*6090*/  FFMA.FTZ R7, R58, c[0x0][0x23c], -R5 ;  /* 0x00008f003a077a23 */ /* 0x002fc80000010805 */
[----:B------:R1:W-:Y:S01]  /*60a0*/  MUFU.EX2 R246, R7 ;  /* 0x0000000700f67308 */ /* 0x0003e20000000800 */
[----:B---3--:R-:W-:Y:S01]  /*60b0*/  FMUL.FTZ R4, R38, c[0x0][0x23c] ;  /* 0x00008f0026047a20 */ /* 0x008fe20000410000 */
[----:B--2---:R-:W-:-:S04]  /*60c0*/  FMNMX.FTZ R2, R2, R17, !PT ;  /* 0x0000001102027209 */ /* 0x004fc80007810000 */
[----:B------:R-:W-:Y:S01]  /*60d0*/  FSEL R4, R4, RZ, P1 ;  /* 0x000000ff04047208 */ /* 0x000fe20000800000 */
[----:B------:R-:W2:Y:S04]  /*60e0*/  SHFL.BFLY PT, R37, R2, 0x1, 0x1f ;  /* 0x0c201f0002257f89 */ /* 0x000ea800000e0000 */
[----:B------:R-:W-:Y:S02]  /*60f0*/  FFMA.FTZ R9, R70, c[0x0][0x23c], -R4 ;  /* 0x00008f0046097a23 */ /* 0x000fe40000010804 */
[----:B-1----:R-:W-:Y:S02]  /*6100*/  IMAD.WIDE.U32 R6, R13, -0x326172a9, RZ ;  /* 0xcd9e8d570d067825 */ /* 0x002fe400078e00ff */
[----:B------:R1:W-:Y:S02]  /*6110*/  MUFU.EX2 R229, R9 ;  /* 0x0000000900e57308 */ /* 0x0003e40000000800 */
[----:B------:R-:W-:Y:S01]  /*6120*/  IMAD.WIDE.U32 R12, R12, -0x2daee0ad, RZ ;  /* 0xd2511f530c0c7825 */ /* 0x000fe200078e00ff */
[----:B------:R-:W-:-:S03]  /*6130*/  LOP3.LUT R41, R7, UR8, R22, 0x96, !PT ;  /* 0x0000000807297c12 */ /* 0x000fc6000f8e9616 */
[----:B------:R-:W-:Y:S01]  /*6140*/  FFMA.FTZ R7, R59, c[0x0][0x23c], -R4 ;  /* 0x00008f003b077a23 */ /* 0x000fe20000010804 */
[----:B------:R-:W-:Y:S01]  /*6150*/  LOP3.LUT R16, R13, UR7, R10, 0x96, !PT ;  /* 0x000000070d107c12 */ /* 0x000fe2000f8e960a */
[----:B------:R-:W-:Y:S01]  /*6160*/  IMAD.WIDE.U32 R10, R11, -0x326172a9, RZ ;  /* 0xcd9e8d570b0a7825 */ /* 0x000fe200078e00ff */
[----:B------:R-:W-:Y:S01]  /*6170*/  FMNMX.FTZ R13, R157, R8, !PT ;  /* 0x000000089d0d7209 */ /* 0x000fe20007810000 */
[----:B------:R3:W-:Y:S01]  /*6180*/  MUFU.EX2 R225, R7 ;  /* 0x0000000700e17308 */ /* 0x0007e20000000800 */
[----:B------:R-:W-:Y:S02]  /*6190*/  LDSM.16.MT88.4 R56, [R204+0x4400] ;  /* 0x00440000cc38783b */ /* 0x000fe40000004200 */
[----:B------:R-:W-:Y:S02]  /*61a0*/  FMNMX.FTZ R13, R180, R13, !PT ;  /* 0x0000000db40d7209 */ /* 0x000fe40007810000 */
[----:B------:R-:W-:Y:S01]  /*61b0*/  LOP3.LUT R14, R11, UR8, R14, 0x96, !PT ;  /* 0x000000080b0e7c12 */ /* 0x000fe2000f8e960e */
[----:B-1----:R-:W-:Y:S01]  /*61c0*/  IMAD.WIDE.U32 R8, R15, -0x326172a9, RZ ;  /* 0xcd9e8d570f087825 */ /* 0x002fe200078e00ff */
[----:B------:R-:W-:-:S02]  /*61d0*/  FMNMX.FTZ R11, R178, R13, !PT ;  /* 0x0000000db20b7209 */ /* 0x000fc40007810000 */
[----:B--2---:R-:W-:Y:S01]  /*61e0*/  FMNMX.FTZ R37, R2, R37, !PT ;  /* 0x0000002502257209 */ /* 0x004fe20007810000 */
[----:B------:R-:W-:Y:S01]  /*61f0*/  FFMA.FTZ R2, R63, c[0x0][0x23c], -R4 ;  /* 0x00008f003f027a23 */ /* 0x000fe20000010804 */
[----:B------:R-:W-:Y:S02]  /*6200*/  FMNMX.FTZ R11, R170, R11, !PT ;  /* 0x0000000baa0b7209 */ /* 0x000fe40007810000 */
[----:B------:R-:W-:Y:S01]  /*6210*/  LOP3.LUT R20, R9, UR17, R6, 0x96, !PT ;  /* 0x0000001109147c12 */ /* 0x000fe2000f8e9606 */
[----:B------:R1:W-:Y:S01]  /*6220*/  MUFU.EX2 R227, R2 ;  /* 0x0000000200e37308 */ /* 0x0003e20000000800 */
[----:B------:R-:W-:Y:S01]  /*6230*/  FMNMX.FTZ R11, R168, R11, !PT ;  /* 0x0000000ba80b7209 */ /* 0x000fe20007810000 */
[--C-:B---3--:R-:W-:Y:S01]  /*6240*/  FFMA.FTZ R7, R65, c[0x0][0x23c], -R4.reuse ;  /* 0x00008f0041077a23 */ /* 0x108fe20000010804 */
[----:B------:R-:W-:Y:S01]  /*6250*/  LOP3.LUT R13, R8, 0xffff, RZ, 0xc0, !PT ;  /* 0x0000ffff080d7812 */ /* 0x000fe200078ec0ff */
[----:B------:R-:W-:Y:S01]  /*6260*/  FFMA.FTZ R9, R64, c[0x0][0x23c], -R4 ;  /* 0x00008f0040097a23 */ /* 0x000fe20000010804 */
[----:B------:R-:W-:-:S02]  /*6270*/  FMNMX.FTZ R11, R181, R11, !PT ;  /* 0x0000000bb50b7209 */ /* 0x000fc40007810000 */
[----:B------:R-:W-:Y:S01]  /*6280*/  LOP3.LUT R25, R8, 0xff, RZ, 0xc0, !PT ;  /* 0x000000ff08197812 */ /* 0x000fe200078ec0ff */
[----:B------:R2:W-:Y:S01]  /*6290*/  MUFU.EX2 R243, R7 ;  /* 0x0000000700f37308 */ /* 0x0005e20000000800 */
[----:B------:R-:W-:Y:S02]  /*62a0*/  FMNMX.FTZ R11, R179, R11, !PT ;  /* 0x0000000bb30b7209 */ /* 0x000fe40007810000 */
[--C-:B------:R-:W-:Y:S02]  /*62b0*/  SHF.R.U32.HI R18, RZ, 0x10, R8.reuse ;  /* 0x00000010ff127819 */ /* 0x100fe40000011608 */
[----:B------:R-:W-:Y:S01]  /*62c0*/  SHF.R.U32.HI R24, RZ, 0x18, R8 ;  /* 0x00000018ff187819 */ /* 0x000fe20000011608 */
[----:B------:R-:W-:Y:S01]  /*62d0*/  FFMA.FTZ R8, R62, c[0x0][0x23c], -R4 ;  /* 0x00008f003e087a23 */ /* 0x000fe20000010804 */
[C---:B------:R-:W-:Y:S01]  /*62e0*/  FSETP.NEU.FTZ.AND P1, PT, R37.reuse, -INF , PT ;  /* 0xff8000002500780b */ /* 0x040fe20003f3d000 */
[----:B------:R-:W3:Y:S01]  /*62f0*/  MUFU.EX2 R247, R9 ;  /* 0x0000000900f77308 */ /* 0x000ee20000000800 */
[----:B-1----:R-:W-:Y:S01]  /*6300*/  FMUL.FTZ R2, R37, c[0x0][0x23c] ;  /* 0x00008f0025027a20 */ /* 0x002fe20000410000 */
[----:B------:R-:W-:-:S04]  /*6310*/  LOP3.LUT R18, R18, 0xff, RZ, 0xc0, !PT ;  /* 0x000000ff12127812 */ /* 0x000fc800078ec0ff */
[----:B------:R-:W-:Y:S01]  /*6320*/  FSEL R2, R2, RZ, P1 ;  /* 0x000000ff02027208 */ /* 0x000fe20000800000 */
[----:B--2---:R-:W-:Y:S01]  /*6330*/  IMAD.WIDE.U32 R6, R16, -0x326172a9, RZ ;  /* 0xcd9e8d5710067825 */ /* 0x004fe200078e00ff */
[----:B------:R1:W-:Y:S04]  /*6340*/  MUFU.EX2 R196, R8 ;  /* 0x0000000800c47308 */ /* 0x0003e80000000800 */
[----:B------:R-:W-:Y:S02]  /*6350*/  LOP3.LUT R10, R7, UR17, R10, 0x96, !PT ;  /* 0x00000011070a7c12 */ /* 0x000fe4000f8e960a */
[----:B------:R-:W-:Y:S02]  /*6360*/  LOP3.LUT R19, R6, 0xffff, RZ, 0xc0, !PT ;  /* 0x0000ffff06137812 */ /* 0x000fe400078ec0ff */
[----:B------:R-:W-:Y:S01]  /*6370*/  FMNMX.FTZ R7, R174, R11, !PT ;  /* 0x0000000bae077209 */ /* 0x000fe20007810000 */
[----:B------:R-:W-:Y:S01]  /*6380*/  FFMA.FTZ R11, R60, c[0x0][0x23c], -R4 ;  /* 0x00008f003c0b7a23 */ /* 0x000fe20000010804 */
[----:B------:R-:W-:-:S02]  /*6390*/  LOP3.LUT R23, R6, 0xff, RZ, 0xc0, !PT ;  /* 0x000000ff06177812 */ /* 0x000fc400078ec0ff */
[----:B------:R-:W-:Y:S01]  /*63a0*/  FMNMX.FTZ R7, R173, R7, !PT ;  /* 0x00000007ad077209 */ /* 0x000fe20007810000 */
[----:B------:R2:W-:Y:S01]  /*63b0*/  MUFU.EX2 R135, R11 ;  /* 0x0000000b00877308 */ /* 0x0005e20000000800 */
[--C-:B------:R-:W-:Y:S01]  /*63c0*/  SHF.R.U32.HI R22, RZ, 0x10, R6.reuse ;  /* 0x00000010ff167819 */ /* 0x100fe20000011606 */
[----:B-1----:R-:W-:Y:S02]  /*63d0*/  IMAD.WIDE.U32 R8, R14, -0x2daee0ad, RZ ;  /* 0xd2511f530e087825 */ /* 0x002fe400078e00ff */
[----:B------:R-:W1:Y:S01]  /*63e0*/  SHFL.BFLY PT, R15, R7, 0x2, 0x1f ;  /* 0x0c401f00070f7f89 */ /* 0x000e6200000e0000 */
[----:B------:R-:W-:Y:S02]  /*63f0*/  SHF.R.U32.HI R17, RZ, 0x18, R6 ;  /* 0x00000018ff117819 */ /* 0x000fe40000011606 */
[----:B------:R-:W-:Y:S02]  /*6400*/  SHF.R.U32.HI R3, RZ, 0x10, R10 ;  /* 0x00000010ff037819 */ /* 0x000fe4000001160a */
[----:B------:R-:W-:Y:S01]  /*6410*/  LOP3.LUT R6, R9, UR18, R12, 0x96, !PT ;  /* 0x0000001209067c12 */ /* 0x000fe2000f8e960c */
[----:B------:R-:W-:Y:S01]  /*6420*/  FFMA.FTZ R12, R71, c[0x0][0x23c], -R2 ;  /* 0x00008f00470c7a23 */ /* 0x000fe20000010802 */
[----:B------:R-:W-:-:S02]  /*6430*/  LOP3.LUT R14, R8, 0xff, RZ, 0xc0, !PT ;  /* 0x000000ff080e7812 */ /* 0x000fc400078ec0ff */
[--C-:B------:R-:W-:Y:S01]  /*6440*/  SHF.R.U32.HI R16, RZ, 0x10, R8.reuse ;  /* 0x00000010ff107819 */ /* 0x100fe20000011608 */
[----:B------:R4:W-:Y:S01]  /*6450*/  MUFU.EX2 R155, R12 ;  /* 0x0000000c009b7308 */ /* 0x0009e20000000800 */
[----:B------:R-:W-:Y:S02]  /*6460*/  SHF.R.U32.HI R21, RZ, 0x18, R8 ;  /* 0x00000018ff157819 */ /* 0x000fe40000011608 */
[----:B--2---:R-:W-:Y:S02]  /*6470*/  SHF.R.U32.HI R11, RZ, 0x8, R13 ;  /* 0x00000008ff0b7819 */ /* 0x004fe4000001160d */
[----:B------:R-:W-:Y:S01]  /*6480*/  LOP3.LUT R13, R8, 0xffff, RZ, 0xc0, !PT ;  /* 0x0000ffff080d7812 */ /* 0x000fe200078ec0ff */
[----:B------:R-:W-:Y:S01]  /*6490*/  FFMA.FTZ R9, R61, c[0x0][0x23c], -R4 ;  /* 0x00008f003d097a23 */ /* 0x000fe20000010804 */
[----:B------:R-:W-:Y:S01]  /*64a0*/  PRMT R36, R25, 0x5410, R11 ;  /* 0x0000541019247816 */ /* 0x000fe2000000000b */
[----:B------:R-:W-:Y:S01]  /*64b0*/  LDSM.16.MT88.4 R60, [R205+0x4400] ;  /* 0x00440000cd3c783b */ /* 0x000fe20000004200 */
[----:B------:R-:W-:Y:S01]  /*64c0*/  SHF.R.U32.HI R8, RZ, 0x8, R13 ;  /* 0x00000008ff087819 */ /* 0x000fe2000001160d */
[----:B------:R2:W-:Y:S01]  /*64d0*/  MUFU.EX2 R230, R9 ;  /* 0x0000000900e67308 */ /* 0x0005e20000000800 */
[----:B------:R-:W-:-:S02]  /*64e0*/  SHF.R.U32.HI R11, RZ, 0x8, R19 ;  /* 0x00000008ff0b7819 */ /* 0x000fc40000011613 */
[----:B------:R-:W-:Y:S02]  /*64f0*/  PRMT R14, R14, 0x5410, R8 ;  /* 0x000054100e0e7816 */ /* 0x000fe40000000008 */
[C---:B------:R-:W-:Y:S02]  /*6500*/  LOP3.LUT R8, R10.reuse, 0xffff, RZ, 0xc0, !PT ;  /* 0x0000ffff0a087812 */ /* 0x040fe400078ec0ff */
[----:B-1----:R-:W-:Y:S02]  /*6510*/  FMNMX.FTZ R7, R7, R15, !PT ;  /* 0x0000000f07077209 */ /* 0x002fe40007810000 */
[----:B----4-:R-:W-:Y:S02]  /*6520*/  LOP3.LUT R12, R10, 0xff, RZ, 0xc0, !PT ;  /* 0x000000ff0a0c7812 */ /* 0x010fe400078ec0ff */
[----:B------:R-:W-:Y:S01]  /*6530*/  SHF.R.U32.HI R8, RZ, 0x8, R8 ;  /* 0x00000008ff087819 */ /* 0x000fe20000011608 */
[----:B------:R-:W1:Y:S01]  /*6540*/  SHFL.BFLY PT, R13, R7, 0x1, 0x1f ;  /* 0x0c201f00070d7f89 */ /* 0x000e6200000e0000 */
[----:B------:R-:W-:-:S02]  /*6550*/  PRMT R19, R18, 0x5410, R24 ;  /* 0x0000541012137816 */ /* 0x000fc40000000018 */
[----:B------:R-:W-:Y:S01]  /*6560*/  PRMT R12, R12, 0x5410, R8 ;  /* 0x000054100c0c7816 */ /* 0x000fe20000000008 */
[--C-:B------:R-:W-:Y:S01]  /*6570*/  FFMA.FTZ R8, R77, c[0x0][0x23c], -R2.reuse ;  /* 0x00008f004d087a23 */ /* 0x100fe20000010802 */
[----:B--2---:R-:W-:Y:S02]  /*6580*/  LOP3.LUT R9, R22, 0xff, RZ, 0xc0, !PT ;  /* 0x000000ff16097812 */ /* 0x004fe400078ec0ff */
[----:B------:R-:W-:Y:S01]  /*6590*/  PRMT R18, R23, 0x5410, R11 ;  /* 0x0000541017127816 */ /* 0x000fe2000000000b */
[----:B------:R2:W-:Y:S01]  /*65a0*/  MUFU.EX2 R239, R8 ;  /* 0x0000000800ef7308 */ /* 0x0005e20000000800 */
[----:B------:R-:W-:Y:S01]  /*65b0*/  PRMT R17, R9, 0x5410, R17 ;  /* 0x0000541009117816 */ /* 0x000fe20000000011 */
[----:B------:R-:W-:Y:S01]  /*65c0*/  FFMA.FTZ R9, R67, c[0x0][0x23c], -R2 ;  /* 0x00008f0043097a23 */ /* 0x000fe20000010802 */
[----:B------:R-:W-:Y:S02]  /*65d0*/  LOP3.LUT R11, R16, 0xff, RZ, 0xc0, !PT ;  /* 0x000000ff100b7812 */ /* 0x000fe400078ec0ff */
[----:B------:R-:W-:-:S02]  /*65e0*/  LOP3.LUT R0, R6, 0xffff, RZ, 0xc0, !PT ;  /* 0x0000ffff06007812 */ /* 0x000fc400078ec0ff */
[----:B------:R-:W-:Y:S01]  /*65f0*/  PRMT R16, R11, 0x5410, R21 ;  /* 0x000054100b107816 */ /* 0x000fe20000000015 */
[----:B------:R4:W1:Y:S01]  /*6600*/  MUFU.EX2 R226, R9 ;  /* 0x0000000900e27308 */ /* 0x0008620000000800 */
[----:B------:R-:W-:Y:S02]  /*6610*/  SHF.R.U32.HI R11, RZ, 0x18, R10 ;  /* 0x00000018ff0b7819 */ /* 0x000fe4000001160a */
[----:B------:R-:W-:Y:S02]  /*6620*/  LOP3.LUT R3, R3, 0xff, RZ, 0xc0, !PT ;  /* 0x000000ff03037812 */ /* 0x000fe400078ec0ff */
[----:B------:R-:W-:Y:S02]  /*6630*/  LOP3.LUT R10, R6, 0xff, RZ, 0xc0, !PT ;  /* 0x000000ff060a7812 */ /* 0x000fe400078ec0ff */
[----:B------:R-:W-:Y:S02]  /*6640*/  PRMT R11, R3, 0x5410, R11 ;  /* 0x00005410030b7816 */ /* 0x000fe4000000000b */
[----:B--2---:R-:W-:Y:S01]  /*6650*/  SHF.R.U32.HI R8, RZ, 0x8, R0 ;  /* 0x00000008ff087819 */ /* 0x004fe20000011600 */
[----:B------:R-:W-:Y:S01]  /*6660*/  HSET2.LE.AND R0, R18, R144, PT ;  /* 0x0000009012007233 */ /* 0x000fe20003803000 */
[----:B---3--:R-:W-:-:S02]  /*6670*/  F2FP.BF16.PACK_AB R3, R247, R243 ;  /* 0x000000f3f703723e */ /* 0x008fc400000010ff */
[----:B------:R-:W-:Y:S01]  /*6680*/  PRMT R15, R10, 0x5410, R8 ;  /* 0x000054100a0f7816 */ /* 0x000fe20000000008 */
[--C-:B------:R-:W-:Y:S01]  /*6690*/  FFMA.FTZ R8, R76, c[0x0][0x23c], -R2.reuse ;  /* 0x00008f004c087a23 */ /* 0x100fe20000010802 */
[----:B------:R-:W-:Y:S01]  /*66a0*/  LOP3.LUT R10, R0, R3, RZ, 0xc0, !PT ;  /* 0x00000003000a7212 */ /* 0x000fe200078ec0ff */
[--C-:B----4-:R-:W-:Y:S01]  /*66b0*/  FFMA.FTZ R9, R79, c[0x0][0x23c], -R2.reuse ;  /* 0x00008f004f097a23 */ /* 0x110fe20000010802 */
[--C-:B------:R-:W-:Y:S01]  /*66c0*/  HSET2.LE.AND R0, R17, R144.reuse, PT ;  /* 0x0000009011007233 */ /* 0x100fe20003803000 */
[----:B-1----:R-:W-:Y:S01]  /*66d0*/  FMNMX.FTZ R39, R7, R13, !PT ;  /* 0x0000000d07277209 */ /* 0x002fe20007810000 */
[----:B------:R-:W-:Y:S01]  /*66e0*/  HSET2.LE.AND R7, R12, R144, PT ;  /* 0x000000900c077233 */ /* 0x000fe20003803000 */
[----:B------:R1:W2:Y:S01]  /*66f0*/  MUFU.EX2 R242, R9 ;  /* 0x0000000900f27308 */ /* 0x0002a20000000800 */
[----:B------:R-:W-:Y:S01]  /*6700*/  F2FP.BF16.PACK_AB R12, R226, R155 ;  /* 0x0000009be20c723e */ /* 0x000fe200000010ff */
[----:B------:R-:W-:Y:S01]  /*6710*/  FFMA.FTZ R13, R78, c[0x0][0x23c], -R2 ;  /* 0x00008f004e0d7a23 */ /* 0x000fe20000010802 */
[----:B------:R-:W-:-:S05]  /*6720*/  FSETP.NEU.FTZ.AND P1, PT, R39, -INF , PT ;  /* 0xff8000002700780b */ /* 0x000fca0003f3d000 */
[----:B------:R3:W-:Y:S01]  /*6730*/  MUFU.EX2 R233, R13 ;  /* 0x0000000d00e97308 */ /* 0x0007e20000000800 */
[----:B-1----:R-:W-:Y:S01]  /*6740*/  FFMA.FTZ R9, R66, c[0x0][0x23c], -R2 ;  /* 0x00008f0042097a23 */ /* 0x002fe20000010802 */
[----:B--2---:R-:W-:-:S06]  /*6750*/  F2FP.BF16.PACK_AB R3, R239, R242 ;  /* 0x000000f2ef03723e */ /* 0x004fcc00000010ff */
[----:B------:R1:W-:Y:S01]  /*6760*/  MUFU.EX2 R238, R8 ;  /* 0x0000000800ee7308 */ /* 0x0003e20000000800 */
[----:B---3--:R-:W-:-:S07]  /*6770*/  SHF.R.U32.HI R13, RZ, 0x18, R6 ;  /* 0x00000018ff0d7819 */ /* 0x008fce0000011606 */
[----:B------:R2:W3:Y:S01]  /*6780*/  MUFU.EX2 R203, R9 ;  /* 0x0000000900cb7308 */ /* 0x0004e20000000800 */
[----:B-1----:R-:W-:-:S04]  /*6790*/  F2FP.BF16.PACK_AB R8, R225, R229 ;  /* 0x000000e5e108723e */ /* 0x002fc800000010ff */
[----:B------:R-:W-:Y:S01]  /*67a0*/  LOP3.LUT R8, R7, R8, RZ, 0xc0, !PT ;  /* 0x0000000807087212 */ /* 0x000fe200078ec0ff */
[----:B------:R-:W-:Y:S01]  /*67b0*/  FFMA.FTZ R7, R80, c[0x0][0x23c], -R5 ;  /* 0x00008f0050077a23 */ /* 0x000fe20000010805 */
[----:B--2---:R-:W-:Y:S01]  /*67c0*/  HSET2.LE.AND R9, R11, R144, PT ;  /* 0x000000900b097233 */ /* 0x004fe20003803000 */
[----:B------:R-:W-:Y:S01]  /*67d0*/  LOP3.LUT R11, R0, R3, RZ, 0xc0, !PT ;  /* 0x00000003000b7212 */ /* 0x000fe200078ec0ff */
[----:B------:R-:W-:Y:S01]  /*67e0*/  FFMA.FTZ R3, R75, c[0x0][0x23c], -R2 ;  /* 0x00008f004b037a23 */ /* 0x000fe20000010802 */
[----:B------:R-:W-:Y:S01]  /*67f0*/  SHF.R.U32.HI R0, RZ, 0x10, R6 ;  /* 0x00000010ff007819 */ /* 0x000fe20000011606 */
[----:B------:R1:W-:Y:S01]  /*6800*/  MUFU.EX2 R241, R7 ;  /* 0x0000000700f17308 */ /* 0x0003e20000000800 */
[----:B------:R-:W-:Y:S02]  /*6810*/  LOP3.LUT R9, R9, R12, RZ, 0xc0, !PT ;  /* 0x0000000c09097212 */ /* 0x000fe400078ec0ff */
[----:B------:R-:W-:Y:S01]  /*6820*/  LOP3.LUT R12, R0, 0xff, RZ, 0xc0, !PT ;  /* 0x000000ff000c7812 */ /* 0x000fe200078ec0ff */
[----:B------:R-:W-:Y:S01]  /*6830*/  FMUL.FTZ R0, R39, c[0x0][0x23c] ;  /* 0x00008f0027007a20 */ /* 0x000fe20000410000 */
[----:B------:R-:W-:-:S02]  /*6840*/  F2FP.BF16.PACK_AB R6, R230, R227 ;  /* 0x000000e3e606723e */ /* 0x000fc400000010ff */
[----:B------:R-:W-:Y:S01]  /*6850*/  PRMT R12, R12, 0x5410, R13 ;  /* 0x000054100c0c7816 */ /* 0x000fe2000000000d */
[----:B------:R2:W4:Y:S01]  /*6860*/  MUFU.EX2 R231, R3 ;  /* 0x0000000300e77308 */ /* 0x0005220000000800 */
[----:B------:R-:W-:Y:S01]  /*6870*/  FSEL R0, R0, RZ, P1 ;  /* 0x000000ff00007208 */ /* 0x000fe20000800000 */
[----:B------:R-:W-:Y:S02]  /*6880*/  HMMA.16816.F32.BF16 R32, R8, R48, RZ ;  /* 0x000000300820723c */ /* 0x000fe400000418ff */
[--C-:B------:R-:W-:Y:S01]  /*6890*/  HSET2.LE.AND R13, R12, R144.reuse, PT ;  /* 0x000000900c0d7233 */ /* 0x100fe20003803000 */
[----:B------:R-:W-:Y:S01]  /*68a0*/  F2FP.BF16.PACK_AB R12, R135, R196 ;  /* 0x000000c4870c723e */ /* 0x000fe200000010ff */
[----:B------:R-:W-:Y:S01]  /*68b0*/  FFMA.FTZ R17, R81, c[0x0][0x23c], -R0 ;  /* 0x00008f0051117a23 */ /* 0x000fe20000010800 */
[----:B-1----:R-:W-:-:S03]  /*68c0*/  HSET2.LE.AND R7, R15, R144, PT ;  /* 0x000000900f077233 */ /* 0x002fc60003803000 */
[----:B------:R1:W1:Y:S01]  /*68d0*/  MUFU.EX2 R73, R17 ;  /* 0x0000001100497308 */ /* 0x0002620000000800 */
[----:B------:R-:W-:Y:S01]  /*68e0*/  HMMA.16816.F32.BF16 R28, R8, R52, RZ ;  /* 0x00000034081c723c */ /* 0x000fe200000418ff */
[----:B------:R-:W-:Y:S02]  /*68f0*/  LOP3.LUT R12, R7, R12, RZ, 0xc0, !PT ;  /* 0x0000000c070c7212 */ /* 0x000fe400078ec0ff */
[----:B------:R-:W-:Y:S01]  /*6900*/  SHF.R.U32.HI R7, RZ, 0x18, R20 ;  /* 0x00000018ff077819 */ /* 0x000fe20000011614 */
[----:B--2---:R-:W-:-:S04]  /*6910*/  HSET2.LE.AND R3, R14, R144, PT ;  /* 0x000000900e037233 */ /* 0x004fc80003803000 */
[C---:B------:R-:W-:Y:S01]  /*6920*/  HMMA.16816.F32.BF16 R44, R8.reuse, R50, RZ ;  /* 0x00000032082c723c */ /* 0x040fe200000418ff */
[----:B------:R-:W-:Y:S01]  /*6930*/  LOP3.LUT R14, R3, R6, RZ, 0xc0, !PT ;  /* 0x00000006030e7212 */ /* 0x000fe200078ec0ff */
[--C-:B------:R-:W-:Y:S01]  /*6940*/  FFMA.FTZ R6, R82, c[0x0][0x23c], -R0.reuse ;  /* 0x00008f0052067a23 */ /* 0x100fe20000010800 */
[----:B------:R-:W-:Y:S01]  /*6950*/  HSET2.LE.AND R3, R16, R144, PT ;  /* 0x0000009010037233 */ /* 0x000fe20003803000 */
[----:B---3--:R-:W-:Y:S02]  /*6960*/  F2FP.BF16.PACK_AB R16, R238, R203 ;  /* 0x000000cbee10723e */ /* 0x008fe400000010ff */
[----:B------:R4:W2:Y:S02]  /*6970*/  MUFU.EX2 R244, R6 ;  /* 0x0000000600f47308 */ /* 0x0008a40000000800 */
[----:B------:R-:W-:Y:S01]  /*6980*/  HMMA.16816.F32.BF16 R24, R8, R54, RZ ;  /* 0x000000360818723c */ /* 0x000fe200000418ff */
[----:B-1----:R-:W-:Y:S02]  /*6990*/  LOP3.LUT R17, R20, 0xff, RZ, 0xc0, !PT ;  /* 0x000000ff14117812 */ /* 0x002fe400078ec0ff */
[----:B------:R-:W-:Y:S01]  /*69a0*/  LOP3.LUT R13, R13, R16, RZ, 0xc0, !PT ;  /* 0x000000100d0d7212 */ /* 0x000fe200078ec0ff */
[----:B------:R-:W-:-:S04]  /*69b0*/  FFMA.FTZ R16, R133, c[0x0][0x23c], -R0 ;  /* 0x00008f0085107a23 */ /* 0x000fc80000010800 */
[----:B------:R-:W-:Y:S01]  /*69c0*/  MUFU.EX2 R245, R16 ;  /* 0x0000001000f57308 */ /* 0x000fe20000000800 */
[----:B----4-:R-:W-:-:S04]  /*69d0*/  F2FP.BF16.PACK_AB R6, R231, R233 ;  /* 0x000000e9e706723e */ /* 0x010fc800000010ff */
[----:B------:R-:W-:Y:S02]  /*69e0*/  LOP3.LUT R15, R3, R6, RZ, 0xc0, !PT ;  /* 0x00000006030f7212 */ /* 0x000fe400078ec0ff */
[----:B------:R-:W-:Y:S02]  /*69f0*/  LOP3.LUT R6, R20, 0xffff, RZ, 0xc0, !PT ;  /* 0x0000ffff14067812 */ /* 0x000fe400078ec0ff */
[----:B------:R-:W-:Y:S02]  /*6a00*/  SHF.R.U32.HI R3, RZ, 0x10, R20 ;  /* 0x00000010ff037819 */ /* 0x000fe40000011614 */
[----:B------:R-:W-:Y:S01]  /*6a10*/  SHF.R.U32.HI R8, RZ, 0x8, R6 ;  /* 0x00000008ff087819 */ /* 0x000fe20000011606 */
[----:B------:R-:W-:Y:S01]  /*6a20*/  FFMA.FTZ R6, R132, c[0x0][0x23c], -R0 ;  /* 0x00008f0084067a23 */ /* 0x000fe20000010800 */
[----:B------:R-:W-:Y:S01]  /*6a30*/  LOP3.LUT R3, R3, 0xff, RZ, 0xc0, !PT ;  /* 0x000000ff03037812 */ /* 0x000fe200078ec0ff */
[C---:B------:R-:W-:Y:S01]  /*6a40*/  HMMA.16816.F32.BF16 R76, R12.reuse, R60, R28 ;  /* 0x0000003c0c4c723c */ /* 0x040fe2000004181c */
[----:B------:R-:W-:Y:S01]  /*6a50*/  PRMT R17, R17, 0x5410, R8 ;  /* 0x0000541011117816 */ /* 0x000fe20000000008 */
[----:B------:R-:W-:Y:S01]  /*6a60*/  FFMA.FTZ R8, R92, c[0x0][0x23c], -R5 ;  /* 0x00008f005c087a23 */ /* 0x000fe20000010805 */
[----:B------:R1:W3:Y:S01]  /*6a70*/  MUFU.EX2 R240, R6 ;  /* 0x0000000600f07308 */ /* 0x0002e20000000800 */
[----:B------:R-:W-:Y:S01]  /*6a80*/  IMAD.MOV.U32 R92, RZ, RZ, R73 ;  /* 0x000000ffff5c7224 */ /* 0x000fe200078e0049 */
[----:B------:R-:W-:Y:S01]  /*6a90*/  PRMT R9, R3, 0x5410, R7 ;  /* 0x0000541003097816 */ /* 0x000fe20000000007 */
[--C-:B------:R-:W-:Y:S01]  /*6aa0*/  HSET2.LE.AND R3, R36, R144.reuse, PT ;  /* 0x0000009024037233 */ /* 0x100fe20003803000 */
[----:B------:R-:W-:Y:S01]  /*6ab0*/  IMAD.MOV.U32 R36, RZ, RZ, R74 ;  /* 0x000000ffff247224 */ /* 0x000fe200078e004a */
[----:B------:R-:W-:Y:S01]  /*6ac0*/  HSET2.LE.AND R7, R19, R144, PT ;  /* 0x0000009013077233 */ /* 0x000fe20003803000 */
[----:B--2---:R-:W-:Y:S01]  /*6ad0*/  F2FP.BF16.PACK_AB R11, R92, R244 ;  /* 0x000000f45c0b723e */ /* 0x004fe200000010ff */
[----:B------:R-:W-:Y:S01]  /*6ae0*/  HMMA.16816.F32.BF16 R64, R12, R56, R32 ;  /* 0x000000380c40723c */ /* 0x000fe20000041820 */
[----:B------:R2:W-:Y:S02]  /*6af0*/  MUFU.EX2 R81, R8 ;  /* 0x0000000800517308 */ /* 0x0005e40000000800 */
[----:B------:R-:W-:Y:S01]  /*6b00*/  LOP3.LUT R11, R7, R11, RZ, 0xc0, !PT ;  /* 0x0000000b070b7212 */ /* 0x000fe200078ec0ff */
[----:B------:R-:W-:-:S02]  /*6b10*/  FFMA.FTZ R7, R94, c[0x0][0x23c], -R5 ;  /* 0x00008f005e077a23 */ /* 0x000fc40000010805 */
[----:B------:R-:W-:Y:S02]  /*6b20*/  IMAD.MOV.U32 R94, RZ, RZ, R247 ;  /* 0x000000ffff5e7224 */ /* 0x000fe400078e00f7 */
[C---:B------:R-:W-:Y:S01]  /*6b30*/  HMMA.16816.F32.BF16 R72, R12.reuse, R58, R44 ;  /* 0x0000003a0c48723c */ /* 0x040fe2000004182c */
[----:B-1----:R-:W-:Y:S01]  /*6b40*/  F2FP.BF16.PACK_AB R6, R241, R246 ;  /* 0x000000f6f106723e */ /* 0x002fe200000010ff */
[----:B------:R1:W-:Y:S03]  /*6b50*/  MUFU.EX2 R80, R7 ;  /* 0x0000000700507308 */ /* 0x0003e60000000800 */
[----:B------:R-:W-:Y:S01]  /*6b60*/  LOP3.LUT R10, R3, R6, RZ, 0xc0, !PT ;  /* 0x00000006030a7212 */ /* 0x000fe200078ec0ff */
[----:B------:R-:W-:Y:S01]  /*6b70*/  HSET2.LE.AND R3, R17, R144, PT ;  /* 0x0000009011037233 */ /* 0x000fe20003803000 */
[----:B------:R-:W-:Y:S01]  /*6b80*/  F2FP.BF16.PACK_AB R6, R36, R228 ;  /* 0x000000e42406723e */ /* 0x000fe200000010ff */
[----:B------:R-:W-:Y:S03]  /*6b90*/  HMMA.16816.F32.BF16 R28, R12, R62, R24 ;  /* 0x0000003e0c1c723c */ /* 0x000fe60000041818 */
[----:B--2---:R-:W-:Y:S01]  /*6ba0*/  LOP3.LUT R8, R3, R6, RZ, 0xc0, !PT ;  /* 0x0000000603087212 */ /* 0x004fe200078ec0ff */
[----:B------:R-:W-:-:S02]  /*6bb0*/  FFMA.FTZ R3, R90, c[0x0][0x23c], -R5 ;  /* 0x00008f005a037a23 */ /* 0x000fc40000010805 */
[----:B------:R-:W-:Y:S02]  /*6bc0*/  IMAD.MOV.U32 R90, RZ, RZ, R225 ;  /* 0x000000ffff5a7224 */ /* 0x000fe400078e00e1 */
[----:B------:R2:W-:Y:S01]  /*6bd0*/  MUFU.EX2 R235, R3 ;  /* 0x0000000300eb7308 */ /* 0x0005e20000000800 */
[----:B-1----:R-:W-:Y:S01]  /*6be0*/  HSET2.LE.AND R7, R9, R144, PT ;  /* 0x0000009009077233 */ /* 0x002fe20003803000 */
[----:B---3--:R-:W-:-:S04]  /*6bf0*/  F2FP.BF16.PACK_AB R9, R240, R245 ;  /* 0x000000f5f009723e */ /* 0x008fc800000010ff */
[----:B------:R-:W-:Y:S01]  /*6c00*/  LOP3.LUT R9, R7, R9, RZ, 0xc0, !PT ;  /* 0x0000000907097212 */ /* 0x000fe200078ec0ff */
[----:B------:R-:W-:-:S05]  /*6c10*/  IMAD.WIDE.U32 R6, R41, -0x2daee0ad, RZ ;  /* 0xd2511f5329067825 */ /* 0x000fca00078e00ff */
[C---:B------:R-:W-:Y:S01]  /*6c20*/  LOP3.LUT R12, R6.reuse, 0xffff, RZ, 0xc0, !PT ;  /* 0x0000ffff060c7812 */ /* 0x040fe200078ec0ff */
[C---:B------:R-:W-:Y:S01]  /*6c30*/  HMMA.16816.F32.BF16 R24, R8.reuse, R48, RZ ;  /* 0x000000300818723c */ /* 0x040fe200000418ff */
[--C-:B------:R-:W-:Y:S01]  /*6c40*/  SHF.R.U32.HI R14, RZ, 0x10, R6.reuse ;  /* 0x00000010ff0e7819 */ /* 0x100fe20000011606 */
[----:B--2---:R-:W-:Y:S01]  /*6c50*/  FFMA.FTZ R3, R83, c[0x0][0x23c], -R5 ;  /* 0x00008f0053037a23 */ /* 0x004fe20000010805 */
[----:B------:R-:W-:Y:S02]  /*6c60*/  LOP3.LUT R15, R6, 0xff, RZ, 0xc0, !PT ;  /* 0x000000ff060f7812 */ /* 0x000fe400078ec0ff */
[----:B------:R-:W-:Y:S01]  /*6c70*/  SHF.R.U32.HI R13, RZ, 0x18, R6 ;  /* 0x00000018ff0d7819 */ /* 0x000fe20000011606 */
[----:B------:R1:W-:Y:S01]  /*6c80*/  MUFU.EX2 R234, R3 ;  /* 0x0000000300ea7308 */ /* 0x0003e20000000800 */
[----:B------:R-:W-:Y:S01]  /*6c90*/  FFMA.FTZ R6, R91, c[0x0][0x23c], -R0 ;  /* 0x00008f005b067a23 */ /* 0x000fe20000010800 */
[----:B------:R-:W-:Y:S01]  /*6ca0*/  HMMA.16816.F32.BF16 R48, R8, R50, RZ ;  /* 0x000000320830723c */ /* 0x000fe200000418ff */
[----:B------:R-:W-:Y:S01]  /*6cb0*/  SHF.R.U32.HI R12, RZ, 0x8, R12 ;  /* 0x00000008ff0c7819 */ /* 0x000fe2000001160c */
[----:B------:R-:W-:-:S03]  /*6cc0*/  IMAD.MOV.U32 R91, RZ, RZ, R246 ;  /* 0x000000ffff5b7224 */ /* 0x000fc600078e00f6 */
[----:B------:R-:W-:Y:S01]  /*6cd0*/  PRMT R12, R15, 0x5410, R12 ;  /* 0x000054100f0c7816 */ /* 0x000fe2000000000c */
[----:B------:R2:W-:Y:S02]  /*6ce0*/  MUFU.EX2 R132, R6 ;  /* 0x0000000600847308 */ /* 0x0005e40000000800 */
[----:B------:R-:W-:Y:S01]  /*6cf0*/  HMMA.16816.F32.BF16 R16, R8, R52, RZ ;  /* 0x000000340810723c */ /* 0x000fe200000418ff */
[----:B-1----:R-:W-:Y:S01]  /*6d00*/  LOP3.LUT R3, R7, UR18, R68, 0x96, !PT ;  /* 0x0000001207037c12 */ /* 0x002fe2000f8e9644 */
[----:B------:R-:W-:-:S06]  /*6d10*/  FFMA.FTZ R7, R93, c[0x0][0x23c], -R0 ;  /* 0x00008f005d077a23 */ /* 0x000fcc0000010800 */
[----:B------:R-:W-:Y:S01]  /*6d20*/  HMMA.16816.F32.BF16 R20, R8, R54, RZ ;  /* 0x000000360814723c */ /* 0x000fe200000418ff */
[----:B------:R-:W-:Y:S01]  /*6d30*/  IMAD.MOV.U32 R93, RZ, RZ, R245 ;  /* 0x000000ffff5d7224 */ /* 0x000fe200078e00f5 */
[----:B------:R1:W3:Y:S01]  /*6d40*/  MUFU.EX2 R133, R7 ;  /* 0x0000000700857308 */ /* 0x0002e20000000800 */
[----:B--2---:R-:W-:-:S04]  /*6d50*/  LOP3.LUT R6, R3, 0xffff, RZ, 0xc0, !PT ;  /* 0x0000ffff03067812 */ /* 0x004fc800078ec0ff */
[----:B------:R-:W-:Y:S01]  /*6d60*/  FFMA.FTZ R9, R134, c[0x0][0x23c], -R0 ;  /* 0x00008f0086097a23 */ /* 0x000fe20000010800 */
[----:B------:R-:W-:Y:S02]  /*6d70*/  SHF.R.U32.HI R8, RZ, 0x10, R3 ;  /* 0x00000010ff087819 */ /* 0x000fe40000011603 */
[----:B------:R-:W-:Y:S01]  /*6d80*/  LOP3.LUT R10, R3, 0xff, RZ, 0xc0, !PT ;  /* 0x000000ff030a7812 */ /* 0x000fe200078ec0ff */
[----:B------:R2:W-:Y:S01]  /*6d90*/  MUFU.EX2 R252, R9 ;  /* 0x0000000900fc7308 */ /* 0x0005e20000000800 */
[----:B------:R-:W-:Y:S02]  /*6da0*/  SHF.R.U32.HI R6, RZ, 0x8, R6 ;  /* 0x00000008ff067819 */ /* 0x000fe40000011606 */
[----:B-1----:R-:W-:Y:S02]  /*6db0*/  LOP3.LUT R7, R14, 0xff, RZ, 0xc0, !PT ;  /* 0x000000ff0e077812 */ /* 0x002fe400078ec0ff */
[----:B---3--:R-:W-:Y:S02]  /*6dc0*/  F2FP.BF16.PACK_AB R11, R132, R133 ;  /* 0x00000085840b723e */ /* 0x008fe400000010ff */
[----:B------:R-:W-:Y:S01]  /*6dd0*/  PRMT R13, R7, 0x5410, R13 ;  /* 0x00005410070d7816 */ /* 0x000fe2000000000d */
[----:B------:R-:W-:-:S02]  /*6de0*/  FFMA.FTZ R7, R95, c[0x0][0x23c], -R0 ;  /* 0x00008f005f077a23 */ /* 0x000fc40000010800 */
[----:B------:R-:W-:Y:S01]  /*6df0*/  IMAD.MOV.U32 R95, RZ, RZ, R244 ;  /* 0x000000ffff5f7224 */ /* 0x000fe200078e00f4 */
[----:B--2---:R-:W-:Y:S01]  /*6e00*/  PRMT R9, R10, 0x5410, R6 ;  /* 0x000054100a097816 */ /* 0x004fe20000000006 */
[----:B------:R1:W2:Y:S01]  /*6e10*/  MUFU.EX2 R250, R7 ;  /* 0x0000000700fa7308 */ /* 0x0002a20000000800 */
[----:B------:R-:W-:Y:S02]  /*6e20*/  F2FP.BF16.PACK_AB R6, R234, R235 ;  /* 0x000000ebea06723e */ /* 0x000fe400000010ff */
[----:B-1----:R-:W-:Y:S02]  /*6e30*/  SHF.R.U32.HI R7, RZ, 0x18, R3 ;  /* 0x00000018ff077819 */ /* 0x002fe40000011603 */
[----:B------:R-:W-:-:S04]  /*6e40*/  LOP3.LUT R3, R8, 0xff, RZ, 0xc0, !PT ;  /* 0x000000ff08037812 */ /* 0x000fc800078ec0ff */
[----:B------:R-:W-:Y:S01]  /*6e50*/  PRMT R8, R3, 0x5410, R7 ;  /* 0x0000541003087816 */ /* 0x000fe20000000007 */
[--C-:B------:R-:W-:Y:S02]  /*6e60*/  HSET2.LE.AND R3, R12, R144.reuse, PT ;  /* 0x000000900c037233 */ /* 0x100fe40003803000 */
[----:B------:R-:W-:-:S03]  /*6e70*/  HSET2.LE.AND R7, R13, R144, PT ;  /* 0x000000900d077233 */ /* 0x000fc60003803000 */
[----:B------:R-:W-:Y:S01]  /*6e80*/  LOP3.LUT R10, R3, R6, RZ, 0xc0, !PT ;  /* 0x00000006030a7212 */ /* 0x000fe200078ec0ff */
[--C-:B------:R-:W-:Y:S01]  /*6e90*/  HSET2.LE.AND R3, R9, R144.reuse, PT ;  /* 0x0000009009037233 */ /* 0x100fe20003803000 */
[----:B------:R-:W-:Y:S02]  /*6ea0*/  F2FP.BF16.PACK_AB R6, R80, R81 ;  /* 0x000000515006723e */ /* 0x000fe400000010ff */
[----:B------:R-:W-:Y:S01]  /*6eb0*/  LOP3.LUT R11, R7, R11, RZ, 0xc0, !PT ;  /* 0x0000000b070b7212 */ /* 0x000fe200078ec0ff */
[----:B------:R-:W-:Y:S01]  /*6ec0*/  HSET2.LE.AND R7, R8, R144, PT ;  /* 0x0000009008077233 */ /* 0x000fe20003803000 */
[----:B--2---:R-:W-:Y:S02]  /*6ed0*/  F2FP.BF16.PACK_AB R9, R252, R250 ;  /* 0x000000fafc09723e */ /* 0x004fe400000010ff */
[----:B------:R-:W-:Y:S01]  /*6ee0*/  LOP3.LUT R8, R3, R6, RZ, 0xc0, !PT ;  /* 0x0000000603087212 */ /* 0x000fe200078ec0ff */
[----:B------:R-:W-:Y:S01]  /*6ef0*/  IMAD.U32 R3, RZ, RZ, UR5 ;  /* 0x00000005ff037e24 */ /* 0x000fe2000f8e00ff */
[----:B------:R-:W-:Y:S01]  /*6f00*/  LOP3.LUT R9, R7, R9, RZ, 0xc0, !PT ;  /* 0x0000000907097212 */ /* 0x000fe200078ec0ff */
[----:B------:R-:W-:-:S02]  /*6f10*/  UIADD3 UR5, UR33, 0x2, URZ ;  /* 0x0000000221057890 */ /* 0x000fc4000fffe03f */
[----:B------:R-:W-:Y:S01]  /*6f20*/  UIADD3 UR33, UR33, 0x3, URZ ;  /* 0x0000000321217890 */ /* 0x000fe2000fffe03f */
[----:B------:R-:W-:-:S03]  /*6f30*/  LOP3.LUT R3, R115, UR31, R3, 0x96, !PT ;  /* 0x0000001f73037c12 */ /* 0x000fc6000f8e9603 */
[C---:B------:R-:W-:Y:S07]  /*6f40*/  HMMA.16816.F32.BF16 R44, R8.reuse, R56, R24 ;  /* 0x00000038082c723c */ /* 0x040fee0000041818 */
[----:B------:R-:W-:Y:S01]  /*6f50*/  IMAD.WIDE.U32 R26, R3, -0x326172a9, RZ ;  /* 0xcd9e8d57031a7825 */ /* 0x000fe200078e00ff */
[----:B------:R-:W-:Y:S04]  /*6f60*/  HMMA.16816.F32.BF16 R32, R8, R58, R48 ;  /* 0x0000003a0820723c */ /* 0x000fe80000041830 */
[----:B------:R-:W-:-:S02]  /*6f70*/  LOP3.LUT R3, R27, UR16, R88, 0x96, !PT ;  /* 0x000000101b037c12 */ /* 0x000fc4000f8e9658 */
[----:B------:R-:W-:Y:S02]  /*6f80*/  LOP3.LUT R12, R43, UR14, R26, 0x96, !PT ;  /* 0x0000000e2b0c7c12 */ /* 0x000fe4000f8e961a */
[C---:B------:R-:W-:Y:S01]  /*6f90*/  HMMA.16816.F32.BF16 R68, R8.reuse, R60, R16 ;  /* 0x0000003c0844723c */ /* 0x040fe20000041810 */
[----:B------:R-:W-:Y:S01]  /*6fa0*/  IMAD.WIDE.U32 R6, R3, -0x2daee0ad, RZ ;  /* 0xd2511f5303067825 */ /* 0x000fe200078e00ff */
[----:B------:R-:W-:Y:S03]  /*6fb0*/  LDSM.16.MT88.4 R16, [R205+0x4800] ;  /* 0x00480000cd10783b */ /* 0x000fe60000004200 */
[----:B------:R-:W-:Y:S01]  /*6fc0*/  IMAD.WIDE.U32 R12, R12, -0x2daee0ad, RZ ;  /* 0xd2511f530c0c7825 */ /* 0x000fe200078e00ff */
[----:B------:R-:W-:Y:S02]  /*6fd0*/  LOP3.LUT R7, R7, UR13, R86, 0x96, !PT ;  /* 0x0000000d07077c12 */ /* 0x000fe4000f8e9656 */
[----:B------:R-:W-:Y:S01]  /*6fe0*/  HMMA.16816.F32.BF16 R48, R8, R62, R20 ;  /* 0x0000003e0830723c */ /* 0x000fe20000041814 */
[----:B------:R-:W1:Y:S01]  /*6ff0*/  LDSM.16.MT88.4 R20, [R204+0x4800] ;  /* 0x00480000cc14783b */ /* 0x000e620000004200 */
[----:B------:R-:W-:Y:S01]  /*7000*/  LOP3.LUT R3, R13, UR11, R6, 0x96, !PT ;  /* 0x0000000b0d037c12 */ /* 0x000fe2000f8e9606 */
[----:B------:R-:W-:-:S04]  /*7010*/  IMAD.WIDE.U32 R6, R7, -0x326172a9, RZ ;  /* 0xcd9e8d5707067825 */ /* 0x000fc800078e00ff */
[----:B------:R-:W-:Y:S01]  /*7020*/  IMAD.WIDE.U32 R24, R3, -0x326172a9, RZ ;  /* 0xcd9e8d5703187825 */ /* 0x000fe200078e00ff */
[----:B------:R-:W-:-:S03]  /*7030*/  LOP3.LUT R7, R7, UR12, R42, 0x96, !PT ;  /* 0x0000000c07077c12 */ /* 0x000fc6000f8e962a */
[----:B------:R-:W-:Y:S01]  /*7040*/  FFMA.FTZ R3, R98, c[0x0][0x23c], -R4 ;  /* 0x00008f0062037a23 */ /* 0x000fe20000010804 */
[----:B------:R-:W-:Y:S01]  /*7050*/  LOP3.LUT R13, R25, UR10, R6, 0x96, !PT ;  /* 0x0000000a190d7c12 */ /* 0x000fe2000f8e9606 */
[----:B------:R-:W-:Y:S02]  /*7060*/  IMAD.WIDE.U32 R6, R7, -0x2daee0ad, RZ ;  /* 0xd2511f5307067825 */ /* 0x000fe400078e00ff */
[----:B------:R2:W3:Y:S02]  /*7070*/  MUFU.EX2 R248, R3 ;  /* 0x0000000300f87308 */ /* 0x0004e40000000800 */
[----:B------:R-:W-:-:S04]  /*7080*/  IMAD.WIDE.U32 R14, R13, -0x2daee0ad, RZ ;  /* 0xd2511f530d0e7825 */ /* 0x000fc800078e00ff */
[----:B------:R-:W-:Y:S01]  /*7090*/  FFMA.FTZ R8, R97, c[0x0][0x23c], -R4 ;  /* 0x00008f0061087a23 */ /* 0x000fe20000010804 */
[----:B------:R-:W-:Y:S01]  /*70a0*/  LOP3.LUT R6, R15, UR7, R6, 0x96, !PT ;  /* 0x000000070f067c12 */ /* 0x000fe2000f8e9606 */
[--C-:B------:R-:W-:Y:S02]  /*70b0*/  FFMA.FTZ R9, R96, c[0x0][0x23c], -R4.reuse ;  /* 0x00008f0060097a23 */ /* 0x100fe40000010804 */
[----:B------:R-:W-:Y:S01]  /*70c0*/  MUFU.EX2 R83, R8 ;  /* 0x0000000800537308 */ /* 0x000fe20000000800 */
[----:B------:R-:W-:Y:S02]  /*70d0*/  IMAD.MOV.U32 R98, RZ, RZ, R243 ;  /* 0x000000ffff627224 */ /* 0x000fe400078e00f3 */
[----:B------:R-:W-:Y:S02]  /*70e0*/  IMAD.MOV.U32 R96, RZ, RZ, R241 ;  /* 0x000000ffff607224 */ /* 0x000fe400078e00f1 */
[----:B--2---:R-:W-:-:S03]  /*70f0*/  FFMA.FTZ R3, R99, c[0x0][0x23c], -R4 ;  /* 0x00008f0063037a23 */ /* 0x004fc60000010804 */
[----:B------:R2:W4:Y:S01]  /*7100*/  MUFU.EX2 R41, R9 ;  /* 0x0000000900297308 */ /* 0x0005220000000800 */
[----:B---3--:R-:W-:Y:S02]  /*7110*/  IMAD.MOV.U32 R97, RZ, RZ, R248 ;  /* 0x000000ffff617224 */ /* 0x008fe400078e00f8 */
[----:B------:R-:W-:-:S05]  /*7120*/  IMAD.MOV.U32 R99, RZ, RZ, R242 ;  /* 0x000000ffff637224 */ /* 0x000fca00078e00f2 */
[----:B------:R3:W-:Y:S01]  /*7130*/  MUFU.EX2 R82, R3 ;  /* 0x0000000300527308 */ /* 0x0007e20000000800 */
[----:B--2---:R-:W-:Y:S02]  /*7140*/  FFMA.FTZ R9, R101, c[0x0][0x23c], -R2 ;  /* 0x00008f0065097a23 */ /* 0x004fe40000010802 */
[----:B------:R-:W-:-:S05]  /*7150*/  IMAD.MOV.U32 R101, RZ, RZ, R240 ;  /* 0x000000ffff657224 */ /* 0x000fca00078e00f0 */
[----:B------:R2:W-:Y:S01]  /*7160*/  MUFU.EX2 R248, R9 ;  /* 0x0000000900f87308 */ /* 0x0005e20000000800 */
[----:B---3--:R-:W-:Y:S01]  /*7170*/  LOP3.LUT R3, R7, UR9, R12, 0x96, !PT ;  /* 0x0000000907037c12 */ /* 0x008fe2000f8e960c */
[----:B------:R-:W-:-:S04]  /*7180*/  IMAD.WIDE.U32 R6, R6, -0x326172a9, RZ ;  /* 0xcd9e8d5706067825 */ /* 0x000fc800078e00ff */
[----:B------:R-:W-:Y:S01]  /*7190*/  IMAD.WIDE.U32 R12, R3, -0x326172a9, RZ ;  /* 0xcd9e8d57030c7825 */ /* 0x000fe200078e00ff */
[----:B------:R-:W-:Y:S02]  /*71a0*/  LOP3.LUT R3, R6, 0xffff, RZ, 0xc0, !PT ;  /* 0x0000ffff06037812 */ /* 0x000fe400078ec0ff */
[----:B------:R-:W-:Y:S02]  /*71b0*/  SHF.R.U32.HI R8, RZ, 0x10, R6 ;  /* 0x00000010ff087819 */ /* 0x000fe40000011606 */
[----:B------:R-:W-:Y:S02]  /*71c0*/  SHF.R.U32.HI R10, RZ, 0x8, R3 ;  /* 0x00000008ff0a7819 */ /* 0x000fe40000011603 */
[----:B------:R-:W-:Y:S01]  /*71d0*/  LOP3.LUT R3, R7, UR17, R12, 0x96, !PT ;  /* 0x0000001107037c12 */ /* 0x000fe2000f8e960c */
[----:B------:R-:W-:Y:S01]  /*71e0*/  FFMA.FTZ R7, R102, c[0x0][0x23c], -R2 ;  /* 0x00008f0066077a23 */ /* 0x000fe20000010802 */
[----:B------:R-:W-:Y:S01]  /*71f0*/  LOP3.LUT R11, R6, 0xff, RZ, 0xc0, !PT ;  /* 0x000000ff060b7812 */ /* 0x000fe200078ec0ff */
[----:B------:R-:W-:Y:S01]  /*7200*/  IMAD.MOV.U32 R102, RZ, RZ, R239 ;  /* 0x000000ffff667224 */ /* 0x000fe200078e00ef */
[----:B------:R-:W-:Y:S01]  /*7210*/  LOP3.LUT R8, R8, 0xff, RZ, 0xc0, !PT ;  /* 0x000000ff08087812 */ /* 0x000fe200078ec0ff */
[----:B------:R3:W-:Y:S01]  /*7220*/  MUFU.EX2 R251, R7 ;  /* 0x0000000700fb7308 */ /* 0x0007e20000000800 */
[----:B------:R-:W-:-:S02]  /*7230*/  SHF.R.U32.HI R6, RZ, 0x18, R6 ;  /* 0x00000018ff067819 */ /* 0x000fc40000011606 */
[----:B------:R-:W-:Y:S02]  /*7240*/  PRMT R11, R11, 0x5410, R10 ;  /* 0x000054100b0b7816 */ /* 0x000fe4000000000a */
[----:B------:R-:W-:Y:S02]  /*7250*/  PRMT R12, R8, 0x5410, R6 ;  /* 0x00005410080c7816 */ /* 0x000fe40000000006 */
[--C-:B------:R-:W-:Y:S02]  /*7260*/  SHF.R.U32.HI R8, RZ, 0x10, R3.reuse ;  /* 0x00000010ff087819 */ /* 0x100fe40000011603 */
[C---:B------:R-:W-:Y:S02]  /*7270*/  LOP3.LUT R6, R3.reuse, 0xffff, RZ, 0xc0, !PT ;  /* 0x0000ffff03067812 */ /* 0x040fe400078ec0ff */
[----:B------:R-:W-:Y:S02]  /*7280*/  LOP3.LUT R10, R3, 0xff, RZ, 0xc0, !PT ;  /* 0x000000ff030a7812 */ /* 0x000fe400078ec0ff */
[----:B--2---:R-:W-:-:S02]  /*7290*/  SHF.R.U32.HI R9, RZ, 0x18, R3 ;  /* 0x00000018ff097819 */ /* 0x004fc40000011603 */
[----:B------:R-:W-:Y:S01]  /*72a0*/  LOP3.LUT R3, R8, 0xff, RZ, 0xc0, !PT ;  /* 0x000000ff08037812 */ /* 0x000fe200078ec0ff */
[----:B---3--:R-:W-:Y:S01]  /*72b0*/  FFMA.FTZ R7, R100, c[0x0][0x23c], -R2 ;  /* 0x00008f0064077a23 */ /* 0x008fe20000010802 */
[----:B------:R-:W-:Y:S01]  /*72c0*/  SHF.R.U32.HI R6, RZ, 0x8, R6 ;  /* 0x00000008ff067819 */ /* 0x000fe20000011606 */
[----:B------:R-:W-:Y:S01]  /*72d0*/  IMAD.MOV.U32 R100, RZ, RZ, R238 ;  /* 0x000000ffff647224 */ /* 0x000fe200078e00ee */
[----:B------:R-:W-:Y:S01]  /*72e0*/  PRMT R9, R3, 0x5410, R9 ;  /* 0x0000541003097816 */ /* 0x000fe20000000009 */
[----:B------:R2:W3:Y:S01]  /*72f0*/  MUFU.EX2 R249, R7 ;  /* 0x0000000700f97308 */ /* 0x0004e20000000800 */
[----:B------:R-:W-:Y:S01]  /*7300*/  PRMT R8, R10, 0x5410, R6 ;  /* 0x000054100a087816 */ /* 0x000fe20000000006 */
[----:B------:R-:W-:Y:S01]  /*7310*/  HSET2.LE.AND R3, R11, R144, PT ;  /* 0x000000900b037233 */ /* 0x000fe20003803000 */
[----:B----4-:R-:W-:-:S04]  /*7320*/  F2FP.BF16.PACK_AB R6, R41, R83 ;  /* 0x000000532906723e */ /* 0x010fc800000010ff */
[----:B------:R-:W-:Y:S01]  /*7330*/  LOP3.LUT R10, R3, R6, RZ, 0xc0, !PT ;  /* 0x00000006030a7212 */ /* 0x000fe200078ec0ff */
[--C-:B------:R-:W-:Y:S01]  /*7340*/  HSET2.LE.AND R3, R12, R144.reuse, PT ;  /* 0x000000900c037233 */ /* 0x100fe20003803000 */
[----:B--2---:R-:W-:Y:S01]  /*7350*/  FFMA.FTZ R7, R103, c[0x0][0x23c], -R2 ;  /* 0x00008f0067077a23 */ /* 0x004fe20000010802 */
[----:B---3--:R-:W-:Y:S01]  /*7360*/  F2FP.BF16.PACK_AB R6, R249, R251 ;  /* 0x000000fbf906723e */ /* 0x008fe200000010ff */
[----:B------:R-:W-:Y:S02]  /*7370*/  IMAD.MOV.U32 R103, RZ, RZ, R235 ;  /* 0x000000ffff677224 */ /* 0x000fe400078e00eb */
[----:B------:R-:W2:Y:S01]  /*7380*/  MUFU.EX2 R247, R7 ;  /* 0x0000000700f77308 */ /* 0x000ea20000000800 */
[----:B------:R-:W-:Y:S01]  /*7390*/  LOP3.LUT R11, R3, R6, RZ, 0xc0, !PT ;  /* 0x00000006030b7212 */ /* 0x000fe200078ec0ff */
[----:B------:R-:W-:Y:S01]  /*73a0*/  HSET2.LE.AND R3, R8, R144, PT ;  /* 0x0000009008037233 */ /* 0x000fe20003803000 */
[----:B------:R-:W-:-:S04]  /*73b0*/  F2FP.BF16.PACK_AB R6, R82, R97 ;  /* 0x000000615206723e */ /* 0x000fc800000010ff */
[----:B------:R-:W-:Y:S01]  /*73c0*/  LOP3.LUT R8, R3, R6, RZ, 0xc0, !PT ;  /* 0x0000000603087212 */ /* 0x000fe200078ec0ff */
[----:B------:R-:W-:Y:S01]  /*73d0*/  HSET2.LE.AND R3, R9, R144, PT ;  /* 0x0000009009037233 */ /* 0x000fe20003803000 */
[----:B--2---:R-:W-:-:S04]  /*73e0*/  F2FP.BF16.PACK_AB R6, R247, R248 ;  /* 0x000000f8f706723e */ /* 0x004fc800000010ff */
[----:B------:R-:W-:Y:S02]  /*73f0*/  LOP3.LUT R9, R3, R6, RZ, 0xc0, !PT ;  /* 0x0000000603097212 */ /* 0x000fe400078ec0ff */
[----:B------:R-:W-:Y:S02]  /*7400*/  LOP3.LUT R6, R27, UR16, R236, 0x96, !PT ;  /* 0x000000101b067c12 */ /* 0x000fe4000f8e96ec */
[----:B------:R-:W-:-:S03]  /*7410*/  LOP3.LUT R3, R113, UR14, R26, 0x96, !PT ;  /* 0x0000000e71037c12 */ /* 0x000fc6000f8e961a */
[C---:B-1----:R-:W-:Y:S08]  /*7420*/  HMMA.16816.F32.BF16 R64, R8.reuse, R20, R64 ;  /* 0x000000140840723c */ /* 0x042ff00000041840 */
        /* <DEDUP_REMOVED lines=9> */
[----:B------:R-:W-:Y:S02]  /*74c0*/  MUFU.EX2 R243, R9 ;  /* 0x0000000900f37308 */ /* 0x000fe40000000800 */
[----:B------:R-:W-:Y:S01]  /*74d0*/  IMAD.WIDE.U32 R74, R3, -0x326172a9, RZ ;  /* 0xcd9e8d57034a7825 */ /* 0x000fe200078e00ff */
[----:B------:R-:W-:-:S03]  /*74e0*/  LOP3.LUT R3, R7, UR12, R112, 0x96, !PT ;  /* 0x0000000c07037c12 */ /* 0x000fc6000f8e9670 */
[----:B------:R-:W-:Y:S01]  /*74f0*/  IMAD.MOV.U32 R109, RZ, RZ, R226 ;  /* 0x000000ffff6d7224 */ /* 0x000fe200078e00e2 */
[----:B------:R-:W-:Y:S01]  /*7500*/  LOP3.LUT R8, R75, UR10, R6, 0x96, !PT ;  /* 0x0000000a4b087c12 */ /* 0x000fe2000f8e9606 */
[----:B------:R-:W-:-:S04]  /*7510*/  IMAD.WIDE.U32 R6, R3, -0x2daee0ad, RZ ;  /* 0xd2511f5303067825 */ /* 0x000fc800078e00ff */
[----:B------:R-:W-:Y:S01]  /*7520*/  IMAD.WIDE.U32 R72, R8, -0x2daee0ad, RZ ;  /* 0xd2511f5308487825 */ /* 0x000fe200078e00ff */
[----:B------:R-:W-:-:S04]  /*7530*/  LOP3.LUT R8, R7, UR9, R10, 0x96, !PT ;  /* 0x0000000907087c12 */ /* 0x000fc8000f8e960a */
[----:B------:R-:W-:Y:S01]  /*7540*/  LOP3.LUT R3, R73, UR7, R6, 0x96, !PT ;  /* 0x0000000749037c12 */ /* 0x000fe2000f8e9606 */
[----:B------:R-:W-:Y:S02]  /*7550*/  FFMA.FTZ R6, R110, c[0x0][0x23c], -R5 ;  /* 0x00008f006e067a23 */ /* 0x000fe40000010805 */
[----:B------:R-:W-:Y:S02]  /*7560*/  IMAD.WIDE.U32 R26, R8, -0x326172a9, RZ ;  /* 0xcd9e8d57081a7825 */ /* 0x000fe400078e00ff */
[----:B------:R1:W-:Y:S02]  /*7570*/  MUFU.EX2 R244, R6 ;  /* 0x0000000600f47308 */ /* 0x0003e40000000800 */
[----:B------:R-:W-:Y:S02]  /*7580*/  FFMA.FTZ R8, R107, c[0x0][0x23c], -R0 ;  /* 0x00008f006b087a23 */ /* 0x000fe40000010800 */
[----:B------:R-:W-:Y:S02]  /*7590*/  IMAD.MOV.U32 R110, RZ, RZ, R196 ;  /* 0x000000ffff6e7224 */ /* 0x000fe400078e00c4 */
[----:B------:R-:W-:-:S02]  /*75a0*/  IMAD.MOV.U32 R107, RZ, RZ, R81 ;  /* 0x000000ffff6b7224 */ /* 0x000fc400078e0051 */
[----:B------:R-:W-:Y:S01]  /*75b0*/  MUFU.EX2 R242, R8 ;  /* 0x0000000800f27308 */ /* 0x000fe20000000800 */
[----:B-1----:R-:W-:-:S04]  /*75c0*/  IMAD.WIDE.U32 R6, R3, -0x326172a9, RZ ;  /* 0xcd9e8d5703067825 */ /* 0x002fc800078e00ff */
[----:B------:R-:W-:Y:S01]  /*75d0*/  FFMA.FTZ R3, R106, c[0x0][0x23c], -R5 ;  /* 0x00008f006a037a23 */ /* 0x000fe20000010805 */
[C---:B------:R-:W-:Y:S01]  /*75e0*/  LOP3.LUT R9, R6.reuse, 0xffff, RZ, 0xc0, !PT ;  /* 0x0000ffff06097812 */ /* 0x040fe200078ec0ff */
[----:B------:R-:W-:Y:S01]  /*75f0*/  IMAD.MOV.U32 R106, RZ, RZ, R203 ;  /* 0x000000ffff6a7224 */ /* 0x000fe200078e00cb */
[----:B------:R-:W-:Y:S01]  /*7600*/  LOP3.LUT R10, R6, 0xff, RZ, 0xc0, !PT ;  /* 0x000000ff060a7812 */ /* 0x000fe200078ec0ff */
[----:B------:R1:W-:Y:S01]  /*7610*/  MUFU.EX2 R246, R3 ;  /* 0x0000000300f67308 */ /* 0x0003e20000000800 */
[----:B------:R-:W-:Y:S02]  /*7620*/  SHF.R.U32.HI R9, RZ, 0x8, R9 ;  /* 0x00000008ff097819 */ /* 0x000fe40000011609 */
[--C-:B------:R-:W-:Y:S02]  /*7630*/  SHF.R.U32.HI R11, RZ, 0x18, R6.reuse ;  /* 0x00000018ff0b7819 */ /* 0x100fe40000011606 */
[----:B------:R-:W-:Y:S02]  /*7640*/  PRMT R12, R10, 0x5410, R9 ;  /* 0x000054100a0c7816 */ /* 0x000fe40000000009 */
[----:B------:R-:W-:Y:S01]  /*7650*/  SHF.R.U32.HI R9, RZ, 0x10, R6 ;  /* 0x00000010ff097819 */ /* 0x000fe20000011606 */
[----:B------:R-:W-:-:S02]  /*7660*/  FFMA.FTZ R6, R105, c[0x0][0x23c], -R0 ;  /* 0x00008f0069067a23 */ /* 0x000fc40000010800 */
[----:B------:R-:W-:Y:S02]  /*7670*/  IMAD.MOV.U32 R105, RZ, RZ, R133 ;  /* 0x000000ffff697224 */ /* 0x000fe400078e0085 */
[----:B------:R-:W-:Y:S01]  /*7680*/  MUFU.EX2 R241, R6 ;  /* 0x0000000600f17308 */ /* 0x000fe20000000800 */
[----:B------:R-:W-:Y:S02]  /*7690*/  IMAD.MOV.U32 R133, RZ, RZ, R233 ;  /* 0x000000ffff857224 */ /* 0x000fe400078e00e9 */
[----:B-1----:R-:W-:Y:S02]  /*76a0*/  FFMA.FTZ R3, R104, c[0x0][0x23c], -R5 ;  /* 0x00008f0068037a23 */ /* 0x002fe40000010805 */
[----:B------:R-:W-:-:S03]  /*76b0*/  IMAD.MOV.U32 R104, RZ, RZ, R80 ;  /* 0x000000ffff687224 */ /* 0x000fc600078e0050 */
[----:B------:R1:W2:Y:S02]  /*76c0*/  MUFU.EX2 R245, R3 ;  /* 0x0000000300f57308 */ /* 0x0002a40000000800 */
[----:B-1----:R-:W-:Y:S02]  /*76d0*/  LOP3.LUT R3, R7, UR17, R26, 0x96, !PT ;  /* 0x0000001107037c12 */ /* 0x002fe4000f8e961a */
[----:B------:R-:W-:Y:S02]  /*76e0*/  LOP3.LUT R7, R9, 0xff, RZ, 0xc0, !PT ;  /* 0x000000ff09077812 */ /* 0x000fe400078ec0ff */
[----:B------:R-:W-:Y:S02]  /*76f0*/  LOP3.LUT R6, R3, 0xffff, RZ, 0xc0, !PT ;  /* 0x0000ffff03067812 */ /* 0x000fe400078ec0ff */
[----:B------:R-:W-:Y:S02]  /*7700*/  PRMT R11, R7, 0x5410, R11 ;  /* 0x00005410070b7816 */ /* 0x000fe4000000000b */
[----:B------:R-:W-:-:S02]  /*7710*/  SHF.R.U32.HI R7, RZ, 0x10, R3 ;  /* 0x00000010ff077819 */ /* 0x000fc40000011603 */
[----:B------:R-:W-:Y:S02]  /*7720*/  LOP3.LUT R10, R3, 0xff, RZ, 0xc0, !PT ;  /* 0x000000ff030a7812 */ /* 0x000fe400078ec0ff */
[----:B------:R-:W-:Y:S02]  /*7730*/  SHF.R.U32.HI R9, RZ, 0x18, R3 ;  /* 0x00000018ff097819 */ /* 0x000fe40000011603 */
        /* <DEDUP_REMOVED lines=8> */
[----:B------:R-:W1:Y:S01]  /*77c0*/  MUFU.EX2 R239, R7 ;  /* 0x0000000700ef7308 */ /* 0x000e620000000800 */
[----:B--2---:R-:W-:-:S04]  /*77d0*/  F2FP.BF16.PACK_AB R6, R245, R246 ;  /* 0x000000f6f506723e */ /* 0x004fc800000010ff */
[----:B------:R-:W-:Y:S01]  /*77e0*/  LOP3.LUT R10, R3, R6, RZ, 0xc0, !PT ;  /* 0x00000006030a7212 */ /* 0x000fe200078ec0ff */
[----:B------:R-:W-:Y:S01]  /*77f0*/  HSET2.LE.AND R3, R11, R144, PT ;  /* 0x000000900b037233 */ /* 0x000fe20003803000 */
[----:B------:R-:W-:-:S04]  /*7800*/  F2FP.BF16.PACK_AB R6, R241, R242 ;  /* 0x000000f2f106723e */ /* 0x000fc800000010ff */
[----:B------:R-:W-:Y:S01]  /*7810*/  LOP3.LUT R11, R3, R6, RZ, 0xc0, !PT ;  /* 0x00000006030b7212 */ /* 0x000fe200078ec0ff */
[----:B------:R-:W-:Y:S01]  /*7820*/  HSET2.LE.AND R3, R8, R144, PT ;  /* 0x0000009008037233 */ /* 0x000fe20003803000 */
[----:B------:R-:W-:-:S04]  /*7830*/  F2FP.BF16.PACK_AB R6, R244, R243 ;  /* 0x000000f3f406723e */ /* 0x000fc800000010ff */
[----:B------:R-:W-:Y:S01]  /*7840*/  LOP3.LUT R8, R3, R6, RZ, 0xc0, !PT ;  /* 0x0000000603087212 */ /* 0x000fe200078ec0ff */
[----:B------:R-:W-:Y:S01]  /*7850*/  HSET2.LE.AND R3, R9, R144, PT ;  /* 0x0000009009037233 */ /* 0x000fe20003803000 */
[----:B-1----:R-:W-:-:S04]  /*7860*/  F2FP.BF16.PACK_AB R6, R239, R240 ;  /* 0x000000f0ef06723e */ /* 0x002fc800000010ff */
[----:B------:R-:W-:Y:S01]  /*7870*/  LOP3.LUT R9, R3, R6, RZ, 0xc0, !PT ;  /* 0x0000000603097212 */ /* 0x000fe200078ec0ff */
[--C-:B------:R-:W-:Y:S02]  /*7880*/  FFMA.FTZ R3, R118, c[0x0][0x23c], -R4.reuse ;  /* 0x00008f0076037a23 */ /* 0x100fe40000010804 */
[----:B------:R-:W-:Y:S02]  /*7890*/  FFMA.FTZ R6, R116, c[0x0][0x23c], -R4 ;  /* 0x00008f0074067a23 */ /* 0x000fe40000010804 */
[----:B------:R1:W-:Y:S01]  /*78a0*/  MUFU.EX2 R237, R3 ;  /* 0x0000000300ed7308 */ /* 0x0003e20000000800 */
[----:B------:R-:W-:Y:S01]  /*78b0*/  IMAD.MOV.U32 R116, RZ, RZ, R83 ;  /* 0x000000ffff747224 */ /* 0x000fe200078e0053 */
[----:B------:R-:W-:Y:S01]  /*78c0*/  HMMA.16816.F32.BF16 R28, R8, R20, R44 ;  /* 0x00000014081c723c */ /* 0x000fe2000004182c */
[----:B------:R-:W-:-:S05]  /*78d0*/  IMAD.MOV.U32 R118, RZ, RZ, R82 ;  /* 0x000000ffff767224 */ /* 0x000fca00078e0052 */
[----:B------:R2:W-:Y:S02]  /*78e0*/  MUFU.EX2 R235, R6 ;  /* 0x0000000600eb7308 */ /* 0x0005e40000000800 */
[----:B------:R-:W-:Y:S01]  /*78f0*/  HMMA.16816.F32.BF16 R32, R8, R22, R32 ;  /* 0x000000160820723c */ /* 0x000fe20000041820 */
[----:B------:R-:W-:Y:S01]  /*7900*/  LDSM.16.MT88.4 R20, [R205+0x4c00] ;  /* 0x004c0000cd14783b */ /* 0x000fe20000004200 */
[----:B-1----:R-:W-:-:S06]  /*7910*/  LOP3.LUT R3, R13, UR8, R24, 0x96, !PT ;  /* 0x000000080d037c12 */ /* 0x002fcc000f8e9618 */
[----:B------:R-:W-:Y:S01]  /*7920*/  HMMA.16816.F32.BF16 R44, R8, R16, R68 ;  /* 0x00000010082c723c */ /* 0x000fe20000041844 */
[----:B--2---:R-:W-:-:S07]  /*7930*/  IMAD.WIDE.U32 R6, R3, -0x2daee0ad, RZ ;  /* 0xd2511f5303067825 */ /* 0x004fce00078e00ff */
[----:B------:R-:W-:Y:S01]  /*7940*/  HMMA.16816.F32.BF16 R48, R8, R18, R48 ;  /* 0x000000120830723c */ /* 0x000fe20000041830 */
[----:B------:R-:W1:Y:S01]  /*7950*/  LDSM.16.MT88.4 R16, [R204+0x4c00] ;  /* 0x004c0000cc10783b */ /* 0x000e620000004200 */
[----:B------:R-:W-:Y:S02]  /*7960*/  LOP3.LUT R3, R6, 0xffff, RZ, 0xc0, !PT ;  /* 0x0000ffff06037812 */ /* 0x000fe400078ec0ff */
[----:B------:R-:W-:-:S03]  /*7970*/  SHF.R.U32.HI R12, RZ, 0x18, R6 ;  /* 0x00000018ff0c7819 */ /* 0x000fc60000011606 */
[----:B------:R-:W-:Y:S01]  /*7980*/  FFMA.FTZ R8, R111, c[0x0][0x23c], -R4 ;  /* 0x00008f006f087a23 */ /* 0x000fe20000010804 */
[----:B------:R-:W-:Y:S01]  /*7990*/  LOP3.LUT R10, R6, 0xff, RZ, 0xc0, !PT ;  /* 0x000000ff060a7812 */ /* 0x000fe200078ec0ff */
[----:B------:R-:W-:Y:S02]  /*79a0*/  FFMA.FTZ R9, R119, c[0x0][0x23c], -R2 ;  /* 0x00008f0077097a23 */ /* 0x000fe40000010802 */
[----:B------:R2:W-:Y:S01]  /*79b0*/  MUFU.EX2 R236, R8 ;  /* 0x0000000800ec7308 */ /* 0x0005e20000000800 */
[----:B------:R-:W-:Y:S02]  /*79c0*/  IMAD.MOV.U32 R111, RZ, RZ, R231 ;  /* 0x000000ffff6f7224 */ /* 0x000fe400078e00e7 */
[----:B------:R-:W-:-:S05]  /*79d0*/  IMAD.MOV.U32 R119, RZ, RZ, R132 ;  /* 0x000000ffff777224 */ /* 0x000fca00078e0084 */
[----:B------:R3:W-:Y:S01]  /*79e0*/  MUFU.EX2 R233, R9 ;  /* 0x0000000900e97308 */ /* 0x0007e20000000800 */
[----:B--2---:R-:W-:Y:S02]  /*79f0*/  FFMA.FTZ R8, R108, c[0x0][0x23c], -R4 ;  /* 0x00008f006c087a23 */ /* 0x004fe40000010804 */
[----:B------:R-:W-:-:S05]  /*7a00*/  IMAD.MOV.U32 R108, RZ, RZ, R230 ;  /* 0x000000ffff6c7224 */ /* 0x000fca00078e00e6 */
[----:B------:R2:W4:Y:S01]  /*7a10*/  MUFU.EX2 R238, R8 ;  /* 0x0000000800ee7308 */ /* 0x0005220000000800 */
[----:B---3--:R-:W-:Y:S02]  /*7a20*/  FFMA.FTZ R9, R120, c[0x0][0x23c], -R2 ;  /* 0x00008f0078097a23 */ /* 0x008fe40000010802 */
[----:B------:R-:W-:-:S05]  /*7a30*/  IMAD.MOV.U32 R120, RZ, RZ, R234 ;  /* 0x000000ffff787224 */ /* 0x000fca00078e00ea */
[----:B------:R3:W-:Y:S01]  /*7a40*/  MUFU.EX2 R234, R9 ;  /* 0x0000000900ea7308 */ /* 0x0007e20000000800 */
[----:B--2---:R-:W-:Y:S02]  /*7a50*/  SHF.R.U32.HI R8, RZ, 0x8, R3 ;  /* 0x00000008ff087819 */ /* 0x004fe40000011603 */
[----:B------:R-:W-:Y:S02]  /*7a60*/  LOP3.LUT R3, R7, UR18, R14, 0x96, !PT ;  /* 0x0000001207037c12 */ /* 0x000fe4000f8e960e */
[----:B------:R-:W-:Y:S02]  /*7a70*/  SHF.R.U32.HI R7, RZ, 0x10, R6 ;  /* 0x00000010ff077819 */ /* 0x000fe40000011606 */
[----:B------:R-:W-:Y:S02]  /*7a80*/  PRMT R14, R10, 0x5410, R8 ;  /* 0x000054100a0e7816 */ /* 0x000fe40000000008 */
[----:B------:R-:W-:Y:S02]  /*7a90*/  LOP3.LUT R6, R3, 0xffff, RZ, 0xc0, !PT ;  /* 0x0000ffff03067812 */ /* 0x000fe400078ec0ff */
[----:B------:R-:W-:-:S02]  /*7aa0*/  LOP3.LUT R10, R7, 0xff, RZ, 0xc0, !PT ;  /* 0x000000ff070a7812 */ /* 0x000fc400078ec0ff */
[--C-:B------:R-:W-:Y:S02]  /*7ab0*/  SHF.R.U32.HI R7, RZ, 0x10, R3.reuse ;  /* 0x00000010ff077819 */ /* 0x100fe40000011603 */
[----:B------:R-:W-:Y:S02]  /*7ac0*/  SHF.R.U32.HI R8, RZ, 0x8, R6 ;  /* 0x00000008ff087819 */ /* 0x000fe40000011606 */
[----:B------:R-:W-:Y:S02]  /*7ad0*/  LOP3.LUT R11, R3, 0xff, RZ, 0xc0, !PT ;  /* 0x000000ff030b7812 */ /* 0x000fe400078ec0ff */
[----:B------:R-:W-:Y:S02]  /*7ae0*/  SHF.R.U32.HI R6, RZ, 0x18, R3 ;  /* 0x00000018ff067819 */ /* 0x000fe40000011603 */
[----:B------:R-:W-:Y:S01]  /*7af0*/  LOP3.LUT R3, R7, 0xff, RZ, 0xc0, !PT ;  /* 0x000000ff07037812 */ /* 0x000fe200078ec0ff */
[----:B------:R-:W-:Y:S01]  /*7b00*/  FFMA.FTZ R7, R117, c[0x0][0x23c], -R2 ;  /* 0x00008f0075077a23 */ /* 0x000fe20000010802 */
[----:B---3--:R-:W-:Y:S01]  /*7b10*/  PRMT R9, R10, 0x5410, R12 ;  /* 0x000054100a097816 */ /* 0x008fe2000000000c */
[----:B------:R-:W-:Y:S01]  /*7b20*/  IMAD.MOV.U32 R117, RZ, RZ, R133 ;  /* 0x000000ffff757224 */ /* 0x000fe200078e0085 */
[----:B------:R-:W-:Y:S01]  /*7b30*/  PRMT R12, R11, 0x5410, R8 ;  /* 0x000054100b0c7816 */ /* 0x000fe20000000008 */
[----:B------:R-:W2:Y:S01]  /*7b40*/  MUFU.EX2 R231, R7 ;  /* 0x0000000700e77308 */ /* 0x000ea20000000800 */
[----:B------:R-:W-:Y:S01]  /*7b50*/  PRMT R13, R3, 0x5410, R6 ;  /* 0x00005410030d7816 */ /* 0x000fe20000000006 */
[----:B------:R-:W-:Y:S01]  /*7b60*/  FFMA.FTZ R8, R121, c[0x0][0x23c], -R2 ;  /* 0x00008f0079087a23 */ /* 0x000fe20000010802 */
[----:B------:R-:W-:Y:S01]  /*7b70*/  HSET2.LE.AND R3, R14, R144, PT ;  /* 0x000000900e037233 */ /* 0x000fe20003803000 */
[----:B----4-:R-:W-:Y:S01]  /*7b80*/  F2FP.BF16.PACK_AB R6, R238, R236 ;  /* 0x000000ecee06723e */ /* 0x010fe200000010ff */
[----:B------:R-:W-:-:S03]  /*7b90*/  IMAD.MOV.U32 R121, RZ, RZ, R229 ;  /* 0x000000ffff797224 */ /* 0x000fc600078e00e5 */
[----:B------:R3:W4:Y:S01]  /*7ba0*/  MUFU.EX2 R230, R8 ;  /* 0x0000000800e67308 */ /* 0x0007220000000800 */
[----:B------:R-:W-:Y:S01]  /*7bb0*/  LOP3.LUT R10, R3, R6, RZ, 0xc0, !PT ;  /* 0x00000006030a7212 */ /* 0x000fe200078ec0ff */
[----:B------:R-:W-:Y:S01]  /*7bc0*/  HSET2.LE.AND R3, R9, R144, PT ;  /* 0x0000009009037233 */ /* 0x000fe20003803000 */
[----:B--2---:R-:W-:-:S04]  /*7bd0*/  F2FP.BF16.PACK_AB R6, R231, R234 ;  /* 0x000000eae706723e */ /* 0x004fc800000010ff */
[----:B------:R-:W-:Y:S01]  /*7be0*/  LOP3.LUT R11, R3, R6, RZ, 0xc0, !PT ;  /* 0x00000006030b7212 */ /* 0x000fe200078ec0ff */
[----:B------:R-:W-:Y:S01]  /*7bf0*/  HSET2.LE.AND R3, R12, R144, PT ;  /* 0x000000900c037233 */ /* 0x000fe20003803000 */
[----:B------:R-:W-:-:S04]  /*7c00*/  F2FP.BF16.PACK_AB R6, R235, R237 ;  /* 0x000000edeb06723e */ /* 0x000fc800000010ff */
[----:B---3--:R-:W-:Y:S01]  /*7c10*/  LOP3.LUT R8, R3, R6, RZ, 0xc0, !PT ;  /* 0x0000000603087212 */ /* 0x008fe200078ec0ff */
[----:B------:R-:W-:Y:S01]  /*7c20*/  HSET2.LE.AND R3, R13, R144, PT ;  /* 0x000000900d037233 */ /* 0x000fe20003803000 */
[----:B----4-:R-:W-:-:S04]  /*7c30*/  F2FP.BF16.PACK_AB R6, R230, R233 ;  /* 0x000000e9e606723e */ /* 0x010fc800000010ff */
[----:B------:R-:W-:Y:S01]  /*7c40*/  LOP3.LUT R9, R3, R6, RZ, 0xc0, !PT ;  /* 0x0000000603097212 */ /* 0x000fe200078ec0ff */
[----:B------:R-:W-:Y:S02]  /*7c50*/  FFMA.FTZ R3, R127, c[0x0][0x23c], -R5 ;  /* 0x00008f007f037a23 */ /* 0x000fe40000010805 */
[----:B------:R-:W-:Y:S02]  /*7c60*/  IMAD.MOV.U32 R127, RZ, RZ, R41 ;  /* 0x000000ffff7f7224 */ /* 0x000fe400078e0029 */
[----:B------:R2:W-:Y:S01]  /*7c70*/  MUFU.EX2 R226, R3 ;  /* 0x0000000300e27308 */ /* 0x0005e20000000800 */
[----:B------:R-:W-:Y:S01]  /*7c80*/  IMAD.MOV.U32 R41, RZ, RZ, R228 ;  /* 0x000000ffff297224 */ /* 0x000fe200078e00e4 */
[----:B-1----:R-:W-:Y:S01]  /*7c90*/  HMMA.16816.F32.BF16 R64, R8, R16, R64 ;  /* 0x000000100840723c */ /* 0x002fe20000041840 */
[----:B------:R-:W-:-:S07]  /*7ca0*/  FFMA.FTZ R6, R122, c[0x0][0x23c], -R5 ;  /* 0x00008f007a067a23 */ /* 0x000fce0000010805 */
[----:B------:R-:W-:Y:S01]  /*7cb0*/  HMMA.16816.F32.BF16 R60, R8, R18, R60 ;  /* 0x00000012083c723c */ /* 0x000fe2000004183c */
[----:B--2---:R-:W-:Y:S02]  /*7cc0*/  FFMA.FTZ R3, R126, c[0x0][0x23c], -R5 ;  /* 0x00008f007e037a23 */ /* 0x004fe40000010805 */
[----:B------:R-:W-:-:S05]  /*7cd0*/  IMAD.MOV.U32 R126, RZ, RZ, R227 ;  /* 0x000000ffff7e7224 */ /* 0x000fca00078e00e3 */
[C---:B------:R-:W-:Y:S01]  /*7ce0*/  HMMA.16816.F32.BF16 R56, R8.reuse, R20, R56 ;  /* 0x000000140838723c */ /* 0x040fe20000041838 */
[----:B------:R1:W-:Y:S07]  /*7cf0*/  MUFU.EX2 R228, R3 ;  /* 0x0000000300e47308 */ /* 0x0003ee0000000800 */
[----:B------:R-:W-:Y:S01]  /*7d00*/  HMMA.16816.F32.BF16 R52, R8, R22, R52 ;  /* 0x000000160834723c */ /* 0x000fe20000041834 */
[----:B------:R-:W-:Y:S01]  /*7d10*/  MUFU.EX2 R227, R6 ;  /* 0x0000000600e37308 */ /* 0x000fe20000000800 */
[----:B-1----:R-:W-:-:S07]  /*7d20*/  FFMA.FTZ R3, R125, c[0x0][0x23c], -R5 ;  /* 0x00008f007d037a23 */ /* 0x002fce0000010805 */
[----:B------:R1:W2:Y:S02]  /*7d30*/  MUFU.EX2 R229, R3 ;  /* 0x0000000300e57308 */ /* 0x0002a40000000800 */
[----:B-1----:R-:W-:Y:S01]  /*7d40*/  LOP3.LUT R3, R27, UR8, R74, 0x96, !PT ;  /* 0x000000081b037c12 */ /* 0x002fe2000f8e964a */
[----:B------:R-:W-:-:S04]  /*7d50*/  IMAD.WIDE.U32 R74, R232, -0x326172a9, RZ ;  /* 0xcd9e8d57e84a7825 */ /* 0x000fc800078e00ff */
[----:B------:R-:W-:-:S04]  /*7d60*/  IMAD.WIDE.U32 R6, R3, -0x2daee0ad, RZ ;  /* 0xd2511f5303067825 */ /* 0x000fc800078e00ff */
[----:B------:R-:W-:Y:S01]  /*7d70*/  FFMA.FTZ R3, R124, c[0x0][0x23c], -R0 ;  /* 0x00008f007c037a23 */ /* 0x000fe20000010800 */
[C---:B------:R-:W-:Y:S02]  /*7d80*/  LOP3.LUT R8, R6.reuse, 0xffff, RZ, 0xc0, !PT ;  /* 0x0000ffff06087812 */ /* 0x040fe400078ec0ff */
[--C-:B------:R-:W-:Y:S01]  /*7d90*/  SHF.R.U32.HI R10, RZ, 0x10, R6.reuse ;  /* 0x00000010ff0a7819 */ /* 0x100fe20000011606 */
[----:B------:R1:W-:Y:S01]  /*7da0*/  MUFU.EX2 R225, R3 ;  /* 0x0000000300e17308 */ /* 0x0003e20000000800 */
[----:B------:R-:W-:Y:S02]  /*7db0*/  LOP3.LUT R11, R6, 0xff, RZ, 0xc0, !PT ;  /* 0x000000ff060b7812 */ /* 0x000fe400078ec0ff */
[----:B------:R-:W-:Y:S02]  /*7dc0*/  SHF.R.U32.HI R9, RZ, 0x18, R6 ;  /* 0x00000018ff097819 */ /* 0x000fe40000011606 */
[----:B------:R-:W-:Y:S02]  /*7dd0*/  SHF.R.U32.HI R8, RZ, 0x8, R8 ;  /* 0x00000008ff087819 */ /* 0x000fe40000011608 */
[----:B------:R-:W-:-:S02]  /*7de0*/  LOP3.LUT R6, R10, 0xff, RZ, 0xc0, !PT ;  /* 0x000000ff0a067812 */ /* 0x000fc400078ec0ff */
[----:B------:R-:W-:Y:S02]  /*7df0*/  PRMT R12, R11, 0x5410, R8 ;  /* 0x000054100b0c7816 */ /* 0x000fe40000000008 */
[----:B------:R-:W-:Y:S01]  /*7e00*/  PRMT R11, R6, 0x5410, R9 ;  /* 0x00005410060b7816 */ /* 0x000fe20000000009 */
[----:B------:R-:W-:Y:S01]  /*7e10*/  FFMA.FTZ R9, R195, c[0x0][0x23c], -R0 ;  /* 0x00008f00c3097a23 */ /* 0x000fe20000010800 */
[----:B-1----:R-:W-:Y:S01]  /*7e20*/  LOP3.LUT R3, R7, UR18, R72, 0x96, !PT ;  /* 0x0000001207037c12 */ /* 0x002fe2000f8e9648 */
[----:B------:R-:W-:Y:S02]  /*7e30*/  FFMA.FTZ R7, R123, c[0x0][0x23c], -R0 ;  /* 0x00008f007b077a23 */ /* 0x000fe40000010800 */
[----:B------:R1:W-:Y:S01]  /*7e40*/  MUFU.EX2 R195, R9 ;  /* 0x0000000900c37308 */ /* 0x0003e20000000800 */
[----:B------:R-:W-:Y:S02]  /*7e50*/  SHF.R.U32.HI R8, RZ, 0x10, R3 ;  /* 0x00000010ff087819 */ /* 0x000fe40000011603 */
[----:B------:R-:W-:-:S02]  /*7e60*/  LOP3.LUT R6, R3, 0xffff, RZ, 0xc0, !PT ;  /* 0x0000ffff03067812 */ /* 0x000fc400078ec0ff */
[----:B------:R-:W-:-:S03]  /*7e70*/  LOP3.LUT R10, R3, 0xff, RZ, 0xc0, !PT ;  /* 0x000000ff030a7812 */ /* 0x000fc600078ec0ff */
[----:B------:R3:W4:Y:S01]  /*7e80*/  MUFU.EX2 R203, R7 ;  /* 0x0000000700cb7308 */ /* 0x0007220000000800 */
[----:B------:R-:W-:-:S04]  /*7e90*/  SHF.R.U32.HI R6, RZ, 0x8, R6 ;  /* 0x00000008ff067819 */ /* 0x000fc80000011606 */
[----:B-1----:R-:W-:Y:S02]  /*7ea0*/  PRMT R9, R10, 0x5410, R6 ;  /* 0x000054100a097816 */ /* 0x002fe40000000006 */
[----:B--2---:R-:W-:Y:S01]  /*7eb0*/  F2FP.BF16.PACK_AB R6, R227, R229 ;  /* 0x000000e5e306723e */ /* 0x004fe200000010ff */
[----:B---3--:R-:W-:-:S04]  /*7ec0*/  FFMA.FTZ R7, R194, c[0x0][0x23c], -R0 ;  /* 0x00008f00c2077a23 */ /* 0x008fc80000010800 */
[----:B------:R1:W2:Y:S02]  /*7ed0*/  MUFU.EX2 R196, R7 ;  /* 0x0000000700c47308 */ /* 0x0002a40000000800 */
[----:B-1----:R-:W-:Y:S02]  /*7ee0*/  SHF.R.U32.HI R7, RZ, 0x18, R3 ;  /* 0x00000018ff077819 */ /* 0x002fe40000011603 */
[----:B------:R-:W-:-:S04]  /*7ef0*/  LOP3.LUT R3, R8, 0xff, RZ, 0xc0, !PT ;  /* 0x000000ff08037812 */ /* 0x000fc800078ec0ff */
[----:B------:R-:W-:Y:S01]  /*7f00*/  PRMT R8, R3, 0x5410, R7 ;  /* 0x0000541003087816 */ /* 0x000fe20000000007 */
[--C-:B------:R-:W-:Y:S02]  /*7f10*/  HSET2.LE.AND R3, R12, R144.reuse, PT ;  /* 0x000000900c037233 */ /* 0x100fe40003803000 */
[--C-:B------:R-:W-:Y:S01]  /*7f20*/  HSET2.LE.AND R7, R11, R144.reuse, PT ;  /* 0x000000900b077233 */ /* 0x100fe20003803000 */
[----:B----4-:R-:W-:Y:S02]  /*7f30*/  F2FP.BF16.PACK_AB R11, R203, R225 ;  /* 0x000000e1cb0b723e */ /* 0x010fe400000010ff */
[----:B------:R-:W-:Y:S01]  /*7f40*/  LOP3.LUT R10, R3, R6, RZ, 0xc0, !PT ;  /* 0x00000006030a7212 */ /* 0x000fe200078ec0ff */
[--C-:B------:R-:W-:Y:S01]  /*7f50*/  HSET2.LE.AND R3, R9, R144.reuse, PT ;  /* 0x0000009009037233 */ /* 0x100fe20003803000 */
[----:B------:R-:W-:Y:S02]  /*7f60*/  F2FP.BF16.PACK_AB R6, R228, R226 ;  /* 0x000000e2e406723e */ /* 0x000fe400000010ff */
[----:B------:R-:W-:Y:S01]  /*7f70*/  LOP3.LUT R11, R7, R11, RZ, 0xc0, !PT ;  /* 0x0000000b070b7212 */ /* 0x000fe200078ec0ff */
[----:B------:R-:W-:Y:S01]  /*7f80*/  HSET2.LE.AND R7, R8, R144, PT ;  /* 0x0000009008077233 */ /* 0x000fe20003803000 */
[----:B--2---:R-:W-:-:S02]  /*7f90*/  F2FP.BF16.PACK_AB R9, R195, R196 ;  /* 0x000000c4c309723e */ /* 0x004fc400000010ff */
[----:B------:R-:W-:Y:S01]  /*7fa0*/  LOP3.LUT R8, R3, R6, RZ, 0xc0, !PT ;  /* 0x0000000603087212 */ /* 0x000fe200078ec0ff */
[----:B------:R-:W-:Y:S01]  /*7fb0*/  IMAD.U32 R3, RZ, RZ, UR5 ;  /* 0x00000005ff037e24 */ /* 0x000fe2000f8e00ff */
[----:B------:R-:W-:-:S04]  /*7fc0*/  LOP3.LUT R9, R7, R9, RZ, 0xc0, !PT ;  /* 0x0000000907097212 */ /* 0x000fc800078ec0ff */
        /* <DEDUP_REMOVED lines=22> */
[----:B------:R-:W-:Y:S01]  /*8130*/  FFMA.FTZ R8, R130, c[0x0][0x23c], -R4 ;  /* 0x00008f0082087a23 */ /* 0x000fe20000010804 */
[----:B------:R-:W-:-:S03]  /*8140*/  LOP3.LUT R6, R25, UR7, R6, 0x96, !PT ;  /* 0x0000000719067c12 */ /* 0x000fc6000f8e9606 */
[----:B------:R3:W-:Y:S01]  /*8150*/  MUFU.EX2 R134, R8 ;  /* 0x0000000800867308 */ /* 0x0007e20000000800 */
[----:B--2---:R-:W-:-:S07]  /*8160*/  FFMA.FTZ R3, R131, c[0x0][0x23c], -R4 ;  /* 0x00008f0083037a23 */ /* 0x004fce0000010804 */
[----:B------:R2:W-:Y:S01]  /*8170*/  MUFU.EX2 R193, R3 ;  /* 0x0000000300c17308 */ /* 0x0005e20000000800 */
[----:B---3--:R-:W-:-:S07]  /*8180*/  FFMA.FTZ R8, R128, c[0x0][0x23c], -R4 ;  /* 0x00008f0080087a23 */ /* 0x008fce0000010804 */
[----:B------:R3:W4:Y:S01]  /*8190*/  MUFU.EX2 R192, R8 ;  /* 0x0000000800c07308 */ /* 0x0007220000000800 */
[----:B--2---:R-:W-:Y:S01]  /*81a0*/  LOP3.LUT R3, R7, UR9, R12, 0x96, !PT ;  /* 0x0000000907037c12 */ /* 0x004fe2000f8e960c */
[----:B------:R-:W-:-:S04]  /*81b0*/  IMAD.WIDE.U32 R6, R6, -0x326172a9, RZ ;  /* 0xcd9e8d5706067825 */ /* 0x000fc800078e00ff */
[----:B------:R-:W-:Y:S01]  /*81c0*/  IMAD.WIDE.U32 R14, R3, -0x326172a9, RZ ;  /* 0xcd9e8d57030e7825 */ /* 0x000fe200078e00ff */
[C---:B------:R-:W-:Y:S02]  /*81d0*/  LOP3.LUT R3, R6.reuse, 0xffff, RZ, 0xc0, !PT ;  /* 0x0000ffff06037812 */ /* 0x040fe400078ec0ff */
[--C-:B------:R-:W-:Y:S02]  /*81e0*/  SHF.R.U32.HI R10, RZ, 0x10, R6.reuse ;  /* 0x00000010ff0a7819 */ /* 0x100fe40000011606 */
[----:B------:R-:W-:Y:S02]  /*81f0*/  LOP3.LUT R11, R6, 0xff, RZ, 0xc0, !PT ;  /* 0x000000ff060b7812 */ /* 0x000fe400078ec0ff */
[----:B------:R-:W-:Y:S01]  /*8200*/  SHF.R.U32.HI R9, RZ, 0x18, R6 ;  /* 0x00000018ff097819 */ /* 0x000fe20000011606 */
[----:B------:R-:W-:Y:S01]  /*8210*/  FFMA.FTZ R6, R137, c[0x0][0x23c], -R2 ;  /* 0x00008f0089067a23 */ /* 0x000fe20000010802 */
[----:B---3--:R-:W-:Y:S01]  /*8220*/  SHF.R.U32.HI R8, RZ, 0x8, R3 ;  /* 0x00000008ff087819 */ /* 0x008fe20000011603 */
[----:B------:R-:W-:Y:S01]  /*8230*/  IMAD.MOV.U32 R137, RZ, RZ, R155 ;  /* 0x000000ffff897224 */ /* 0x000fe200078e009b */
[----:B------:R-:W-:Y:S01]  /*8240*/  LOP3.LUT R3, R7, UR17, R14, 0x96, !PT ;  /* 0x0000001107037c12 */ /* 0x000fe2000f8e960e */
[----:B------:R2:W-:Y:S01]  /*8250*/  MUFU.EX2 R132, R6 ;  /* 0x0000000600847308 */ /* 0x0005e20000000800 */
[----:B------:R-:W-:Y:S01]  /*8260*/  LOP3.LUT R7, R10, 0xff, RZ, 0xc0, !PT ;  /* 0x000000ff0a077812 */ /* 0x000fe200078ec0ff */
[----:B------:R-:W-:Y:S01]  /*8270*/  FFMA.FTZ R10, R138, c[0x0][0x23c], -R2 ;  /* 0x00008f008a0a7a23 */ /* 0x000fe20000010802 */
[----:B------:R-:W-:Y:S01]  /*8280*/  PRMT R13, R11, 0x5410, R8 ;  /* 0x000054100b0d7816 */ /* 0x000fe20000000008 */
[----:B------:R-:W-:Y:S01]  /*8290*/  IMAD.MOV.U32 R138, RZ, RZ, R109 ;  /* 0x000000ffff8a7224 */ /* 0x000fe200078e006d */
[----:B------:R-:W-:-:S02]  /*82a0*/  PRMT R11, R7, 0x5410, R9 ;  /* 0x00005410070b7816 */ /* 0x000fc40000000009 */
[----:B------:R-:W-:Y:S01]  /*82b0*/  SHF.R.U32.HI R7, RZ, 0x10, R3 ;  /* 0x00000010ff077819 */ /* 0x000fe20000011603 */
[----:B------:R3:W-:Y:S01]  /*82c0*/  MUFU.EX2 R133, R10 ;  /* 0x0000000a00857308 */ /* 0x0007e20000000800 */
[C---:B------:R-:W-:Y:S02]  /*82d0*/  LOP3.LUT R8, R3.reuse, 0xff, RZ, 0xc0, !PT ;  /* 0x000000ff03087812 */ /* 0x040fe400078ec0ff */
[----:B--2---:R-:W-:-:S04]  /*82e0*/  LOP3.LUT R6, R3, 0xffff, RZ, 0xc0, !PT ;  /* 0x0000ffff03067812 */ /* 0x004fc800078ec0ff */
[----:B------:R-:W-:Y:S02]  /*82f0*/  SHF.R.U32.HI R9, RZ, 0x8, R6 ;  /* 0x00000008ff097819 */ /* 0x000fe40000011606 */
[----:B------:R-:W-:Y:S02]  /*8300*/  SHF.R.U32.HI R6, RZ, 0x18, R3 ;  /* 0x00000018ff067819 */ /* 0x000fe40000011603 */
[----:B------:R-:W-:Y:S01]  /*8310*/  LOP3.LUT R3, R7, 0xff, RZ, 0xc0, !PT ;  /* 0x000000ff07037812 */ /* 0x000fe200078ec0ff */
[--C-:B------:R-:W-:Y:S01]  /*8320*/  FFMA.FTZ R7, R136, c[0x0][0x23c], -R2.reuse ;  /* 0x00008f0088077a23 */ /* 0x100fe20000010802 */
[----:B------:R-:W-:Y:S01]  /*8330*/  PRMT R9, R8, 0x5410, R9 ;  /* 0x0000541008097816 */ /* 0x000fe20000000009 */
[----:B------:R-:W-:Y:S01]  /*8340*/  FFMA.FTZ R8, R139, c[0x0][0x23c], -R2 ;  /* 0x00008f008b087a23 */ /* 0x000fe20000010802 */
[----:B------:R-:W-:Y:S01]  /*8350*/  PRMT R12, R3, 0x5410, R6 ;  /* 0x00005410030c7816 */ /* 0x000fe20000000006 */
[----:B------:R-:W2:Y:S01]  /*8360*/  MUFU.EX2 R131, R7 ;  /* 0x0000000700837308 */ /* 0x000ea20000000800 */
[----:B------:R-:W-:Y:S01]  /*8370*/  HSET2.LE.AND R3, R13, R144, PT ;  /* 0x000000900d037233 */ /* 0x000fe20003803000 */
[----:B----4-:R-:W-:Y:S01]  /*8380*/  F2FP.BF16.PACK_AB R6, R192, R134 ;  /* 0x00000086c006723e */ /* 0x010fe200000010ff */
[----:B------:R-:W-:-:S02]  /*8390*/  IMAD.MOV.U32 R136, RZ, RZ, R110 ;  /* 0x000000ffff887224 */ /* 0x000fc400078e006e */
[----:B------:R-:W-:Y:S01]  /*83a0*/  IMAD.MOV.U32 R139, RZ, RZ, R106 ;  /* 0x000000ffff8b7224 */ /* 0x000fe200078e006a */
[----:B---3--:R-:W-:Y:S01]  /*83b0*/  LOP3.LUT R10, R3, R6, RZ, 0xc0, !PT ;  /* 0x00000006030a7212 */ /* 0x008fe200078ec0ff */
[----:B------:R-:W-:Y:S01]  /*83c0*/  HSET2.LE.AND R3, R11, R144, PT ;  /* 0x000000900b037233 */ /* 0x000fe20003803000 */
[----:B------:R3:W4:Y:S01]  /*83d0*/  MUFU.EX2 R130, R8 ;  /* 0x0000000800827308 */ /* 0x0007220000000800 */
[----:B--2---:R-:W-:-:S04]  /*83e0*/  F2FP.BF16.PACK_AB R6, R131, R133 ;  /* 0x000000858306723e */ /* 0x004fc800000010ff */
[----:B------:R-:W-:Y:S01]  /*83f0*/  LOP3.LUT R11, R3, R6, RZ, 0xc0, !PT ;  /* 0x00000006030b7212 */ /* 0x000fe200078ec0ff */
[----:B------:R-:W-:Y:S01]  /*8400*/  HSET2.LE.AND R3, R9, R144, PT ;  /* 0x0000009009037233 */ /* 0x000fe20003803000 */
[----:B------:R-:W-:-:S04]  /*8410*/  F2FP.BF16.PACK_AB R6, R193, R194 ;  /* 0x000000c2c106723e */ /* 0x000fc800000010ff */
[----:B---3--:R-:W-:Y:S01]  /*8420*/  LOP3.LUT R8, R3, R6, RZ, 0xc0, !PT ;  /* 0x0000000603087212 */ /* 0x008fe200078ec0ff */
[----:B------:R-:W-:Y:S01]  /*8430*/  HSET2.LE.AND R3, R12, R144, PT ;  /* 0x000000900c037233 */ /* 0x000fe20003803000 */
[----:B----4-:R-:W-:-:S04]  /*8440*/  F2FP.BF16.PACK_AB R6, R130, R132 ;  /* 0x000000848206723e */ /* 0x010fc800000010ff */
[----:B------:R-:W-:Y:S02]  /*8450*/  LOP3.LUT R9, R3, R6, RZ, 0xc0, !PT ;  /* 0x0000000603097212 */ /* 0x000fe400078ec0ff */
[----:B------:R-:W-:Y:S02]  /*8460*/  LOP3.LUT R6, R29, UR16, R74, 0x96, !PT ;  /* 0x000000101d067c12 */ /* 0x000fe4000f8e964a */
[----:B------:R-:W-:Y:S02]  /*8470*/  LOP3.LUT R3, R113, UR14, R28, 0x96, !PT ;  /* 0x0000000e71037c12 */ /* 0x000fe4000f8e961c */
[----:B------:R-:W2:Y:S01]  /*8480*/  LDSM.16.MT88.4 R28, [R204+0x5400] ;  /* 0x00540000cc1c783b */ /* 0x000ea20000004200 */
        /* <DEDUP_REMOVED lines=32> */
[----:B------:R-:W-:Y:S01]  /*8690*/  SHF.R.U32.HI R9, RZ, 0x8, R9 ;  /* 0x00000008ff097819 */ /* 0x000fe20000011609 */
[----:B------:R-:W-:Y:S01]  /*86a0*/  IMAD.MOV.U32 R35, RZ, RZ, R142 ;  /* 0x000000ffff237224 */ /* 0x000fe200078e008e */
[--C-:B------:R-:W-:Y:S02]  /*86b0*/  SHF.R.U32.HI R11, RZ, 0x18, R6.reuse ;  /* 0x00000018ff0b7819 */ /* 0x100fe40000011606 */
[----:B------:R-:W-:Y:S02]  /*86c0*/  PRMT R12, R10, 0x5410, R9 ;  /* 0x000054100a0c7816 */ /* 0x000fe40000000009 */
[----:B------:R-:W-:Y:S01]  /*86d0*/  SHF.R.U32.HI R9, RZ, 0x10, R6 ;  /* 0x00000010ff097819 */ /* 0x000fe20000011606 */
[----:B------:R-:W-:-:S02]  /*86e0*/  FFMA.FTZ R6, R141, c[0x0][0x23c], -R0 ;  /* 0x00008f008d067a23 */ /* 0x000fc40000010800 */
[----:B------:R-:W-:Y:S02]  /*86f0*/  IMAD.MOV.U32 R141, RZ, RZ, R120 ;  /* 0x000000ffff8d7224 */ /* 0x000fe400078e0078 */
[----:B------:R-:W-:Y:S01]  /*8700*/  MUFU.EX2 R124, R6 ;  /* 0x00000006007c7308 */ /* 0x000fe20000000800 */
[----:B-1----:R-:W-:Y:S02]  /*8710*/  FFMA.FTZ R3, R140, c[0x0][0x23c], -R5 ;  /* 0x00008f008c037a23 */ /* 0x002fe40000010805 */
[----:B------:R-:W-:-:S05]  /*8720*/  IMAD.MOV.U32 R140, RZ, RZ, R121 ;  /* 0x000000ffff8c7224 */ /* 0x000fca00078e0079 */
[----:B------:R1:W3:Y:S02]  /*8730*/  MUFU.EX2 R126, R3 ;  /* 0x00000003007e7308 */ /* 0x0002e40000000800 */
[----:B-1----:R-:W-:Y:S01]  /*8740*/  LOP3.LUT R3, R7, UR17, R32, 0x96, !PT ;  /* 0x0000001107037c12 */ /* 0x002fe2000f8e9620 */
[----:B------:R-:W-:Y:S01]  /*8750*/  IMAD.MOV.U32 R32, RZ, RZ, R101 ;  /* 0x000000ffff207224 */ /* 0x000fe200078e0065 */
        /* <DEDUP_REMOVED lines=13> */
[----:B------:R-:W-:Y:S01]  /*8830*/  HSET2.LE.AND R3, R12, R144, PT ;  /* 0x000000900c037233 */ /* 0x000fe20003803000 */
[----:B------:R-:W-:-:S02]  /*8840*/  IMAD.MOV.U32 R197, RZ, RZ, R119 ;  /* 0x000000ffffc57224 */ /* 0x000fc400078e0077 */
[----:B------:R-:W-:-:S03]  /*8850*/  IMAD.MOV.U32 R198, RZ, RZ, R116 ;  /* 0x000000ffffc67224 */ /* 0x000fc600078e0074 */
[----:B------:R-:W1:Y:S01]  /*8860*/  MUFU.EX2 R122, R7 ;  /* 0x00000007007a7308 */ /* 0x000e620000000800 */
[----:B---3--:R-:W-:-:S04]  /*8870*/  F2FP.BF16.PACK_AB R6, R126, R128 ;  /* 0x000000807e06723e */ /* 0x008fc800000010ff */
        /* <DEDUP_REMOVED lines=15> */
[----:B------:R-:W-:-:S07]  /*8970*/  IMAD.MOV.U32 R149, RZ, RZ, R96 ;  /* 0x000000ffff957224 */ /* 0x000fce00078e0060 */
[----:B------:R-:W-:Y:S01]  /*8980*/  HMMA.16816.F32.BF16 R80, R8, R18, R44 ;  /* 0x000000120850723c */ /* 0x000fe2000004182c */
[----:B------:R-:W3:Y:S01]  /*8990*/  LDSM.16.MT88.4 R44, [R205+0x5400] ;  /* 0x00540000cd2c783b */ /* 0x000ee20000004200 */
[----:B-1----:R-:W-:-:S05]  /*89a0*/  LOP3.LUT R3, R15, UR8, R26, 0x96, !PT ;  /* 0x000000080f037c12 */ /* 0x002fca000f8e961a */
[----:B------:R-:W-:Y:S01]  /*89b0*/  IMAD.MOV.U32 R19, RZ, RZ, R118 ;  /* 0x000000ffff137224 */ /* 0x000fe200078e0076 */
[----:B------:R-:W-:Y:S01]  /*89c0*/  HMMA.16816.F32.BF16 R76, R8, R22, R76 ;  /* 0x00000016084c723c */ /* 0x000fe2000004184c */
[----:B------:R1:W-:Y:S01]  /*89d0*/  MUFU.EX2 R118, R6 ;  /* 0x0000000600767308 */ /* 0x0003e20000000800 */
[----:B------:R-:W-:Y:S02]  /*89e0*/  IMAD.MOV.U32 R18, RZ, RZ, R107 ;  /* 0x000000ffff127224 */ /* 0x000fe400078e006b */
[----:B------:R-:W-:-:S04]  /*89f0*/  IMAD.WIDE.U32 R26, R232, -0x326172a9, RZ ;  /* 0xcd9e8d57e81a7825 */ /* 0x000fc800078e00ff */
[----:B------:R-:W-:Y:S01]  /*8a00*/  HMMA.16816.F32.BF16 R68, R8, R16, R68 ;  /* 0x000000100844723c */ /* 0x000fe20000041844 */
[----:B------:R-:W-:Y:S02]  /*8a10*/  IMAD.MOV.U32 R22, RZ, RZ, R111 ;  /* 0x000000ffff167224 */ /* 0x000fe400078e006f */
[----:B------:R-:W-:-:S04]  /*8a20*/  IMAD.MOV.U32 R23, RZ, RZ, R108 ;  /* 0x000000ffff177224 */ /* 0x000fc800078e006c */
[----:B------:R-:W-:Y:S02]  /*8a30*/  FFMA.FTZ R8, R148, c[0x0][0x23c], -R4 ;  /* 0x00008f0094087a23 */ /* 0x000fe40000010804 */
[----:B-1----:R-:W-:Y:S02]  /*8a40*/  IMAD.WIDE.U32 R6, R3, -0x2daee0ad, RZ ;  /* 0xd2511f5303067825 */ /* 0x002fe400078e00ff */
[----:B------:R1:W-:Y:S02]  /*8a50*/  MUFU.EX2 R119, R8 ;  /* 0x0000000800777308 */ /* 0x0003e40000000800 */
[----:B------:R-:W-:Y:S01]  /*8a60*/  FFMA.FTZ R9, R152, c[0x0][0x23c], -R2 ;  /* 0x00008f0098097a23 */ /* 0x000fe20000010802 */
[C---:B------:R-:W-:Y:S01]  /*8a70*/  LOP3.LUT R3, R6.reuse, 0xffff, RZ, 0xc0, !PT ;  /* 0x0000ffff06037812 */ /* 0x040fe200078ec0ff */
[----:B------:R-:W-:Y:S01]  /*8a80*/  IMAD.MOV.U32 R148, RZ, RZ, R99 ;  /* 0x000000ffff947224 */ /* 0x000fe200078e0063 */
[----:B------:R-:W-:Y:S02]  /*8a90*/  LOP3.LUT R10, R6, 0xff, RZ, 0xc0, !PT ;  /* 0x000000ff060a7812 */ /* 0x000fe400078ec0ff */
[----:B------:R-:W-:Y:S01]  /*8aa0*/  SHF.R.U32.HI R12, RZ, 0x18, R6 ;  /* 0x00000018ff0c7819 */ /* 0x000fe20000011606 */
[----:B------:R4:W-:Y:S01]  /*8ab0*/  MUFU.EX2 R116, R9 ;  /* 0x0000000900747308 */ /* 0x0009e20000000800 */
[----:B-1----:R-:W-:-:S02]  /*8ac0*/  FFMA.FTZ R8, R145, c[0x0][0x23c], -R4 ;  /* 0x00008f0091087a23 */ /* 0x002fc40000010804 */
[----:B------:R-:W-:-:S05]  /*8ad0*/  IMAD.MOV.U32 R145, RZ, RZ, R18 ;  /* 0x000000ffff917224 */ /* 0x000fca00078e0012 */
[----:B------:R1:W1:Y:S01]  /*8ae0*/  MUFU.EX2 R121, R8 ;  /* 0x0000000800797308 */ /* 0x0002620000000800 */
[----:B----4-:R-:W-:-:S07]  /*8af0*/  FFMA.FTZ R9, R153, c[0x0][0x23c], -R2 ;  /* 0x00008f0099097a23 */ /* 0x010fce0000010802 */
[----:B------:R4:W-:Y:S01]  /*8b00*/  MUFU.EX2 R117, R9 ;  /* 0x0000000900757308 */ /* 0x0009e20000000800 */
[----:B-1----:R-:W-:Y:S02]  /*8b10*/  SHF.R.U32.HI R8, RZ, 0x8, R3 ;  /* 0x00000008ff087819 */ /* 0x002fe40000011603 */
        /* <DEDUP_REMOVED lines=11> */
[----:B----4-:R-:W-:Y:S01]  /*8bd0*/  PRMT R9, R10, 0x5410, R12 ;  /* 0x000054100a097816 */ /* 0x010fe2000000000c */
[----:B------:R-:W-:Y:S01]  /*8be0*/  IMAD.MOV.U32 R150, RZ, RZ, R98 ;  /* 0x000000ffff967224 */ /* 0x000fe200078e0062 */
[----:B------:R-:W-:Y:S01]  /*8bf0*/  PRMT R12, R11, 0x5410, R8 ;  /* 0x000054100b0c7816 */ /* 0x000fe20000000008 */
[----:B------:R-:W1:Y:S01]  /*8c00*/  MUFU.EX2 R111, R7 ;  /* 0x00000007006f7308 */ /* 0x000e620000000800 */
[----:B------:R-:W-:Y:S01]  /*8c10*/  PRMT R13, R3, 0x5410, R6 ;  /* 0x00005410030d7816 */ /* 0x000fe20000000006 */
[----:B------:R-:W-:Y:S01]  /*8c20*/  FFMA.FTZ R8, R154, c[0x0][0x23c], -R2 ;  /* 0x00008f009a087a23 */ /* 0x000fe20000010802 */
[----:B------:R-:W-:Y:S01]  /*8c30*/  HSET2.LE.AND R3, R14, R144, PT ;  /* 0x000000900e037233 */ /* 0x000fe20003803000 */
[----:B------:R-:W-:-:S04]  /*8c40*/  F2FP.BF16.PACK_AB R6, R121, R119 ;  /* 0x000000777906723e */ /* 0x000fc800000010ff */
[----:B------:R4:W2:Y:S01]  /*8c50*/  MUFU.EX2 R110, R8 ;  /* 0x00000008006e7308 */ /* 0x0008a20000000800 */
[----:B------:R-:W-:Y:S01]  /*8c60*/  LOP3.LUT R10, R3, R6, RZ, 0xc0, !PT ;  /* 0x00000006030a7212 */ /* 0x000fe200078ec0ff */
[----:B------:R-:W-:Y:S01]  /*8c70*/  HSET2.LE.AND R3, R9, R144, PT ;  /* 0x0000009009037233 */ /* 0x000fe20003803000 */
[----:B-1----:R-:W-:-:S04]  /*8c80*/  F2FP.BF16.PACK_AB R6, R111, R117 ;  /* 0x000000756f06723e */ /* 0x002fc800000010ff */
[----:B------:R-:W-:Y:S01]  /*8c90*/  LOP3.LUT R11, R3, R6, RZ, 0xc0, !PT ;  /* 0x00000006030b7212 */ /* 0x000fe200078ec0ff */
[----:B------:R-:W-:Y:S01]  /*8ca0*/  HSET2.LE.AND R3, R12, R144, PT ;  /* 0x000000900c037233 */ /* 0x000fe20003803000 */
[----:B------:R-:W-:-:S04]  /*8cb0*/  F2FP.BF16.PACK_AB R6, R118, R120 ;  /* 0x000000787606723e */ /* 0x000fc800000010ff */
[----:B----4-:R-:W-:Y:S01]  /*8cc0*/  LOP3.LUT R8, R3, R6, RZ, 0xc0, !PT ;  /* 0x0000000603087212 */ /* 0x010fe200078ec0ff */
[----:B------:R-:W-:Y:S01]  /*8cd0*/  HSET2.LE.AND R3, R13, R144, PT ;  /* 0x000000900d037233 */ /* 0x000fe20003803000 */
[----:B--2---:R-:W-:-:S04]  /*8ce0*/  F2FP.BF16.PACK_AB R6, R110, R116 ;  /* 0x000000746e06723e */ /* 0x004fc800000010ff */
[----:B------:R-:W-:Y:S02]  /*8cf0*/  LOP3.LUT R9, R3, R6, RZ, 0xc0, !PT ;  /* 0x0000000603097212 */ /* 0x000fe400078ec0ff */
[----:B------:R-:W-:Y:S01]  /*8d00*/  LOP3.LUT R3, R33, UR8, R72, 0x96, !PT ;  /* 0x0000000821037c12 */ /* 0x000fe2000f8e9648 */
[----:B------:R-:W-:-:S04]  /*8d10*/  IMAD.MOV.U32 R33, RZ, RZ, R95 ;  /* 0x000000ffff217224 */ /* 0x000fc800078e005f */
[----:B------:R-:W-:Y:S01]  /*8d20*/  IMAD.WIDE.U32 R6, R3, -0x2daee0ad, RZ ;  /* 0xd2511f5303067825 */ /* 0x000fe200078e00ff */
[C---:B------:R-:W-:Y:S03]  /*8d30*/  HMMA.16816.F32.BF16 R64, R8.reuse, R28, R64 ;  /* 0x0000001c0840723c */ /* 0x040fe60000041840 */
[----:B------:R-:W-:Y:S02]  /*8d40*/  FFMA.FTZ R3, R164, c[0x0][0x23c], -R5 ;  /* 0x00008f00a4037a23 */ /* 0x000fe40000010805 */
[----:B------:R-:W-:Y:S02]  /*8d50*/  IMAD.MOV.U32 R164, RZ, RZ, R143 ;  /* 0x000000ffffa47224 */ /* 0x000fe400078e008f */
[----:B------:R1:W-:Y:S01]  /*8d60*/  MUFU.EX2 R109, R3 ;  /* 0x00000003006d7308 */ /* 0x0003e20000000800 */
[C---:B------:R-:W-:Y:S08]  /*8d70*/  HMMA.16816.F32.BF16 R60, R8.reuse, R30, R60 ;  /* 0x0000001e083c723c */ /* 0x040ff0000004183c */
[----:B---3--:R-:W-:Y:S01]  /*8d80*/  HMMA.16816.F32.BF16 R152, R8, R44, R56 ;  /* 0x0000002c0898723c */ /* 0x008fe20000041838 */
[----:B-1----:R-:W-:-:S07]  /*8d90*/  LOP3.LUT R3, R7, UR18, R34, 0x96, !PT ;  /* 0x0000001207037c12 */ /* 0x002fce000f8e9622 */
[----:B------:R-:W-:Y:S01]  /*8da0*/  HMMA.16816.F32.BF16 R72, R8, R46, R48 ;  /* 0x0000002e0848723c */ /* 0x000fe20000041830 */
[----:B------:R-:W-:Y:S02]  /*8db0*/  IMAD.MOV.U32 R34, RZ, RZ, R105 ;  /* 0x000000ffff227224 */ /* 0x000fe400078e0069 */
[----:B------:R-:W-:Y:S02]  /*8dc0*/  IMAD.MOV.U32 R56, RZ, RZ, R197 ;  /* 0x000000ffff387224 */ /* 0x000fe400078e00c5 */
[----:B------:R-:W-:Y:S02]  /*8dd0*/  IMAD.MOV.U32 R197, RZ, RZ, R146 ;  /* 0x000000ffffc57224 */ /* 0x000fe400078e0092 */
[C---:B------:R-:W-:Y:S01]  /*8de0*/  LOP3.LUT R8, R6.reuse, 0xffff, RZ, 0xc0, !PT ;  /* 0x0000ffff06087812 */ /* 0x040fe200078ec0ff */
[----:B------:R-:W-:Y:S01]  /*8df0*/  FFMA.FTZ R7, R165, c[0x0][0x23c], -R5 ;  /* 0x00008f00a5077a23 */ /* 0x000fe20000010805 */
[----:B------:R-:W-:Y:S01]  /*8e00*/  LOP3.LUT R9, R6, 0xff, RZ, 0xc0, !PT ;  /* 0x000000ff06097812 */ /* 0x000fe200078ec0ff */
[----:B------:R-:W-:Y:S01]  /*8e10*/  IMAD.MOV.U32 R165, RZ, RZ, R103 ;  /* 0x000000ffffa57224 */ /* 0x000fe200078e0067 */
[----:B------:R-:W-:Y:S01]  /*8e20*/  SHF.R.U32.HI R8, RZ, 0x8, R8 ;  /* 0x00000008ff087819 */ /* 0x000fe20000011608 */
[----:B------:R1:W-:Y:S01]  /*8e30*/  MUFU.EX2 R108, R7 ;  /* 0x00000007006c7308 */ /* 0x0003e20000000800 */
[----:B------:R-:W-:Y:S01]  /*8e40*/  SHF.R.U32.HI R10, RZ, 0x10, R6 ;  /* 0x00000010ff0a7819 */ /* 0x000fe20000011606 */
[----:B------:R-:W-:Y:S01]  /*8e50*/  IMAD.MOV.U32 R146, RZ, RZ, R102 ;  /* 0x000000ffff927224 */ /* 0x000fe200078e0066 */
[----:B------:R-:W-:Y:S01]  /*8e60*/  SHF.R.U32.HI R11, RZ, 0x18, R6 ;  /* 0x00000018ff0b7819 */ /* 0x000fe20000011606 */
[----:B------:R-:W-:Y:S01]  /*8e70*/  IMAD.MOV.U32 R59, RZ, RZ, R19 ;  /* 0x000000ffff3b7224 */ /* 0x000fe200078e0013 */
[----:B------:R-:W-:Y:S01]  /*8e80*/  LOP3.LUT R6, R3, 0xffff, RZ, 0xc0, !PT ;  /* 0x0000ffff03067812 */ /* 0x000fe200078ec0ff */
[----:B------:R-:W-:Y:S01]  /*8e90*/  IMAD.MOV.U32 R48, RZ, RZ, R141 ;  /* 0x000000ffff307224 */ /* 0x000fe200078e008d */
[----:B------:R-:W-:Y:S01]  /*8ea0*/  PRMT R17, R9, 0x5410, R8 ;  /* 0x0000541009117816 */ /* 0x000fe20000000008 */
[----:B------:R-:W-:Y:S01]  /*8eb0*/  FFMA.FTZ R8, R158, c[0x0][0x23c], -R5 ;  /* 0x00008f009e087a23 */ /* 0x000fe20000010805 */
[----:B------:R-:W-:Y:S01]  /*8ec0*/  LOP3.LUT R9, R10, 0xff, RZ, 0xc0, !PT ;  /* 0x000000ff0a097812 */ /* 0x000fe200078ec0ff */
[----:B------:R-:W-:-:S02]  /*8ed0*/  IMAD.MOV.U32 R58, RZ, RZ, R22 ;  /* 0x000000ffff3a7224 */ /* 0x000fc400078e0016 */
[----:B------:R2:W-:Y:S01]  /*8ee0*/  MUFU.EX2 R107, R8 ;  /* 0x00000008006b7308 */ /* 0x0005e20000000800 */
[----:B------:R-:W-:Y:S01]  /*8ef0*/  PRMT R15, R9, 0x5410, R11 ;  /* 0x00005410090f7816 */ /* 0x000fe2000000000b */
[----:B------:R-:W-:Y:S01]  /*8f00*/  IMAD.MOV.U32 R57, RZ, RZ, R23 ;  /* 0x000000ffff397224 */ /* 0x000fe200078e0017 */
[----:B-1----:R-:W-:Y:S01]  /*8f10*/  SHF.R.U32.HI R7, RZ, 0x8, R6 ;  /* 0x00000008ff077819 */ /* 0x002fe20000011606 */
[----:B------:R-:W-:Y:S01]  /*8f20*/  IMAD.MOV.U32 R158, RZ, RZ, R100 ;  /* 0x000000ffff9e7224 */ /* 0x000fe200078e0064 */
[----:B------:R-:W-:Y:S01]  /*8f30*/  LOP3.LUT R6, R3, 0xff, RZ, 0xc0, !PT ;  /* 0x000000ff03067812 */ /* 0x000fe200078ec0ff */
[----:B------:R-:W-:-:S03]  /*8f40*/  IMAD.MOV.U32 R49, RZ, RZ, R94 ;  /* 0x000000ffff317224 */ /* 0x000fc600078e005e */
[----:B------:R-:W-:Y:S01]  /*8f50*/  PRMT R16, R6, 0x5410, R7 ;  /* 0x0000541006107816 */ /* 0x000fe20000000007 */
[----:B------:R-:W-:Y:S01]  /*8f60*/  IMAD.U32 R7, RZ, RZ, UR33 ;  /* 0x00000021ff077e24 */ /* 0x000fe2000f8e00ff */
[----:B------:R-:W-:Y:S01]  /*8f70*/  SHF.R.U32.HI R6, RZ, 0x10, R3 ;  /* 0x00000010ff067819 */ /* 0x000fe20000011603 */
[----:B--2---:R-:W-:-:S03]  /*8f80*/  FFMA.FTZ R8, R156, c[0x0][0x23c], -R5 ;  /* 0x00008f009c087a23 */ /* 0x004fc60000010805 */
[----:B------:R-:W-:Y:S01]  /*8f90*/  LOP3.LUT R6, R6, 0xff, RZ, 0xc0, !PT ;  /* 0x000000ff06067812 */ /* 0x000fe200078ec0ff */
[----:B------:R-:W-:Y:S01]  /*8fa0*/  IMAD.MOV.U32 R156, RZ, RZ, R135 ;  /* 0x000000ffff9c7224 */ /* 0x000fe200078e0087 */
[----:B------:R1:W2:Y:S01]  /*8fb0*/  MUFU.EX2 R106, R8 ;  /* 0x00000008006a7308 */ /* 0x0002a20000000800 */
[----:B------:R3:W5:Y:S01]  /*8fc0*/  LDL.LU R135, [R1+0x80] ;  /* 0x0000800001877983 */ /* 0x0007620000300800 */
[----:B-1----:R-:W-:Y:S02]  /*8fd0*/  SHF.R.U32.HI R8, RZ, 0x18, R3 ;  /* 0x00000018ff087819 */ /* 0x002fe40000011603 */
[----:B------:R-:W-:Y:S01]  /*8fe0*/  LOP3.LUT R3, R115, UR31, R7, 0x96, !PT ;  /* 0x0000001f73037c12 */ /* 0x000fe2000f8e9607 */
[----:B------:R-:W-:Y:S01]  /*8ff0*/  FFMA.FTZ R7, R159, c[0x0][0x23c], -R0 ;  /* 0x00008f009f077a23 */ /* 0x000fe20000010800 */
[----:B------:R-:W-:-:S03]  /*9000*/  PRMT R14, R6, 0x5410, R8 ;  /* 0x00005410060e7816 */ /* 0x000fc60000000008 */
[----:B------:R-:W-:Y:S01]  /*9010*/  IMAD.WIDE.U32 R20, R3, -0x326172a9, RZ ;  /* 0xcd9e8d5703147825 */ /* 0x000fe200078e00ff */
[----:B------:R1:W-:Y:S03]  /*9020*/  MUFU.EX2 R104, R7 ;  /* 0x0000000700687308 */ /* 0x0003e60000000800 */
[----:B------:R-:W-:Y:S01]  /*9030*/  FFMA.FTZ R3, R157, c[0x0][0x23c], -R0 ;  /* 0x00008f009d037a23 */ /* 0x000fe20000010800 */
[----:B------:R-:W-:-:S04]  /*9040*/  LOP3.LUT R6, R21, UR16, R26, 0x96, !PT ;  /* 0x0000001015067c12 */ /* 0x000fc8000f8e961a */
[----:B------:R4:W3:Y:S01]  /*9050*/  MUFU.EX2 R105, R3 ;  /* 0x0000000300697308 */ /* 0x0008e20000000800 */
[----:B------:R-:W-:-:S04]  /*9060*/  IMAD.WIDE.U32 R12, R6, -0x2daee0ad, RZ ;  /* 0xd2511f53060c7825 */ /* 0x000fc800078e00ff */
[----:B-1----:R-:W-:Y:S01]  /*9070*/  FFMA.FTZ R7, R166, c[0x0][0x23c], -R0 ;  /* 0x00008f00a6077a23 */ /* 0x002fe20000010800 */
[----:B--2---:R-:W-:-:S03]  /*9080*/  F2FP.BF16.PACK_AB R6, R106, R107 ;  /* 0x0000006b6a06723e */ /* 0x004fc600000010ff */
[----:B------:R1:W-:Y:S01]  /*9090*/  MUFU.EX2 R103, R7 ;  /* 0x0000000700677308 */ /* 0x0003e20000000800 */
[----:B----4-:R-:W-:-:S05]  /*90a0*/  LOP3.LUT R3, R113, UR14, R20, 0x96, !PT ;  /* 0x0000000e71037c12 */ /* 0x010fca000f8e9614 */
[----:B------:R-:W-:Y:S01]  /*90b0*/  IMAD.WIDE.U32 R10, R3, -0x2daee0ad, RZ ;  /* 0xd2511f53030a7825 */ /* 0x000fe200078e00ff */
[----:B------:R-:W-:-:S03]  /*90c0*/  HSET2.LE.AND R3, R17, R144, PT ;  /* 0x0000009011037233 */ /* 0x000fc60003803000 */
[----:B-1----:R-:W-:Y:S02]  /*90d0*/  FFMA.FTZ R7, R167, c[0x0][0x23c], -R0 ;  /* 0x00008f00a7077a23 */ /* 0x002fe40000010800 */
[----:B------:R-:W-:Y:S02]  /*90e0*/  LOP3.LUT R18, R3, R6, RZ, 0xc0, !PT ;  /* 0x0000000603127212 */ /* 0x000fe400078ec0ff */
[----:B------:R-:W1:Y:S01]  /*90f0*/  MUFU.EX2 R102, R7 ;  /* 0x0000000700667308 */ /* 0x000e620000000800 */
[----:B------:R-:W-:Y:S01]  /*9100*/  HSET2.LE.AND R3, R15, R144, PT ;  /* 0x000000900f037233 */ /* 0x000fe20003803000 */
[----:B---3--:R-:W-:-:S04]  /*9110*/  F2FP.BF16.PACK_AB R6, R105, R104 ;  /* 0x000000686906723e */ /* 0x008fc800000010ff */
[----:B------:R-:W-:Y:S01]  /*9120*/  LOP3.LUT R19, R3, R6, RZ, 0xc0, !PT ;  /* 0x0000000603137212 */ /* 0x000fe200078ec0ff */
[--C-:B------:R-:W-:Y:S01]  /*9130*/  HSET2.LE.AND R3, R16, R144.reuse, PT ;  /* 0x0000009010037233 */ /* 0x100fe20003803000 */
[----:B------:R-:W-:Y:S02]  /*9140*/  F2FP.BF16.PACK_AB R6, R108, R109 ;  /* 0x0000006d6c06723e */ /* 0x000fe400000010ff */
[----:B------:R-:W-:Y:S02]  /*9150*/  LOP3.LUT R8, R13, UR13, R84, 0x96, !PT ;  /* 0x0000000d0d087c12 */ /* 0x000fe4000f8e9654 */
[----:B------:R-:W-:Y:S01]  /*9160*/  LOP3.LUT R16, R3, R6, RZ, 0xc0, !PT ;  /* 0x0000000603107212 */ /* 0x000fe200078ec0ff */
[----:B------:R-:W-:Y:S01]  /*9170*/  HSET2.LE.AND R3, R14, R144, PT ;  /* 0x000000900e037233 */ /* 0x000fe20003803000 */
[----:B------:R-:W-:Y:S02]  /*9180*/  LOP3.LUT R9, R11, UR11, R12, 0x96, !PT ;  /* 0x0000000b0b097c12 */ /* 0x000fe4000f8e960c */
[----:B-1----:R-:W-:-:S04]  /*9190*/  F2FP.BF16.PACK_AB R6, R102, R103 ;  /* 0x000000676606723e */ /* 0x002fc800000010ff */
[----:B------:R-:W-:Y:S01]  /*91a0*/  LOP3.LUT R17, R3, R6, RZ, 0xc0, !PT ;  /* 0x0000000603117212 */ /* 0x000fe200078ec0ff */
[----:B------:R-:W-:-:S04]  /*91b0*/  IMAD.WIDE.U32 R6, R8, -0x326172a9, RZ ;  /* 0xcd9e8d5708067825 */ /* 0x000fc800078e00ff */
[----:B------:R-:W-:Y:S01]  /*91c0*/  IMAD.WIDE.U32 R8, R9, -0x326172a9, RZ ;  /* 0xcd9e8d5709087825 */ /* 0x000fe200078e00ff */
[----:B------:R-:W-:-:S04]  /*91d0*/  LOP3.LUT R7, R7, UR12, R112, 0x96, !PT ;  /* 0x0000000c07077c12 */ /* 0x000fc8000f8e9670 */
[----:B------:R-:W-:Y:S01]  /*91e0*/  LOP3.LUT R3, R9, UR10, R6, 0x96, !PT ;  /* 0x0000000a09037c12 */ /* 0x000fe2000f8e9606 */
[----:B------:R-:W-:-:S04]  /*91f0*/  IMAD.WIDE.U32 R6, R7, -0x2daee0ad, RZ ;  /* 0xd2511f5307067825 */ /* 0x000fc800078e00ff */
[----:B------:R-:W-:Y:S01]  /*9200*/  IMAD.WIDE.U32 R14, R3, -0x2daee0ad, RZ ;  /* 0xd2511f53030e7825 */ /* 0x000fe200078e00ff */
[----:B------:R-:W-:Y:S02]  /*9210*/  LOP3.LUT R7, R7, UR9, R10, 0x96, !PT ;  /* 0x0000000907077c12 */ /* 0x000fe4000f8e960a */
[----:B------:R-:W-:Y:S02]  /*9220*/  LOP3.LUT R12, R21, UR16, R88, 0x96, !PT ;  /* 0x00000010150c7c12 */ /* 0x000fe4000f8e9658 */
[----:B------:R-:W-:Y:S01]  /*9230*/  LOP3.LUT R3, R15, UR7, R6, 0x96, !PT ;  /* 0x000000070f037c12 */ /* 0x000fe2000f8e9606 */
[----:B------:R-:W-:Y:S01]  /*9240*/  IMAD.WIDE.U32 R10, R7, -0x326172a9, RZ ;  /* 0xcd9e8d57070a7825 */ /* 0x000fe200078e00ff */
[----:B------:R-:W-:-:S03]  /*9250*/  LOP3.LUT R13, R43, UR14, R20, 0x96, !PT ;  /* 0x0000000e2b0d7c12 */ /* 0x000fc6000f8e9614 */
[----:B------:R-:W-:Y:S01]  /*9260*/  IMAD.WIDE.U32 R6, R3, -0x326172a9, RZ ;  /* 0xcd9e8d5703067825 */ /* 0x000fe200078e00ff */
[----:B------:R-:W-:Y:S03]  /*9270*/  HMMA.16816.F32.BF16 R140, R16, R28, R52 ;  /* 0x0000001c108c723c */ /* 0x000fe60000041834 */
[----:B------:R-:W-:Y:S01]  /*9280*/  IMAD.WIDE.U32 R20, R12, -0x2daee0ad, RZ ;  /* 0xd2511f530c147825 */ /* 0x000fe200078e00ff */
[----:B------:R-:W-:Y:S02]  /*9290*/  LOP3.LUT R9, R7, UR17, R10, 0x96, !PT ;  /* 0x0000001107097c12 */ /* 0x000fe4000f8e960a */
[C---:B------:R-:W-:Y:S02]  /*92a0*/  LOP3.LUT R15, R6.reuse, 0xffff, RZ, 0xc0, !PT ;  /* 0x0000ffff060f7812 */ /* 0x040fe400078ec0ff */
[----:B------:R-:W-:Y:S01]  /*92b0*/  LOP3.LUT R29, R11, UR8, R8, 0x96, !PT ;  /* 0x000000080b1d7c12 */ /* 0x000fe2000f8e9608 */
[----:B------:R-:W-:Y:S01]  /*92c0*/  IMAD.WIDE.U32 R10, R13, -0x2daee0ad, RZ ;  /* 0xd2511f530d0a7825 */ /* 0x000fe200078e00ff */
[----:B------:R-:W-:-:S02]  /*92d0*/  LOP3.LUT R24, R6, 0xff, RZ, 0xc0, !PT ;  /* 0x000000ff06187812 */ /* 0x000fc400078ec0ff */
[--C-:B------:R-:W-:Y:S02]  /*92e0*/  SHF.R.U32.HI R23, RZ, 0x10, R6.reuse ;  /* 0x00000010ff177819 */ /* 0x100fe40000011606 */
[----:B------:R-:W-:Y:S02]  /*92f0*/  SHF.R.U32.HI R22, RZ, 0x18, R6 ;  /* 0x00000018ff167819 */ /* 0x000fe40000011606 */
[----:B------:R-:W-:Y:S02]  /*9300*/  LOP3.LUT R6, R21, UR13, R86, 0x96, !PT ;  /* 0x0000000d15067c12 */ /* 0x000fe4000f8e9656 */
[----:B------:R-:W-:-:S03]  /*9310*/  LOP3.LUT R3, R11, UR11, R20, 0x96, !PT ;  /* 0x0000000b0b037c12 */ /* 0x000fc6000f8e9614 */
[----:B------:R-:W-:-:S04]  /*9320*/  IMAD.WIDE.U32 R12, R6, -0x326172a9, RZ ;  /* 0xcd9e8d57060c7825 */ /* 0x000fc800078e00ff */
[----:B------:R-:W-:Y:S01]  /*9330*/  IMAD.WIDE.U32 R6, R3, -0x326172a9, RZ ;  /* 0xcd9e8d5703067825 */ /* 0x000fe200078e00ff */
[----:B------:R-:W-:-:S04]  /*9340*/  LOP3.LUT R8, R13, UR12, R42, 0x96, !PT ;  /* 0x0000000c0d087c12 */ /* 0x000fc8000f8e962a */
[----:B------:R-:W-:Y:S01]  /*9350*/  LOP3.LUT R7, R7, UR10, R12, 0x96, !PT ;  /* 0x0000000a07077c12 */ /* 0x000fe2000f8e960c */
[----:B------:R-:W-:-:S04]  /*9360*/  IMAD.WIDE.U32 R12, R8, -0x2daee0ad, RZ ;  /* 0xd2511f53080c7825 */ /* 0x000fc800078e00ff */
[----:B------:R-:W-:Y:S01]  /*9370*/  FFMA.FTZ R3, R177, c[0x0][0x23c], -R5 ;  /* 0x00008f00b1037a23 */ /* 0x000fe20000010805 */
[----:B------:R-:W-:Y:S01]  /*9380*/  LOP3.LUT R8, R13, UR9, R10, 0x96, !PT ;  /* 0x000000090d087c12 */ /* 0x000fe2000f8e960a */
[----:B------:R-:W-:Y:S02]  /*9390*/  IMAD.WIDE.U32 R10, R7, -0x2daee0ad, RZ ;  /* 0xd2511f53070a7825 */ /* 0x000fe400078e00ff */
[----:B------:R1:W-:Y:S03]  /*93a0*/  MUFU.EX2 R101, R3 ;  /* 0x0000000300657308 */ /* 0x0003e60000000800 */
[----:B------:R-:W-:Y:S01]  /*93b0*/  LOP3.LUT R7, R11, UR7, R12, 0x96, !PT ;  /* 0x000000070b077c12 */ /* 0x000fe2000f8e960c */
[----:B------:R-:W-:-:S04]  /*93c0*/  IMAD.WIDE.U32 R12, R8, -0x326172a9, RZ ;  /* 0xcd9e8d57080c7825 */ /* 0x000fc800078e00ff */
[----:B-1----:R-:W-:-:S04]  /*93d0*/  FFMA.FTZ R3, R176, c[0x0][0x23c], -R5 ;  /* 0x00008f00b0037a23 */ /* 0x002fc80000010805 */
[----:B------:R1:W-:Y:S01]  /*93e0*/  MUFU.EX2 R100, R3 ;  /* 0x0000000300647308 */ /* 0x0003e20000000800 */
[----:B------:R-:W-:Y:S01]  /*93f0*/  LOP3.LUT R11, R13, UR8, R6, 0x96, !PT ;  /* 0x000000080d0b7c12 */ /* 0x000fe2000f8e9606 */
[----:B------:R-:W-:-:S04]  /*9400*/  IMAD.WIDE.U32 R6, R7, -0x326172a9, RZ ;  /* 0xcd9e8d5707067825 */ /* 0x000fc800078e00ff */
[----:B-1----:R-:W-:-:S04]  /*9410*/  FFMA.FTZ R3, R161, c[0x0][0x23c], -R5 ;  /* 0x00008f00a1037a23 */ /* 0x002fc80000010805 */
[----:B------:R1:W-:Y:S01]  /*9420*/  MUFU.EX2 R99, R3 ;  /* 0x0000000300637308 */ /* 0x0003e20000000800 */
[C---:B------:R-:W-:Y:S02]  /*9430*/  LOP3.LUT R25, R6.reuse, 0xffff, RZ, 0xc0, !PT ;  /* 0x0000ffff06197812 */ /* 0x040fe400078ec0ff */
[----:B------:R-:W-:Y:S02]  /*9440*/  LOP3.LUT R28, R6, 0xff, RZ, 0xc0, !PT ;  /* 0x000000ff061c7812 */ /* 0x000fe400078ec0ff */
[--C-:B------:R-:W-:Y:S02]  /*9450*/  SHF.R.U32.HI R27, RZ, 0x10, R6.reuse ;  /* 0x00000010ff1b7819 */ /* 0x100fe40000011606 */
[----:B------:R-:W-:Y:S01]  /*9460*/  SHF.R.U32.HI R26, RZ, 0x18, R6 ;  /* 0x00000018ff1a7819 */ /* 0x000fe20000011606 */
[--C-:B------:R-:W-:Y:S02]  /*9470*/  FFMA.FTZ R6, R171, c[0x0][0x23c], -R5.reuse ;  /* 0x00008f00ab067a23 */ /* 0x100fe40000010805 */
[----:B-1----:R-:W-:-:S04]  /*9480*/  FFMA.FTZ R3, R160, c[0x0][0x23c], -R5 ;  /* 0x00008f00a0037a23 */ /* 0x002fc80000010805 */
[----:B------:R1:W-:Y:S01]  /*9490*/  MUFU.EX2 R98, R3 ;  /* 0x0000000300627308 */ /* 0x0003e20000000800 */
[----:B------:R-:W-:-:S07]  /*94a0*/  LOP3.LUT R8, R7, UR17, R12, 0x96, !PT ;  /* 0x0000001107087c12 */ /* 0x000fce000f8e960c */
[----:B------:R2:W-:Y:S01]  /*94b0*/  MUFU.EX2 R95, R6 ;  /* 0x00000006005f7308 */ /* 0x0005e20000000800 */
[----:B-1----:R-:W-:-:S07]  /*94c0*/  FFMA.FTZ R3, R169, c[0x0][0x23c], -R5 ;  /* 0x00008f00a9037a23 */ /* 0x002fce0000010805 */
[----:B------:R1:W-:Y:S01]  /*94d0*/  MUFU.EX2 R96, R3 ;  /* 0x0000000300607308 */ /* 0x0003e20000000800 */
[----:B--2---:R-:W-:-:S07]  /*94e0*/  FFMA.FTZ R6, R162, c[0x0][0x23c], -R5 ;  /* 0x00008f00a2067a23 */ /* 0x004fce0000010805 */
[----:B------:R2:W-:Y:S01]  /*94f0*/  MUFU.EX2 R94, R6 ;  /* 0x00000006005e7308 */ /* 0x0005e20000000800 */
[----:B-1----:R-:W-:-:S04]  /*9500*/  SHF.R.U32.HI R3, RZ, 0x8, R15 ;  /* 0x00000008ff037819 */ /* 0x002fc8000001160f */
[----:B------:R-:W-:Y:S02]  /*9510*/  PRMT R51, R24, 0x5410, R3 ;  /* 0x0000541018337816 */ /* 0x000fe40000000003 */
[----:B------:R-:W-:Y:S01]  /*9520*/  LOP3.LUT R3, R23, 0xff, RZ, 0xc0, !PT ;  /* 0x000000ff17037812 */ /* 0x000fe200078ec0ff */
[----:B--2---:R-:W-:-:S03]  /*9530*/  IMAD.WIDE.U32 R6, R29, -0x2daee0ad, RZ ;  /* 0xd2511f531d067825 */ /* 0x004fc600078e00ff */
[----:B------:R-:W-:Y:S01]  /*9540*/  PRMT R50, R3, 0x5410, R22 ;  /* 0x0000541003327816 */ /* 0x000fe20000000016 */
[----:B------:R-:W-:Y:S01]  /*9550*/  FFMA.FTZ R3, R163, c[0x0][0x23c], -R5 ;  /* 0x00008f00a3037a23 */ /* 0x000fe20000010805 */
[----:B------:R-:W-:Y:S01]  /*9560*/  LOP3.LUT R5, R7, UR18, R14, 0x96, !PT ;  /* 0x0000001207057c12 */ /* 0x000fe2000f8e960e */
[----:B------:R-:W-:Y:S01]  /*9570*/  IMAD.MOV.U32 R161, RZ, RZ, R164 ;  /* 0x000000ffffa17224 */ /* 0x000fe200078e00a4 */
[C---:B------:R-:W-:Y:S01]  /*9580*/  LOP3.LUT R12, R6.reuse, 0xffff, RZ, 0xc0, !PT ;  /* 0x0000ffff060c7812 */ /* 0x040fe200078ec0ff */
[----:B------:R-:W-:Y:S01]  /*9590*/  IMAD.MOV.U32 R164, RZ, RZ, R97 ;  /* 0x000000ffffa47224 */ /* 0x000fe200078e0061 */
[----:B------:R-:W-:Y:S01]  /*95a0*/  LOP3.LUT R20, R6, 0xff, RZ, 0xc0, !PT ;  /* 0x000000ff06147812 */ /* 0x000fe200078ec0ff */
[----:B------:R1:W-:Y:S01]  /*95b0*/  MUFU.EX2 R97, R3 ;  /* 0x0000000300617308 */ /* 0x0003e20000000800 */
[--C-:B------:R-:W-:Y:S02]  /*95c0*/  SHF.R.U32.HI R14, RZ, 0x10, R6.reuse ;  /* 0x00000010ff0e7819 */ /* 0x100fe40000011606 */
[----:B------:R-:W-:Y:S01]  /*95d0*/  SHF.R.U32.HI R13, RZ, 0x18, R6 ;  /* 0x00000018ff0d7819 */ /* 0x000fe20000011606 */
[----:B------:R-:W-:-:S05]  /*95e0*/  IMAD.WIDE.U32 R6, R11, -0x2daee0ad, RZ ;  /* 0xd2511f530b067825 */ /* 0x000fca00078e00ff */
[----:B------:R-:W-:Y:S01]  /*95f0*/  LOP3.LUT R15, R6, 0xffff, RZ, 0xc0, !PT ;  /* 0x0000ffff060f7812 */ /* 0x000fe200078ec0ff */
[----:B-1----:R-:W-:Y:S01]  /*9600*/  FFMA.FTZ R3, R180, c[0x0][0x23c], -R0 ;  /* 0x00008f00b4037a23 */ /* 0x002fe20000010800 */
[----:B------:R-:W-:-:S03]  /*9610*/  LOP3.LUT R23, R6, 0xff, RZ, 0xc0, !PT ;  /* 0x000000ff06177812 */ /* 0x000fc600078ec0ff */
[----:B------:R1:W-:Y:S01]  /*9620*/  MUFU.EX2 R89, R3 ;  /* 0x0000000300597308 */ /* 0x0003e20000000800 */
[--C-:B------:R-:W-:Y:S02]  /*9630*/  SHF.R.U32.HI R21, RZ, 0x10, R6.reuse ;  /* 0x00000010ff157819 */ /* 0x100fe40000011606 */
[----:B------:R-:W-:Y:S02]  /*9640*/  SHF.R.U32.HI R22, RZ, 0x18, R6 ;  /* 0x00000018ff167819 */ /* 0x000fe40000011606 */
[----:B------:R-:W-:Y:S01]  /*9650*/  LOP3.LUT R6, R9, 0xffff, RZ, 0xc0, !PT ;  /* 0x0000ffff09067812 */ /* 0x000fe200078ec0ff */
[----:B------:R-:W-:Y:S01]  /*9660*/  FFMA.FTZ R11, R178, c[0x0][0x23c], -R0 ;  /* 0x00008f00b20b7a23 */ /* 0x000fe20000010800 */
[----:B-1----:R-:W-:Y:S01]  /*9670*/  LOP3.LUT R3, R7, UR18, R10, 0x96, !PT ;  /* 0x0000001207037c12 */ /* 0x002fe2000f8e960a */
[----:B------:R-:W-:Y:S02]  /*9680*/  FFMA.FTZ R7, R170, c[0x0][0x23c], -R0 ;  /* 0x00008f00aa077a23 */ /* 0x000fe40000010800 */
[----:B------:R-:W-:-:S02]  /*9690*/  IMAD.MOV.U32 R170, RZ, RZ, R90 ;  /* 0x000000ffffaa7224 */ /* 0x000fc400078e005a */
[----:B------:R1:W-:Y:S01]  /*96a0*/  MUFU.EX2 R90, R7 ;  /* 0x00000007005a7308 */ /* 0x0003e20000000800 */
[----:B------:R-:W-:Y:S02]  /*96b0*/  FFMA.FTZ R10, R168, c[0x0][0x23c], -R0 ;  /* 0x00008f00a80a7a23 */ /* 0x000fe40000010800 */
[----:B------:R-:W-:Y:S02]  /*96c0*/  IMAD.MOV.U32 R180, RZ, RZ, R49 ;  /* 0x000000ffffb47224 */ /* 0x000fe400078e0031 */
[----:B------:R-:W-:Y:S02]  /*96d0*/  IMAD.MOV.U32 R178, RZ, RZ, R151 ;  /* 0x000000ffffb27224 */ /* 0x000fe400078e0097 */
[----:B------:R-:W-:Y:S02]  /*96e0*/  IMAD.MOV.U32 R151, RZ, RZ, R92 ;  /* 0x000000ffff977224 */ /* 0x000fe400078e005c */
[----:B------:R2:W-:Y:S01]  /*96f0*/  MUFU.EX2 R92, R10 ;  /* 0x0000000a005c7308 */ /* 0x0005e20000000800 */
[----:B-1----:R-:W-:-:S02]  /*9700*/  SHF.R.U32.HI R7, RZ, 0x8, R6 ;  /* 0x00000008ff077819 */ /* 0x002fc40000011606 */
[----:B------:R-:W-:-:S04]  /*9710*/  LOP3.LUT R6, R9, 0xff, RZ, 0xc0, !PT ;  /* 0x000000ff09067812 */ /* 0x000fc800078ec0ff */
[----:B------:R-:W-:Y:S01]  /*9720*/  PRMT R49, R6, 0x5410, R7 ;  /* 0x0000541006317816 */ /* 0x000fe20000000007 */
[--C-:B------:R-:W-:Y:S01]  /*9730*/  FFMA.FTZ R6, R181, c[0x0][0x23c], -R0.reuse ;  /* 0x00008f00b5067a23 */ /* 0x100fe20000010800 */
[----:B--2---:R-:W-:Y:S01]  /*9740*/  SHF.R.U32.HI R10, RZ, 0x10, R9 ;  /* 0x00000010ff0a7819 */ /* 0x004fe20000011609 */
[----:B------:R-:W-:Y:S01]  /*9750*/  IMAD.MOV.U32 R181, RZ, RZ, R93 ;  /* 0x000000ffffb57224 */ /* 0x000fe200078e005d */
[----:B------:R-:W-:Y:S01]  /*9760*/  SHF.R.U32.HI R7, RZ, 0x18, R9 ;  /* 0x00000018ff077819 */ /* 0x000fe20000011609 */
[----:B------:R1:W-:Y:S01]  /*9770*/  MUFU.EX2 R93, R6 ;  /* 0x00000006005d7308 */ /* 0x0003e20000000800 */
[----:B------:R-:W-:Y:S02]  /*9780*/  FFMA.FTZ R9, R179, c[0x0][0x23c], -R0 ;  /* 0x00008f00b3097a23 */ /* 0x000fe40000010800 */
[----:B------:R-:W-:Y:S01]  /*9790*/  IMAD.MOV.U32 R179, RZ, RZ, R32 ;  /* 0x000000ffffb37224 */ /* 0x000fe200078e0020 */
[----:B-1----:R-:W-:-:S04]  /*97a0*/  LOP3.LUT R6, R10, 0xff, RZ, 0xc0, !PT ;  /* 0x000000ff0a067812 */ /* 0x002fc800078ec0ff */
[----:B------:R-:W-:Y:S01]  /*97b0*/  PRMT R42, R6, 0x5410, R7 ;  /* 0x00005410062a7816 */ /* 0x000fe20000000007 */
[----:B------:R-:W-:Y:S01]  /*97c0*/  FFMA.FTZ R7, R199, c[0x0][0x23c], -R4 ;  /* 0x00008f00c7077a23 */ /* 0x000fe20000010804 */
[----:B------:R-:W-:-:S03]  /*97d0*/  SHF.R.U32.HI R6, RZ, 0x8, R25 ;  /* 0x00000008ff067819 */ /* 0x000fc60000011619 */
[----:B------:R1:W-:Y:S01]  /*97e0*/  MUFU.EX2 R87, R7 ;  /* 0x0000000700577308 */ /* 0x0003e20000000800 */
[----:B------:R-:W-:Y:S02]  /*97f0*/  PRMT R32, R28, 0x5410, R6 ;  /* 0x000054101c207816 */ /* 0x000fe40000000006 */
[----:B------:R-:W-:Y:S01]  /*9800*/  LOP3.LUT R6, R27, 0xff, RZ, 0xc0, !PT ;  /* 0x000000ff1b067812 */ /* 0x000fe200078ec0ff */
[----:B------:R-:W-:-:S03]  /*9810*/  IMAD.MOV.U32 R168, RZ, RZ, R91 ;  /* 0x000000ffffa87224 */ /* 0x000fc600078e005b */
[----:B------:R-:W-:Y:S01]  /*9820*/  PRMT R26, R6, 0x5410, R26 ;  /* 0x00005410061a7816 */ /* 0x000fe2000000001a */
[----:B------:R2:W-:Y:S01]  /*9830*/  MUFU.EX2 R91, R9 ;  /* 0x00000009005b7308 */ /* 0x0005e20000000800 */
[--C-:B------:R-:W-:Y:S02]  /*9840*/  FFMA.FTZ R6, R182, c[0x0][0x23c], -R4.reuse ;  /* 0x00008f00b6067a23 */ /* 0x100fe40000010804 */
[----:B-1----:R-:W-:-:S05]  /*9850*/  FFMA.FTZ R7, R183, c[0x0][0x23c], -R4 ;  /* 0x00008f00b7077a23 */ /* 0x002fca0000010804 */
[----:B------:R1:W3:Y:S01]  /*9860*/  MUFU.EX2 R86, R7 ;  /* 0x0000000700567308 */ /* 0x0002e20000000800 */
[----:B------:R-:W-:Y:S01]  /*9870*/  IMAD.MOV.U32 R176, RZ, RZ, R48 ;  /* 0x000000ffffb07224 */ /* 0x000fe200078e0030 */
[----:B--2---:R-:W-:-:S06]  /*9880*/  SHF.R.U32.HI R9, RZ, 0x8, R12 ;  /* 0x00000008ff097819 */ /* 0x004fcc000001160c */
[----:B------:R2:W-:Y:S01]  /*9890*/  MUFU.EX2 R85, R6 ;  /* 0x0000000600557308 */ /* 0x0005e20000000800 */
[----:B------:R-:W-:Y:S02]  /*98a0*/  PRMT R48, R20, 0x5410, R9 ;  /* 0x0000541014307816 */ /* 0x000fe40000000009 */
[----:B-1----:R-:W-:-:S04]  /*98b0*/  LOP3.LUT R7, R14, 0xff, RZ, 0xc0, !PT ;  /* 0x000000ff0e077812 */ /* 0x002fc800078ec0ff */
[----:B------:R-:W-:Y:S01]  /*98c0*/  PRMT R43, R7, 0x5410, R13 ;  /* 0x00005410072b7816 */ /* 0x000fe2000000000d */
[----:B------:R-:W-:Y:S01]  /*98d0*/  FFMA.FTZ R7, R172, c[0x0][0x23c], -R4 ;  /* 0x00008f00ac077a23 */ /* 0x000fe20000010804 */
[----:B------:R-:W-:Y:S02]  /*98e0*/  SHF.R.U32.HI R9, RZ, 0x10, R8 ;  /* 0x00000010ff097819 */ /* 0x000fe40000011608 */
[----:B--2---:R-:W-:Y:S01]  /*98f0*/  LOP3.LUT R6, R8, 0xffff, RZ, 0xc0, !PT ;  /* 0x0000ffff08067812 */ /* 0x004fe200078ec0ff */
[----:B------:R1:W-:Y:S01]  /*9900*/  MUFU.EX2 R84, R7 ;  /* 0x0000000700547308 */ /* 0x0003e20000000800 */
[----:B------:R-:W-:Y:S01]  /*9910*/  SHF.R.U32.HI R10, RZ, 0x8, R15 ;  /* 0x00000008ff0a7819 */ /* 0x000fe2000001160f */
[----:B------:R-:W-:-:S06]  /*9920*/  IMAD.MOV.U32 R171, RZ, RZ, R165 ;  /* 0x000000ffffab7224 */ /* 0x000fcc00078e00a5 */
[----:B------:R2:W-:Y:S01]  /*9930*/  MUFU.EX2 R88, R11 ;  /* 0x0000000b00587308 */ /* 0x0005e20000000800 */
[----:B------:R-:W-:Y:S02]  /*9940*/  IMAD.MOV.U32 R177, RZ, RZ, R56 ;  /* 0x000000ffffb17224 */ /* 0x000fe400078e0038 */
[----:B------:R-:W-:Y:S01]  /*9950*/  IMAD.MOV.U32 R167, RZ, RZ, R57 ;  /* 0x000000ffffa77224 */ /* 0x000fe200078e0039 */
[----:B-1----:R-:W-:Y:S02]  /*9960*/  SHF.R.U32.HI R7, RZ, 0x8, R6 ;  /* 0x00000008ff077819 */ /* 0x002fe40000011606 */
[----:B------:R-:W-:Y:S02]  /*9970*/  LOP3.LUT R6, R9, 0xff, RZ, 0xc0, !PT ;  /* 0x000000ff09067812 */ /* 0x000fe400078ec0ff */
[----:B------:R-:W-:Y:S02]  /*9980*/  LOP3.LUT R9, R21, 0xff, RZ, 0xc0, !PT ;  /* 0x000000ff15097812 */ /* 0x000fe400078ec0ff */
[----:B--2---:R-:W-:Y:S01]  /*9990*/  SHF.R.U32.HI R11, RZ, 0x18, R8 ;  /* 0x00000018ff0b7819 */ /* 0x004fe20000011608 */
[----:B------:R-:W-:-:S02]  /*99a0*/  IMAD.MOV.U32 R166, RZ, RZ, R58 ;  /* 0x000000ffffa67224 */ /* 0x000fc400078e003a */
[----:B------:R-:W-:Y:S01]  /*99b0*/  IMAD.MOV.U32 R165, RZ, RZ, R59 ;  /* 0x000000ffffa57224 */ /* 0x000fe200078e003b */
[----:B------:R-:W-:Y:S01]  /*99c0*/  PRMT R15, R6, 0x5410, R11 ;  /* 0x00005410060f7816 */ /* 0x000fe2000000000b */
[----:B------:R-:W-:Y:S01]  /*99d0*/  IMAD.MOV.U32 R199, RZ, RZ, R41 ;  /* 0x000000ffffc77224 */ /* 0x000fe200078e0029 */
[----:B------:R-:W-:Y:S01]  /*99e0*/  HMMA.16816.F32.BF16 R56, R16, R30, R76 ;  /* 0x0000001e1038723c */ /* 0x000fe2000004184c */
[----:B------:R-:W-:Y:S01]  /*99f0*/  IMAD.MOV.U32 R183, RZ, RZ, R36 ;  /* 0x000000ffffb77224 */ /* 0x000fe200078e0024 */
[----:B------:R-:W-:Y:S01]  /*9a00*/  PRMT R41, R23, 0x5410, R10 ;  /* 0x0000541017297816 */ /* 0x000fe2000000000a */
[----:B------:R-:W-:Y:S01]  /*9a10*/  FFMA.FTZ R6, R186, c[0x0][0x23c], -R2 ;  /* 0x00008f00ba067a23 */ /* 0x000fe20000010802 */
[----:B------:R-:W-:Y:S01]  /*9a20*/  PRMT R36, R9, 0x5410, R22 ;  /* 0x0000541009247816 */ /* 0x000fe20000000016 */
[----:B------:R-:W1:Y:S01]  /*9a30*/  LDSM.16.MT88.4 R28, [R204+0x5800] ;  /* 0x00580000cc1c783b */ /* 0x000e620000004200 */
[----:B------:R-:W-:Y:S01]  /*9a40*/  LOP3.LUT R12, R8, 0xff, RZ, 0xc0, !PT ;  /* 0x000000ff080c7812 */ /* 0x000fe200078ec0ff */
[----:B------:R-:W-:-:S02]  /*9a50*/  FFMA.FTZ R8, R200, c[0x0][0x23c], -R2 ;  /* 0x00008f00c8087a23 */ /* 0x000fc40000010802 */
[----:B------:R-:W2:Y:S01]  /*9a60*/  LDSM.16.MT88.4 R20, [R205+0x5800] ;  /* 0x00580000cd14783b */ /* 0x000ea20000004200 */
[----:B------:R4:W-:Y:S01]  /*9a70*/  MUFU.EX2 R77, R6 ;  /* 0x00000006004d7308 */ /* 0x0009e20000000800 */
[----:B------:R-:W-:Y:S02]  /*9a80*/  SHF.R.U32.HI R10, RZ, 0x10, R3 ;  /* 0x00000010ff0a7819 */ /* 0x000fe40000011603 */
[----:B------:R-:W-:Y:S02]  /*9a90*/  PRMT R14, R12, 0x5410, R7 ;  /* 0x000054100c0e7816 */ /* 0x000fe40000000007 */
[----:B------:R-:W-:Y:S02]  /*9aa0*/  LOP3.LUT R13, R5, 0xff, RZ, 0xc0, !PT ;  /* 0x000000ff050d7812 */ /* 0x000fe400078ec0ff */
[--C-:B------:R-:W-:Y:S01]  /*9ab0*/  SHF.R.U32.HI R7, RZ, 0x10, R5.reuse ;  /* 0x00000010ff077819 */ /* 0x100fe20000011605 */
[----:B------:R3:W1:Y:S01]  /*9ac0*/  MUFU.EX2 R79, R8 ;  /* 0x00000008004f7308 */ /* 0x0006620000000800 */
[----:B------:R-:W-:-:S02]  /*9ad0*/  SHF.R.U32.HI R12, RZ, 0x18, R5 ;  /* 0x00000018ff0c7819 */ /* 0x000fc40000011605 */
[----:B------:R-:W-:Y:S02]  /*9ae0*/  LOP3.LUT R11, R3, 0xff, RZ, 0xc0, !PT ;  /* 0x000000ff030b7812 */ /* 0x000fe400078ec0ff */
[----:B------:R-:W-:Y:S01]  /*9af0*/  SHF.R.U32.HI R9, RZ, 0x18, R3 ;  /* 0x00000018ff097819 */ /* 0x000fe20000011603 */
[----:B----4-:R-:W-:-:S04]  /*9b00*/  FFMA.FTZ R6, R184, c[0x0][0x23c], -R2 ;  /* 0x00008f00b8067a23 */ /* 0x010fc80000010802 */
[----:B------:R4:W-:Y:S01]  /*9b10*/  MUFU.EX2 R78, R6 ;  /* 0x00000006004e7308 */ /* 0x0009e20000000800 */
[----:B---3--:R-:W-:Y:S02]  /*9b20*/  LOP3.LUT R8, R5, 0xffff, RZ, 0xc0, !PT ;  /* 0x0000ffff05087812 */ /* 0x008fe400078ec0ff */
[----:B------:R-:W-:Y:S02]  /*9b30*/  LOP3.LUT R5, R3, 0xffff, RZ, 0xc0, !PT ;  /* 0x0000ffff03057812 */ /* 0x000fe400078ec0ff */
[----:B------:R-:W-:Y:S01]  /*9b40*/  LOP3.LUT R3, R10, 0xff, RZ, 0xc0, !PT ;  /* 0x000000ff0a037812 */ /* 0x000fe200078ec0ff */
[----:B------:R-:W-:Y:S01]  /*9b50*/  IMAD.MOV.U32 R163, RZ, RZ, R156 ;  /* 0x000000ffffa37224 */ /* 0x000fe200078e009c */
[----:B------:R-:W-:Y:S01]  /*9b60*/  SHF.R.U32.HI R5, RZ, 0x8, R5 ;  /* 0x00000008ff057819 */ /* 0x000fe20000011605 */
[----:B------:R-:W-:Y:S01]  /*9b70*/  IMAD.MOV.U32 R162, RZ, RZ, R158 ;  /* 0x000000ffffa27224 */ /* 0x000fe200078e009e */
[----:B------:R-:W-:Y:S01]  /*9b80*/  PRMT R24, R3, 0x5410, R9 ;  /* 0x0000541003187816 */ /* 0x000fe20000000009 */
[----:B------:R-:W-:Y:S01]  /*9b90*/  HMMA.16816.F32.BF16 R156, R16, R44, R68 ;  /* 0x0000002c109c723c */ /* 0x000fe20000041844 */
[----:B----4-:R-:W-:-:S02]  /*9ba0*/  FFMA.FTZ R6, R175, c[0x0][0x23c], -R2 ;  /* 0x00008f00af067a23 */ /* 0x010fc40000010802 */
[--C-:B------:R-:W-:Y:S02]  /*9bb0*/  FFMA.FTZ R3, R174, c[0x0][0x23c], -R0.reuse ;  /* 0x00008f00ae037a23 */ /* 0x100fe40000010800 */
[----:B------:R-:W3:Y:S01]  /*9bc0*/  MUFU.EX2 R70, R6 ;  /* 0x0000000600467308 */ /* 0x000ee20000000800 */
[----:B------:R-:W-:Y:S01]  /*9bd0*/  PRMT R25, R11, 0x5410, R5 ;  /* 0x000054100b197816 */ /* 0x000fe20000000005 */
[----:B------:R-:W-:Y:S01]  /*9be0*/  FFMA.FTZ R5, R173, c[0x0][0x23c], -R0 ;  /* 0x00008f00ad057a23 */ /* 0x000fe20000010800 */
[----:B------:R-:W-:Y:S01]  /*9bf0*/  SHF.R.U32.HI R8, RZ, 0x8, R8 ;  /* 0x00000008ff087819 */ /* 0x000fe20000011608 */
[----:B------:R-:W-:Y:S01]  /*9c00*/  HSET2.LE.AND R0, R14, R144, PT ;  /* 0x000000900e007233 */ /* 0x000fe20003803000 */
[----:B------:R-:W-:-:S03]  /*9c10*/  IMAD.MOV.U32 R160, RZ, RZ, R35 ;  /* 0x000000ffffa07224 */ /* 0x000fc600078e0023 */
[----:B------:R4:W-:Y:S01]  /*9c20*/  MUFU.EX2 R76, R3 ;  /* 0x00000003004c7308 */ /* 0x0009e20000000800 */
[----:B------:R-:W-:Y:S02]  /*9c30*/  LOP3.LUT R7, R7, 0xff, RZ, 0xc0, !PT ;  /* 0x000000ff07077812 */ /* 0x000fe400078ec0ff */
[----:B------:R-:W-:Y:S01]  /*9c40*/  PRMT R35, R13, 0x5410, R8 ;  /* 0x000054100d237816 */ /* 0x000fe20000000008 */
[----:B------:R-:W-:Y:S01]  /*9c50*/  HMMA.16816.F32.BF16 R52, R16, R46, R80 ;  /* 0x0000002e1034723c */ /* 0x000fe20000041850 */
[----:B------:R-:W-:Y:S01]  /*9c60*/  PRMT R27, R7, 0x5410, R12 ;  /* 0x00005410071b7816 */ /* 0x000fe2000000000c */
[--C-:B------:R-:W-:Y:S02]  /*9c70*/  FFMA.FTZ R13, R201, c[0x0][0x23c], -R4.reuse ;  /* 0x00008f00c90d7a23 */ /* 0x100fe40000010804 */
[----:B------:R-:W-:Y:S01]  /*9c80*/  FFMA.FTZ R12, R190, c[0x0][0x23c], -R4 ;  /* 0x00008f00be0c7a23 */ /* 0x000fe20000010804 */
[----:B----4-:R-:W-:-:S04]  /*9c90*/  F2FP.BF16.PACK_AB R3, R86, R87 ;  /* 0x000000575603723e */ /* 0x010fc800000010ff */
[----:B------:R-:W-:Y:S01]  /*9ca0*/  LOP3.LUT R8, R0, R3, RZ, 0xc0, !PT ;  /* 0x0000000300087212 */ /* 0x000fe200078ec0ff */
[--C-:B------:R-:W-:Y:S01]  /*9cb0*/  HSET2.LE.AND R0, R15, R144.reuse, PT ;  /* 0x000000900f007233 */ /* 0x100fe20003803000 */
[----:B-1----:R-:W-:Y:S01]  /*9cc0*/  F2FP.BF16.PACK_AB R3, R77, R79 ;  /* 0x0000004f4d03723e */ /* 0x002fe200000010ff */
[--C-:B------:R-:W-:Y:S01]  /*9cd0*/  FFMA.FTZ R14, R187, c[0x0][0x23c], -R4.reuse ;  /* 0x00008f00bb0e7a23 */ /* 0x100fe20000010804 */
[----:B------:R1:W4:Y:S01]  /*9ce0*/  MUFU.EX2 R71, R5 ;  /* 0x0000000500477308 */ /* 0x0003220000000800 */
[----:B------:R-:W-:Y:S01]  /*9cf0*/  FFMA.FTZ R16, R185, c[0x0][0x23c], -R4 ;  /* 0x00008f00b9107a23 */ /* 0x000fe20000010804 */
[--C-:B------:R-:W-:Y:S01]  /*9d00*/  HSET2.LE.AND R4, R32, R144.reuse, PT ;  /* 0x0000009020047233 */ /* 0x100fe20003803000 */
[----:B------:R-:W-:Y:S01]  /*9d10*/  IMAD.MOV.U32 R169, RZ, RZ, R34 ;  /* 0x000000ffffa97224 */ /* 0x000fe200078e0022 */
[----:B------:R-:W-:Y:S01]  /*9d20*/  HSET2.LE.AND R6, R26, R144, PT ;  /* 0x000000901a067233 */ /* 0x000fe20003803000 */
[----:B------:R-:W-:Y:S01]  /*9d30*/  LOP3.LUT R9, R0, R3, RZ, 0xc0, !PT ;  /* 0x0000000300097212 */ /* 0x000fe200078ec0ff */
[--C-:B------:R-:W-:Y:S01]  /*9d40*/  FFMA.FTZ R15, R202, c[0x0][0x23c], -R2.reuse ;  /* 0x00008f00ca0f7a23 */ /* 0x100fe20000010802 */
[----:B---3--:R-:W-:Y:S01]  /*9d50*/  F2FP.BF16.PACK_AB R7, R70, R78 ;  /* 0x0000004e4607723e */ /* 0x008fe200000010ff */
[----:B------:R-:W-:-:S02]  /*9d60*/  FFMA.FTZ R17, R191, c[0x0][0x23c], -R2 ;  /* 0x00008f00bf117a23 */ /* 0x000fc40000010802 */
[--C-:B------:R-:W-:Y:S02]  /*9d70*/  FFMA.FTZ R19, R189, c[0x0][0x23c], -R2.reuse ;  /* 0x00008f00bd137a23 */ /* 0x100fe40000010802 */
[----:B------:R-:W-:Y:S02]  /*9d80*/  FFMA.FTZ R34, R188, c[0x0][0x23c], -R2 ;  /* 0x00008f00bc227a23 */ /* 0x000fe40000010802 */
[----:B------:R-:W-:Y:S01]  /*9d90*/  FADD.FTZ R3, R199, R183 ;  /* 0x000000b7c7037221 */ /* 0x000fe20000010000 */
[----:B-1----:R-:W-:Y:S01]  /*9da0*/  F2FP.BF16.PACK_AB R5, R84, R85 ;  /* 0x000000555405723e */ /* 0x002fe200000010ff */
[----:B------:R-:W-:Y:S02]  /*9db0*/  FADD.FTZ R2, R181, R179 ;  /* 0x000000b3b5027221 */ /* 0x000fe40000010000 */
[----:B------:R-:W-:Y:S01]  /*9dc0*/  FADD.FTZ R0, R178, R170 ;  /* 0x000000aab2007221 */ /* 0x000fe20000010000 */
[----:B------:R-:W-:Y:S01]  /*9dd0*/  LOP3.LUT R10, R4, R5, RZ, 0xc0, !PT ;  /* 0x00000005040a7212 */ /* 0x000fe200078ec0ff */
[----:B------:R-:W-:Y:S01]  /*9de0*/  FADD.FTZ R4, R137, R138 ;  /* 0x0000008a89047221 */ /* 0x000fe20000010000 */
[----:B------:R-:W-:Y:S01]  /*9df0*/  LOP3.LUT R11, R6, R7, RZ, 0xc0, !PT ;  /* 0x00000007060b7212 */ /* 0x000fe200078ec0ff */
[----:B------:R-:W-:-:S02]  /*9e00*/  FADD.FTZ R3, R168, R3 ;  /* 0x00000003a8037221 */ /* 0x000fc40000010000 */
[----:B------:R-:W-:Y:S02]  /*9e10*/  FADD.FTZ R2, R33, R2 ;  /* 0x0000000221027221 */ /* 0x000fe40000010000 */
[----:B------:R-:W-:Y:S02]  /*9e20*/  IMAD.MOV.U32 R170, RZ, RZ, R180 ;  /* 0x000000ffffaa7224 */ /* 0x000fe400078e00b4 */
[----:B------:R-:W-:Y:S02]  /*9e30*/  IMAD.MOV.U32 R180, RZ, RZ, R147 ;  /* 0x000000ffffb47224 */ /* 0x000fe400078e0093 */
[----:B------:R-:W-:Y:S02]  /*9e40*/  FADD.FTZ R0, R150, R0 ;  /* 0x0000000096007221 */ /* 0x000fe40000010000 */
[----:B------:R-:W-:Y:S02]  /*9e50*/  IMAD.MOV.U32 R178, RZ, RZ, R145 ;  /* 0x000000ffffb27224 */ /* 0x000fe400078e0091 */
[----:B------:R-:W-:-:S02]  /*9e60*/  IMAD.MOV.U32 R147, RZ, RZ, R136 ;  /* 0x000000ffff937224 */ /* 0x000fc400078e0088 */
[----:B------:R-:W-:Y:S02]  /*9e70*/  IMAD.MOV.U32 R145, RZ, RZ, R139 ;  /* 0x000000ffff917224 */ /* 0x000fe400078e008b */
[----:B------:R-:W-:Y:S02]  /*9e80*/  FADD.FTZ R26, R148, R4 ;  /* 0x00000004941a7221 */ /* 0x000fe40000010000 */
[----:B------:R-:W-:Y:S01]  /*9e90*/  FADD.FTZ R18, R149, R3 ;  /* 0x0000000395127221 */ /* 0x000fe20000010000 */
[----:B------:R-:W-:Y:S01]  /*9ea0*/  HSET2.LE.AND R3, R50, R144, PT ;  /* 0x0000009032037233 */ /* 0x000fe20003803000 */
[----:B------:R-:W-:Y:S01]  /*9eb0*/  FADD.FTZ R33, R151, R2 ;  /* 0x0000000297217221 */ /* 0x000fe20000010000 */
[----:B------:R-:W-:Y:S01]  /*9ec0*/  MUFU.EX2 R68, R13 ;  /* 0x0000000d00447308 */ /* 0x000fe20000000800 */
[----:B------:R-:W-:Y:S01]  /*9ed0*/  FADD.FTZ R32, R170, R0 ;  /* 0x00000000aa207221 */ /* 0x000fe20000010000 */
[----:B------:R-:W-:Y:S01]  /*9ee0*/  F2FP.BF16.PACK_AB R7, R92, R90 ;  /* 0x0000005a5c07723e */ /* 0x000fe200000010ff */
[----:B------:R-:W-:Y:S01]  /*9ef0*/  HMMA.16816.F32.BF16 R136, R8, R28, R64 ;  /* 0x0000001c0888723c */ /* 0x000fe20000041840 */
[----:B------:R-:W-:-:S02]  /*9f00*/  IMAD.MOV.U32 R168, RZ, RZ, R178 ;  /* 0x000000ffffa87224 */ /* 0x000fc400078e00b2 */
[----:B------:R-:W-:Y:S02]  /*9f10*/  IMAD.MOV.U32 R170, RZ, RZ, R147 ;  /* 0x000000ffffaa7224 */ /* 0x000fe400078e0093 */
[----:B------:R1:W3:Y:S01]  /*9f20*/  MUFU.EX2 R69, R12 ;  /* 0x0000000c00457308 */ /* 0x0002e20000000800 */
[----:B------:R-:W-:Y:S02]  /*9f30*/  IMAD.MOV.U32 R178, RZ, RZ, R145 ;  /* 0x000000ffffb27224 */ /* 0x000fe400078e0091 */
[C---:B------:R-:W-:Y:S01]  /*9f40*/  HMMA.16816.F32.BF16 R148, R8.reuse, R30, R60 ;  /* 0x0000001e0894723c */ /* 0x040fe2000004183c */
[--C-:B------:R-:W-:Y:S01]  /*9f50*/  HSET2.LE.AND R0, R51, R144.reuse, PT ;  /* 0x0000009033007233 */ /* 0x100fe20003803000 */
[----:B------:R-:W-:Y:S01]  /*9f60*/  F2FP.BF16.PACK_AB R2, R98, R99 ;  /* 0x000000636202723e */ /* 0x000fe200000010ff */
[--C-:B------:R-:W-:Y:S01]  /*9f70*/  HSET2.LE.AND R4, R49, R144.reuse, PT ;  /* 0x0000009031047233 */ /* 0x100fe20003803000 */
[----:B------:R-:W-:Y:S01]  /*9f80*/  LOP3.LUT R7, R3, R7, RZ, 0xc0, !PT ;  /* 0x0000000703077212 */ /* 0x000fe200078ec0ff */
[----:B------:R3:W-:Y:S03]  /*9f90*/  MUFU.EX2 R49, R16 ;  /* 0x0000001000317308 */ /* 0x0007e60000000800 */
[----:B--2---:R-:W-:Y:S01]  /*9fa0*/  HMMA.16816.F32.BF16 R152, R8, R20, R152 ;  /* 0x000000140898723c */ /* 0x004fe20000041898 */
[----:B------:R-:W-:-:S04]  /*9fb0*/  HSET2.LE.AND R3, R35, R144, PT ;  /* 0x0000009023037233 */ /* 0x000fc80003803000 */
[----:B------:R-:W-:Y:S03]  /*9fc0*/  MUFU.EX2 R34, R34 ;  /* 0x0000002200227308 */ /* 0x000fe60000000800 */
[----:B------:R-:W-:Y:S01]  /*9fd0*/  HMMA.16816.F32.BF16 R44, R8, R22, R72 ;  /* 0x00000016082c723c */ /* 0x000fe20000041848 */
[----:B-1----:R-:W-:-:S06]  /*9fe0*/  HSET2.LE.AND R12, R42, R144, PT ;  /* 0x000000902a0c7233 */ /* 0x002fcc0003803000 */
[----:B------:R-:W-:Y:S02]  /*9ff0*/  FADD.FTZ R8, R146, R26 ;  /* 0x0000001a92087221 */ /* 0x000fe40000010000 */
[----:B------:R-:W-:Y:S01]  /*a000*/  FADD.FTZ R10, R250, R33 ;  /* 0x00000021fa0a7221 */ /* 0x000fe20000010000 */
[----:B------:R-:W-:Y:S01]  /*a010*/  MUFU.EX2 R64, R14 ;  /* 0x0000000e00407308 */ /* 0x000fe20000000800 */
[----:B---3--:R-:W-:Y:S02]  /*a020*/  FADD.FTZ R16, R168, R18 ;  /* 0x00000012a8107221 */ /* 0x008fe40000010000 */
[----:B------:R-:W-:Y:S02]  /*a030*/  FADD.FTZ R9, R170, R32 ;  /* 0x00000020aa097221 */ /* 0x000fe40000010000 */
[----:B------:R-:W-:-:S03]  /*a040*/  FADD.FTZ R8, R178, R8 ;  /* 0x00000008b2087221 */ /* 0x000fc60000010000 */
[----:B------:R1:W2:Y:S01]  /*a050*/  MUFU.EX2 R33, R19 ;  /* 0x0000001300217308 */ /* 0x0002a20000000800 */
[----:B------:R-:W-:Y:S01]  /*a060*/  LOP3.LUT R6, R0, R2, RZ, 0xc0, !PT ;  /* 0x0000000200067212 */ /* 0x000fe200078ec0ff */
[----:B------:R-:W-:Y:S01]  /*a070*/  HSET2.LE.AND R2, R48, R144, PT ;  /* 0x0000009030027233 */ /* 0x000fe20003803000 */
[----:B------:R-:W-:Y:S01]  /*a080*/  F2FP.BF16.PACK_AB R5, R100, R101 ;  /* 0x000000656405723e */ /* 0x000fe200000010ff */
[----:B------:R-:W-:-:S04]  /*a090*/  FADD.FTZ R16, R180, R16 ;  /* 0x00000010b4107221 */ /* 0x000fc80000010000 */
[----:B------:R-:W-:Y:S01]  /*a0a0*/  MUFU.EX2 R42, R15 ;  /* 0x0000000f002a7308 */ /* 0x000fe20000000800 */
[----:B------:R-:W-:Y:S01]  /*a0b0*/  F2FP.BF16.PACK_AB R13, R88, R89 ;  /* 0x00000059580d723e */ /* 0x000fe200000010ff */
[----:B------:R-:W-:Y:S01]  /*a0c0*/  HSET2.LE.AND R0, R43, R144, PT ;  /* 0x000000902b007233 */ /* 0x000fe20003803000 */
[----:B------:R-:W-:-:S05]  /*a0d0*/  FADD.FTZ R18, R162, R8 ;  /* 0x00000008a2127221 */ /* 0x000fca0000010000 */
[----:B------:R3:W2:Y:S01]  /*a0e0*/  MUFU.EX2 R35, R17 ;  /* 0x0000001100237308 */ /* 0x0006a20000000800 */
[----:B-1----:R-:W-:Y:S01]  /*a0f0*/  FADD.FTZ R19, R163, R9 ;  /* 0x00000009a3137221 */ /* 0x002fe20000010000 */
[----:B------:R-:W-:Y:S01]  /*a100*/  F2FP.BF16.PACK_AB R9, R97, R94 ;  /* 0x0000005e6109723e */ /* 0x000fe200000010ff */
[----:B------:R-:W-:Y:S01]  /*a110*/  IMAD.MOV.U32 R181, RZ, RZ, R169 ;  /* 0x000000ffffb57224 */ /* 0x000fe200078e00a9 */
[----:B----4-:R-:W-:Y:S01]  /*a120*/  F2FP.BF16.PACK_AB R8, R71, R76 ;  /* 0x0000004c4708723e */ /* 0x010fe200000010ff */
[----:B------:R-:W-:Y:S01]  /*a130*/  FADD.FTZ R16, R171, R16 ;  /* 0x00000010ab107221 */ /* 0x000fe20000010000 */
[----:B------:R-:W-:Y:S01]  /*a140*/  LOP3.LUT R4, R4, R5, RZ, 0xc0, !PT ;  /* 0x0000000504047212 */ /* 0x000fe200078ec0ff */
[----:B------:R-:W-:Y:S01]  /*a150*/  IMAD.MOV.U32 R169, RZ, RZ, R166 ;  /* 0x000000ffffa97224 */ /* 0x000fe200078e00a6 */
[----:B------:R-:W-:Y:S01]  /*a160*/  LOP3.LUT R5, R12, R13, RZ, 0xc0, !PT ;  /* 0x0000000d0c057212 */ /* 0x000fe200078ec0ff */
[--C-:B------:R-:W-:Y:S01]  /*a170*/  HSET2.LE.AND R11, R27, R144.reuse, PT ;  /* 0x000000901b0b7233 */ /* 0x100fe20003803000 */
[----:B------:R-:W-:Y:S01]  /*a180*/  IMAD.MOV.U32 R171, RZ, RZ, R167 ;  /* 0x000000ffffab7224 */ /* 0x000fe200078e00a7 */
[----:B------:R-:W-:Y:S01]  /*a190*/  LOP3.LUT R166, R2, R9, RZ, 0xc0, !PT ;  /* 0x0000000902a67212 */ /* 0x000fe200078ec0ff */
[----:B------:R-:W-:Y:S01]  /*a1a0*/  HSET2.LE.AND R12, R25, R144, PT ;  /* 0x00000090190c7233 */ /* 0x000fe20003803000 */
[----:B------:R-:W-:-:S02]  /*a1b0*/  LOP3.LUT R167, R0, R8, RZ, 0xc0, !PT ;  /* 0x0000000800a77212 */ /* 0x000fc400078ec0ff */
[----:B------:R-:W-:Y:S01]  /*a1c0*/  F2FP.BF16.PACK_AB R2, R91, R93 ;  /* 0x0000005d5b02723e */ /* 0x000fe200000010ff */
[----:B---3--:R-:W-:Y:S01]  /*a1d0*/  FADD.FTZ R17, R252, R10 ;  /* 0x0000000afc117221 */ /* 0x008fe20000010000 */
[----:B------:R-:W-:Y:S01]  /*a1e0*/  F2FP.BF16.PACK_AB R0, R69, R68 ;  /* 0x000000444500723e */ /* 0x000fe200000010ff */
[----:B------:R-:W-:Y:S01]  /*a1f0*/  IMAD.MOV.U32 R180, RZ, RZ, R177 ;  /* 0x000000ffffb47224 */ /* 0x000fe200078e00b1 */
[----:B------:R-:W-:Y:S01]  /*a200*/  F2FP.BF16.PACK_AB R10, R95, R96 ;  /* 0x000000605f0a723e */ /* 0x000fe200000010ff */
[----:B------:R-:W-:Y:S01]  /*a210*/  IMAD.MOV.U32 R177, RZ, RZ, R165 ;  /* 0x000000ffffb17224 */ /* 0x000fe200078e00a5 */
[--C-:B------:R-:W-:Y:S01]  /*a220*/  HSET2.LE.AND R15, R36, R144.reuse, PT ;  /* 0x00000090240f7233 */ /* 0x100fe20003803000 */
[----:B------:R-:W-:Y:S01]  /*a230*/  IMAD.MOV.U32 R168, RZ, RZ, R160 ;  /* 0x000000ffffa87224 */ /* 0x000fe200078e00a0 */
[----:B------:R-:W-:Y:S01]  /*a240*/  LOP3.LUT R165, R11, R2, RZ, 0xc0, !PT ;  /* 0x000000020ba57212 */ /* 0x000fe200078ec0ff */
[----:B------:R-:W-:Y:S01]  /*a250*/  IMAD.MOV.U32 R178, RZ, RZ, R176 ;  /* 0x000000ffffb27224 */ /* 0x000fe200078e00b0 */
[--C-:B------:R-:W-:Y:S01]  /*a260*/  HSET2.LE.AND R14, R41, R144.reuse, PT ;  /* 0x00000090290e7233 */ /* 0x100fe20003803000 */
[----:B------:R-:W-:Y:S01]  /*a270*/  IMAD.MOV.U32 R176, RZ, RZ, R164 ;  /* 0x000000ffffb07224 */ /* 0x000fe200078e00a4 */
[----:B------:R-:W-:Y:S01]  /*a280*/  LOP3.LUT R160, R12, R0, RZ, 0xc0, !PT ;  /* 0x000000000ca07212 */ /* 0x000fe200078ec0ff */
[----:B------:R-:W-:Y:S01]  /*a290*/  HSET2.LE.AND R13, R24, R144, PT ;  /* 0x00000090180d7233 */ /* 0x000fe20003803000 */
[----:B--2---:R-:W-:Y:S01]  /*a2a0*/  F2FP.BF16.PACK_AB R2, R34, R33 ;  /* 0x000000212202723e */ /* 0x004fe200000010ff */
[----:B------:R-:W-:Y:S01]  /*a2b0*/  HMMA.16816.F32.BF16 R140, R4, R28, R140 ;  /* 0x0000001c048c723c */ /* 0x000fe2000004188c */
[----:B------:R-:W-:Y:S01]  /*a2c0*/  LOP3.LUT R164, R3, R10, RZ, 0xc0, !PT ;  /* 0x0000000a03a47212 */ /* 0x000fe200078ec0ff */
[----:B------:R-:W-:Y:S01]  /*a2d0*/  IMAD.MOV.U32 R170, RZ, RZ, R161 ;  /* 0x000000ffffaa7224 */ /* 0x000fe200078e00a1 */
[----:B------:R-:W-:Y:S01]  /*a2e0*/  F2FP.BF16.PACK_AB R0, R49, R64 ;  /* 0x000000403100723e */ /* 0x000fe200000010ff */
[----:B------:R-:W1:Y:S01]  /*a2f0*/  LDSM.16.MT88.4 R144, [R204+0x5c00] ;  /* 0x005c0000cc90783b */ /* 0x000e620000004200 */
[----:B------:R-:W-:-:S03]  /*a300*/  F2FP.BF16.PACK_AB R3, R35, R42 ;  /* 0x0000002a2303723e */ /* 0x000fc600000010ff */
[C---:B------:R-:W-:Y:S01]  /*a310*/  HMMA.16816.F32.BF16 R156, R4.reuse, R20, R156 ;  /* 0x00000014049c723c */ /* 0x040fe2000004189c */
[----:B------:R-:W-:Y:S01]  /*a320*/  LOP3.LUT R163, R15, R2, RZ, 0xc0, !PT ;  /* 0x000000020fa37212 */ /* 0x000fe200078ec0ff */
[----:B------:R-:W-:Y:S01]  /*a330*/  FADD.FTZ R2, R168, R19 ;  /* 0x00000013a8027221 */ /* 0x000fe20000010000 */
[----:B------:R-:W-:Y:S01]  /*a340*/  LOP3.LUT R162, R14, R0, RZ, 0xc0, !PT ;  /* 0x000000000ea27212 */ /* 0x000fe200078ec0ff */
[----:B------:R-:W-:Y:S01]  /*a350*/  FADD.FTZ R0, R170, R18 ;  /* 0x00000012aa007221 */ /* 0x000fe20000010000 */
[----:B------:R-:W-:Y:S01]  /*a360*/  LOP3.LUT R161, R13, R3, RZ, 0xc0, !PT ;  /* 0x000000030da17212 */ /* 0x000fe200078ec0ff */
[----:B------:R-:W2:Y:S02]  /*a370*/  LDSM.16.MT88.4 R24, [R205+0x5c00] ;  /* 0x005c0000cd18783b */ /* 0x000ea40000004200 */
[----:B------:R-:W-:Y:S01]  /*a380*/  HMMA.16816.F32.BF16 R28, R4, R30, R56 ;  /* 0x0000001e041c723c */ /* 0x000fe20000041838 */
[----:B------:R-:W-:-:S07]  /*a390*/  FADD.FTZ R3, R178, R16 ;  /* 0x00000010b2037221 */ /* 0x000fce0000010000 */
[----:B------:R-:W-:Y:S01]  /*a3a0*/  HMMA.16816.F32.BF16 R20, R4, R22, R52 ;  /* 0x000000160414723c */ /* 0x000fe20000041834 */
[----:B------:R-:W-:-:S06]  /*a3b0*/  FADD.FTZ R2, R171, R2 ;  /* 0x00000002ab027221 */ /* 0x000fcc0000010000 */
        /* <DEDUP_REMOVED lines=99> */
[----:B------:R3:W-:Y:S04]  /*a9f0*/  STL [R1+0x44], R3 ;  /* 0x0000440301007387 */ /* 0x0007e80000100800 */
[----:B------:R3:W-:Y:S04]  /*aa00*/  STL [R1+0x40], R133 ;  /* 0x0000408501007387 */ /* 0x0007e80000100800 */
[----:B------:R3:W-:Y:S04]  /*aa10*/  STL [R1+0x4c], R169 ;  /* 0x00004ca901007387 */ /* 0x0007e80000100800 */
[----:B------:R3:W-:Y:S01]  /*aa20*/  STL [R1+0x48], R132 ;  /* 0x0000488401007387 */ /* 0x0007e20000100800 */
[C---:B-1----:R-:W-:Y:S08]  /*aa30*/  HMMA.16816.F32.BF16 R136, R160.reuse, R144, R136 ;  /* 0x00000090a088723c */ /* 0x042ff00000041888 */
[----:B------:R-:W-:Y:S08]  /*aa40*/  HMMA.16816.F32.BF16 R148, R160, R146, R148 ;  /* 0x00000092a094723c */ /* 0x000ff00000041894 */
[----:B------:R-:W-:Y:S08]  /*aa50*/  HMMA.16816.F32.BF16 R140, R164, R144, R140 ;  /* 0x00000090a48c723c */ /* 0x000ff0000004188c */
[----:B--2---:R-:W-:Y:S08]  /*aa60*/  HMMA.16816.F32.BF16 R152, R160, R24, R152 ;  /* 0x00000018a098723c */ /* 0x004ff00000041898 */
[C---:B------:R-:W-:Y:S08]  /*aa70*/  HMMA.16816.F32.BF16 R144, R164.reuse, R146, R28 ;  /* 0x00000092a490723c */ /* 0x040ff0000004181c */
[----:B------:R-:W-:Y:S08]  /*aa80*/  HMMA.16816.F32.BF16 R156, R164, R24, R156 ;  /* 0x00000018a49c723c */ /* 0x000ff0000004189c */
[-C--:B------:R-:W-:Y:S08]  /*aa90*/  HMMA.16816.F32.BF16 R160, R160, R26.reuse, R44 ;  /* 0x0000001aa0a0723c */ /* 0x080ff0000004182c */
[----:B------:R-:W-:Y:S01]  /*aaa0*/  HMMA.16816.F32.BF16 R164, R164, R26, R20 ;  /* 0x0000001aa4a4723c */ /* 0x000fe20000041814 */
[----:B------:R-:W-:Y:S07]  /*aab0*/  @!P0 BRA `(.L_x_431) ;  /* 0x0000903000008947 */ /* 0x000fee0003800000 */
[----:B---3--:R-:W2:Y:S04]  /*aac0*/  LDL.64 R170, [R1+0x58] ;  /* 0x0000580001aa7983 */ /* 0x008ea80000100a00 */
[----:B------:R-:W3:Y:S01]  /*aad0*/  LDL.64 R176, [R1+0x28] ;  /* 0x0000280001b07983 */ /* 0x000ee20000100a00 */
[----:B------:R-:W-:Y:S01]  /*aae0*/  UIADD3 UR34, UR32, -0x2, URZ ;  /* 0xfffffffe20227890 */ /* 0x000fe2000fffe03f */
[----:B------:R-:W-:-:S04]  /*aaf0*/  DEPBAR.LE SB0, 0x0 ;  /* 0x000080000000791a */ /* 0x000fc80000000000 */
[----:B------:R-:W-:Y:S01]  /*ab00*/  USHF.R.S32.HI UR33, URZ, 0x1f, UR34 ;  /* 0x0000001f3f217899 */ /* 0x000fe20008011422 */
[----:B------:R-:W-:Y:S01]  /*ab10*/  IMAD.U32 R2, RZ, RZ, UR34 ;  /* 0x00000022ff027e24 */ /* 0x000fe2000f8e00ff */
[----:B------:R-:W-:Y:S01]  /*ab20*/  UIMAD UR5, UR24, UR34, URZ ;  /* 0x00000022180572a4 */ /* 0x000fe2000f8e023f */
[----:B------:R-:W-:Y:S01]  /*ab30*/  IMAD.U32 R4, RZ, RZ, UR4 ;  /* 0x00000004ff047e24 */ /* 0x000fe2000f8e00ff */
[----:B------:R-:W1:Y:S01]  /*ab40*/  S2R R197, SR_TID.X ;  /* 0x0000000000c57919 */ /* 0x000e620000002100 */
[----:B------:R-:W-:Y:S01]  /*ab50*/  IMAD.U32 R5, RZ, RZ, UR4 ;  /* 0x00000004ff057e24 */ /* 0x000fe2000f8e00ff */
[----:B------:R-:W-:Y:S01]  /*ab60*/  UIMAD UR5, UR33, UR25, UR5 ;  /* 0x00000019210572a4 */ /* 0x000fe2000f8e0205 */
[----:B------:R-:W-:Y:S01]  /*ab70*/  IMAD.U32 R13, RZ, RZ, UR4 ;  /* 0x00000004ff0d7e24 */ /* 0x000fe2000f8e00ff */
[----:B------:R-:W-:Y:S01]  /*ab80*/  UISETP.GT.AND UP0, UPT, UR34, UR19, UPT ;  /* 0x000000132200728c */ /* 0x000fe2000bf04270 */
[----:B-1----:R-:W-:-:S05]  /*ab90*/  IMAD.SHL.U32 R197, R197, 0x2, RZ ;  /* 0x00000002c5c57824 */ /* 0x002fca00078e00ff */
[----:B------:R-:W-:Y:S01]  /*aba0*/  LOP3.LUT R197, R197, 0x6, RZ, 0xc0, !PT ;  /* 0x00000006c5c57812 */ /* 0x000fe200078ec0ff */
[----:B------:R-:W-:Y:S01]  /*abb0*/  BAR.SYNC.DEFER_BLOCKING 0x0 ;  /* 0x0000000000007b1d */ /* 0x000fe20000010000 */
[----:B--2---:R-:W-:Y:S01]  /*abc0*/  ISETP.GE.AND P1, PT, R170, c[0x0][0x220], PT ;  /* 0x00008800aa007a0c */ /* 0x004fe20003f26270 */
[----:B---3--:R-:W-:-:S05]  /*abd0*/  IMAD.WIDE.U32 R2, R2, UR25, R176 ;  /* 0x0000001902027c25 */ /* 0x008fca000f8e00b0 */
[----:B------:R-:W-:-:S07]  /*abe0*/  IADD3 R3, R3, UR5, RZ ;  /* 0x0000000503037c10 */ /* 0x000fce000fffe0ff */
[----:B------:R-:W-:Y:S01]  /*abf0*/  @!P1 IMAD.MOV.U32 R7, RZ, RZ, c[0x0][0x1a4] ;  /* 0x00006900ff079624 */ /* 0x000fe200078e00ff */
[----:B------:R-:W-:Y:S01]  /*ac00*/  @!P1 LEA R4, P2, R4, R2, 0x6 ;  /* 0x0000000204049211 */ /* 0x000fe200078430ff */
[----:B------:R-:W-:Y:S01]  /*ac10*/  @!P1 IMAD.MOV.U32 R12, RZ, RZ, c[0x0][0x1a4] ;  /* 0x00006900ff0c9624 */ /* 0x000fe200078e00ff */
[C---:B------:R-:W-:Y:S01]  /*ac20*/  @!P1 IADD3 R0, P0, R2.reuse, UR27, RZ ;  /* 0x0000001b02009c10 */ /* 0x040fe2000ff1e0ff */
[----:B------:R-:W-:Y:S01]  /*ac30*/  @P1 STS [R224+0x4000], RZ ;  /* 0x004000ffe0001388 */ /* 0x000fe20000000800 */
[----:B------:R-:W-:Y:S02]  /*ac40*/  @!P1 LEA.HI.X R7, R5, R3, R7, 0x6, P2 ;  /* 0x0000000305079211 */ /* 0x000fe400010f3407 */
[----:B------:R-:W-:Y:S01]  /*ac50*/  @!P1 LEA R10, P3, R2, c[0x0][0x170], 0x1 ;  /* 0x00005c00020a9a11 */ /* 0x000fe200078608ff */
[----:B------:R-:W-:Y:S01]  /*ac60*/  @P1 STS [R224+0x4004], RZ ;  /* 0x004004ffe0001388 */ /* 0x000fe20000000800 */
[----:B------:R-:W-:Y:S02]  /*ac70*/  @!P1 IADD3.X R5, R3, UR26, RZ, P0, !PT ;  /* 0x0000001a03059c10 */ /* 0x000fe400087fe4ff */
[----:B------:R-:W-:Y:S01]  /*ac80*/  @!P1 LEA R8, P2, R0, c[0x0][0x170], 0x1 ;  /* 0x00005c0000089a11 */ /* 0x000fe200078408ff */
[----:B------:R-:W-:Y:S01]  /*ac90*/  @P1 STS.64 [R224+0x4008], RZ ;  /* 0x004008ffe0001388 */ /* 0x000fe20000000a00 */
[--C-:B------:R-:W-:Y:S01]  /*aca0*/  @!P1 LEA.HI.X R11, R2, c[0x0][0x174], R3.reuse, 0x1, P3 ;  /* 0x00005d00020b9a11 */ /* 0x100fe200018f0c03 */
[----:B------:R-:W-:Y:S01]  /*acb0*/  @!P1 IMAD.WIDE.U32 R2, R13, 0x60, R2 ;  /* 0x000000600d029825 */ /* 0x000fe200078e0002 */
[----:B------:R-:W-:-:S02]  /*acc0*/  @!P1 LEA.HI.X R9, R0, c[0x0][0x174], R5, 0x1, P2 ;  /* 0x00005d0000099a11 */ /* 0x000fc400010f0c05 */
[----:B------:R-:W-:Y:S01]  /*acd0*/  @!P1 LEA R6, P0, R4, c[0x0][0x170], 0x1 ;  /* 0x00005c0004069a11 */ /* 0x000fe200078008ff */
[----:B------:R-:W-:Y:S01]  /*ace0*/  @!P1 IMAD R0, R12, 0x60, RZ ;  /* 0x000000600c009824 */ /* 0x000fe200078e02ff */
[----:B------:R-:W-:Y:S01]  /*acf0*/  @!PT LDS RZ, [RZ] ;  /* 0x00000000fffff984 */ /* 0x000fe20000000800 */
[----:B------:R-:W-:Y:S01]  /*ad00*/  @!PT LDS RZ, [RZ] ;  /* 0x00000000fffff984 */ /* 0x000fe20000000800 */
[----:B------:R-:W-:Y:S01]  /*ad10*/  @!PT LDS RZ, [RZ] ;  /* 0x00000000fffff984 */ /* 0x000fe20000000800 */
[----:B------:R1:W-:Y:S02]  /*ad20*/  @!P1 LDGSTS.E.BYPASS.LTC128B.128 [R224+0x4000], [R10.64] ;  /* 0x040000000ae09fae */ /* 0x0003e4000b901d5c */
[----:B------:R-:W-:Y:S01]  /*ad30*/  @!P1 LEA.HI.X R7, R4, c[0x0][0x174], R7, 0x1, P0 ;  /* 0x00005d0004079a11 */ /* 0x000fe200000f0c07 */
[----:B------:R-:W-:Y:S01]  /*ad40*/  @!P1 IMAD.IADD R0, R0, 0x1, R3 ;  /* 0x0000000100009824 */ /* 0x000fe200078e0203 */
[C---:B------:R-:W-:Y:S01]  /*ad50*/  @!P1 LEA R4, P0, R2.reuse, c[0x0][0x170], 0x1 ;  /* 0x00005c0002049a11 */ /* 0x040fe200078008ff */
[----:B------:R-:W-:Y:S03]  /*ad60*/  @P1 STS.128 [R224+0x4800], RZ ;  /* 0x004800ffe0001388 */ /* 0x000fe60000000c00 */
[----:B------:R-:W-:Y:S01]  /*ad70*/  @!P1 LEA.HI.X R5, R2, c[0x0][0x174], R0, 0x1, P0 ;  /* 0x00005d0002059a11 */ /* 0x000fe200000f0c00 */
[----:B------:R-:W-:Y:S01]  /*ad80*/  @!PT LDS RZ, [RZ] ;  /* 0x00000000fffff984 */ /* 0x000fe20000000800 */
[----:B------:R-:W-:Y:S01]  /*ad90*/  @!PT LDS RZ, [RZ] ;  /* 0x00000000fffff984 */ /* 0x000fe20000000800 */
[----:B------:R-:W-:Y:S01]  /*ada0*/  @!PT LDS RZ, [RZ] ;  /* 0x00000000fffff984 */ /* 0x000fe20000000800 */
[----:B------:R1:W-:Y:S01]  /*adb0*/  @!P1 LDGSTS.E.BYPASS.LTC128B.128 [R224+0x4800], [R8.64] ;  /* 0x0480000008e09fae */ /* 0x0003e2000b901d5c */
[----:B------:R-:W-:-:S03]  /*adc0*/  IMAD.U32 R0, RZ, RZ, UR34 ;  /* 0x00000022ff007e24 */ /* 0x000fc6000f8e00ff */
[----:B------:R-:W-:Y:S01]  /*add0*/  @P1 STS.128 [R224+0x5000], RZ ;  /* 0x005000ffe0001388 */ /* 0x000fe20000000c00 */
[----:B------:R-:W-:-:S03]  /*ade0*/  IMAD R0, R0, 0x80, R197 ;  /* 0x0000008000007824 */ /* 0x000fc600078e02c5 */
[----:B------:R-:W-:Y:S01]  /*adf0*/  @!PT LDS RZ, [RZ] ;  /* 0x00000000fffff984 */ /* 0x000fe20000000800 */
[----:B------:R-:W-:Y:S01]  /*ae00*/  @!PT LDS RZ, [RZ] ;  /* 0x00000000fffff984 */ /* 0x000fe20000000800 */
[----:B------:R-:W-:Y:S01]  /*ae10*/  @!PT LDS RZ, [RZ] ;  /* 0x00000000fffff984 */ /* 0x000fe20000000800 */
[----:B------:R2:W-:Y:S02]  /*ae20*/  @!P1 LDGSTS.E.BYPASS.LTC128B.128 [R224+0x5000], [R6.64] ;  /* 0x0500000006e09fae */ /* 0x0005e4000b901d5c */
[C---:B------:R-:W-:Y:S02]  /*ae30*/  IADD3 R2, R0.reuse, 0x1, RZ ;  /* 0x0000000100027810 */ /* 0x040fe40007ffe0ff */
[----:B------:R-:W-:Y:S01]  /*ae40*/  @P1 STS.128 [R224+0x5800], RZ ;  /* 0x005800ffe0001388 */ /* 0x000fe20000000c00 */
[CC--:B------:R-:W-:Y:S02]  /*ae50*/  ISETP.GE.AND P6, PT, R0.reuse, R223.reuse, PT ;  /* 0x000000df0000720c */ /* 0x0c0fe40003fc6270 */
[----:B------:R-:W-:Y:S01]  /*ae60*/  ISETP.GE.AND P4, PT, R0, R222, PT ;  /* 0x000000de0000720c */ /* 0x000fe20003f86270 */
[----:B------:R-:W-:Y:S01]  /*ae70*/  @!PT LDS RZ, [RZ] ;  /* 0x00000000fffff984 */ /* 0x000fe20000000800 */
[----:B------:R-:W-:Y:S01]  /*ae80*/  @!PT LDS RZ, [RZ] ;  /* 0x00000000fffff984 */ /* 0x000fe20000000800 */
[----:B------:R-:W-:Y:S01]  /*ae90*/  @!PT LDS RZ, [RZ] ;  /* 0x00000000fffff984 */ /* 0x000fe20000000800 */
[----:B------:R2:W-:Y:S01]  /*aea0*/  @!P1 LDGSTS.E.BYPASS.LTC128B.128 [R224+0x5800], [R4.64] ;  /* 0x0580000004e09fae */ /* 0x0005e2000b901d5c */
[----:B------:R-:W-:Y:S02]  /*aeb0*/  ISETP.GE.AND P5, PT, R2, R223, PT ;  /* 0x000000df0200720c */ /* 0x000fe40003fa6270 */
[-C--:B------:R-:W-:Y:S01]  /*aec0*/  ISETP.LT.OR P6, PT, R0, R219.reuse, P6 ;  /* 0x000000db0000720c */ /* 0x080fe200037c1670 */
[----:B------:R-:W-:Y:S01]  /*aed0*/  LDSM.16.M88.4 R16, [R206] ;  /* 0x00000000ce10783b */ /* 0x000fe20000000200 */
[----:B------:R-:W-:-:S02]  /*aee0*/  ISETP.LT.OR P5, PT, R2, R219, P5 ;  /* 0x000000db0200720c */ /* 0x000fc40002fa1670 */
[C---:B------:R-:W-:Y:S01]  /*aef0*/  ISETP.LT.OR P4, PT, R0.reuse, R218, P4 ;  /* 0x000000da0000720c */ /* 0x040fe20002781670 */
[----:B-----5:R-:W3:Y:S01]  /*af00*/  LDSM.16.M88.4 R20, [R135+0x2000] ;  /* 0x002000008714783b */ /* 0x020ee20000000200 */
[----:B------:R-:W-:Y:S02]  /*af10*/  IADD3 R3, R0, 0x8, RZ ;  /* 0x0000000800037810 */ /* 0x000fe40007ffe0ff */
[C---:B------:R-:W-:Y:S01]  /*af20*/  ISETP.GE.AND P2, PT, R2.reuse, R222, PT ;  /* 0x000000de0200720c */ /* 0x040fe20003f46270 */
[----:B------:R-:W4:Y:S01]  /*af30*/  LDSM.16.M88.4 R12, [R206+0x1000] ;  /* 0x00100000ce0c783b */ /* 0x000f220000000200 */
[C---:B------:R-:W-:Y:S02]  /*af40*/  ISETP.GE.AND P0, PT, R2.reuse, R221, PT ;  /* 0x000000dd0200720c */ /* 0x040fe40003f06270 */
[C---:B------:R-:W-:Y:S01]  /*af50*/  ISETP.GE.AND P3, PT, R2.reuse, R220, PT ;  /* 0x000000dc0200720c */ /* 0x040fe20003f66270 */
[----:B-1----:R-:W-:Y:S01]  /*af60*/  LDSM.16.M88.4 R8, [R207] ;  /* 0x00000000cf08783b */ /* 0x002fe20000000200 */
[----:B------:R-:W-:-:S02]  /*af70*/  ISETP.LT.OR P2, PT, R2, R218, P2 ;  /* 0x000000da0200720c */ /* 0x000fc40001741670 */
[C---:B------:R-:W-:Y:S01]  /*af80*/  ISETP.LT.OR P0, PT, R2.reuse, R217, P0 ;  /* 0x000000d90200720c */ /* 0x040fe20000701670 */
[----:B------:R-:W1:Y:S01]  /*af90*/  LDSM.16.M88.4 R24, [R208] ;  /* 0x00000000d018783b */ /* 0x000e620000000200 */
[----:B------:R-:W-:Y:S02]  /*afa0*/  ISETP.LT.OR P3, PT, R2, R216, P3 ;  /* 0x000000d80200720c */ /* 0x000fe40001f61670 */
[----:B------:R-:W-:Y:S01]  /*afb0*/  IADD3 R2, R0, 0x9, RZ ;  /* 0x0000000900027810 */ /* 0x000fe20007ffe0ff */
[----:B------:R-:W-:Y:S04]  /*afc0*/  LDSM.16.M88.4 R28, [R135+0x2400] ;  /* 0x00240000871c783b */ /* 0x000fe80000000200 */
[----:B--2---:R-:W2:Y:S04]  /*afd0*/  LDSM.16.M88.4 R4, [R207+0x1000] ;  /* 0x00100000cf04783b */ /* 0x004ea80000000200 */
[----:B------:R-:W1:Y:S04]  /*afe0*/  LDSM.16.M88.4 R32, [R135+0x2800] ;  /* 0x002800008720783b */ /* 0x000e680000000200 */
[----:B------:R-:W-:Y:S04]  /*aff0*/  LDSM.16.M88.4 R44, [R214] ;  /* 0x00000000d62c783b */ /* 0x000fe80000000200 */
[----:B------:R-:W0:Y:S01]  /*b000*/  LDGDEPBAR ;  /* 0x00000000000079af */ /* 0x000e220000000000 */
[-C--:B---3--:R-:W-:Y:S08]  /*b010*/  HMMA.16816.F32.BF16 R60, R16, R20.reuse, RZ ;  /* 0x00000014103c723c */ /* 0x088ff000000418ff */
[C---:B----4-:R-:W-:Y:S08]  /*b020*/  HMMA.16816.F32.BF16 R56, R12.reuse, R20, RZ ;  /* 0x000000140c38723c */ /* 0x050ff000000418ff */
[-C--:B------:R-:W-:Y:S08]  /*b030*/  HMMA.16816.F32.BF16 R52, R12, R22.reuse, RZ ;  /* 0x000000160c34723c */ /* 0x080ff000000418ff */
[----:B------:R-:W-:Y:S01]  /*b040*/  HMMA.16816.F32.BF16 R48, R16, R22, RZ ;  /* 0x000000161030723c */ /* 0x000fe200000418ff */
[----:B------:R-:W3:Y:S07]  /*b050*/  LDSM.16.M88.4 R20, [R215] ;  /* 0x00000000d714783b */ /* 0x000eee0000000200 */
[-C--:B-1----:R-:W-:Y:S08]  /*b060*/  HMMA.16816.F32.BF16 R80, R8, R24.reuse, R60 ;  /* 0x000000180850723c */ /* 0x082ff0000004183c */
[C---:B--2---:R-:W-:Y:S08]  /*b070*/  HMMA.16816.F32.BF16 R76, R4.reuse, R24, R56 ;  /* 0x00000018044c723c */ /* 0x044ff00000041838 */
[-C--:B------:R-:W-:Y:S08]  /*b080*/  HMMA.16816.F32.BF16 R92, R4, R26.reuse, R52 ;  /* 0x0000001a045c723c */ /* 0x080ff00000041834 */
[----:B------:R-:W-:Y:S01]  /*b090*/  HMMA.16816.F32.BF16 R72, R8, R26, R48 ;  /* 0x0000001a0848723c */ /* 0x000fe20000041830 */
[----:B------:R-:W1:Y:S01]  /*b0a0*/  LDSM.16.M88.4 R24, [R135+0x2c00] ;  /* 0x002c00008718783b */ /* 0x000e620000000200 */
[----:B------:R-:W-:-:S02]  /*b0b0*/  FSEL R36, R80, -INF , !P6 ;  /* 0xff80000050247808 */ /* 0x000fc40007000000 */
[----:B------:R-:W-:Y:S02]  /*b0c0*/  FSEL R117, R81, -INF , !P5 ;  /* 0xff80000051757808 */ /* 0x000fe40006800000 */
[----:B------:R-:W-:Y:S02]  /*b0d0*/  FSEL R116, R82, -INF , !P4 ;  /* 0xff80000052747808 */ /* 0x000fe40006000000 */
[-C--:B------:R-:W-:Y:S01]  /*b0e0*/  HMMA.16816.F32.BF16 R68, R16, R28.reuse, RZ ;  /* 0x0000001c1044723c */ /* 0x080fe200000418ff */
[C---:B------:R-:W-:Y:S02]  /*b0f0*/  ISETP.GE.AND P6, PT, R0.reuse, R220, PT ;  /* 0x000000dc0000720c */ /* 0x040fe40003fc6270 */
[C---:B------:R-:W-:Y:S02]  /*b100*/  ISETP.GE.AND P5, PT, R3.reuse, R223, PT ;  /* 0x000000df0300720c */ /* 0x040fe40003fa6270 */
[C---:B------:R-:W-:Y:S02]  /*b110*/  ISETP.GE.AND P4, PT, R3.reuse, R222, PT ;  /* 0x000000de0300720c */ /* 0x040fe40003f86270 */
[----:B------:R-:W-:Y:S01]  /*b120*/  ISETP.LT.OR P6, PT, R0, R216, P6 ;  /* 0x000000d80000720c */ /* 0x000fe200037c1670 */
[----:B------:R-:W-:Y:S01]  /*b130*/  HMMA.16816.F32.BF16 R64, R12, R28, RZ ;  /* 0x0000001c0c40723c */ /* 0x000fe200000418ff */
[----:B------:R-:W-:-:S02]  /*b140*/  ISETP.LT.OR P5, PT, R3, R219, P5 ;  /* 0x000000db0300720c */ /* 0x000fc40002fa1670 */
[----:B------:R-:W-:Y:S02]  /*b150*/  ISETP.LT.OR P4, PT, R3, R218, P4 ;  /* 0x000000da0300720c */ /* 0x000fe40002781670 */
[----:B------:R-:W-:Y:S02]  /*b160*/  FSEL R120, R83, -INF , !P2 ;  /* 0xff80000053787808 */ /* 0x000fe40005000000 */
[----:B------:R-:W-:Y:S01]  /*b170*/  FSEL R122, R78, -INF , !P6 ;  /* 0xff8000004e7a7808 */ /* 0x000fe20007000000 */
[----:B------:R-:W-:Y:S01]  /*b180*/  HMMA.16816.F32.BF16 R60, R12, R30, RZ ;  /* 0x0000001e0c3c723c */ /* 0x000fe200000418ff */
[----:B------:R-:W-:Y:S02]  /*b190*/  FSEL R123, R79, -INF , !P3 ;  /* 0xff8000004f7b7808 */ /* 0x000fe40005800000 */
[----:B------:R-:W-:Y:S02]  /*b1a0*/  FSEL R42, R72, -INF , !P5 ;  /* 0xff800000482a7808 */ /* 0x000fe40006800000 */
[----:B------:R-:W-:-:S02]  /*b1b0*/  FSEL R118, R74, -INF , !P4 ;  /* 0xff8000004a767808 */ /* 0x000fc40006000000 */
[----:B------:R-:W-:Y:S01]  /*b1c0*/  ISETP.GE.AND P2, PT, R0, R221, PT ;  /* 0x000000dd0000720c */ /* 0x000fe20003f46270 */
[C---:B------:R-:W-:Y:S01]  /*b1d0*/  HMMA.16816.F32.BF16 R56, R16.reuse, R30, RZ ;  /* 0x0000001e1038723c */ /* 0x040fe200000418ff */
[C---:B------:R-:W-:Y:S02]  /*b1e0*/  ISETP.GE.AND P6, PT, R2.reuse, R223, PT ;  /* 0x000000df0200720c */ /* 0x040fe40003fc6270 */
[C---:B------:R-:W-:Y:S02]  /*b1f0*/  ISETP.GE.AND P3, PT, R2.reuse, R222, PT ;  /* 0x000000de0200720c */ /* 0x040fe40003f66270 */
[C---:B------:R-:W-:Y:S02]  /*b200*/  ISETP.GE.AND P5, PT, R2.reuse, R221, PT ;  /* 0x000000dd0200720c */ /* 0x040fe40003fa6270 */
[----:B------:R-:W-:Y:S01]  /*b210*/  ISETP.GE.AND P4, PT, R2, R220, PT ;  /* 0x000000dc0200720c */ /* 0x000fe20003f86270 */
[----:B------:R-:W-:Y:S01]  /*b220*/  HMMA.16816.F32.BF16 R52, R16, R32, RZ ;  /* 0x000000201034723c */ /* 0x000fe200000418ff */
[----:B------:R-:W-:-:S02]  /*b230*/  ISETP.LT.OR P2, PT, R0, R217, P2 ;  /* 0x000000d90000720c */ /* 0x000fc40001741670 */
[C---:B------:R-:W-:Y:S02]  /*b240*/  ISETP.LT.OR P6, PT, R2.reuse, R219, P6 ;  /* 0x000000db0200720c */ /* 0x040fe400037c1670 */
[C---:B------:R-:W-:Y:S02]  /*b250*/  ISETP.LT.OR P3, PT, R2.reuse, R218, P3 ;  /* 0x000000da0200720c */ /* 0x040fe40001f61670 */
[C---:B------:R-:W-:Y:S01]  /*b260*/  ISETP.LT.OR P5, PT, R2.reuse, R217, P5 ;  /* 0x000000d90200720c */ /* 0x040fe20002fa1670 */
[----:B------:R-:W-:Y:S01]  /*b270*/  HMMA.16816.F32.BF16 R28, R12, R32, RZ ;  /* 0x000000200c1c723c */ /* 0x000fe200000418ff */
[----:B------:R-:W-:Y:S02]  /*b280*/  ISETP.LT.OR P4, PT, R2, R216, P4 ;  /* 0x000000d80200720c */ /* 0x000fe40002781670 */
[----:B------:R-:W-:Y:S02]  /*b290*/  IADD3 R2, R0, 0x10, RZ ;  /* 0x0000001000027810 */ /* 0x000fe40007ffe0ff */
[----:B------:R-:W-:-:S02]  /*b2a0*/  FSEL R119, R76, -INF , !P2 ;  /* 0xff8000004c777808 */ /* 0x000fc40005000000 */
[----:B------:R-:W-:Y:S01]  /*b2b0*/  FSEL R121, R77, -INF , !P0 ;  /* 0xff8000004d797808 */ /* 0x000fe20004000000 */
[-C--:B------:R-:W-:Y:S01]  /*b2c0*/  HMMA.16816.F32.BF16 R48, R12, R34.reuse, RZ ;  /* 0x000000220c30723c */ /* 0x080fe200000418ff */
[----:B------:R-:W-:Y:S02]  /*b2d0*/  FSEL R43, R75, -INF , !P3 ;  /* 0xff8000004b2b7808 */ /* 0x000fe40005800000 */
[C---:B------:R-:W-:Y:S02]  /*b2e0*/  ISETP.GE.AND P2, PT, R3.reuse, R221, PT ;  /* 0x000000dd0300720c */ /* 0x040fe40003f46270 */
[C---:B------:R-:W-:Y:S02]  /*b2f0*/  ISETP.GE.AND P0, PT, R3.reuse, R220, PT ;  /* 0x000000dc0300720c */ /* 0x040fe40003f06270 */
[----:B------:R-:W-:Y:S01]  /*b300*/  ISETP.GE.AND P3, PT, R2, R223, PT ;  /* 0x000000df0200720c */ /* 0x000fe20003f66270 */
[----:B------:R-:W-:Y:S01]  /*b310*/  HMMA.16816.F32.BF16 R32, R16, R34, RZ ;  /* 0x000000221020723c */ /* 0x000fe200000418ff */
[----:B------:R-:W-:-:S02]  /*b320*/  ISETP.LT.OR P2, PT, R3, R217, P2 ;  /* 0x000000d90300720c */ /* 0x000fc40001741670 */
[----:B------:R-:W-:Y:S02]  /*b330*/  ISETP.LT.OR P0, PT, R3, R216, P0 ;  /* 0x000000d80300720c */ /* 0x000fe40000701670 */
[----:B------:R-:W-:Y:S02]  /*b340*/  ISETP.LT.OR P3, PT, R2, R219, P3 ;  /* 0x000000db0200720c */ /* 0x000fe40001f61670 */
[----:B------:R-:W-:Y:S01]  /*b350*/  IADD3 R3, R0, 0x11, RZ ;  /* 0x0000001100037810 */ /* 0x000fe20007ffe0ff */
[----:B---3--:R-:W-:Y:S01]  /*b360*/  HMMA.16816.F32.BF16 R68, R8, R20, R68 ;  /* 0x000000140844723c */ /* 0x008fe20000041844 */
[----:B------:R-:W-:Y:S02]  /*b370*/  FSEL R41, R73, -INF , !P6 ;  /* 0xff80000049297808 */ /* 0x000fe40007000000 */
[----:B------:R-:W-:Y:S02]  /*b380*/  FSEL R92, R92, -INF , !P2 ;  /* 0xff8000005c5c7808 */ /* 0x000fe40005000000 */
[----:B------:R-:W-:-:S02]  /*b390*/  FSEL R94, R94, -INF , !P0 ;  /* 0xff8000005e5e7808 */ /* 0x000fc40004000000 */
[----:B------:R-:W-:Y:S01]  /*b3a0*/  FSEL R93, R93, -INF , !P5 ;  /* 0xff8000005d5d7808 */ /* 0x000fe20006800000 */
[C---:B------:R-:W-:Y:S01]  /*b3b0*/  HMMA.16816.F32.BF16 R64, R4.reuse, R20, R64 ;  /* 0x000000140440723c */ /* 0x040fe20000041840 */
[----:B------:R-:W-:Y:S02]  /*b3c0*/  FSEL R95, R95, -INF , !P4 ;  /* 0xff8000005f5f7808 */ /* 0x000fe40006000000 */
[----:B------:R-:W-:Y:S02]  /*b3d0*/  ISETP.GE.AND P2, PT, R3, R223, PT ;  /* 0x000000df0300720c */ /* 0x000fe40003f46270 */
[C---:B------:R-:W-:Y:S02]  /*b3e0*/  ISETP.GE.AND P6, PT, R2.reuse, R222, PT ;  /* 0x000000de0200720c */ /* 0x040fe40003fc6270 */
[C---:B------:R-:W-:Y:S01]  /*b3f0*/  ISETP.GE.AND P0, PT, R2.reuse, R221, PT ;  /* 0x000000dd0200720c */ /* 0x040fe20003f06270 */
[----:B------:R-:W-:Y:S01]  /*b400*/  HMMA.16816.F32.BF16 R60, R4, R22, R60 ;  /* 0x00000016043c723c */ /* 0x000fe2000004183c */
[----:B------:R-:W-:-:S02]  /*b410*/  ISETP.GE.AND P5, PT, R2, R220, PT ;  /* 0x000000dc0200720c */ /* 0x000fc40003fa6270 */
[C---:B------:R-:W-:Y:S02]  /*b420*/  ISETP.GE.AND P4, PT, R3.reuse, R222, PT ;  /* 0x000000de0300720c */ /* 0x040fe40003f86270 */
[C---:B------:R-:W-:Y:S02]  /*b430*/  ISETP.LT.OR P6, PT, R2.reuse, R218, P6 ;  /* 0x000000da0200720c */ /* 0x040fe400037c1670 */
[----:B------:R-:W-:Y:S01]  /*b440*/  ISETP.LT.OR P0, PT, R2, R217, P0 ;  /* 0x000000d90200720c */ /* 0x000fe20000701670 */
[----:B------:R-:W-:Y:S01]  /*b450*/  HMMA.16816.F32.BF16 R88, R8, R22, R56 ;  /* 0x000000160858723c */ /* 0x000fe20000041838 */
[----:B------:R-:W2:Y:S01]  /*b460*/  LDSM.16.M88.4 R20, [R213] ;  /* 0x00000000d514783b */ /* 0x000ea20000000200 */
[----:B------:R-:W-:Y:S02]  /*b470*/  FSEL R168, R68, -INF , !P3 ;  /* 0xff80000044a87808 */ /* 0x000fe40005800000 */
[----:B------:R-:W-:Y:S02]  /*b480*/  ISETP.GE.AND P3, PT, R3, R221, PT ;  /* 0x000000dd0300720c */ /* 0x000fe40003f66270 */
[----:B------:R-:W-:-:S02]  /*b490*/  ISETP.LT.OR P5, PT, R2, R216, P5 ;  /* 0x000000d80200720c */ /* 0x000fc40002fa1670 */
[C---:B------:R-:W-:Y:S01]  /*b4a0*/  HMMA.16816.F32.BF16 R104, R4.reuse, R44, R28 ;  /* 0x0000002c0468723c */ /* 0x040fe2000004181c */
[C---:B------:R-:W-:Y:S02]  /*b4b0*/  ISETP.LT.OR P2, PT, R3.reuse, R219, P2 ;  /* 0x000000db0300720c */ /* 0x040fe40001741670 */
[C---:B------:R-:W-:Y:S02]  /*b4c0*/  ISETP.LT.OR P4, PT, R3.reuse, R218, P4 ;  /* 0x000000da0300720c */ /* 0x040fe40002781670 */
[----:B------:R-:W-:Y:S02]  /*b4d0*/  ISETP.LT.OR P3, PT, R3, R217, P3 ;  /* 0x000000d90300720c */ /* 0x000fe40001f61670 */
[----:B------:R-:W-:Y:S01]  /*b4e0*/  IADD3 R2, R0, 0x18, RZ ;  /* 0x0000001800027810 */ /* 0x000fe20007ffe0ff */
[----:B------:R-:W-:Y:S01]  /*b4f0*/  HMMA.16816.F32.BF16 R108, R4, R46, R48 ;  /* 0x0000002e046c723c */ /* 0x000fe20000041830 */
[----:B------:R-:W-:Y:S02]  /*b500*/  FSEL R134, R69, -INF , !P2 ;  /* 0xff80000045867808 */ /* 0x000fe40005000000 */
[----:B------:R-:W-:-:S02]  /*b510*/  FSEL R170, R70, -INF , !P6 ;  /* 0xff80000046aa7808 */ /* 0x000fc40007000000 */
[----:B------:R-:W-:Y:S02]  /*b520*/  FSEL R171, R71, -INF , !P4 ;  /* 0xff80000047ab7808 */ /* 0x000fe40006000000 */
[----:B------:R-:W-:Y:S01]  /*b530*/  FSEL R127, R64, -INF , !P0 ;  /* 0xff800000407f7808 */ /* 0x000fe20004000000 */
[----:B------:R-:W-:Y:S01]  /*b540*/  HMMA.16816.F32.BF16 R48, R8, R46, R32 ;  /* 0x0000002e0830723c */ /* 0x000fe20000041820 */
[----:B------:R-:W-:Y:S02]  /*b550*/  FSEL R126, R65, -INF , !P3 ;  /* 0xff800000417e7808 */ /* 0x000fe40005800000 */
[----:B------:R-:W-:Y:S02]  /*b560*/  ISETP.GE.AND P2, PT, R3, R220, PT ;  /* 0x000000dc0300720c */ /* 0x000fe40003f46270 */
[C---:B------:R-:W-:Y:S02]  /*b570*/  ISETP.GE.AND P6, PT, R2.reuse, R223, PT ;  /* 0x000000df0200720c */ /* 0x040fe40003fc6270 */
[C---:B------:R-:W-:Y:S01]  /*b580*/  ISETP.GE.AND P4, PT, R2.reuse, R222, PT ;  /* 0x000000de0200720c */ /* 0x040fe20003f86270 */
[----:B-1----:R-:W-:Y:S01]  /*b590*/  HMMA.16816.F32.BF16 R28, R12, R24, RZ ;  /* 0x000000180c1c723c */ /* 0x002fe200000418ff */
[----:B------:R-:W-:-:S02]  /*b5a0*/  ISETP.GE.AND P0, PT, R2, R221, PT ;  /* 0x000000dd0200720c */ /* 0x000fc40003f06270 */
[C---:B------:R-:W-:Y:S02]  /*b5b0*/  ISETP.GE.AND P3, PT, R2.reuse, R220, PT ;  /* 0x000000dc0200720c */ /* 0x040fe40003f66270 */
[----:B------:R-:W-:Y:S02]  /*b5c0*/  ISETP.LT.OR P2, PT, R3, R216, P2 ;  /* 0x000000d80300720c */ /* 0x000fe40001741670 */
[C---:B------:R-:W-:Y:S01]  /*b5d0*/  ISETP.LT.OR P6, PT, R2.reuse, R219, P6 ;  /* 0x000000db0200720c */ /* 0x040fe200037c1670 */
[----:B------:R-:W-:Y:S01]  /*b5e0*/  HMMA.16816.F32.BF16 R32, R16, R24, RZ ;  /* 0x000000181020723c */ /* 0x000fe200000418ff */
[C---:B------:R-:W-:Y:S02]  /*b5f0*/  ISETP.LT.OR P4, PT, R2.reuse, R218, P4 ;  /* 0x000000da0200720c */ /* 0x040fe40002781670 */
[C---:B------:R-:W-:Y:S02]  /*b600*/  ISETP.LT.OR P0, PT, R2.reuse, R217, P0 ;  /* 0x000000d90200720c */ /* 0x040fe40000701670 */
[----:B------:R-:W-:-:S02]  /*b610*/  ISETP.LT.OR P3, PT, R2, R216, P3 ;  /* 0x000000d80200720c */ /* 0x000fc40001f61670 */
[----:B------:R-:W-:Y:S01]  /*b620*/  IADD3 R2, R0, 0x19, RZ ;  /* 0x0000001900027810 */ /* 0x000fe20007ffe0ff */
[----:B------:R-:W-:Y:S01]  /*b630*/  HMMA.16816.F32.BF16 R100, R8, R44, R52 ;  /* 0x0000002c0864723c */ /* 0x000fe20000041834 */
[----:B------:R-:W-:Y:S01]  /*b640*/  FSEL R128, R66, -INF , !P5 ;  /* 0xff80000042807808 */ /* 0x000fe20006800000 */
[----:B------:R-:W-:Y:S01]  /*b650*/  LDSM.16.M88.4 R44, [R135+0x3400] ;  /* 0x00340000872c783b */ /* 0x000fe20000000200 */
[----:B------:R-:W-:Y:S02]  /*b660*/  FSEL R131, R67, -INF , !P2 ;  /* 0xff80000043837808 */ /* 0x000fe40005000000 */
[----:B------:R-:W-:Y:S02]  /*b670*/  FSEL R124, R60, -INF , !P0 ;  /* 0xff8000003c7c7808 */ /* 0x000fe40004000000 */
[----:B------:R-:W-:Y:S01]  /*b680*/  FSEL R130, R62, -INF , !P3 ;  /* 0xff8000003e827808 */ /* 0x000fe20005800000 */
[----:B--2---:R-:W-:Y:S01]  /*b690*/  HMMA.16816.F32.BF16 R84, R4, R20, R28 ;  /* 0x000000140454723c */ /* 0x004fe2000004181c */
[----:B------:R-:W-:-:S02]  /*b6a0*/  ISETP.GE.AND P5, PT, R2, R223, PT ;  /* 0x000000df0200720c */ /* 0x000fc40003fa6270 */
[C---:B------:R-:W-:Y:S02]  /*b6b0*/  ISETP.GE.AND P2, PT, R2.reuse, R221, PT ;  /* 0x000000dd0200720c */ /* 0x040fe40003f46270 */
[C---:B------:R-:W-:Y:S02]  /*b6c0*/  ISETP.GE.AND P0, PT, R2.reuse, R220, PT ;  /* 0x000000dc0200720c */ /* 0x040fe40003f06270 */
[C---:B------:R-:W-:Y:S01]  /*b6d0*/  ISETP.GE.AND P3, PT, R2.reuse, R222, PT ;  /* 0x000000de0200720c */ /* 0x040fe20003f66270 */
[----:B------:R-:W-:Y:S01]  /*b6e0*/  HMMA.16816.F32.BF16 R96, R8, R20, R32 ;  /* 0x000000140860723c */ /* 0x000fe20000041820 */
[----:B------:R-:W1:Y:S01]  /*b6f0*/  LDSM.16.M88.4 R32, [R135+0x3000] ;  /* 0x003000008720783b */ /* 0x000e620000000200 */
[C---:B------:R-:W-:Y:S02]  /*b700*/  ISETP.LT.OR P2, PT, R2.reuse, R217, P2 ;  /* 0x000000d90200720c */ /* 0x040fe40001741670 */
[C---:B------:R-:W-:Y:S02]  /*b710*/  ISETP.LT.OR P0, PT, R2.reuse, R216, P0 ;  /* 0x000000d80200720c */ /* 0x040fe40000701670 */
[----:B------:R-:W-:-:S02]  /*b720*/  ISETP.LT.OR P5, PT, R2, R219, P5 ;  /* 0x000000db0200720c */ /* 0x000fc40002fa1670 */
[-C--:B------:R-:W-:Y:S01]  /*b730*/  HMMA.16816.F32.BF16 R28, R12, R26.reuse, RZ ;  /* 0x0000001a0c1c723c */ /* 0x080fe200000418ff */
[----:B------:R-:W-:Y:S02]  /*b740*/  ISETP.LT.OR P3, PT, R2, R218, P3 ;  /* 0x000000da0200720c */ /* 0x000fe40001f61670 */
[C---:B------:R-:W-:Y:S02]  /*b750*/  IADD3 R3, R0.reuse, 0x20, RZ ;  /* 0x0000002000037810 */ /* 0x040fe40007ffe0ff */
[----:B------:R-:W-:Y:S02]  /*b760*/  IADD3 R2, R0, 0x21, RZ ;  /* 0x0000002100027810 */ /* 0x000fe40007ffe0ff */
[----:B------:R-:W-:Y:S01]  /*b770*/  FSEL R125, R61, -INF , !P2 ;  /* 0xff8000003d7d7808 */ /* 0x000fe20005000000 */
[----:B------:R-:W-:Y:S01]  /*b780*/  HMMA.16816.F32.BF16 R24, R16, R26, RZ ;  /* 0x0000001a1018723c */ /* 0x000fe200000418ff */
[----:B------:R-:W-:Y:S02]  /*b790*/  FSEL R129, R63, -INF , !P0 ;  /* 0xff8000003f817808 */ /* 0x000fe40004000000 */
[----:B------:R-:W-:-:S02]  /*b7a0*/  FSEL R88, R88, -INF , !P6 ;  /* 0xff80000058587808 */ /* 0x000fc40007000000 */
[----:B------:R-:W-:Y:S02]  /*b7b0*/  FSEL R90, R90, -INF , !P4 ;  /* 0xff8000005a5a7808 */ /* 0x000fe40006000000 */
[----:B------:R-:W-:Y:S02]  /*b7c0*/  FSEL R89, R89, -INF , !P5 ;  /* 0xff80000059597808 */ /* 0x000fe40006800000 */
[----:B------:R-:W-:Y:S02]  /*b7d0*/  FSEL R91, R91, -INF , !P3 ;  /* 0xff8000005b5b7808 */ /* 0x000fe40005800000 */
[CC--:B------:R-:W-:Y:S02]  /*b7e0*/  ISETP.GE.AND P3, PT, R3.reuse, R223.reuse, PT ;  /* 0x000000df0300720c */ /* 0x0c0fe40003f66270 */
[C---:B------:R-:W-:Y:S02]  /*b7f0*/  ISETP.GE.AND P4, PT, R2.reuse, R223, PT ;  /* 0x000000df0200720c */ /* 0x040fe40003f86270 */
[-C--:B------:R-:W-:Y:S01]  /*b800*/  ISETP.GE.AND P6, PT, R3, R222.reuse, PT ;  /* 0x000000de0300720c */ /* 0x080fe20003fc6270 */
[----:B------:R-:W-:Y:S01]  /*b810*/  HMMA.16816.F32.BF16 R80, R4, R22, R28 ;  /* 0x000000160450723c */ /* 0x000fe2000004181c */
[----:B------:R-:W2:Y:S01]  /*b820*/  LDSM.16.M88.4 R28, [R212] ;  /* 0x00000000d41c783b */ /* 0x000ea20000000200 */
[----:B------:R-:W-:-:S02]  /*b830*/  ISETP.GE.AND P0, PT, R2, R222, PT ;  /* 0x000000de0200720c */ /* 0x000fc40003f06270 */
[C---:B------:R-:W-:Y:S02]  /*b840*/  ISETP.GE.AND P2, PT, R3.reuse, R221, PT ;  /* 0x000000dd0300720c */ /* 0x040fe40003f46270 */
[C---:B------:R-:W-:Y:S02]  /*b850*/  ISETP.GE.AND P5, PT, R3.reuse, R220, PT ;  /* 0x000000dc0300720c */ /* 0x040fe40003fa6270 */
[----:B------:R-:W-:Y:S01]  /*b860*/  HMMA.16816.F32.BF16 R56, R8, R22, R24 ;  /* 0x000000160838723c */ /* 0x000fe20000041818 */
[CC--:B------:R-:W-:Y:S02]  /*b870*/  ISETP.LT.OR P3, PT, R3.reuse, R219.reuse, P3 ;  /* 0x000000db0300720c */ /* 0x0c0fe40001f61670 */
[----:B------:R-:W-:Y:S02]  /*b880*/  ISETP.LT.OR P4, PT, R2, R219, P4 ;  /* 0x000000db0200720c */ /* 0x000fe40002781670 */
[C---:B------:R-:W-:Y:S02]  /*b890*/  ISETP.LT.OR P6, PT, R3.reuse, R218, P6 ;  /* 0x000000da0300720c */ /* 0x040fe400037c1670 */
[C---:B------:R-:W-:Y:S01]  /*b8a0*/  ISETP.LT.OR P2, PT, R3.reuse, R217, P2 ;  /* 0x000000d90300720c */ /* 0x040fe20001741670 */
[----:B-1----:R-:W-:Y:S01]  /*b8b0*/  HMMA.16816.F32.BF16 R20, R16, R32, RZ ;  /* 0x000000201014723c */ /* 0x002fe200000418ff */
[----:B------:R-:W-:-:S02]  /*b8c0*/  ISETP.LT.OR P5, PT, R3, R216, P5 ;  /* 0x000000d80300720c */ /* 0x000fc40002fa1670 */
[----:B------:R-:W-:Y:S02]  /*b8d0*/  ISETP.LT.OR P0, PT, R2, R218, P0 ;  /* 0x000000da0200720c */ /* 0x000fe40000701670 */
[----:B------:R-:W-:Y:S02]  /*b8e0*/  IADD3 R3, R0, 0x28, RZ ;  /* 0x0000002800037810 */ /* 0x000fe40007ffe0ff */
[----:B------:R-:W-:Y:S01]  /*b8f0*/  FSEL R172, R100, -INF , !P3 ;  /* 0xff80000064ac7808 */ /* 0x000fe20005800000 */
[----:B------:R-:W-:Y:S01]  /*b900*/  HMMA.16816.F32.BF16 R24, R12, R32, RZ ;  /* 0x000000200c18723c */ /* 0x000fe200000418ff */
[----:B------:R-:W-:Y:S02]  /*b910*/  FSEL R173, R101, -INF , !P4 ;  /* 0xff80000065ad7808 */ /* 0x000fe40006000000 */
[----:B------:R-:W-:Y:S02]  /*b920*/  FSEL R102, R102, -INF , !P6 ;  /* 0xff80000066667808 */ /* 0x000fe40007000000 */
[----:B------:R-:W-:-:S02]  /*b930*/  FSEL R174, R103, -INF , !P0 ;  /* 0xff80000067ae7808 */ /* 0x000fc40004000000 */
[C---:B------:R-:W-:Y:S02]  /*b940*/  ISETP.GE.AND P3, PT, R2.reuse, R221, PT ;  /* 0x000000dd0200720c */ /* 0x040fe40003f66270 */
[C---:B------:R-:W-:Y:S02]  /*b950*/  ISETP.GE.AND P4, PT, R2.reuse, R220, PT ;  /* 0x000000dc0200720c */ /* 0x040fe40003f86270 */
[C---:B------:R-:W-:Y:S02]  /*b960*/  ISETP.GE.AND P6, PT, R3.reuse, R223, PT ;  /* 0x000000df0300720c */ /* 0x040fe40003fc6270 */
[----:B------:R-:W-:Y:S02]  /*b970*/  ISETP.GE.AND P0, PT, R3, R222, PT ;  /* 0x000000de0300720c */ /* 0x000fe40003f06270 */
[C---:B------:R-:W-:Y:S01]  /*b980*/  ISETP.LT.OR P3, PT, R2.reuse, R217, P3 ;  /* 0x000000d90200720c */ /* 0x040fe20001f61670 */
[----:B--2---:R-:W-:Y:S01]  /*b990*/  HMMA.16816.F32.BF16 R60, R8, R28, R20 ;  /* 0x0000001c083c723c */ /* 0x004fe20000041814 */
[----:B------:R-:W-:-:S02]  /*b9a0*/  ISETP.LT.OR P4, PT, R2, R216, P4 ;  /* 0x000000d80200720c */ /* 0x000fc40002781670 */
[C---:B------:R-:W-:Y:S02]  /*b9b0*/  ISETP.LT.OR P6, PT, R3.reuse, R219, P6 ;  /* 0x000000db0300720c */ /* 0x040fe400037c1670 */
[----:B------:R-:W-:Y:S02]  /*b9c0*/  ISETP.LT.OR P0, PT, R3, R218, P0 ;  /* 0x000000da0300720c */ /* 0x000fe40000701670 */
[----:B------:R-:W-:Y:S01]  /*b9d0*/  IADD3 R2, R0, 0x29, RZ ;  /* 0x0000002900027810 */ /* 0x000fe20007ffe0ff */
[----:B------:R-:W-:Y:S01]  /*b9e0*/  HMMA.16816.F32.BF16 R20, R12, R34, RZ ;  /* 0x000000220c14723c */ /* 0x000fe200000418ff */
[----:B------:R-:W-:Y:S02]  /*b9f0*/  FSEL R175, R104, -INF , !P2 ;  /* 0xff80000068af7808 */ /* 0x000fe40005000000 */
[----:B------:R-:W-:Y:S02]  /*ba00*/  FSEL R105, R105, -INF , !P3 ;  /* 0xff80000069697808 */ /* 0x000fe40005800000 */
[----:B------:R-:W-:-:S02]  /*ba10*/  FSEL R106, R106, -INF , !P5 ;  /* 0xff8000006a6a7808 */ /* 0x000fc40006800000 */
[----:B------:R-:W-:Y:S01]  /*ba20*/  FSEL R107, R107, -INF , !P4 ;  /* 0xff8000006b6b7808 */ /* 0x000fe20006000000 */
[----:B------:R-:W-:Y:S01]  /*ba30*/  HMMA.16816.F32.BF16 R52, R4, R28, R24 ;  /* 0x0000001c0434723c */ /* 0x000fe20000041818 */
[----:B------:R-:W-:Y:S01]  /*ba40*/  FSEL R100, R48, -INF , !P6 ;  /* 0xff80000030647808 */ /* 0x000fe20007000000 */
[----:B------:R-:W1:Y:S01]  /*ba50*/  LDSM.16.M88.4 R24, [R211] ;  /* 0x00000000d318783b */ /* 0x000e620000000200 */
[----:B------:R-:W-:Y:S02]  /*ba60*/  FSEL R103, R50, -INF , !P0 ;  /* 0xff80000032677808 */ /* 0x000fe40004000000 */
[C---:B------:R-:W-:Y:S02]  /*ba70*/  ISETP.GE.AND P2, PT, R3.reuse, R221, PT ;  /* 0x000000dd0300720c */ /* 0x040fe40003f46270 */
[----:B------:R-:W-:Y:S01]  /*ba80*/  ISETP.GE.AND P3, PT, R3, R220, PT ;  /* 0x000000dc0300720c */ /* 0x000fe20003f66270 */
[----:B------:R-:W-:Y:S01]  /*ba90*/  HMMA.16816.F32.BF16 R32, R16, R34, RZ ;  /* 0x000000221020723c */ /* 0x000fe200000418ff */
        /* <DEDUP_REMOVED lines=8> */
[C---:B------:R-:W-:Y:S01]  /*bb20*/  ISETP.LT.OR P4, PT, R2.reuse, R218, P4 ;  /* 0x000000da0200720c */ /* 0x040fe20002781670 */
[----:B------:R-:W-:Y:S01]  /*bb30*/  HMMA.16816.F32.BF16 R20, R12, R44, RZ ;  /* 0x0000002c0c14723c */ /* 0x000fe200000418ff */
[C---:B------:R-:W-:Y:S02]  /*bb40*/  ISETP.LT.OR P6, PT, R2.reuse, R217, P6 ;  /* 0x000000d90200720c */ /* 0x040fe400037c1670 */
[----:B------:R-:W-:Y:S02]  /*bb50*/  ISETP.LT.OR P0, PT, R2, R216, P0 ;  /* 0x000000d80200720c */ /* 0x000fe40000701670 */
[C---:B------:R-:W-:Y:S02]  /*bb60*/  IADD3 R3, R0.reuse, 0x30, RZ ;  /* 0x0000003000037810 */ /* 0x040fe40007ffe0ff */
[----:B------:R-:W-:Y:S01]  /*bb70*/  IADD3 R2, R0, 0x31, RZ ;  /* 0x0000003100027810 */ /* 0x000fe20007ffe0ff */
[----:B------:R-:W-:Y:S01]  /*bb80*/  HMMA.16816.F32.BF16 R32, R8, R30, R32 ;  /* 0x0000001e0820723c */ /* 0x000fe20000041820 */
[----:B------:R-:W-:-:S02]  /*bb90*/  FSEL R101, R49, -INF , !P5 ;  /* 0xff80000031657808 */ /* 0x000fc40006800000 */
[----:B------:R-:W-:Y:S02]  /*bba0*/  FSEL R104, R51, -INF , !P4 ;  /* 0xff80000033687808 */ /* 0x000fe40006000000 */
[----:B------:R-:W-:Y:S02]  /*bbb0*/  FSEL R108, R108, -INF , !P2 ;  /* 0xff8000006c6c7808 */ /* 0x000fe40005000000 */
[----:B------:R-:W-:Y:S01]  /*bbc0*/  FSEL R110, R110, -INF , !P3 ;  /* 0xff8000006e6e7808 */ /* 0x000fe20005800000 */
[----:B------:R-:W-:Y:S01]  /*bbd0*/  HMMA.16816.F32.BF16 R48, R16, R44, RZ ;  /* 0x0000002c1030723c */ /* 0x000fe200000418ff */
[----:B------:R-:W-:Y:S02]  /*bbe0*/  FSEL R109, R109, -INF , !P6 ;  /* 0xff8000006d6d7808 */ /* 0x000fe40007000000 */
[----:B------:R-:W-:Y:S02]  /*bbf0*/  FSEL R111, R111, -INF , !P0 ;  /* 0xff8000006f6f7808 */ /* 0x000fe40004000000 */
[----:B------:R-:W-:-:S02]  /*bc00*/  ISETP.GE.AND P4, PT, R3, R223, PT ;  /* 0x000000df0300720c */ /* 0x000fc40003f86270 */
[C---:B------:R-:W-:Y:S01]  /*bc10*/  ISETP.GE.AND P2, PT, R2.reuse, R223, PT ;  /* 0x000000df0200720c */ /* 0x040fe20003f46270 */
[----:B-1----:R-:W-:Y:S01]  /*bc20*/  HMMA.16816.F32.BF16 R72, R4, R24, R20 ;  /* 0x000000180448723c */ /* 0x002fe20000041814 */
[C---:B------:R-:W-:Y:S01]  /*bc30*/  ISETP.GE.AND P5, PT, R3.reuse, R222, PT ;  /* 0x000000de0300720c */ /* 0x040fe20003fa6270 */
[----:B------:R-:W1:Y:S01]  /*bc40*/  LDSM.16.M88.4 R20, [R135+0x3800] ;  /* 0x003800008714783b */ /* 0x000e620000000200 */
[C---:B------:R-:W-:Y:S02]  /*bc50*/  ISETP.GE.AND P3, PT, R3.reuse, R221, PT ;  /* 0x000000dd0300720c */ /* 0x040fe40003f66270 */
[C---:B------:R-:W-:Y:S02]  /*bc60*/  ISETP.GE.AND P6, PT, R3.reuse, R220, PT ;  /* 0x000000dc0300720c */ /* 0x040fe40003fc6270 */
[----:B------:R-:W-:Y:S01]  /*bc70*/  ISETP.GE.AND P0, PT, R2, R222, PT ;  /* 0x000000de0200720c */ /* 0x000fe20003f06270 */
[----:B------:R-:W-:Y:S01]  /*bc80*/  HMMA.16816.F32.BF16 R28, R12, R46, RZ ;  /* 0x0000002e0c1c723c */ /* 0x000fe200000418ff */
[----:B------:R-:W-:-:S02]  /*bc90*/  ISETP.LT.OR P4, PT, R3, R219, P4 ;  /* 0x000000db0300720c */ /* 0x000fc40002781670 */
[C---:B------:R-:W-:Y:S02]  /*bca0*/  ISETP.LT.OR P5, PT, R3.reuse, R218, P5 ;  /* 0x000000da0300720c */ /* 0x040fe40002fa1670 */
[C---:B------:R-:W-:Y:S02]  /*bcb0*/  ISETP.LT.OR P3, PT, R3.reuse, R217, P3 ;  /* 0x000000d90300720c */ /* 0x040fe40001f61670 */
[----:B------:R-:W-:Y:S01]  /*bcc0*/  ISETP.LT.OR P6, PT, R3, R216, P6 ;  /* 0x000000d80300720c */ /* 0x000fe200037c1670 */
[----:B------:R-:W-:Y:S01]  /*bcd0*/  HMMA.16816.F32.BF16 R44, R16, R46, RZ ;  /* 0x0000002e102c723c */ /* 0x000fe200000418ff */
[C---:B------:R-:W-:Y:S02]  /*bce0*/  ISETP.LT.OR P2, PT, R2.reuse, R219, P2 ;  /* 0x000000db0200720c */ /* 0x040fe40001741670 */
[----:B------:R-:W-:Y:S02]  /*bcf0*/  ISETP.LT.OR P0, PT, R2, R218, P0 ;  /* 0x000000da0200720c */ /* 0x000fe40000701670 */
[----:B------:R-:W-:-:S02]  /*bd00*/  IADD3 R3, R0, 0x38, RZ ;  /* 0x0000003800037810 */ /* 0x000fc40007ffe0ff */
[----:B------:R-:W-:Y:S01]  /*bd10*/  FSEL R178, R96, -INF , !P4 ;  /* 0xff80000060b27808 */ /* 0x000fe20006000000 */
[----:B------:R-:W-:Y:S01]  /*bd20*/  HMMA.16816.F32.BF16 R68, R8, R24, R48 ;  /* 0x000000180844723c */ /* 0x000fe20000041830 */
[----:B------:R-:W-:Y:S02]  /*bd30*/  FSEL R177, R97, -INF , !P2 ;  /* 0xff80000061b17808 */ /* 0x000fe40005000000 */
[----:B------:R-:W-:Y:S02]  /*bd40*/  FSEL R179, R98, -INF , !P5 ;  /* 0xff80000062b37808 */ /* 0x000fe40006800000 */
[----:B------:R-:W-:Y:S02]  /*bd50*/  FSEL R180, R99, -INF , !P0 ;  /* 0xff80000063b47808 */ /* 0x000fe40004000000 */
[C---:B------:R-:W-:Y:S01]  /*bd60*/  ISETP.GE.AND P4, PT, R2.reuse, R221, PT ;  /* 0x000000dd0200720c */ /* 0x040fe20003f86270 */
[----:B------:R-:W-:Y:S01]  /*bd70*/  HMMA.16816.F32.BF16 R64, R4, R26, R28 ;  /* 0x0000001a0440723c */ /* 0x000fe2000004181c */
[----:B------:R-:W-:Y:S01]  /*bd80*/  ISETP.GE.AND P2, PT, R2, R220, PT ;  /* 0x000000dc0200720c */ /* 0x000fe20003f46270 */
[----:B------:R-:W2:Y:S01]  /*bd90*/  LDSM.16.M88.4 R28, [R210] ;  /* 0x00000000d21c783b */ /* 0x000ea20000000200 */
[----:B------:R-:W-:-:S02]  /*bda0*/  ISETP.GE.AND P5, PT, R3, R223, PT ;  /* 0x000000df0300720c */ /* 0x000fc40003fa6270 */
[C---:B------:R-:W-:Y:S02]  /*bdb0*/  ISETP.GE.AND P0, PT, R3.reuse, R222, PT ;  /* 0x000000de0300720c */ /* 0x040fe40003f06270 */
[C---:B------:R-:W-:Y:S02]  /*bdc0*/  ISETP.LT.OR P4, PT, R2.reuse, R217, P4 ;  /* 0x000000d90200720c */ /* 0x040fe40002781670 */
[----:B------:R-:W-:Y:S01]  /*bdd0*/  ISETP.LT.OR P2, PT, R2, R216, P2 ;  /* 0x000000d80200720c */ /* 0x000fe20001741670 */
[----:B-1----:R-:W-:Y:S01]  /*bde0*/  HMMA.16816.F32.BF16 R48, R16, R20, RZ ;  /* 0x000000141030723c */ /* 0x002fe200000418ff */
[C---:B------:R-:W-:Y:S02]  /*bdf0*/  ISETP.LT.OR P5, PT, R3.reuse, R219, P5 ;  /* 0x000000db0300720c */ /* 0x040fe40002fa1670 */
[----:B------:R-:W-:Y:S02]  /*be00*/  ISETP.LT.OR P0, PT, R3, R218, P0 ;  /* 0x000000da0300720c */ /* 0x000fe40000701670 */
[----:B------:R-:W-:-:S02]  /*be10*/  IADD3 R2, R0, 0x39, RZ ;  /* 0x0000003900027810 */ /* 0x000fc40007ffe0ff */
[----:B------:R-:W-:Y:S02]  /*be20*/  FSEL R96, R84, -INF , !P3 ;  /* 0xff80000054607808 */ /* 0x000fe40005800000 */
[----:B------:R-:W-:Y:S02]  /*be30*/  FSEL R85, R85, -INF , !P4 ;  /* 0xff80000055557808 */ /* 0x000fe40006000000 */
[----:B------:R-:W-:Y:S02]  /*be40*/  FSEL R86, R86, -INF , !P6 ;  /* 0xff80000056567808 */ /* 0x000fe40007000000 */
[----:B------:R-:W-:Y:S02]  /*be50*/  FSEL R87, R87, -INF , !P2 ;  /* 0xff80000057577808 */ /* 0x000fe40005000000 */
[----:B------:R-:W-:Y:S02]  /*be60*/  FSEL R98, R56, -INF , !P5 ;  /* 0xff80000038627808 */ /* 0x000fe40006800000 */
[----:B------:R-:W-:-:S02]  /*be70*/  FSEL R176, R58, -INF , !P0 ;  /* 0xff8000003ab07808 */ /* 0x000fc40004000000 */
[C---:B------:R-:W-:Y:S02]  /*be80*/  ISETP.GE.AND P3, PT, R3.reuse, R221, PT ;  /* 0x000000dd0300720c */ /* 0x040fe40003f66270 */
[----:B------:R-:W-:Y:S02]  /*be90*/  ISETP.GE.AND P4, PT, R3, R220, PT ;  /* 0x000000dc0300720c */ /* 0x000fe40003f86270 */
[C---:B------:R-:W-:Y:S02]  /*bea0*/  ISETP.GE.AND P6, PT, R2.reuse, R223, PT ;  /* 0x000000df0200720c */ /* 0x040fe40003fc6270 */
[C---:B------:R-:W-:Y:S02]  /*beb0*/  ISETP.GE.AND P2, PT, R2.reuse, R222, PT ;  /* 0x000000de0200720c */ /* 0x040fe40003f46270 */
[C---:B------:R-:W-:Y:S02]  /*bec0*/  ISETP.GE.AND P5, PT, R2.reuse, R221, PT ;  /* 0x000000dd0200720c */ /* 0x040fe40003fa6270 */
[----:B------:R-:W-:-:S02]  /*bed0*/  ISETP.GE.AND P0, PT, R2, R220, PT ;  /* 0x000000dc0200720c */ /* 0x000fc40003f06270 */
[C---:B------:R-:W-:Y:S02]  /*bee0*/  ISETP.LT.OR P3, PT, R3.reuse, R217, P3 ;  /* 0x000000d90300720c */ /* 0x040fe40001f61670 */
[----:B------:R-:W-:Y:S02]  /*bef0*/  ISETP.LT.OR P4, PT, R3, R216, P4 ;  /* 0x000000d80300720c */ /* 0x000fe40002781670 */
        /* <DEDUP_REMOVED lines=8> */
[-C--:B------:R-:W-:Y:S02]  /*bf80*/  ISETP.GE.AND P2, PT, R2, R223.reuse, PT ;  /* 0x000000df0200720c */ /* 0x080fe40003f46270 */
[----:B------:R-:W-:-:S02]  /*bf90*/  ISETP.GE.AND P3, PT, R3, R223, PT ;  /* 0x000000df0300720c */ /* 0x000fc40003f66270 */
[-C--:B------:R-:W-:Y:S02]  /*bfa0*/  ISETP.LT.OR P2, PT, R2, R219.reuse, P2 ;  /* 0x000000db0200720c */ /* 0x080fe40001741670 */
[----:B------:R-:W-:Y:S02]  /*bfb0*/  ISETP.LT.OR P3, PT, R3, R219, P3 ;  /* 0x000000db0300720c */ /* 0x000fe40001f61670 */
[----:B------:R-:W-:Y:S02]  /*bfc0*/  FSEL R82, R82, -INF , !P4 ;  /* 0xff80000052527808 */ /* 0x000fe40006000000 */
[----:B------:R-:W-:Y:S02]  /*bfd0*/  ISETP.GE.AND P4, PT, R2, R221, PT ;  /* 0x000000dd0200720c */ /* 0x000fe40003f86270 */
[----:B------:R-:W-:Y:S02]  /*bfe0*/  FSEL R83, R83, -INF , !P0 ;  /* 0xff80000053537808 */ /* 0x000fe40004000000 */
[----:B------:R-:W-:-:S02]  /*bff0*/  FSEL R195, R60, -INF , !P2 ;  /* 0xff8000003cc37808 */ /* 0x000fc40005000000 */
[----:B------:R-:W-:Y:S02]  /*c000*/  FSEL R196, R61, -INF , !P3 ;  /* 0xff8000003dc47808 */ /* 0x000fe40005800000 */
[C---:B------:R-:W-:Y:S02]  /*c010*/  ISETP.GE.AND P0, PT, R3.reuse, R222, PT ;  /* 0x000000de0300720c */ /* 0x040fe40003f06270 */
[C---:B------:R-:W-:Y:S02]  /*c020*/  ISETP.GE.AND P2, PT, R3.reuse, R221, PT ;  /* 0x000000dd0300720c */ /* 0x040fe40003f46270 */
[----:B------:R-:W-:Y:S02]  /*c030*/  ISETP.GE.AND P3, PT, R3, R220, PT ;  /* 0x000000dc0300720c */ /* 0x000fe40003f66270 */
[----:B------:R-:W-:Y:S02]  /*c040*/  ISETP.LT.OR P4, PT, R2, R217, P4 ;  /* 0x000000d90200720c */ /* 0x000fe40002781670 */
[----:B------:R-:W-:-:S02]  /*c050*/  FSEL R97, R57, -INF , !P6 ;  /* 0xff80000039617808 */ /* 0x000fc40007000000 */
[----:B------:R-:W-:Y:S01]  /*c060*/  FSEL R81, R81, -INF , !P5 ;  /* 0xff80000051517808 */ /* 0x000fe20006800000 */
[----:B--2---:R-:W-:Y:S01]  /*c070*/  HMMA.16816.F32.BF16 R56, R8, R28, R48 ;  /* 0x0000001c0838723c */ /* 0x004fe20000041830 */
[C---:B------:R-:W-:Y:S02]  /*c080*/  ISETP.GE.AND P6, PT, R2.reuse, R222, PT ;  /* 0x000000de0200720c */ /* 0x040fe40003fc6270 */
[----:B------:R-:W-:Y:S02]  /*c090*/  ISETP.GE.AND P5, PT, R2, R220, PT ;  /* 0x000000dc0200720c */ /* 0x000fe40003fa6270 */
[C---:B------:R-:W-:Y:S02]  /*c0a0*/  ISETP.LT.OR P0, PT, R3.reuse, R218, P0 ;  /* 0x000000da0300720c */ /* 0x040fe40000701670 */
[C---:B------:R-:W-:Y:S02]  /*c0b0*/  ISETP.LT.OR P2, PT, R3.reuse, R217, P2 ;  /* 0x000000d90300720c */ /* 0x040fe40001741670 */
[----:B------:R-:W-:-:S02]  /*c0c0*/  ISETP.LT.OR P3, PT, R3, R216, P3 ;  /* 0x000000d80300720c */ /* 0x000fc40001f61670 */
[----:B------:R-:W-:Y:S02]  /*c0d0*/  FSEL R3, R52, -INF , !P4 ;  /* 0xff80000034037808 */ /* 0x000fe40006000000 */
[C---:B------:R-:W-:Y:S02]  /*c0e0*/  ISETP.LT.OR P6, PT, R2.reuse, R218, P6 ;  /* 0x000000da0200720c */ /* 0x040fe400037c1670 */
[----:B------:R-:W-:Y:S01]  /*c0f0*/  ISETP.LT.OR P5, PT, R2, R216, P5 ;  /* 0x000000d80200720c */ /* 0x000fe20002fa1670 */
[----:B------:R1:W-:Y:S01]  /*c100*/  STL [R1+0x8], R3 ;  /* 0x0000080301007387 */ /* 0x0003e20000100800 */
[----:B------:R-:W-:Y:S02]  /*c110*/  IADD3 R2, R0, 0x48, RZ ;  /* 0x0000004800027810 */ /* 0x000fe40007ffe0ff */
[----:B------:R-:W-:Y:S02]  /*c120*/  FSEL R24, R54, -INF , !P5 ;  /* 0xff80000036187808 */ /* 0x000fe40006800000 */
[----:B------:R-:W-:-:S02]  /*c130*/  FSEL R241, R62, -INF , !P6 ;  /* 0xff8000003ef17808 */ /* 0x000fc40007000000 */
[----:B------:R-:W-:Y:S02]  /*c140*/  FSEL R242, R63, -INF , !P0 ;  /* 0xff8000003ff27808 */ /* 0x000fe40004000000 */
[C---:B------:R-:W-:Y:S01]  /*c150*/  ISETP.GE.AND P6, PT, R2.reuse, R223, PT ;  /* 0x000000df0200720c */ /* 0x040fe20003fc6270 */
[----:B------:R-:W-:Y:S01]  /*c160*/  HMMA.16816.F32.BF16 R60, R8, R26, R44 ;  /* 0x0000001a083c723c */ /* 0x000fe2000004182c */
[C---:B------:R-:W-:Y:S02]  /*c170*/  ISETP.GE.AND P0, PT, R2.reuse, R222, PT ;  /* 0x000000de0200720c */ /* 0x040fe40003f06270 */
[C---:B------:R-:W-:Y:S02]  /*c180*/  ISETP.GE.AND P4, PT, R2.reuse, R221, PT ;  /* 0x000000dd0200720c */ /* 0x040fe40003f86270 */
[C---:B------:R-:W-:Y:S02]  /*c190*/  ISETP.LT.OR P6, PT, R2.reuse, R219, P6 ;  /* 0x000000db0200720c */ /* 0x040fe400037c1670 */
[C---:B------:R-:W-:Y:S01]  /*c1a0*/  ISETP.LT.OR P0, PT, R2.reuse, R218, P0 ;  /* 0x000000da0200720c */ /* 0x040fe20000701670 */
[----:B------:R-:W-:Y:S01]  /*c1b0*/  HMMA.16816.F32.BF16 R44, R12, R22, RZ ;  /* 0x000000160c2c723c */ /* 0x000fe200000418ff */
[----:B------:R-:W-:-:S02]  /*c1c0*/  ISETP.LT.OR P4, PT, R2, R217, P4 ;  /* 0x000000d90200720c */ /* 0x000fc40002781670 */
[----:B------:R-:W-:Y:S02]  /*c1d0*/  FSEL R193, R32, -INF , !P6 ;  /* 0xff80000020c17808 */ /* 0x000fe40007000000 */
[----:B------:R-:W-:Y:S02]  /*c1e0*/  FSEL R236, R34, -INF , !P0 ;  /* 0xff80000022ec7808 */ /* 0x000fe40004000000 */
[----:B-1----:R-:W-:Y:S02]  /*c1f0*/  FSEL R3, R53, -INF , !P2 ;  /* 0xff80000035037808 */ /* 0x002fe40005000000 */
[----:B------:R-:W-:Y:S02]  /*c200*/  ISETP.GE.AND P2, PT, R2, R220, PT ;  /* 0x000000dc0200720c */ /* 0x000fe40003f46270 */
[----:B------:R-:W-:Y:S01]  /*c210*/  FSEL R84, R76, -INF , !P4 ;  /* 0xff8000004c547808 */ /* 0x000fe20006000000 */
[----:B------:R1:W-:Y:S01]  /*c220*/  STL [R1+0xc], R3 ;  /* 0x00000c0301007387 */ /* 0x0003e20000100800 */
[----:B------:R-:W-:-:S02]  /*c230*/  ISETP.LT.OR P2, PT, R2, R216, P2 ;  /* 0x000000d80200720c */ /* 0x000fc40001741670 */
[----:B------:R-:W-:Y:S01]  /*c240*/  IADD3 R2, R0, 0x49, RZ ;  /* 0x0000004900027810 */ /* 0x000fe20007ffe0ff */
[----:B------:R2:W-:Y:S03]  /*c250*/  STL [R1+0x18], R24 ;  /* 0x0000181801007387 */ /* 0x0005e60000100800 */
[C---:B------:R-:W-:Y:S02]  /*c260*/  ISETP.GE.AND P5, PT, R2.reuse, R223, PT ;  /* 0x000000df0200720c */ /* 0x040fe40003fa6270 */
[C---:B------:R-:W-:Y:S02]  /*c270*/  ISETP.GE.AND P6, PT, R2.reuse, R221, PT ;  /* 0x000000dd0200720c */ /* 0x040fe40003fc6270 */
[C---:B------:R-:W-:Y:S01]  /*c280*/  ISETP.LT.OR P5, PT, R2.reuse, R219, P5 ;  /* 0x000000db0200720c */ /* 0x040fe20002fa1670 */
[----:B------:R-:W-:Y:S01]  /*c290*/  HMMA.16816.F32.BF16 R44, R4, R30, R44 ;  /* 0x0000001e042c723c */ /* 0x000fe2000004182c */
[----:B------:R-:W-:-:S02]  /*c2a0*/  ISETP.LT.OR P6, PT, R2, R217, P6 ;  /* 0x000000d90200720c */ /* 0x000fc400037c1670 */
[----:B------:R-:W-:Y:S02]  /*c2b0*/  FSEL R192, R33, -INF , !P5 ;  /* 0xff80000021c07808 */ /* 0x000fe40006800000 */
[----:B------:R-:W-:-:S04]  /*c2c0*/  ISETP.GE.AND P0, PT, R2, R220, PT ;  /* 0x000000dc0200720c */ /* 0x000fc80003f06270 */
[C---:B------:R-:W-:Y:S02]  /*c2d0*/  ISETP.LT.OR P0, PT, R2.reuse, R216, P0 ;  /* 0x000000d80200720c */ /* 0x040fe40000701670 */
[----:B-1----:R-:W-:Y:S02]  /*c2e0*/  FSEL R3, R55, -INF , !P3 ;  /* 0xff80000037037808 */ /* 0x002fe40005800000 */
[----:B------:R-:W-:Y:S01]  /*c2f0*/  ISETP.GE.AND P3, PT, R2, R222, PT ;  /* 0x000000de0200720c */ /* 0x000fe20003f66270 */
[----:B------:R-:W-:Y:S01]  /*c300*/  HMMA.16816.F32.BF16 R52, R16, R22, RZ ;  /* 0x000000161034723c */ /* 0x000fe200000418ff */
[----:B--2---:R-:W-:Y:S01]  /*c310*/  FSEL R24, R78, -INF , !P2 ;  /* 0xff8000004e187808 */ /* 0x004fe20005000000 */
[----:B------:R1:W-:Y:S01]  /*c320*/  STL [R1+0x1c], R3 ;  /* 0x00001c0301007387 */ /* 0x0003e20000100800 */
[----:B------:R-:W-:Y:S02]  /*c330*/  ISETP.LT.OR P3, PT, R2, R218, P3 ;  /* 0x000000da0200720c */ /* 0x000fe40001f61670 */
[----:B------:R-:W-:Y:S01]  /*c340*/  IADD3 R2, R0, 0x51, RZ ;  /* 0x0000005100027810 */ /* 0x000fe20007ffe0ff */
[----:B------:R-:W-:Y:S01]  /*c350*/  STL [R1+0x14], R24 ;  /* 0x0000141801007387 */ /* 0x000fe20000100800 */
[----:B------:R-:W-:-:S02]  /*c360*/  FSEL R237, R35, -INF , !P3 ;  /* 0xff80000023ed7808 */ /* 0x000fc40005800000 */
[----:B------:R-:W-:Y:S01]  /*c370*/  HMMA.16816.F32.BF16 R32, R12, R20, RZ ;  /* 0x000000140c20723c */ /* 0x000fe200000418ff */
[----:B------:R-:W2:Y:S01]  /*c380*/  LDSM.16.M88.4 R24, [R135+0x3c00] ;  /* 0x003c00008718783b */ /* 0x000ea20000000200 */
[----:B------:R-:W-:-:S04]  /*c390*/  ISETP.GE.AND P5, PT, R2, R223, PT ;  /* 0x000000df0200720c */ /* 0x000fc80003fa6270 */
[C---:B------:R-:W-:Y:S02]  /*c3a0*/  ISETP.LT.OR P5, PT, R2.reuse, R219, P5 ;  /* 0x000000db0200720c */ /* 0x040fe40002fa1670 */
[----:B------:R-:W-:Y:S02]  /*c3b0*/  FSEL R20, R77, -INF , !P6 ;  /* 0xff8000004d147808 */ /* 0x000fe40007000000 */
[----:B------:R-:W-:Y:S02]  /*c3c0*/  FSEL R188, R69, -INF , !P5 ;  /* 0xff80000045bc7808 */ /* 0x000fe40006800000 */
[C---:B------:R-:W-:Y:S01]  /*c3d0*/  ISETP.GE.AND P5, PT, R2.reuse, R220, PT ;  /* 0x000000dc0200720c */ /* 0x040fe20003fa6270 */
[----:B------:R-:W-:Y:S02]  /*c3e0*/  STL [R1], R20 ;  /* 0x0000001401007387 */ /* 0x000fe40000100800 */
[----:B------:R-:W-:Y:S01]  /*c3f0*/  HMMA.16816.F32.BF16 R52, R8, R30, R52 ;  /* 0x0000001e0834723c */ /* 0x000fe20000041834 */
[----:B------:R-:W-:Y:S01]  /*c400*/  ISETP.LT.OR P5, PT, R2, R216, P5 ;  /* 0x000000d80200720c */ /* 0x000fe20002fa1670 */
[----:B------:R-:W3:Y:S01]  /*c410*/  LDSM.16.M88.4 R20, [R209] ;  /* 0x00000000d114783b */ /* 0x000ee20000000200 */
[----:B-1----:R-:W-:Y:S01]  /*c420*/  IADD3 R3, R0, 0x50, RZ ;  /* 0x0000005000037810 */ /* 0x002fe20007ffe0ff */
[----:B------:R-:W-:-:S04]  /*c430*/  DEPBAR.LE SB0, 0x0 ;  /* 0x000080000000791a */ /* 0x000fc80000000000 */
[----:B------:R-:W-:Y:S01]  /*c440*/  BAR.SYNC.DEFER_BLOCKING 0x0 ;  /* 0x0000000000007b1d */ /* 0x000fe20000010000 */
        /* <DEDUP_REMOVED lines=9> */
[----:B------:R-:W-:Y:S01]  /*c4e0*/  FSEL R3, R79, -INF , !P0 ;  /* 0xff8000004f037808 */ /* 0x000fe20004000000 */
[----:B--2---:R-:W-:Y:S01]  /*c4f0*/  HMMA.16816.F32.BF16 R32, R16, R24, RZ ;  /* 0x000000181020723c */ /* 0x004fe200000418ff */
[----:B------:R-:W-:Y:S02]  /*c500*/  FSEL R187, R68, -INF , !P3 ;  /* 0xff80000044bb7808 */ /* 0x000fe40005800000 */
[C---:B------:R-:W-:Y:S01]  /*c510*/  ISETP.GE.AND P0, PT, R2.reuse, R222, PT ;  /* 0x000000de0200720c */ /* 0x040fe20003f06270 */
[----:B------:R1:W-:Y:S01]  /*c520*/  STL [R1+0x10], R3 ;  /* 0x0000100301007387 */ /* 0x0003e20000100800 */
[----:B------:R-:W-:-:S02]  /*c530*/  ISETP.GE.AND P3, PT, R2, R221, PT ;  /* 0x000000dd0200720c */ /* 0x000fc40003f66270 */
[C---:B------:R-:W-:Y:S01]  /*c540*/  ISETP.LT.OR P0, PT, R2.reuse, R218, P0 ;  /* 0x000000da0200720c */ /* 0x040fe20000701670 */
[C---:B------:R-:W-:Y:S01]  /*c550*/  HMMA.16816.F32.BF16 R28, R12.reuse, R24, RZ ;  /* 0x000000180c1c723c */ /* 0x040fe200000418ff */
[----:B------:R-:W-:Y:S02]  /*c560*/  ISETP.LT.OR P3, PT, R2, R217, P3 ;  /* 0x000000d90200720c */ /* 0x000fe40001f61670 */
[----:B------:R-:W-:Y:S02]  /*c570*/  IADD3 R2, R0, 0x58, RZ ;  /* 0x0000005800027810 */ /* 0x000fe40007ffe0ff */
[----:B------:R-:W-:Y:S02]  /*c580*/  FSEL R231, R70, -INF , !P2 ;  /* 0xff80000046e77808 */ /* 0x000fe40005000000 */
[----:B------:R-:W-:Y:S01]  /*c590*/  FSEL R234, R71, -INF , !P0 ;  /* 0xff80000047ea7808 */ /* 0x000fe20004000000 */
[----:B------:R-:W-:Y:S01]  /*c5a0*/  HMMA.16816.F32.BF16 R12, R12, R26, RZ ;  /* 0x0000001a0c0c723c */ /* 0x000fe200000418ff */
[----:B------:R-:W-:-:S02]  /*c5b0*/  FSEL R251, R72, -INF , !P4 ;  /* 0xff80000048fb7808 */ /* 0x000fc40006000000 */
[----:B------:R-:W-:Y:S02]  /*c5c0*/  FSEL R250, R73, -INF , !P3 ;  /* 0xff80000049fa7808 */ /* 0x000fe40005800000 */
[C---:B------:R-:W-:Y:S02]  /*c5d0*/  ISETP.GE.AND P2, PT, R2.reuse, R223, PT ;  /* 0x000000df0200720c */ /* 0x040fe40003f46270 */
[C---:B------:R-:W-:Y:S01]  /*c5e0*/  ISETP.GE.AND P0, PT, R2.reuse, R222, PT ;  /* 0x000000de0200720c */ /* 0x040fe20003f06270 */
[----:B---3--:R-:W-:Y:S01]  /*c5f0*/  HMMA.16816.F32.BF16 R32, R8, R20, R32 ;  /* 0x000000140820723c */ /* 0x008fe20000041820 */
[C---:B------:R-:W-:Y:S02]  /*c600*/  ISETP.GE.AND P4, PT, R2.reuse, R221, PT ;  /* 0x000000dd0200720c */ /* 0x040fe40003f86270 */
[C---:B------:R-:W-:Y:S02]  /*c610*/  ISETP.GE.AND P3, PT, R2.reuse, R220, PT ;  /* 0x000000dc0200720c */ /* 0x040fe40003f66270 */
[----:B------:R-:W-:-:S02]  /*c620*/  ISETP.LT.OR P2, PT, R2, R219, P2 ;  /* 0x000000db0200720c */ /* 0x000fc40001741670 */
[C---:B------:R-:W-:Y:S01]  /*c630*/  ISETP.LT.OR P0, PT, R2.reuse, R218, P0 ;  /* 0x000000da0200720c */ /* 0x040fe20000701670 */
[----:B------:R-:W-:Y:S01]  /*c640*/  HMMA.16816.F32.BF16 R28, R4, R20, R28 ;  /* 0x00000014041c723c */ /* 0x000fe2000004181c */
[C---:B------:R-:W-:Y:S02]  /*c650*/  ISETP.LT.OR P4, PT, R2.reuse, R217, P4 ;  /* 0x000000d90200720c */ /* 0x040fe40002781670 */
[----:B------:R-:W-:Y:S02]  /*c660*/  ISETP.LT.OR P3, PT, R2, R216, P3 ;  /* 0x000000d80200720c */ /* 0x000fe40001f61670 */
[C---:B-1----:R-:W-:Y:S02]  /*c670*/  IADD3 R3, R0.reuse, 0x59, RZ ;  /* 0x0000005900037810 */ /* 0x042fe40007ffe0ff */
[----:B------:R-:W-:Y:S01]  /*c680*/  IADD3 R2, R0, 0x60, RZ ;  /* 0x0000006000027810 */ /* 0x000fe20007ffe0ff */
[----:B------:R-:W-:Y:S01]  /*c690*/  HMMA.16816.F32.BF16 R16, R16, R26, RZ ;  /* 0x0000001a1010723c */ /* 0x000fe200000418ff */
[----:B------:R-:W-:-:S02]  /*c6a0*/  FSEL R68, R74, -INF , !P6 ;  /* 0xff8000004a447808 */ /* 0x000fc40007000000 */
[----:B------:R-:W-:Y:S02]  /*c6b0*/  FSEL R69, R75, -INF , !P5 ;  /* 0xff8000004b457808 */ /* 0x000fe40006800000 */
[----:B------:R-:W-:Y:S02]  /*c6c0*/  FSEL R248, R64, -INF , !P4 ;  /* 0xff80000040f87808 */ /* 0x000fe40006000000 */
[----:B------:R-:W-:Y:S01]  /*c6d0*/  FSEL R252, R66, -INF , !P3 ;  /* 0xff80000042fc7808 */ /* 0x000fe20005800000 */
[----:B------:R-:W-:Y:S01]  /*c6e0*/  HMMA.16816.F32.BF16 R4, R4, R22, R12 ;  /* 0x000000160404723c */ /* 0x000fe2000004180c */
[----:B------:R-:W-:Y:S02]  /*c6f0*/  FSEL R185, R60, -INF , !P2 ;  /* 0xff8000003cb97808 */ /* 0x000fe40005000000 */
[----:B------:R-:W-:Y:S02]  /*c700*/  FSEL R226, R62, -INF , !P0 ;  /* 0xff8000003ee27808 */ /* 0x000fe40004000000 */
[----:B------:R-:W-:-:S02]  /*c710*/  ISETP.GE.AND P5, PT, R3, R223, PT ;  /* 0x000000df0300720c */ /* 0x000fc40003fa6270 */
[C---:B------:R-:W-:Y:S02]  /*c720*/  ISETP.GE.AND P6, PT, R3.reuse, R222, PT ;  /* 0x000000de0300720c */ /* 0x040fe40003fc6270 */
[C---:B------:R-:W-:Y:S02]  /*c730*/  ISETP.GE.AND P4, PT, R3.reuse, R221, PT ;  /* 0x000000dd0300720c */ /* 0x040fe40003f86270 */
[C---:B------:R-:W-:Y:S02]  /*c740*/  ISETP.GE.AND P3, PT, R3.reuse, R220, PT ;  /* 0x000000dc0300720c */ /* 0x040fe40003f66270 */
[C---:B------:R-:W-:Y:S02]  /*c750*/  ISETP.GE.AND P2, PT, R2.reuse, R223, PT ;  /* 0x000000df0200720c */ /* 0x040fe40003f46270 */
[----:B------:R-:W-:Y:S01]  /*c760*/  ISETP.GE.AND P0, PT, R2, R222, PT ;  /* 0x000000de0200720c */ /* 0x000fe20003f06270 */
[----:B------:R-:W-:Y:S01]  /*c770*/  HMMA.16816.F32.BF16 R8, R8, R22, R16 ;  /* 0x000000160808723c */ /* 0x000fe20000041810 */
[----:B------:R-:W-:-:S02]  /*c780*/  ISETP.LT.OR P5, PT, R3, R219, P5 ;  /* 0x000000db0300720c */ /* 0x000fc40002fa1670 */
[C---:B------:R-:W-:Y:S02]  /*c790*/  ISETP.LT.OR P6, PT, R3.reuse, R218, P6 ;  /* 0x000000da0300720c */ /* 0x040fe400037c1670 */
[C---:B------:R-:W-:Y:S02]  /*c7a0*/  ISETP.LT.OR P4, PT, R3.reuse, R217, P4 ;  /* 0x000000d90300720c */ /* 0x040fe40002781670 */
[----:B------:R-:W-:Y:S02]  /*c7b0*/  ISETP.LT.OR P3, PT, R3, R216, P3 ;  /* 0x000000d80300720c */ /* 0x000fe40001f61670 */
        /* <DEDUP_REMOVED lines=33> */
[C---:B------:R-:W-:Y:S02]  /*c9d0*/  ISETP.GE.AND P2, PT, R20.reuse, R221, PT ;  /* 0x000000dd1400720c */ /* 0x040fe40003f46270 */
[----:B------:R-:W-:Y:S02]  /*c9e0*/  ISETP.GE.AND P0, PT, R20, R220, PT ;  /* 0x000000dc1400720c */ /* 0x000fe40003f06270 */
[C---:B------:R-:W-:Y:S02]  /*c9f0*/  ISETP.LT.OR P3, PT, R2.reuse, R219, P3 ;  /* 0x000000db0200720c */ /* 0x040fe40001f61670 */
[C---:B------:R-:W-:Y:S02]  /*ca00*/  ISETP.LT.OR P6, PT, R2.reuse, R218, P6 ;  /* 0x000000da0200720c */ /* 0x040fe400037c1670 */
[C---:B------:R-:W-:Y:S02]  /*ca10*/  ISETP.LT.OR P5, PT, R2.reuse, R217, P5 ;  /* 0x000000d90200720c */ /* 0x040fe40002fa1670 */
        /* <DEDUP_REMOVED lines=8> */
[C---:B------:R-:W-:Y:S02]  /*caa0*/  ISETP.GE.AND P4, PT, R3.reuse, R221, PT ;  /* 0x000000dd0300720c */ /* 0x040fe40003f86270 */
[C---:B------:R-:W-:Y:S02]  /*cab0*/  ISETP.GE.AND P2, PT, R3.reuse, R220, PT ;  /* 0x000000dc0300720c */ /* 0x040fe40003f46270 */
[----:B------:R-:W-:Y:S02]  /*cac0*/  ISETP.GE.AND P0, PT, R2, R223, PT ;  /* 0x000000df0200720c */ /* 0x000fe40003f06270 */
[C---:B------:R-:W-:Y:S02]  /*cad0*/  ISETP.LT.OR P4, PT, R3.reuse, R217, P4 ;  /* 0x000000d90300720c */ /* 0x040fe40002781670 */
[----:B------:R-:W-:-:S02]  /*cae0*/  ISETP.LT.OR P2, PT, R3, R216, P2 ;  /* 0x000000d80300720c */ /* 0x000fc40001741670 */
[----:B------:R-:W-:Y:S02]  /*caf0*/  ISETP.LT.OR P0, PT, R2, R219, P0 ;  /* 0x000000db0200720c */ /* 0x000fe40000701670 */
[----:B------:R-:W-:Y:S02]  /*cb00*/  FSEL R182, R52, -INF , !P3 ;  /* 0xff80000034b67808 */ /* 0x000fe40005800000 */
[----:B------:R-:W-:Y:S02]  /*cb10*/  ISETP.GE.AND P3, PT, R3, R223, PT ;  /* 0x000000df0300720c */ /* 0x000fe40003f66270 */
[----:B------:R-:W-:Y:S02]  /*cb20*/  FSEL R230, R28, -INF , !P4 ;  /* 0xff8000001ce67808 */ /* 0x000fe40006000000 */
[----:B------:R-:W-:Y:S02]  /*cb30*/  FSEL R239, R30, -INF , !P2 ;  /* 0xff8000001eef7808 */ /* 0x000fe40005000000 */
[----:B------:R-:W-:-:S02]  /*cb40*/  FSEL R79, R33, -INF , !P0 ;  /* 0xff800000214f7808 */ /* 0x000fc40004000000 */
[C---:B------:R-:W-:Y:S02]  /*cb50*/  ISETP.GE.AND P4, PT, R2.reuse, R222, PT ;  /* 0x000000de0200720c */ /* 0x040fe40003f86270 */
[C---:B------:R-:W-:Y:S02]  /*cb60*/  ISETP.GE.AND P2, PT, R2.reuse, R221, PT ;  /* 0x000000dd0200720c */ /* 0x040fe40003f46270 */
[C---:B------:R-:W-:Y:S02]  /*cb70*/  ISETP.GE.AND P0, PT, R2.reuse, R220, PT ;  /* 0x000000dc0200720c */ /* 0x040fe40003f06270 */
[----:B------:R-:W-:Y:S02]  /*cb80*/  ISETP.LT.OR P3, PT, R3, R219, P3 ;  /* 0x000000db0300720c */ /* 0x000fe40001f61670 */
[C---:B------:R-:W-:Y:S02]  /*cb90*/  ISETP.LT.OR P4, PT, R2.reuse, R218, P4 ;  /* 0x000000da0200720c */ /* 0x040fe40002781670 */
[----:B------:R-:W-:-:S02]  /*cba0*/  ISETP.LT.OR P2, PT, R2, R217, P2 ;  /* 0x000000d90200720c */ /* 0x000fc40001741670 */
[----:B------:R-:W-:Y:S02]  /*cbb0*/  ISETP.LT.OR P0, PT, R2, R216, P0 ;  /* 0x000000d80200720c */ /* 0x000fe40000701670 */
[C---:B------:R-:W-:Y:S02]  /*cbc0*/  IADD3 R2, R0.reuse, 0x78, RZ ;  /* 0x0000007800027810 */ /* 0x040fe40007ffe0ff */
[----:B------:R-:W-:Y:S02]  /*cbd0*/  IADD3 R0, R0, 0x79, RZ ;  /* 0x0000007900007810 */ /* 0x000fe40007ffe0ff */
[----:B------:R-:W-:Y:S02]  /*cbe0*/  FSEL R235, R44, -INF , !P5 ;  /* 0xff8000002ceb7808 */ /* 0x000fe40006800000 */
[----:B------:R-:W-:Y:S02]  /*cbf0*/  FSEL R181, R32, -INF , !P3 ;  /* 0xff80000020b57808 */ /* 0x000fe40005800000 */
[----:B------:R-:W-:-:S02]  /*cc00*/  ISETP.GE.AND P5, PT, R3, R222, PT ;  /* 0x000000de0300720c */ /* 0x000fc40003fa6270 */
[----:B------:R-:W-:Y:S02]  /*cc10*/  ISETP.GE.AND P3, PT, R20, R223, PT ;  /* 0x000000df1400720c */ /* 0x000fe40003f66270 */
[----:B------:R-:W-:Y:S02]  /*cc20*/  FSEL R225, R31, -INF , !P0 ;  /* 0xff8000001fe17808 */ /* 0x000fe40004000000 */
[----:B------:R-:W-:Y:S02]  /*cc30*/  ISETP.GE.AND P0, PT, R0, R221, PT ;  /* 0x000000dd0000720c */ /* 0x000fe40003f06270 */
[----:B------:R-:W-:Y:S02]  /*cc40*/  ISETP.LT.OR P5, PT, R3, R218, P5 ;  /* 0x000000da0300720c */ /* 0x000fe40002fa1670 */
        /* <DEDUP_REMOVED lines=23> */
[CC--:B------:R-:W-:Y:S02]  /*cdc0*/  ISETP.LT.OR P6, PT, R2.reuse, R219.reuse, P6 ;  /* 0x000000db0200720c */ /* 0x0c0fe400037c1670 */
        /* <DEDUP_REMOVED lines=10> */
[----:B------:R-:W2:Y:S04]  /*ce70*/  LDL.64 R72, [R1+0x68] ;  /* 0x0000680001487983 */ /* 0x000ea80000100a00 */
[----:B------:R-:W3:Y:S01]  /*ce80*/  LDL.64 R70, [R1+0x60] ;  /* 0x0000600001467983 */ /* 0x000ee20000100a00 */
[----:B------:R-:W-:Y:S01]  /*ce90*/  UIADD3 UR33, UR32, -0x3, URZ ;  /* 0xfffffffd20217890 */ /* 0x000fe2000fffe03f */
[----:B------:R-:W-:Y:S01]  /*cea0*/  IMAD.MOV.U32 R11, RZ, RZ, c[0x0][0x198] ;  /* 0x00006600ff0b7624 */ /* 0x000fe200078e00ff */
        /* <DEDUP_REMOVED lines=12> */
[----:B------:R-:W-:-:S06]  /*cf70*/  UIADD3 UR5, UR37, UR5, URZ ;  /* 0x0000000525057290 */ /* 0x000fcc000fffe03f */
[----:B------:R-:W-:Y:S01]  /*cf80*/  IMAD.U32 R3, RZ, RZ, UR5 ;  /* 0x00000005ff037e24 */ /* 0x000fe2000f8e00ff */
[----:B--2---:R-:W-:-:S04]  /*cf90*/  LEA R2, P2, R2, R72, 0x7 ;  /* 0x0000004802027211 */ /* 0x004fc800078438ff */
[----:B------:R-:W-:Y:S02]  /*cfa0*/  @!P1 IADD3 R0, P0, R2, UR21, RZ ;  /* 0x0000001502009c10 */ /* 0x000fe4000ff1e0ff */
[----:B---3--:R-:W-:Y:S02]  /*cfb0*/  LEA.HI.X R3, R4, R71, R3, 0x7, P2 ;  /* 0x0000004704037211 */ /* 0x008fe400010f3c03 */
[----:B------:R-:W-:Y:S02]  /*cfc0*/  @!P1 LEA R5, P2, R11, R2, 0x6 ;  /* 0x000000020b059211 */ /* 0x000fe400078430ff */
[----:B------:R-:W-:Y:S02]  /*cfd0*/  @!P1 LEA R8, P4, R2, c[0x0][0x168], 0x1 ;  /* 0x00005a0002089a11 */ /* 0x000fe400078808ff */
[----:B------:R-:W-:Y:S02]  /*cfe0*/  @!P1 LEA R6, P3, R0, c[0x0][0x168], 0x1 ;  /* 0x00005a0000069a11 */ /* 0x000fe400078608ff */
[----:B------:R-:W-:-:S02]  /*cff0*/  @!P1 IADD3.X R7, R3, UR20, RZ, P0, !PT ;  /* 0x0000001403079c10 */ /* 0x000fc400087fe4ff */
[----:B------:R-:W-:Y:S02]  /*d000*/  @!P1 LEA R4, P0, R5, c[0x0][0x168], 0x1 ;  /* 0x00005a0005049a11 */ /* 0x000fe400078008ff */
[----:B------:R-:W-:Y:S02]  /*d010*/  @!P1 LEA.HI.X R10, R11, R3, R10, 0x6, P2 ;  /* 0x000000030b0a9211 */ /* 0x000fe400010f340a */
        /* <DEDUP_REMOVED lines=19> */
[----:B------:R-:W-:Y:S01]  /*d150*/  ULDC UR4, c[0x0][0x19c] ;  /* 0x0000670000047ab9 */ /* 0x000fe20000000800 */
[----:B-1----:R-:W-:Y:S01]  /*d160*/  IMAD.WIDE.U32 R4, R11, 0x60, R2 ;  /* 0x000000600b047825 */ /* 0x002fe200078e0002 */
[----:B------:R-:W-:-:S04]  /*d170*/  UIMAD UR4, UR4, 0x60, URZ ;  /* 0x00000060040478a4 */ /* 0x000fc8000f8e023f */
[----:B------:R-:W-:Y:S02]  /*d180*/  LEA R2, P0, R4, c[0x0][0x168], 0x1 ;  /* 0x00005a0004027a11 */ /* 0x000fe400078008ff */
[----:B------:R-:W-:-:S04]  /*d190*/  IADD3 R0, R5, UR4, RZ ;  /* 0x0000000405007c10 */ /* 0x000fc8000fffe0ff */
[----:B------:R-:W-:-:S05]  /*d1a0*/  LEA.HI.X R3, R4, c[0x0][0x16c], R0, 0x1, P0 ;  /* 0x00005b0004037a11 */ /* 0x000fca00000f0c00 */
[----:B------:R-:W-:Y:S01]  /*d1b0*/  @!PT LDS RZ, [RZ] ;  /* 0x00000000fffff984 */ /* 0x000fe20000000800 */
[----:B------:R-:W-:Y:S01]  /*d1c0*/  @!PT LDS RZ, [RZ] ;  /* 0x00000000fffff984 */ /* 0x000fe20000000800 */
[----:B------:R-:W-:Y:S01]  /*d1d0*/  @!PT LDS RZ, [RZ] ;  /* 0x00000000fffff984 */ /* 0x000fe20000000800 */
[----:B------:R1:W-:Y:S02]  /*d1e0*/  LDGSTS.E.BYPASS.LTC128B.128 [R224+0x3800], [R2.64] ;  /* 0x0380000002e07fae */ /* 0x0003e4000b901d5c */
.L_x_434:
[----:B------:R-:W-:Y:S05]  /*d1f0*/  BSYNC B0 ;  /* 0x0000000000007941 */ /* 0x000fea0003800000 */
.L_x_433:
[----:B------:R-:W0:Y:S02]  /*d200*/  LDGDEPBAR ;  /* 0x00000000000079af */ /* 0x000e240000000000 */
.L_x_432:
[----:B-1----:R-:W2:Y:S04]  /*d210*/  LDL.LU R5, [R1+0xc] ;  /* 0x00000c0001057983 */ /* 0x002ea80000300800 */
[----:B------:R-:W3:Y:S04]  /*d220*/  LDL.LU R4, [R1+0x8] ;  /* 0x0000080001047983 */ /* 0x000ee80000300800 */
[----:B------:R-:W4:Y:S04]  /*d230*/  LDL.LU R3, [R1] ;  /* 0x0000000001037983 */ /* 0x000f280000300800 */
[----:B------:R-:W4:Y:S04]  /*d240*/  LDL.LU R2, [R1+0x18] ;  /* 0x0000180001027983 */ /* 0x000f280000300800 */
[----:B------:R-:W4:Y:S04]  /*d250*/  LDL.LU R0, [R1+0x44] ;  /* 0x0000440001007983 */ /* 0x000f280000300800 */
[----:B------:R-:W4:Y:S01]  /*d260*/  LDL R11, [R1+0x20] ;  /* 0x00002000010b7983 */ /* 0x000f220000100800 */
[----:B------:R-:W-:Y:S01]  /*d270*/  USHF.L.U32 UR4, UR34, 0x2, URZ ;  /* 0x0000000222047899 */ /* 0x000fe2000800063f */
[----:B------:R-:W-:-:S02]  /*d280*/  IMAD.WIDE.U32 R14, R232, -0x326172a9, RZ ;  /* 0xcd9e8d57e80e7825 */ /* 0x000fc400078e00ff */
[----:B------:R-:W-:Y:S04]  /*d290*/  STL [R1+0xcc], R224 ;  /* 0x0000cce001007387 */ /* 0x000fe80000100800 */
[----:B------:R1:W-:Y:S04]  /*d2a0*/  STL [R1+0xc8], R223 ;  /* 0x0000c8df01007387 */ /* 0x0003e80000100800 */
[----:B------:R1:W-:Y:S04]  /*d2b0*/  STL [R1+0xc4], R222 ;  /* 0x0000c4de01007387 */ /* 0x0003e80000100800 */
[----:B------:R1:W-:Y:S04]  /*d2c0*/  STL [R1+0xc0], R221 ;  /* 0x0000c0dd01007387 */ /* 0x0003e80000100800 */
[----:B------:R-:W-:Y:S04]  /*d2d0*/  STL [R1+0xbc], R220 ;  /* 0x0000bcdc01007387 */ /* 0x000fe80000100800 */
[----:B------:R-:W-:Y:S04]  /*d2e0*/  STL [R1+0xb8], R219 ;  /* 0x0000b8db01007387 */ /* 0x000fe80000100800 */
[----:B------:R-:W-:Y:S04]  /*d2f0*/  STL [R1+0xb4], R218 ;  /* 0x0000b4da01007387 */ /* 0x000fe80000100800 */
[----:B------:R-:W-:Y:S04]  /*d300*/  STL [R1+0xb0], R217 ;  /* 0x0000b0d901007387 */ /* 0x000fe80000100800 */
[----:B------:R-:W-:Y:S04]  /*d310*/  STL [R1+0xac], R216 ;  /* 0x0000acd801007387 */ /* 0x000fe80000100800 */
[----:B------:R-:W-:Y:S04]  /*d320*/  STL [R1+0xa8], R215 ;  /* 0x0000a8d701007387 */ /* 0x000fe80000100800 */
[----:B------:R-:W-:Y:S04]  /*d330*/  STL [R1+0xa4], R214 ;  /* 0x0000a4d601007387 */ /* 0x000fe80000100800 */
[----:B------:R-:W-:Y:S04]  /*d340*/  STL [R1+0xa0], R213 ;  /* 0x0000a0d501007387 */ /* 0x000fe80000100800 */
        /* <DEDUP_REMOVED lines=8> */
[----:B-1----:R-:W4:Y:S04]  /*d3d0*/  LDL.LU R223, [R1+0x14] ;  /* 0x0000140001df7983 */ /* 0x002f280000300800 */
[----:B------:R-:W4:Y:S04]  /*d3e0*/  LDL.LU R222, [R1+0x1c] ;  /* 0x00001c0001de7983 */ /* 0x000f280000300800 */
[----:B------:R-:W4:Y:S01]  /*d3f0*/  LDL.LU R221, [R1+0x10] ;  /* 0x0000100001dd7983 */ /* 0x000f220000300800 */
[----:B------:R-:W-:-:S02]  /*d400*/  IMAD.MOV.U32 R67, RZ, RZ, R84 ;  /* 0x000000ffff437224 */ /* 0x000fc400078e0054 */
[----:B--2---:R-:W-:Y:S02]  /*d410*/  IMAD.MOV.U32 R6, RZ, RZ, R5 ;  /* 0x000000ffff067224 */ /* 0x004fe400078e0005 */
[----:B---3--:R-:W-:Y:S02]  /*d420*/  IMAD.MOV.U32 R9, RZ, RZ, R4 ;  /* 0x000000ffff097224 */ /* 0x008fe400078e0004 */
[----:B------:R-:W-:Y:S02]  /*d430*/  IMAD.MOV.U32 R212, RZ, RZ, R6 ;  /* 0x000000ffffd47224 */ /* 0x000fe400078e0006 */
[----:B----4-:R-:W-:Y:S02]  /*d440*/  IMAD.MOV.U32 R10, RZ, RZ, R3 ;  /* 0x000000ffff0a7224 */ /* 0x010fe400078e0003 */
[----:B------:R-:W-:Y:S02]  /*d450*/  IMAD.MOV.U32 R7, RZ, RZ, R2 ;  /* 0x000000ffff077224 */ /* 0x000fe400078e0002 */
[----:B------:R-:W-:-:S02]  /*d460*/  IMAD.MOV.U32 R8, RZ, RZ, R0 ;  /* 0x000000ffff087224 */ /* 0x000fc400078e0000 */
[----:B------:R-:W-:Y:S02]  /*d470*/  IMAD.U32 R0, RZ, RZ, UR31 ;  /* 0x0000001fff007e24 */ /* 0x000fe4000f8e00ff */
[----:B------:R-:W-:-:S03]  /*d480*/  IMAD.MOV.U32 R213, RZ, RZ, R7 ;  /* 0x000000ffffd57224 */ /* 0x000fc600078e0007 */
[----:B------:R-:W-:-:S05]  /*d490*/  LOP3.LUT R0, R115, UR4, R0, 0x96, !PT ;  /* 0x0000000473007c12 */ /* 0x000fca000f8e9600 */
[----:B------:R-:W-:Y:S01]  /*d4a0*/  IMAD.WIDE.U32 R12, R0, -0x326172a9, RZ ;  /* 0xcd9e8d57000c7825 */ /* 0x000fe200078e00ff */
[----:B------:R-:W-:-:S04]  /*d4b0*/  LOP3.LUT R0, R15, R11, RZ, 0x3c, !PT ;  /* 0x0000000b0f007212 */ /* 0x000fc800078e3cff */
[----:B------:R-:W-:Y:S01]  /*d4c0*/  LOP3.LUT R2, R13, UR16, R14, 0x96, !PT ;  /* 0x000000100d027c12 */ /* 0x000fe2000f8e960e */
[----:B------:R-:W-:Y:S01]  /*d4d0*/  IMAD R72, R0, -0x2daee0ad, RZ ;  /* 0xd2511f5300487824 */ /* 0x000fe200078e02ff */
[----:B------:R-:W-:Y:S02]  /*d4e0*/  LOP3.LUT R4, R113, UR14, R12, 0x96, !PT ;  /* 0x0000000e71047c12 */ /* 0x000fe4000f8e960c */
[----:B------:R-:W-:Y:S01]  /*d4f0*/  IADD3 R14, R232, 0x4, RZ ;  /* 0x00000004e80e7810 */ /* 0x000fe20007ffe0ff */
[----:B------:R-:W-:-:S04]  /*d500*/  IMAD.WIDE.U32 R2, R2, -0x2daee0ad, RZ ;  /* 0xd2511f5302027825 */ /* 0x000fc800078e00ff */
[----:B------:R-:W-:Y:S01]  /*d510*/  IMAD.WIDE.U32 R4, R4, -0x2daee0ad, RZ ;  /* 0xd2511f5304047825 */ /* 0x000fe200078e00ff */
[----:B------:R-:W-:-:S03]  /*d520*/  LOP3.LUT R3, R3, UR13, R72, 0x96, !PT ;  /* 0x0000000d03037c12 */ /* 0x000fc6000f8e9648 */
[----:B------:R-:W-:Y:S01]  /*d530*/  IMAD.WIDE.U32 R14, R14, -0x326172a9, RZ ;  /* 0xcd9e8d570e0e7825 */ /* 0x000fe200078e00ff */
[----:B------:R-:W-:-:S03]  /*d540*/  LOP3.LUT R0, R5, UR11, R2, 0x96, !PT ;  /* 0x0000000b05007c12 */ /* 0x000fc6000f8e9602 */
[----:B------:R-:W-:-:S04]  /*d550*/  IMAD.WIDE.U32 R2, R3, -0x326172a9, RZ ;  /* 0xcd9e8d5703027825 */ /* 0x000fc800078e00ff */
[----:B------:R-:W-:Y:S01]  /*d560*/  IMAD.WIDE.U32 R52, R0, -0x326172a9, RZ ;  /* 0xcd9e8d5700347825 */ /* 0x000fe200078e00ff */
[----:B------:R-:W-:Y:S02]  /*d570*/  LOP3.LUT R3, R3, UR12, R112, 0x96, !PT ;  /* 0x0000000c03037c12 */ /* 0x000fe4000f8e9670 */
[----:B------:R-:W-:Y:S02]  /*d580*/  LOP3.LUT R0, R15, R11, RZ, 0x3c, !PT ;  /* 0x0000000b0f007212 */ /* 0x000fe400078e3cff */
[----:B------:R-:W-:Y:S02]  /*d590*/  LOP3.LUT R6, R53, UR10, R2, 0x96, !PT ;  /* 0x0000000a35067c12 */ /* 0x000fe4000f8e9602 */
[----:B------:R-:W-:Y:S01]  /*d5a0*/  FMNMX.FTZ R5, R40, R36, !PT ;  /* 0x0000002428057209 */ /* 0x000fe20007810000 */
[----:B------:R-:W-:Y:S01]  /*d5b0*/  IMAD.WIDE.U32 R2, R3, -0x2daee0ad, RZ ;  /* 0xd2511f5303027825 */ /* 0x000fe200078e00ff */
[----:B------:R-:W-:-:S03]  /*d5c0*/  FMNMX.FTZ R7, R39, R116, !PT ;  /* 0x0000007427077209 */ /* 0x000fc60007810000 */
[----:B------:R-:W-:Y:S01]  /*d5d0*/  IMAD.WIDE.U32 R58, R0, -0x2daee0ad, RZ ;  /* 0xd2511f53003a7825 */ /* 0x000fe200078e00ff */
[----:B------:R-:W-:-:S03]  /*d5e0*/  FMNMX.FTZ R0, R117, R5, !PT ;  /* 0x0000000575007209 */ /* 0x000fc60007810000 */
[----:B------:R-:W-:Y:S01]  /*d5f0*/  IMAD.WIDE.U32 R50, R6, -0x2daee0ad, RZ ;  /* 0xd2511f5306327825 */ /* 0x000fe200078e00ff */
[----:B------:R-:W-:Y:S02]  /*d600*/  FMNMX.FTZ R5, R120, R7, !PT ;  /* 0x0000000778057209 */ /* 0x000fe40007810000 */
[----:B------:R-:W-:Y:S02]  /*d610*/  LOP3.LUT R4, R3, UR9, R4, 0x96, !PT ;  /* 0x0000000903047c12 */ /* 0x000fe4000f8e9604 */
[----:B------:R-:W-:Y:S02]  /*d620*/  FMNMX.FTZ R3, R42, R0, !PT ;  /* 0x000000002a037209 */ /* 0x000fe40007810000 */
[----:B------:R-:W-:Y:S02]  /*d630*/  LOP3.LUT R2, R51, UR7, R2, 0x96, !PT ;  /* 0x0000000733027c12 */ /* 0x000fe4000f8e9602 */
[----:B------:R-:W-:Y:S01]  /*d640*/  FMNMX.FTZ R0, R118, R5, !PT ;  /* 0x0000000576007209 */ /* 0x000fe20007810000 */
[----:B------:R-:W-:Y:S01]  /*d650*/  IMAD.WIDE.U32 R48, R4, -0x326172a9, RZ ;  /* 0xcd9e8d5704307825 */ /* 0x000fe200078e00ff */
[----:B------:R-:W-:-:S03]  /*d660*/  FMNMX.FTZ R5, R41, R3, !PT ;  /* 0x0000000329057209 */ /* 0x000fc60007810000 */
[----:B------:R-:W-:Y:S01]  /*d670*/  IMAD.WIDE.U32 R2, R2, -0x326172a9, RZ ;  /* 0xcd9e8d5702027825 */ /* 0x000fe200078e00ff */
[----:B------:R-:W-:Y:S02]  /*d680*/  LOP3.LUT R6, R59, UR15, R114, 0x96, !PT ;  /* 0x0000000f3b067c12 */ /* 0x000fe4000f8e9672 */
[----:B------:R-:W-:Y:S02]  /*d690*/  FMNMX.FTZ R4, R43, R0, !PT ;  /* 0x000000002b047209 */ /* 0x000fe40007810000 */
[----:B------:R-:W-:Y:S01]  /*d6a0*/  LOP3.LUT R0, R3, UR17, R48, 0x96, !PT ;  /* 0x0000001103007c12 */ /* 0x000fe2000f8e9630 */
[----:B------:R-:W-:Y:S01]  /*d6b0*/  IMAD.WIDE.U32 R56, R6, -0x326172a9, RZ ;  /* 0xcd9e8d5706387825 */ /* 0x000fe200078e00ff */
[----:B------:R-:W-:Y:S02]  /*d6c0*/  LOP3.LUT R3, R2, 0xffff, RZ, 0xc0, !PT ;  /* 0x0000ffff02037812 */ /* 0x000fe400078ec0ff */
[----:B------:R-:W-:Y:S02]  /*d6d0*/  SHF.R.U32.HI R7, RZ, 0x10, R2 ;  /* 0x00000010ff077819 */ /* 0x000fe40000011602 */
[----:B------:R-:W-:Y:S01]  /*d6e0*/  FMNMX.FTZ R6, R168, R5, !PT ;  /* 0x00000005a8067209 */ /* 0x000fe20007810000 */
[----:B------:R-:W-:Y:S01]  /*d6f0*/  IMAD.MOV.U32 R60, RZ, RZ, R9 ;  /* 0x000000ffff3c7224 */ /* 0x000fe200078e0009 */
[----:B------:R-:W-:Y:S01]  /*d700*/  FMNMX.FTZ R5, R170, R4, !PT ;  /* 0x00000004aa057209 */ /* 0x000fe20007810000 */
[----:B------:R-:W-:Y:S01]  /*d710*/  IMAD.MOV.U32 R21, RZ, RZ, R8 ;  /* 0x000000ffff157224 */ /* 0x000fe200078e0008 */
[----:B------:R-:W-:-:S02]  /*d720*/  SHF.R.U32.HI R4, RZ, 0x8, R3 ;  /* 0x00000008ff047819 */ /* 0x000fc40000011603 */
[----:B------:R-:W-:Y:S02]  /*d730*/  MOV R54, R10 ;  /* 0x0000000a00367202 */ /* 0x000fe40000000f00 */
[----:B------:R-:W-:Y:S02]  /*d740*/  SHF.R.U32.HI R9, RZ, 0x18, R2 ;  /* 0x00000018ff097819 */ /* 0x000fe40000011602 */
[----:B------:R-:W-:Y:S02]  /*d750*/  LOP3.LUT R3, R7, 0xff, RZ, 0xc0, !PT ;  /* 0x000000ff07037812 */ /* 0x000fe400078ec0ff */
[----:B------:R-:W-:Y:S02]  /*d760*/  LOP3.LUT R10, R2, 0xff, RZ, 0xc0, !PT ;  /* 0x000000ff020a7812 */ /* 0x000fe400078ec0ff */
[----:B------:R-:W-:Y:S02]  /*d770*/  FMNMX.FTZ R8, R134, R6, !PT ;  /* 0x0000000686087209 */ /* 0x000fe40007810000 */
[----:B------:R-:W-:-:S02]  /*d780*/  LOP3.LUT R2, R0, 0xffff, RZ, 0xc0, !PT ;  /* 0x0000ffff00027812 */ /* 0x000fc400078ec0ff */
[----:B------:R-:W-:Y:S02]  /*d790*/  FMNMX.FTZ R6, R171, R5, !PT ;  /* 0x00000005ab067209 */ /* 0x000fe40007810000 */
[----:B------:R-:W-:Y:S02]  /*d7a0*/  PRMT R15, R3, 0x5410, R9 ;  /* 0x00005410030f7816 */ /* 0x000fe40000000009 */
[----:B------:R-:W-:Y:S02]  /*d7b0*/  FMNMX.FTZ R3, R88, R8, !PT ;  /* 0x0000000858037209 */ /* 0x000fe40007810000 */
[----:B------:R-:W-:Y:S02]  /*d7c0*/  SHF.R.U32.HI R5, RZ, 0x8, R2 ;  /* 0x00000008ff057819 */ /* 0x000fe40000011602 */
[----:B------:R-:W-:Y:S02]  /*d7d0*/  LOP3.LUT R11, R13, UR16, R14, 0x96, !PT ;  /* 0x000000100d0b7c12 */ /* 0x000fe4000f8e960e */
[----:B------:R-:W-:-:S02]  /*d7e0*/  FMNMX.FTZ R2, R90, R6, !PT ;  /* 0x000000065a027209 */ /* 0x000fc40007810000 */
[----:B------:R-:W-:Y:S02]  /*d7f0*/  PRMT R14, R10, 0x5410, R4 ;  /* 0x000054100a0e7816 */ /* 0x000fe40000000004 */
[----:B------:R-:W-:Y:S02]  /*d800*/  LOP3.LUT R12, R57, UR14, R12, 0x96, !PT ;  /* 0x0000000e390c7c12 */ /* 0x000fe4000f8e960c */
[----:B------:R-:W-:Y:S02]  /*d810*/  FMNMX.FTZ R4, R89, R3, !PT ;  /* 0x0000000359047209 */ /* 0x000fe40007810000 */
[----:B------:R-:W-:Y:S02]  /*d820*/  LOP3.LUT R7, R0, 0xff, RZ, 0xc0, !PT ;  /* 0x000000ff00077812 */ /* 0x000fe400078ec0ff */
[----:B------:R-:W-:Y:S02]  /*d830*/  FMNMX.FTZ R3, R91, R2, !PT ;  /* 0x000000025b037209 */ /* 0x000fe40007810000 */
[----:B------:R-:W-:Y:S01]  /*d840*/  SHF.R.U32.HI R2, RZ, 0x10, R0 ;  /* 0x00000010ff027819 */ /* 0x000fe20000011600 */
[----:B------:R-:W-:Y:S01]  /*d850*/  IMAD.WIDE.U32 R8, R11, -0x2daee0ad, RZ ;  /* 0xd2511f530b087825 */ /* 0x000fe200078e00ff */
[----:B------:R-:W-:-:S02]  /*d860*/  FMNMX.FTZ R6, R172, R4, !PT ;  /* 0x00000004ac067209 */ /* 0x000fc40007810000 */
[----:B------:R-:W-:Y:S01]  /*d870*/  PRMT R20, R7, 0x5410, R5 ;  /* 0x0000541007147816 */ /* 0x000fe20000000005 */
[----:B------:R-:W-:Y:S01]  /*d880*/  IMAD.WIDE.U32 R12, R12, -0x2daee0ad, RZ ;  /* 0xd2511f530c0c7825 */ /* 0x000fe200078e00ff */
[----:B------:R-:W-:Y:S02]  /*d890*/  FMNMX.FTZ R5, R102, R3, !PT ;  /* 0x0000000366057209 */ /* 0x000fe40007810000 */
[----:B------:R-:W-:Y:S02]  /*d8a0*/  SHF.R.U32.HI R4, RZ, 0x18, R0 ;  /* 0x00000018ff047819 */ /* 0x000fe40000011600 */
[----:B------:R-:W-:Y:S02]  /*d8b0*/  LOP3.LUT R2, R2, 0xff, RZ, 0xc0, !PT ;  /* 0x000000ff02027812 */ /* 0x000fe400078ec0ff */
[----:B------:R-:W-:Y:S02]  /*d8c0*/  FMNMX.FTZ R3, R173, R6, !PT ;  /* 0x00000006ad037209 */ /* 0x000fe40007810000 */
[----:B------:R-:W-:-:S02]  /*d8d0*/  LOP3.LUT R0, R9, UR13, R58, 0x96, !PT ;  /* 0x0000000d09007c12 */ /* 0x000fc4000f8e963a */
[----:B------:R-:W-:Y:S02]  /*d8e0*/  LOP3.LUT R7, R13, UR11, R8, 0x96, !PT ;  /* 0x0000000b0d077c12 */ /* 0x000fe4000f8e9608 */
[----:B------:R-:W-:Y:S02]  /*d8f0*/  PRMT R13, R2, 0x5410, R4 ;  /* 0x00005410020d7816 */ /* 0x000fe40000000004 */
[----:B------:R-:W-:Y:S02]  /*d900*/  FMNMX.FTZ R5, R174, R5, !PT ;  /* 0x00000005ae057209 */ /* 0x000fe40007810000 */
[----:B------:R-:W-:Y:S01]  /*d910*/  FMNMX.FTZ R2, R100, R3, !PT ;  /* 0x0000000364027209 */ /* 0x000fe20007810000 */
[----:B------:R-:W-:Y:S01]  /*d920*/  IMAD.WIDE.U32 R8, R0, -0x326172a9, RZ ;  /* 0xcd9e8d5700087825 */ /* 0x000fe200078e00ff */
        /* <DEDUP_REMOVED lines=80> */
[----:B------:R-:W-:-:S02]  /*de30*/  LOP3.LUT R10, R31, UR10, R8, 0x96, !PT ;  /* 0x0000000a1f0a7c12 */ /* 0x000fc4000f8e9608 */
[----:B------:R-:W-:Y:S01]  /*de40*/  FMNMX.FTZ R0, R189, R4, !PT ;  /* 0x00000004bd007209 */ /* 0x000fe20007810000 */
[----:B------:R-:W1:Y:S01]  /*de50*/  SHFL.BFLY PT, R8, R2, 0x2, 0x1f ;  /* 0x0c401f0002087f89 */ /* 0x000e6200000e0000 */
[----:B------:R-:W-:Y:S02]  /*de60*/  FMNMX.FTZ R4, R54, R3, !PT ;  /* 0x0000000336047209 */ /* 0x000fe40007810000 */
[----:B------:R-:W-:Y:S02]  /*de70*/  LOP3.LUT R6, R9, UR12, R56, 0x96, !PT ;  /* 0x0000000c09067c12 */ /* 0x000fe4000f8e9638 */
[----:B------:R-:W2:Y:S01]  /*de80*/  SHFL.BFLY PT, R9, R0, 0x2, 0x1f ;  /* 0x0c401f0000097f89 */ /* 0x000ea200000e0000 */
        /* <DEDUP_REMOVED lines=10> */
[----:B------:R-:W-:Y:S01]  /*df30*/  IMAD.WIDE.U32 R6, R6, -0x2daee0ad, RZ ;  /* 0xd2511f5306067825 */ /* 0x000fe200078e00ff */
[----:B-1----:R-:W-:Y:S02]  /*df40*/  FMNMX.FTZ R4, R2, R8, !PT ;  /* 0x0000000802047209 */ /* 0x002fe40007810000 */
[----:B------:R-:W-:Y:S01]  /*df50*/  FMNMX.FTZ R2, R249, R3, !PT ;  /* 0x00000003f9027209 */ /* 0x000fe20007810000 */
[----:B------:R-:W-:Y:S01]  /*df60*/  IMAD.WIDE.U32 R26, R10, -0x2daee0ad, RZ ;  /* 0xd2511f530a1a7825 */ /* 0x000fe200078e00ff */
[----:B------:R-:W-:Y:S02]  /*df70*/  FMNMX.FTZ R3, R238, R5, !PT ;  /* 0x00000005ee037209 */ /* 0x000fe40007810000 */
[----:B--2---:R-:W-:Y:S01]  /*df80*/  FMNMX.FTZ R5, R0, R9, !PT ;  /* 0x0000000900057209 */ /* 0x004fe20007810000 */
[----:B------:R-:W1:Y:S01]  /*df90*/  SHFL.BFLY PT, R10, R4, 0x1, 0x1f ;  /* 0x0c201f00040a7f89 */ /* 0x000e6200000e0000 */
[----:B------:R-:W-:-:S02]  /*dfa0*/  LOP3.LUT R12, R7, UR9, R12, 0x96, !PT ;  /* 0x00000009070c7c12 */ /* 0x000fc4000f8e960c */
[----:B------:R-:W-:Y:S02]  /*dfb0*/  FMNMX.FTZ R0, R247, R2, !PT ;  /* 0x00000002f7007209 */ /* 0x000fe40007810000 */
[----:B------:R-:W-:Y:S02]  /*dfc0*/  LOP3.LUT R7, R27, UR7, R6, 0x96, !PT ;  /* 0x000000071b077c12 */ /* 0x000fe4000f8e9606 */
[----:B------:R-:W-:Y:S02]  /*dfd0*/  FMNMX.FTZ R2, R235, R3, !PT ;  /* 0x00000003eb027209 */ /* 0x000fe40007810000 */
[----:B------:R-:W-:Y:S02]  /*dfe0*/  FMNMX.FTZ R6, R245, R0, !PT ;  /* 0x00000000f5067209 */ /* 0x000fe40007810000 */
[----:B------:R-:W-:Y:S01]  /*dff0*/  FMNMX.FTZ R0, R233, R2, !PT ;  /* 0x00000002e9007209 */ /* 0x000fe20007810000 */
[----:B------:R-:W-:-:S03]  /*e000*/  IMAD.WIDE.U32 R2, R7, -0x326172a9, RZ ;  /* 0xcd9e8d5707027825 */ /* 0x000fc600078e00ff */
[----:B------:R-:W-:Y:S02]  /*e010*/  FMNMX.FTZ R7, R230, R0, !PT ;  /* 0x00000000e6077209 */ /* 0x000fe40007810000 */
[----:B------:R-:W-:Y:S02]  /*e020*/  LOP3.LUT R0, R2, 0xffff, RZ, 0xc0, !PT ;  /* 0x0000ffff02007812 */ /* 0x000fe400078ec0ff */
[----:B------:R-:W-:Y:S02]  /*e030*/  FMNMX.FTZ R6, R244, R6, !PT ;  /* 0x00000006f4067209 */ /* 0x000fe40007810000 */
[----:B------:R-:W-:Y:S02]  /*e040*/  FMNMX.FTZ R7, R200, R7, !PT ;  /* 0x00000007c8077209 */ /* 0x000fe40007810000 */
[----:B------:R-:W-:Y:S02]  /*e050*/  SHF.R.U32.HI R9, RZ, 0x8, R0 ;  /* 0x00000008ff097819 */ /* 0x000fe40000011600 */
[----:B------:R-:W-:-:S02]  /*e060*/  FMNMX.FTZ R0, R240, R6, !PT ;  /* 0x00000006f0007209 */ /* 0x000fc40007810000 */
[----:B------:R-:W-:Y:S02]  /*e070*/  FMNMX.FTZ R7, R198, R7, !PT ;  /* 0x00000007c6077209 */ /* 0x000fe40007810000 */
[----:B------:R-:W-:Y:S02]  /*e080*/  FMNMX.FTZ R6, R239, R0, !PT ;  /* 0x00000000ef067209 */ /* 0x000fe40007810000 */
[----:B------:R-:W-:Y:S01]  /*e090*/  FMNMX.FTZ R0, R197, R7, !PT ;  /* 0x00000007c5007209 */ /* 0x000fe20007810000 */
[----:B------:R-:W-:Y:S01]  /*e0a0*/  IMAD.MOV.U32 R32, RZ, RZ, R169 ;  /* 0x000000ffff207224 */ /* 0x000fe200078e00a9 */
[----:B-1----:R-:W-:-:S03]  /*e0b0*/  FMNMX.FTZ R169, R4, R10, !PT ;  /* 0x0000000a04a97209 */ /* 0x002fc60007810000 */
[----:B------:R-:W1:Y:S01]  /*e0c0*/  SHFL.BFLY PT, R10, R0, 0x2, 0x1f ;  /* 0x0c401f00000a7f89 */ /* 0x000e6200000e0000 */
[----:B------:R-:W-:-:S03]  /*e0d0*/  FMNMX.FTZ R7, R225, R6, !PT ;  /* 0x00000006e1077209 */ /* 0x000fc60007810000 */
[----:B------:R-:W2:Y:S01]  /*e0e0*/  SHFL.BFLY PT, R11, R5, 0x1, 0x1f ;  /* 0x0c201f00050b7f89 */ /* 0x000ea200000e0000 */
[----:B------:R-:W-:Y:S01]  /*e0f0*/  LOP3.LUT R8, R2, 0xff, RZ, 0xc0, !PT ;  /* 0x000000ff02087812 */ /* 0x000fe200078ec0ff */
[C---:B------:R-:W-:Y:S01]  /*e100*/  FMUL.FTZ R6, R169.reuse, c[0x0][0x23c] ;  /* 0x00008f00a9067a20 */ /* 0x040fe20000410000 */
[----:B------:R-:W-:Y:S02]  /*e110*/  SHF.R.U32.HI R4, RZ, 0x10, R2 ;  /* 0x00000010ff047819 */ /* 0x000fe40000011602 */
[----:B------:R-:W-:Y:S02]  /*e120*/  FSETP.NEU.FTZ.AND P2, PT, R169, -INF , PT ;  /* 0xff800000a900780b */ /* 0x000fe40003f5d000 */
[----:B------:R-:W-:Y:S02]  /*e130*/  FMNMX.FTZ R7, R203, R7, !PT ;  /* 0x00000007cb077209 */ /* 0x000fe40007810000 */
[----:B------:R-:W-:Y:S02]  /*e140*/  PRMT R19, R8, 0x5410, R9 ;  /* 0x0000541008137816 */ /* 0x000fe40000000009 */
[----:B------:R-:W-:-:S02]  /*e150*/  LOP3.LUT R8, R4, 0xff, RZ, 0xc0, !PT ;  /* 0x000000ff04087812 */ /* 0x000fc400078ec0ff */
[----:B------:R-:W-:Y:S02]  /*e160*/  FSEL R4, R6, RZ, P2 ;  /* 0x000000ff06047208 */ /* 0x000fe40001000000 */
[----:B------:R-:W-:Y:S01]  /*e170*/  FMNMX.FTZ R6, R202, R7, !PT ;  /* 0x00000007ca067209 */ /* 0x000fe20007810000 */
[----:B------:R-:W-:Y:S01]  /*e180*/  IMAD.WIDE.U32 R28, R12, -0x326172a9, RZ ;  /* 0xcd9e8d570c1c7825 */ /* 0x000fe200078e00ff */
[----:B------:R-:W-:-:S03]  /*e190*/  SHF.R.U32.HI R2, RZ, 0x18, R2 ;  /* 0x00000018ff027819 */ /* 0x000fc60000011602 */
[----:B------:R-:W3:Y:S01]  /*e1a0*/  SHFL.BFLY PT, R9, R6, 0x2, 0x1f ;  /* 0x0c401f0006097f89 */ /* 0x000ee200000e0000 */
[----:B------:R-:W-:Y:S02]  /*e1b0*/  PRMT R18, R8, 0x5410, R2 ;  /* 0x0000541008127816 */ /* 0x000fe40000000002 */
[----:B------:R-:W-:Y:S01]  /*e1c0*/  LOP3.LUT R2, R3, UR17, R28, 0x96, !PT ;  /* 0x0000001103027c12 */ /* 0x000fe2000f8e961c */
[--C-:B------:R-:W-:Y:S01]  /*e1d0*/  FFMA.FTZ R3, R117, c[0x0][0x23c], -R4.reuse ;  /* 0x00008f0075037a23 */ /* 0x100fe20000010804 */
[----:B-1----:R-:W-:Y:S01]  /*e1e0*/  FMNMX.FTZ R0, R0, R10, !PT ;  /* 0x0000000a00007209 */ /* 0x002fe20007810000 */
[----:B------:R-:W-:Y:S01]  /*e1f0*/  IMAD.MOV.U32 R22, RZ, RZ, R133 ;  /* 0x000000ffff167224 */ /* 0x000fe200078e0085 */
[----:B--2---:R-:W-:Y:S01]  /*e200*/  FMNMX.FTZ R133, R5, R11, !PT ;  /* 0x0000000b05857209 */ /* 0x004fe20007810000 */
[----:B------:R1:W-:Y:S02]  /*e210*/  MUFU.EX2 R224, R3 ;  /* 0x0000000300e07308 */ /* 0x0003e40000000800 */
[----:B------:R-:W2:Y:S01]  /*e220*/  SHFL.BFLY PT, R10, R0, 0x1, 0x1f ;  /* 0x0c201f00000a7f89 */ /* 0x000ea200000e0000 */
[--C-:B------:R-:W-:Y:S01]  /*e230*/  FFMA.FTZ R7, R36, c[0x0][0x23c], -R4.reuse ;  /* 0x00008f0024077a23 */ /* 0x100fe20000010804 */
[----:B------:R-:W-:Y:S01]  /*e240*/  FSETP.NEU.FTZ.AND P1, PT, R133, -INF , PT ;  /* 0xff8000008500780b */ /* 0x000fe20003f3d000 */
[----:B------:R-:W-:Y:S01]  /*e250*/  FFMA.FTZ R5, R42, c[0x0][0x23c], -R4 ;  /* 0x00008f002a057a23 */ /* 0x000fe20000010804 */
[----:B-1----:R-:W-:-:S04]  /*e260*/  LOP3.LUT R3, R2, 0xffff, RZ, 0xc0, !PT ;  /* 0x0000ffff02037812 */ /* 0x002fc800078ec0ff */
[----:B------:R-:W-:Y:S01]  /*e270*/  SHF.R.U32.HI R8, RZ, 0x8, R3 ;  /* 0x00000008ff087819 */ /* 0x000fe20000011603 */
[----:B------:R-:W-:Y:S01]  /*e280*/  FMUL.FTZ R3, R133, c[0x0][0x23c] ;  /* 0x00008f0085037a20 */ /* 0x000fe20000410000 */
[----:B------:R1:W-:Y:S04]  /*e290*/  MUFU.EX2 R63, R7 ;  /* 0x00000007003f7308 */ /* 0x0003e80000000800 */
[----:B------:R-:W-:-:S04]  /*e2a0*/  FSEL R3, R3, RZ, P1 ;  /* 0x000000ff03037208 */ /* 0x000fc80000800000 */
[----:B------:R4:W-:Y:S01]  /*e2b0*/  MUFU.EX2 R217, R5 ;  /* 0x0000000500d97308 */ /* 0x0009e20000000800 */
[----:B-1----:R-:W-:-:S07]  /*e2c0*/  FFMA.FTZ R7, R41, c[0x0][0x23c], -R4 ;  /* 0x00008f0029077a23 */ /* 0x002fce0000010804 */
[----:B------:R1:W1:Y:S01]  /*e2d0*/  MUFU.EX2 R214, R7 ;  /* 0x0000000700d67308 */ /* 0x0002620000000800 */
[----:B----4-:R-:W-:-:S04]  /*e2e0*/  LOP3.LUT R5, R2, 0xff, RZ, 0xc0, !PT ;  /* 0x000000ff02057812 */ /* 0x010fc800078ec0ff */
[----:B------:R-:W-:Y:S02]  /*e2f0*/  PRMT R17, R5, 0x5410, R8 ;  /* 0x0000541005117816 */ /* 0x000fe40000000008 */
[----:B---3--:R-:W-:Y:S02]  /*e300*/  FMNMX.FTZ R5, R6, R9, !PT ;  /* 0x0000000906057209 */ /* 0x008fe40007810000 */
[--C-:B------:R-:W-:Y:S01]  /*e310*/  SHF.R.U32.HI R6, RZ, 0x10, R2.reuse ;  /* 0x00000010ff067819 */ /* 0x100fe20000011602 */
[----:B-1----:R-:W-:Y:S01]  /*e320*/  FFMA.FTZ R7, R116, c[0x0][0x23c], -R3 ;  /* 0x00008f0074077a23 */ /* 0x002fe20000010803 */
[----:B------:R-:W-:Y:S01]  /*e330*/  SHF.R.U32.HI R8, RZ, 0x18, R2 ;  /* 0x00000018ff087819 */ /* 0x000fe20000011602 */
[----:B------:R-:W-:Y:S02]  /*e340*/  IMAD.MOV.U32 R23, RZ, RZ, R132 ;  /* 0x000000ffff177224 */ /* 0x000fe400078e0084 */
[----:B------:R1:W-:Y:S01]  /*e350*/  MUFU.EX2 R66, R7 ;  /* 0x0000000700427308 */ /* 0x0003e20000000800 */
[----:B------:R-:W-:-:S02]  /*e360*/  LOP3.LUT R2, R6, 0xff, RZ, 0xc0, !PT ;  /* 0x000000ff06027812 */ /* 0x000fc400078ec0ff */
[----:B--2---:R-:W-:Y:S01]  /*e370*/  FMNMX.FTZ R132, R0, R10, !PT ;  /* 0x0000000a00847209 */ /* 0x004fe20007810000 */
[--C-:B------:R-:W-:Y:S01]  /*e380*/  FFMA.FTZ R0, R118, c[0x0][0x23c], -R3.reuse ;  /* 0x00008f0076007a23 */ /* 0x100fe20000010803 */
[----:B------:R-:W-:Y:S02]  /*e390*/  PRMT R9, R2, 0x5410, R8 ;  /* 0x0000541002097816 */ /* 0x000fe40000000008 */
[C---:B------:R-:W-:Y:S01]  /*e3a0*/  FSETP.NEU.FTZ.AND P0, PT, R132.reuse, -INF , PT ;  /* 0xff8000008400780b */ /* 0x040fe20003f1d000 */
[----:B------:R-:W-:Y:S01]  /*e3b0*/  FMUL.FTZ R2, R132, c[0x0][0x23c] ;  /* 0x00008f0084027a20 */ /* 0x000fe20000410000 */
[----:B-1----:R-:W1:Y:S01]  /*e3c0*/  SHFL.BFLY PT, R7, R5, 0x1, 0x1f ;  /* 0x0c201f0005077f89 */ /* 0x002e6200000e0000 */
[----:B------:R2:W3:Y:S03]  /*e3d0*/  MUFU.EX2 R33, R0 ;  /* 0x0000000000217308 */ /* 0x0004e60000000800 */
[----:B------:R-:W-:Y:S01]  /*e3e0*/  FSEL R2, R2, RZ, P0 ;  /* 0x000000ff02027208 */ /* 0x000fe20000000000 */
[----:B------:R-:W4:Y:S01]  /*e3f0*/  LDC.U8 R84, c[0x0][0x2d8] ;  /* 0x0000b600ff547b82 */ /* 0x000f220000000000 */
[----:B------:R-:W-:-:S02]  /*e400*/  FFMA.FTZ R6, R120, c[0x0][0x23c], -R3 ;  /* 0x00008f0078067a23 */ /* 0x000fc40000010803 */
[----:B--2---:R-:W-:-:S04]  /*e410*/  FFMA.FTZ R0, R43, c[0x0][0x23c], -R3 ;  /* 0x00008f002b007a23 */ /* 0x004fc80000010803 */
[----:B------:R2:W2:Y:S01]  /*e420*/  MUFU.EX2 R208, R0 ;  /* 0x0000000000d07308 */ /* 0x0004a20000000800 */
[----:B-1----:R-:W-:Y:S02]  /*e430*/  FMNMX.FTZ R114, R5, R7, !PT ;  /* 0x0000000705727209 */ /* 0x002fe40007810000 */
[----:B------:R-:W-:Y:S01]  /*e440*/  FSEL R5, R169, RZ, P2 ;  /* 0x000000ffa9057208 */ /* 0x000fe20001000000 */
[----:B--2---:R-:W-:-:S04]  /*e450*/  FFMA.FTZ R0, R119, c[0x0][0x23c], -R2 ;  /* 0x00008f0077007a23 */ /* 0x004fc80000010802 */
[----:B------:R1:W-:Y:S01]  /*e460*/  MUFU.EX2 R119, R0 ;  /* 0x0000000000777308 */ /* 0x0003e20000000800 */
[----:B------:R-:W-:Y:S01]  /*e470*/  FADD.FTZ R25, R40, -R5 ;  /* 0x8000000528197221 */ /* 0x000fe20000010000 */
[----:B------:R-:W-:Y:S02]  /*e480*/  FSEL R5, R132, RZ, P0 ;  /* 0x000000ff84057208 */ /* 0x000fe40000000000 */
[----:B------:R-:W-:-:S04]  /*e490*/  FSETP.NEU.FTZ.AND P0, PT, R114, -INF , PT ;  /* 0xff8000007200780b */ /* 0x000fc80003f1d000 */
[----:B------:R2:W-:Y:S01]  /*e4a0*/  MUFU.EX2 R220, R6 ;  /* 0x0000000600dc7308 */ /* 0x0005e20000000800 */
[----:B-1----:R-:W-:-:S07]  /*e4b0*/  FFMA.FTZ R0, R121, c[0x0][0x23c], -R2 ;  /* 0x00008f0079007a23 */ /* 0x002fce0000010802 */
[----:B------:R1:W-:Y:S01]  /*e4c0*/  MUFU.EX2 R219, R0 ;  /* 0x0000000000db7308 */ /* 0x0003e20000000800 */
[----:B--2---:R-:W-:Y:S01]  /*e4d0*/  FSEL R6, R133, RZ, P1 ;  /* 0x000000ff85067208 */ /* 0x004fe20000800000 */
[----:B-1----:R-:W-:-:S06]  /*e4e0*/  FFMA.FTZ R0, R92, c[0x0][0x23c], -R2 ;  /* 0x00008f005c007a23 */ /* 0x002fcc0000010802 */
[----:B------:R1:W-:Y:S01]  /*e4f0*/  MUFU.EX2 R211, R0 ;  /* 0x0000000000d37308 */ /* 0x0003e20000000800 */
[----:B------:R-:W-:Y:S01]  /*e500*/  FADD.FTZ R24, R39, -R6 ;  /* 0x8000000627187221 */ /* 0x000fe20000010000 */
[----:B------:R-:W-:Y:S01]  /*e510*/  FSEL R6, R114, RZ, P0 ;  /* 0x000000ff72067208 */ /* 0x000fe20000000000 */
[----:B------:R-:W-:Y:S01]  /*e520*/  FADD.FTZ R7, R38, -R5 ;  /* 0x8000000526077221 */ /* 0x000fe20000010000 */
[----:B----4-:R-:W-:Y:S01]  /*e530*/  PRMT R84, R84, 0x7054, R84 ;  /* 0x0000705454547816 */ /* 0x010fe20000000054 */
[----:B------:R-:W-:Y:S02]  /*e540*/  FFMA.FTZ R5, R93, c[0x0][0x23c], -R2 ;  /* 0x00008f005d057a23 */ /* 0x000fe40000010802 */
[----:B------:R-:W-:Y:S02]  /*e550*/  FADD.FTZ R16, R37, -R6 ;  /* 0x8000000625107221 */ /* 0x000fe40000010000 */
[----:B-1----:R-:W-:-:S05]  /*e560*/  FMUL.FTZ R0, R114, c[0x0][0x23c] ;  /* 0x00008f0072007a20 */ /* 0x002fca0000410000 */
[----:B------:R-:W-:-:S05]  /*e570*/  FSEL R0, R0, RZ, P0 ;  /* 0x000000ff00007208 */ /* 0x000fca0000000000 */
[----:B------:R-:W-:Y:S01]  /*e580*/  FFMA.FTZ R6, R94, c[0x0][0x23c], -R0 ;  /* 0x00008f005e067a23 */ /* 0x000fe20000010800 */
[----:B------:R1:W2:Y:S01]  /*e590*/  MUFU.EX2 R34, R5 ;  /* 0x0000000500227308 */ /* 0x0002a20000000800 */
[----:B------:R-:W-:-:S07]  /*e5a0*/  HSET2.LE.AND R14, R14, R84, PT ;  /* 0x000000540e0e7233 */ /* 0x000fce0003803000 */
[----:B------:R4:W-:Y:S01]  /*e5b0*/  MUFU.EX2 R215, R6 ;  /* 0x0000000600d77308 */ /* 0x0009e20000000800 */
[----:B------:R-:W-:Y:S01]  /*e5c0*/  HSET2.LE.AND R15, R15, R84, PT ;  /* 0x000000540f0f7233 */ /* 0x000fe20003803000 */
[----:B-1----:R-:W-:Y:S01]  /*e5d0*/  F2FP.BF16.PACK_AB R5, R214, R217 ;  /* 0x000000d9d605723e */ /* 0x002fe200000010ff */
[----:B----4-:R-:W-:Y:S02]  /*e5e0*/  FFMA.FTZ R6, R95, c[0x0][0x23c], -R0 ;  /* 0x00008f005f067a23 */ /* 0x010fe40000010800 */
[----:B---3--:R-:W-:Y:S01]  /*e5f0*/  IMAD.MOV.U32 R95, RZ, RZ, R33 ;  /* 0x000000ffff5f7224 */ /* 0x008fe200078e0021 */
[----:B------:R-:W-:-:S04]  /*e600*/  LOP3.LUT R14, R14, R5, RZ, 0xc0, !PT ;  /* 0x000000050e0e7212 */ /* 0x000fc800078ec0ff */
[----:B------:R-:W-:Y:S01]  /*e610*/  F2FP.BF16.PACK_AB R5, R208, R95 ;  /* 0x0000005fd005723e */ /* 0x000fe200000010ff */
[----:B------:R1:W3:Y:S01]  /*e620*/  MUFU.EX2 R64, R6 ;  /* 0x0000000600407308 */ /* 0x0002e20000000800 */
[--C-:B------:R-:W-:Y:S02]  /*e630*/  HSET2.LE.AND R12, R20, R84.reuse, PT ;  /* 0x00000054140c7233 */ /* 0x100fe40003803000 */
[----:B------:R-:W-:Y:S02]  /*e640*/  LOP3.LUT R15, R15, R5, RZ, 0xc0, !PT ;  /* 0x000000050f0f7212 */ /* 0x000fe400078ec0ff */
[----:B------:R-:W-:Y:S01]  /*e650*/  F2FP.BF16.PACK_AB R5, R224, R63 ;  /* 0x0000003fe005723e */ /* 0x000fe200000010ff */
[----:B------:R-:W-:Y:S01]  /*e660*/  HSET2.LE.AND R13, R13, R84, PT ;  /* 0x000000540d0d7233 */ /* 0x000fe20003803000 */
[----:B--2---:R-:W-:Y:S02]  /*e670*/  IMAD.MOV.U32 R94, RZ, RZ, R34 ;  /* 0x000000ffff5e7224 */ /* 0x004fe400078e0022 */
[----:B------:R-:W-:-:S02]  /*e680*/  LOP3.LUT R12, R12, R5, RZ, 0xc0, !PT ;  /* 0x000000050c0c7212 */ /* 0x000fc400078ec0ff */
[----:B------:R-:W-:Y:S01]  /*e690*/  F2FP.BF16.PACK_AB R5, R220, R66 ;  /* 0x00000042dc05723e */ /* 0x000fe200000010ff */
[----:B-1----:R-:W-:-:S04]  /*e6a0*/  FFMA.FTZ R6, R122, c[0x0][0x23c], -R0 ;  /* 0x00008f007a067a23 */ /* 0x002fc80000010800 */
[----:B------:R1:W-:Y:S01]  /*e6b0*/  MUFU.EX2 R92, R6 ;  /* 0x00000006005c7308 */ /* 0x0003e20000000800 */
[----:B------:R-:W-:Y:S01]  /*e6c0*/  LOP3.LUT R13, R13, R5, RZ, 0xc0, !PT ;  /* 0x000000050d0d7212 */ /* 0x000fe200078ec0ff */
[--C-:B------:R-:W-:Y:S01]  /*e6d0*/  HSET2.LE.AND R10, R19, R84.reuse, PT ;  /* 0x00000054130a7233 */ /* 0x100fe20003803000 */
[----:B------:R-:W-:Y:S01]  /*e6e0*/  F2FP.BF16.PACK_AB R5, R94, R211 ;  /* 0x000000d35e05723e */ /* 0x000fe200000010ff */
[----:B------:R-:W-:Y:S01]  /*e6f0*/  FMUL.FTZ R16, R16, c[0x0][0x23c] ;  /* 0x00008f0010107a20 */ /* 0x000fe20000410000 */
[----:B------:R-:W-:Y:S02]  /*e700*/  HSET2.LE.AND R11, R18, R84, PT ;  /* 0x00000054120b7233 */ /* 0x000fe40003803000 */
[----:B------:R-:W-:Y:S01]  /*e710*/  LOP3.LUT R10, R10, R5, RZ, 0xc0, !PT ;  /* 0x000000050a0a7212 */ /* 0x000fe200078ec0ff */
[----:B-1----:R-:W-:-:S04]  /*e720*/  FFMA.FTZ R6, R123, c[0x0][0x23c], -R0 ;  /* 0x00008f007b067a23 */ /* 0x002fc80000010800 */
[----:B------:R-:W1:Y:S01]  /*e730*/  MUFU.EX2 R218, R6 ;  /* 0x0000000600da7308 */ /* 0x000e620000000800 */
[----:B---3--:R-:W-:Y:S01]  /*e740*/  F2FP.BF16.PACK_AB R5, R64, R215 ;  /* 0x000000d74005723e */ /* 0x008fe200000010ff */
[----:B------:R-:W-:Y:S01]  /*e750*/  IMAD.MOV.U32 R61, RZ, RZ, R23 ;  /* 0x000000ffff3d7224 */ /* 0x000fe200078e0017 */
[----:B------:R-:W-:Y:S01]  /*e760*/  HSET2.LE.AND R8, R17, R84, PT ;  /* 0x0000005411087233 */ /* 0x000fe20003803000 */
[----:B------:R-:W-:Y:S02]  /*e770*/  IMAD.MOV.U32 R62, RZ, RZ, R22 ;  /* 0x000000ffff3e7224 */ /* 0x000fe400078e0016 */
[----:B------:R-:W-:Y:S02]  /*e780*/  IMAD.MOV.U32 R65, RZ, RZ, R21 ;  /* 0x000000ffff417224 */ /* 0x000fe400078e0015 */
[----:B------:R2:W-:Y:S01]  /*e790*/  MUFU.EX2 R75, R16 ;  /* 0x00000010004b7308 */ /* 0x0005e20000000800 */
[----:B------:R-:W3:Y:S01]  /*e7a0*/  LDSM.16.MT88.4 R20, [R204+0x4000] ;  /* 0x00400000cc14783b */ /* 0x000ee20000004200 */
[----:B------:R-:W-:-:S02]  /*e7b0*/  LOP3.LUT R11, R11, R5, RZ, 0xc0, !PT ;  /* 0x000000050b0b7212 */ /* 0x000fc400078ec0ff */
[----:B------:R-:W-:Y:S01]  /*e7c0*/  F2FP.BF16.PACK_AB R5, R219, R119 ;  /* 0x00000077db05723e */ /* 0x000fe200000010ff */
[----:B------:R-:W-:-:S03]  /*e7d0*/  HSET2.LE.AND R9, R9, R84, PT ;  /* 0x0000005409097233 */ /* 0x000fc60003803000 */
[----:B------:R-:W-:Y:S01]  /*e7e0*/  LOP3.LUT R8, R8, R5, RZ, 0xc0, !PT ;  /* 0x0000000508087212 */ /* 0x000fe200078ec0ff */
[----:B--2---:R-:W2:Y:S01]  /*e7f0*/  LDSM.16.MT88.4 R16, [R205+0x4000] ;  /* 0x00400000cd10783b */ /* 0x004ea20000004200 */
[----:B-1----:R-:W-:Y:S01]  /*e800*/  F2FP.BF16.PACK_AB R5, R218, R92 ;  /* 0x0000005cda05723e */ /* 0x002fe200000010ff */
[----:B------:R-:W-:-:S03]  /*e810*/  FMUL.FTZ R7, R7, c[0x0][0x23c] ;  /* 0x00008f0007077a20 */ /* 0x000fc60000410000 */
[----:B------:R-:W-:Y:S01]  /*e820*/  LOP3.LUT R9, R9, R5, RZ, 0xc0, !PT ;  /* 0x0000000509097212 */ /* 0x000fe200078ec0ff */
[----:B------:R-:W-:Y:S01]  /*e830*/  FMUL.FTZ R5, R25, c[0x0][0x23c] ;  /* 0x00008f0019057a20 */ /* 0x000fe20000410000 */
[----:B------:R-:W1:Y:S08]  /*e840*/  MUFU.EX2 R74, R7 ;  /* 0x00000007004a7308 */ /* 0x000e700000000800 */
[----:B------:R4:W1:Y:S01]  /*e850*/  MUFU.EX2 R59, R5 ;  /* 0x00000005003b7308 */ /* 0x0008620000000800 */
[----:B------:R-:W-:Y:S01]  /*e860*/  LOP3.LUT R6, R29, UR8, R30, 0x96, !PT ;  /* 0x000000081d067c12 */ /* 0x000fe2000f8e961e */
[----:B----4-:R-:W-:-:S06]  /*e870*/  FMUL.FTZ R5, R24, c[0x0][0x23c] ;  /* 0x00008f0018057a20 */ /* 0x010fcc0000410000 */
[----:B------:R4:W2:Y:S01]  /*e880*/  MUFU.EX2 R73, R5 ;  /* 0x0000000500497308 */ /* 0x0008a20000000800 */
[----:B------:R-:W-:-:S04]  /*e890*/  IMAD.WIDE.U32 R6, R6, -0x2daee0ad, RZ ;  /* 0xd2511f5306067825 */ /* 0x000fc800078e00ff */
[-C--:B-1----:R-:W-:Y:S02]  /*e8a0*/  FMUL.FTZ R136, R136, R74.reuse ;  /* 0x0000004a88887220 */ /* 0x082fe40000410000 */
[----:B------:R-:W-:Y:S02]  /*e8b0*/  FMUL.FTZ R137, R137, R74 ;  /* 0x0000004a89897220 */ /* 0x000fe40000410000 */
[----:B------:R-:W-:Y:S02]  /*e8c0*/  FMUL.FTZ R138, R138, R75 ;  /* 0x0000004b8a8a7220 */ /* 0x000fe40000410000 */
[----:B----4-:R-:W-:-:S04]  /*e8d0*/  FFMA.FTZ R5, R127, c[0x0][0x23c], -R2 ;  /* 0x00008f007f057a23 */ /* 0x010fc80000010802 */
[----:B------:R1:W-:Y:S01]  /*e8e0*/  MUFU.EX2 R24, R5 ;  /* 0x0000000500187308 */ /* 0x0003e20000000800 */
[-C--:B------:R-:W-:Y:S02]  /*e8f0*/  FMUL.FTZ R139, R139, R75.reuse ;  /* 0x0000004b8b8b7220 */ /* 0x080fe40000410000 */
[-C--:B------:R-:W-:Y:S02]  /*e900*/  FMUL.FTZ R148, R148, R74.reuse ;  /* 0x0000004a94947220 */ /* 0x080fe40000410000 */
[-C--:B------:R-:W-:Y:S02]  /*e910*/  FMUL.FTZ R149, R149, R74.reuse ;  /* 0x0000004a95957220 */ /* 0x080fe40000410000 */
[-C--:B------:R-:W-:Y:S02]  /*e920*/  FMUL.FTZ R152, R152, R74.reuse ;  /* 0x0000004a98987220 */ /* 0x080fe40000410000 */
[----:B------:R-:W-:Y:S02]  /*e930*/  FMUL.FTZ R153, R153, R74 ;  /* 0x0000004a99997220 */ /* 0x000fe40000410000 */
[----:B------:R-:W-:-:S02]  /*e940*/  FMUL.FTZ R150, R150, R75 ;  /* 0x0000004b96967220 */ /* 0x000fc40000410000 */
[-C--:B------:R-:W-:Y:S02]  /*e950*/  FMUL.FTZ R151, R151, R75.reuse ;  /* 0x0000004b97977220 */ /* 0x080fe40000410000 */
[----:B-1----:R-:W-:Y:S02]  /*e960*/  FFMA.FTZ R5, R126, c[0x0][0x23c], -R2 ;  /* 0x00008f007e057a23 */ /* 0x002fe40000010802 */
[-C--:B------:R-:W-:Y:S02]  /*e970*/  FMUL.FTZ R160, R160, R74.reuse ;  /* 0x0000004aa0a07220 */ /* 0x080fe40000410000 */
[----:B------:R-:W-:Y:S02]  /*e980*/  FMUL.FTZ R161, R161, R74 ;  /* 0x0000004aa1a17220 */ /* 0x000fe40000410000 */
[-C--:B------:R-:W-:Y:S02]  /*e990*/  FMUL.FTZ R154, R154, R75.reuse ;  /* 0x0000004b9a9a7220 */ /* 0x080fe40000410000 */
[----:B------:R-:W-:-:S02]  /*e9a0*/  FMUL.FTZ R155, R155, R75 ;  /* 0x0000004b9b9b7220 */ /* 0x000fc40000410000 */
[-C--:B------:R-:W-:Y:S02]  /*e9b0*/  FMUL.FTZ R162, R162, R75.reuse ;  /* 0x0000004ba2a27220 */ /* 0x080fe40000410000 */
[----:B------:R-:W-:Y:S01]  /*e9c0*/  FMUL.FTZ R163, R163, R75 ;  /* 0x0000004ba3a37220 */ /* 0x000fe20000410000 */
[----:B------:R1:W-:Y:S01]  /*e9d0*/  MUFU.EX2 R207, R5 ;  /* 0x0000000500cf7308 */ /* 0x0003e20000000800 */
[-C--:B------:R-:W-:Y:S02]  /*e9e0*/  FMUL.FTZ R140, R140, R59.reuse ;  /* 0x0000003b8c8c7220 */ /* 0x080fe40000410000 */
[----:B------:R-:W-:Y:S02]  /*e9f0*/  FMUL.FTZ R141, R141, R59 ;  /* 0x0000003b8d8d7220 */ /* 0x000fe40000410000 */
[-C--:B--2---:R-:W-:Y:S02]  /*ea00*/  FMUL.FTZ R142, R142, R73.reuse ;  /* 0x000000498e8e7220 */ /* 0x084fe40000410000 */
[----:B------:R-:W-:-:S02]  /*ea10*/  FMUL.FTZ R143, R143, R73 ;  /* 0x000000498f8f7220 */ /* 0x000fc40000410000 */
[-C--:B------:R-:W-:Y:S02]  /*ea20*/  FMUL.FTZ R144, R144, R59.reuse ;  /* 0x0000003b90907220 */ /* 0x080fe40000410000 */
[----:B------:R-:W-:Y:S02]  /*ea30*/  FMUL.FTZ R145, R145, R59 ;  /* 0x0000003b91917220 */ /* 0x000fe40000410000 */
[-C--:B------:R-:W-:Y:S02]  /*ea40*/  FMUL.FTZ R146, R146, R73.reuse ;  /* 0x0000004992927220 */ /* 0x080fe40000410000 */
[----:B------:R-:W-:Y:S01]  /*ea50*/  FMUL.FTZ R147, R147, R73 ;  /* 0x0000004993937220 */ /* 0x000fe20000410000 */
[----:B-1----:R-:W-:Y:S01]  /*ea60*/  LOP3.LUT R5, R7, UR18, R26, 0x96, !PT ;  /* 0x0000001207057c12 */ /* 0x002fe2000f8e961a */
[-C--:B------:R-:W-:Y:S01]  /*ea70*/  FMUL.FTZ R156, R156, R59.reuse ;  /* 0x0000003b9c9c7220 */ /* 0x080fe20000410000 */
[----:B------:R-:W-:Y:S01]  /*ea80*/  LOP3.LUT R7, R6, 0xffff, RZ, 0xc0, !PT ;  /* 0x0000ffff06077812 */ /* 0x000fe200078ec0ff */
[----:B------:R-:W-:-:S02]  /*ea90*/  FMUL.FTZ R157, R157, R59 ;  /* 0x0000003b9d9d7220 */ /* 0x000fc40000410000 */
[-C--:B------:R-:W-:Y:S02]  /*eaa0*/  FMUL.FTZ R158, R158, R73.reuse ;  /* 0x000000499e9e7220 */ /* 0x080fe40000410000 */
[----:B------:R-:W-:Y:S02]  /*eab0*/  FMUL.FTZ R159, R159, R73 ;  /* 0x000000499f9f7220 */ /* 0x000fe40000410000 */
[-C--:B------:R-:W-:Y:S02]  /*eac0*/  FMUL.FTZ R164, R164, R59.reuse ;  /* 0x0000003ba4a47220 */ /* 0x080fe40000410000 */
[----:B------:R-:W-:Y:S02]  /*ead0*/  FMUL.FTZ R165, R165, R59 ;  /* 0x0000003ba5a57220 */ /* 0x000fe40000410000 */
[-C--:B------:R-:W-:Y:S02]  /*eae0*/  FMUL.FTZ R166, R166, R73.reuse ;  /* 0x00000049a6a67220 */ /* 0x080fe40000410000 */
[----:B------:R-:W-:Y:S01]  /*eaf0*/  FMUL.FTZ R167, R167, R73 ;  /* 0x00000049a7a77220 */ /* 0x000fe20000410000 */
[----:B---3--:R-:W-:Y:S01]  /*eb00*/  HMMA.16816.F32.BF16 R136, R8, R20, R136 ;  /* 0x000000140888723c */ /* 0x008fe20000041888 */
[----:B------:R-:W-:-:S07]  /*eb10*/  SHF.R.U32.HI R7, RZ, 0x8, R7 ;  /* 0x00000008ff077819 */ /* 0x000fce0000011607 */
[C---:B------:R-:W-:Y:S08]  /*eb20*/  HMMA.16816.F32.BF16 R148, R8.reuse, R22, R148 ;  /* 0x000000160894723c */ /* 0x040ff00000041894 */
[C---:B------:R-:W-:Y:S08]  /*eb30*/  HMMA.16816.F32.BF16 R152, R8.reuse, R16, R152 ;  /* 0x000000100898723c */ /* 0x040ff00000041898 */
[----:B------:R-:W-:Y:S07]  /*eb40*/  HMMA.16816.F32.BF16 R160, R8, R18, R160 ;  /* 0x0000001208a0723c */ /* 0x000fee00000418a0 */
[----:B------:R-:W-:-:S02]  /*eb50*/  LOP3.LUT R11, R6, 0xff, RZ, 0xc0, !PT ;  /* 0x000000ff060b7812 */ /* 0x000fc400078ec0ff */
[--C-:B------:R-:W-:Y:S01]  /*eb60*/  SHF.R.U32.HI R10, RZ, 0x10, R6.reuse ;  /* 0x00000010ff0a7819 */ /* 0x100fe20000011606 */
[----:B------:R-:W-:Y:S01]  /*eb70*/  HMMA.16816.F32.BF16 R140, R12, R20, R140 ;  /* 0x000000140c8c723c */ /* 0x000fe2000004188c */
[----:B------:R-:W-:Y:S01]  /*eb80*/  SHF.R.U32.HI R9, RZ, 0x18, R6 ;  /* 0x00000018ff097819 */ /* 0x000fe20000011606 */
[----:B------:R-:W-:-:S06]  /*eb90*/  FFMA.FTZ R6, R125, c[0x0][0x23c], -R2 ;  /* 0x00008f007d067a23 */ /* 0x000fcc0000010802 */
[C---:B------:R-:W-:Y:S01]  /*eba0*/  HMMA.16816.F32.BF16 R144, R12.reuse, R22, R144 ;  /* 0x000000160c90723c */ /* 0x040fe20000041890 */
[----:B------:R1:W-:Y:S07]  /*ebb0*/  MUFU.EX2 R127, R6 ;  /* 0x00000006007f7308 */ /* 0x0003ee0000000800 */
[C---:B------:R-:W-:Y:S08]  /*ebc0*/  HMMA.16816.F32.BF16 R156, R12.reuse, R16, R156 ;  /* 0x000000100c9c723c */ /* 0x040ff0000004189c */
[----:B------:R-:W-:Y:S01]  /*ebd0*/  HMMA.16816.F32.BF16 R164, R12, R18, R164 ;  /* 0x000000120ca4723c */ /* 0x000fe200000418a4 */
[----:B-1----:R-:W-:Y:S01]  /*ebe0*/  FFMA.FTZ R6, R128, c[0x0][0x23c], -R0 ;  /* 0x00008f0080067a23 */ /* 0x002fe20000010800 */
[----:B------:R-:W1:Y:S01]  /*ebf0*/  LDSM.16.MT88.4 R16, [R204+0x4400] ;  /* 0x00440000cc10783b */ /* 0x000e620000004200 */
[----:B------:R-:W-:-:S03]  /*ec00*/  FFMA.FTZ R8, R124, c[0x0][0x23c], -R2 ;  /* 0x00008f007c087a23 */ /* 0x000fc60000010802 */
[----:B------:R-:W2:Y:S01]  /*ec10*/  LDSM.16.MT88.4 R20, [R205+0x4400] ;  /* 0x00440000cd14783b */ /* 0x000ea20000004200 */
[----:B------:R-:W-:Y:S02]  /*ec20*/  PRMT R12, R11, 0x5410, R7 ;  /* 0x000054100b0c7816 */ /* 0x000fe40000000007 */
[----:B------:R-:W-:Y:S01]  /*ec30*/  LOP3.LUT R7, R10, 0xff, RZ, 0xc0, !PT ;  /* 0x000000ff0a077812 */ /* 0x000fe200078ec0ff */
[----:B------:R3:W-:Y:S03]  /*ec40*/  MUFU.EX2 R14, R6 ;  /* 0x00000006000e7308 */ /* 0x0007e60000000800 */
[----:B------:R-:W-:Y:S02]  /*ec50*/  PRMT R11, R7, 0x5410, R9 ;  /* 0x00005410070b7816 */ /* 0x000fe40000000009 */
[----:B------:R-:W-:Y:S02]  /*ec60*/  SHF.R.U32.HI R7, RZ, 0x10, R5 ;  /* 0x00000010ff077819 */ /* 0x000fe40000011605 */
[----:B------:R-:W-:-:S02]  /*ec70*/  LOP3.LUT R10, R5, 0xff, RZ, 0xc0, !PT ;  /* 0x000000ff050a7812 */ /* 0x000fc400078ec0ff */
[----:B------:R-:W-:Y:S01]  /*ec80*/  SHF.R.U32.HI R9, RZ, 0x18, R5 ;  /* 0x00000018ff097819 */ /* 0x000fe20000011605 */
[----:B------:R4:W1:Y:S01]  /*ec90*/  MUFU.EX2 R216, R8 ;  /* 0x0000000800d87308 */ /* 0x0008620000000800 */
[----:B---3--:R-:W-:Y:S02]  /*eca0*/  LOP3.LUT R6, R5, 0xffff, RZ, 0xc0, !PT ;  /* 0x0000ffff05067812 */ /* 0x008fe400078ec0ff */
[----:B------:R-:W-:-:S04]  /*ecb0*/  LOP3.LUT R5, R7, 0xff, RZ, 0xc0, !PT ;  /* 0x000000ff07057812 */ /* 0x000fc800078ec0ff */
[----:B------:R-:W-:Y:S01]  /*ecc0*/  PRMT R9, R5, 0x5410, R9 ;  /* 0x0000541005097816 */ /* 0x000fe20000000009 */
[----:B------:R-:W-:Y:S01]  /*ecd0*/  FFMA.FTZ R5, R129, c[0x0][0x23c], -R0 ;  /* 0x00008f0081057a23 */ /* 0x000fe20000010800 */
[----:B----4-:R-:W-:Y:S01]  /*ece0*/  SHF.R.U32.HI R8, RZ, 0x8, R6 ;  /* 0x00000008ff087819 */ /* 0x010fe20000011606 */
[--C-:B------:R-:W-:Y:S02]  /*ecf0*/  FFMA.FTZ R6, R130, c[0x0][0x23c], -R0.reuse ;  /* 0x00008f0082067a23 */ /* 0x100fe40000010800 */
[----:B------:R3:W-:Y:S08]  /*ed00*/  MUFU.EX2 R126, R5 ;  /* 0x00000005007e7308 */ /* 0x0007f00000000800 */
[----:B------:R1:W4:Y:S01]  /*ed10*/  MUFU.EX2 R93, R6 ;  /* 0x00000006005d7308 */ /* 0x0003220000000800 */
[----:B------:R-:W-:Y:S01]  /*ed20*/  FFMA.FTZ R7, R131, c[0x0][0x23c], -R0 ;  /* 0x00008f0083077a23 */ /* 0x000fe20000010800 */
[----:B------:R-:W-:Y:S01]  /*ed30*/  PRMT R8, R10, 0x5410, R8 ;  /* 0x000054100a087816 */ /* 0x000fe20000000008 */
[----:B---3--:R-:W-:-:S05]  /*ed40*/  HSET2.LE.AND R5, R12, R84, PT ;  /* 0x000000540c057233 */ /* 0x008fca0003803000 */
[----:B------:R-:W3:Y:S01]  /*ed50*/  MUFU.EX2 R15, R7 ;  /* 0x00000007000f7308 */ /* 0x000ee20000000800 */
[----:B-1----:R-:W-:-:S04]  /*ed60*/  F2FP.BF16.PACK_AB R6, R127, R216 ;  /* 0x000000d87f06723e */ /* 0x002fc800000010ff */
[----:B------:R-:W-:Y:S01]  /*ed70*/  LOP3.LUT R10, R5, R6, RZ, 0xc0, !PT ;  /* 0x00000006050a7212 */ /* 0x000fe200078ec0ff */
[----:B------:R-:W-:Y:S01]  /*ed80*/  HSET2.LE.AND R5, R11, R84, PT ;  /* 0x000000540b057233 */ /* 0x000fe20003803000 */
[----:B----4-:R-:W-:-:S04]  /*ed90*/  F2FP.BF16.PACK_AB R6, R126, R93 ;  /* 0x0000005d7e06723e */ /* 0x010fc800000010ff */
[----:B------:R-:W-:Y:S01]  /*eda0*/  LOP3.LUT R11, R5, R6, RZ, 0xc0, !PT ;  /* 0x00000006050b7212 */ /* 0x000fe200078ec0ff */
[----:B------:R-:W-:Y:S01]  /*edb0*/  HSET2.LE.AND R5, R8, R84, PT ;  /* 0x0000005408057233 */ /* 0x000fe20003803000 */
[----:B------:R-:W-:-:S04]  /*edc0*/  F2FP.BF16.PACK_AB R6, R207, R24 ;  /* 0x00000018cf06723e */ /* 0x000fc800000010ff */
[----:B------:R-:W-:Y:S01]  /*edd0*/  LOP3.LUT R8, R5, R6, RZ, 0xc0, !PT ;  /* 0x0000000605087212 */ /* 0x000fe200078ec0ff */
[----:B------:R-:W-:Y:S01]  /*ede0*/  HSET2.LE.AND R5, R9, R84, PT ;  /* 0x0000005409057233 */ /* 0x000fe20003803000 */
[----:B---3--:R-:W-:-:S04]  /*edf0*/  F2FP.BF16.PACK_AB R6, R15, R14 ;  /* 0x0000000e0f06723e */ /* 0x008fc800000010ff */
[----:B------:R-:W-:Y:S01]  /*ee00*/  LOP3.LUT R9, R5, R6, RZ, 0xc0, !PT ;  /* 0x0000000605097212 */ /* 0x000fe200078ec0ff */
[----:B------:R-:W-:Y:S01]  /*ee10*/  FFMA.FTZ R5, R168, c[0x0][0x23c], -R4 ;  /* 0x00008f00a8057a23 */ /* 0x000fe20000010804 */
[----:B------:R-:W-:-:S03]  /*ee20*/  LOP3.LUT R6, R49, UR8, R52, 0x96, !PT ;  /* 0x0000000831067c12 */ /* 0x000fc6000f8e9634 */
[----:B------:R1:W-:Y:S02]  /*ee30*/  MUFU.EX2 R210, R5 ;  /* 0x0000000500d27308 */ /* 0x0003e40000000800 */
[----:B------:R-:W-:Y:S01]  /*ee40*/  IMAD.WIDE.U32 R6, R6, -0x2daee0ad, RZ ;  /* 0xd2511f5306067825 */ /* 0x000fe200078e00ff */
[----:B------:R-:W-:-:S03]  /*ee50*/  MOV R55, R32 ;  /* 0x0000002000377202 */ /* 0x000fc60000000f00 */
[----:B-1----:R-:W-:-:S04]  /*ee60*/  FFMA.FTZ R5, R134, c[0x0][0x23c], -R4 ;  /* 0x00008f0086057a23 */ /* 0x002fc80000010804 */
[----:B------:R1:W-:Y:S01]  /*ee70*/  MUFU.EX2 R206, R5 ;  /* 0x0000000500ce7308 */ /* 0x0003e20000000800 */
[----:B------:R-:W-:Y:S01]  /*ee80*/  HMMA.16816.F32.BF16 R44, R8, R16, R136 ;  /* 0x00000010082c723c */ /* 0x000fe20000041888 */
[----:B-1----:R-:W-:-:S06]  /*ee90*/  FFMA.FTZ R5, R88, c[0x0][0x23c], -R4 ;  /* 0x00008f0058057a23 */ /* 0x002fcc0000010804 */
[----:B------:R1:W3:Y:S01]  /*eea0*/  MUFU.EX2 R70, R5 ;  /* 0x0000000500467308 */ /* 0x0002e20000000800 */
[C---:B------:R-:W-:Y:S08]  /*eeb0*/  HMMA.16816.F32.BF16 R40, R8.reuse, R18, R148 ;  /* 0x000000120828723c */ /* 0x040ff00000041894 */
[----:B--2---:R-:W-:Y:S01]  /*eec0*/  HMMA.16816.F32.BF16 R36, R8, R20, R152 ;  /* 0x000000140824723c */ /* 0x004fe20000041898 */
[----:B-1----:R-:W-:-:S02]  /*eed0*/  LOP3.LUT R5, R7, UR18, R50, 0x96, !PT ;  /* 0x0000001207057c12 */ /* 0x002fc4000f8e9632 */
[----:B------:R-:W-:-:S05]  /*eee0*/  LOP3.LUT R7, R6, 0xffff, RZ, 0xc0, !PT ;  /* 0x0000ffff06077812 */ /* 0x000fca00078ec0ff */
[----:B------:R-:W-:Y:S07]  /*eef0*/  HMMA.16816.F32.BF16 R32, R8, R22, R160 ;  /* 0x000000160820723c */ /* 0x000fee00000418a0 */
[----:B------:R-:W-:Y:S02]  /*ef00*/  LOP3.LUT R11, R6, 0xff, RZ, 0xc0, !PT ;  /* 0x000000ff060b7812 */ /* 0x000fe400078ec0ff */
[--C-:B------:R-:W-:Y:S02]  /*ef10*/  SHF.R.U32.HI R10, RZ, 0x10, R6.reuse ;  /* 0x00000010ff0a7819 */ /* 0x100fe40000011606 */
[----:B------:R-:W-:Y:S01]  /*ef20*/  SHF.R.U32.HI R9, RZ, 0x18, R6 ;  /* 0x00000018ff097819 */ /* 0x000fe20000011606 */
[----:B------:R-:W-:Y:S01]  /*ef30*/  FFMA.FTZ R8, R89, c[0x0][0x23c], -R4 ;  /* 0x00008f0059087a23 */ /* 0x000fe20000010804 */
[----:B------:R-:W-:Y:S01]  /*ef40*/  SHF.R.U32.HI R6, RZ, 0x8, R7 ;  /* 0x00000008ff067819 */ /* 0x000fe20000011607 */
[----:B------:R-:W-:-:S02]  /*ef50*/  FFMA.FTZ R7, R90, c[0x0][0x23c], -R3 ;  /* 0x00008f005a077a23 */ /* 0x000fc40000010803 */
[----:B------:R-:W1:Y:S01]  /*ef60*/  MUFU.EX2 R122, R8 ;  /* 0x00000008007a7308 */ /* 0x000e620000000800 */
[----:B------:R-:W-:Y:S02]  /*ef70*/  PRMT R12, R11, 0x5410, R6 ;  /* 0x000054100b0c7816 */ /* 0x000fe40000000006 */
[----:B------:R-:W-:-:S05]  /*ef80*/  LOP3.LUT R6, R10, 0xff, RZ, 0xc0, !PT ;  /* 0x000000ff0a067812 */ /* 0x000fca00078ec0ff */
[----:B------:R2:W-:Y:S01]  /*ef90*/  MUFU.EX2 R150, R7 ;  /* 0x0000000700967308 */ /* 0x0005e20000000800 */
[----:B------:R-:W-:Y:S02]  /*efa0*/  PRMT R11, R6, 0x5410, R9 ;  /* 0x00005410060b7816 */ /* 0x000fe40000000009 */
[C---:B------:R-:W-:Y:S02]  /*efb0*/  LOP3.LUT R6, R5.reuse, 0xffff, RZ, 0xc0, !PT ;  /* 0x0000ffff05067812 */ /* 0x040fe400078ec0ff */
[----:B------:R-:W-:Y:S02]  /*efc0*/  LOP3.LUT R10, R5, 0xff, RZ, 0xc0, !PT ;  /* 0x000000ff050a7812 */ /* 0x000fe400078ec0ff */
[----:B------:R-:W-:Y:S01]  /*efd0*/  SHF.R.U32.HI R9, RZ, 0x18, R5 ;  /* 0x00000018ff097819 */ /* 0x000fe20000011605 */
[----:B--2---:R-:W-:-:S04]  /*efe0*/  FFMA.FTZ R7, R91, c[0x0][0x23c], -R3 ;  /* 0x00008f005b077a23 */ /* 0x004fc80000010803 */
[----:B------:R2:W4:Y:S01]  /*eff0*/  MUFU.EX2 R123, R7 ;  /* 0x00000007007b7308 */ /* 0x0005220000000800 */
[----:B------:R-:W-:Y:S01]  /*f000*/  SHF.R.U32.HI R8, RZ, 0x8, R6 ;  /* 0x00000008ff087819 */ /* 0x000fe20000011606 */
[----:B------:R-:W-:Y:S02]  /*f010*/  FFMA.FTZ R6, R170, c[0x0][0x23c], -R3 ;  /* 0x00008f00aa067a23 */ /* 0x000fe40000010803 */
[----:B---3--:R-:W-:Y:S01]  /*f020*/  IMAD.MOV.U32 R170, RZ, RZ, R70 ;  /* 0x000000ffffaa7224 */ /* 0x008fe200078e0046 */
[----:B--2---:R-:W-:-:S04]  /*f030*/  SHF.R.U32.HI R7, RZ, 0x10, R5 ;  /* 0x00000010ff077819 */ /* 0x004fc80000011605 */
[----:B------:R-:W-:Y:S01]  /*f040*/  LOP3.LUT R5, R7, 0xff, RZ, 0xc0, !PT ;  /* 0x000000ff07057812 */ /* 0x000fe200078ec0ff */
[----:B------:R-:W-:Y:S01]  /*f050*/  FFMA.FTZ R7, R171, c[0x0][0x23c], -R3 ;  /* 0x00008f00ab077a23 */ /* 0x000fe20000010803 */
[----:B------:R1:W-:Y:S02]  /*f060*/  MUFU.EX2 R209, R6 ;  /* 0x0000000600d17308 */ /* 0x0003e40000000800 */
[----:B------:R-:W-:Y:S01]  /*f070*/  PRMT R9, R5, 0x5410, R9 ;  /* 0x0000541005097816 */ /* 0x000fe20000000009 */
[----:B------:R-:W-:Y:S01]  /*f080*/  HSET2.LE.AND R5, R12, R84, PT ;  /* 0x000000540c057233 */ /* 0x000fe20003803000 */
[----:B------:R-:W-:-:S04]  /*f090*/  PRMT R8, R10, 0x5410, R8 ;  /* 0x000054100a087816 */ /* 0x000fc80000000008 */
[----:B------:R-:W2:Y:S01]  /*f0a0*/  MUFU.EX2 R135, R7 ;  /* 0x0000000700877308 */ /* 0x000ea20000000800 */
[----:B-1----:R-:W-:-:S04]  /*f0b0*/  F2FP.BF16.PACK_AB R6, R122, R170 ;  /* 0x000000aa7a06723e */ /* 0x002fc800000010ff */
[----:B------:R-:W-:Y:S01]  /*f0c0*/  LOP3.LUT R10, R5, R6, RZ, 0xc0, !PT ;  /* 0x00000006050a7212 */ /* 0x000fe200078ec0ff */
[----:B------:R-:W-:Y:S01]  /*f0d0*/  HSET2.LE.AND R5, R11, R84, PT ;  /* 0x000000540b057233 */ /* 0x000fe20003803000 */
[----:B----4-:R-:W-:-:S04]  /*f0e0*/  F2FP.BF16.PACK_AB R6, R123, R150 ;  /* 0x000000967b06723e */ /* 0x010fc800000010ff */
[----:B------:R-:W-:Y:S01]  /*f0f0*/  LOP3.LUT R11, R5, R6, RZ, 0xc0, !PT ;  /* 0x00000006050b7212 */ /* 0x000fe200078ec0ff */
[----:B------:R-:W-:Y:S01]  /*f100*/  HSET2.LE.AND R5, R8, R84, PT ;  /* 0x0000005408057233 */ /* 0x000fe20003803000 */
[----:B------:R-:W-:Y:S01]  /*f110*/  F2FP.BF16.PACK_AB R6, R206, R210 ;  /* 0x000000d2ce06723e */ /* 0x000fe200000010ff */
[----:B------:R-:W-:-:S03]  /*f120*/  UIADD3 UR5, UR4, 0x1, URZ ;  /* 0x0000000104057890 */ /* 0x000fc6000fffe03f */
[----:B------:R-:W-:Y:S01]  /*f130*/  LOP3.LUT R8, R5, R6, RZ, 0xc0, !PT ;  /* 0x0000000605087212 */ /* 0x000fe200078ec0ff */
[----:B------:R-:W-:Y:S01]  /*f140*/  HSET2.LE.AND R5, R9, R84, PT ;  /* 0x0000005409057233 */ /* 0x000fe20003803000 */
[----:B--2---:R-:W-:-:S04]  /*f150*/  F2FP.BF16.PACK_AB R6, R135, R209 ;  /* 0x000000d18706723e */ /* 0x004fc800000010ff */
[----:B------:R-:W-:Y:S01]  /*f160*/  LOP3.LUT R9, R5, R6, RZ, 0xc0, !PT ;  /* 0x0000000605097212 */ /* 0x000fe200078ec0ff */
[----:B------:R-:W-:-:S05]  /*f170*/  IMAD.U32 R5, RZ, RZ, UR5 ;  /* 0x00000005ff057e24 */ /* 0x000fca000f8e00ff */
[----:B------:R-:W-:Y:S01]  /*f180*/  LOP3.LUT R5, R115, UR31, R5, 0x96, !PT ;  /* 0x0000001f73057c12 */ /* 0x000fe2000f8e9605 */
[----:B------:R-:W-:-:S04]  /*f190*/  IMAD.WIDE.U32 R124, R232, -0x326172a9, RZ ;  /* 0xcd9e8d57e87c7825 */ /* 0x000fc800078e00ff */
[----:B------:R-:W-:Y:S01]  /*f1a0*/  IMAD.WIDE.U32 R12, R5, -0x326172a9, RZ ;  /* 0xcd9e8d57050c7825 */ /* 0x000fe200078e00ff */
[----:B------:R-:W-:-:S04]  /*f1b0*/  MOV R28, R69 ;  /* 0x00000045001c7202 */ /* 0x000fc80000000f00 */
[----:B------:R-:W-:Y:S02]  /*f1c0*/  LOP3.LUT R6, R13, UR16, R124, 0x96, !PT ;  /* 0x000000100d067c12 */ /* 0x000fe4000f8e967c */
[----:B------:R-:W-:Y:S01]  /*f1d0*/  LOP3.LUT R5, R113, UR14, R12, 0x96, !PT ;  /* 0x0000000e71057c12 */ /* 0x000fe2000f8e960c */
[----:B------:R-:W-:Y:S02]  /*f1e0*/  IMAD.MOV.U32 R25, RZ, RZ, R67 ;  /* 0x000000ffff197224 */ /* 0x000fe400078e0043 */
[----:B------:R-:W-:Y:S02]  /*f1f0*/  IMAD.MOV.U32 R31, RZ, RZ, R66 ;  /* 0x000000ffff1f7224 */ /* 0x000fe400078e0042 */
[----:B------:R-:W-:Y:S02]  /*f200*/  IMAD.MOV.U32 R30, RZ, RZ, R65 ;  /* 0x000000ffff1e7224 */ /* 0x000fe400078e0041 */
[----:B------:R-:W-:Y:S02]  /*f210*/  IMAD.MOV.U32 R29, RZ, RZ, R64 ;  /* 0x000000ffff1d7224 */ /* 0x000fe400078e0040 */
[----:B------:R-:W-:Y:S01]  /*f220*/  IMAD.MOV.U32 R27, RZ, RZ, R63 ;  /* 0x000000ffff1b7224 */ /* 0x000fe200078e003f */
[----:B------:R-:W-:Y:S01]  /*f230*/  HMMA.16816.F32.BF16 R64, R8, R18, R144 ;  /* 0x000000120840723c */ /* 0x000fe20000041890 */
[----:B------:R-:W-:-:S02]  /*f240*/  IMAD.MOV.U32 R26, RZ, RZ, R62 ;  /* 0x000000ffff1a7224 */ /* 0x000fc400078e003e */
[----:B------:R-:W-:Y:S02]  /*f250*/  IMAD.MOV.U32 R121, RZ, RZ, R61 ;  /* 0x000000ffff797224 */ /* 0x000fe400078e003d */
[----:B------:R-:W-:Y:S02]  /*f260*/  IMAD.MOV.U32 R118, RZ, RZ, R60 ;  /* 0x000000ffff767224 */ /* 0x000fe400078e003c */
[----:B------:R-:W-:Y:S01]  /*f270*/  IMAD.MOV.U32 R120, RZ, RZ, R55 ;  /* 0x000000ffff787224 */ /* 0x000fe200078e0037 */
[----:B------:R-:W-:Y:S01]  /*f280*/  HMMA.16816.F32.BF16 R60, R8, R22, R164 ;  /* 0x00000016083c723c */ /* 0x000fe200000418a4 */
[----:B------:R-:W-:Y:S02]  /*f290*/  IMAD.MOV.U32 R116, RZ, RZ, R54 ;  /* 0x000000ffff747224 */ /* 0x000fe400078e0036 */
[----:B------:R-:W-:Y:S01]  /*f2a0*/  IMAD.MOV.U32 R117, RZ, RZ, R68 ;  /* 0x000000ffff757224 */ /* 0x000fe200078e0044 */
[----:B------:R-:W-:Y:S01]  /*f2b0*/  IADD3 R124, R232, 0x4, RZ ;  /* 0x00000004e87c7810 */ /* 0x000fe20007ffe0ff */
[----:B------:R-:W-:-:S03]  /*f2c0*/  IMAD.WIDE.U32 R6, R6, -0x2daee0ad, RZ ;  /* 0xd2511f5306067825 */ /* 0x000fc600078e00ff */
[----:B------:R-:W-:Y:S01]  /*f2d0*/  HMMA.16816.F32.BF16 R68, R8, R16, R140 ;  /* 0x000000100844723c */ /* 0x000fe2000004188c */
[----:B------:R-:W-:Y:S01]  /*f2e0*/  IMAD.WIDE.U32 R124, R124, -0x326172a9, RZ ;  /* 0xcd9e8d577c7c7825 */ /* 0x000fe200078e00ff */
[----:B------:R-:W-:-:S06]  /*f2f0*/  LOP3.LUT R7, R7, UR13, R72, 0x96, !PT ;  /* 0x0000000d07077c12 */ /* 0x000fcc000f8e9648 */
[----:B------:R-:W-:Y:S01]  /*f300*/  HMMA.16816.F32.BF16 R52, R8, R20, R156 ;  /* 0x000000140834723c */ /* 0x000fe2000004189c */
[----:B------:R-:W-:Y:S02]  /*f310*/  IMAD.MOV.U32 R130, RZ, RZ, R28 ;  /* 0x000000ffff827224 */ /* 0x000fe400078e001c */
[----:B------:R-:W-:Y:S02]  /*f320*/  IMAD.MOV.U32 R129, RZ, RZ, R29 ;  /* 0x000000ffff817224 */ /* 0x000fe400078e001d */
[----:B------:R-:W-:Y:S01]  /*f330*/  IMAD.MOV.U32 R138, RZ, RZ, R14 ;  /* 0x000000ffff8a7224 */ /* 0x000fe200078e000e */
[----:B------:R-:W-:Y:S01]  /*f340*/  MOV R125, R26 ;  /* 0x0000001a007d7202 */ /* 0x000fe20000000f00 */
[----:B------:R-:W-:Y:S01]  /*f350*/  IMAD.WIDE.U32 R10, R5, -0x2daee0ad, RZ ;  /* 0xd2511f53050a7825 */ /* 0x000fe200078e00ff */
[----:B------:R-:W-:Y:S01]  /*f360*/  LOP3.LUT R8, R13, UR16, R124, 0x96, !PT ;  /* 0x000000100d087c12 */ /* 0x000fe2000f8e967c */
[----:B------:R-:W1:Y:S03]  /*f370*/  LDSM.16.MT88.4 R20, [R204+0x4800] ;  /* 0x00480000cc14783b */ /* 0x000e660000004200 */
[----:B------:R-:W-:Y:S01]  /*f380*/  LOP3.LUT R5, R11, UR11, R6, 0x96, !PT ;  /* 0x0000000b0b057c12 */ /* 0x000fe2000f8e9606 */
        /* <DEDUP_REMOVED lines=11> */
[----:B------:R-:W-:-:S04]  /*f440*/  LOP3.LUT R13, R7, UR9, R10, 0x96, !PT ;  /* 0x00000009070d7c12 */ /* 0x000fc8000f8e960a */
[----:B------:R-:W-:Y:S01]  /*f450*/  LOP3.LUT R9, R49, UR7, R6, 0x96, !PT ;  /* 0x0000000731097c12 */ /* 0x000fe2000f8e9606 */
[----:B------:R-:W-:-:S04]  /*f460*/  IMAD.WIDE.U32 R6, R5, -0x326172a9, RZ ;  /* 0xcd9e8d5705067825 */ /* 0x000fc800078e00ff */
[----:B------:R-:W-:Y:S01]  /*f470*/  IMAD.WIDE.U32 R28, R12, -0x326172a9, RZ ;  /* 0xcd9e8d570c1c7825 */ /* 0x000fe200078e00ff */
[----:B------:R-:W-:-:S04]  /*f480*/  LOP3.LUT R5, R7, UR12, R56, 0x96, !PT ;  /* 0x0000000c07057c12 */ /* 0x000fc8000f8e9638 */
[----:B------:R-:W-:Y:S01]  /*f490*/  LOP3.LUT R12, R29, UR10, R6, 0x96, !PT ;  /* 0x0000000a1d0c7c12 */ /* 0x000fe2000f8e9606 */
[----:B------:R-:W-:-:S04]  /*f4a0*/  IMAD.WIDE.U32 R6, R9, -0x326172a9, RZ ;  /* 0xcd9e8d5709067825 */ /* 0x000fc800078e00ff */
[----:B------:R-:W-:Y:S01]  /*f4b0*/  IMAD.WIDE.U32 R10, R5, -0x2daee0ad, RZ ;  /* 0xd2511f53050a7825 */ /* 0x000fe200078e00ff */
[----:B------:R-:W-:-:S04]  /*f4c0*/  LOP3.LUT R5, R6, 0xffff, RZ, 0xc0, !PT ;  /* 0x0000ffff06057812 */ /* 0x000fc800078ec0ff */
[----:B------:R-:W-:Y:S02]  /*f4d0*/  LOP3.LUT R14, R11, UR9, R8, 0x96, !PT ;  /* 0x000000090b0e7c12 */ /* 0x000fe4000f8e9608 */
[----:B------:R-:W-:Y:S02]  /*f4e0*/  SHF.R.U32.HI R8, RZ, 0x8, R5 ;  /* 0x00000008ff087819 */ /* 0x000fe40000011605 */
[----:B------:R-:W-:Y:S01]  /*f4f0*/  LOP3.LUT R5, R6, 0xff, RZ, 0xc0, !PT ;  /* 0x000000ff06057812 */ /* 0x000fe200078ec0ff */
[----:B------:R-:W-:Y:S02]  /*f500*/  IMAD.MOV.U32 R137, RZ, RZ, R15 ;  /* 0x000000ffff897224 */ /* 0x000fe400078e000f */
[----:B------:R-:W-:Y:S01]  /*f510*/  IMAD.MOV.U32 R128, RZ, RZ, R27 ;  /* 0x000000ffff807224 */ /* 0x000fe200078e001b */
[----:B------:R-:W-:Y:S01]  /*f520*/  PRMT R15, R5, 0x5410, R8 ;  /* 0x00005410050f7816 */ /* 0x000fe20000000008 */
[----:B------:R-:W-:Y:S01]  /*f530*/  IMAD.WIDE.U32 R26, R12, -0x2daee0ad, RZ ;  /* 0xd2511f530c1a7825 */ /* 0x000fe200078e00ff */
[----:B------:R-:W-:-:S03]  /*f540*/  SHF.R.U32.HI R5, RZ, 0x10, R6 ;  /* 0x00000010ff057819 */ /* 0x000fc60000011606 */
[----:B------:R-:W-:Y:S01]  /*f550*/  FFMA.FTZ R8, R173, c[0x0][0x23c], -R4 ;  /* 0x00008f00ad087a23 */ /* 0x000fe20000010804 */
[----:B------:R-:W-:Y:S01]  /*f560*/  LOP3.LUT R5, R5, 0xff, RZ, 0xc0, !PT ;  /* 0x000000ff05057812 */ /* 0x000fe200078ec0ff */
[----:B------:R-:W-:Y:S01]  /*f570*/  IMAD.MOV.U32 R131, RZ, RZ, R30 ;  /* 0x000000ffff837224 */ /* 0x000fe200078e001e */
[----:B------:R-:W-:Y:S01]  /*f580*/  SHF.R.U32.HI R6, RZ, 0x18, R6 ;  /* 0x00000018ff067819 */ /* 0x000fe20000011606 */
[----:B------:R-:W-:Y:S01]  /*f590*/  IMAD.MOV.U32 R139, RZ, RZ, R31 ;  /* 0x000000ffff8b7224 */ /* 0x000fe200078e001f */
[----:B------:R2:W-:Y:S01]  /*f5a0*/  MUFU.EX2 R158, R8 ;  /* 0x00000008009e7308 */ /* 0x0005e20000000800 */
[----:B------:R-:W-:Y:S01]  /*f5b0*/  IMAD.WIDE.U32 R30, R13, -0x326172a9, RZ ;  /* 0xcd9e8d570d1e7825 */ /* 0x000fe200078e00ff */
[----:B------:R-:W-:Y:S02]  /*f5c0*/  LOP3.LUT R10, R27, UR7, R10, 0x96, !PT ;  /* 0x000000071b0a7c12 */ /* 0x000fe4000f8e960a */
[----:B------:R-:W-:Y:S02]  /*f5d0*/  PRMT R13, R5, 0x5410, R6 ;  /* 0x00005410050d7816 */ /* 0x000fe40000000006 */
[----:B------:R-:W-:Y:S01]  /*f5e0*/  LOP3.LUT R5, R7, UR17, R30, 0x96, !PT ;  /* 0x0000001107057c12 */ /* 0x000fe2000f8e961e */
[----:B------:R-:W-:-:S04]  /*f5f0*/  IMAD.WIDE.U32 R6, R10, -0x326172a9, RZ ;  /* 0xcd9e8d570a067825 */ /* 0x000fc800078e00ff */
[----:B--2---:R-:W-:-:S04]  /*f600*/  FFMA.FTZ R8, R100, c[0x0][0x23c], -R4 ;  /* 0x00008f0064087a23 */ /* 0x004fc80000010804 */
[----:B------:R2:W-:Y:S01]  /*f610*/  MUFU.EX2 R160, R8 ;  /* 0x0000000800a07308 */ /* 0x0005e20000000800 */
[----:B------:R-:W-:Y:S02]  /*f620*/  IMAD.MOV.U32 R153, RZ, RZ, R213 ;  /* 0x000000ffff997224 */ /* 0x000fe400078e00d5 */
[----:B------:R-:W-:-:S05]  /*f630*/  FFMA.FTZ R9, R172, c[0x0][0x23c], -R4 ;  /* 0x00008f00ac097a23 */ /* 0x000fca0000010804 */
[----:B------:R3:W-:Y:S01]  /*f640*/  MUFU.EX2 R166, R9 ;  /* 0x0000000900a67308 */ /* 0x0007e20000000800 */
[----:B--2---:R-:W-:-:S07]  /*f650*/  FFMA.FTZ R8, R101, c[0x0][0x23c], -R4 ;  /* 0x00008f0065087a23 */ /* 0x004fce0000010804 */
[----:B------:R2:W4:Y:S01]  /*f660*/  MUFU.EX2 R213, R8 ;  /* 0x0000000800d57308 */ /* 0x0005220000000800 */
[----:B---3--:R-:W-:-:S04]  /*f670*/  LOP3.LUT R9, R5, 0xffff, RZ, 0xc0, !PT ;  /* 0x0000ffff05097812 */ /* 0x008fc800078ec0ff */
[----:B------:R-:W-:Y:S02]  /*f680*/  SHF.R.U32.HI R11, RZ, 0x8, R9 ;  /* 0x00000008ff0b7819 */ /* 0x000fe40000011609 */
[----:B--2---:R-:W-:-:S04]  /*f690*/  LOP3.LUT R8, R6, 0xffff, RZ, 0xc0, !PT ;  /* 0x0000ffff06087812 */ /* 0x004fc800078ec0ff */
[----:B------:R-:W-:Y:S02]  /*f6a0*/  SHF.R.U32.HI R12, RZ, 0x8, R8 ;  /* 0x00000008ff0c7819 */ /* 0x000fe40000011608 */
[----:B------:R-:W-:Y:S02]  /*f6b0*/  LOP3.LUT R8, R6, 0xff, RZ, 0xc0, !PT ;  /* 0x000000ff06087812 */ /* 0x000fe400078ec0ff */
[----:B------:R-:W-:Y:S02]  /*f6c0*/  LOP3.LUT R9, R5, 0xff, RZ, 0xc0, !PT ;  /* 0x000000ff05097812 */ /* 0x000fe400078ec0ff */
[----:B------:R-:W-:Y:S02]  /*f6d0*/  PRMT R17, R8, 0x5410, R12 ;  /* 0x0000541008117816 */ /* 0x000fe4000000000c */
[----:B------:R-:W-:Y:S01]  /*f6e0*/  SHF.R.U32.HI R8, RZ, 0x10, R6 ;  /* 0x00000010ff087819 */ /* 0x000fe20000011606 */
[----:B------:R-:W-:Y:S01]  /*f6f0*/  IMAD.MOV.U32 R136, RZ, RZ, R24 ;  /* 0x000000ffff887224 */ /* 0x000fe200078e0018 */
[----:B------:R-:W-:-:S02]  /*f700*/  PRMT R12, R9, 0x5410, R11 ;  /* 0x00005410090c7816 */ /* 0x000fc4000000000b */
[----:B------:R-:W-:Y:S01]  /*f710*/  MOV R151, R25 ;  /* 0x0000001900977202 */ /* 0x000fe20000000f00 */
[----:B------:R-:W-:Y:S01]  /*f720*/  IMAD.WIDE.U32 R24, R14, -0x326172a9, RZ ;  /* 0xcd9e8d570e187825 */ /* 0x000fe200078e00ff */
[--C-:B------:R-:W-:Y:S02]  /*f730*/  SHF.R.U32.HI R9, RZ, 0x10, R5.reuse ;  /* 0x00000010ff097819 */ /* 0x100fe40000011605 */
[----:B------:R-:W-:Y:S02]  /*f740*/  SHF.R.U32.HI R11, RZ, 0x18, R5 ;  /* 0x00000018ff0b7819 */ /* 0x000fe40000011605 */
[----:B------:R-:W-:Y:S02]  /*f750*/  LOP3.LUT R5, R8, 0xff, RZ, 0xc0, !PT ;  /* 0x000000ff08057812 */ /* 0x000fe400078ec0ff */
[----:B------:R-:W-:Y:S01]  /*f760*/  SHF.R.U32.HI R6, RZ, 0x18, R6 ;  /* 0x00000018ff067819 */ /* 0x000fe20000011606 */
[----:B------:R-:W-:-:S03]  /*f770*/  FFMA.FTZ R10, R102, c[0x0][0x23c], -R3 ;  /* 0x00008f00660a7a23 */ /* 0x000fc60000010803 */
[----:B------:R-:W-:Y:S02]  /*f780*/  PRMT R16, R5, 0x5410, R6 ;  /* 0x0000541005107816 */ /* 0x000fe40000000006 */
[----:B------:R-:W-:Y:S01]  /*f790*/  LOP3.LUT R6, R7, UR17, R24, 0x96, !PT ;  /* 0x0000001107067c12 */ /* 0x000fe2000f8e9618 */
[--C-:B------:R-:W-:Y:S01]  /*f7a0*/  FFMA.FTZ R7, R175, c[0x0][0x23c], -R2.reuse ;  /* 0x00008f00af077a23 */ /* 0x100fe20000010802 */
[----:B------:R-:W-:Y:S01]  /*f7b0*/  LOP3.LUT R8, R9, 0xff, RZ, 0xc0, !PT ;  /* 0x000000ff09087812 */ /* 0x000fe200078ec0ff */
[----:B------:R2:W-:Y:S01]  /*f7c0*/  MUFU.EX2 R168, R10 ;  /* 0x0000000a00a87308 */ /* 0x0005e20000000800 */
[----:B------:R-:W-:Y:S02]  /*f7d0*/  LOP3.LUT R5, R6, 0xffff, RZ, 0xc0, !PT ;  /* 0x0000ffff06057812 */ /* 0x000fe400078ec0ff */
[----:B------:R-:W-:Y:S01]  /*f7e0*/  PRMT R11, R8, 0x5410, R11 ;  /* 0x00005410080b7816 */ /* 0x000fe2000000000b */
[----:B------:R-:W-:-:S04]  /*f7f0*/  FFMA.FTZ R8, R105, c[0x0][0x23c], -R2 ;  /* 0x00008f0069087a23 */ /* 0x000fc80000010802 */
[----:B------:R3:W-:Y:S01]  /*f800*/  MUFU.EX2 R161, R7 ;  /* 0x0000000700a17308 */ /* 0x0007e20000000800 */
[--C-:B------:R-:W-:Y:S02]  /*f810*/  FFMA.FTZ R9, R104, c[0x0][0x23c], -R3.reuse ;  /* 0x00008f0068097a23 */ /* 0x100fe40000010803 */
[----:B--2---:R-:W-:-:S05]  /*f820*/  FFMA.FTZ R10, R174, c[0x0][0x23c], -R3 ;  /* 0x00008f00ae0a7a23 */ /* 0x004fca0000010803 */
[----:B------:R2:W-:Y:S01]  /*f830*/  MUFU.EX2 R89, R8 ;  /* 0x0000000800597308 */ /* 0x0005e20000000800 */
[----:B---3--:R-:W-:-:S07]  /*f840*/  SHF.R.U32.HI R7, RZ, 0x8, R5 ;  /* 0x00000008ff077819 */ /* 0x008fce0000011605 */
[----:B------:R3:W-:Y:S01]  /*f850*/  MUFU.EX2 R91, R10 ;  /* 0x0000000a005b7308 */ /* 0x0007e20000000800 */
[----:B------:R-:W-:-:S04]  /*f860*/  LOP3.LUT R5, R6, 0xff, RZ, 0xc0, !PT ;  /* 0x000000ff06057812 */ /* 0x000fc800078ec0ff */
[----:B--2---:R-:W-:Y:S01]  /*f870*/  PRMT R8, R5, 0x5410, R7 ;  /* 0x0000541005087816 */ /* 0x004fe20000000007 */
[----:B------:R-:W-:Y:S02]  /*f880*/  FFMA.FTZ R5, R108, c[0x0][0x23c], -R2 ;  /* 0x00008f006c057a23 */ /* 0x000fe40000010802 */
[----:B------:R-:W-:Y:S01]  /*f890*/  MUFU.EX2 R100, R9 ;  /* 0x0000000900647308 */ /* 0x000fe20000000800 */
[----:B------:R-:W-:Y:S01]  /*f8a0*/  SHF.R.U32.HI R7, RZ, 0x10, R6 ;  /* 0x00000010ff077819 */ /* 0x000fe20000011606 */
[----:B---3--:R-:W-:-:S06]  /*f8b0*/  FFMA.FTZ R10, R103, c[0x0][0x23c], -R3 ;  /* 0x00008f00670a7a23 */ /* 0x008fcc0000010803 */
[----:B------:R-:W2:Y:S01]  /*f8c0*/  MUFU.EX2 R164, R10 ;  /* 0x0000000a00a47308 */ /* 0x000ea20000000800 */
[----:B------:R-:W-:-:S07]  /*f8d0*/  SHF.R.U32.HI R6, RZ, 0x18, R6 ;  /* 0x00000018ff067819 */ /* 0x000fce0000011606 */
[----:B------:R3:W-:Y:S01]  /*f8e0*/  MUFU.EX2 R124, R5 ;  /* 0x00000005007c7308 */ /* 0x0007e20000000800 */
[----:B------:R-:W-:Y:S01]  /*f8f0*/  IMAD.MOV.U32 R148, RZ, RZ, R212 ;  /* 0x000000ffff947224 */ /* 0x000fe200078e00d4 */
[----:B---3--:R-:W-:-:S04]  /*f900*/  LOP3.LUT R5, R7, 0xff, RZ, 0xc0, !PT ;  /* 0x000000ff07057812 */ /* 0x008fc800078ec0ff */
[----:B------:R-:W-:Y:S01]  /*f910*/  PRMT R9, R5, 0x5410, R6 ;  /* 0x0000541005097816 */ /* 0x000fe20000000006 */
[----:B------:R-:W-:Y:S01]  /*f920*/  HSET2.LE.AND R5, R15, R84, PT ;  /* 0x000000540f057233 */ /* 0x000fe20003803000 */
[----:B----4-:R-:W-:Y:S01]  /*f930*/  F2FP.BF16.PACK_AB R6, R213, R160 ;  /* 0x000000a0d506723e */ /* 0x010fe200000010ff */
[----:B------:R-:W-:-:S03]  /*f940*/  FFMA.FTZ R7, R109, c[0x0][0x23c], -R2 ;  /* 0x00008f006d077a23 */ /* 0x000fc60000010802 */
[----:B------:R-:W-:Y:S01]  /*f950*/  LOP3.LUT R14, R5, R6, RZ, 0xc0, !PT ;  /* 0x00000006050e7212 */ /* 0x000fe200078ec0ff */
[--C-:B------:R-:W-:Y:S01]  /*f960*/  HSET2.LE.AND R5, R13, R84.reuse, PT ;  /* 0x000000540d057233 */ /* 0x100fe20003803000 */
[----:B--2---:R-:W-:Y:S01]  /*f970*/  F2FP.BF16.PACK_AB R6, R100, R164 ;  /* 0x000000a46406723e */ /* 0x004fe200000010ff */
[----:B------:R2:W3:Y:S03]  /*f980*/  MUFU.EX2 R212, R7 ;  /* 0x0000000700d47308 */ /* 0x0004e60000000800 */
[----:B------:R-:W-:Y:S01]  /*f990*/  LOP3.LUT R15, R5, R6, RZ, 0xc0, !PT ;  /* 0x00000006050f7212 */ /* 0x000fe200078ec0ff */
[----:B------:R-:W-:Y:S01]  /*f9a0*/  HSET2.LE.AND R5, R12, R84, PT ;  /* 0x000000540c057233 */ /* 0x000fe20003803000 */
[----:B------:R-:W-:-:S04]  /*f9b0*/  F2FP.BF16.PACK_AB R6, R158, R166 ;  /* 0x000000a69e06723e */ /* 0x000fc800000010ff */
[----:B------:R-:W-:Y:S01]  /*f9c0*/  LOP3.LUT R12, R5, R6, RZ, 0xc0, !PT ;  /* 0x00000006050c7212 */ /* 0x000fe200078ec0ff */
[----:B------:R-:W-:Y:S01]  /*f9d0*/  HSET2.LE.AND R5, R11, R84, PT ;  /* 0x000000540b057233 */ /* 0x000fe20003803000 */
[----:B------:R-:W-:Y:S01]  /*f9e0*/  F2FP.BF16.PACK_AB R6, R91, R168 ;  /* 0x000000a85b06723e */ /* 0x000fe200000010ff */
[----:B--2---:R-:W-:-:S04]  /*f9f0*/  FFMA.FTZ R7, R110, c[0x0][0x23c], -R0 ;  /* 0x00008f006e077a23 */ /* 0x004fc80000010800 */
[----:B------:R2:W-:Y:S01]  /*fa00*/  MUFU.EX2 R102, R7 ;  /* 0x0000000700667308 */ /* 0x0005e20000000800 */
[----:B------:R-:W-:Y:S01]  /*fa10*/  IMAD.MOV.U32 R152, RZ, RZ, R208 ;  /* 0x000000ffff987224 */ /* 0x000fe200078e00d0 */
[----:B------:R-:W-:Y:S01]  /*fa20*/  LOP3.LUT R13, R5, R6, RZ, 0xc0, !PT ;  /* 0x00000006050d7212 */ /* 0x000fe200078ec0ff */
[----:B------:R-:W-:Y:S01]  /*fa30*/  HSET2.LE.AND R5, R17, R84, PT ;  /* 0x0000005411057233 */ /* 0x000fe20003803000 */
[----:B---3--:R-:W-:Y:S01]  /*fa40*/  F2FP.BF16.PACK_AB R6, R212, R124 ;  /* 0x0000007cd406723e */ /* 0x008fe200000010ff */
[----:B--2---:R-:W-:-:S04]  /*fa50*/  FFMA.FTZ R7, R111, c[0x0][0x23c], -R0 ;  /* 0x00008f006f077a23 */ /* 0x004fc80000010800 */
[----:B------:R2:W3:Y:S01]  /*fa60*/  MUFU.EX2 R208, R7 ;  /* 0x0000000700d07308 */ /* 0x0004e20000000800 */
[----:B------:R-:W-:Y:S01]  /*fa70*/  LOP3.LUT R10, R5, R6, RZ, 0xc0, !PT ;  /* 0x00000006050a7212 */ /* 0x000fe200078ec0ff */
[----:B------:R-:W-:Y:S02]  /*fa80*/  HSET2.LE.AND R5, R16, R84, PT ;  /* 0x0000005410057233 */ /* 0x000fe40003803000 */
[----:B------:R-:W4:Y:S01]  /*fa90*/  LDSM.16.MT88.4 R16, [R205+0x4800] ;  /* 0x00480000cd10783b */ /* 0x000f220000004200 */
[----:B------:R-:W-:Y:S02]  /*faa0*/  IMAD.MOV.U32 R149, RZ, RZ, R95 ;  /* 0x000000ffff957224 */ /* 0x000fe400078e005f */
[----:B--2---:R-:W-:-:S04]  /*fab0*/  FFMA.FTZ R7, R106, c[0x0][0x23c], -R0 ;  /* 0x00008f006a077a23 */ /* 0x004fc80000010800 */
[----:B------:R2:W-:Y:S01]  /*fac0*/  MUFU.EX2 R155, R7 ;  /* 0x00000007009b7308 */ /* 0x0005e20000000800 */
[----:B---3--:R-:W-:Y:S01]  /*fad0*/  F2FP.BF16.PACK_AB R6, R208, R102 ;  /* 0x00000066d006723e */ /* 0x008fe200000010ff */
[----:B--2---:R-:W-:-:S06]  /*fae0*/  FFMA.FTZ R7, R107, c[0x0][0x23c], -R0 ;  /* 0x00008f006b077a23 */ /* 0x004fcc0000010800 */
[----:B------:R-:W2:Y:S01]  /*faf0*/  MUFU.EX2 R95, R7 ;  /* 0x00000007005f7308 */ /* 0x000ea20000000800 */
[----:B------:R-:W-:Y:S01]  /*fb00*/  LOP3.LUT R11, R5, R6, RZ, 0xc0, !PT ;  /* 0x00000006050b7212 */ /* 0x000fe200078ec0ff */
[----:B------:R-:W-:Y:S01]  /*fb10*/  HSET2.LE.AND R5, R8, R84, PT ;  /* 0x0000005408057233 */ /* 0x000fe20003803000 */
[----:B------:R-:W-:-:S04]  /*fb20*/  F2FP.BF16.PACK_AB R6, R89, R161 ;  /* 0x000000a15906723e */ /* 0x000fc800000010ff */
[----:B------:R-:W-:Y:S01]  /*fb30*/  LOP3.LUT R8, R5, R6, RZ, 0xc0, !PT ;  /* 0x0000000605087212 */ /* 0x000fe200078ec0ff */
[----:B------:R-:W-:Y:S01]  /*fb40*/  HSET2.LE.AND R5, R9, R84, PT ;  /* 0x0000005409057233 */ /* 0x000fe20003803000 */
[----:B--2---:R-:W-:-:S04]  /*fb50*/  F2FP.BF16.PACK_AB R6, R95, R155 ;  /* 0x0000009b5f06723e */ /* 0x004fc800000010ff */
[----:B------:R-:W-:Y:S01]  /*fb60*/  LOP3.LUT R9, R5, R6, RZ, 0xc0, !PT ;  /* 0x0000000605097212 */ /* 0x000fe200078ec0ff */
[----:B------:R-:W-:Y:S01]  /*fb70*/  FFMA.FTZ R5, R96, c[0x0][0x23c], -R2 ;  /* 0x00008f0060057a23 */ /* 0x000fe20000010802 */
[----:B------:R-:W-:Y:S01]  /*fb80*/  LOP3.LUT R6, R25, UR8, R28, 0x96, !PT ;  /* 0x0000000819067c12 */ /* 0x000fe2000f8e961c */
[----:B------:R-:W-:Y:S02]  /*fb90*/  IMAD.MOV.U32 R154, RZ, RZ, R211 ;  /* 0x000000ffff9a7224 */ /* 0x000fe400078e00d3 */
[----:B------:R2:W-:Y:S02]  /*fba0*/  MUFU.EX2 R211, R5 ;  /* 0x0000000500d37308 */ /* 0x0005e40000000800 */
[----:B------:R-:W-:Y:S01]  /*fbb0*/  IMAD.WIDE.U32 R6, R6, -0x2daee0ad, RZ ;  /* 0xd2511f5306067825 */ /* 0x000fe200078e00ff */
[----:B-1----:R-:W-:Y:S03]  /*fbc0*/  HMMA.16816.F32.BF16 R44, R8, R20, R44 ;  /* 0x00000014082c723c */ /* 0x002fe6000004182c */
[----:B--2---:R-:W-:-:S04]  /*fbd0*/  FFMA.FTZ R5, R85, c[0x0][0x23c], -R2 ;  /* 0x00008f0055057a23 */ /* 0x004fc80000010802 */
[----:B------:R1:W-:Y:S01]  /*fbe0*/  MUFU.EX2 R88, R5 ;  /* 0x0000000500587308 */ /* 0x0003e20000000800 */
[C---:B------:R-:W-:Y:S08]  /*fbf0*/  HMMA.16816.F32.BF16 R40, R8.reuse, R22, R40 ;  /* 0x000000160828723c */ /* 0x040ff00000041828 */
[----:B----4-:R-:W-:Y:S01]  /*fc00*/  HMMA.16816.F32.BF16 R36, R8, R16, R36 ;  /* 0x000000100824723c */ /* 0x010fe20000041824 */
[----:B-1----:R-:W-:-:S02]  /*fc10*/  LOP3.LUT R5, R7, UR18, R26, 0x96, !PT ;  /* 0x0000001207057c12 */ /* 0x002fc4000f8e961a */
[----:B------:R-:W-:-:S05]  /*fc20*/  LOP3.LUT R7, R6, 0xffff, RZ, 0xc0, !PT ;  /* 0x0000ffff06077812 */ /* 0x000fca00078ec0ff */
[----:B------:R-:W-:Y:S01]  /*fc30*/  HMMA.16816.F32.BF16 R32, R8, R18, R32 ;  /* 0x000000120820723c */ /* 0x000fe20000041820 */
[----:B------:R-:W-:-:S06]  /*fc40*/  SHF.R.U32.HI R7, RZ, 0x8, R7 ;  /* 0x00000008ff077819 */ /* 0x000fcc0000011607 */
[----:B------:R-:W-:Y:S02]  /*fc50*/  LOP3.LUT R11, R6, 0xff, RZ, 0xc0, !PT ;  /* 0x000000ff060b7812 */ /* 0x000fe400078ec0ff */
[--C-:B------:R-:W-:Y:S01]  /*fc60*/  SHF.R.U32.HI R10, RZ, 0x10, R6.reuse ;  /* 0x00000010ff0a7819 */ /* 0x100fe20000011606 */
[----:B------:R-:W-:Y:S01]  /*fc70*/  HMMA.16816.F32.BF16 R68, R12, R20, R68 ;  /* 0x000000140c44723c */ /* 0x000fe20000041844 */
[----:B------:R-:W-:Y:S01]  /*fc80*/  SHF.R.U32.HI R9, RZ, 0x18, R6 ;  /* 0x00000018ff097819 */ /* 0x000fe20000011606 */
[----:B------:R-:W-:-:S06]  /*fc90*/  FFMA.FTZ R6, R81, c[0x0][0x23c], -R2 ;  /* 0x00008f0051067a23 */ /* 0x000fcc0000010802 */
[C---:B------:R-:W-:Y:S01]  /*fca0*/  HMMA.16816.F32.BF16 R64, R12.reuse, R22, R64 ;  /* 0x000000160c40723c */ /* 0x040fe20000041840 */
[----:B------:R1:W2:Y:S07]  /*fcb0*/  MUFU.EX2 R134, R6 ;  /* 0x0000000600867308 */ /* 0x0002ae0000000800 */
[C---:B------:R-:W-:Y:S08]  /*fcc0*/  HMMA.16816.F32.BF16 R52, R12.reuse, R16, R52 ;  /* 0x000000100c34723c */ /* 0x040ff00000041834 */
[----:B------:R-:W-:Y:S01]  /*fcd0*/  HMMA.16816.F32.BF16 R60, R12, R18, R60 ;  /* 0x000000120c3c723c */ /* 0x000fe2000004183c */
[----:B-1----:R-:W-:-:S02]  /*fce0*/  FFMA.FTZ R6, R86, c[0x0][0x23c], -R0 ;  /* 0x00008f0056067a23 */ /* 0x002fc40000010800 */
[----:B------:R-:W-:Y:S01]  /*fcf0*/  IMAD.MOV.U32 R162, RZ, RZ, R153 ;  /* 0x000000ffffa27224 */ /* 0x000fe200078e0099 */
[----:B------:R-:W-:Y:S01]  /*fd00*/  MOV R101, R154 ;  /* 0x0000009a00657202 */ /* 0x000fe20000000f00 */
[----:B------:R-:W-:Y:S01]  /*fd10*/  FFMA.FTZ R8, R80, c[0x0][0x23c], -R2 ;  /* 0x00008f0050087a23 */ /* 0x000fe20000010802 */
[----:B------:R-:W1:Y:S01]  /*fd20*/  LDSM.16.MT88.4 R20, [R205+0x4c00] ;  /* 0x004c0000cd14783b */ /* 0x000e620000004200 */
[----:B------:R-:W-:Y:S02]  /*fd30*/  PRMT R12, R11, 0x5410, R7 ;  /* 0x000054100b0c7816 */ /* 0x000fe40000000007 */
[----:B------:R-:W-:Y:S01]  /*fd40*/  LOP3.LUT R7, R10, 0xff, RZ, 0xc0, !PT ;  /* 0x000000ff0a077812 */ /* 0x000fe200078ec0ff */
[----:B------:R3:W-:Y:S01]  /*fd50*/  MUFU.EX2 R153, R6 ;  /* 0x0000000600997308 */ /* 0x0007e20000000800 */
[----:B------:R-:W-:Y:S01]  /*fd60*/  IMAD.MOV.U32 R173, RZ, RZ, R151 ;  /* 0x000000ffffad7224 */ /* 0x000fe200078e0097 */
[----:B------:R-:W4:Y:S01]  /*fd70*/  LDSM.16.MT88.4 R16, [R204+0x4c00] ;  /* 0x004c0000cc10783b */ /* 0x000f220000004200 */
[----:B------:R-:W-:-:S02]  /*fd80*/  PRMT R11, R7, 0x5410, R9 ;  /* 0x00005410070b7816 */ /* 0x000fc40000000009 */
[--C-:B------:R-:W-:Y:S02]  /*fd90*/  SHF.R.U32.HI R7, RZ, 0x10, R5.reuse ;  /* 0x00000010ff077819 */ /* 0x100fe40000011605 */
[C---:B------:R-:W-:Y:S02]  /*fda0*/  LOP3.LUT R10, R5.reuse, 0xff, RZ, 0xc0, !PT ;  /* 0x000000ff050a7812 */ /* 0x040fe400078ec0ff */
[----:B------:R-:W-:Y:S01]  /*fdb0*/  SHF.R.U32.HI R9, RZ, 0x18, R5 ;  /* 0x00000018ff097819 */ /* 0x000fe20000011605 */
[----:B------:R2:W1:Y:S01]  /*fdc0*/  MUFU.EX2 R90, R8 ;  /* 0x00000008005a7308 */ /* 0x0004620000000800 */
[----:B---3--:R-:W-:Y:S02]  /*fdd0*/  LOP3.LUT R6, R5, 0xffff, RZ, 0xc0, !PT ;  /* 0x0000ffff05067812 */ /* 0x008fe400078ec0ff */
[----:B------:R-:W-:-:S04]  /*fde0*/  LOP3.LUT R5, R7, 0xff, RZ, 0xc0, !PT ;  /* 0x000000ff07057812 */ /* 0x000fc800078ec0ff */
[----:B------:R-:W-:Y:S01]  /*fdf0*/  PRMT R9, R5, 0x5410, R9 ;  /* 0x0000541005097816 */ /* 0x000fe20000000009 */
[----:B------:R-:W-:Y:S01]  /*fe00*/  FFMA.FTZ R5, R83, c[0x0][0x23c], -R0 ;  /* 0x00008f0053057a23 */ /* 0x000fe20000010800 */
[----:B--2---:R-:W-:Y:S01]  /*fe10*/  SHF.R.U32.HI R8, RZ, 0x8, R6 ;  /* 0x00000008ff087819 */ /* 0x004fe20000011606 */
[--C-:B------:R-:W-:Y:S02]  /*fe20*/  FFMA.FTZ R6, R82, c[0x0][0x23c], -R0.reuse ;  /* 0x00008f0052067a23 */ /* 0x100fe40000010800 */
[----:B------:R-:W-:Y:S02]  /*fe30*/  FFMA.FTZ R7, R87, c[0x0][0x23c], -R0 ;  /* 0x00008f0057077a23 */ /* 0x000fe40000010800 */
[----:B------:R1:W-:Y:S01]  /*fe40*/  MUFU.EX2 R154, R6 ;  /* 0x00000006009a7308 */ /* 0x0003e20000000800 */
[----:B------:R-:W-:-:S07]  /*fe50*/  IMAD.MOV.U32 R86, RZ, RZ, R134 ;  /* 0x000000ffff567224 */ /* 0x000fce00078e0086 */
[----:B------:R2:W3:Y:S01]  /*fe60*/  MUFU.EX2 R87, R5 ;  /* 0x0000000500577308 */ /* 0x0004e20000000800 */
[----:B------:R-:W-:Y:S02]  /*fe70*/  PRMT R8, R10, 0x5410, R8 ;  /* 0x000054100a087816 */ /* 0x000fe40000000008 */
[----:B-1----:R-:W-:-:S05]  /*fe80*/  F2FP.BF16.PACK_AB R6, R86, R90 ;  /* 0x0000005a5606723e */ /* 0x002fca00000010ff */
[----:B------:R-:W1:Y:S01]  /*fe90*/  MUFU.EX2 R151, R7 ;  /* 0x0000000700977308 */ /* 0x000e620000000800 */
[----:B--2---:R-:W-:-:S05]  /*fea0*/  HSET2.LE.AND R5, R12, R84, PT ;  /* 0x000000540c057233 */ /* 0x004fca0003803000 */
[----:B------:R-:W-:Y:S01]  /*feb0*/  LOP3.LUT R10, R5, R6, RZ, 0xc0, !PT ;  /* 0x00000006050a7212 */ /* 0x000fe200078ec0ff */
[----:B------:R-:W-:Y:S01]  /*fec0*/  HSET2.LE.AND R5, R11, R84, PT ;  /* 0x000000540b057233 */ /* 0x000fe20003803000 */
[----:B---3--:R-:W-:-:S04]  /*fed0*/  F2FP.BF16.PACK_AB R6, R87, R154 ;  /* 0x0000009a5706723e */ /* 0x008fc800000010ff */
[----:B------:R-:W-:Y:S01]  /*fee0*/  LOP3.LUT R11, R5, R6, RZ, 0xc0, !PT ;  /* 0x00000006050b7212 */ /* 0x000fe200078ec0ff */
[----:B------:R-:W-:Y:S01]  /*fef0*/  HSET2.LE.AND R5, R8, R84, PT ;  /* 0x0000005408057233 */ /* 0x000fe20003803000 */
[----:B------:R-:W-:-:S04]  /*ff00*/  F2FP.BF16.PACK_AB R6, R88, R211 ;  /* 0x000000d35806723e */ /* 0x000fc800000010ff */
[----:B------:R-:W-:Y:S01]  /*ff10*/  LOP3.LUT R8, R5, R6, RZ, 0xc0, !PT ;  /* 0x0000000605087212 */ /* 0x000fe200078ec0ff */
[----:B------:R-:W-:Y:S01]  /*ff20*/  HSET2.LE.AND R5, R9, R84, PT ;  /* 0x0000005409057233 */ /* 0x000fe20003803000 */
[----:B-1----:R-:W-:-:S04]  /*ff30*/  F2FP.BF16.PACK_AB R6, R151, R153 ;  /* 0x000000999706723e */ /* 0x002fc800000010ff */
[----:B------:R-:W-:Y:S01]  /*ff40*/  LOP3.LUT R9, R5, R6, RZ, 0xc0, !PT ;  /* 0x0000000605097212 */ /* 0x000fe200078ec0ff */
[----:B------:R-:W-:Y:S01]  /*ff50*/  FFMA.FTZ R5, R178, c[0x0][0x23c], -R4 ;  /* 0x00008f00b2057a23 */ /* 0x000fe20000010804 */
[----:B------:R-:W-:-:S03]  /*ff60*/  LOP3.LUT R6, R31, UR8, R50, 0x96, !PT ;  /* 0x000000081f067c12 */ /* 0x000fc6000f8e9632 */
[----:B------:R1:W-:Y:S01]  /*ff70*/  MUFU.EX2 R145, R5 ;  /* 0x0000000500917308 */ /* 0x0003e20000000800 */
[----:B------:R-:W-:Y:S02]  /*ff80*/  IMAD.MOV.U32 R134, RZ, RZ, R148 ;  /* 0x000000ffff867224 */ /* 0x000fe400078e0094 */
[----:B------:R-:W-:-:S04]  /*ff90*/  IMAD.WIDE.U32 R6, R6, -0x2daee0ad, RZ ;  /* 0xd2511f5306067825 */ /* 0x000fc800078e00ff */
[----:B------:R-:W-:Y:S02]  /*ffa0*/  IMAD.MOV.U32 R159, RZ, RZ, R150 ;  /* 0x000000ffff9f7224 */ /* 0x000fe400078e0096 */
[----:B-1----:R-:W-:-:S04]  /*ffb0*/  FFMA.FTZ R5, R177, c[0x0][0x23c], -R4 ;  /* 0x00008f00b1057a23 */ /* 0x002fc80000010804 */
[----:B------:R1:W-:Y:S01]  /*ffc0*/  MUFU.EX2 R148, R5 ;  /* 0x0000000500947308 */ /* 0x0003e20000000800 */
[----:B------:R-:W-:Y:S01]  /*ffd0*/  IMAD.MOV.U32 R172, RZ, RZ, R136 ;  /* 0x000000ffffac7224 */ /* 0x000fe200078e0088 */
[----:B------:R-:W-:Y:S01]  /*ffe0*/  MOV R14, R131 ;  /* 0x00000083000e7202 */ /* 0x000fe20000000f00 */
[----:B------:R-:W-:Y:S01]  /*fff0*/  IMAD.MOV.U32 R167, RZ, RZ, R137 ;  /* 0x000000ffffa77224 */ /* 0x000fe200078e0089 */
[----:B------:R-:W-:Y:S01]  /*10000*/  HMMA.16816.F32.BF16 R140, R8, R22, R32 ;  /* 0x00000016088c723c */ /* 0x000fe20000041820 */
[----:B------:R-:W-:Y:S02]  /*10010*/  IMAD.MOV.U32 R171, RZ, RZ, R138 ;  /* 0x000000ffffab7224 */ /* 0x000fe400078e008a */
[----:B------:R-:W-:Y:S02]  /*10020*/  IMAD.MOV.U32 R15, RZ, RZ, R139 ;  /* 0x000000ffff0f7224 */ /* 0x000fe400078e008b */
[----:B------:R-:W-:Y:S02]  /*10030*/  IMAD.MOV.U32 R156, RZ, RZ, R129 ;  /* 0x000000ffff9c7224 */ /* 0x000fe400078e0081 */
[----:B-1----:R-:W-:-:S04]  /*10040*/  FFMA.FTZ R5, R98, c[0x0][0x23c], -R4 ;  /* 0x00008f0062057a23 */ /* 0x002fc80000010804 */
[----:B------:R1:W-:Y:S01]  /*10050*/  MUFU.EX2 R150, R5 ;  /* 0x0000000500967308 */ /* 0x0003e20000000800 */
[----:B------:R-:W-:Y:S01]  /*10060*/  IMAD.MOV.U32 R163, RZ, RZ, R130 ;  /* 0x000000ffffa37224 */ /* 0x000fe200078e0082 */
[C---:B------:R-:W-:Y:S01]  /*10070*/  HMMA.16816.F32.BF16 R136, R8.reuse, R20, R36 ;  /* 0x000000140888723c */ /* 0x040fe20000041824 */
[----:B------:R-:W-:Y:S02]  /*10080*/  IMAD.MOV.U32 R80, RZ, RZ, R128 ;  /* 0x000000ffff507224 */ /* 0x000fe400078e0080 */
[----:B------:R-:W-:Y:S02]  /*10090*/  IMAD.MOV.U32 R81, RZ, RZ, R125 ;  /* 0x000000ffff517224 */ /* 0x000fe400078e007d */
[----:B------:R-:W-:Y:S02]  /*100a0*/  IMAD.MOV.U32 R175, RZ, RZ, R126 ;  /* 0x000000ffffaf7224 */ /* 0x000fe400078e007e */
[----:B------:R-:W-:Y:S01]  /*100b0*/  IMAD.MOV.U32 R25, RZ, RZ, R127 ;  /* 0x000000ffff197224 */ /* 0x000fe200078e007f */
[----:B----4-:R-:W-:Y:S01]  /*100c0*/  HMMA.16816.F32.BF16 R128, R8, R18, R40 ;  /* 0x000000120880723c */ /* 0x010fe20000041828 */
[----:B------:R-:W-:Y:S01]  /*100d0*/  IMAD.MOV.U32 R96, RZ, RZ, R124 ;  /* 0x000000ffff607224 */ /* 0x000fe200078e007c */
[----:B-1----:R-:W-:-:S02]  /*100e0*/  LOP3.LUT R5, R7, UR18, R48, 0x96, !PT ;  /* 0x0000001207057c12 */ /* 0x002fc4000f8e9630 */
[----:B------:R-:W-:-:S04]  /*100f0*/  LOP3.LUT R7, R6, 0xffff, RZ, 0xc0, !PT ;  /* 0x0000ffff06077812 */ /* 0x000fc800078ec0ff */
[----:B------:R-:W-:Y:S01]  /*10100*/  HMMA.16816.F32.BF16 R124, R8, R16, R44 ;  /* 0x00000010087c723c */ /* 0x000fe2000004182c */
[----:B------:R-:W-:-:S06]  /*10110*/  IMAD.MOV.U32 R165, RZ, RZ, R149 ;  /* 0x000000ffffa57224 */ /* 0x000fcc00078e0095 */
[----:B------:R-:W-:Y:S02]  /*10120*/  LOP3.LUT R11, R6, 0xff, RZ, 0xc0, !PT ;  /* 0x000000ff060b7812 */ /* 0x000fe400078ec0ff */
[--C-:B------:R-:W-:Y:S02]  /*10130*/  SHF.R.U32.HI R10, RZ, 0x10, R6.reuse ;  /* 0x00000010ff0a7819 */ /* 0x100fe40000011606 */
[----:B------:R-:W-:Y:S01]  /*10140*/  SHF.R.U32.HI R9, RZ, 0x18, R6 ;  /* 0x00000018ff097819 */ /* 0x000fe20000011606 */
[----:B------:R-:W-:Y:S01]  /*10150*/  FFMA.FTZ R8, R97, c[0x0][0x23c], -R4 ;  /* 0x00008f0061087a23 */ /* 0x000fe20000010804 */
[----:B------:R-:W-:Y:S01]  /*10160*/  SHF.R.U32.HI R6, RZ, 0x8, R7 ;  /* 0x00000008ff067819 */ /* 0x000fe20000011607 */
[----:B------:R-:W-:Y:S02]  /*10170*/  FFMA.FTZ R7, R176, c[0x0][0x23c], -R3 ;  /* 0x00008f00b0077a23 */ /* 0x000fe40000010803 */
[----:B------:R-:W1:Y:S01]  /*10180*/  MUFU.EX2 R149, R8 ;  /* 0x0000000800957308 */ /* 0x000e620000000800 */
[----:B------:R-:W-:-:S02]  /*10190*/  PRMT R12, R11, 0x5410, R6 ;  /* 0x000054100b0c7816 */ /* 0x000fc40000000006 */
[----:B------:R-:W-:Y:S01]  /*101a0*/  LOP3.LUT R6, R10, 0xff, RZ, 0xc0, !PT ;  /* 0x000000ff0a067812 */ /* 0x000fe200078ec0ff */
[----:B------:R-:W-:-:S04]  /*101b0*/  IMAD.MOV.U32 R174, RZ, RZ, R152 ;  /* 0x000000ffffae7224 */ /* 0x000fc800078e0098 */
[----:B------:R2:W-:Y:S01]  /*101c0*/  MUFU.EX2 R147, R7 ;  /* 0x0000000700937308 */ /* 0x0005e20000000800 */
[----:B------:R-:W-:Y:S02]  /*101d0*/  PRMT R11, R6, 0x5410, R9 ;  /* 0x00005410060b7816 */ /* 0x000fe40000000009 */
[C---:B------:R-:W-:Y:S02]  /*101e0*/  LOP3.LUT R6, R5.reuse, 0xffff, RZ, 0xc0, !PT ;  /* 0x0000ffff05067812 */ /* 0x040fe400078ec0ff */
[----:B------:R-:W-:Y:S02]  /*101f0*/  LOP3.LUT R10, R5, 0xff, RZ, 0xc0, !PT ;  /* 0x000000ff050a7812 */ /* 0x000fe400078ec0ff */
[----:B------:R-:W-:Y:S01]  /*10200*/  SHF.R.U32.HI R9, RZ, 0x18, R5 ;  /* 0x00000018ff097819 */ /* 0x000fe20000011605 */
[----:B--2---:R-:W-:-:S04]  /*10210*/  FFMA.FTZ R7, R99, c[0x0][0x23c], -R3 ;  /* 0x00008f0063077a23 */ /* 0x004fc80000010803 */
[----:B------:R2:W3:Y:S01]  /*10220*/  MUFU.EX2 R152, R7 ;  /* 0x0000000700987308 */ /* 0x0004e20000000800 */
[----:B------:R-:W-:Y:S01]  /*10230*/  SHF.R.U32.HI R8, RZ, 0x8, R6 ;  /* 0x00000008ff087819 */ /* 0x000fe20000011606 */
[----:B------:R-:W-:Y:S01]  /*10240*/  FFMA.FTZ R6, R179, c[0x0][0x23c], -R3 ;  /* 0x00008f00b3067a23 */ /* 0x000fe20000010803 */
        /* <DEDUP_REMOVED lines=11> */
[----:B---3--:R-:W-:-:S04]  /*10300*/  F2FP.BF16.PACK_AB R6, R152, R147 ;  /* 0x000000939806723e */ /* 0x008fc800000010ff */
[----:B------:R-:W-:Y:S01]  /*10310*/  LOP3.LUT R11, R5, R6, RZ, 0xc0, !PT ;  /* 0x00000006050b7212 */ /* 0x000fe200078ec0ff */
[----:B------:R-:W-:Y:S01]  /*10320*/  HSET2.LE.AND R5, R8, R84, PT ;  /* 0x0000005408057233 */ /* 0x000fe20003803000 */
[----:B------:R-:W-:Y:S01]  /*10330*/  F2FP.BF16.PACK_AB R6, R148, R145 ;  /* 0x000000919406723e */ /* 0x000fe200000010ff */
[----:B------:R-:W-:-:S03]  /*10340*/  UIADD3 UR5, UR4, 0x2, URZ ;  /* 0x0000000204057890 */ /* 0x000fc6000fffe03f */
[----:B------:R-:W-:Y:S01]  /*10350*/  LOP3.LUT R8, R5, R6, RZ, 0xc0, !PT ;  /* 0x0000000605087212 */ /* 0x000fe200078ec0ff */
[----:B------:R-:W-:Y:S01]  /*10360*/  HSET2.LE.AND R5, R9, R84, PT ;  /* 0x0000005409057233 */ /* 0x000fe20003803000 */
[----:B--2---:R-:W-:Y:S01]  /*10370*/  F2FP.BF16.PACK_AB R6, R146, R144 ;  /* 0x000000909206723e */ /* 0x004fe200000010ff */
[----:B------:R-:W-:-:S03]  /*10380*/  UIADD3 UR4, UR4, 0x3, URZ ;  /* 0x0000000304047890 */ /* 0x000fc6000fffe03f */
[----:B------:R-:W-:Y:S01]  /*10390*/  LOP3.LUT R9, R5, R6, RZ, 0xc0, !PT ;  /* 0x0000000605097212 */ /* 0x000fe200078ec0ff */
[----:B------:R-:W-:Y:S02]  /*103a0*/  IMAD.U32 R6, RZ, RZ, UR5 ;  /* 0x00000005ff067e24 */ /* 0x000fe4000f8e00ff */
[----:B------:R-:W-:-:S03]  /*103b0*/  MOV R5, UR4 ;  /* 0x0000000400057c02 */ /* 0x000fc60008000f00 */
[C---:B------:R-:W-:Y:S02]  /*103c0*/  LOP3.LUT R6, R115.reuse, UR31, R6, 0x96, !PT ;  /* 0x0000001f73067c12 */ /* 0x040fe4000f8e9606 */
[----:B------:R-:W-:Y:S01]  /*103d0*/  LOP3.LUT R5, R115, UR31, R5, 0x96, !PT ;  /* 0x0000001f73057c12 */ /* 0x000fe2000f8e9605 */
[C---:B------:R-:W-:Y:S01]  /*103e0*/  IMAD.WIDE.U32 R82, R232.reuse, -0x326172a9, RZ ;  /* 0xcd9e8d57e8527825 */ /* 0x040fe200078e00ff */
[----:B------:R-:W-:Y:S01]  /*103f0*/  HMMA.16816.F32.BF16 R104, R8, R16, R68 ;  /* 0x000000100868723c */ /* 0x000fe20000041844 */
[----:B------:R-:W-:Y:S02]  /*10400*/  IADD3 R46, R232, 0x4, RZ ;  /* 0x00000004e82e7810 */ /* 0x000fe40007ffe0ff */
[----:B------:R-:W-:Y:S01]  /*10410*/  IMAD.WIDE.U32 R12, R6, -0x326172a9, RZ ;  /* 0xcd9e8d57060c7825 */ /* 0x000fe200078e00ff */
[----:B------:R-:W-:-:S03]  /*10420*/  MOV R26, R122 ;  /* 0x0000007a001a7202 */ /* 0x000fc60000000f00 */
[----:B------:R-:W-:Y:S01]  /*10430*/  IMAD.WIDE.U32 R16, R5, -0x326172a9, RZ ;  /* 0xcd9e8d5705107825 */ /* 0x000fe200078e00ff */
[----:B------:R-:W-:Y:S01]  /*10440*/  LOP3.LUT R5, R113, UR14, R12, 0x96, !PT ;  /* 0x0000000e71057c12 */ /* 0x000fe2000f8e960c */
[----:B------:R-:W-:Y:S01]  /*10450*/  HMMA.16816.F32.BF16 R108, R8, R18, R64 ;  /* 0x00000012086c723c */ /* 0x000fe20000041840 */
[----:B------:R-:W-:Y:S01]  /*10460*/  LOP3.LUT R6, R13, UR16, R82, 0x96, !PT ;  /* 0x000000100d067c12 */ /* 0x000fe2000f8e9652 */
[----:B------:R-:W-:Y:S02]  /*10470*/  IMAD.MOV.U32 R27, RZ, RZ, R93 ;  /* 0x000000ffff1b7224 */ /* 0x000fe400078e005d */
[----:B------:R-:W-:Y:S02]  /*10480*/  IMAD.MOV.U32 R85, RZ, RZ, R123 ;  /* 0x000000ffff557224 */ /* 0x000fe400078e007b */
[----:B------:R-:W-:Y:S02]  /*10490*/  IMAD.MOV.U32 R24, RZ, RZ, R121 ;  /* 0x000000ffff187224 */ /* 0x000fe400078e0079 */
[----:B------:R-:W-:-:S02]  /*104a0*/  IMAD.MOV.U32 R28, RZ, RZ, R119 ;  /* 0x000000ffff1c7224 */ /* 0x000fc400078e0077 */
[----:B------:R-:W-:Y:S02]  /*104b0*/  IMAD.MOV.U32 R93, RZ, RZ, R118 ;  /* 0x000000ffff5d7224 */ /* 0x000fe400078e0076 */
[----:B------:R-:W-:Y:S02]  /*104c0*/  IMAD.MOV.U32 R29, RZ, RZ, R120 ;  /* 0x000000ffff1d7224 */ /* 0x000fe400078e0078 */
[----:B------:R-:W-:Y:S01]  /*104d0*/  IMAD.MOV.U32 R103, RZ, RZ, R116 ;  /* 0x000000ffff677224 */ /* 0x000fe200078e0074 */
[----:B------:R-:W-:Y:S01]  /*104e0*/  HMMA.16816.F32.BF16 R120, R8, R20, R52 ;  /* 0x000000140878723c */ /* 0x000fe20000041834 */
[----:B------:R-:W-:Y:S02]  /*104f0*/  IMAD.MOV.U32 R157, RZ, RZ, R117 ;  /* 0x000000ffff9d7224 */ /* 0x000fe400078e0075 */
[----:B------:R-:W-:-:S05]  /*10500*/  IMAD.WIDE.U32 R46, R46, -0x326172a9, RZ ;  /* 0xcd9e8d572e2e7825 */ /* 0x000fca00078e00ff */
[----:B------:R-:W-:Y:S01]  /*10510*/  HMMA.16816.F32.BF16 R116, R8, R22, R60 ;  /* 0x000000160874723c */ /* 0x000fe2000004183c */
[----:B------:R-:W-:Y:S02]  /*10520*/  IMAD.MOV.U32 R83, RZ, RZ, R80 ;  /* 0x000000ffff537224 */ /* 0x000fe400078e0050 */
[----:B------:R-:W-:Y:S02]  /*10530*/  IMAD.MOV.U32 R80, RZ, RZ, R15 ;  /* 0x000000ffff507224 */ /* 0x000fe400078e000f */
[----:B------:R-:W-:Y:S02]  /*10540*/  IMAD.WIDE.U32 R30, R5, -0x2daee0ad, RZ ;  /* 0xd2511f53051e7825 */ /* 0x000fe400078e00ff */
[----:B------:R-:W-:Y:S02]  /*10550*/  LOP3.LUT R10, R17, UR16, R82, 0x96, !PT ;  /* 0x00000010110a7c12 */ /* 0x000fe4000f8e9652 */
[----:B------:R-:W-:Y:S01]  /*10560*/  IMAD.MOV.U32 R82, RZ, RZ, R81 ;  /* 0x000000ffff527224 */ /* 0x000fe200078e0051 */
[----:B------:R-:W-:Y:S01]  /*10570*/  LOP3.LUT R5, R113, UR14, R16, 0x96, !PT ;  /* 0x0000000e71057c12 */ /* 0x000fe2000f8e9610 */
[----:B------:R-:W-:Y:S01]  /*10580*/  IMAD.MOV.U32 R81, RZ, RZ, R14 ;  /* 0x000000ffff517224 */ /* 0x000fe200078e000e */
[----:B------:R-:W-:Y:S01]  /*10590*/  LOP3.LUT R9, R13, UR16, R46, 0x96, !PT ;  /* 0x000000100d097c12 */ /* 0x000fe2000f8e962e */
[----:B------:R-:W-:Y:S01]  /*105a0*/  IMAD.WIDE.U32 R14, R6, -0x2daee0ad, RZ ;  /* 0xd2511f53060e7825 */ /* 0x000fe200078e00ff */
[----:B------:R-:W-:-:S02]  /*105b0*/  LOP3.LUT R7, R57, UR14, R12, 0x96, !PT ;  /* 0x0000000e39077c12 */ /* 0x000fc4000f8e960c */
[----:B------:R-:W-:Y:S01]  /*105c0*/  LOP3.LUT R8, R17, UR16, R46, 0x96, !PT ;  /* 0x0000001011087c12 */ /* 0x000fe2000f8e962e */
[----:B------:R-:W-:Y:S01]  /*105d0*/  IMAD.WIDE.U32 R10, R10, -0x2daee0ad, RZ ;  /* 0xd2511f530a0a7825 */ /* 0x000fe200078e00ff */
[----:B------:R-:W-:Y:S02]  /*105e0*/  LOP3.LUT R12, R57, UR14, R16, 0x96, !PT ;  /* 0x0000000e390c7c12 */ /* 0x000fe4000f8e9610 */
[----:B------:R-:W-:Y:S01]  /*105f0*/  LOP3.LUT R13, R15, UR13, R72, 0x96, !PT ;  /* 0x0000000d0f0d7c12 */ /* 0x000fe2000f8e9648 */
[----:B------:R-:W-:Y:S01]  /*10600*/  IMAD.WIDE.U32 R34, R5, -0x2daee0ad, RZ ;  /* 0xd2511f5305227825 */ /* 0x000fe200078e00ff */
[----:B------:R-:W-:-:S03]  /*10610*/  LOP3.LUT R17, R31, UR11, R14, 0x96, !PT ;  /* 0x0000000b1f117c12 */ /* 0x000fc6000f8e960e */
[----:B------:R-:W-:-:S04]  /*10620*/  IMAD.WIDE.U32 R14, R9, -0x2daee0ad, RZ ;  /* 0xd2511f53090e7825 */ /* 0x000fc800078e00ff */
[----:B------:R-:W-:Y:S01]  /*10630*/  IMAD.WIDE.U32 R6, R7, -0x2daee0ad, RZ ;  /* 0xd2511f5307067825 */ /* 0x000fe200078e00ff */
[----:B------:R-:W-:-:S03]  /*10640*/  LOP3.LUT R11, R11, UR13, R72, 0x96, !PT ;  /* 0x0000000d0b0b7c12 */ /* 0x000fc6000f8e9648 */
[----:B------:R-:W-:Y:S02]  /*10650*/  FFMA.FTZ R42, R82, R59, R83 ;  /* 0x0000003b522a7223 */ /* 0x000fe40000010053 */
[----:B------:R-:W-:Y:S01]  /*10660*/  IMAD.WIDE.U32 R18, R8, -0x2daee0ad, RZ ;  /* 0xd2511f5308127825 */ /* 0x000fe200078e00ff */
[----:B------:R-:W-:-:S03]  /*10670*/  LOP3.LUT R10, R35, UR11, R10, 0x96, !PT ;  /* 0x0000000b230a7c12 */ /* 0x000fc6000f8e960a */
[----:B------:R-:W-:Y:S02]  /*10680*/  IMAD.MOV.U32 R82, RZ, RZ, R81 ;  /* 0x000000ffff527224 */ /* 0x000fe400078e0051 */
[----:B------:R-:W-:Y:S02]  /*10690*/  IMAD.MOV.U32 R83, RZ, RZ, R80 ;  /* 0x000000ffff537224 */ /* 0x000fe400078e0050 */
[----:B------:R-:W-:Y:S02]  /*106a0*/  IMAD.MOV.U32 R80, RZ, RZ, R26 ;  /* 0x000000ffff507224 */ /* 0x000fe400078e001a */
[----:B------:R-:W-:Y:S02]  /*106b0*/  IMAD.MOV.U32 R81, RZ, RZ, R27 ;  /* 0x000000ffff517224 */ /* 0x000fe400078e001b */
[----:B------:R-:W-:Y:S01]  /*106c0*/  IMAD.WIDE.U32 R8, R12, -0x2daee0ad, RZ ;  /* 0xd2511f530c087825 */ /* 0x000fe200078e00ff */
[----:B------:R-:W-:Y:S02]  /*106d0*/  LOP3.LUT R5, R15, UR13, R58, 0x96, !PT ;  /* 0x0000000d0f057c12 */ /* 0x000fe4000f8e963a */
[----:B------:R-:W-:Y:S01]  /*106e0*/  LOP3.LUT R7, R7, UR11, R14, 0x96, !PT ;  /* 0x0000000b07077c12 */ /* 0x000fe2000f8e960e */
[----:B------:R-:W-:-:S04]  /*106f0*/  IMAD.WIDE.U32 R12, R13, -0x326172a9, RZ ;  /* 0xcd9e8d570d0c7825 */ /* 0x000fc800078e00ff */
[----:B------:R-:W-:Y:S01]  /*10700*/  IMAD.WIDE.U32 R26, R17, -0x326172a9, RZ ;  /* 0xcd9e8d57111a7825 */ /* 0x000fe200078e00ff */
[----:B------:R-:W-:-:S03]  /*10710*/  LOP3.LUT R21, R13, UR12, R112, 0x96, !PT ;  /* 0x0000000c0d157c12 */ /* 0x000fc6000f8e9670 */
[----:B------:R-:W-:Y:S01]  /*10720*/  FFMA.FTZ R43, R82, R73, R83 ;  /* 0x00000049522b7223 */ /* 0x000fe20000010053 */
[----:B------:R-:W-:Y:S01]  /*10730*/  LOP3.LUT R20, R27, UR10, R12, 0x96, !PT ;  /* 0x0000000a1b147c12 */ /* 0x000fe2000f8e960c */
[----:B------:R-:W-:Y:S02]  /*10740*/  IMAD.MOV.U32 R47, RZ, RZ, R28 ;  /* 0x000000ffff2f7224 */ /* 0x000fe400078e001c */
[----:B------:R-:W-:Y:S02]  /*10750*/  IMAD.MOV.U32 R82, RZ, RZ, R29 ;  /* 0x000000ffff527224 */ /* 0x000fe400078e001d */
        /* <DEDUP_REMOVED lines=9> */
[----:B------:R-:W-:Y:S02]  /*107f0*/  LOP3.LUT R18, R11, UR12, R56, 0x96, !PT ;  /* 0x0000000c0b127c12 */ /* 0x000fe4000f8e9638 */
[----:B------:R-:W-:Y:S01]  /*10800*/  LOP3.LUT R13, R13, UR10, R10, 0x96, !PT ;  /* 0x0000000a0d0d7c12 */ /* 0x000fe2000f8e960a */
[----:B------:R-:W-:-:S04]  /*10810*/  IMAD.WIDE.U32 R14, R9, -0x326172a9, RZ ;  /* 0xcd9e8d57090e7825 */ /* 0x000fc800078e00ff */
[----:B------:R-:W-:-:S04]  /*10820*/  IMAD.WIDE.U32 R10, R21, -0x2daee0ad, RZ ;  /* 0xd2511f53150a7825 */ /* 0x000fc800078e00ff */
[----:B------:R-:W-:Y:S01]  /*10830*/  IMAD.WIDE.U32 R32, R20, -0x2daee0ad, RZ ;  /* 0xd2511f5314207825 */ /* 0x000fe200078e00ff */
[----:B------:R-:W-:Y:S02]  /*10840*/  MOV R83, R24 ;  /* 0x0000001800537202 */ /* 0x000fe40000000f00 */
[----:B------:R-:W-:Y:S02]  /*10850*/  LOP3.LUT R23, R17, UR12, R56, 0x96, !PT ;  /* 0x0000000c11177c12 */ /* 0x000fe4000f8e9638 */
[----:B------:R-:W-:Y:S01]  /*10860*/  LOP3.LUT R24, R15, UR10, R16, 0x96, !PT ;  /* 0x0000000a0f187c12 */ /* 0x000fe2000f8e9610 */
[----:B------:R-:W-:Y:S01]  /*10870*/  IMAD.WIDE.U32 R16, R18, -0x2daee0ad, RZ ;  /* 0xd2511f5312107825 */ /* 0x000fe200078e00ff */
[----:B------:R-:W-:Y:S02]  /*10880*/  LOP3.LUT R5, R11, UR9, R30, 0x96, !PT ;  /* 0x000000090b057c12 */ /* 0x000fe4000f8e961e */
[----:B------:R-:W-:Y:S01]  /*10890*/  LOP3.LUT R7, R33, UR7, R10, 0x96, !PT ;  /* 0x0000000721077c12 */ /* 0x000fe2000f8e960a */
[----:B------:R-:W-:-:S04]  /*108a0*/  IMAD.WIDE.U32 R10, R22, -0x2daee0ad, RZ ;  /* 0xd2511f53160a7825 */ /* 0x000fc800078e00ff */
        /* <DEDUP_REMOVED lines=8> */
[----:B------:R-:W-:Y:S01]  /*10930*/  IMAD.WIDE.U32 R16, R15, -0x326172a9, RZ ;  /* 0xcd9e8d570f107825 */ /* 0x000fe200078e00ff */
[----:B------:R-:W-:Y:S02]  /*10940*/  LOP3.LUT R10, R7, UR17, R10, 0x96, !PT ;  /* 0x00000011070a7c12 */ /* 0x000fe4000f8e960a */
[C---:B------:R-:W-:Y:S02]  /*10950*/  LOP3.LUT R21, R6.reuse, 0xffff, RZ, 0xc0, !PT ;  /* 0x0000ffff06157812 */ /* 0x040fe400078ec0ff */
[----:B------:R-:W-:Y:S02]  /*10960*/  LOP3.LUT R36, R6, 0xff, RZ, 0xc0, !PT ;  /* 0x000000ff06247812 */ /* 0x000fe400078ec0ff */
[--C-:B------:R-:W-:Y:S02]  /*10970*/  SHF.R.U32.HI R34, RZ, 0x10, R6.reuse ;  /* 0x00000010ff227819 */ /* 0x100fe40000011606 */
[----:B------:R-:W-:Y:S01]  /*10980*/  SHF.R.U32.HI R35, RZ, 0x18, R6 ;  /* 0x00000018ff237819 */ /* 0x000fe20000011606 */
[----:B------:R-:W-:Y:S01]  /*10990*/  IMAD.WIDE.U32 R6, R9, -0x326172a9, RZ ;  /* 0xcd9e8d5709067825 */ /* 0x000fe200078e00ff */
[----:B------:R-:W-:-:S03]  /*109a0*/  LOP3.LUT R15, R17, UR8, R28, 0x96, !PT ;  /* 0x00000008110f7c12 */ /* 0x000fc6000f8e961c */
[----:B------:R-:W-:Y:S01]  /*109b0*/  IMAD.WIDE.U32 R22, R23, -0x2daee0ad, RZ ;  /* 0xd2511f5317167825 */ /* 0x000fe200078e00ff */
[----:B------:R-:W-:-:S03]  /*109c0*/  LOP3.LUT R9, R7, UR17, R16, 0x96, !PT ;  /* 0x0000001107097c12 */ /* 0x000fc6000f8e9610 */
[----:B------:R-:W-:Y:S01]  /*109d0*/  IMAD.WIDE.U32 R16, R24, -0x2daee0ad, RZ ;  /* 0xd2511f5318107825 */ /* 0x000fe200078e00ff */
[C---:B------:R-:W-:Y:S02]  /*109e0*/  LOP3.LUT R28, R6.reuse, 0xffff, RZ, 0xc0, !PT ;  /* 0x0000ffff061c7812 */ /* 0x040fe400078ec0ff */
[----:B------:R-:W-:Y:S01]  /*109f0*/  LOP3.LUT R33, R6, 0xff, RZ, 0xc0, !PT ;  /* 0x000000ff06217812 */ /* 0x000fe200078ec0ff */
[----:B------:R-:W-:Y:S01]  /*10a00*/  IMAD.WIDE.U32 R18, R18, -0x326172a9, RZ ;  /* 0xcd9e8d5712127825 */ /* 0x000fe200078e00ff */
[--C-:B------:R-:W-:Y:S02]  /*10a10*/  SHF.R.U32.HI R31, RZ, 0x10, R6.reuse ;  /* 0x00000010ff1f7819 */ /* 0x100fe40000011606 */
[----:B------:R-:W-:Y:S01]  /*10a20*/  SHF.R.U32.HI R29, RZ, 0x18, R6 ;  /* 0x00000018ff1d7819 */ /* 0x000fe20000011606 */
[----:B------:R-:W-:Y:S01]  /*10a30*/  IMAD.WIDE.U32 R6, R5, -0x326172a9, RZ ;  /* 0xcd9e8d5705067825 */ /* 0x000fe200078e00ff */
[----:B------:R-:W-:Y:S02]  /*10a40*/  LOP3.LUT R27, R11, UR8, R26, 0x96, !PT ;  /* 0x000000080b1b7c12 */ /* 0x000fe4000f8e961a */
[----:B------:R-:W-:-:S02]  /*10a50*/  LOP3.LUT R11, R23, UR9, R8, 0x96, !PT ;  /* 0x00000009170b7c12 */ /* 0x000fc4000f8e9608 */
[----:B------:R-:W-:Y:S01]  /*10a60*/  LOP3.LUT R5, R17, UR7, R22, 0x96, !PT ;  /* 0x0000000711057c12 */ /* 0x000fe2000f8e9616 */
[----:B------:R-:W-:Y:S01]  /*10a70*/  IMAD.MOV.U32 R70, RZ, RZ, R80 ;  /* 0x000000ffff467224 */ /* 0x000fe200078e0050 */
[----:B------:R-:W-:Y:S02]  /*10a80*/  MOV R80, R25 ;  /* 0x0000001900507202 */ /* 0x000fe40000000f00 */
[----:B------:R-:W-:Y:S02]  /*10a90*/  LOP3.LUT R8, R7, UR17, R18, 0x96, !PT ;  /* 0x0000001107087c12 */ /* 0x000fe4000f8e9612 */
[----:B------:R-:W-:Y:S01]  /*10aa0*/  LOP3.LUT R25, R19, UR8, R12, 0x96, !PT ;  /* 0x0000000813197c12 */ /* 0x000fe2000f8e960c */
[----:B------:R-:W-:Y:S01]  /*10ab0*/  IMAD.WIDE.U32 R12, R11, -0x326172a9, RZ ;  /* 0xcd9e8d570b0c7825 */ /* 0x000fe200078e00ff */
[C---:B------:R-:W-:Y:S02]  /*10ac0*/  LOP3.LUT R17, R6.reuse, 0xffff, RZ, 0xc0, !PT ;  /* 0x0000ffff06117812 */ /* 0x040fe400078ec0ff */
[----:B------:R-:W-:-:S02]  /*10ad0*/  LOP3.LUT R24, R6, 0xff, RZ, 0xc0, !PT ;  /* 0x000000ff06187812 */ /* 0x000fc400078ec0ff */
[--C-:B------:R-:W-:Y:S02]  /*10ae0*/  SHF.R.U32.HI R23, RZ, 0x10, R6.reuse ;  /* 0x00000010ff177819 */ /* 0x100fe40000011606 */
[----:B------:R-:W-:Y:S01]  /*10af0*/  SHF.R.U32.HI R18, RZ, 0x18, R6 ;  /* 0x00000018ff127819 */ /* 0x000fe20000011606 */
[----:B------:R-:W-:Y:S01]  /*10b00*/  IMAD.WIDE.U32 R6, R5, -0x326172a9, RZ ;  /* 0xcd9e8d5705067825 */ /* 0x000fe200078e00ff */
[----:B------:R-:W-:-:S04]  /*10b10*/  LOP3.LUT R26, R13, UR8, R14, 0x96, !PT ;  /* 0x000000080d1a7c12 */ /* 0x000fc8000f8e960e */
[----:B------:R-:W-:Y:S02]  /*10b20*/  LOP3.LUT R5, R7, UR17, R12, 0x96, !PT ;  /* 0x0000001107057c12 */ /* 0x000fe4000f8e960c */
[----:B------:R-:W-:Y:S02]  /*10b30*/  SHF.R.U32.HI R12, RZ, 0x8, R21 ;  /* 0x00000008ff0c7819 */ /* 0x000fe40000011615 */
[C---:B------:R-:W-:Y:S02]  /*10b40*/  LOP3.LUT R14, R6.reuse, 0xffff, RZ, 0xc0, !PT ;  /* 0x0000ffff060e7812 */ /* 0x040fe400078ec0ff */
[----:B------:R-:W-:Y:S02]  /*10b50*/  LOP3.LUT R22, R6, 0xff, RZ, 0xc0, !PT ;  /* 0x000000ff06167812 */ /* 0x000fe400078ec0ff */
[--C-:B------:R-:W-:Y:S02]  /*10b60*/  SHF.R.U32.HI R21, RZ, 0x10, R6.reuse ;  /* 0x00000010ff157819 */ /* 0x100fe40000011606 */
[----:B------:R-:W-:Y:S01]  /*10b70*/  SHF.R.U32.HI R19, RZ, 0x18, R6 ;  /* 0x00000018ff137819 */ /* 0x000fe20000011606 */
[----:B------:R-:W-:Y:S01]  /*10b80*/  IMAD.WIDE.U32 R6, R27, -0x2daee0ad, RZ ;  /* 0xd2511f531b067825 */ /* 0x000fe200078e00ff */
[----:B------:R-:W-:-:S02]  /*10b90*/  LOP3.LUT R11, R34, 0xff, RZ, 0xc0, !PT ;  /* 0x000000ff220b7812 */ /* 0x000fc400078ec0ff */
[----:B------:R-:W-:Y:S02]  /*10ba0*/  PRMT R44, R36, 0x5410, R12 ;  /* 0x00005410242c7816 */ /* 0x000fe4000000000c */
[----:B------:R-:W-:Y:S02]  /*10bb0*/  PRMT R39, R11, 0x5410, R35 ;  /* 0x000054100b277816 */ /* 0x000fe40000000023 */
[----:B------:R-:W-:Y:S02]  /*10bc0*/  LOP3.LUT R13, R7, UR18, R32, 0x96, !PT ;  /* 0x00000012070d7c12 */ /* 0x000fe4000f8e9620 */
[C---:B------:R-:W-:Y:S02]  /*10bd0*/  LOP3.LUT R32, R6.reuse, 0xffff, RZ, 0xc0, !PT ;  /* 0x0000ffff06207812 */ /* 0x040fe400078ec0ff */
[----:B------:R-:W-:Y:S02]  /*10be0*/  LOP3.LUT R36, R6, 0xff, RZ, 0xc0, !PT ;  /* 0x000000ff06247812 */ /* 0x000fe400078ec0ff */
[----:B------:R-:W-:-:S02]  /*10bf0*/  SHF.R.U32.HI R35, RZ, 0x10, R6 ;  /* 0x00000010ff237819 */ /* 0x000fc40000011606 */
[----:B------:R-:W-:Y:S01]  /*10c00*/  SHF.R.U32.HI R34, RZ, 0x18, R6 ;  /* 0x00000018ff227819 */ /* 0x000fe20000011606 */
[----:B------:R-:W-:Y:S01]  /*10c10*/  IMAD.WIDE.U32 R6, R15, -0x2daee0ad, RZ ;  /* 0xd2511f530f067825 */ /* 0x000fe200078e00ff */
[----:B------:R-:W-:Y:S02]  /*10c20*/  LOP3.LUT R11, R31, 0xff, RZ, 0xc0, !PT ;  /* 0x000000ff1f0b7812 */ /* 0x000fe400078ec0ff */
[----:B------:R-:W-:Y:S01]  /*10c30*/  SHF.R.U32.HI R12, RZ, 0x8, R28 ;  /* 0x00000008ff0c7819 */ /* 0x000fe2000001161c */
[----:B------:R-:W-:Y:S01]  /*10c40*/  IMAD.MOV.U32 R49, RZ, RZ, R101 ;  /* 0x000000ffff317224 */ /* 0x000fe200078e0065 */
[----:B------:R-:W-:Y:S01]  /*10c50*/  PRMT R101, R11, 0x5410, R29 ;  /* 0x000054100b657816 */ /* 0x000fe2000000001d */
[----:B------:R-:W-:Y:S01]  /*10c60*/  IMAD.MOV.U32 R51, RZ, RZ, R102 ;  /* 0x000000ffff337224 */ /* 0x000fe200078e0066 */
[----:B------:R-:W-:Y:S02]  /*10c70*/  LOP3.LUT R15, R7, UR18, R30, 0x96, !PT ;  /* 0x00000012070f7c12 */ /* 0x000fe4000f8e961e */
[----:B------:R-:W-:-:S02]  /*10c80*/  PRMT R102, R33, 0x5410, R12 ;  /* 0x0000541021667816 */ /* 0x000fc4000000000c */
[C---:B------:R-:W-:Y:S02]  /*10c90*/  LOP3.LUT R28, R6.reuse, 0xffff, RZ, 0xc0, !PT ;  /* 0x0000ffff061c7812 */ /* 0x040fe400078ec0ff */
[----:B------:R-:W-:Y:S02]  /*10ca0*/  LOP3.LUT R31, R6, 0xff, RZ, 0xc0, !PT ;  /* 0x000000ff061f7812 */ /* 0x000fe400078ec0ff */
[--C-:B------:R-:W-:Y:S02]  /*10cb0*/  SHF.R.U32.HI R30, RZ, 0x10, R6.reuse ;  /* 0x00000010ff1e7819 */ /* 0x100fe40000011606 */
[----:B------:R-:W-:Y:S01]  /*10cc0*/  SHF.R.U32.HI R29, RZ, 0x18, R6 ;  /* 0x00000018ff1d7819 */ /* 0x000fe20000011606 */
[----:B------:R-:W-:Y:S01]  /*10cd0*/  IMAD.WIDE.U32 R6, R25, -0x2daee0ad, RZ ;  /* 0xd2511f5319067825 */ /* 0x000fe200078e00ff */
[----:B------:R-:W-:Y:S02]  /*10ce0*/  SHF.R.U32.HI R12, RZ, 0x8, R17 ;  /* 0x00000008ff0c7819 */ /* 0x000fe40000011611 */
[----:B------:R-:W-:-:S02]  /*10cf0*/  LOP3.LUT R11, R23, 0xff, RZ, 0xc0, !PT ;  /* 0x000000ff170b7812 */ /* 0x000fc400078ec0ff */
[----:B------:R-:W-:Y:S02]  /*10d00*/  PRMT R33, R24, 0x5410, R12 ;  /* 0x0000541018217816 */ /* 0x000fe4000000000c */
[----:B------:R-:W-:Y:S01]  /*10d10*/  PRMT R37, R11, 0x5410, R18 ;  /* 0x000054100b257816 */ /* 0x000fe20000000012 */
[----:B------:R-:W-:Y:S01]  /*10d20*/  FFMA.FTZ R11, R195, c[0x0][0x23c], -R4 ;  /* 0x00008f00c30b7a23 */ /* 0x000fe20000010804 */
[----:B------:R-:W-:Y:S02]  /*10d30*/  LOP3.LUT R17, R7, UR18, R20, 0x96, !PT ;  /* 0x0000001207117c12 */ /* 0x000fe4000f8e9614 */
[C---:B------:R-:W-:Y:S01]  /*10d40*/  LOP3.LUT R23, R6.reuse, 0xffff, RZ, 0xc0, !PT ;  /* 0x0000ffff06177812 */ /* 0x040fe200078ec0ff */
[----:B------:R-:W-:Y:S01]  /*10d50*/  FFMA.FTZ R7, R193, c[0x0][0x23c], -R4 ;  /* 0x00008f00c1077a23 */ /* 0x000fe20000010804 */
[----:B------:R-:W-:Y:S02]  /*10d60*/  LOP3.LUT R27, R6, 0xff, RZ, 0xc0, !PT ;  /* 0x000000ff061b7812 */ /* 0x000fe400078ec0ff */
[----:B------:R-:W-:-:S02]  /*10d70*/  SHF.R.U32.HI R25, RZ, 0x10, R6 ;  /* 0x00000010ff197819 */ /* 0x000fc40000011606 */
[----:B------:R-:W-:Y:S02]  /*10d80*/  SHF.R.U32.HI R24, RZ, 0x18, R6 ;  /* 0x00000018ff187819 */ /* 0x000fe40000011606 */
[----:B------:R-:W-:Y:S01]  /*10d90*/  SHF.R.U32.HI R6, RZ, 0x8, R14 ;  /* 0x00000008ff067819 */ /* 0x000fe2000001160e */
[----:B------:R-:W-:Y:S01]  /*10da0*/  IMAD.MOV.U32 R115, RZ, RZ, R163 ;  /* 0x000000ffff737224 */ /* 0x000fe200078e00a3 */
[----:B------:R-:W-:Y:S01]  /*10db0*/  MOV R63, R93 ;  /* 0x0000005d003f7202 */ /* 0x000fe20000000f00 */
[----:B------:R1:W-:Y:S01]  /*10dc0*/  MUFU.EX2 R163, R11 ;  /* 0x0000000b00a37308 */ /* 0x0003e20000000800 */
[----:B------:R-:W-:Y:S02]  /*10dd0*/  PRMT R93, R22, 0x5410, R6 ;  /* 0x00005410165d7816 */ /* 0x000fe40000000006 */
[----:B------:R-:W-:Y:S01]  /*10de0*/  LOP3.LUT R6, R21, 0xff, RZ, 0xc0, !PT ;  /* 0x000000ff15067812 */ /* 0x000fe200078ec0ff */
[----:B------:R-:W-:-:S04]  /*10df0*/  FFMA.FTZ R40, R82, R75, R92 ;  /* 0x0000004b52287223 */ /* 0x000fc8000001005c */
[----:B------:R2:W-:Y:S01]  /*10e00*/  MUFU.EX2 R179, R7 ;  /* 0x0000000700b37308 */ /* 0x0005e20000000800 */
[----:B------:R-:W-:Y:S01]  /*10e10*/  PRMT R92, R6, 0x5410, R19 ;  /* 0x00005410065c7816 */ /* 0x000fe20000000013 */
[----:B-1----:R-:W-:-:S06]  /*10e20*/  FFMA.FTZ R11, R196, c[0x0][0x23c], -R4 ;  /* 0x00008f00c40b7a23 */ /* 0x002fcc0000010804 */
[----:B------:R1:W-:Y:S01]  /*10e30*/  MUFU.EX2 R178, R11 ;  /* 0x0000000b00b27308 */ /* 0x0003e20000000800 */
[----:B--2---:R-:W-:-:S07]  /*10e40*/  FFMA.FTZ R7, R192, c[0x0][0x23c], -R4 ;  /* 0x00008f00c0077a23 */ /* 0x004fce0000010804 */
[----:B------:R2:W-:Y:S01]  /*10e50*/  MUFU.EX2 R180, R7 ;  /* 0x0000000700b47308 */ /* 0x0005e20000000800 */
[----:B-1----:R-:W-:-:S07]  /*10e60*/  FFMA.FTZ R11, R187, c[0x0][0x23c], -R4 ;  /* 0x00008f00bb0b7a23 */ /* 0x002fce0000010804 */
[----:B------:R1:W-:Y:S01]  /*10e70*/  MUFU.EX2 R192, R11 ;  /* 0x0000000b00c07308 */ /* 0x0003e20000000800 */
[----:B--2---:R-:W-:-:S05]  /*10e80*/  IMAD.WIDE.U32 R6, R26, -0x2daee0ad, RZ ;  /* 0xd2511f531a067825 */ /* 0x004fca00078e00ff */
[----:B------:R-:W-:Y:S02]  /*10e90*/  LOP3.LUT R14, R7, UR18, R16, 0x96, !PT ;  /* 0x00000012070e7c12 */ /* 0x000fe4000f8e9610 */
[C---:B------:R-:W-:Y:S02]  /*10ea0*/  LOP3.LUT R16, R6.reuse, 0xffff, RZ, 0xc0, !PT ;  /* 0x0000ffff06107812 */ /* 0x040fe400078ec0ff */
[----:B------:R-:W-:Y:S02]  /*10eb0*/  LOP3.LUT R20, R6, 0xff, RZ, 0xc0, !PT ;  /* 0x000000ff06147812 */ /* 0x000fe400078ec0ff */
[----:B------:R-:W-:Y:S01]  /*10ec0*/  SHF.R.U32.HI R19, RZ, 0x10, R6 ;  /* 0x00000010ff137819 */ /* 0x000fe20000011606 */
[----:B-1----:R-:W-:Y:S01]  /*10ed0*/  FFMA.FTZ R11, R188, c[0x0][0x23c], -R4 ;  /* 0x00008f00bc0b7a23 */ /* 0x002fe20000010804 */
[----:B------:R-:W-:Y:S02]  /*10ee0*/  SHF.R.U32.HI R18, RZ, 0x18, R6 ;  /* 0x00000018ff127819 */ /* 0x000fe40000011606 */
[----:B------:R-:W-:Y:S01]  /*10ef0*/  LOP3.LUT R6, R10, 0xffff, RZ, 0xc0, !PT ;  /* 0x0000ffff0a067812 */ /* 0x000fe200078ec0ff */
[----:B------:R1:W-:Y:S01]  /*10f00*/  MUFU.EX2 R187, R11 ;  /* 0x0000000b00bb7308 */ /* 0x0003e20000000800 */
[----:B------:R-:W-:-:S02]  /*10f10*/  SHF.R.U32.HI R7, RZ, 0x10, R10 ;  /* 0x00000010ff077819 */ /* 0x000fc4000001160a */
[----:B------:R-:W-:Y:S02]  /*10f20*/  LOP3.LUT R12, R10, 0xff, RZ, 0xc0, !PT ;  /* 0x000000ff0a0c7812 */ /* 0x000fe400078ec0ff */
[----:B-1----:R-:W-:Y:S02]  /*10f30*/  SHF.R.U32.HI R11, RZ, 0x18, R10 ;  /* 0x00000018ff0b7819 */ /* 0x002fe4000001160a */
[----:B------:R-:W-:Y:S02]  /*10f40*/  SHF.R.U32.HI R10, RZ, 0x8, R6 ;  /* 0x00000008ff0a7819 */ /* 0x000fe40000011606 */
[----:B------:R-:W-:Y:S01]  /*10f50*/  LOP3.LUT R6, R7, 0xff, RZ, 0xc0, !PT ;  /* 0x000000ff07067812 */ /* 0x000fe200078ec0ff */
[----:B------:R-:W-:-:S03]  /*10f60*/  FFMA.FTZ R7, R185, c[0x0][0x23c], -R4 ;  /* 0x00008f00b9077a23 */ /* 0x000fc60000010804 */
[----:B------:R-:W-:Y:S01]  /*10f70*/  PRMT R26, R6, 0x5410, R11 ;  /* 0x00005410061a7816 */ /* 0x000fe2000000000b */
[----:B------:R1:W-:Y:S01]  /*10f80*/  MUFU.EX2 R188, R7 ;  /* 0x0000000700bc7308 */ /* 0x0003e20000000800 */
[----:B------:R-:W-:Y:S02]  /*10f90*/  LOP3.LUT R6, R9, 0xffff, RZ, 0xc0, !PT ;  /* 0x0000ffff09067812 */ /* 0x000fe400078ec0ff */
[----:B------:R-:W-:Y:S01]  /*10fa0*/  PRMT R38, R12, 0x5410, R10 ;  /* 0x000054100c267816 */ /* 0x000fe2000000000a */
[--C-:B------:R-:W-:Y:S02]  /*10fb0*/  FFMA.FTZ R10, R184, c[0x0][0x23c], -R4.reuse ;  /* 0x00008f00b80a7a23 */ /* 0x100fe40000010804 */
[----:B-1----:R-:W-:-:S04]  /*10fc0*/  FFMA.FTZ R7, R186, c[0x0][0x23c], -R4 ;  /* 0x00008f00ba077a23 */ /* 0x002fc80000010804 */
[----:B------:R1:W-:Y:S08]  /*10fd0*/  MUFU.EX2 R185, R7 ;  /* 0x0000000700b97308 */ /* 0x0003f00000000800 */
[----:B------:R2:W-:Y:S01]  /*10fe0*/  MUFU.EX2 R184, R10 ;  /* 0x0000000a00b87308 */ /* 0x0005e20000000800 */
[----:B-1----:R-:W-:Y:S02]  /*10ff0*/  SHF.R.U32.HI R7, RZ, 0x8, R6 ;  /* 0x00000008ff077819 */ /* 0x002fe40000011606 */
[----:B------:R-:W-:-:S04]  /*11000*/  LOP3.LUT R6, R9, 0xff, RZ, 0xc0, !PT ;  /* 0x000000ff09067812 */ /* 0x000fc800078ec0ff */
[----:B------:R-:W-:Y:S01]  /*11010*/  PRMT R98, R6, 0x5410, R7 ;  /* 0x0000541006627816 */ /* 0x000fe20000000007 */
[--C-:B------:R-:W-:Y:S01]  /*11020*/  FFMA.FTZ R6, R183, c[0x0][0x23c], -R4.reuse ;  /* 0x00008f00b7067a23 */ /* 0x100fe20000010804 */
[--C-:B--2---:R-:W-:Y:S02]  /*11030*/  SHF.R.U32.HI R10, RZ, 0x10, R9.reuse ;  /* 0x00000010ff0a7819 */ /* 0x104fe40000011609 */
[----:B------:R-:W-:Y:S01]  /*11040*/  SHF.R.U32.HI R7, RZ, 0x18, R9 ;  /* 0x00000018ff077819 */ /* 0x000fe20000011609 */
[----:B------:R1:W-:Y:S01]  /*11050*/  MUFU.EX2 R183, R6 ;  /* 0x0000000600b77308 */ /* 0x0003e20000000800 */
[----:B------:R-:W-:-:S07]  /*11060*/  FFMA.FTZ R9, R182, c[0x0][0x23c], -R4 ;  /* 0x00008f00b6097a23 */ /* 0x000fce0000010804 */
[----:B------:R2:W-:Y:S01]  /*11070*/  MUFU.EX2 R186, R9 ;  /* 0x0000000900ba7308 */ /* 0x0005e20000000800 */
[----:B-1----:R-:W-:-:S04]  /*11080*/  LOP3.LUT R6, R10, 0xff, RZ, 0xc0, !PT ;  /* 0x000000ff0a067812 */ /* 0x002fc800078ec0ff */
[----:B------:R-:W-:Y:S02]  /*11090*/  PRMT R97, R6, 0x5410, R7 ;  /* 0x0000541006617816 */ /* 0x000fe40000000007 */
[C---:B------:R-:W-:Y:S02]  /*110a0*/  LOP3.LUT R6, R8.reuse, 0xffff, RZ, 0xc0, !PT ;  /* 0x0000ffff08067812 */ /* 0x040fe400078ec0ff */
[--C-:B------:R-:W-:Y:S02]  /*110b0*/  SHF.R.U32.HI R7, RZ, 0x10, R8.reuse ;  /* 0x00000010ff077819 */ /* 0x100fe40000011608 */
[----:B------:R-:W-:Y:S02]  /*110c0*/  LOP3.LUT R10, R8, 0xff, RZ, 0xc0, !PT ;  /* 0x000000ff080a7812 */ /* 0x000fe400078ec0ff */
[----:B--2---:R-:W-:Y:S02]  /*110d0*/  SHF.R.U32.HI R9, RZ, 0x18, R8 ;  /* 0x00000018ff097819 */ /* 0x004fe40000011608 */
[----:B------:R-:W-:-:S02]  /*110e0*/  SHF.R.U32.HI R8, RZ, 0x8, R6 ;  /* 0x00000008ff087819 */ /* 0x000fc40000011606 */
[----:B------:R-:W-:Y:S01]  /*110f0*/  LOP3.LUT R6, R7, 0xff, RZ, 0xc0, !PT ;  /* 0x000000ff07067812 */ /* 0x000fe200078ec0ff */
[----:B------:R-:W-:Y:S01]  /*11100*/  FFMA.FTZ R7, R78, c[0x0][0x23c], -R4 ;  /* 0x00008f004e077a23 */ /* 0x000fe20000010804 */
[----:B------:R-:W-:Y:S01]  /*11110*/  PRMT R21, R10, 0x5410, R8 ;  /* 0x000054100a157816 */ /* 0x000fe20000000008 */
[--C-:B------:R-:W-:Y:S01]  /*11120*/  FFMA.FTZ R8, R77, c[0x0][0x23c], -R4.reuse ;  /* 0x00008f004d087a23 */ /* 0x100fe20000010804 */
[----:B------:R-:W-:Y:S01]  /*11130*/  PRMT R22, R6, 0x5410, R9 ;  /* 0x0000541006167816 */ /* 0x000fe20000000009 */
[----:B------:R1:W-:Y:S01]  /*11140*/  MUFU.EX2 R193, R7 ;  /* 0x0000000700c17308 */ /* 0x0003e20000000800 */
[--C-:B------:R-:W-:Y:S02]  /*11150*/  FFMA.FTZ R6, R181, c[0x0][0x23c], -R4.reuse ;  /* 0x00008f00b5067a23 */ /* 0x100fe40000010804 */
[----:B------:R-:W-:-:S05]  /*11160*/  FFMA.FTZ R9, R76, c[0x0][0x23c], -R4 ;  /* 0x00008f004c097a23 */ /* 0x000fca0000010804 */
[----:B------:R2:W-:Y:S01]  /*11170*/  MUFU.EX2 R182, R6 ;  /* 0x0000000600b67308 */ /* 0x0005e20000000800 */
[----:B-1----:R-:W-:Y:S01]  /*11180*/  FFMA.FTZ R7, R79, c[0x0][0x23c], -R4 ;  /* 0x00008f004f077a23 */ /* 0x002fe20000010804 */
[----:B------:R-:W-:Y:S01]  /*11190*/  LOP3.LUT R4, R5, 0xffff, RZ, 0xc0, !PT ;  /* 0x0000ffff05047812 */ /* 0x000fe200078ec0ff */
[----:B------:R-:W-:Y:S02]  /*111a0*/  FFMA.FTZ R41, R83, R74, R47 ;  /* 0x0000004a53297223 */ /* 0x000fe4000001002f */
[----:B------:R-:W-:Y:S01]  /*111b0*/  IMAD.MOV.U32 R47, RZ, RZ, R86 ;  /* 0x000000ffff2f7224 */ /* 0x000fe200078e0056 */
[----:B--2---:R-:W-:Y:S02]  /*111c0*/  SHF.R.U32.HI R6, RZ, 0x8, R4 ;  /* 0x00000008ff067819 */ /* 0x004fe40000011604 */
[----:B------:R-:W-:-:S04]  /*111d0*/  LOP3.LUT R4, R5, 0xff, RZ, 0xc0, !PT ;  /* 0x000000ff05047812 */ /* 0x000fc800078ec0ff */
[----:B------:R-:W-:Y:S02]  /*111e0*/  PRMT R86, R4, 0x5410, R6 ;  /* 0x0000541004567816 */ /* 0x000fe40000000006 */
[--C-:B------:R-:W-:Y:S02]  /*111f0*/  SHF.R.U32.HI R4, RZ, 0x10, R5.reuse ;  /* 0x00000010ff047819 */ /* 0x100fe40000011605 */
[----:B------:R-:W-:Y:S02]  /*11200*/  SHF.R.U32.HI R6, RZ, 0x18, R5 ;  /* 0x00000018ff067819 */ /* 0x000fe40000011605 */
[----:B------:R-:W-:Y:S02]  /*11210*/  LOP3.LUT R4, R4, 0xff, RZ, 0xc0, !PT ;  /* 0x000000ff04047812 */ /* 0x000fe400078ec0ff */
[----:B------:R-:W-:Y:S02]  /*11220*/  LOP3.LUT R5, R35, 0xff, RZ, 0xc0, !PT ;  /* 0x000000ff23057812 */ /* 0x000fe400078ec0ff */
[----:B------:R-:W-:Y:S01]  /*11230*/  PRMT R83, R4, 0x5410, R6 ;  /* 0x0000541004537816 */ /* 0x000fe20000000006 */
[----:B------:R-:W-:Y:S01]  /*11240*/  FFMA.FTZ R4, R241, c[0x0][0x23c], -R3 ;  /* 0x00008f00f1047a23 */ /* 0x000fe20000010803 */
[----:B------:R-:W-:-:S02]  /*11250*/  PRMT R76, R5, 0x5410, R34 ;  /* 0x00005410054c7816 */ /* 0x000fc40000000022 */
[----:B------:R-:W-:Y:S01]  /*11260*/  SHF.R.U32.HI R5, RZ, 0x8, R28 ;  /* 0x00000008ff057819 */ /* 0x000fe2000001161c */
[----:B------:R-:W-:Y:S02]  /*11270*/  IMAD.MOV.U32 R45, RZ, RZ, R160 ;  /* 0x000000ffff2d7224 */ /* 0x000fe400078e00a0 */
[----:B------:R1:W-:Y:S01]  /*11280*/  MUFU.EX2 R160, R4 ;  /* 0x0000000400a07308 */ /* 0x0003e20000000800 */
[----:B------:R-:W-:Y:S02]  /*11290*/  PRMT R112, R31, 0x5410, R5 ;  /* 0x000054101f707816 */ /* 0x000fe40000000005 */
[----:B------:R-:W-:Y:S01]  /*112a0*/  LOP3.LUT R5, R30, 0xff, RZ, 0xc0, !PT ;  /* 0x000000ff1e057812 */ /* 0x000fe200078ec0ff */
[----:B------:R-:W-:Y:S02]  /*112b0*/  IMAD.MOV.U32 R55, RZ, RZ, R161 ;  /* 0x000000ffff377224 */ /* 0x000fe400078e00a1 */
[----:B------:R-:W-:Y:S01]  /*112c0*/  IMAD.MOV.U32 R66, RZ, RZ, R103 ;  /* 0x000000ffff427224 */ /* 0x000fe200078e0067 */
[----:B------:R-:W-:-:S02]  /*112d0*/  PRMT R103, R5, 0x5410, R29 ;  /* 0x0000541005677816 */ /* 0x000fc4000000001d */
[----:B------:R-:W-:Y:S01]  /*112e0*/  SHF.R.U32.HI R5, RZ, 0x8, R23 ;  /* 0x00000008ff057819 */ /* 0x000fe20000011617 */
[----:B-1----:R-:W-:-:S04]  /*112f0*/  FFMA.FTZ R4, R242, c[0x0][0x23c], -R3 ;  /* 0x00008f00f2047a23 */ /* 0x002fc80000010803 */
[----:B------:R1:W-:Y:S01]  /*11300*/  MUFU.EX2 R161, R4 ;  /* 0x0000000400a17308 */ /* 0x0003e20000000800 */
[----:B------:R-:W-:Y:S01]  /*11310*/  IMAD.MOV.U32 R52, RZ, RZ, R162 ;  /* 0x000000ffff347224 */ /* 0x000fe200078e00a2 */
[----:B------:R-:W-:Y:S02]  /*11320*/  PRMT R69, R27, 0x5410, R5 ;  /* 0x000054101b457816 */ /* 0x000fe40000000005 */
[----:B------:R-:W-:Y:S01]  /*11330*/  LOP3.LUT R5, R25, 0xff, RZ, 0xc0, !PT ;  /* 0x000000ff19057812 */ /* 0x000fe200078ec0ff */
[----:B------:R-:W-:Y:S02]  /*11340*/  IMAD.MOV.U32 R54, RZ, RZ, R167 ;  /* 0x000000ffff367224 */ /* 0x000fe400078e00a7 */
[----:B-1----:R-:W-:-:S04]  /*11350*/  FFMA.FTZ R4, R236, c[0x0][0x23c], -R3 ;  /* 0x00008f00ec047a23 */ /* 0x002fc80000010803 */
[----:B------:R1:W-:Y:S01]  /*11360*/  MUFU.EX2 R162, R4 ;  /* 0x0000000400a27308 */ /* 0x0003e20000000800 */
[----:B------:R-:W-:Y:S02]  /*11370*/  PRMT R68, R5, 0x5410, R24 ;  /* 0x0000541005447816 */ /* 0x000fe40000000018 */
[----:B------:R-:W-:Y:S01]  /*11380*/  SHF.R.U32.HI R5, RZ, 0x8, R16 ;  /* 0x00000008ff057819 */ /* 0x000fe20000011610 */
[----:B------:R-:W-:Y:S02]  /*11390*/  IMAD.MOV.U32 R67, RZ, RZ, R81 ;  /* 0x000000ffff437224 */ /* 0x000fe400078e0051 */
[----:B------:R-:W-:Y:S02]  /*113a0*/  IMAD.MOV.U32 R48, RZ, RZ, R171 ;  /* 0x000000ffff307224 */ /* 0x000fe400078e00ab */
[----:B------:R2:W-:Y:S01]  /*113b0*/  MUFU.EX2 R196, R7 ;  /* 0x0000000700c47308 */ /* 0x0005e20000000800 */
[----:B-1----:R-:W-:-:S07]  /*113c0*/  FFMA.FTZ R4, R237, c[0x0][0x23c], -R3 ;  /* 0x00008f00ed047a23 */ /* 0x002fce0000010803 */
[----:B------:R1:W-:Y:S01]  /*113d0*/  MUFU.EX2 R167, R4 ;  /* 0x0000000400a77308 */ /* 0x0003e20000000800 */
[----:B------:R-:W-:Y:S01]  /*113e0*/  IMAD.MOV.U32 R81, RZ, RZ, R96 ;  /* 0x000000ffff517224 */ /* 0x000fe200078e0060 */
[----:B------:R-:W-:Y:S02]  /*113f0*/  PRMT R96, R20, 0x5410, R5 ;  /* 0x0000541014607816 */ /* 0x000fe40000000005 */
[----:B--2---:R-:W-:Y:S02]  /*11400*/  SHF.R.U32.HI R7, RZ, 0x8, R32 ;  /* 0x00000008ff077819 */ /* 0x004fe40000011620 */
[----:B------:R-:W-:Y:S02]  /*11410*/  SHF.R.U32.HI R5, RZ, 0x10, R13 ;  /* 0x00000010ff057819 */ /* 0x000fe4000001160d */
[----:B------:R-:W-:Y:S01]  /*11420*/  PRMT R77, R36, 0x5410, R7 ;  /* 0x00005410244d7816 */ /* 0x000fe20000000007 */
[----:B-1----:R-:W-:-:S04]  /*11430*/  FFMA.FTZ R4, R231, c[0x0][0x23c], -R3 ;  /* 0x00008f00e7047a23 */ /* 0x002fc80000010803 */
[----:B------:R1:W-:Y:S01]  /*11440*/  MUFU.EX2 R171, R4 ;  /* 0x0000000400ab7308 */ /* 0x0003e20000000800 */
[----:B------:R-:W-:Y:S01]  /*11450*/  LOP3.LUT R6, R19, 0xff, RZ, 0xc0, !PT ;  /* 0x000000ff13067812 */ /* 0x000fe200078ec0ff */
[----:B------:R-:W-:-:S06]  /*11460*/  IMAD.MOV.U32 R46, RZ, RZ, R95 ;  /* 0x000000ffff2e7224 */ /* 0x000fcc00078e005f */
[----:B------:R2:W-:Y:S01]  /*11470*/  MUFU.EX2 R181, R9 ;  /* 0x0000000900b57308 */ /* 0x0005e20000000800 */
[----:B-1----:R-:W-:-:S04]  /*11480*/  LOP3.LUT R4, R13, 0xffff, RZ, 0xc0, !PT ;  /* 0x0000ffff0d047812 */ /* 0x002fc800078ec0ff */
[----:B------:R-:W-:Y:S02]  /*11490*/  SHF.R.U32.HI R7, RZ, 0x8, R4 ;  /* 0x00000008ff077819 */ /* 0x000fe40000011604 */
[----:B------:R-:W-:Y:S01]  /*114a0*/  LOP3.LUT R4, R5, 0xff, RZ, 0xc0, !PT ;  /* 0x000000ff05047812 */ /* 0x000fe200078ec0ff */
[----:B------:R-:W-:Y:S01]  /*114b0*/  FFMA.FTZ R5, R226, c[0x0][0x23c], -R3 ;  /* 0x00008f00e2057a23 */ /* 0x000fe20000010803 */
[----:B--2---:R-:W-:Y:S01]  /*114c0*/  SHF.R.U32.HI R9, RZ, 0x18, R13 ;  /* 0x00000018ff097819 */ /* 0x004fe2000001160d */
[----:B------:R-:W-:Y:S01]  /*114d0*/  IMAD.MOV.U32 R65, RZ, RZ, R174 ;  /* 0x000000ffff417224 */ /* 0x000fe200078e00ae */
[----:B------:R-:W-:Y:S01]  /*114e0*/  PRMT R95, R6, 0x5410, R18 ;  /* 0x00005410065f7816 */ /* 0x000fe20000000012 */
[----:B------:R1:W-:Y:S01]  /*114f0*/  MUFU.EX2 R174, R5 ;  /* 0x0000000500ae7308 */ /* 0x0003e20000000800 */
[----:B------:R-:W-:Y:S02]  /*11500*/  LOP3.LUT R6, R13, 0xff, RZ, 0xc0, !PT ;  /* 0x000000ff0d067812 */ /* 0x000fe400078ec0ff */
[----:B------:R-:W-:-:S02]  /*11510*/  PRMT R71, R4, 0x5410, R9 ;  /* 0x0000541004477816 */ /* 0x000fc40000000009 */
[----:B------:R-:W-:Y:S02]  /*11520*/  LOP3.LUT R4, R15, 0xffff, RZ, 0xc0, !PT ;  /* 0x0000ffff0f047812 */ /* 0x000fe400078ec0ff */
[----:B------:R-:W-:Y:S02]  /*11530*/  PRMT R72, R6, 0x5410, R7 ;  /* 0x0000541006487816 */ /* 0x000fe40000000007 */
[----:B------:R-:W-:Y:S02]  /*11540*/  SHF.R.U32.HI R6, RZ, 0x8, R4 ;  /* 0x00000008ff067819 */ /* 0x000fe40000011604 */
[--C-:B-1----:R-:W-:Y:S02]  /*11550*/  SHF.R.U32.HI R5, RZ, 0x10, R15.reuse ;  /* 0x00000010ff057819 */ /* 0x102fe4000001160f */
[----:B------:R-:W-:Y:S02]  /*11560*/  SHF.R.U32.HI R7, RZ, 0x18, R15 ;  /* 0x00000018ff077819 */ /* 0x000fe4000001160f */
[----:B------:R-:W-:Y:S01]  /*11570*/  LOP3.LUT R4, R5, 0xff, RZ, 0xc0, !PT ;  /* 0x000000ff05047812 */ /* 0x000fe200078ec0ff */
[----:B------:R-:W-:Y:S01]  /*11580*/  FFMA.FTZ R5, R228, c[0x0][0x23c], -R3 ;  /* 0x00008f00e4057a23 */ /* 0x000fe20000010803 */
[----:B------:R1:W-:Y:S01]  /*11590*/  MUFU.EX2 R195, R8 ;  /* 0x0000000800c37308 */ /* 0x0003e20000000800 */
[----:B------:R-:W-:-:S02]  /*115a0*/  IMAD.MOV.U32 R64, RZ, RZ, R173 ;  /* 0x000000ffff407224 */ /* 0x000fc400078e00ad */
[----:B------:R-:W-:Y:S01]  /*115b0*/  IMAD.MOV.U32 R50, RZ, RZ, R100 ;  /* 0x000000ffff327224 */ /* 0x000fe200078e0064 */
[----:B------:R-:W-:Y:S01]  /*115c0*/  PRMT R100, R4, 0x5410, R7 ;  /* 0x0000541004647816 */ /* 0x000fe20000000007 */
[----:B------:R-:W-:Y:S01]  /*115d0*/  IMAD.MOV.U32 R82, RZ, RZ, R85 ;  /* 0x000000ffff527224 */ /* 0x000fe200078e0055 */
[----:B------:R-:W-:Y:S02]  /*115e0*/  LOP3.LUT R4, R17, 0xffff, RZ, 0xc0, !PT ;  /* 0x0000ffff11047812 */ /* 0x000fe400078ec0ff */
[----:B------:R2:W-:Y:S01]  /*115f0*/  MUFU.EX2 R173, R5 ;  /* 0x0000000500ad7308 */ /* 0x0005e20000000800 */
[----:B------:R-:W-:Y:S01]  /*11600*/  IMAD.MOV.U32 R85, RZ, RZ, R175 ;  /* 0x000000ffff557224 */ /* 0x000fe200078e00af */
[----:B------:R-:W-:Y:S01]  /*11610*/  MOV R53, R172 ;  /* 0x000000ac00357202 */ /* 0x000fe20000000f00 */
[----:B-1----:R-:W-:-:S05]  /*11620*/  FFMA.FTZ R8, R234, c[0x0][0x23c], -R3 ;  /* 0x00008f00ea087a23 */ /* 0x002fca0000010803 */
[----:B------:R1:W-:Y:S01]  /*11630*/  MUFU.EX2 R172, R8 ;  /* 0x0000000800ac7308 */ /* 0x0003e20000000800 */
[----:B--2---:R-:W-:-:S07]  /*11640*/  FFMA.FTZ R5, R227, c[0x0][0x23c], -R3 ;  /* 0x00008f00e3057a23 */ /* 0x004fce0000010803 */
[----:B------:R2:W-:Y:S01]  /*11650*/  MUFU.EX2 R175, R5 ;  /* 0x0000000500af7308 */ /* 0x0005e20000000800 */
[----:B-1----:R-:W-:-:S04]  /*11660*/  LOP3.LUT R8, R15, 0xff, RZ, 0xc0, !PT ;  /* 0x000000ff0f087812 */ /* 0x002fc800078ec0ff */
[----:B------:R-:W-:Y:S02]  /*11670*/  PRMT R99, R8, 0x5410, R6 ;  /* 0x0000541008637816 */ /* 0x000fe40000000006 */
[----:B--2---:R-:W-:Y:S02]  /*11680*/  SHF.R.U32.HI R5, RZ, 0x8, R4 ;  /* 0x00000008ff057819 */ /* 0x004fe40000011604 */
[----:B------:R-:W-:Y:S01]  /*11690*/  LOP3.LUT R4, R17, 0xff, RZ, 0xc0, !PT ;  /* 0x000000ff11047812 */ /* 0x000fe200078ec0ff */
[----:B------:R-:W-:-:S03]  /*116a0*/  FFMA.FTZ R6, R229, c[0x0][0x23c], -R3 ;  /* 0x00008f00e5067a23 */ /* 0x000fc60000010803 */
[----:B------:R-:W-:Y:S01]  /*116b0*/  PRMT R58, R4, 0x5410, R5 ;  /* 0x00005410043a7816 */ /* 0x000fe20000000005 */
[----:B------:R-:W-:Y:S01]  /*116c0*/  FFMA.FTZ R5, R191, c[0x0][0x23c], -R3 ;  /* 0x00008f00bf057a23 */ /* 0x000fe20000010803 */
[----:B------:R-:W-:Y:S01]  /*116d0*/  SHF.R.U32.HI R4, RZ, 0x10, R17 ;  /* 0x00000010ff047819 */ /* 0x000fe20000011611 */
[----:B------:R1:W-:Y:S03]  /*116e0*/  MUFU.EX2 R177, R6 ;  /* 0x0000000600b17308 */ /* 0x0003e60000000800 */
[----:B------:R-:W-:-:S05]  /*116f0*/  LOP3.LUT R4, R4, 0xff, RZ, 0xc0, !PT ;  /* 0x000000ff04047812 */ /* 0x000fca00078ec0ff */
[----:B------:R2:W-:Y:S01]  /*11700*/  MUFU.EX2 R176, R5 ;  /* 0x0000000500b07308 */ /* 0x0005e20000000800 */
[----:B-1----:R-:W-:Y:S01]  /*11710*/  SHF.R.U32.HI R6, RZ, 0x18, R17 ;  /* 0x00000018ff067819 */ /* 0x002fe20000011611 */
[----:B------:R-:W-:Y:S01]  /*11720*/  IMAD.MOV.U32 R61, RZ, RZ, R64 ;  /* 0x000000ffff3d7224 */ /* 0x000fe200078e0040 */
[----:B------:R-:W-:Y:S01]  /*11730*/  SHF.R.U32.HI R7, RZ, 0x18, R14 ;  /* 0x00000018ff077819 */ /* 0x000fe2000001160e */
[----:B------:R-:W-:Y:S01]  /*11740*/  IMAD.MOV.U32 R62, RZ, RZ, R66 ;  /* 0x000000ffff3e7224 */ /* 0x000fe200078e0042 */
[----:B------:R-:W-:Y:S01]  /*11750*/  PRMT R59, R4, 0x5410, R6 ;  /* 0x00005410043b7816 */ /* 0x000fe20000000006 */
[----:B------:R-:W-:Y:S02]  /*11760*/  IMAD.MOV.U32 R113, RZ, RZ, R115 ;  /* 0x000000ffff717224 */ /* 0x000fe400078e0073 */
[----:B--2---:R-:W-:Y:S02]  /*11770*/  FFMA.FTZ R5, R63, c[0x0][0x23c], -R2 ;  /* 0x00008f003f057a23 */ /* 0x004fe40000010802 */
[----:B------:R-:W-:-:S02]  /*11780*/  IMAD.MOV.U32 R60, RZ, RZ, R94 ;  /* 0x000000ffff3c7224 */ /* 0x000fc400078e005e */
[----:B------:R-:W-:Y:S02]  /*11790*/  FFMA.FTZ R73, R194, c[0x0][0x23c], -R3 ;  /* 0x00008f00c2497a23 */ /* 0x000fe40000010803 */
[----:B------:R-:W-:Y:S01]  /*117a0*/  IMAD.MOV.U32 R12, RZ, RZ, R49 ;  /* 0x000000ffff0c7224 */ /* 0x000fe200078e0031 */
[----:B------:R-:W-:Y:S01]  /*117b0*/  MOV R32, R165 ;  /* 0x000000a500207202 */ /* 0x000fe20000000f00 */
[----:B------:R-:W-:Y:S01]  /*117c0*/  IMAD.MOV.U32 R63, RZ, RZ, R52 ;  /* 0x000000ffff3f7224 */ /* 0x000fe200078e0034 */
[----:B------:R-:W-:Y:S01]  /*117d0*/  LOP3.LUT R4, R14, 0xffff, RZ, 0xc0, !PT ;  /* 0x0000ffff0e047812 */ /* 0x000fe200078ec0ff */
[----:B------:R-:W-:Y:S02]  /*117e0*/  IMAD.MOV.U32 R52, RZ, RZ, R156 ;  /* 0x000000ffff347224 */ /* 0x000fe400078e009c */
[----:B------:R-:W-:Y:S01]  /*117f0*/  FFMA.FTZ R9, R248, c[0x0][0x23c], -R2 ;  /* 0x00008f00f8097a23 */ /* 0x000fe20000010802 */
[----:B------:R1:W-:Y:S01]  /*11800*/  MUFU.EX2 R156, R5 ;  /* 0x00000005009c7308 */ /* 0x0003e20000000800 */
[----:B------:R-:W-:Y:S01]  /*11810*/  SHF.R.U32.HI R6, RZ, 0x8, R4 ;  /* 0x00000008ff067819 */ /* 0x000fe20000011604 */
[----:B------:R-:W-:Y:S01]  /*11820*/  IMAD.MOV.U32 R66, RZ, RZ, R47 ;  /* 0x000000ffff427224 */ /* 0x000fe200078e002f */
[----:B------:R-:W-:Y:S01]  /*11830*/  MOV R47, R89 ;  /* 0x00000059002f7202 */ /* 0x000fe20000000f00 */
[----:B------:R-:W-:-:S02]  /*11840*/  IMAD.MOV.U32 R56, RZ, RZ, R62 ;  /* 0x000000ffff387224 */ /* 0x000fc400078e003e */
[--C-:B------:R-:W-:Y:S02]  /*11850*/  FFMA.FTZ R10, R246, c[0x0][0x23c], -R2.reuse ;  /* 0x00008f00f60a7a23 */ /* 0x100fe40000010802 */
[--C-:B------:R-:W-:Y:S02]  /*11860*/  FFMA.FTZ R11, R243, c[0x0][0x23c], -R2.reuse ;  /* 0x00008f00f30b7a23 */ /* 0x100fe40000010802 */
[--C-:B------:R-:W-:Y:S02]  /*11870*/  FFMA.FTZ R74, R230, c[0x0][0x23c], -R2.reuse ;  /* 0x00008f00e64a7a23 */ /* 0x100fe40000010802 */
[--C-:B------:R-:W-:Y:S02]  /*11880*/  FFMA.FTZ R75, R200, c[0x0][0x23c], -R2.reuse ;  /* 0x00008f00c84b7a23 */ /* 0x100fe40000010802 */
[--C-:B------:R-:W-:Y:S02]  /*11890*/  FFMA.FTZ R78, R198, c[0x0][0x23c], -R2.reuse ;  /* 0x00008f00c64e7a23 */ /* 0x100fe40000010802 */
[----:B------:R-:W-:Y:S01]  /*118a0*/  FFMA.FTZ R79, R197, c[0x0][0x23c], -R2 ;  /* 0x00008f00c54f7a23 */ /* 0x000fe20000010802 */
[----:B-1----:R-:W-:Y:S01]  /*118b0*/  SHF.R.U32.HI R5, RZ, 0x10, R14 ;  /* 0x00000010ff057819 */ /* 0x002fe2000001160e */
[----:B------:R-:W-:Y:S01]  /*118c0*/  FFMA.FTZ R20, R157, c[0x0][0x23c], -R0 ;  /* 0x00008f009d147a23 */ /* 0x000fe20000010800 */
[----:B------:R-:W-:Y:S01]  /*118d0*/  LOP3.LUT R8, R14, 0xff, RZ, 0xc0, !PT ;  /* 0x000000ff0e087812 */ /* 0x000fe200078ec0ff */
[----:B------:R-:W-:Y:S01]  /*118e0*/  IMAD.MOV.U32 R35, RZ, RZ, R224 ;  /* 0x000000ffff237224 */ /* 0x000fe200078e00e0 */
[----:B------:R-:W-:Y:S01]  /*118f0*/  LOP3.LUT R4, R5, 0xff, RZ, 0xc0, !PT ;  /* 0x000000ff05047812 */ /* 0x000fe200078ec0ff */
[----:B------:R-:W-:-:S02]  /*11900*/  IMAD.MOV.U32 R57, RZ, RZ, R63 ;  /* 0x000000ffff397224 */ /* 0x000fc400078e003f */
[----:B------:R-:W-:Y:S01]  /*11910*/  IMAD.MOV.U32 R25, RZ, RZ, R220 ;  /* 0x000000ffff197224 */ /* 0x000fe200078e00dc */
[----:B------:R-:W-:Y:S01]  /*11920*/  PRMT R89, R4, 0x5410, R7 ;  /* 0x0000541004597816 */ /* 0x000fe20000000007 */
[----:B------:R-:W-:Y:S01]  /*11930*/  FFMA.FTZ R4, R61, c[0x0][0x23c], -R2 ;  /* 0x00008f003d047a23 */ /* 0x000fe20000010802 */
[----:B------:R-:W-:Y:S01]  /*11940*/  MOV R23, R82 ;  /* 0x0000005200177202 */ /* 0x000fe20000000f00 */
[----:B------:R-:W-:Y:S01]  /*11950*/  IMAD.MOV.U32 R115, RZ, RZ, R55 ;  /* 0x000000ffff737224 */ /* 0x000fe200078e0037 */
[----:B------:R-:W-:Y:S01]  /*11960*/  LDSM.16.MT88.4 R16, [R205+0x5000] ;  /* 0x00500000cd10783b */ /* 0x000fe20000004200 */
[----:B------:R-:W-:Y:S01]  /*11970*/  IMAD.MOV.U32 R61, RZ, RZ, R45 ;  /* 0x000000ffff3d7224 */ /* 0x000fe200078e002d */
[----:B------:R-:W-:Y:S01]  /*11980*/  MOV R45, R91 ;  /* 0x0000005b002d7202 */ /* 0x000fe20000000f00 */
[----:B------:R-:W-:Y:S02]  /*11990*/  IMAD.MOV.U32 R62, RZ, RZ, R46 ;  /* 0x000000ffff3e7224 */ /* 0x000fe400078e002e */
[----:B------:R-:W-:-:S02]  /*119a0*/  IMAD.MOV.U32 R64, RZ, RZ, R65 ;  /* 0x000000ffff407224 */ /* 0x000fc400078e0041 */
[----:B------:R-:W-:Y:S02]  /*119b0*/  FFMA.FTZ R94, R189, c[0x0][0x23c], -R3 ;  /* 0x00008f00bd5e7a23 */ /* 0x000fe40000010803 */
        /* <DEDUP_REMOVED lines=8> */
[--C-:B------:R-:W-:Y:S02]  /*11a40*/  FFMA.FTZ R28, R252, c[0x0][0x23c], -R0.reuse ;  /* 0x00008f00fc1c7a23 */ /* 0x100fe40000010800 */
[----:B------:R-:W-:Y:S01]  /*11a50*/  FFMA.FTZ R30, R249, c[0x0][0x23c], -R0 ;  /* 0x00008f00f91e7a23 */ /* 0x000fe20000010800 */
[----:B------:R-:W-:Y:S01]  /*11a60*/  MOV R234, R32 ;  /* 0x0000002000ea7202 */ /* 0x000fe20000000f00 */
[----:B------:R-:W-:-:S02]  /*11a70*/  IMAD.MOV.U32 R63, RZ, RZ, R158 ;  /* 0x000000ffff3f7224 */ /* 0x000fc400078e009e */
[----:B------:R-:W-:Y:S01]  /*11a80*/  IMAD.MOV.U32 R231, RZ, RZ, R12 ;  /* 0x000000ffffe77224 */ /* 0x000fe200078e000c */
[----:B------:R1:W-:Y:S01]  /*11a90*/  MUFU.EX2 R158, R4 ;  /* 0x00000004009e7308 */ /* 0x0003e20000000800 */
[----:B------:R-:W-:Y:S01]  /*11aa0*/  IMAD.MOV.U32 R46, RZ, RZ, R90 ;  /* 0x000000ffff2e7224 */ /* 0x000fe200078e005a */
[----:B------:R-:W2:Y:S01]  /*11ab0*/  LDSM.16.MT88.4 R12, [R204+0x5000] ;  /* 0x00500000cc0c783b */ /* 0x000ea20000004200 */
[----:B------:R-:W-:Y:S02]  /*11ac0*/  IMAD.MOV.U32 R55, RZ, RZ, R88 ;  /* 0x000000ffff377224 */ /* 0x000fe400078e0058 */
[----:B------:R-:W-:Y:S01]  /*11ad0*/  FFMA.FTZ R5, R134, c[0x0][0x23c], -R2 ;  /* 0x00008f0086057a23 */ /* 0x000fe20000010802 */
[----:B------:R3:W5:Y:S01]  /*11ae0*/  LDL.LU R224, [R1+0xcc] ;  /* 0x0000cc0001e07983 */ /* 0x0007620000300800 */
[--C-:B------:R-:W-:Y:S02]  /*11af0*/  FFMA.FTZ R88, R201, c[0x0][0x23c], -R3.reuse ;  /* 0x00008f00c9587a23 */ /* 0x100fe40000010803 */
[----:B------:R-:W-:-:S02]  /*11b00*/  FFMA.FTZ R90, R199, c[0x0][0x23c], -R3 ;  /* 0x00008f00c75a7a23 */ /* 0x000fc40000010803 */
[----:B------:R-:W-:Y:S02]  /*11b10*/  FFMA.FTZ R91, R190, c[0x0][0x23c], -R3 ;  /* 0x00008f00be5b7a23 */ /* 0x000fe40000010803 */
[--C-:B------:R-:W-:Y:S02]  /*11b20*/  FFMA.FTZ R3, R251, c[0x0][0x23c], -R2.reuse ;  /* 0x00008f00fb037a23 */ /* 0x100fe40000010802 */
[----:B-1----:R-:W-:Y:S01]  /*11b30*/  FFMA.FTZ R4, R56, c[0x0][0x23c], -R2 ;  /* 0x00008f0038047a23 */ /* 0x002fe20000010802 */
[----:B------:R1:W-:Y:S01]  /*11b40*/  MUFU.EX2 R134, R5 ;  /* 0x0000000500867308 */ /* 0x0003e20000000800 */
[----:B------:R-:W-:Y:S02]  /*11b50*/  IMAD.MOV.U32 R34, RZ, RZ, R57 ;  /* 0x000000ffff227224 */ /* 0x000fe400078e0039 */
[----:B------:R-:W-:Y:S02]  /*11b60*/  IMAD.MOV.U32 R113, RZ, RZ, R64 ;  /* 0x000000ffff717224 */ /* 0x000fe400078e0040 */
[----:B------:R-:W-:-:S02]  /*11b70*/  FFMA.FTZ R56, R238, c[0x0][0x23c], -R2 ;  /* 0x00008f00ee387a23 */ /* 0x000fc40000010802 */
[--C-:B------:R-:W-:Y:S01]  /*11b80*/  FFMA.FTZ R57, R235, c[0x0][0x23c], -R2.reuse ;  /* 0x00008f00eb397a23 */ /* 0x100fe20000010802 */
[----:B------:R4:W2:Y:S01]  /*11b90*/  MUFU.EX2 R159, R4 ;  /* 0x00000004009f7308 */ /* 0x0008a20000000800 */
[--C-:B------:R-:W-:Y:S02]  /*11ba0*/  FFMA.FTZ R64, R233, c[0x0][0x23c], -R2.reuse ;  /* 0x00008f00e9407a23 */ /* 0x100fe40000010802 */
[----:B-1----:R-:W-:-:S05]  /*11bb0*/  FFMA.FTZ R5, R250, c[0x0][0x23c], -R2 ;  /* 0x00008f00fa057a23 */ /* 0x002fca0000010802 */
[----:B------:R1:W-:Y:S01]  /*11bc0*/  MUFU.EX2 R165, R3 ;  /* 0x0000000300a57308 */ /* 0x0003e20000000800 */
[--C-:B------:R-:W-:Y:S02]  /*11bd0*/  FFMA.FTZ R2, R221, c[0x0][0x23c], -R0.reuse ;  /* 0x00008f00dd027a23 */ /* 0x100fe40000010800 */
[----:B----4-:R-:W-:Y:S02]  /*11be0*/  FFMA.FTZ R4, R34, c[0x0][0x23c], -R0 ;  /* 0x00008f0022047a23 */ /* 0x010fe40000010800 */
[----:B------:R-:W-:-:S03]  /*11bf0*/  IMAD.MOV.U32 R34, RZ, RZ, R164 ;  /* 0x000000ffff227224 */ /* 0x000fc600078e00a4 */
[----:B------:R2:W-:Y:S01]  /*11c00*/  MUFU.EX2 R164, R2 ;  /* 0x0000000200a47308 */ /* 0x0005e20000000800 */
[--C-:B-1----:R-:W-:Y:S02]  /*11c10*/  FFMA.FTZ R3, R223, c[0x0][0x23c], -R0.reuse ;  /* 0x00008f00df037a23 */ /* 0x102fe40000010800 */
[----:B------:R-:W-:Y:S02]  /*11c20*/  IMAD.MOV.U32 R65, RZ, RZ, R87 ;  /* 0x000000ffff417224 */ /* 0x000fe400078e0057 */
[----:B------:R-:W-:-:S03]  /*11c30*/  FFMA.FTZ R24, R36, c[0x0][0x23c], -R0 ;  /* 0x00008f0024187a23 */ /* 0x000fc60000010800 */
[----:B------:R1:W4:Y:S01]  /*11c40*/  MUFU.EX2 R157, R3 ;  /* 0x00000003009d7308 */ /* 0x0003220000000800 */
[----:B------:R-:W-:Y:S01]  /*11c50*/  IMAD.MOV.U32 R237, RZ, RZ, R35 ;  /* 0x000000ffffed7224 */ /* 0x000fe200078e0023 */
[----:B------:R-:W-:Y:S01]  /*11c60*/  PRMT R87, R8, 0x5410, R6 ;  /* 0x0000541008577816 */ /* 0x000fe20000000006 */
[----:B------:R-:W-:Y:S01]  /*11c70*/  IMAD.MOV.U32 R36, RZ, RZ, R65 ;  /* 0x000000ffff247224 */ /* 0x000fe200078e0041 */
[----:B------:R3:W5:Y:S01]  /*11c80*/  LDL.LU R223, [R1+0xc8] ;  /* 0x0000c80001df7983 */ /* 0x0007620000300800 */
        /* <DEDUP_REMOVED lines=8> */
[----:B------:R-:W-:Y:S01]  /*11d10*/  FFMA.FTZ R85, R202, c[0x0][0x23c], -R0 ;  /* 0x00008f00ca557a23 */ /* 0x000fe20000010800 */
[----:B------:R-:W-:Y:S01]  /*11d20*/  HSET2.LE.AND R0, R33, R84, PT ;  /* 0x0000005421007233 */ /* 0x000fe20003803000 */
[----:B------:R-:W-:Y:S01]  /*11d30*/  IMAD.MOV.U32 R226, RZ, RZ, R25 ;  /* 0x000000ffffe27224 */ /* 0x000fe200078e0019 */
[----:B--2---:R-:W-:Y:S01]  /*11d40*/  F2FP.BF16.PACK_AB R2, R159, R158 ;  /* 0x0000009e9f02723e */ /* 0x004fe200000010ff */
[----:B-1----:R-:W-:-:S02]  /*11d50*/  FADD.FTZ R3, R237, R42 ;  /* 0x0000002aed037221 */ /* 0x002fc40000010000 */
[----:B------:R-:W-:Y:S02]  /*11d60*/  IMAD.MOV.U32 R32, RZ, RZ, R168 ;  /* 0x000000ffff207224 */ /* 0x000fe400078e00a8 */
[----:B------:R-:W-:Y:S01]  /*11d70*/  IMAD.MOV.U32 R238, RZ, RZ, R207 ;  /* 0x000000ffffee7224 */ /* 0x000fe200078e00cf */
[----:B------:R-:W-:Y:S01]  /*11d80*/  MUFU.EX2 R64, R64 ;  /* 0x0000004000407308 */ /* 0x000fe20000000800 */
[----:B------:R-:W-:Y:S01]  /*11d90*/  IMAD.MOV.U32 R25, RZ, RZ, R60 ;  /* 0x000000ffff197224 */ /* 0x000fe200078e003c */
[----:B------:R3:W5:Y:S01]  /*11da0*/  LDL.LU R222, [R1+0xc4] ;  /* 0x0000c40001de7983 */ /* 0x0007620000300800 */
[----:B------:R-:W-:Y:S02]  /*11db0*/  IMAD.MOV.U32 R237, RZ, RZ, R113 ;  /* 0x000000ffffed7224 */ /* 0x000fe400078e0071 */
[----:B------:R-:W-:Y:S01]  /*11dc0*/  IMAD.MOV.U32 R60, RZ, RZ, R115 ;  /* 0x000000ffff3c7224 */ /* 0x000fe200078e0073 */
[----:B------:R-:W-:Y:S01]  /*11dd0*/  LOP3.LUT R6, R0, R2, RZ, 0xc0, !PT ;  /* 0x0000000200067212 */ /* 0x000fe200078ec0ff */
[----:B------:R-:W-:Y:S01]  /*11de0*/  IMAD.MOV.U32 R35, RZ, RZ, R166 ;  /* 0x000000ffff237224 */ /* 0x000fe200078e00a6 */
[----:B------:R1:W-:Y:S01]  /*11df0*/  MUFU.EX2 R115, R4 ;  /* 0x0000000400737308 */ /* 0x0003e20000000800 */
[--C-:B------:R-:W-:Y:S01]  /*11e00*/  HSET2.LE.AND R0, R37, R84.reuse, PT ;  /* 0x0000005425007233 */ /* 0x100fe20003803000 */
[----:B----4-:R-:W-:Y:S01]  /*11e10*/  F2FP.BF16.PACK_AB R2, R164, R157 ;  /* 0x0000009da402723e */ /* 0x010fe200000010ff */
[----:B------:R-:W-:Y:S01]  /*11e20*/  FADD.FTZ R3, R217, R3 ;  /* 0x00000003d9037221 */ /* 0x000fe20000010000 */
[----:B------:R3:W5:Y:S04]  /*11e30*/  LDL.LU R221, [R1+0xc0] ;  /* 0x0000c00001dd7983 */ /* 0x0007680000300800 */
[----:B------:R-:W2:Y:S01]  /*11e40*/  MUFU.EX2 R113, R8 ;  /* 0x0000000800717308 */ /* 0x000ea20000000800 */
[----:B------:R-:W-:Y:S01]  /*11e50*/  LOP3.LUT R7, R0, R2, RZ, 0xc0, !PT ;  /* 0x0000000200077212 */ /* 0x000fe200078ec0ff */
[--C-:B------:R-:W-:Y:S01]  /*11e60*/  HSET2.LE.AND R0, R21, R84.reuse, PT ;  /* 0x0000005415007233 */ /* 0x100fe20003803000 */
[----:B------:R-:W-:Y:S01]  /*11e70*/  F2FP.BF16.PACK_AB R2, R134, R156 ;  /* 0x0000009c8602723e */ /* 0x000fe200000010ff */
[----:B------:R3:W5:Y:S03]  /*11e80*/  LDL.LU R220, [R1+0xbc] ;  /* 0x0000bc0001dc7983 */ /* 0x0007660000300800 */
[----:B-1----:R-:W-:Y:S01]  /*11e90*/  LOP3.LUT R4, R0, R2, RZ, 0xc0, !PT ;  /* 0x0000000200047212 */ /* 0x002fe200078ec0ff */
[----:B------:R-:W-:Y:S01]  /*11ea0*/  HSET2.LE.AND R0, R22, R84, PT ;  /* 0x0000005416007233 */ /* 0x000fe20003803000 */
[----:B------:R1:W4:Y:S01]  /*11eb0*/  MUFU.EX2 R166, R5 ;  /* 0x0000000500a67308 */ /* 0x0003220000000800 */
[----:B--2---:R-:W-:-:S04]  /*11ec0*/  F2FP.BF16.PACK_AB R2, R113, R115 ;  /* 0x000000737102723e */ /* 0x004fc800000010ff */
[----:B-1----:R-:W-:Y:S01]  /*11ed0*/  LOP3.LUT R5, R0, R2, RZ, 0xc0, !PT ;  /* 0x0000000200057212 */ /* 0x002fe200078ec0ff */
[----:B------:R-:W-:Y:S02]  /*11ee0*/  FADD.FTZ R2, R226, R43 ;  /* 0x0000002be2027221 */ /* 0x000fe40000010000 */
[----:B------:R-:W-:Y:S02]  /*11ef0*/  IMAD.MOV.U32 R226, RZ, RZ, R234 ;  /* 0x000000ffffe27224 */ /* 0x000fe400078e00ea */
[----:B------:R-:W-:Y:S01]  /*11f00*/  IMAD.MOV.U32 R234, RZ, RZ, R231 ;  /* 0x000000ffffea7224 */ /* 0x000fe200078e00e7 */
[----:B------:R-:W-:Y:S01]  /*11f10*/  MOV R231, R237 ;  /* 0x000000ed00e77202 */ /* 0x000fe20000000f00 */
[----:B------:R-:W-:Y:S02]  /*11f20*/  IMAD.MOV.U32 R237, RZ, RZ, R25 ;  /* 0x000000ffffed7224 */ /* 0x000fe400078e0019 */
[----:B------:R-:W-:Y:S02]  /*11f30*/  IMAD.MOV.U32 R25, RZ, RZ, R27 ;  /* 0x000000ffff197224 */ /* 0x000fe400078e001b */
[----:B------:R-:W-:-:S02]  /*11f40*/  IMAD.MOV.U32 R27, RZ, RZ, R23 ;  /* 0x000000ffff1b7224 */ /* 0x000fc400078e0017 */
[----:B------:R-:W-:Y:S02]  /*11f50*/  IMAD.MOV.U32 R23, RZ, RZ, R29 ;  /* 0x000000ffff177224 */ /* 0x000fe400078e001d */
[----:B------:R-:W-:Y:S02]  /*11f60*/  FADD.FTZ R2, R226, R2 ;  /* 0x00000002e2027221 */ /* 0x000fe40000010000 */
[----:B------:R-:W-:Y:S02]  /*11f70*/  IMAD.MOV.U32 R29, RZ, RZ, R242 ;  /* 0x000000ffff1d7224 */ /* 0x000fe400078e00f2 */
[----:B------:R-:W-:Y:S02]  /*11f80*/  IMAD.MOV.U32 R226, RZ, RZ, R234 ;  /* 0x000000ffffe27224 */ /* 0x000fe400078e00ea */
[----:B------:R-:W-:Y:S02]  /*11f90*/  FADD.FTZ R0, R219, R41 ;  /* 0x00000029db007221 */ /* 0x000fe40000010000 */
[----:B------:R-:W-:Y:S01]  /*11fa0*/  IMAD.MOV.U32 R242, RZ, RZ, R241 ;  /* 0x000000fffff27224 */ /* 0x000fe200078e00f1 */
[----:B------:R1:W-:Y:S01]  /*11fb0*/  MUFU.EX2 R168, R9 ;  /* 0x0000000900a87308 */ /* 0x0003e20000000800 */
[----:B------:R-:W-:Y:S01]  /*11fc0*/  IMAD.MOV.U32 R234, RZ, RZ, R231 ;  /* 0x000000ffffea7224 */ /* 0x000fe200078e00e7 */
[----:B------:R3:W5:Y:S01]  /*11fd0*/  LDL.LU R219, [R1+0xb8] ;  /* 0x0000b80001db7983 */ /* 0x0007620000300800 */
[----:B------:R-:W-:Y:S01]  /*11fe0*/  IMAD.MOV.U32 R241, RZ, RZ, R36 ;  /* 0x000000fffff17224 */ /* 0x000fe200078e0024 */
[----:B------:R-:W-:Y:S01]  /*11ff0*/  MOV R36, R52 ;  /* 0x0000003400247202 */ /* 0x000fe20000000f00 */
[----:B------:R-:W-:Y:S01]  /*12000*/  IMAD.MOV.U32 R231, RZ, RZ, R237 ;  /* 0x000000ffffe77224 */ /* 0x000fe200078e00ed */
[----:B------:R-:W-:Y:S01]  /*12010*/  MOV R237, R25 ;  /* 0x0000001900ed7202 */ /* 0x000fe20000000f00 */
[----:B------:R-:W-:-:S02]  /*12020*/  IMAD.MOV.U32 R25, RZ, RZ, R27 ;  /* 0x000000ffff197224 */ /* 0x000fc400078e001b */
[----:B------:R-:W-:Y:S02]  /*12030*/  IMAD.MOV.U32 R27, RZ, RZ, R23 ;  /* 0x000000ffff1b7224 */ /* 0x000fe400078e0017 */
[----:B------:R-:W-:Y:S02]  /*12040*/  FADD.FTZ R0, R226, R0 ;  /* 0x00000000e2007221 */ /* 0x000fe40000010000 */
[----:B------:R-:W-:Y:S02]  /*12050*/  IMAD.MOV.U32 R23, RZ, RZ, R29 ;  /* 0x000000ffff177224 */ /* 0x000fe400078e001d */
[----:B------:R-:W-:Y:S02]  /*12060*/  IMAD.MOV.U32 R226, RZ, RZ, R234 ;  /* 0x000000ffffe27224 */ /* 0x000fe400078e00ea */
[----:B------:R-:W-:Y:S02]  /*12070*/  IMAD.MOV.U32 R234, RZ, RZ, R231 ;  /* 0x000000ffffea7224 */ /* 0x000fe400078e00e7 */
[----:B------:R-:W-:-:S02]  /*12080*/  IMAD.MOV.U32 R29, RZ, RZ, R36 ;  /* 0x000000ffff1d7224 */ /* 0x000fc400078e0024 */
[----:B------:R-:W-:Y:S02]  /*12090*/  IMAD.MOV.U32 R231, RZ, RZ, R237 ;  /* 0x000000ffffe77224 */ /* 0x000fe400078e00ed */
[----:B------:R-:W-:Y:S02]  /*120a0*/  IMAD.MOV.U32 R237, RZ, RZ, R25 ;  /* 0x000000ffffed7224 */ /* 0x000fe400078e0019 */
[----:B------:R-:W-:Y:S01]  /*120b0*/  IMAD.MOV.U32 R25, RZ, RZ, R27 ;  /* 0x000000ffff197224 */ /* 0x000fe200078e001b */
[----:B------:R-:W-:Y:S01]  /*120c0*/  MOV R27, R23 ;  /* 0x00000017001b7202 */ /* 0x000fe20000000f00 */
        /* <DEDUP_REMOVED lines=17> */
[----:B------:R-:W-:Y:S01]  /*121e0*/  IMAD.MOV.U32 R53, RZ, RZ, R54 ;  /* 0x000000ffff357224 */ /* 0x000fe200078e0036 */
[----:B------:R-:W-:Y:S01]  /*121f0*/  MOV R54, R48 ;  /* 0x0000003000367202 */ /* 0x000fe20000000f00 */
[----:B------:R-:W-:Y:S02]  /*12200*/  IMAD.MOV.U32 R231, RZ, RZ, R237 ;  /* 0x000000ffffe77224 */ /* 0x000fe400078e00ed */
[----:B------:R-:W-:Y:S02]  /*12210*/  IMAD.MOV.U32 R201, RZ, RZ, R228 ;  /* 0x000000ffffc97224 */ /* 0x000fe400078e00e4 */
[----:B------:R-:W-:Y:S02]  /*12220*/  IMAD.MOV.U32 R237, RZ, RZ, R25 ;  /* 0x000000ffffed7224 */ /* 0x000fe400078e0019 */
[----:B------:R-:W-:-:S02]  /*12230*/  IMAD.MOV.U32 R25, RZ, RZ, R27 ;  /* 0x000000ffff197224 */ /* 0x000fc400078e001b */
[----:B------:R-:W-:Y:S02]  /*12240*/  IMAD.MOV.U32 R48, RZ, RZ, R49 ;  /* 0x000000ffff307224 */ /* 0x000fe400078e0031 */
[----:B------:R-:W-:Y:S01]  /*12250*/  IMAD.MOV.U32 R27, RZ, RZ, R36 ;  /* 0x000000ffff1b7224 */ /* 0x000fe200078e0024 */
[----:B------:R-:W-:Y:S01]  /*12260*/  MOV R36, R52 ;  /* 0x0000003400247202 */ /* 0x000fe20000000f00 */
[----:B------:R-:W-:Y:S01]  /*12270*/  FADD.FTZ R21, R201, R0 ;  /* 0x00000000c9157221 */ /* 0x000fe20000010000 */
[----:B------:R-:W-:Y:S01]  /*12280*/  HSET2.LE.AND R0, R44, R84, PT ;  /* 0x000000542c007233 */ /* 0x000fe20003803000 */
[----:B------:R-:W-:Y:S02]  /*12290*/  IMAD.MOV.U32 R52, RZ, RZ, R53 ;  /* 0x000000ffff347224 */ /* 0x000fe400078e0035 */
[----:B------:R-:W-:Y:S01]  /*122a0*/  FADD.FTZ R22, R227, R2 ;  /* 0x00000002e3167221 */ /* 0x000fe20000010000 */
[----:B------:R-:W-:Y:S01]  /*122b0*/  F2FP.BF16.PACK_AB R2, R180, R179 ;  /* 0x000000b3b402723e */ /* 0x000fe200000010ff */
[----:B------:R-:W-:-:S02]  /*122c0*/  IMAD.MOV.U32 R53, RZ, RZ, R54 ;  /* 0x000000ffff357224 */ /* 0x000fc400078e0036 */
[----:B------:R-:W-:Y:S02]  /*122d0*/  IMAD.MOV.U32 R49, RZ, RZ, R216 ;  /* 0x000000ffff317224 */ /* 0x000fe400078e00d8 */
[----:B------:R-:W-:Y:S01]  /*122e0*/  IMAD.MOV.U32 R54, RZ, RZ, R48 ;  /* 0x000000ffff367224 */ /* 0x000fe200078e0030 */
[----:B------:R2:W-:Y:S01]  /*122f0*/  MUFU.EX2 R170, R10 ;  /* 0x0000000a00aa7308 */ /* 0x0005e20000000800 */
[----:B------:R-:W-:Y:S01]  /*12300*/  IMAD.MOV.U32 R228, RZ, RZ, R27 ;  /* 0x000000ffffe47224 */ /* 0x000fe200078e001b */
[----:B------:R-:W-:Y:S01]  /*12310*/  MOV R191, R226 ;  /* 0x000000e200bf7202 */ /* 0x000fe20000000f00 */
[----:B------:R-:W-:Y:S02]  /*12320*/  FADD.FTZ R8, R218, R40 ;  /* 0x00000028da087221 */ /* 0x000fe40000010000 */
[----:B------:R-:W-:Y:S01]  /*12330*/  IMAD.MOV.U32 R227, RZ, RZ, R25 ;  /* 0x000000ffffe37224 */ /* 0x000fe200078e0019 */
[----:B------:R-:W-:Y:S01]  /*12340*/  MOV R25, R54 ;  /* 0x0000003600197202 */ /* 0x000fe20000000f00 */
[----:B------:R-:W-:-:S02]  /*12350*/  IMAD.MOV.U32 R48, RZ, RZ, R49 ;  /* 0x000000ffff307224 */ /* 0x000fc400078e0031 */
[----:B------:R-:W-:Y:S01]  /*12360*/  IMAD.MOV.U32 R194, RZ, RZ, R231 ;  /* 0x000000ffffc27224 */ /* 0x000fe200078e00e7 */
[----:B------:R-:W-:Y:S01]  /*12370*/  MOV R248, R228 ;  /* 0x000000e400f87202 */ /* 0x000fe20000000f00 */
[----:B------:R-:W-:Y:S01]  /*12380*/  IMAD.MOV.U32 R226, RZ, RZ, R36 ;  /* 0x000000ffffe27224 */ /* 0x000fe200078e0024 */
[----:B-1----:R-:W-:Y:S01]  /*12390*/  F2FP.BF16.PACK_AB R9, R161, R160 ;  /* 0x000000a0a109723e */ /* 0x002fe200000010ff */
[----:B------:R-:W-:Y:S01]  /*123a0*/  IMAD.MOV.U32 R229, RZ, RZ, R237 ;  /* 0x000000ffffe57224 */ /* 0x000fe200078e00ed */
[----:B------:R-:W-:Y:S01]  /*123b0*/  MUFU.EX2 R65, R65 ;  /* 0x0000004100417308 */ /* 0x000fe20000000800 */
[----:B--2---:R-:W-:Y:S01]  /*123c0*/  LOP3.LUT R10, R0, R2, RZ, 0xc0, !PT ;  /* 0x00000002000a7212 */ /* 0x004fe200078ec0ff */
[----:B------:R-:W-:Y:S01]  /*123d0*/  HSET2.LE.AND R0, R38, R84, PT ;  /* 0x0000005426007233 */ /* 0x000fe20003803000 */
[----:B------:R-:W-:Y:S01]  /*123e0*/  IMAD.MOV.U32 R231, RZ, RZ, R52 ;  /* 0x000000ffffe77224 */ /* 0x000fe200078e0034 */
[----:B------:R-:W-:Y:S01]  /*123f0*/  F2FP.BF16.PACK_AB R2, R178, R163 ;  /* 0x000000a3b202723e */ /* 0x000fe200000010ff */
[----:B------:R-:W-:Y:S01]  /*12400*/  FADD.FTZ R29, R215, R8 ;  /* 0x00000008d71d7221 */ /* 0x000fe20000010000 */
[----:B------:R3:W5:Y:S01]  /*12410*/  LDL.LU R218, [R1+0xb4] ;  /* 0x0000b40001da7983 */ /* 0x0007620000300800 */
[----:B------:R-:W-:-:S02]  /*12420*/  IMAD.MOV.U32 R237, RZ, RZ, R53 ;  /* 0x000000ffffed7224 */ /* 0x000fc400078e0035 */
[----:B------:R-:W-:Y:S01]  /*12430*/  IMAD.MOV.U32 R246, RZ, RZ, R227 ;  /* 0x000000fffff67224 */ /* 0x000fe200078e00e3 */
[----:B------:R-:W-:Y:S01]  /*12440*/  LOP3.LUT R8, R0, R2, RZ, 0xc0, !PT ;  /* 0x0000000200087212 */ /* 0x000fe200078ec0ff */
[----:B------:R-:W-:Y:S01]  /*12450*/  IMAD.MOV.U32 R27, RZ, RZ, R48 ;  /* 0x000000ffff1b7224 */ /* 0x000fe200078e0030 */
[----:B------:R-:W-:Y:S01]  /*12460*/  HMMA.16816.F32.BF16 R40, R4, R12, R124 ;  /* 0x0000000c0428723c */ /* 0x000fe2000004187c */
[----:B------:R-:W-:Y:S01]  /*12470*/  IMAD.MOV.U32 R250, RZ, RZ, R226 ;  /* 0x000000fffffa7224 */ /* 0x000fe200078e00e2 */
[----:B------:R-:W-:Y:S01]  /*12480*/  MUFU.EX2 R66, R66 ;  /* 0x0000004200427308 */ /* 0x000fe20000000800 */
[----:B------:R-:W-:Y:S01]  /*12490*/  IMAD.MOV.U32 R251, RZ, RZ, R231 ;  /* 0x000000fffffb7224 */ /* 0x000fe200078e00e7 */
[----:B------:R3:W5:Y:S01]  /*124a0*/  LDL.LU R217, [R1+0xb0] ;  /* 0x0000b00001d97983 */ /* 0x0007620000300800 */
[----:B------:R-:W-:Y:S02]  /*124b0*/  IMAD.MOV.U32 R189, RZ, RZ, R237 ;  /* 0x000000ffffbd7224 */ /* 0x000fe400078e00ed */
[----:B------:R-:W-:Y:S01]  /*124c0*/  IMAD.MOV.U32 R190, RZ, RZ, R25 ;  /* 0x000000ffffbe7224 */ /* 0x000fe200078e0019 */
[----:B------:R3:W5:Y:S01]  /*124d0*/  LDL.LU R216, [R1+0xac] ;  /* 0x0000ac0001d87983 */ /* 0x0007620000300800 */
[----:B------:R-:W-:-:S02]  /*124e0*/  FADD.FTZ R2, R246, R29 ;  /* 0x0000001df6027221 */ /* 0x000fc40000010000 */
[----:B------:R-:W-:Y:S02]  /*124f0*/  IMAD.MOV.U32 R246, RZ, RZ, R248 ;  /* 0x000000fffff67224 */ /* 0x000fe400078e00f8 */
[----:B------:R-:W-:Y:S02]  /*12500*/  IMAD.MOV.U32 R199, RZ, RZ, R27 ;  /* 0x000000ffffc77224 */ /* 0x000fe400078e001b */
[----:B------:R-:W-:Y:S01]  /*12510*/  IMAD.MOV.U32 R201, RZ, RZ, R229 ;  /* 0x000000ffffc97224 */ /* 0x000fe200078e00e5 */
[----:B------:R1:W-:Y:S01]  /*12520*/  MUFU.EX2 R127, R11 ;  /* 0x0000000b007f7308 */ /* 0x0003e20000000800 */
[----:B------:R-:W-:Y:S01]  /*12530*/  IMAD.MOV.U32 R248, RZ, RZ, R250 ;  /* 0x000000fffff87224 */ /* 0x000fe200078e00fa */
[----:B------:R3:W5:Y:S01]  /*12540*/  LDL.LU R215, [R1+0xa8] ;  /* 0x0000a80001d77983 */ /* 0x0007620000300800 */
[----:B------:R-:W-:Y:S02]  /*12550*/  IMAD.MOV.U32 R250, RZ, RZ, R251 ;  /* 0x000000fffffa7224 */ /* 0x000fe400078e00fb */
[----:B------:R-:W-:Y:S01]  /*12560*/  IMAD.MOV.U32 R251, RZ, RZ, R189 ;  /* 0x000000fffffb7224 */ /* 0x000fe200078e00bd */
[----:B------:R-:W-:Y:S01]  /*12570*/  MOV R189, R190 ;  /* 0x000000be00bd7202 */ /* 0x000fe20000000f00 */
[----:B------:R-:W-:-:S02]  /*12580*/  IMAD.MOV.U32 R190, RZ, RZ, R199 ;  /* 0x000000ffffbe7224 */ /* 0x000fc400078e00c7 */
[----:B------:R-:W-:Y:S01]  /*12590*/  FADD.FTZ R23, R214, R3 ;  /* 0x00000003d6177221 */ /* 0x000fe20000010000 */
[----:B------:R-:W-:Y:S01]  /*125a0*/  HSET2.LE.AND R3, R39, R84, PT ;  /* 0x0000005427037233 */ /* 0x000fe20003803000 */
[----:B------:R-:W-:Y:S02]  /*125b0*/  IMAD.MOV.U32 R199, RZ, RZ, R201 ;  /* 0x000000ffffc77224 */ /* 0x000fe400078e00c9 */
[----:B------:R-:W-:Y:S02]  /*125c0*/  IMAD.MOV.U32 R49, RZ, RZ, R50 ;  /* 0x000000ffff317224 */ /* 0x000fe400078e0032 */
[----:B------:R-:W-:Y:S01]  /*125d0*/  IMAD.MOV.U32 R53, RZ, RZ, R51 ;  /* 0x000000ffff357224 */ /* 0x000fe200078e0033 */
[----:B-1----:R-:W-:Y:S01]  /*125e0*/  F2FP.BF16.PACK_AB R11, R167, R162 ;  /* 0x000000a2a70b723e */ /* 0x002fe200000010ff */
[----:B------:R-:W-:Y:S02]  /*125f0*/  IMAD.MOV.U32 R201, RZ, RZ, R194 ;  /* 0x000000ffffc97224 */ /* 0x000fe400078e00c2 */
[----:B------:R-:W-:Y:S01]  /*12600*/  IMAD.MOV.U32 R54, RZ, RZ, R212 ;  /* 0x000000ffff367224 */ /* 0x000fe200078e00d4 */
[----:B------:R1:W-:Y:S01]  /*12610*/  MUFU.EX2 R124, R24 ;  /* 0x00000018007c7308 */ /* 0x0003e20000000800 */
[----:B------:R-:W-:Y:S01]  /*12620*/  IMAD.MOV.U32 R50, RZ, RZ, R213 ;  /* 0x000000ffff327224 */ /* 0x000fe200078e00d5 */
[----:B------:R3:W5:Y:S01]  /*12630*/  LDL.LU R214, [R1+0xa4] ;  /* 0x0000a40001d67983 */ /* 0x0007620000300800 */
[----:B------:R-:W-:-:S02]  /*12640*/  IMAD.MOV.U32 R194, RZ, RZ, R191 ;  /* 0x000000ffffc27224 */ /* 0x000fc400078e00bf */
[----:B------:R-:W-:Y:S01]  /*12650*/  IMAD.MOV.U32 R191, RZ, RZ, R234 ;  /* 0x000000ffffbf7224 */ /* 0x000fe200078e00ea */
[----:B------:R-:W-:Y:S01]  /*12660*/  LOP3.LUT R11, R3, R11, RZ, 0xc0, !PT ;  /* 0x0000000b030b7212 */ /* 0x000fe200078ec0ff */
[----:B------:R-:W-:Y:S02]  /*12670*/  IMAD.MOV.U32 R234, RZ, RZ, R236 ;  /* 0x000000ffffea7224 */ /* 0x000fe400078e00ec */
[----:B------:R-:W-:Y:S01]  /*12680*/  IMAD.MOV.U32 R36, RZ, RZ, R49 ;  /* 0x000000ffff247224 */ /* 0x000fe200078e0031 */
[----:B------:R-:W-:Y:S01]  /*12690*/  MOV R229, R53 ;  /* 0x0000003500e57202 */ /* 0x000fe20000000f00 */
[----:B------:R-:W-:Y:S01]  /*126a0*/  IMAD.MOV.U32 R236, RZ, RZ, R31 ;  /* 0x000000ffffec7224 */ /* 0x000fe200078e001f */
[----:B------:R-:W-:Y:S01]  /*126b0*/  MOV R31, R34 ;  /* 0x00000022001f7202 */ /* 0x000fe20000000f00 */
[----:B------:R-:W-:Y:S01]  /*126c0*/  IMAD.MOV.U32 R52, RZ, RZ, R50 ;  /* 0x000000ffff347224 */ /* 0x000fe200078e0032 */
[----:B------:R-:W-:Y:S01]  /*126d0*/  HSET2.LE.AND R3, R26, R84, PT ;  /* 0x000000541a037233 */ /* 0x000fe20003803000 */
[----:B------:R-:W-:Y:S01]  /*126e0*/  IMAD.MOV.U32 R34, RZ, RZ, R35 ;  /* 0x000000ffff227224 */ /* 0x000fe200078e0023 */
[----:B------:R-:W-:Y:S01]  /*126f0*/  HMMA.16816.F32.BF16 R48, R4, R14, R128 ;  /* 0x0000000e0430723c */ /* 0x000fe20000041880 */
[----:B------:R-:W-:Y:S01]  /*12700*/  IMAD.MOV.U32 R35, RZ, RZ, R32 ;  /* 0x000000ffff237224 */ /* 0x000fe200078e0020 */
[----:B------:R-:W-:Y:S01]  /*12710*/  MUFU.EX2 R126, R28 ;  /* 0x0000001c007e7308 */ /* 0x000fe20000000800 */
[----:B------:R-:W-:Y:S01]  /*12720*/  IMAD.MOV.U32 R32, RZ, RZ, R60 ;  /* 0x000000ffff207224 */ /* 0x000fe200078e003c */
[----:B-1----:R-:W1:Y:S01]  /*12730*/  LDSM.16.MT88.4 R24, [R204+0x5400] ;  /* 0x00540000cc18783b */ /* 0x002e620000004200 */
[----:B------:R-:W-:-:S02]  /*12740*/  IMAD.MOV.U32 R228, RZ, RZ, R36 ;  /* 0x000000ffffe47224 */ /* 0x000fc400078e0024 */
[----:B------:R-:W-:Y:S01]  /*12750*/  IMAD.MOV.U32 R227, RZ, RZ, R52 ;  /* 0x000000ffffe37224 */ /* 0x000fe200078e0034 */
[C---:B------:R-:W-:Y:S01]  /*12760*/  HMMA.16816.F32.BF16 R36, R4.reuse, R18, R140 ;  /* 0x000000120424723c */ /* 0x040fe2000004188c */
[----:B------:R-:W-:Y:S01]  /*12770*/  IMAD.MOV.U32 R226, RZ, RZ, R54 ;  /* 0x000000ffffe27224 */ /* 0x000fe200078e0036 */
[----:B------:R-:W2:Y:S01]  /*12780*/  MUFU.EX2 R125, R20 ;  /* 0x00000014007d7308 */ /* 0x000ea20000000800 */
[----:B------:R-:W-:Y:S01]  /*12790*/  IMAD.MOV.U32 R237, RZ, RZ, R55 ;  /* 0x000000ffffed7224 */ /* 0x000fe200078e0037 */
[----:B------:R3:W5:Y:S01]  /*127a0*/  LDL.LU R213, [R1+0xa0] ;  /* 0x0000a00001d57983 */ /* 0x0007620000300800 */
        /* <DEDUP_REMOVED lines=8> */
[----:B------:R-:W-:-:S02]  /*12830*/  FADD.FTZ R3, R209, R22 ;  /* 0x00000016d1037221 */ /* 0x000fc40000010000 */
[----:B------:R-:W-:Y:S02]  /*12840*/  FADD.FTZ R5, R246, R21 ;  /* 0x00000015f6057221 */ /* 0x000fe40000010000 */
[----:B------:R-:W-:Y:S01]  /*12850*/  IMAD.MOV.U32 R63, RZ, RZ, R45 ;  /* 0x000000ffff3f7224 */ /* 0x000fe200078e002d */
[----:B------:R-:W-:Y:S01]  /*12860*/  MOV R45, R46 ;  /* 0x0000002e002d7202 */ /* 0x000fe20000000f00 */
[----:B------:R-:W-:Y:S02]  /*12870*/  IMAD.MOV.U32 R243, RZ, RZ, R248 ;  /* 0x000000fffff37224 */ /* 0x000fe400078e00f8 */
[----:B------:R-:W-:Y:S02]  /*12880*/  IMAD.MOV.U32 R246, RZ, RZ, R251 ;  /* 0x000000fffff67224 */ /* 0x000fe400078e00fb */
[----:B------:R-:W-:Y:S02]  /*12890*/  IMAD.MOV.U32 R250, RZ, RZ, R190 ;  /* 0x000000fffffa7224 */ /* 0x000fe400078e00be */
[----:B------:R-:W-:Y:S01]  /*128a0*/  IMAD.MOV.U32 R248, RZ, RZ, R189 ;  /* 0x000000fffff87224 */ /* 0x000fe200078e00bd */
[----:B------:R-:W-:Y:S01]  /*128b0*/  MOV R189, R201 ;  /* 0x000000c900bd7202 */ /* 0x000fe20000000f00 */
[----:B------:R-:W-:-:S02]  /*128c0*/  IMAD.MOV.U32 R251, RZ, RZ, R199 ;  /* 0x000000fffffb7224 */ /* 0x000fc400078e00c7 */
[----:B------:R-:W-:Y:S02]  /*128d0*/  IMAD.MOV.U32 R190, RZ, RZ, R194 ;  /* 0x000000ffffbe7224 */ /* 0x000fe400078e00c2 */
[----:B------:R-:W-:Y:S02]  /*128e0*/  IMAD.MOV.U32 R46, RZ, RZ, R208 ;  /* 0x000000ffff2e7224 */ /* 0x000fe400078e00d0 */
[----:B------:R-:W-:Y:S02]  /*128f0*/  IMAD.MOV.U32 R199, RZ, RZ, R234 ;  /* 0x000000ffffc77224 */ /* 0x000fe400078e00ea */
[----:B------:R-:W-:Y:S02]  /*12900*/  IMAD.MOV.U32 R194, RZ, RZ, R31 ;  /* 0x000000ffffc27224 */ /* 0x000fe400078e001f */
[----:B------:R-:W-:Y:S02]  /*12910*/  IMAD.MOV.U32 R201, RZ, RZ, R236 ;  /* 0x000000ffffc97224 */ /* 0x000fe400078e00ec */
        /* <DEDUP_REMOVED lines=8> */
[----:B------:R-:W-:-:S02]  /*129a0*/  FADD.FTZ R3, R238, R5 ;  /* 0x00000005ee037221 */ /* 0x000fc40000010000 */
[----:B------:R-:W-:Y:S02]  /*129b0*/  IMAD.MOV.U32 R61, RZ, RZ, R45 ;  /* 0x000000ffff3d7224 */ /* 0x000fe400078e002d */
[----:B------:R-:W-:Y:S02]  /*129c0*/  IMAD.MOV.U32 R62, RZ, RZ, R46 ;  /* 0x000000ffff3e7224 */ /* 0x000fe400078e002e */
[----:B------:R-:W-:Y:S02]  /*129d0*/  IMAD.MOV.U32 R63, RZ, RZ, R47 ;  /* 0x000000ffff3f7224 */ /* 0x000fe400078e002f */
[----:B------:R-:W-:Y:S01]  /*129e0*/  IMAD.MOV.U32 R238, RZ, RZ, R250 ;  /* 0x000000ffffee7224 */ /* 0x000fe200078e00fa */
[----:B------:R-:W-:Y:S01]  /*129f0*/  HMMA.16816.F32.BF16 R44, R8, R12, R104 ;  /* 0x0000000c082c723c */ /* 0x000fe20000041868 */
[----:B------:R-:W-:Y:S01]  /*12a00*/  IMAD.MOV.U32 R250, RZ, RZ, R199 ;  /* 0x000000fffffa7224 */ /* 0x000fe200078e00c7 */
[----:B------:R1:W1:Y:S01]  /*12a10*/  MUFU.EX2 R104, R30 ;  /* 0x0000001e00687308 */ /* 0x0002620000000800 */
[----:B------:R-:W-:-:S02]  /*12a20*/  IMAD.MOV.U32 R199, RZ, RZ, R31 ;  /* 0x000000ffffc77224 */ /* 0x000fc400078e001f */
[----:B------:R-:W-:Y:S02]  /*12a30*/  FADD.FTZ R0, R210, R23 ;  /* 0x00000017d2007221 */ /* 0x000fe40000010000 */
[----:B------:R-:W-:Y:S02]  /*12a40*/  FADD.FTZ R2, R235, R2 ;  /* 0x00000002eb027221 */ /* 0x000fe40000010000 */
[----:B------:R-:W-:Y:S01]  /*12a50*/  FADD.FTZ R0, R206, R0 ;  /* 0x00000000ce007221 */ /* 0x000fe20000010000 */
[----:B-1----:R-:W1:Y:S01]  /*12a60*/  LDSM.16.MT88.4 R28, [R205+0x5400] ;  /* 0x00540000cd1c783b */ /* 0x002e620000004200 */
[----:B------:R-:W-:Y:S01]  /*12a70*/  FADD.FTZ R20, R243, R2 ;  /* 0x00000002f3147221 */ /* 0x000fe20000010000 */
[----:B------:R-:W-:Y:S01]  /*12a80*/  MOV R235, R248 ;  /* 0x000000f800eb7202 */ /* 0x000fe20000000f00 */
[----:B------:R-:W-:Y:S01]  /*12a90*/  FADD.FTZ R21, R246, R0 ;  /* 0x00000000f6157221 */ /* 0x000fe20000010000 */
[----:B------:R-:W-:Y:S01]  /*12aa0*/  HSET2.LE.AND R0, R58, R84, PT ;  /* 0x000000543a007233 */ /* 0x000fe20003803000 */
[----:B------:R-:W-:Y:S01]  /*12ab0*/  IMAD.MOV.U32 R243, RZ, RZ, R251 ;  /* 0x000000fffff37224 */ /* 0x000fe200078e00fb */
[----:B----4-:R-:W-:Y:S01]  /*12ac0*/  F2FP.BF16.PACK_AB R2, R166, R165 ;  /* 0x000000a5a602723e */ /* 0x010fe200000010ff */
[----:B------:R-:W-:-:S02]  /*12ad0*/  IMAD.MOV.U32 R246, RZ, RZ, R189 ;  /* 0x000000fffff67224 */ /* 0x000fc400078e00bd */
[----:B------:R-:W-:Y:S01]  /*12ae0*/  IMAD.MOV.U32 R248, RZ, RZ, R190 ;  /* 0x000000fffff87224 */ /* 0x000fe200078e00be */
[----:B------:R-:W-:Y:S01]  /*12af0*/  MOV R190, R236 ;  /* 0x000000ec00be7202 */ /* 0x000fe20000000f00 */
[----:B------:R-:W-:Y:S02]  /*12b00*/  IMAD.MOV.U32 R251, RZ, RZ, R201 ;  /* 0x000000fffffb7224 */ /* 0x000fe400078e00c9 */
[----:B------:R-:W-:Y:S02]  /*12b10*/  IMAD.MOV.U32 R189, RZ, RZ, R234 ;  /* 0x000000ffffbd7224 */ /* 0x000fe400078e00ea */
[----:B------:R-:W-:Y:S02]  /*12b20*/  IMAD.MOV.U32 R201, RZ, RZ, R34 ;  /* 0x000000ffffc97224 */ /* 0x000fe400078e0022 */
[----:B------:R-:W-:Y:S02]  /*12b30*/  IMAD.MOV.U32 R234, RZ, RZ, R35 ;  /* 0x000000ffffea7224 */ /* 0x000fe400078e0023 */
[----:B------:R-:W-:-:S02]  /*12b40*/  IMAD.MOV.U32 R236, RZ, RZ, R32 ;  /* 0x000000ffffec7224 */ /* 0x000fc400078e0020 */
[----:B------:R-:W-:Y:S01]  /*12b50*/  HMMA.16816.F32.BF16 R32, R8, R14, R108 ;  /* 0x0000000e0820723c */ /* 0x000fe2000004186c */
[----:B------:R-:W-:Y:S01]  /*12b60*/  FADD.FTZ R13, R238, R3 ;  /* 0x00000003ee0d7221 */ /* 0x000fe20000010000 */
[----:B------:R-:W-:Y:S01]  /*12b70*/  MOV R238, R250 ;  /* 0x000000fa00ee7202 */ /* 0x000fe20000000f00 */
[----:B------:R-:W-:-:S04]  /*12b80*/  IMAD.MOV.U32 R230, RZ, RZ, R243 ;  /* 0x000000ffffe67224 */ /* 0x000fc800078e00f3 */
[----:B------:R-:W-:Y:S01]  /*12b90*/  FADD.FTZ R14, R235, R4 ;  /* 0x00000004eb0e7221 */ /* 0x000fe20000010000 */
[----:B------:R-:W-:Y:S01]  /*12ba0*/  LOP3.LUT R4, R0, R2, RZ, 0xc0, !PT ;  /* 0x0000000200047212 */ /* 0x000fe200078ec0ff */
[--C-:B------:R-:W-:Y:S01]  /*12bb0*/  HSET2.LE.AND R0, R59, R84.reuse, PT ;  /* 0x000000543b007233 */ /* 0x100fe20003803000 */
[----:B--2---:R-:W-:Y:S01]  /*12bc0*/  F2FP.BF16.PACK_AB R2, R124, R125 ;  /* 0x0000007d7c02723e */ /* 0x004fe200000010ff */
[----:B------:R-:W-:Y:S01]  /*12bd0*/  IMAD.MOV.U32 R233, RZ, RZ, R246 ;  /* 0x000000ffffe97224 */ /* 0x000fe200078e00f6 */
[--C-:B------:R-:W-:Y:S01]  /*12be0*/  HSET2.LE.AND R3, R69, R84.reuse, PT ;  /* 0x0000005445037233 */ /* 0x100fe20003803000 */
[----:B------:R-:W-:Y:S01]  /*12bf0*/  IMAD.MOV.U32 R235, RZ, RZ, R248 ;  /* 0x000000ffffeb7224 */ /* 0x000fe200078e00f8 */
[----:B------:R-:W-:Y:S01]  /*12c00*/  HSET2.LE.AND R7, R68, R84, PT ;  /* 0x0000005444077233 */ /* 0x000fe20003803000 */
[----:B------:R-:W-:Y:S02]  /*12c10*/  IMAD.MOV.U32 R243, RZ, RZ, R251 ;  /* 0x000000fffff37224 */ /* 0x000fe400078e00fb */
[----:B------:R-:W-:Y:S01]  /*12c20*/  IMAD.MOV.U32 R250, RZ, RZ, R199 ;  /* 0x000000fffffa7224 */ /* 0x000fe200078e00c7 */
[----:B------:R-:W2:Y:S01]  /*12c30*/  MUFU.EX2 R105, R56 ;  /* 0x0000003800697308 */ /* 0x000ea20000000800 */
[----:B------:R-:W-:Y:S01]  /*12c40*/  IMAD.MOV.U32 R246, RZ, RZ, R189 ;  /* 0x000000fffff67224 */ /* 0x000fe200078e00bd */
[----:B------:R-:W-:Y:S01]  /*12c50*/  F2FP.BF16.PACK_AB R6, R170, R168 ;  /* 0x000000a8aa06723e */ /* 0x000fe200000010ff */
[----:B------:R-:W-:Y:S01]  /*12c60*/  IMAD.MOV.U32 R248, RZ, RZ, R190 ;  /* 0x000000fffff87224 */ /* 0x000fe200078e00be */
[----:B------:R-:W-:Y:S01]  /*12c70*/  LOP3.LUT R5, R0, R2, RZ, 0xc0, !PT ;  /* 0x0000000200057212 */ /* 0x000fe200078ec0ff */
[----:B------:R-:W-:-:S02]  /*12c80*/  IMAD.MOV.U32 R199, RZ, RZ, R234 ;  /* 0x000000ffffc77224 */ /* 0x000fc400078e00ea */
[----:B------:R-:W-:Y:S01]  /*12c90*/  IMAD.MOV.U32 R251, RZ, RZ, R236 ;  /* 0x000000fffffb7224 */ /* 0x000fe200078e00ec */
[----:B------:R-:W-:Y:S01]  /*12ca0*/  MOV R236, R61 ;  /* 0x0000003d00ec7202 */ /* 0x000fe20000000f00 */
[----:B------:R-:W-:Y:S01]  /*12cb0*/  IMAD.MOV.U32 R189, RZ, RZ, R60 ;  /* 0x000000ffffbd7224 */ /* 0x000fe200078e003c */
[----:B------:R4:W1:Y:S01]  /*12cc0*/  MUFU.EX2 R68, R57 ;  /* 0x0000003900447308 */ /* 0x0008620000000800 */
[----:B------:R-:W-:Y:S02]  /*12cd0*/  IMAD.MOV.U32 R234, RZ, RZ, R62 ;  /* 0x000000ffffea7224 */ /* 0x000fe400078e003e */
[----:B------:R-:W-:Y:S02]  /*12ce0*/  IMAD.MOV.U32 R190, RZ, RZ, R63 ;  /* 0x000000ffffbe7224 */ /* 0x000fe400078e003f */
[C---:B------:R-:W-:Y:S01]  /*12cf0*/  HMMA.16816.F32.BF16 R60, R8.reuse, R16, R120 ;  /* 0x00000010083c723c */ /* 0x040fe20000041878 */
[----:B------:R-:W-:Y:S01]  /*12d00*/  FADD.FTZ R0, R230, R20 ;  /* 0x00000014e6007221 */ /* 0x000fe20000010000 */
[----:B------:R-:W-:Y:S01]  /*12d10*/  LOP3.LUT R6, R3, R6, RZ, 0xc0, !PT ;  /* 0x0000000603067212 */ /* 0x000fe200078ec0ff */
[----:B------:R-:W-:Y:S01]  /*12d20*/  FADD.FTZ R2, R233, R21 ;  /* 0x00000015e9027221 */ /* 0x000fe20000010000 */
[----:B------:R-:W-:Y:S01]  /*12d30*/  F2FP.BF16.PACK_AB R12, R104, R126 ;  /* 0x0000007e680c723e */ /* 0x000fe200000010ff */
[----:B------:R-:W-:Y:S01]  /*12d40*/  FADD.FTZ R3, R243, R0 ;  /* 0x00000000f3037221 */ /* 0x000fe20000010000 */
[----:B------:R-:W1:Y:S02]  /*12d50*/  LDSM.16.MT88.4 R20, [R204+0x5800] ;  /* 0x00580000cc14783b */ /* 0x000e640000004200 */
[----:B----4-:R-:W-:Y:S01]  /*12d60*/  HMMA.16816.F32.BF16 R56, R8, R18, R116 ;  /* 0x000000120838723c */ /* 0x010fe20000041874 */
[----:B------:R-:W-:-:S06]  /*12d70*/  FADD.FTZ R2, R246, R2 ;  /* 0x00000002f6027221 */ /* 0x000fcc0000010000 */
[----:B------:R-:W-:-:S04]  /*12d80*/  FADD.FTZ R8, R235, R14 ;  /* 0x0000000eeb087221 */ /* 0x000fc80000010000 */
[----:B------:R-:W-:Y:S01]  /*12d90*/  FADD.FTZ R0, R248, R8 ;  /* 0x00000008f8007221 */ /* 0x000fe20000010000 */
[----:B------:R-:W-:Y:S01]  /*12da0*/  LOP3.LUT R7, R7, R12, RZ, 0xc0, !PT ;  /* 0x0000000c07077212 */ /* 0x000fe200078ec0ff */
[----:B------:R-:W-:Y:S02]  /*12db0*/  FADD.FTZ R9, R238, R13 ;  /* 0x0000000dee097221 */ /* 0x000fe40000010000 */
[----:B------:R-:W-:Y:S01]  /*12dc0*/  FADD.FTZ R16, R189, R0 ;  /* 0x00000000bd107221 */ /* 0x000fe20000010000 */
[--C-:B------:R-:W-:Y:S01]  /*12dd0*/  HSET2.LE.AND R0, R77, R84.reuse, PT ;  /* 0x000000544d007233 */ /* 0x100fe20003803000 */
[----:B------:R-:W-:Y:S01]  /*12de0*/  FADD.FTZ R17, R251, R2 ;  /* 0x00000002fb117221 */ /* 0x000fe20000010000 */
[----:B------:R-:W-:Y:S01]  /*12df0*/  F2FP.BF16.PACK_AB R2, R185, R188 ;  /* 0x000000bcb902723e */ /* 0x000fe200000010ff */
[----:B------:R-:W-:Y:S02]  /*12e00*/  FADD.FTZ R15, R250, R9 ;  /* 0x00000009fa0f7221 */ /* 0x000fe40000010000 */
[----:B------:R-:W-:Y:S01]  /*12e10*/  FADD.FTZ R14, R155, R3 ;  /* 0x000000039b0e7221 */ /* 0x000fe20000010000 */
[----:B------:R-:W-:Y:S01]  /*12e20*/  LOP3.LUT R10, R0, R2, RZ, 0xc0, !PT ;  /* 0x00000002000a7212 */ /* 0x000fe200078ec0ff */
[----:B------:R-:W-:Y:S01]  /*12e30*/  HMMA.16816.F32.BF16 R40, R4, R24, R40 ;  /* 0x000000180428723c */ /* 0x000fe20000041828 */
[----:B------:R-:W-:Y:S01]  /*12e40*/  FADD.FTZ R2, R190, R15 ;  /* 0x0000000fbe027221 */ /* 0x000fe20000010000 */
[--C-:B------:R-:W-:Y:S01]  /*12e50*/  HSET2.LE.AND R8, R72, R84.reuse, PT ;  /* 0x0000005448087233 */ /* 0x100fe20003803000 */
[----:B------:R-:W-:Y:S01]  /*12e60*/  FADD.FTZ R0, R199, R14 ;  /* 0x0000000ec7007221 */ /* 0x000fe20000010000 */
[--C-:B------:R-:W-:Y:S01]  /*12e70*/  HSET2.LE.AND R3, R76, R84.reuse, PT ;  /* 0x000000544c037233 */ /* 0x100fe20003803000 */
[----:B------:R-:W-:Y:S01]  /*12e80*/  F2FP.BF16.PACK_AB R9, R187, R192 ;  /* 0x000000c0bb09723e */ /* 0x000fe200000010ff */
[----:B------:R-:W-:-:S02]  /*12e90*/  HSET2.LE.AND R12, R71, R84, PT ;  /* 0x00000054470c7233 */ /* 0x000fc40003803000 */
[----:B------:R-:W-:Y:S01]  /*12ea0*/  HMMA.16816.F32.BF16 R48, R4, R26, R48 ;  /* 0x0000001a0430723c */ /* 0x000fe20000041830 */
[----:B------:R-:W-:Y:S01]  /*12eb0*/  F2FP.BF16.PACK_AB R11, R173, R174 ;  /* 0x000000aead0b723e */ /* 0x000fe200000010ff */
[----:B------:R-:W-:Y:S01]  /*12ec0*/  FADD.FTZ R0, R229, R0 ;  /* 0x00000000e5007221 */ /* 0x000fe20000010000 */
[----:B------:R-:W-:-:S05]  /*12ed0*/  F2FP.BF16.PACK_AB R13, R172, R171 ;  /* 0x000000abac0d723e */ /* 0x000fca00000010ff */
[----:B-1----:R-:W-:Y:S01]  /*12ee0*/  HMMA.16816.F32.BF16 R52, R4, R28, R52 ;  /* 0x0000001c0434723c */ /* 0x002fe20000041834 */
[----:B------:R-:W-:-:S07]  /*12ef0*/  LOP3.LUT R8, R8, R9, RZ, 0xc0, !PT ;  /* 0x0000000908087212 */ /* 0x000fce00078ec0ff */
[----:B------:R-:W-:Y:S01]  /*12f00*/  HMMA.16816.F32.BF16 R36, R4, R30, R36 ;  /* 0x0000001e0424723c */ /* 0x000fe20000041824 */
[----:B------:R-:W-:-:S06]  /*12f10*/  LOP3.LUT R11, R3, R11, RZ, 0xc0, !PT ;  /* 0x0000000b030b7212 */ /* 0x000fcc00078ec0ff */
[----:B------:R-:W-:Y:S02]  /*12f20*/  FADD.FTZ R5, R194, R16 ;  /* 0x00000010c2057221 */ /* 0x000fe40000010000 */
[----:B------:R-:W-:Y:S02]  /*12f30*/  FADD.FTZ R4, R191, R2 ;  /* 0x00000002bf047221 */ /* 0x000fe40000010000 */
[----:B------:R-:W-:Y:S01]  /*12f40*/  FADD.FTZ R2, R228, R5 ;  /* 0x00000005e4027221 */ /* 0x000fe20000010000 */
[----:B------:R-:W-:Y:S01]  /*12f50*/  LOP3.LUT R9, R12, R13, RZ, 0xc0, !PT ;  /* 0x0000000d0c097212 */ /* 0x000fe200078ec0ff */
[----:B------:R-:W-:Y:S01]  /*12f60*/  FADD.FTZ R3, R201, R17 ;  /* 0x00000011c9037221 */ /* 0x000fe20000010000 */
[----:B------:R-:W1:Y:S01]  /*12f70*/  MUFU.EX2 R70, R70 ;  /* 0x0000004600467308 */ /* 0x000e620000000800 */
[----:B------:R-:W-:Y:S01]  /*12f80*/  FADD.FTZ R12, R234, R0 ;  /* 0x00000000ea0c7221 */ /* 0x000fe20000010000 */
[----:B------:R-:W4:Y:S01]  /*12f90*/  LDSM.16.MT88.4 R16, [R205+0x5800] ;  /* 0x00580000cd10783b */ /* 0x000f220000004200 */
[----:B------:R-:W-:Y:S01]  /*12fa0*/  FADD.FTZ R14, R144, R2 ;  /* 0x00000002900e7221 */ /* 0x000fe20000010000 */
[----:B------:R-:W-:Y:S01]  /*12fb0*/  HSET2.LE.AND R0, R86, R84, PT ;  /* 0x0000005456007233 */ /* 0x000fe20003803000 */
[----:B--2---:R-:W-:Y:S01]  /*12fc0*/  F2FP.BF16.PACK_AB R2, R105, R127 ;  /* 0x0000007f6902723e */ /* 0x004fe200000010ff */
[----:B------:R-:W-:-:S02]  /*12fd0*/  FADD.FTZ R3, R227, R3 ;  /* 0x00000003e3037221 */ /* 0x000fc40000010000 */
[----:B------:R-:W-:Y:S01]  /*12fe0*/  FADD.FTZ R13, R226, R4 ;  /* 0x00000004e20d7221 */ /* 0x000fe20000010000 */
[----:B------:R-:W-:Y:S01]  /*12ff0*/  LOP3.LUT R4, R0, R2, RZ, 0xc0, !PT ;  /* 0x0000000200047212 */ /* 0x000fe200078ec0ff */
[--C-:B------:R-:W-:Y:S01]  /*13000*/  HSET2.LE.AND R0, R93, R84.reuse, PT ;  /* 0x000000545d007233 */ /* 0x100fe20003803000 */
[----:B------:R-:W-:Y:S01]  /*13010*/  F2FP.BF16.PACK_AB R2, R64, R68 ;  /* 0x000000444002723e */ /* 0x000fe200000010ff */
[----:B------:R-:W-:Y:S01]  /*13020*/  IMAD.MOV.U32 R231, RZ, RZ, R211 ;  /* 0x000000ffffe77224 */ /* 0x000fe200078e00d3 */
[C---:B------:R-:W-:Y:S01]  /*13030*/  HMMA.16816.F32.BF16 R44, R8.reuse, R24, R44 ;  /* 0x00000018082c723c */ /* 0x040fe2000004182c */
[----:B------:R-:W-:Y:S01]  /*13040*/  FADD.FTZ R15, R145, R3 ;  /* 0x00000003910f7221 */ /* 0x000fe20000010000 */
[--C-:B------:R-:W-:Y:S01]  /*13050*/  HSET2.LE.AND R3, R83, R84.reuse, PT ;  /* 0x0000005453037233 */ /* 0x100fe20003803000 */
[----:B------:R-:W-:Y:S01]  /*13060*/  F2FP.BF16.PACK_AB R5, R66, R65 ;  /* 0x000000414205723e */ /* 0x000fe200000010ff */
[----:B------:R-:W2:Y:S01]  /*13070*/  MUFU.EX2 R73, R73 ;  /* 0x0000004900497308 */ /* 0x000ea20000000800 */
[----:B------:R-:W-:Y:S01]  /*13080*/  LOP3.LUT R6, R0, R2, RZ, 0xc0, !PT ;  /* 0x0000000200067212 */ /* 0x000fe200078ec0ff */
[----:B------:R-:W-:Y:S01]  /*13090*/  FADD.FTZ R2, R231, R13 ;  /* 0x0000000de7027221 */ /* 0x000fe20000010000 */
[----:B-1----:R-:W-:Y:S01]  /*130a0*/  F2FP.BF16.PACK_AB R7, R70, R67 ;  /* 0x000000434607723e */ /* 0x002fe200000010ff */
[C---:B------:R-:W-:Y:S01]  /*130b0*/  HMMA.16816.F32.BF16 R24, R8.reuse, R26, R32 ;  /* 0x0000001a0818723c */ /* 0x040fe20000041820 */
[----:B------:R-:W-:Y:S01]  /*130c0*/  FADD.FTZ R0, R153, R12 ;  /* 0x0000000c99007221 */ /* 0x000fe20000010000 */
[----:B------:R-:W-:Y:S01]  /*130d0*/  LOP3.LUT R5, R3, R5, RZ, 0xc0, !PT ;  /* 0x0000000503057212 */ /* 0x000fe200078ec0ff */
[----:B------:R-:W-:Y:S01]  /*130e0*/  HSET2.LE.AND R3, R92, R84, PT ;  /* 0x000000545c037233 */ /* 0x000fe20003803000 */
[----:B------:R-:W-:Y:S01]  /*130f0*/  MUFU.EX2 R74, R74 ;  /* 0x0000004a004a7308 */ /* 0x000fe20000000800 */
[----:B------:R3:W5:Y:S03]  /*13100*/  LDL.LU R211, [R1+0x98] ;  /* 0x0000980001d37983 */ /* 0x0007660000300800 */
[C---:B------:R-:W-:Y:S01]  /*13110*/  HMMA.16816.F32.BF16 R32, R8.reuse, R28, R60 ;  /* 0x0000001c0820723c */ /* 0x040fe2000004183c */
[----:B------:R-:W-:Y:S01]  /*13120*/  FADD.FTZ R0, R151, R0 ;  /* 0x0000000097007221 */ /* 0x000fe20000010000 */
[----:B------:R-:W-:Y:S01]  /*13130*/  LOP3.LUT R7, R3, R7, RZ, 0xc0, !PT ;  /* 0x0000000703077212 */ /* 0x000fe200078ec0ff */
[----:B------:R3:W5:Y:S05]  /*13140*/  LDL.LU R210, [R1+0x94] ;  /* 0x0000940001d27983 */ /* 0x00076a0000300800 */
[----:B------:R-:W-:Y:S01]  /*13150*/  HMMA.16816.F32.BF16 R28, R8, R30, R56 ;  /* 0x0000001e081c723c */ /* 0x000fe20000041838 */
[----:B------:R-:W-:Y:S01]  /*13160*/  FADD.FTZ R12, R154, R0 ;  /* 0x000000009a0c7221 */ /* 0x000fe20000010000 */
[----:B------:R-:W1:Y:S01]  /*13170*/  MUFU.EX2 R75, R75 ;  /* 0x0000004b004b7308 */ /* 0x000e620000000800 */
[----:B------:R-:W-:Y:S01]  /*13180*/  FADD.FTZ R3, R148, R15 ;  /* 0x0000000f94037221 */ /* 0x000fe20000010000 */
[----:B------:R3:W5:Y:S03]  /*13190*/  LDL.LU R209, [R1+0x90] ;  /* 0x0000900001d17983 */ /* 0x0007660000300800 */
[----:B------:R-:W-:-:S02]  /*131a0*/  FADD.FTZ R9, R146, R14 ;  /* 0x0000000e92097221 */ /* 0x000fc40000010000 */
[----:B------:R-:W-:Y:S01]  /*131b0*/  FADD.FTZ R8, R237, R2 ;  /* 0x00000002ed087221 */ /* 0x000fe20000010000 */
[----:B------:R-:W-:Y:S01]  /*131c0*/  HSET2.LE.AND R0, R102, R84, PT ;  /* 0x0000005466007233 */ /* 0x000fe20003803000 */
[----:B------:R-:W-:Y:S01]  /*131d0*/  FADD.FTZ R2, R147, R9 ;  /* 0x0000000993027221 */ /* 0x000fe20000010000 */
[----:B--2---:R-:W-:Y:S01]  /*131e0*/  F2FP.BF16.PACK_AB R11, R73, R176 ;  /* 0x000000b0490b723e */ /* 0x004fe200000010ff */
[----:B------:R-:W-:Y:S01]  /*131f0*/  FADD.FTZ R3, R150, R3 ;  /* 0x0000000396037221 */ /* 0x000fe20000010000 */
[----:B------:R-:W-:Y:S01]  /*13200*/  MUFU.EX2 R80, R80 ;  /* 0x0000005000507308 */ /* 0x000fe20000000800 */
[----:B------:R-:W-:Y:S01]  /*13210*/  FADD.FTZ R14, R152, R2 ;  /* 0x00000002980e7221 */ /* 0x000fe20000010000 */
[----:B------:R-:W-:Y:S01]  /*13220*/  F2FP.BF16.PACK_AB R2, R193, R186 ;  /* 0x000000bac102723e */ /* 0x000fe200000010ff */
[----:B------:R-:W-:-:S05]  /*13230*/  FADD.FTZ R15, R149, R3 ;  /* 0x00000003950f7221 */ /* 0x000fca0000010000 */
[----:B------:R-:W-:Y:S01]  /*13240*/  MUFU.EX2 R81, R81 ;  /* 0x0000005100517308 */ /* 0x000fe20000000800 */
[----:B------:R-:W-:Y:S01]  /*13250*/  LOP3.LUT R10, R0, R2, RZ, 0xc0, !PT ;  /* 0x00000002000a7212 */ /* 0x000fe200078ec0ff */
[--C-:B------:R-:W-:Y:S01]  /*13260*/  HSET2.LE.AND R0, R98, R84.reuse, PT ;  /* 0x0000005462007233 */ /* 0x100fe20003803000 */
[----:B------:R-:W-:Y:S01]  /*13270*/  F2FP.BF16.PACK_AB R2, R183, R184 ;  /* 0x000000b8b702723e */ /* 0x000fe200000010ff */
[----:B------:R-:W-:Y:S01]  /*13280*/  FADD.FTZ R13, R236, R8 ;  /* 0x00000008ec0d7221 */ /* 0x000fe20000010000 */
[----:B------:R-:W-:-:S03]  /*13290*/  HSET2.LE.AND R3, R101, R84, PT ;  /* 0x0000005465037233 */ /* 0x000fc60003803000 */
[----:B------:R-:W-:Y:S01]  /*132a0*/  MUFU.EX2 R78, R78 ;  /* 0x0000004e004e7308 */ /* 0x000fe20000000800 */
[----:B------:R-:W-:Y:S01]  /*132b0*/  LOP3.LUT R8, R0, R2, RZ, 0xc0, !PT ;  /* 0x0000000200087212 */ /* 0x000fe200078ec0ff */
[----:B------:R-:W-:Y:S01]  /*132c0*/  FADD.FTZ R0, R241, R12 ;  /* 0x0000000cf1007221 */ /* 0x000fe20000010000 */
[----:B------:R-:W-:Y:S01]  /*132d0*/  LOP3.LUT R11, R3, R11, RZ, 0xc0, !PT ;  /* 0x0000000b030b7212 */ /* 0x000fe200078ec0ff */
[----:B------:R-:W-:Y:S01]  /*132e0*/  FADD.FTZ R2, R242, R13 ;  /* 0x0000000df2027221 */ /* 0x000fe20000010000 */
[----:B------:R-:W-:Y:S01]  /*132f0*/  HSET2.LE.AND R3, R97, R84, PT ;  /* 0x0000005461037233 */ /* 0x000fe20003803000 */
[----:B------:R-:W-:Y:S01]  /*13300*/  F2FP.BF16.PACK_AB R9, R177, R175 ;  /* 0x000000afb109723e */ /* 0x000fe200000010ff */
[----:B------:R-:W-:Y:S01]  /*13310*/  FADD.FTZ R0, R115, R0 ;  /* 0x0000000073007221 */ /* 0x000fe20000010000 */
[----:B------:R-:W-:Y:S01]  /*13320*/  MUFU.EX2 R79, R79 ;  /* 0x0000004f004f7308 */ /* 0x000fe20000000800 */
[----:B------:R-:W-:Y:S01]  /*13330*/  FADD.FTZ R2, R156, R2 ;  /* 0x000000029c027221 */ /* 0x000fe20000010000 */
[C---:B------:R-:W-:Y:S01]  /*13340*/  HMMA.16816.F32.BF16 R136, R4.reuse, R20, R40 ;  /* 0x000000140488723c */ /* 0x040fe20000041828 */
[----:B------:R-:W-:Y:S01]  /*13350*/  LOP3.LUT R9, R3, R9, RZ, 0xc0, !PT ;  /* 0x0000000903097212 */ /* 0x000fe200078ec0ff */
[----:B------:R-:W-:Y:S01]  /*13360*/  FADD.FTZ R3, R160, R14 ;  /* 0x0000000ea0037221 */ /* 0x000fe20000010000 */
[----:B------:R-:W2:Y:S01]  /*13370*/  LDSM.16.MT88.4 R144, [R204+0x5c00] ;  /* 0x005c0000cc90783b */ /* 0x000ea20000004200 */
[----:B------:R-:W-:Y:S01]  /*13380*/  FADD.FTZ R12, R134, R2 ;  /* 0x00000002860c7221 */ /* 0x000fe20000010000 */
[----:B-1----:R-:W-:Y:S01]  /*13390*/  F2FP.BF16.PACK_AB R2, R75, R74 ;  /* 0x0000004a4b02723e */ /* 0x002fe200000010ff */
[----:B------:R-:W-:Y:S01]  /*133a0*/  MUFU.EX2 R82, R82 ;  /* 0x0000005200527308 */ /* 0x000fe20000000800 */
[----:B------:R3:W5:Y:S01]  /*133b0*/  LDL.LU R208, [R1+0x8c] ;  /* 0x00008c0001d07983 */ /* 0x0007620000300800 */
[----:B------:R-:W-:Y:S01]  /*133c0*/  HMMA.16816.F32.BF16 R148, R4, R22, R48 ;  /* 0x000000160494723c */ /* 0x000fe20000041830 */
[----:B------:R-:W-:-:S02]  /*133d0*/  FADD.FTZ R3, R161, R3 ;  /* 0x00000003a1037221 */ /* 0x000fc40000010000 */
[----:B------:R3:W5:Y:S05]  /*133e0*/  LDL.LU R207, [R1+0x88] ;  /* 0x0000880001cf7983 */ /* 0x00076a0000300800 */
[C---:B----4-:R-:W-:Y:S01]  /*133f0*/  HMMA.16816.F32.BF16 R152, R4.reuse, R16, R52 ;  /* 0x000000100498723c */ /* 0x050fe20000041834 */
[----:B------:R-:W1:Y:S07]  /*13400*/  MUFU.EX2 R85, R85 ;  /* 0x0000005500557308 */ /* 0x000e6e0000000800 */
[----:B------:R-:W-:Y:S01]  /*13410*/  HMMA.16816.F32.BF16 R36, R4, R18, R36 ;  /* 0x000000120424723c */ /* 0x000fe20000041824 */
[----:B------:R-:W-:Y:S01]  /*13420*/  FADD.FTZ R13, R162, R3 ;  /* 0x00000003a20d7221 */ /* 0x000fe20000010000 */
[----:B------:R-:W-:Y:S01]  /*13430*/  MUFU.EX2 R40, R88 ;  /* 0x0000005800287308 */ /* 0x000fe20000000800 */
[----:B------:R3:W5:Y:S04]  /*13440*/  LDL.LU R206, [R1+0x84] ;  /* 0x0000840001ce7983 */ /* 0x0007680000300800 */
[----:B------:R-:W-:Y:S01]  /*13450*/  FADD.FTZ R7, R113, R0 ;  /* 0x0000000071077221 */ /* 0x000fe20000010000 */
[--C-:B------:R-:W-:Y:S01]  /*13460*/  HSET2.LE.AND R0, R87, R84.reuse, PT ;  /* 0x0000005457007233 */ /* 0x100fe20003803000 */
[----:B------:R-:W-:Y:S01]  /*13470*/  FADD.FTZ R4, R163, R15 ;  /* 0x0000000fa3047221 */ /* 0x000fe20000010000 */
[--C-:B------:R-:W-:Y:S01]  /*13480*/  HSET2.LE.AND R3, R96, R84.reuse, PT ;  /* 0x0000005460037233 */ /* 0x100fe20003803000 */
[----:B-1----:R-:W-:Y:S01]  /*13490*/  F2FP.BF16.PACK_AB R6, R85, R82 ;  /* 0x000000525506723e */ /* 0x002fe200000010ff */
[--C-:B------:R-:W-:Y:S01]  /*134a0*/  HSET2.LE.AND R5, R95, R84.reuse, PT ;  /* 0x000000545f057233 */ /* 0x100fe20003803000 */
[----:B------:R-:W-:Y:S01]  /*134b0*/  FADD.FTZ R4, R178, R4 ;  /* 0x00000004b2047221 */ /* 0x000fe20000010000 */
[----:B------:R-:W-:Y:S01]  /*134c0*/  LOP3.LUT R160, R0, R2, RZ, 0xc0, !PT ;  /* 0x0000000200a07212 */ /* 0x000fe200078ec0ff */
[----:B------:R-:W-:Y:S01]  /*134d0*/  HSET2.LE.AND R0, R89, R84, PT ;  /* 0x0000005459007233 */ /* 0x000fe20003803000 */
[----:B------:R-:W-:Y:S01]  /*134e0*/  F2FP.BF16.PACK_AB R2, R81, R80 ;  /* 0x000000505102723e */ /* 0x000fe200000010ff */
[----:B------:R-:W-:Y:S01]  /*134f0*/  FADD.FTZ R14, R179, R4 ;  /* 0x00000004b30e7221 */ /* 0x000fe20000010000 */
[----:B------:R-:W-:Y:S01]  /*13500*/  F2FP.BF16.PACK_AB R4, R79, R78 ;  /* 0x0000004e4f04723e */ /* 0x000fe200000010ff */
[----:B------:R-:W-:Y:S01]  /*13510*/  HMMA.16816.F32.BF16 R44, R8, R20, R44 ;  /* 0x00000014082c723c */ /* 0x000fe2000004182c */
[----:B------:R-:W-:Y:S01]  /*13520*/  LOP3.LUT R161, R0, R2, RZ, 0xc0, !PT ;  /* 0x0000000200a17212 */ /* 0x000fe200078ec0ff */
[----:B------:R-:W-:Y:S01]  /*13530*/  FADD.FTZ R0, R158, R12 ;  /* 0x0000000c9e007221 */ /* 0x000fe20000010000 */
[----:B------:R-:W-:Y:S01]  /*13540*/  LOP3.LUT R162, R3, R4, RZ, 0xc0, !PT ;  /* 0x0000000403a27212 */ /* 0x000fe200078ec0ff */
[----:B------:R-:W-:Y:S01]  /*13550*/  FADD.FTZ R2, R157, R7 ;  /* 0x000000079d027221 */ /* 0x000fe20000010000 */
[----:B------:R-:W-:Y:S01]  /*13560*/  MUFU.EX2 R12, R94 ;  /* 0x0000005e000c7308 */ /* 0x000fe20000000800 */
[----:B------:R-:W-:Y:S01]  /*13570*/  FADD.FTZ R4, R180, R14 ;  /* 0x0000000eb4047221 */ /* 0x000fe20000010000 */
[----:B------:R3:W5:Y:S01]  /*13580*/  LDL.LU R135, [R1+0x80] ;  /* 0x0000800001877983 */ /* 0x0007620000300800 */
[----:B------:R-:W-:-:S02]  /*13590*/  FADD.FTZ R3, R159, R0 ;  /* 0x000000009f037221 */ /* 0x000fc40000010000 */
[----:B------:R-:W-:-:S03]  /*135a0*/  FADD.FTZ R0, R164, R2 ;  /* 0x00000002a4007221 */ /* 0x000fc60000010000 */
[----:B------:R-:W-:Y:S01]  /*135b0*/  MUFU.EX2 R14, R91 ;  /* 0x0000005b000e7308 */ /* 0x000fe20000000800 */
[----:B------:R-:W-:Y:S02]  /*135c0*/  FADD.FTZ R0, R125, R0 ;  /* 0x000000007d007221 */ /* 0x000fe40000010000 */
[----:B------:R-:W-:-:S05]  /*135d0*/  FADD.FTZ R2, R192, R4 ;  /* 0x00000004c0027221 */ /* 0x000fca0000010000 */
[----:B------:R-:W1:Y:S01]  /*135e0*/  MUFU.EX2 R15, R90 ;  /* 0x0000005a000f7308 */ /* 0x000e620000000800 */
[----:B------:R-:W-:Y:S01]  /*135f0*/  HMMA.16816.F32.BF16 R24, R8, R22, R24 ;  /* 0x000000160818723c */ /* 0x000fe20000041818 */
[----:B------:R-:W-:Y:S01]  /*13600*/  LOP3.LUT R163, R5, R6, RZ, 0xc0, !PT ;  /* 0x0000000605a37212 */ /* 0x000fe200078ec0ff */
[----:B------:R-:W-:-:S06]  /*13610*/  FADD.FTZ R5, R167, R13 ;  /* 0x0000000da7057221 */ /* 0x000fcc0000010000 */
[----:B------:R-:W-:Y:S01]  /*13620*/  HMMA.16816.F32.BF16 R32, R8, R16, R32 ;  /* 0x000000100820723c */ /* 0x000fe20000041820 */
[----:B------:R-:W-:-:S07]  /*13630*/  FADD.FTZ R3, R165, R3 ;  /* 0x00000003a5037221 */ /* 0x000fce0000010000 */
[----:B------:R-:W-:Y:S01]  /*13640*/  HMMA.16816.F32.BF16 R28, R8, R18, R28 ;  /* 0x00000012081c723c */ /* 0x000fe2000004181c */
[----:B------:R-:W-:Y:S01]  /*13650*/  FADD.FTZ R5, R171, R5 ;  /* 0x00000005ab057221 */ /* 0x000fe20000010000 */
[--C-:B------:R-:W-:Y:S01]  /*13660*/  HSET2.LE.AND R7, R103, R84.reuse, PT ;  /* 0x0000005467077233 */ /* 0x100fe20003803000 */
[----:B-1----:R-:W-:Y:S01]  /*13670*/  F2FP.BF16.PACK_AB R4, R15, R40 ;  /* 0x000000280f04723e */ /* 0x002fe200000010ff */
[----:B------:R-:W1:Y:S03]  /*13680*/  LDSM.16.MT88.4 R20, [R205+0x5c00] ;  /* 0x005c0000cd14783b */ /* 0x000e660000004200 */
[----:B------:R-:W-:Y:S01]  /*13690*/  FADD.FTZ R8, R124, R0 ;  /* 0x000000007c087221 */ /* 0x000fe20000010000 */
[--C-:B------:R-:W-:Y:S01]  /*136a0*/  HSET2.LE.AND R0, R99, R84.reuse, PT ;  /* 0x0000005463007233 */ /* 0x100fe20003803000 */
[----:B------:R-:W-:Y:S01]  /*136b0*/  FADD.FTZ R11, R187, R2 ;  /* 0x00000002bb0b7221 */ /* 0x000fe20000010000 */
[----:B------:R-:W-:Y:S01]  /*136c0*/  F2FP.BF16.PACK_AB R2, R196, R182 ;  /* 0x000000b6c402723e */ /* 0x000fe200000010ff */
[----:B------:R-:W-:Y:S01]  /*136d0*/  FADD.FTZ R9, R166, R3 ;  /* 0x00000003a6097221 */ /* 0x000fe20000010000 */
[----:B------:R-:W-:-:S02]  /*136e0*/  HSET2.LE.AND R3, R100, R84, PT ;  /* 0x0000005464037233 */ /* 0x000fc40003803000 */
[----:B------:R-:W-:Y:S01]  /*136f0*/  LOP3.LUT R164, R0, R2, RZ, 0xc0, !PT ;  /* 0x0000000200a47212 */ /* 0x000fe200078ec0ff */
[----:B------:R-:W-:Y:S01]  /*13700*/  FADD.FTZ R10, R172, R5 ;  /* 0x00000005ac0a7221 */ /* 0x000fe20000010000 */
[----:B------:R-:W-:Y:S01]  /*13710*/  F2FP.BF16.PACK_AB R0, R12, R14 ;  /* 0x0000000e0c00723e */ /* 0x000fe200000010ff */
[----:B------:R-:W-:Y:S01]  /*13720*/  HSET2.LE.AND R5, R112, R84, PT ;  /* 0x0000005470057233 */ /* 0x000fe20003803000 */
[----:B------:R-:W-:Y:S01]  /*13730*/  F2FP.BF16.PACK_AB R6, R181, R195 ;  /* 0x000000c3b506723e */ /* 0x000fe200000010ff */
[----:B------:R-:W-:Y:S01]  /*13740*/  FADD.FTZ R2, R188, R11 ;  /* 0x0000000bbc027221 */ /* 0x000fe20000010000 */
[----:B------:R-:W-:Y:S01]  /*13750*/  LOP3.LUT R167, R7, R0, RZ, 0xc0, !PT ;  /* 0x0000000007a77212 */ /* 0x000fe200078ec0ff */
[----:B------:R-:W-:Y:S01]  /*13760*/  FADD.FTZ R0, R174, R10 ;  /* 0x0000000aae007221 */ /* 0x000fe20000010000 */
[----:B------:R-:W-:Y:S01]  /*13770*/  LOP3.LUT R165, R3, R4, RZ, 0xc0, !PT ;  /* 0x0000000403a57212 */ /* 0x000fe200078ec0ff */
[----:B------:R-:W-:Y:S01]  /*13780*/  FADD.FTZ R3, R168, R9 ;  /* 0x00000009a8037221 */ /* 0x000fe20000010000 */
[----:B------:R-:W-:Y:S01]  /*13790*/  LOP3.LUT R166, R5, R6, RZ, 0xc0, !PT ;  /* 0x0000000605a67212 */ /* 0x000fe200078ec0ff */
        /* <DEDUP_REMOVED lines=37> */
[----:B------:R3:W-:Y:S01]  /*139f0*/  STL [R1+0x40], R4 ;  /* 0x0000400401007387 */ /* 0x0007e20000100800 */
[C---:B--2---:R-:W-:Y:S03]  /*13a00*/  HMMA.16816.F32.BF16 R136, R160.reuse, R144, R136 ;  /* 0x00000090a088723c */ /* 0x044fe60000041888 */
[----:B------:R3:W-:Y:S04]  /*13a10*/  STL [R1+0x44], R3 ;  /* 0x0000440301007387 */ /* 0x0007e80000100800 */
[----:B------:R3:W-:Y:S01]  /*13a20*/  STL [R1+0x48], R2 ;  /* 0x0000480201007387 */ /* 0x0007e20000100800 */
[----:B------:R-:W-:Y:S03]  /*13a30*/  HMMA.16816.F32.BF16 R148, R160, R146, R148 ;  /* 0x00000092a094723c */ /* 0x000fe60000041894 */
[----:B------:R3:W-:Y:S05]  /*13a40*/  STL [R1+0x4c], R0 ;  /* 0x00004c0001007387 */ /* 0x0007ea0000100800 */
[C---:B------:R-:W-:Y:S08]  /*13a50*/  HMMA.16816.F32.BF16 R140, R164.reuse, R144, R44 ;  /* 0x00000090a48c723c */ /* 0x040ff0000004182c */
[C---:B------:R-:W-:Y:S08]  /*13a60*/  HMMA.16816.F32.BF16 R144, R164.reuse, R146, R24 ;  /* 0x00000092a490723c */ /* 0x040ff00000041818 */
[C---:B-1----:R-:W-:Y:S08]  /*13a70*/  HMMA.16816.F32.BF16 R156, R164.reuse, R20, R32 ;  /* 0x00000014a49c723c */ /* 0x042ff00000041820 */
[----:B------:R-:W-:Y:S01]  /*13a80*/  HMMA.16816.F32.BF16 R164, R164, R22, R28 ;  /* 0x00000016a4a4723c */ /* 0x000fe2000004181c */
[----:B------:R-:W-:-:S07]  /*13a90*/  IMAD.MOV.U32 R40, RZ, RZ, R169 ;  /* 0x000000ffff287224 */ /* 0x000fce00078e00a9 */
[C---:B------:R-:W-:Y:S08]  /*13aa0*/  HMMA.16816.F32.BF16 R152, R160.reuse, R20, R152 ;  /* 0x00000014a098723c */ /* 0x040ff00000041898 */
[----:B------:R-:W-:Y:S07]  /*13ab0*/  HMMA.16816.F32.BF16 R160, R160, R22, R36 ;  /* 0x00000016a0a0723c */ /* 0x000fee0000041824 */
[----:B------:R-:W-:-:S02]  /*13ac0*/  IMAD.MOV.U32 R39, RZ, RZ, R133 ;  /* 0x000000ffff277224 */ /* 0x000fc400078e0085 */
[----:B------:R-:W-:Y:S02]  /*13ad0*/  IMAD.MOV.U32 R37, RZ, RZ, R114 ;  /* 0x000000ffff257224 */ /* 0x000fe400078e0072 */
[----:B------:R-:W-:Y:S02]  /*13ae0*/  IMAD.MOV.U32 R38, RZ, RZ, R132 ;  /* 0x000000ffff267224 */ /* 0x000fe400078e0084 */
.L_x_431:
[----:B---3--:R-:W-:-:S06]  /*13af0*/  UISETP.GT.AND UP0, UPT, UR34, UR19, UPT ;  /* 0x000000132200728c */ /* 0x008fcc000bf04270 */
[----:B------:R-:W-:-:S13]  /*13b00*/  PLOP3.LUT P0, PT, PT, PT, UP0, 0x80, 0x0 ;  /* 0x000000000000781c */ /* 0x000fda0003f0f008 */
[----:B------:R-:W-:Y:S05]  /*13b10*/  @!P0 BRA `(.L_x_435) ;  /* 0x00008da000008947 */ /* 0x000fea0003800000 */
[----:B------:R-:W2:Y:S01]  /*13b20*/  LDL.LU.64 R6, [R1+0x28] ;  /* 0x0000280001067983 */ /* 0x000ea20000300a00 */
[----:B------:R-:W1:Y:S01]  /*13b30*/  LDC.U8 R241, c[0x0][0x2d8] ;  /* 0x0000b600fff17b82 */ /* 0x000e620000000000 */
[----:B------:R-:W-:Y:S01]  /*13b40*/  ULDC.64 UR4, c[0x0][0x1a0] ;  /* 0x0000680000047ab9 */ /* 0x000fe20000000a00 */
[----:B------:R-:W-:Y:S01]  /*13b50*/  MOV R132, R39 ;  /* 0x0000002700847202 */ /* 0x000fe20000000f00 */
[----:B------:R-:W2:Y:S01]  /*13b60*/  LDL.LU.64 R4, [R1+0x70] ;  /* 0x0000700001047983 */ /* 0x000ea20000300a00 */
[C---:B------:R-:W-:Y:S01]  /*13b70*/  IADD3 R0, R232.reuse, 0x4, RZ ;  /* 0x00000004e8007810 */ /* 0x040fe20007ffe0ff */
[----:B------:R-:W-:Y:S01]  /*13b80*/  IMAD.WIDE.U32 R12, R232, -0x326172a9, RZ ;  /* 0xcd9e8d57e80c7825 */ /* 0x000fe200078e00ff */
[----:B------:R-:W-:Y:S01]  /*13b90*/  USHF.L.U64.HI UR32, UR4, 0x6, UR5 ;  /* 0x0000000604207899 */ /* 0x000fe20008010205 */
[----:B------:R-:W3:Y:S01]  /*13ba0*/  LDL.64 R14, [R1+0x58] ;  /* 0x00005800010e7983 */ /* 0x000ee20000100a00 */
[----:B------:R-:W-:Y:S01]  /*13bb0*/  USHF.L.U32 UR33, UR4, 0x6, URZ ;  /* 0x0000000604217899 */ /* 0x000fe2000800063f */
[----:B------:R-:W-:Y:S01]  /*13bc0*/  MOV R3, R40 ;  /* 0x0000002800037202 */ /* 0x000fe20000000f00 */
[----:B------:R-:W-:Y:S01]  /*13bd0*/  UIMAD.WIDE.U32 UR38, UR4, 0x60, URZ ;  /* 0x00000060042678a5 */ /* 0x000fe2000f8e003f */
[----:B------:R-:W4:Y:S01]  /*13be0*/  LDL.LU R2, [R1+0x20] ;  /* 0x0000200001027983 */ /* 0x000f220000300800 */
[----:B------:R-:W-:Y:S01]  /*13bf0*/  UIMAD UR37, UR5, 0x60, URZ ;  /* 0x00000060052578a4 */ /* 0x000fe2000f8e023f */
[----:B------:R-:W-:Y:S01]  /*13c00*/  IMAD.MOV.U32 R134, RZ, RZ, R37 ;  /* 0x000000ffff867224 */ /* 0x000fe200078e0025 */
[----:B------:R-:W-:Y:S01]  /*13c10*/  MOV R133, R38 ;  /* 0x0000002600857202 */ /* 0x000fe20000000f00 */
[----:B------:R-:W3:Y:S01]  /*13c20*/  LDL.LU R8, [R1+0x78] ;  /* 0x0000780001087983 */ /* 0x000ee20000300800 */
[----:B------:R-:W-:Y:S01]  /*13c30*/  IMAD.WIDE.U32 R10, R0, -0x326172a9, RZ ;  /* 0xcd9e8d57000a7825 */ /* 0x000fe200078e00ff */
[----:B------:R-:W-:-:S02]  /*13c40*/  ULDC.64 UR4, c[0x0][0x198] ;  /* 0x0000660000047ab9 */ /* 0x000fc40000000a00 */
[----:B------:R-:W-:Y:S01]  /*13c50*/  STL.64 [R1+0x38], R12 ;  /* 0x0000380c01007387 */ /* 0x000fe20000100a00 */
[----:B------:R-:W-:Y:S02]  /*13c60*/  UIMAD.WIDE.U32 UR44, UR4, 0x60, URZ ;  /* 0x00000060042c78a5 */ /* 0x000fe4000f8e003f */
[----:B------:R-:W-:Y:S01]  /*13c70*/  UIMAD UR41, UR5, 0x60, URZ ;  /* 0x00000060052978a4 */ /* 0x000fe2000f8e023f */
[----:B------:R2:W-:Y:S01]  /*13c80*/  STL.64 [R1+0x30], R10 ;  /* 0x0000300a01007387 */ /* 0x0005e20000100a00 */
[----:B-1----:R-:W-:Y:S01]  /*13c90*/  PRMT R241, R241, 0x7054, R241 ;  /* 0x00007054f1f17816 */ /* 0x002fe200000000f1 */
[----:B------:R-:W-:Y:S02]  /*13ca0*/  USHF.L.U64.HI UR35, UR4, 0x6, UR5 ;  /* 0x0000000604237899 */ /* 0x000fe40008010205 */
[----:B------:R-:W-:Y:S02]  /*13cb0*/  USHF.L.U32 UR40, UR4, 0x6, URZ ;  /* 0x0000000604287899 */ /* 0x000fe4000800063f */
[----:B------:R-:W-:-:S02]  /*13cc0*/  UIADD3 UR37, UR37, UR39, URZ ;  /* 0x0000002725257290 */ /* 0x000fc4000fffe03f */
[----:B------:R-:W-:Y:S01]  /*13cd0*/  UIADD3 UR41, UR41, UR45, URZ ;  /* 0x0000002d29297290 */ /* 0x000fe2000fffe03f */
[----:B--2---:R-:W-:Y:S01]  /*13ce0*/  IMAD.MOV.U32 R5, RZ, RZ, R7 ;  /* 0x000000ffff057224 */ /* 0x004fe200078e0007 */
[-C--:B----4-:R-:W-:Y:S02]  /*13cf0*/  LOP3.LUT R0, R13, R2.reuse, RZ, 0x3c, !PT ;  /* 0x000000020d007212 */ /* 0x090fe400078e3cff */
[----:B------:R-:W-:Y:S01]  /*13d00*/  LOP3.LUT R2, R11, R2, RZ, 0x3c, !PT ;  /* 0x000000020b027212 */ /* 0x000fe200078e3cff */
[----:B---3--:R-:W-:-:S04]  /*13d10*/  IMAD.WIDE.U32 R242, R8, -0x2daee0ad, RZ ;  /* 0xd2511f5308f27825 */ /* 0x008fc800078e00ff */
[----:B------:R-:W-:-:S04]  /*13d20*/  IMAD.WIDE.U32 R10, R0, -0x2daee0ad, RZ ;  /* 0xd2511f53000a7825 */ /* 0x000fc800078e00ff */
[----:B------:R-:W-:Y:S01]  /*13d30*/  IMAD.WIDE.U32 R8, R2, -0x2daee0ad, RZ ;  /* 0xd2511f5302087825 */ /* 0x000fe200078e00ff */
[----:B------:R1:W-:Y:S04]  /*13d40*/  STL.64 [R1+0x10], R10 ;  /* 0x0000100a01007387 */ /* 0x0003e80000100a00 */
[----:B------:R1:W-:Y:S04]  /*13d50*/  STL.64 [R1+0x50], R4 ;  /* 0x0000500401007387 */ /* 0x0003e80000100a00 */
[----:B------:R1:W-:Y:S01]  /*13d60*/  STL.64 [R1+0x8], R8 ;  /* 0x0000080801007387 */ /* 0x0003e20000100a00 */
[----:B------:R-:W-:Y:S01]  /*13d70*/  ISETP.GE.AND P4, PT, R14, c[0x0][0x220], PT ;  /* 0x000088000e007a0c */ /* 0x000fe20003f86270 */
[----:B------:R-:W-:Y:S05]  /*13d80*/  BRA `(.L_x_436) ;  /* 0x0000034000007947 */ /* 0x000fea0003800000 */
.L_x_438:
[----:B------:R-:W2:Y:S01]  /*13d90*/  LDL.64 R228, [R1+0x68] ;  /* 0x0000680001e47983 */ /* 0x000ea20000100a00 */
[----:B------:R-:W-:Y:S02]  /*13da0*/  ULDC.64 UR4, c[0x0][0x198] ;  /* 0x0000660000047ab9 */ /* 0x000fe40000000a00 */
[----:B------:R-:W-:Y:S01]  /*13db0*/  UIADD3 UR42, UR34, -0x2, URZ ;  /* 0xfffffffe222a7890 */ /* 0x000fe2000fffe03f */
[----:B------:R-:W3:Y:S03]  /*13dc0*/  LDL.64 R226, [R1+0x60] ;  /* 0x0000600001e27983 */ /* 0x000ee60000100a00 */
[----:B------:R-:W-:Y:S01]  /*13dd0*/  USHF.R.S32.HI UR34, URZ, 0x1f, UR42 ;  /* 0x0000001f3f227899 */ /* 0x000fe2000801142a */
[----:B------:R1:W-:Y:S01]  /*13de0*/  @P4 STS [R224+0x2000], RZ ;  /* 0x002000ffe0004388 */ /* 0x0003e20000000800 */
[----:B------:R-:W-:Y:S02]  /*13df0*/  UIMAD.WIDE.U32 UR46, UR42, UR4, URZ ;  /* 0x000000042a2e72a5 */ /* 0x000fe4000f8e003f */
[----:B------:R-:W-:Y:S01]  /*13e00*/  UIMAD UR34, UR34, UR4, URZ ;  /* 0x00000004222272a4 */ /* 0x000fe2000f8e023f */
[----:B------:R1:W-:Y:S03]  /*13e10*/  @P4 STS [R224+0x2004], RZ ;  /* 0x002004ffe0004388 */ /* 0x0003e60000000800 */
[----:B------:R-:W-:Y:S01]  /*13e20*/  UIMAD UR34, UR42, UR5, UR34 ;  /* 0x000000052a2272a4 */ /* 0x000fe2000f8e0222 */
[----:B------:R1:W-:Y:S01]  /*13e30*/  @P4 STS.64 [R224+0x2008], RZ ;  /* 0x002008ffe0004388 */ /* 0x0003e20000000a00 */
[----:B------:R-:W-:Y:S02]  /*13e40*/  IMAD.U32 R0, RZ, RZ, UR46 ;  /* 0x0000002eff007e24 */ /* 0x000fe4000f8e00ff */
[----:B------:R-:W-:Y:S01]  /*13e50*/  UIADD3 UR34, UR47, UR34, URZ ;  /* 0x000000222f227290 */ /* 0x000fe2000fffe03f */
[----:B------:R-:W-:Y:S05]  /*13e60*/  IMAD.U32 R168, RZ, RZ, UR46 ;  /* 0x0000002effa87e24 */ /* 0x000fea000f8e00ff */
[----:B------:R-:W-:Y:S01]  /*13e70*/  IMAD.U32 R2, RZ, RZ, UR34 ;  /* 0x00000022ff027e24 */ /* 0x000fe2000f8e00ff */
[----:B--2---:R-:W-:Y:S04]  /*13e80*/  LEA R0, P1, R0, R228, 0x7 ;  /* 0x000000e400007211 */ /* 0x004fe800078238ff */
[----:B------:R-:W-:Y:S02]  /*13e90*/  @!P4 LEA R174, P6, R0, c[0x0][0x168], 0x1 ;  /* 0x00005a0000aeca11 */ /* 0x000fe400078c08ff */
[----:B---3--:R-:W-:Y:S02]  /*13ea0*/  LEA.HI.X R2, R168, R227, R2, 0x7, P1 ;  /* 0x000000e3a8027211 */ /* 0x008fe400008f3c02 */
[C---:B------:R-:W-:Y:S02]  /*13eb0*/  @!P4 IADD3 R169, P0, R0.reuse, UR21, RZ ;  /* 0x0000001500a9cc10 */ /* 0x040fe4000ff1e0ff */
[----:B------:R-:W-:Y:S02]  /*13ec0*/  @!P4 LEA.HI.X R175, R0, c[0x0][0x16c], R2, 0x1, P6 ;  /* 0x00005b0000afca11 */ /* 0x000fe400030f0c02 */
[C---:B------:R-:W-:Y:S02]  /*13ed0*/  @!P4 LEA R172, P5, R169.reuse, c[0x0][0x168], 0x1 ;  /* 0x00005a00a9acca11 */ /* 0x040fe400078a08ff */
        /* <DEDUP_REMOVED lines=31> */
.L_x_436:
[----:B------:R-:W2:Y:S01]  /*140d0*/  LDL.64 R6, [R1+0x50] ;  /* 0x0000500001067983 */ /* 0x000ea20000100a00 */
[----:B------:R-:W-:Y:S04]  /*140e0*/  DEPBAR.LE SB0, 0x0 ;  /* 0x000080000000791a */ /* 0x000fe80000000000 */
[----:B------:R-:W-:Y:S01]  /*140f0*/  UIADD3 UR36, UR34, -0x1, URZ ;  /* 0xffffffff22247890 */ /* 0x000fe2000fffe03f */
[----:B------:R-:W-:Y:S03]  /*14100*/  BAR.SYNC.DEFER_BLOCKING 0x0 ;  /* 0x0000000000007b1d */ /* 0x000fe60000010000 */
[----:B------:R-:W-:Y:S02]  /*14110*/  USHF.R.S32.HI UR5, URZ, 0x1f, UR36 ;  /* 0x0000001f3f057899 */ /* 0x000fe40008011424 */
[----:B------:R-:W-:Y:S01]  /*14120*/  UIMAD UR4, UR24, UR36, URZ ;  /* 0x00000024180472a4 */ /* 0x000fe2000f8e023f */
[----:B-1----:R-:W-:Y:S01]  /*14130*/  IMAD.U32 R4, RZ, RZ, UR36 ;  /* 0x00000024ff047e24 */ /* 0x002fe2000f8e00ff */
[----:B------:R-:W-:Y:S02]  /*14140*/  UISETP.GT.AND UP0, UPT, UR36, UR19, UPT ;  /* 0x000000132400728c */ /* 0x000fe4000bf04270 */
[----:B------:R-:W-:Y:S01]  /*14150*/  UIMAD UR4, UR5, UR25, UR4 ;  /* 0x00000019050472a4 */ /* 0x000fe2000f8e0204 */
[----:B-----5:R-:W-:Y:S06]  /*14160*/  @P4 STS [R224+0x4000], RZ ;  /* 0x004000ffe0004388 */ /* 0x020fec0000000800 */
[----:B------:R-:W-:Y:S06]  /*14170*/  @P4 STS [R224+0x4004], RZ ;  /* 0x004004ffe0004388 */ /* 0x000fec0000000800 */
[----:B------:R-:W-:Y:S01]  /*14180*/  @P4 STS.64 [R224+0x4008], RZ ;  /* 0x004008ffe0004388 */ /* 0x000fe20000000a00 */
[----:B--2---:R-:W-:Y:S05]  /*14190*/  IMAD.WIDE.U32 R4, R4, UR25, R6 ;  /* 0x0000001904047c25 */ /* 0x004fea000f8e0006 */
[C---:B------:R-:W-:Y:S02]  /*141a0*/  @!P4 LEA R12, P3, R4.reuse, c[0x0][0x170], 0x1 ;  /* 0x00005c00040cca11 */ /* 0x040fe400078608ff */
[----:B------:R-:W-:Y:S02]  /*141b0*/  IADD3 R0, R5, UR4, RZ ;  /* 0x0000000405007c10 */ /* 0x000fe4000fffe0ff */
[C---:B------:R-:W-:Y:S02]  /*141c0*/  @!P4 IADD3 R2, P2, R4.reuse, UR27, RZ ;  /* 0x0000001b0402cc10 */ /* 0x040fe4000ff5e0ff */
[----:B------:R-:W-:Y:S02]  /*141d0*/  @!P4 LEA.HI.X R13, R4, c[0x0][0x174], R0, 0x1, P3 ;  /* 0x00005d00040dca11 */ /* 0x000fe400018f0c00 */
[----:B------:R-:W-:Y:S02]  /*141e0*/  @!P4 IADD3.X R9, R0, UR26, RZ, P2, !PT ;  /* 0x0000001a0009cc10 */ /* 0x000fe400097fe4ff */
[----:B------:R-:W-:Y:S01]  /*141f0*/  @!P4 LEA R10, P2, R2, c[0x0][0x170], 0x1 ;  /* 0x00005c00020aca11 */ /* 0x000fe200078408ff */
[----:B------:R-:W-:Y:S01]  /*14200*/  @!PT LDS RZ, [RZ] ;  /* 0x00000000fffff984 */ /* 0x000fe20000000800 */
[----:B------:R-:W-:Y:S01]  /*14210*/  @!PT LDS RZ, [RZ] ;  /* 0x00000000fffff984 */ /* 0x000fe20000000800 */
[----:B------:R-:W-:Y:S01]  /*14220*/  @!PT LDS RZ, [RZ] ;  /* 0x00000000fffff984 */ /* 0x000fe20000000800 */
[----:B------:R1:W-:Y:S01]  /*14230*/  @!P4 LDGSTS.E.BYPASS.LTC128B.128 [R224+0x4000], [R12.64] ;  /* 0x040000000ce0cfae */ /* 0x0003e2000b901d5c */
[----:B------:R-:W-:Y:S02]  /*14240*/  @!P4 IADD3 R5, P1, R4, UR33, RZ ;  /* 0x000000210405cc10 */ /* 0x000fe4000ff3e0ff */
[----:B------:R-:W-:Y:S02]  /*14250*/  @!P4 LEA.HI.X R11, R2, c[0x0][0x174], R9, 0x1, P2 ;  /* 0x00005d00020bca11 */ /* 0x000fe400010f0c09 */
[----:B------:R-:W-:Y:S01]  /*14260*/  @!P4 IADD3.X R14, R0, UR32, RZ, P1, !PT ;  /* 0x00000020000ecc10 */ /* 0x000fe20008ffe4ff */
[----:B------:R-:W-:Y:S01]  /*14270*/  @P4 STS.128 [R224+0x4800], RZ ;  /* 0x004800ffe0004388 */ /* 0x000fe20000000c00 */
[C---:B------:R-:W-:Y:S02]  /*14280*/  @!P4 LEA R8, P1, R5.reuse, c[0x0][0x170], 0x1 ;  /* 0x00005c000508ca11 */ /* 0x040fe400078208ff */
[----:B------:R-:W-:Y:S02]  /*14290*/  @!P4 IADD3 R7, P0, R4, UR38, RZ ;  /* 0x000000260407cc10 */ /* 0x000fe4000ff1e0ff */
[----:B------:R-:W-:Y:S01]  /*142a0*/  @!P4 LEA.HI.X R9, R5, c[0x0][0x174], R14, 0x1, P1 ;  /* 0x00005d000509ca11 */ /* 0x000fe200008f0c0e */
[----:B------:R-:W-:Y:S01]  /*142b0*/  @!PT LDS RZ, [RZ] ;  /* 0x00000000fffff984 */ /* 0x000fe20000000800 */
[----:B------:R-:W-:Y:S01]  /*142c0*/  @!PT LDS RZ, [RZ] ;  /* 0x00000000fffff984 */ /* 0x000fe20000000800 */
[----:B------:R-:W-:Y:S01]  /*142d0*/  @!PT LDS RZ, [RZ] ;  /* 0x00000000fffff984 */ /* 0x000fe20000000800 */
[----:B------:R2:W-:Y:S01]  /*142e0*/  @!P4 LDGSTS.E.BYPASS.LTC128B.128 [R224+0x4800], [R10.64] ;  /* 0x048000000ae0cfae */ /* 0x0005e2000b901d5c */
[----:B------:R-:W-:Y:S02]  /*142f0*/  @!P4 IADD3.X R15, R0, UR37, RZ, P0, !PT ;  /* 0x00000025000fcc10 */ /* 0x000fe400087fe4ff */
[C---:B------:R-:W-:Y:S03]  /*14300*/  @!P4 LEA R6, P0, R7.reuse, c[0x0][0x170], 0x1 ;  /* 0x00005c000706ca11 */ /* 0x040fe600078008ff */
[----:B------:R-:W-:Y:S01]  /*14310*/  @P4 STS.128 [R224+0x5000], RZ ;  /* 0x005000ffe0004388 */ /* 0x000fe20000000c00 */
[----:B------:R-:W-:Y:S02]  /*14320*/  @!P4 LEA.HI.X R7, R7, c[0x0][0x174], R15, 0x1, P0 ;  /* 0x00005d000707ca11 */ /* 0x000fe400000f0c0f */
[----:B------:R-:W-:Y:S03]  /*14330*/  PLOP3.LUT P0, PT, PT, PT, UP0, 0x80, 0x0 ;  /* 0x000000000000781c */ /* 0x000fe60003f0f008 */
        /* <DEDUP_REMOVED lines=14> */
[----:B------:R-:W4:Y:S06]  /*14420*/  LDSM.16.M88.4 R48, [R135+0x2800] ;  /* 0x002800008730783b */ /* 0x000f2c0000000200 */
[----:B------:R-:W4:Y:S06]  /*14430*/  LDSM.16.M88.4 R64, [R135+0x2c00] ;  /* 0x002c00008740783b */ /* 0x000f2c0000000200 */
[----:B------:R-:W4:Y:S01]  /*14440*/  LDSM.16.M88.4 R80, [R135+0x3000] ;  /* 0x003000008750783b */ /* 0x000f220000000200 */
        /* <DEDUP_REMOVED lines=80> */
.L_x_437:
[----:B------:R-:W2:Y:S01]  /*14950*/  S2R R2, SR_TID.X ;  /* 0x0000000000027919 */ /* 0x000ea20000002100 */
[----:B------:R-:W-:Y:S01]  /*14960*/  IMAD.U32 R0, RZ, RZ, UR36 ;  /* 0x00000024ff007e24 */ /* 0x000fe2000f8e00ff */
[----:B------:R-:W-:Y:S02]  /*14970*/  USHF.L.U32 UR5, UR36, 0x2, URZ ;  /* 0x0000000224057899 */ /* 0x000fe4000800063f */
[----:B------:R-:W-:Y:S02]  /*14980*/  UISETP.GT.AND UP0, UPT, UR36, UR19, UPT ;  /* 0x000000132400728c */ /* 0x000fe4000bf04270 */
[----:B------:R-:W-:Y:S02]  /*14990*/  UIADD3 UR4, UR5, 0x1, URZ ;  /* 0x0000000105047890 */ /* 0x000fe4000fffe03f */
[----:B------:R-:W-:Y:S01]  /*149a0*/  STL [R1+0xac], R224 ;  /* 0x0000ace001007387 */ /* 0x000fe20000100800 */
[----:B------:R-:W-:Y:S03]  /*149b0*/  UMOV UR34, UR36 ;  /* 0x0000002400227c82 */ /* 0x000fe60008000000 */
[----:B------:R-:W-:Y:S04]  /*149c0*/  STL [R1+0xa8], R215 ;  /* 0x0000a8d701007387 */ /* 0x000fe80000100800 */
[----:B------:R-:W-:Y:S04]  /*149d0*/  STL [R1+0xa4], R214 ;  /* 0x0000a4d601007387 */ /* 0x000fe80000100800 */
[----:B------:R-:W-:Y:S01]  /*149e0*/  STL [R1+0xa0], R213 ;  /* 0x0000a0d501007387 */ /* 0x000fe20000100800 */
[----:B--2---:R-:W-:Y:S03]  /*149f0*/  IMAD.SHL.U32 R2, R2, 0x2, RZ ;  /* 0x0000000202027824 */ /* 0x004fe600078e00ff */
[----:B------:R-:W-:Y:S02]  /*14a00*/  STL [R1+0x9c], R212 ;  /* 0x00009cd401007387 */ /* 0x000fe40000100800 */
[----:B------:R-:W-:Y:S02]  /*14a10*/  LOP3.LUT R2, R2, 0x6, RZ, 0xc0, !PT ;  /* 0x0000000602027812 */ /* 0x000fe400078ec0ff */
[----:B------:R-:W-:Y:S03]  /*14a20*/  STL [R1+0x98], R211 ;  /* 0x000098d301007387 */ /* 0x000fe60000100800 */
[----:B------:R-:W-:Y:S01]  /*14a30*/  IMAD R0, R0, 0x80, R2 ;  /* 0x0000008000007824 */ /* 0x000fe200078e0202 */
[----:B------:R2:W-:Y:S04]  /*14a40*/  STL [R1+0x94], R210 ;  /* 0x000094d201007387 */ /* 0x0005e80000100800 */
[C---:B------:R-:W-:Y:S01]  /*14a50*/  IADD3 R2, R0.reuse, 0x1, RZ ;  /* 0x0000000100027810 */ /* 0x040fe20007ffe0ff */
[----:B------:R-:W-:Y:S01]  /*14a60*/  STL [R1+0x90], R209 ;  /* 0x000090d101007387 */ /* 0x000fe20000100800 */
[----:B-1----:R-:W-:Y:S02]  /*14a70*/  IADD3 R172, R0, 0x9, RZ ;  /* 0x0000000900ac7810 */ /* 0x002fe40007ffe0ff */
[----:B------:R-:W-:Y:S01]  /*14a80*/  ISETP.GE.AND P0, PT, R2, R218, PT ;  /* 0x000000da0200720c */ /* 0x000fe20003f06270 */
[----:B------:R-:W-:Y:S01]  /*14a90*/  STL [R1+0x8c], R208 ;  /* 0x00008cd001007387 */ /* 0x000fe20000100800 */
[----:B------:R-:W-:Y:S02]  /*14aa0*/  ISETP.GE.AND P6, PT, R0, R219, PT ;  /* 0x000000db0000720c */ /* 0x000fe40003fc6270 */
[----:B------:R-:W-:Y:S01]  /*14ab0*/  ISETP.GE.OR P0, PT, R2, R222, !P0 ;  /* 0x000000de0200720c */ /* 0x000fe20004706670 */
[----:B------:R-:W-:Y:S01]  /*14ac0*/  STL [R1+0x88], R207 ;  /* 0x000088cf01007387 */ /* 0x000fe20000100800 */
[----:B------:R-:W-:Y:S02]  /*14ad0*/  IADD3 R173, R0, 0x11, RZ ;  /* 0x0000001100ad7810 */ /* 0x000fe40007ffe0ff */
[----:B------:R-:W-:Y:S01]  /*14ae0*/  FSEL R181, R7, -INF , !P0 ;  /* 0xff80000007b57808 */ /* 0x000fe20004000000 */
[----:B------:R1:W-:Y:S01]  /*14af0*/  STL [R1+0x84], R206 ;  /* 0x000084ce01007387 */ /* 0x0003e20000100800 */
[----:B------:R-:W-:Y:S02]  /*14b00*/  ISETP.GE.AND P0, PT, R172, R218, PT ;  /* 0x000000daac00720c */ /* 0x000fe40003f06270 */
[----:B------:R-:W-:Y:S01]  /*14b10*/  ISETP.GE.OR P6, PT, R0, R223, !P6 ;  /* 0x000000df0000720c */ /* 0x000fe200077c6670 */
[----:B------:R-:W-:Y:S01]  /*14b20*/  STL [R1+0x80], R135 ;  /* 0x0000808701007387 */ /* 0x000fe20000100800 */
[----:B------:R-:W-:Y:S02]  /*14b30*/  ISETP.GE.OR P0, PT, R172, R222, !P0 ;  /* 0x000000deac00720c */ /* 0x000fe40004706670 */
[----:B------:R-:W-:Y:S01]  /*14b40*/  IADD3 R170, R0, 0x8, RZ ;  /* 0x0000000800aa7810 */ /* 0x000fe20007ffe0ff */
[----:B--2---:R-:W2:Y:S01]  /*14b50*/  LDL.64 R210, [R1+0x8] ;  /* 0x0000080001d27983 */ /* 0x004ea20000100a00 */
[----:B------:R-:W-:Y:S02]  /*14b60*/  FSEL R177, R19, -INF , !P0 ;  /* 0xff80000013b17808 */ /* 0x000fe40004000000 */
[C---:B------:R-:W-:Y:S02]  /*14b70*/  ISETP.GE.AND P0, PT, R173.reuse, R218, PT ;  /* 0x000000daad00720c */ /* 0x040fe40003f06270 */
[----:B------:R-:W-:Y:S01]  /*14b80*/  FSEL R178, R4, -INF , !P6 ;  /* 0xff80000004b27808 */ /* 0x000fe20007000000 */
[----:B------:R-:W3:Y:S01]  /*14b90*/  LDL.64 R244, [R1+0x38] ;  /* 0x0000380001f47983 */ /* 0x000ee20000100a00 */
[----:B------:R-:W-:Y:S02]  /*14ba0*/  ISETP.GE.AND P6, PT, R170, R219, PT ;  /* 0x000000dbaa00720c */ /* 0x000fe40003fc6270 */
[----:B------:R-:W-:Y:S02]  /*14bb0*/  ISETP.GE.OR P0, PT, R173, R222, !P0 ;  /* 0x000000dead00720c */ /* 0x000fe40004706670 */
[C---:B------:R-:W-:Y:S02]  /*14bc0*/  IADD3 R168, R0.reuse, 0x19, RZ ;  /* 0x0000001900a87810 */ /* 0x040fe40007ffe0ff */
[CC--:B------:R-:W-:Y:S02]  /*14bd0*/  ISETP.GE.AND P1, PT, R0.reuse, R218.reuse, PT ;  /* 0x000000da0000720c */ /* 0x0c0fe40003f26270 */
[----:B------:R-:W-:Y:S02]  /*14be0*/  IADD3 R171, R0, 0x10, RZ ;  /* 0x0000001000ab7810 */ /* 0x000fe40007ffe0ff */
[----:B------:R-:W-:Y:S01]  /*14bf0*/  ISETP.GE.OR P6, PT, R170, R223, !P6 ;  /* 0x000000dfaa00720c */ /* 0x000fe200077c6670 */
[----:B-1----:R-:W4:Y:S01]  /*14c00*/  LDL.64 R206, [R1+0x10] ;  /* 0x0000100001ce7983 */ /* 0x002f220000100a00 */
[----:B------:R-:W-:Y:S02]  /*14c10*/  FSEL R189, R23, -INF , !P0 ;  /* 0xff80000017bd7808 */ /* 0x000fe40004000000 */
[----:B------:R-:W-:Y:S02]  /*14c20*/  ISETP.GE.AND P0, PT, R168, R218, PT ;  /* 0x000000daa800720c */ /* 0x000fe40003f06270 */
[-C--:B------:R-:W-:Y:S01]  /*14c30*/  ISETP.GE.AND P2, PT, R2, R219.reuse, PT ;  /* 0x000000db0200720c */ /* 0x080fe20003f46270 */
[----:B------:R-:W-:Y:S01]  /*14c40*/  STL [R1+0xb0], R219 ;  /* 0x0000b0db01007387 */ /* 0x000fe20000100800 */
[-C--:B------:R-:W-:Y:S02]  /*14c50*/  ISETP.GE.OR P1, PT, R0, R222.reuse, !P1 ;  /* 0x000000de0000720c */ /* 0x080fe40004f26670 */
[----:B------:R-:W-:Y:S01]  /*14c60*/  FSEL R174, R16, -INF , !P6 ;  /* 0xff80000010ae7808 */ /* 0x000fe20007000000 */
[----:B------:R-:W-:Y:S01]  /*14c70*/  STL [R1+0xb4], R223 ;  /* 0x0000b4df01007387 */ /* 0x000fe20000100800 */
[C---:B------:R-:W-:Y:S02]  /*14c80*/  ISETP.GE.AND P6, PT, R171.reuse, R219, PT ;  /* 0x000000dbab00720c */ /* 0x040fe40003fc6270 */
[----:B------:R-:W-:Y:S01]  /*14c90*/  IADD3 R169, R0, 0x21, RZ ;  /* 0x0000002100a97810 */ /* 0x000fe20007ffe0ff */
[----:B------:R-:W-:Y:S01]  /*14ca0*/  STL [R1+0xb8], R218 ;  /* 0x0000b8da01007387 */ /* 0x000fe20000100800 */
[----:B------:R-:W-:Y:S02]  /*14cb0*/  ISETP.GE.OR P0, PT, R168, R222, !P0 ;  /* 0x000000dea800720c */ /* 0x000fe40004706670 */
[-C--:B------:R-:W-:Y:S01]  /*14cc0*/  ISETP.GE.OR P2, PT, R2, R223.reuse, !P2 ;  /* 0x000000df0200720c */ /* 0x080fe20005746670 */
[----:B------:R1:W-:Y:S01]  /*14cd0*/  STL [R1+0xbc], R222 ;  /* 0x0000bcde01007387 */ /* 0x0003e20000100800 */
[----:B------:R-:W-:Y:S02]  /*14ce0*/  FSEL R180, R6, -INF , !P1 ;  /* 0xff80000006b47808 */ /* 0x000fe40004800000 */
[----:B------:R-:W-:Y:S01]  /*14cf0*/  ISETP.GE.OR P6, PT, R171, R223, !P6 ;  /* 0x000000dfab00720c */ /* 0x000fe200077c6670 */
[----:B------:R1:W-:Y:S01]  /*14d00*/  STL [R1+0xc0], R217 ;  /* 0x0000c0d901007387 */ /* 0x0003e20000100800 */
[----:B------:R-:W-:Y:S02]  /*14d10*/  IADD3 R6, R0, 0x18, RZ ;  /* 0x0000001800067810 */ /* 0x000fe40007ffe0ff */
[----:B------:R-:W-:Y:S01]  /*14d20*/  FSEL R185, R35, -INF , !P0 ;  /* 0xff80000023b97808 */ /* 0x000fe20004000000 */
[----:B------:R-:W-:Y:S01]  /*14d30*/  STL [R1+0xc4], R221 ;  /* 0x0000c4dd01007387 */ /* 0x000fe20000100800 */
[----:B------:R-:W-:Y:S02]  /*14d40*/  ISETP.GE.AND P0, PT, R169, R218, PT ;  /* 0x000000daa900720c */ /* 0x000fe40003f06270 */
[----:B------:R-:W-:Y:S02]  /*14d50*/  FSEL R179, R5, -INF , !P2 ;  /* 0xff80000005b37808 */ /* 0x000fe40005000000 */
[----:B------:R-:W-:Y:S02]  /*14d60*/  FSEL R186, R20, -INF , !P6 ;  /* 0xff80000014ba7808 */ /* 0x000fe40007000000 */
[----:B------:R-:W-:Y:S02]  /*14d70*/  ISETP.GE.AND P6, PT, R6, R219, PT ;  /* 0x000000db0600720c */ /* 0x000fe40003fc6270 */
[----:B------:R-:W-:Y:S02]  /*14d80*/  ISETP.GE.OR P0, PT, R169, R222, !P0 ;  /* 0x000000dea900720c */ /* 0x000fe40004706670 */
[----:B------:R-:W-:Y:S02]  /*14d90*/  IADD3 R5, R0, 0x29, RZ ;  /* 0x0000002900057810 */ /* 0x000fe40007ffe0ff */
[-C--:B------:R-:W-:Y:S02]  /*14da0*/  ISETP.GE.AND P1, PT, R170, R218.reuse, PT ;  /* 0x000000daaa00720c */ /* 0x080fe40003f26270 */
[----:B------:R-:W-:Y:S02]  /*14db0*/  ISETP.GE.OR P6, PT, R6, R223, !P6 ;  /* 0x000000df0600720c */ /* 0x000fe400077c6670 */
[----:B------:R-:W-:Y:S02]  /*14dc0*/  FSEL R237, R39, -INF , !P0 ;  /* 0xff80000027ed7808 */ /* 0x000fe40004000000 */
[C---:B------:R-:W-:Y:S02]  /*14dd0*/  ISETP.GE.AND P0, PT, R5.reuse, R218, PT ;  /* 0x000000da0500720c */ /* 0x040fe40003f06270 */
[----:B------:R-:W-:Y:S02]  /*14de0*/  ISETP.GE.AND P2, PT, R172, R219, PT ;  /* 0x000000dbac00720c */ /* 0x000fe40003f46270 */
[-C--:B------:R-:W-:Y:S02]  /*14df0*/  ISETP.GE.OR P1, PT, R170, R222.reuse, !P1 ;  /* 0x000000deaa00720c */ /* 0x080fe40004f26670 */
[----:B------:R-:W-:Y:S02]  /*14e00*/  FSEL R182, R32, -INF , !P6 ;  /* 0xff80000020b67808 */ /* 0x000fe40007000000 */
[----:B------:R-:W-:Y:S02]  /*14e10*/  IADD3 R32, R0, 0x31, RZ ;  /* 0x0000003100207810 */ /* 0x000fe40007ffe0ff */
[----:B------:R-:W-:Y:S02]  /*14e20*/  ISETP.GE.OR P0, PT, R5, R222, !P0 ;  /* 0x000000de0500720c */ /* 0x000fe40004706670 */
[----:B------:R-:W-:Y:S02]  /*14e30*/  ISETP.GE.OR P2, PT, R172, R223, !P2 ;  /* 0x000000dfac00720c */ /* 0x000fe40005746670 */
[----:B------:R-:W-:Y:S02]  /*14e40*/  FSEL R176, R18, -INF , !P1 ;  /* 0xff80000012b07808 */ /* 0x000fe40004800000 */
[-C--:B------:R-:W-:Y:S02]  /*14e50*/  ISETP.GE.AND P1, PT, R171, R218.reuse, PT ;  /* 0x000000daab00720c */ /* 0x080fe40003f26270 */
[----:B------:R-:W-:Y:S02]  /*14e60*/  FSEL R233, R51, -INF , !P0 ;  /* 0xff80000033e97808 */ /* 0x000fe40004000000 */
[C---:B------:R-:W-:Y:S02]  /*14e70*/  ISETP.GE.AND P0, PT, R32.reuse, R218, PT ;  /* 0x000000da2000720c */ /* 0x040fe40003f06270 */
[----:B------:R-:W-:Y:S02]  /*14e80*/  FSEL R175, R17, -INF , !P2 ;  /* 0xff80000011af7808 */ /* 0x000fe40005000000 */
[----:B------:R-:W-:Y:S02]  /*14e90*/  ISETP.GE.AND P2, PT, R173, R219, PT ;  /* 0x000000dbad00720c */ /* 0x000fe40003f46270 */
[-C--:B------:R-:W-:Y:S02]  /*14ea0*/  ISETP.GE.OR P1, PT, R171, R222.reuse, !P1 ;  /* 0x000000deab00720c */ /* 0x080fe40004f26670 */
[----:B------:R-:W-:Y:S02]  /*14eb0*/  ISETP.GE.OR P0, PT, R32, R222, !P0 ;  /* 0x000000de2000720c */ /* 0x000fe40004706670 */
[----:B------:R-:W-:Y:S02]  /*14ec0*/  IADD3 R23, R0, 0x39, RZ ;  /* 0x0000003900177810 */ /* 0x000fe40007ffe0ff */
[----:B------:R-:W-:Y:S02]  /*14ed0*/  ISETP.GE.OR P2, PT, R173, R223, !P2 ;  /* 0x000000dfad00720c */ /* 0x000fe40005746670 */
[----:B------:R-:W-:Y:S02]  /*14ee0*/  FSEL R188, R22, -INF , !P1 ;  /* 0xff80000016bc7808 */ /* 0x000fe40004800000 */
[-C--:B------:R-:W-:Y:S02]  /*14ef0*/  ISETP.GE.AND P1, PT, R6, R218.reuse, PT ;  /* 0x000000da0600720c */ /* 0x080fe40003f26270 */
[----:B------:R-:W-:Y:S02]  /*14f00*/  FSEL R235, R55, -INF , !P0 ;  /* 0xff80000037eb7808 */ /* 0x000fe40004000000 */
[----:B------:R-:W-:Y:S02]  /*14f10*/  ISETP.GE.AND P0, PT, R23, R218, PT ;  /* 0x000000da1700720c */ /* 0x000fe40003f06270 */
[----:B------:R-:W-:Y:S02]  /*14f20*/  FSEL R187, R21, -INF , !P2 ;  /* 0xff80000015bb7808 */ /* 0x000fe40005000000 */
[----:B------:R-:W-:Y:S02]  /*14f30*/  IADD3 R7, R0, 0x20, RZ ;  /* 0x0000002000077810 */ /* 0x000fe40007ffe0ff */
[-C--:B------:R-:W-:Y:S02]  /*14f40*/  ISETP.GE.OR P1, PT, R6, R222.reuse, !P1 ;  /* 0x000000de0600720c */ /* 0x080fe40004f26670 */
[----:B------:R-:W-:Y:S02]  /*14f50*/  IADD3 R21, R0, 0x41, RZ ;  /* 0x0000004100157810 */ /* 0x000fe40007ffe0ff */
[----:B------:R-:W-:Y:S02]  /*14f60*/  ISETP.GE.OR P0, PT, R23, R222, !P0 ;  /* 0x000000de1700720c */ /* 0x000fe40004706670 */
[C---:B------:R-:W-:Y:S02]  /*14f70*/  ISETP.GE.AND P5, PT, R2.reuse, R217, PT ;  /* 0x000000d90200720c */ /* 0x040fe40003fa6270 */
[----:B------:R-:W-:Y:S02]  /*14f80*/  ISETP.GE.AND P3, PT, R2, R216, PT ;  /* 0x000000d80200720c */ /* 0x000fe40003f66270 */
[----:B------:R-:W-:Y:S02]  /*14f90*/  FSEL R184, R34, -INF , !P1 ;  /* 0xff80000022b87808 */ /* 0x000fe40004800000 */
[C---:B------:R-:W-:Y:S02]  /*14fa0*/  ISETP.GE.AND P6, PT, R7.reuse, R219, PT ;  /* 0x000000db0700720c */ /* 0x040fe40003fc6270 */
[-C--:B------:R-:W-:Y:S02]  /*14fb0*/  ISETP.GE.AND P1, PT, R7, R218.reuse, PT ;  /* 0x000000da0700720c */ /* 0x080fe40003f26270 */
[----:B------:R-:W-:Y:S02]  /*14fc0*/  FSEL R227, R67, -INF , !P0 ;  /* 0xff80000043e37808 */ /* 0x000fe40004000000 */
[----:B------:R-:W-:Y:S02]  /*14fd0*/  ISETP.GE.AND P0, PT, R21, R218, PT ;  /* 0x000000da1500720c */ /* 0x000fe40003f06270 */
[C---:B------:R-:W-:Y:S02]  /*14fe0*/  ISETP.GE.OR P5, PT, R2.reuse, R221, !P5 ;  /* 0x000000dd0200720c */ /* 0x040fe40006fa6670 */
[----:B------:R-:W-:Y:S02]  /*14ff0*/  ISETP.GE.OR P3, PT, R2, R220, !P3 ;  /* 0x000000dc0200720c */ /* 0x000fe40005f66670 */
[----:B------:R-:W-:Y:S02]  /*15000*/  ISETP.GE.AND P2, PT, R168, R219, PT ;  /* 0x000000dba800720c */ /* 0x000fe40003f46270 */
[CC--:B------:R-:W-:Y:S02]  /*15010*/  ISETP.GE.OR P6, PT, R7.reuse, R223.reuse, !P6 ;  /* 0x000000df0700720c */ /* 0x0c0fe400077c6670 */
[-C--:B------:R-:W-:Y:S02]  /*15020*/  ISETP.GE.OR P1, PT, R7, R222.reuse, !P1 ;  /* 0x000000de0700720c */ /* 0x080fe40004f26670 */
[----:B------:R-:W-:Y:S02]  /*15030*/  IADD3 R2, R0, 0x28, RZ ;  /* 0x0000002800027810 */ /* 0x000fe40007ffe0ff */
[----:B------:R-:W-:Y:S02]  /*15040*/  ISETP.GE.OR P0, PT, R21, R222, !P0 ;  /* 0x000000de1500720c */ /* 0x000fe40004706670 */
[----:B------:R-:W-:Y:S02]  /*15050*/  ISETP.GE.OR P2, PT, R168, R223, !P2 ;  /* 0x000000dfa800720c */ /* 0x000fe40005746670 */
[----:B------:R-:W-:Y:S02]  /*15060*/  FSEL R232, R36, -INF , !P6 ;  /* 0xff80000024e87808 */ /* 0x000fe40007000000 */
[----:B------:R-:W-:Y:S02]  /*15070*/  FSEL R238, R38, -INF , !P1 ;  /* 0xff80000026ee7808 */ /* 0x000fe40004800000 */
[CC--:B------:R-:W-:Y:S02]  /*15080*/  ISETP.GE.AND P6, PT, R2.reuse, R219.reuse, PT ;  /* 0x000000db0200720c */ /* 0x0c0fe40003fc6270 */
[----:B------:R-:W-:Y:S02]  /*15090*/  ISETP.GE.AND P1, PT, R2, R218, PT ;  /* 0x000000da0200720c */ /* 0x000fe40003f26270 */
[----:B------:R-:W-:Y:S02]  /*150a0*/  FSEL R229, R71, -INF , !P0 ;  /* 0xff80000047e57808 */ /* 0x000fe40004000000 */
[C---:B------:R-:W-:Y:S02]  /*150b0*/  ISETP.GE.AND P0, PT, R0.reuse, R216, PT ;  /* 0x000000d80000720c */ /* 0x040fe40003f06270 */
[----:B------:R-:W-:Y:S02]  /*150c0*/  FSEL R183, R33, -INF , !P2 ;  /* 0xff80000021b77808 */ /* 0x000fe40005000000 */
[C---:B------:R-:W-:Y:S02]  /*150d0*/  ISETP.GE.AND P2, PT, R169.reuse, R219, PT ;  /* 0x000000dba900720c */ /* 0x040fe40003f46270 */
[----:B------:R-:W-:Y:S02]  /*150e0*/  IADD3 R4, R0, 0x30, RZ ;  /* 0x0000003000047810 */ /* 0x000fe40007ffe0ff */
[CC--:B------:R-:W-:Y:S02]  /*150f0*/  ISETP.GE.OR P6, PT, R2.reuse, R223.reuse, !P6 ;  /* 0x000000df0200720c */ /* 0x0c0fe400077c6670 */
[----:B------:R-:W-:Y:S02]  /*15100*/  ISETP.GE.OR P1, PT, R2, R222, !P1 ;  /* 0x000000de0200720c */ /* 0x000fe40004f26670 */
[C---:B------:R-:W-:Y:S02]  /*15110*/  ISETP.GE.OR P0, PT, R0.reuse, R220, !P0 ;  /* 0x000000dc0000720c */ /* 0x040fe40004706670 */
[----:B------:R-:W-:Y:S02]  /*15120*/  IADD3 R18, R0, 0x49, RZ ;  /* 0x0000004900127810 */ /* 0x000fe40007ffe0ff */
[----:B------:R-:W-:Y:S02]  /*15130*/  ISETP.GE.OR P2, PT, R169, R223, !P2 ;  /* 0x000000dfa900720c */ /* 0x000fe40005746670 */
[----:B------:R-:W-:Y:S02]  /*15140*/  FSEL R203, R48, -INF , !P6 ;  /* 0xff80000030cb7808 */ /* 0x000fe40007000000 */
[----:B------:R-:W-:Y:S02]  /*15150*/  FSEL R234, R50, -INF , !P1 ;  /* 0xff80000032ea7808 */ /* 0x000fe40004800000 */
[-C--:B------:R-:W-:Y:S02]  /*15160*/  ISETP.GE.AND P1, PT, R4, R218.reuse, PT ;  /* 0x000000da0400720c */ /* 0x080fe40003f26270 */
[----:B------:R-:W-:Y:S02]  /*15170*/  FSEL R36, R10, -INF , !P0 ;  /* 0xff8000000a247808 */ /* 0x000fe40004000000 */
[----:B------:R-:W-:Y:S02]  /*15180*/  FSEL R48, R11, -INF , !P3 ;  /* 0xff8000000b307808 */ /* 0x000fe40005800000 */
[CC--:B------:R-:W-:Y:S02]  /*15190*/  ISETP.GE.AND P3, PT, R18.reuse, R219.reuse, PT ;  /* 0x000000db1200720c */ /* 0x0c0fe40003f66270 */
[----:B------:R-:W-:Y:S02]  /*151a0*/  ISETP.GE.AND P0, PT, R18, R218, PT ;  /* 0x000000da1200720c */ /* 0x000fe40003f06270 */
[----:B------:R-:W-:Y:S02]  /*151b0*/  FSEL R231, R37, -INF , !P2 ;  /* 0xff80000025e77808 */ /* 0x000fe40005000000 */
[C---:B------:R-:W-:Y:S02]  /*151c0*/  ISETP.GE.AND P2, PT, R5.reuse, R219, PT ;  /* 0x000000db0500720c */ /* 0x040fe40003f46270 */
[-C--:B------:R-:W-:Y:S02]  /*151d0*/  ISETP.GE.OR P1, PT, R4, R222.reuse, !P1 ;  /* 0x000000de0400720c */ /* 0x080fe40004f26670 */
[----:B------:R-:W-:Y:S02]  /*151e0*/  IADD3 R20, R0, 0x38, RZ ;  /* 0x0000003800147810 */ /* 0x000fe40007ffe0ff */
[CC--:B------:R-:W-:Y:S02]  /*151f0*/  ISETP.GE.OR P3, PT, R18.reuse, R223.reuse, !P3 ;  /* 0x000000df1200720c */ /* 0x0c0fe40005f66670 */
[----:B------:R-:W-:Y:S02]  /*15200*/  ISETP.GE.OR P0, PT, R18, R222, !P0 ;  /* 0x000000de1200720c */ /* 0x000fe40004706670 */
[----:B------:R-:W-:Y:S02]  /*15210*/  ISETP.GE.OR P2, PT, R5, R223, !P2 ;  /* 0x000000df0500720c */ /* 0x000fe40005746670 */
[----:B------:R-:W-:Y:S02]  /*15220*/  ISETP.GE.AND P6, PT, R4, R219, PT ;  /* 0x000000db0400720c */ /* 0x000fe40003fc6270 */
[----:B------:R-:W-:Y:S02]  /*15230*/  FSEL R236, R54, -INF , !P1 ;  /* 0xff80000036ec7808 */ /* 0x000fe40004800000 */
[----:B------:R-:W-:Y:S02]  /*15240*/  ISETP.GE.AND P1, PT, R20, R218, PT ;  /* 0x000000da1400720c */ /* 0x000fe40003f26270 */
[----:B------:R-:W-:Y:S02]  /*15250*/  FSEL R192, R81, -INF , !P3 ;  /* 0xff80000051c07808 */ /* 0x000fe40005800000 */
[----:B------:R-:W-:Y:S02]  /*15260*/  FSEL R198, R83, -INF , !P0 ;  /* 0xff80000053c67808 */ /* 0x000fe40004000000 */
[C---:B------:R-:W-:Y:S02]  /*15270*/  ISETP.GE.AND P3, PT, R172.reuse, R217, PT ;  /* 0x000000d9ac00720c */ /* 0x040fe40003f66270 */
[----:B------:R-:W-:Y:S02]  /*15280*/  ISETP.GE.AND P0, PT, R172, R216, PT ;  /* 0x000000d8ac00720c */ /* 0x000fe40003f06270 */
[----:B------:R-:W-:Y:S02]  /*15290*/  FSEL R202, R49, -INF , !P2 ;  /* 0xff80000031ca7808 */ /* 0x000fe40005000000 */
[----:B------:R-:W-:Y:S02]  /*152a0*/  ISETP.GE.AND P2, PT, R32, R219, PT ;  /* 0x000000db2000720c */ /* 0x000fe40003f46270 */
[----:B------:R-:W-:Y:S02]  /*152b0*/  ISETP.GE.OR P6, PT, R4, R223, !P6 ;  /* 0x000000df0400720c */ /* 0x000fe400077c6670 */
[----:B------:R-:W-:Y:S02]  /*152c0*/  IADD3 R22, R0, 0x40, RZ ;  /* 0x0000004000167810 */ /* 0x000fe40007ffe0ff */
[----:B------:R-:W-:Y:S02]  /*152d0*/  ISETP.GE.OR P1, PT, R20, R222, !P1 ;  /* 0x000000de1400720c */ /* 0x000fe40004f26670 */
[C---:B------:R-:W-:Y:S02]  /*152e0*/  ISETP.GE.OR P3, PT, R172.reuse, R221, !P3 ;  /* 0x000000ddac00720c */ /* 0x040fe40005f66670 */
[----:B------:R-:W-:Y:S02]  /*152f0*/  ISETP.GE.OR P0, PT, R172, R220, !P0 ;  /* 0x000000dcac00720c */ /* 0x000fe40004706670 */
        /* <DEDUP_REMOVED lines=10> */
[-C--:B------:R-:W-:Y:S02]  /*153a0*/  ISETP.GE.AND P6, PT, R20, R219.reuse, PT ;  /* 0x000000db1400720c */ /* 0x080fe40003fc6270 */
[C---:B------:R-:W-:Y:S02]  /*153b0*/  ISETP.GE.AND P2, PT, R23.reuse, R219, PT ;  /* 0x000000db1700720c */ /* 0x040fe40003f46270 */
[-C--:B------:R-:W-:Y:S02]  /*153c0*/  ISETP.GE.OR P1, PT, R22, R222.reuse, !P1 ;  /* 0x000000de1600720c */ /* 0x080fe40004f26670 */
[CC--:B------:R-:W-:Y:S02]  /*153d0*/  ISETP.GE.OR P3, PT, R16.reuse, R223.reuse, !P3 ;  /* 0x000000df1000720c */ /* 0x0c0fe40005f66670 */
[----:B------:R-:W-:Y:S02]  /*153e0*/  ISETP.GE.OR P0, PT, R16, R222, !P0 ;  /* 0x000000de1000720c */ /* 0x000fe40004706670 */
[-C--:B------:R-:W-:Y:S02]  /*153f0*/  ISETP.GE.OR P6, PT, R20, R223.reuse, !P6 ;  /* 0x000000df1400720c */ /* 0x080fe400077c6670 */
[----:B------:R-:W-:Y:S02]  /*15400*/  ISETP.GE.OR P2, PT, R23, R223, !P2 ;  /* 0x000000df1700720c */ /* 0x000fe40005746670 */
[----:B------:R-:W-:Y:S02]  /*15410*/  FSEL R230, R70, -INF , !P1 ;  /* 0xff80000046e67808 */ /* 0x000fe40004800000 */
[-C--:B------:R-:W-:Y:S02]  /*15420*/  ISETP.GE.AND P1, PT, R0, R217.reuse, PT ;  /* 0x000000d90000720c */ /* 0x080fe40003f26270 */
[----:B------:R-:W-:Y:S02]  /*15430*/  FSEL R190, R85, -INF , !P3 ;  /* 0xff80000055be7808 */ /* 0x000fe40005800000 */
[----:B------:R-:W-:Y:S02]  /*15440*/  FSEL R194, R87, -INF , !P0 ;  /* 0xff80000057c27808 */ /* 0x000fe40004000000 */
[C---:B------:R-:W-:Y:S02]  /*15450*/  ISETP.GE.AND P3, PT, R173.reuse, R217, PT ;  /* 0x000000d9ad00720c */ /* 0x040fe40003f66270 */
[----:B------:R-:W-:Y:S02]  /*15460*/  ISETP.GE.AND P0, PT, R173, R216, PT ;  /* 0x000000d8ad00720c */ /* 0x000fe40003f06270 */
[----:B------:R-:W-:Y:S02]  /*15470*/  FSEL R197, R64, -INF , !P6 ;  /* 0xff80000040c57808 */ /* 0x000fe40007000000 */
[----:B------:R-:W-:Y:S02]  /*15480*/  FSEL R196, R65, -INF , !P2 ;  /* 0xff80000041c47808 */ /* 0x000fe40005000000 */
[-C--:B------:R-:W-:Y:S02]  /*15490*/  ISETP.GE.AND P6, PT, R22, R219.reuse, PT ;  /* 0x000000db1600720c */ /* 0x080fe40003fc6270 */
[----:B------:R-:W-:Y:S02]  /*154a0*/  ISETP.GE.AND P2, PT, R21, R219, PT ;  /* 0x000000db1500720c */ /* 0x000fe40003f46270 */
[CC--:B------:R-:W-:Y:S02]  /*154b0*/  ISETP.GE.OR P1, PT, R0.reuse, R221.reuse, !P1 ;  /* 0x000000dd0000720c */ /* 0x0c0fe40004f26670 */
[C---:B------:R-:W-:Y:S02]  /*154c0*/  IADD3 R19, R0.reuse, 0x48, RZ ;  /* 0x0000004800137810 */ /* 0x040fe40007ffe0ff */
[C---:B------:R-:W-:Y:S02]  /*154d0*/  ISETP.GE.OR P3, PT, R173.reuse, R221, !P3 ;  /* 0x000000ddad00720c */ /* 0x040fe40005f66670 */
[----:B------:R-:W-:Y:S02]  /*154e0*/  ISETP.GE.OR P0, PT, R173, R220, !P0 ;  /* 0x000000dcad00720c */ /* 0x000fe40004706670 */
[----:B------:R-:W-:Y:S02]  /*154f0*/  IADD3 R10, R0, 0x59, RZ ;  /* 0x00000059000a7810 */ /* 0x000fe40007ffe0ff */
[-C--:B------:R-:W-:Y:S02]  /*15500*/  ISETP.GE.OR P6, PT, R22, R223.reuse, !P6 ;  /* 0x000000df1600720c */ /* 0x080fe400077c6670 */
[----:B------:R-:W-:Y:S02]  /*15510*/  ISETP.GE.OR P2, PT, R21, R223, !P2 ;  /* 0x000000df1500720c */ /* 0x000fe40005746670 */
[----:B------:R-:W-:Y:S02]  /*15520*/  FSEL R34, R8, -INF , !P1 ;  /* 0xff80000008227808 */ /* 0x000fe40004800000 */
[----:B------:R-:W-:Y:S02]  /*15530*/  FSEL R35, R9, -INF , !P5 ;  /* 0xff80000009237808 */ /* 0x000fe40006800000 */
[CC--:B------:R-:W-:Y:S02]  /*15540*/  ISETP.GE.AND P5, PT, R19.reuse, R219.reuse, PT ;  /* 0x000000db1300720c */ /* 0x0c0fe40003fa6270 */
[-C--:B------:R-:W-:Y:S02]  /*15550*/  ISETP.GE.AND P1, PT, R19, R218.reuse, PT ;  /* 0x000000da1300720c */ /* 0x080fe40003f26270 */
[----:B------:R-:W-:Y:S02]  /*15560*/  FSEL R65, R25, -INF , !P3 ;  /* 0xff80000019417808 */ /* 0x000fe40005800000 */
[----:B------:R-:W-:Y:S02]  /*15570*/  FSEL R67, R27, -INF , !P0 ;  /* 0xff8000001b437808 */ /* 0x000fe40004000000 */
[C---:B------:R-:W-:Y:S02]  /*15580*/  ISETP.GE.AND P3, PT, R10.reuse, R219, PT ;  /* 0x000000db0a00720c */ /* 0x040fe40003f66270 */
[----:B------:R-:W-:Y:S02]  /*15590*/  ISETP.GE.AND P0, PT, R10, R218, PT ;  /* 0x000000da0a00720c */ /* 0x000fe40003f06270 */
[----:B------:R-:W-:Y:S02]  /*155a0*/  FSEL R201, R68, -INF , !P6 ;  /* 0xff80000044c97808 */ /* 0x000fe40007000000 */
[----:B------:R-:W-:Y:S02]  /*155b0*/  FSEL R200, R69, -INF , !P2 ;  /* 0xff80000045c87808 */ /* 0x000fe40005000000 */
[C---:B------:R-:W-:Y:S02]  /*155c0*/  ISETP.GE.AND P6, PT, R170.reuse, R217, PT ;  /* 0x000000d9aa00720c */ /* 0x040fe40003fc6270 */
[----:B------:R-:W-:Y:S02]  /*155d0*/  ISETP.GE.AND P2, PT, R170, R216, PT ;  /* 0x000000d8aa00720c */ /* 0x000fe40003f46270 */
[CC--:B------:R-:W-:Y:S02]  /*155e0*/  ISETP.GE.OR P5, PT, R19.reuse, R223.reuse, !P5 ;  /* 0x000000df1300720c */ /* 0x0c0fe40006fa6670 */
[-C--:B------:R-:W-:Y:S02]  /*155f0*/  ISETP.GE.OR P1, PT, R19, R222.reuse, !P1 ;  /* 0x000000de1300720c */ /* 0x080fe40004f26670 */
[C---:B------:R-:W-:Y:S02]  /*15600*/  ISETP.GE.OR P3, PT, R10.reuse, R223, !P3 ;  /* 0x000000df0a00720c */ /* 0x040fe40005f66670 */
[----:B------:R-:W-:Y:S02]  /*15610*/  ISETP.GE.OR P0, PT, R10, R222, !P0 ;  /* 0x000000de0a00720c */ /* 0x000fe40004706670 */
[C---:B------:R-:W-:Y:S02]  /*15620*/  ISETP.GE.OR P6, PT, R170.reuse, R221, !P6 ;  /* 0x000000ddaa00720c */ /* 0x040fe400077c6670 */
        /* <DEDUP_REMOVED lines=9> */
[CC--:B------:R-:W-:Y:S02]  /*156c0*/  ISETP.GE.OR P5, PT, R171.reuse, R221.reuse, !P5 ;  /* 0x000000ddab00720c */ /* 0x0c0fe40006fa6670 */
[-C--:B------:R-:W-:Y:S02]  /*156d0*/  ISETP.GE.OR P1, PT, R171, R220.reuse, !P1 ;  /* 0x000000dcab00720c */ /* 0x080fe40004f26670 */
[C---:B------:R-:W-:Y:S02]  /*156e0*/  IADD3 R17, R0.reuse, 0x50, RZ ;  /* 0x0000005000117810 */ /* 0x040fe40007ffe0ff */
[----:B------:R-:W-:Y:S02]  /*156f0*/  IADD3 R11, R0, 0x58, RZ ;  /* 0x00000058000b7810 */ /* 0x000fe40007ffe0ff */
[C---:B------:R-:W-:Y:S02]  /*15700*/  ISETP.GE.OR P3, PT, R168.reuse, R221, !P3 ;  /* 0x000000dda800720c */ /* 0x040fe40005f66670 */
[----:B------:R-:W-:Y:S02]  /*15710*/  ISETP.GE.OR P0, PT, R168, R220, !P0 ;  /* 0x000000dca800720c */ /* 0x000fe40004706670 */
[----:B------:R-:W-:Y:S02]  /*15720*/  IADD3 R8, R0, 0x61, RZ ;  /* 0x0000006100087810 */ /* 0x000fe40007ffe0ff */
[----:B------:R-:W-:Y:S02]  /*15730*/  FSEL R49, R12, -INF , !P6 ;  /* 0xff8000000c317808 */ /* 0x000fe40007000000 */
[----:B------:R-:W-:Y:S02]  /*15740*/  FSEL R51, R14, -INF , !P2 ;  /* 0xff8000000e337808 */ /* 0x000fe40005000000 */
[CC--:B------:R-:W-:Y:S02]  /*15750*/  ISETP.GE.AND P6, PT, R17.reuse, R219.reuse, PT ;  /* 0x000000db1100720c */ /* 0x0c0fe40003fc6270 */
[-C--:B------:R-:W-:Y:S02]  /*15760*/  ISETP.GE.AND P2, PT, R17, R218.reuse, PT ;  /* 0x000000da1100720c */ /* 0x080fe40003f46270 */
[----:B------:R-:W-:Y:S02]  /*15770*/  FSEL R64, R24, -INF , !P5 ;  /* 0xff80000018407808 */ /* 0x000fe40006800000 */
[----:B------:R-:W-:Y:S02]  /*15780*/  FSEL R66, R26, -INF , !P1 ;  /* 0xff8000001a427808 */ /* 0x000fe40004800000 */
[CC--:B------:R-:W-:Y:S02]  /*15790*/  ISETP.GE.AND P5, PT, R11.reuse, R219.reuse, PT ;  /* 0x000000db0b00720c */ /* 0x0c0fe40003fa6270 */
[-C--:B------:R-:W-:Y:S02]  /*157a0*/  ISETP.GE.AND P1, PT, R11, R218.reuse, PT ;  /* 0x000000da0b00720c */ /* 0x080fe40003f26270 */
[----:B------:R-:W-:Y:S02]  /*157b0*/  FSEL R69, R29, -INF , !P3 ;  /* 0xff8000001d457808 */ /* 0x000fe40005800000 */
[----:B------:R-:W-:Y:S02]  /*157c0*/  FSEL R82, R31, -INF , !P0 ;  /* 0xff8000001f527808 */ /* 0x000fe40004000000 */
[C---:B------:R-:W-:Y:S02]  /*157d0*/  ISETP.GE.AND P3, PT, R8.reuse, R219, PT ;  /* 0x000000db0800720c */ /* 0x040fe40003f66270 */
[C---:B------:R-:W-:Y:S02]  /*157e0*/  ISETP.GE.AND P0, PT, R8.reuse, R218, PT ;  /* 0x000000da0800720c */ /* 0x040fe40003f06270 */
[CC--:B------:R-:W-:Y:S02]  /*157f0*/  ISETP.GE.OR P6, PT, R17.reuse, R223.reuse, !P6 ;  /* 0x000000df1100720c */ /* 0x0c0fe400077c6670 */
[-C--:B------:R-:W-:Y:S02]  /*15800*/  ISETP.GE.OR P2, PT, R17, R222.reuse, !P2 ;  /* 0x000000de1100720c */ /* 0x080fe40005746670 */
[CC--:B------:R-:W-:Y:S02]  /*15810*/  ISETP.GE.OR P5, PT, R11.reuse, R223.reuse, !P5 ;  /* 0x000000df0b00720c */ /* 0x0c0fe40006fa6670 */
[-C--:B------:R-:W-:Y:S02]  /*15820*/  ISETP.GE.OR P1, PT, R11, R222.reuse, !P1 ;  /* 0x000000de0b00720c */ /* 0x080fe40004f26670 */
        /* <DEDUP_REMOVED lines=16> */
[CC--:B------:R-:W-:Y:S02]  /*15930*/  ISETP.GE.OR P5, PT, R7.reuse, R221.reuse, !P5 ;  /* 0x000000dd0700720c */ /* 0x0c0fe40006fa6670 */
[-C--:B------:R-:W-:Y:S02]  /*15940*/  ISETP.GE.OR P1, PT, R7, R220.reuse, !P1 ;  /* 0x000000dc0700720c */ /* 0x080fe40004f26670 */
[C---:B------:R-:W-:Y:S02]  /*15950*/  IADD3 R9, R0.reuse, 0x60, RZ ;  /* 0x0000006000097810 */ /* 0x040fe40007ffe0ff */
[C---:B------:R-:W-:Y:S02]  /*15960*/  ISETP.GE.OR P3, PT, R169.reuse, R221, !P3 ;  /* 0x000000dda900720c */ /* 0x040fe40005f66670 */
[----:B------:R-:W-:Y:S02]  /*15970*/  ISETP.GE.OR P0, PT, R169, R220, !P0 ;  /* 0x000000dca900720c */ /* 0x000fe40004706670 */
[C---:B------:R-:W-:Y:S02]  /*15980*/  IADD3 R7, R0.reuse, 0x68, RZ ;  /* 0x0000006800077810 */ /* 0x040fe40007ffe0ff */
[----:B------:R-:W-:Y:S02]  /*15990*/  IADD3 R6, R0, 0x69, RZ ;  /* 0x0000006900067810 */ /* 0x000fe40007ffe0ff */
[----:B------:R-:W-:Y:S02]  /*159a0*/  FSEL R70, R30, -INF , !P2 ;  /* 0xff8000001e467808 */ /* 0x000fe40005000000 */
[-C--:B------:R-:W-:Y:S02]  /*159b0*/  ISETP.GE.AND P2, PT, R9, R218.reuse, PT ;  /* 0x000000da0900720c */ /* 0x080fe40003f46270 */
[----:B------:R-:W-:Y:S02]  /*159c0*/  FSEL R81, R40, -INF , !P5 ;  /* 0xff80000028517808 */ /* 0x000fe40006800000 */
[----:B------:R-:W-:Y:S02]  /*159d0*/  FSEL R85, R41, -INF , !P3 ;  /* 0xff80000029557808 */ /* 0x000fe40005800000 */
[----:B------:R-:W-:Y:S02]  /*159e0*/  FSEL R84, R42, -INF , !P1 ;  /* 0xff8000002a547808 */ /* 0x000fe40004800000 */
[----:B------:R-:W-:Y:S02]  /*159f0*/  FSEL R83, R43, -INF , !P0 ;  /* 0xff8000002b537808 */ /* 0x000fe40004000000 */
[CC--:B------:R-:W-:Y:S02]  /*15a00*/  ISETP.GE.AND P5, PT, R7.reuse, R219.reuse, PT ;  /* 0x000000db0700720c */ /* 0x0c0fe40003fa6270 */
[C---:B------:R-:W-:Y:S02]  /*15a10*/  ISETP.GE.AND P3, PT, R6.reuse, R219, PT ;  /* 0x000000db0600720c */ /* 0x040fe40003f66270 */
[-C--:B------:R-:W-:Y:S02]  /*15a20*/  ISETP.GE.AND P1, PT, R7, R218.reuse, PT ;  /* 0x000000da0700720c */ /* 0x080fe40003f26270 */
[C---:B------:R-:W-:Y:S02]  /*15a30*/  ISETP.GE.AND P0, PT, R6.reuse, R218, PT ;  /* 0x000000da0600720c */ /* 0x040fe40003f06270 */
[-C--:B------:R-:W-:Y:S02]  /*15a40*/  ISETP.GE.OR P2, PT, R9, R222.reuse, !P2 ;  /* 0x000000de0900720c */ /* 0x080fe40005746670 */
[CC--:B------:R-:W-:Y:S02]  /*15a50*/  ISETP.GE.OR P5, PT, R7.reuse, R223.reuse, !P5 ;  /* 0x000000df0700720c */ /* 0x0c0fe40006fa6670 */
[C---:B------:R-:W-:Y:S02]  /*15a60*/  ISETP.GE.OR P3, PT, R6.reuse, R223, !P3 ;  /* 0x000000df0600720c */ /* 0x040fe40005f66670 */
[-C--:B------:R-:W-:Y:S02]  /*15a70*/  ISETP.GE.OR P1, PT, R7, R222.reuse, !P1 ;  /* 0x000000de0700720c */ /* 0x080fe40004f26670 */
[----:B------:R-:W-:Y:S02]  /*15a80*/  ISETP.GE.OR P0, PT, R6, R222, !P0 ;  /* 0x000000de0600720c */ /* 0x000fe40004706670 */
[----:B------:R-:W-:Y:S02]  /*15a90*/  FSEL R68, R28, -INF , !P6 ;  /* 0xff8000001c447808 */ /* 0x000fe40007000000 */
[----:B------:R-:W-:Y:S02]  /*15aa0*/  ISETP.GE.AND P6, PT, R9, R219, PT ;  /* 0x000000db0900720c */ /* 0x000fe40003fc6270 */
[----:B------:R-:W-:Y:S02]  /*15ab0*/  FSEL R102, R102, -INF , !P2 ;  /* 0xff80000066667808 */ /* 0x000fe40005000000 */
[-C--:B------:R-:W-:Y:S02]  /*15ac0*/  ISETP.GE.AND P2, PT, R2, R216.reuse, PT ;  /* 0x000000d80200720c */ /* 0x080fe40003f46270 */
[----:B------:R-:W-:Y:S02]  /*15ad0*/  FSEL R112, R112, -INF , !P5 ;  /* 0xff80000070707808 */ /* 0x000fe40006800000 */
[----:B------:R-:W-:Y:S02]  /*15ae0*/  FSEL R113, R113, -INF , !P3 ;  /* 0xff80000071717808 */ /* 0x000fe40005800000 */
[----:B------:R-:W-:Y:S02]  /*15af0*/  FSEL R114, R114, -INF , !P1 ;  /* 0xff80000072727808 */ /* 0x000fe40004800000 */
[----:B------:R-:W-:Y:S02]  /*15b00*/  FSEL R115, R115, -INF , !P0 ;  /* 0xff80000073737808 */ /* 0x000fe40004000000 */
[CC--:B------:R-:W-:Y:S02]  /*15b10*/  ISETP.GE.AND P3, PT, R5.reuse, R217.reuse, PT ;  /* 0x000000d90500720c */ /* 0x0c0fe40003f66270 */
[-C--:B------:R-:W-:Y:S02]  /*15b20*/  ISETP.GE.AND P0, PT, R5, R216.reuse, PT ;  /* 0x000000d80500720c */ /* 0x080fe40003f06270 */
[C---:B------:R-:W-:Y:S02]  /*15b30*/  ISETP.GE.AND P1, PT, R4.reuse, R217, PT ;  /* 0x000000d90400720c */ /* 0x040fe40003f26270 */
[----:B------:R-:W-:Y:S02]  /*15b40*/  ISETP.GE.AND P5, PT, R4, R216, PT ;  /* 0x000000d80400720c */ /* 0x000fe40003fa6270 */
[----:B------:R-:W-:Y:S02]  /*15b50*/  ISETP.GE.OR P6, PT, R9, R223, !P6 ;  /* 0x000000df0900720c */ /* 0x000fe400077c6670 */
[-C--:B------:R-:W-:Y:S02]  /*15b60*/  ISETP.GE.OR P2, PT, R2, R220.reuse, !P2 ;  /* 0x000000dc0200720c */ /* 0x080fe40005746670 */
[CC--:B------:R-:W-:Y:S02]  /*15b70*/  ISETP.GE.OR P3, PT, R5.reuse, R221.reuse, !P3 ;  /* 0x000000dd0500720c */ /* 0x0c0fe40005f66670 */
[-C--:B------:R-:W-:Y:S02]  /*15b80*/  ISETP.GE.OR P0, PT, R5, R220.reuse, !P0 ;  /* 0x000000dc0500720c */ /* 0x080fe40004706670 */
[C---:B------:R-:W-:Y:S02]  /*15b90*/  ISETP.GE.OR P1, PT, R4.reuse, R221, !P1 ;  /* 0x000000dd0400720c */ /* 0x040fe40004f26670 */
[----:B------:R-:W-:Y:S02]  /*15ba0*/  ISETP.GE.OR P5, PT, R4, R220, !P5 ;  /* 0x000000dc0400720c */ /* 0x000fe40006fa6670 */
[C---:B------:R-:W-:Y:S02]  /*15bb0*/  IADD3 R5, R0.reuse, 0x70, RZ ;  /* 0x0000007000057810 */ /* 0x040fe40007ffe0ff */
[----:B------:R-:W-:Y:S02]  /*15bc0*/  IADD3 R4, R0, 0x71, RZ ;  /* 0x0000007100047810 */ /* 0x000fe40007ffe0ff */
[----:B------:R-:W-:Y:S02]  /*15bd0*/  FSEL R100, R100, -INF , !P6 ;  /* 0xff80000064647808 */ /* 0x000fe40007000000 */
[----:B------:R-:W-:Y:S02]  /*15be0*/  ISETP.GE.AND P6, PT, R2, R217, PT ;  /* 0x000000d90200720c */ /* 0x000fe40003fc6270 */
[----:B------:R-:W-:Y:S02]  /*15bf0*/  FSEL R98, R46, -INF , !P2 ;  /* 0xff8000002e627808 */ /* 0x000fe40005000000 */
[----:B------:R-:W-:Y:S02]  /*15c00*/  FSEL R99, R47, -INF , !P0 ;  /* 0xff8000002f637808 */ /* 0x000fe40004000000 */
[CC--:B------:R-:W-:Y:S02]  /*15c10*/  ISETP.GE.AND P2, PT, R5.reuse, R218.reuse, PT ;  /* 0x000000da0500720c */ /* 0x0c0fe40003f46270 */
[----:B------:R-:W-:Y:S02]  /*15c20*/  ISETP.GE.AND P0, PT, R4, R218, PT ;  /* 0x000000da0400720c */ /* 0x000fe40003f06270 */
[----:B------:R-:W-:Y:S02]  /*15c30*/  ISETP.GE.OR P6, PT, R2, R221, !P6 ;  /* 0x000000dd0200720c */ /* 0x000fe400077c6670 */
[-C--:B------:R-:W-:Y:S02]  /*15c40*/  ISETP.GE.OR P2, PT, R5, R222.reuse, !P2 ;  /* 0x000000de0500720c */ /* 0x080fe40005746670 */
[C---:B------:R-:W-:Y:S02]  /*15c50*/  ISETP.GE.OR P0, PT, R4.reuse, R222, !P0 ;  /* 0x000000de0400720c */ /* 0x040fe40004706670 */
[----:B------:R-:W-:Y:S02]  /*15c60*/  FSEL R86, R45, -INF , !P3 ;  /* 0xff8000002d567808 */ /* 0x000fe40005800000 */
[-C--:B------:R-:W-:Y:S02]  /*15c70*/  ISETP.GE.AND P3, PT, R4, R219.reuse, PT ;  /* 0x000000db0400720c */ /* 0x080fe40003f66270 */
[----:B------:R-:W-:Y:S02]  /*15c80*/  FSEL R87, R44, -INF , !P6 ;  /* 0xff8000002c577808 */ /* 0x000fe40007000000 */
[----:B------:R-:W-:Y:S02]  /*15c90*/  ISETP.GE.AND P6, PT, R5, R219, PT ;  /* 0x000000db0500720c */ /* 0x000fe40003fc6270 */
[----:B------:R-:W-:Y:S02]  /*15ca0*/  FSEL R118, R118, -INF , !P2 ;  /* 0xff80000076767808 */ /* 0x000fe40005000000 */
[----:B------:R-:W-:Y:S02]  /*15cb0*/  FSEL R119, R119, -INF , !P0 ;  /* 0xff80000077777808 */ /* 0x000fe40004000000 */
[-C--:B------:R-:W-:Y:S02]  /*15cc0*/  ISETP.GE.AND P0, PT, R32, R217.reuse, PT ;  /* 0x000000d92000720c */ /* 0x080fe40003f06270 */
[----:B------:R-:W-:Y:S02]  /*15cd0*/  ISETP.GE.AND P2, PT, R20, R217, PT ;  /* 0x000000d91400720c */ /* 0x000fe40003f46270 */
[-C--:B------:R-:W-:Y:S02]  /*15ce0*/  ISETP.GE.OR P3, PT, R4, R223.reuse, !P3 ;  /* 0x000000df0400720c */ /* 0x080fe40005f66670 */
[----:B------:R-:W-:Y:S02]  /*15cf0*/  ISETP.GE.OR P6, PT, R5, R223, !P6 ;  /* 0x000000df0500720c */ /* 0x000fe400077c6670 */
[-C--:B------:R-:W-:Y:S02]  /*15d00*/  ISETP.GE.OR P0, PT, R32, R221.reuse, !P0 ;  /* 0x000000dd2000720c */ /* 0x080fe40004706670 */
[----:B------:R-:W-:Y:S02]  /*15d10*/  IADD3 R2, R0, 0x78, RZ ;  /* 0x0000007800027810 */ /* 0x000fe40007ffe0ff */
[----:B------:R-:W-:Y:S02]  /*15d20*/  ISETP.GE.OR P2, PT, R20, R221, !P2 ;  /* 0x000000dd1400720c */ /* 0x000fe40005746670 */
[----:B------:R-:W-:Y:S02]  /*15d30*/  IADD3 R0, R0, 0x79, RZ ;  /* 0x0000007900007810 */ /* 0x000fe40007ffe0ff */
[----:B------:R-:W-:Y:S02]  /*15d40*/  FSEL R117, R117, -INF , !P3 ;  /* 0xff80000075757808 */ /* 0x000fe40005800000 */
[-C--:B------:R-:W-:Y:S02]  /*15d50*/  ISETP.GE.AND P3, PT, R32, R216.reuse, PT ;  /* 0x000000d82000720c */ /* 0x080fe40003f66270 */
[----:B------:R-:W-:Y:S02]  /*15d60*/  FSEL R116, R116, -INF , !P6 ;  /* 0xff80000074747808 */ /* 0x000fe40007000000 */
[----:B------:R-:W-:Y:S02]  /*15d70*/  ISETP.GE.AND P6, PT, R20, R216, PT ;  /* 0x000000d81400720c */ /* 0x000fe40003fc6270 */
[----:B------:R-:W-:Y:S02]  /*15d80*/  FSEL R97, R56, -INF , !P1 ;  /* 0xff80000038617808 */ /* 0x000fe40004800000 */
[-C--:B------:R-:W-:Y:S02]  /*15d90*/  ISETP.GE.AND P1, PT, R2, R219.reuse, PT ;  /* 0x000000db0200720c */ /* 0x080fe40003f26270 */
[----:B------:R-:W-:Y:S02]  /*15da0*/  FSEL R96, R57, -INF , !P0 ;  /* 0xff80000039607808 */ /* 0x000fe40004000000 */
[----:B------:R-:W-:Y:S02]  /*15db0*/  ISETP.GE.AND P0, PT, R0, R219, PT ;  /* 0x000000db0000720c */ /* 0x000fe40003f06270 */
[----:B------:R-:W-:Y:S02]  /*15dc0*/  FSEL R80, R60, -INF , !P2 ;  /* 0xff8000003c507808 */ /* 0x000fe40005000000 */
[C---:B------:R-:W-:Y:S02]  /*15dd0*/  ISETP.GE.AND P2, PT, R21.reuse, R217, PT ;  /* 0x000000d91500720c */ /* 0x040fe40003f46270 */
[-C--:B------:R-:W-:Y:S02]  /*15de0*/  ISETP.GE.OR P3, PT, R32, R220.reuse, !P3 ;  /* 0x000000dc2000720c */ /* 0x080fe40005f66670 */
[----:B------:R-:W-:Y:S02]  /*15df0*/  ISETP.GE.OR P6, PT, R20, R220, !P6 ;  /* 0x000000dc1400720c */ /* 0x000fe400077c6670 */
[-C--:B------:R-:W-:Y:S02]  /*15e00*/  ISETP.GE.OR P1, PT, R2, R223.reuse, !P1 ;  /* 0x000000df0200720c */ /* 0x080fe40004f26670 */
[C---:B------:R-:W-:Y:S02]  /*15e10*/  ISETP.GE.OR P0, PT, R0.reuse, R223, !P0 ;  /* 0x000000df0000720c */ /* 0x040fe40004706670 */
[----:B------:R-:W-:Y:S02]  /*15e20*/  ISETP.GE.OR P2, PT, R21, R221, !P2 ;  /* 0x000000dd1500720c */ /* 0x000fe40005746670 */
[----:B------:R-:W-:Y:S02]  /*15e30*/  FSEL R169, R59, -INF , !P3 ;  /* 0xff8000003ba97808 */ /* 0x000fe40005800000 */
[-C--:B------:R-:W-:Y:S02]  /*15e40*/  ISETP.GE.AND P3, PT, R0, R218.reuse, PT ;  /* 0x000000da0000720c */ /* 0x080fe40003f66270 */
[----:B------:R-:W-:Y:S02]  /*15e50*/  FSEL R168, R58, -INF , !P5 ;  /* 0xff8000003aa87808 */ /* 0x000fe40006800000 */
[----:B------:R-:W-:Y:S02]  /*15e60*/  ISETP.GE.AND P5, PT, R2, R218, PT ;  /* 0x000000da0200720c */ /* 0x000fe40003fa6270 */
[----:B------:R-:W-:Y:S02]  /*15e70*/  FSEL R128, R128, -INF , !P1 ;  /* 0xff80000080807808 */ /* 0x000fe40004800000 */
[----:B------:R-:W-:Y:S02]  /*15e80*/  ISETP.GE.AND P1, PT, R23, R217, PT ;  /* 0x000000d91700720c */ /* 0x000fe40003f26270 */
[----:B------:R-:W-:Y:S02]  /*15e90*/  FSEL R129, R129, -INF , !P0 ;  /* 0xff80000081817808 */ /* 0x000fe40004000000 */
[-C--:B------:R-:W-:Y:S02]  /*15ea0*/  ISETP.GE.AND P0, PT, R23, R216.reuse, PT ;  /* 0x000000d81700720c */ /* 0x080fe40003f06270 */
[----:B------:R-:W-:Y:S02]  /*15eb0*/  FSEL R239, R62, -INF , !P6 ;  /* 0xff8000003eef7808 */ /* 0x000fe40007000000 */
[----:B------:R-:W-:Y:S02]  /*15ec0*/  FSEL R62, R73, -INF , !P2 ;  /* 0xff800000493e7808 */ /* 0x000fe40005000000 */
[----:B------:R-:W-:Y:S02]  /*15ed0*/  ISETP.GE.AND P2, PT, R18, R216, PT ;  /* 0x000000d81200720c */ /* 0x000fe40003f46270 */
[-C--:B------:R-:W-:Y:S02]  /*15ee0*/  ISETP.GE.OR P3, PT, R0, R222.reuse, !P3 ;  /* 0x000000de0000720c */ /* 0x080fe40005f66670 */
[----:B------:R-:W-:Y:S02]  /*15ef0*/  ISETP.GE.OR P5, PT, R2, R222, !P5 ;  /* 0x000000de0200720c */ /* 0x000fe40006fa6670 */
[C---:B------:R-:W-:Y:S02]  /*15f00*/  ISETP.GE.OR P1, PT, R23.reuse, R221, !P1 ;  /* 0x000000dd1700720c */ /* 0x040fe40004f26670 */
[-C--:B------:R-:W-:Y:S02]  /*15f10*/  ISETP.GE.OR P0, PT, R23, R220.reuse, !P0 ;  /* 0x000000dc1700720c */ /* 0x080fe40004706670 */
[----:B------:R-:W-:Y:S02]  /*15f20*/  ISETP.GE.OR P2, PT, R18, R220, !P2 ;  /* 0x000000dc1200720c */ /* 0x000fe40005746670 */
[----:B------:R-:W-:Y:S02]  /*15f30*/  FSEL R131, R131, -INF , !P3 ;  /* 0xff80000083837808 */ /* 0x000fe40005800000 */
[-C--:B------:R-:W-:Y:S02]  /*15f40*/  ISETP.GE.AND P3, PT, R22, R217.reuse, PT ;  /* 0x000000d91600720c */ /* 0x080fe40003f66270 */
[----:B------:R-:W-:Y:S02]  /*15f50*/  FSEL R130, R130, -INF , !P5 ;  /* 0xff80000082827808 */ /* 0x000fe40006800000 */
[CC--:B------:R-:W-:Y:S02]  /*15f60*/  ISETP.GE.AND P5, PT, R22.reuse, R216.reuse, PT ;  /* 0x000000d81600720c */ /* 0x0c0fe40003fa6270 */
[----:B------:R-:W-:Y:S02]  /*15f70*/  FSEL R71, R61, -INF , !P1 ;  /* 0xff8000003d477808 */ /* 0x000fe40004800000 */
[-C--:B------:R-:W-:Y:S02]  /*15f80*/  ISETP.GE.AND P1, PT, R21, R216.reuse, PT ;  /* 0x000000d81500720c */ /* 0x080fe40003f26270 */
[----:B------:R-:W-:Y:S02]  /*15f90*/  FSEL R240, R63, -INF , !P0 ;  /* 0xff8000003ff07808 */ /* 0x000fe40004000000 */
[----:B------:R-:W-:Y:S02]  /*15fa0*/  ISETP.GE.AND P0, PT, R19, R217, PT ;  /* 0x000000d91300720c */ /* 0x000fe40003f06270 */
[----:B------:R-:W-:Y:S02]  /*15fb0*/  FSEL R246, R79, -INF , !P2 ;  /* 0xff8000004ff67808 */ /* 0x000fe40005000000 */
[----:B------:R-:W-:Y:S02]  /*15fc0*/  ISETP.GE.AND P2, PT, R11, R216, PT ;  /* 0x000000d80b00720c */ /* 0x000fe40003f46270 */
[CC--:B------:R-:W-:Y:S02]  /*15fd0*/  ISETP.GE.OR P3, PT, R22.reuse, R221.reuse, !P3 ;  /* 0x000000dd1600720c */ /* 0x0c0fe40005f66670 */
[-C--:B------:R-:W-:Y:S02]  /*15fe0*/  ISETP.GE.OR P5, PT, R22, R220.reuse, !P5 ;  /* 0x000000dc1600720c */ /* 0x080fe40006fa6670 */
[-C--:B------:R-:W-:Y:S02]  /*15ff0*/  ISETP.GE.OR P1, PT, R21, R220.reuse, !P1 ;  /* 0x000000dc1500720c */ /* 0x080fe40004f26670 */
[----:B------:R-:W-:Y:S02]  /*16000*/  ISETP.GE.OR P0, PT, R19, R221, !P0 ;  /* 0x000000dd1300720c */ /* 0x000fe40004706670 */
[----:B------:R-:W-:Y:S02]  /*16010*/  ISETP.GE.OR P2, PT, R11, R220, !P2 ;  /* 0x000000dc0b00720c */ /* 0x000fe40005746670 */
[----:B------:R-:W-:Y:S02]  /*16020*/  FSEL R63, R72, -INF , !P3 ;  /* 0xff800000483f7808 */ /* 0x000fe40005800000 */
[-C--:B------:R-:W-:Y:S02]  /*16030*/  ISETP.GE.AND P3, PT, R18, R217.reuse, PT ;  /* 0x000000d91200720c */ /* 0x080fe40003f66270 */
[----:B------:R-:W-:Y:S02]  /*16040*/  FSEL R213, R94, -INF , !P2 ;  /* 0xff8000005ed57808 */ /* 0x000fe40005000000 */
[-C--:B------:R-:W-:Y:S02]  /*16050*/  ISETP.GE.AND P2, PT, R7, R217.reuse, PT ;  /* 0x000000d90700720c */ /* 0x080fe40003f46270 */
[----:B------:R-:W-:Y:S02]  /*16060*/  FSEL R74, R74, -INF , !P5 ;  /* 0xff8000004a4a7808 */ /* 0x000fe40006800000 */
[----:B------:R-:W-:Y:S02]  /*16070*/  ISETP.GE.AND P5, PT, R17, R216, PT ;  /* 0x000000d81100720c */ /* 0x000fe40003fa6270 */
[----:B------:R-:W-:Y:S02]  /*16080*/  FSEL R75, R75, -INF , !P1 ;  /* 0xff8000004b4b7808 */ /* 0x000fe40004800000 */
[CC--:B------:R-:W-:Y:S02]  /*16090*/  ISETP.GE.AND P1, PT, R17.reuse, R217.reuse, PT ;  /* 0x000000d91100720c */ /* 0x0c0fe40003f26270 */
[----:B------:R-:W-:Y:S02]  /*160a0*/  FSEL R60, R76, -INF , !P0 ;  /* 0xff8000004c3c7808 */ /* 0x000fe40004000000 */
[----:B------:R-:W-:Y:S02]  /*160b0*/  ISETP.GE.AND P0, PT, R16, R217, PT ;  /* 0x000000d91000720c */ /* 0x000fe40003f06270 */
[----:B------:R-:W-:Y:S02]  /*160c0*/  FMNMX.FTZ R13, R178, R3, !PT ;  /* 0x00000003b20d7209 */ /* 0x000fe40007810000 */
[-C--:B------:R-:W-:Y:S02]  /*160d0*/  ISETP.GE.OR P3, PT, R18, R221.reuse, !P3 ;  /* 0x000000dd1200720c */ /* 0x080fe40005f66670 */
[CC--:B------:R-:W-:Y:S02]  /*160e0*/  ISETP.GE.OR P1, PT, R17.reuse, R221.reuse, !P1 ;  /* 0x000000dd1100720c */ /* 0x0c0fe40004f26670 */
[----:B------:R-:W-:Y:S02]  /*160f0*/  ISETP.GE.OR P5, PT, R17, R220, !P5 ;  /* 0x000000dc1100720c */ /* 0x000fe40006fa6670 */
[CC--:B------:R-:W-:Y:S02]  /*16100*/  ISETP.GE.OR P0, PT, R16.reuse, R221.reuse, !P0 ;  /* 0x000000dd1000720c */ /* 0x0c0fe40004706670 */
[----:B------:R-:W-:Y:S02]  /*16110*/  ISETP.GE.OR P2, PT, R7, R221, !P2 ;  /* 0x000000dd0700720c */ /* 0x000fe40005746670 */
[----:B------:R-:W-:Y:S02]  /*16120*/  FSEL R77, R77, -INF , !P3 ;  /* 0xff8000004d4d7808 */ /* 0x000fe40005800000 */
[-C--:B------:R-:W-:Y:S02]  /*16130*/  ISETP.GE.AND P3, PT, R16, R216.reuse, PT ;  /* 0x000000d81000720c */ /* 0x080fe40003f66270 */
[----:B------:R-:W-:Y:S02]  /*16140*/  FMNMX.FTZ R13, R179, R13, !PT ;  /* 0x0000000db30d7209 */ /* 0x000fe40007810000 */
[-C--:B------:R-:W-:Y:S02]  /*16150*/  ISETP.GE.AND P6, PT, R19, R216.reuse, PT ;  /* 0x000000d81300720c */ /* 0x080fe40003fc6270 */
[----:B------:R-:W-:Y:S02]  /*16160*/  FSEL R88, R88, -INF , !P1 ;  /* 0xff80000058587808 */ /* 0x000fe40004800000 */
[CC--:B------:R-:W-:Y:S02]  /*16170*/  ISETP.GE.AND P1, PT, R10.reuse, R217.reuse, PT ;  /* 0x000000d90a00720c */ /* 0x0c0fe40003f26270 */
[----:B------:R-:W-:Y:S02]  /*16180*/  FSEL R89, R89, -INF , !P0 ;  /* 0xff80000059597808 */ /* 0x000fe40004000000 */
[----:B------:R-:W-:Y:S02]  /*16190*/  ISETP.GE.AND P0, PT, R10, R216, PT ;  /* 0x000000d80a00720c */ /* 0x000fe40003f06270 */
[----:B------:R-:W-:Y:S02]  /*161a0*/  FSEL R90, R90, -INF , !P5 ;  /* 0xff8000005a5a7808 */ /* 0x000fe40006800000 */
[-C--:B------:R-:W-:Y:S02]  /*161b0*/  ISETP.GE.AND P5, PT, R9, R217.reuse, PT ;  /* 0x000000d90900720c */ /* 0x080fe40003fa6270 */
[----:B------:R-:W-:Y:S02]  /*161c0*/  FSEL R108, R108, -INF , !P2 ;  /* 0xff8000006c6c7808 */ /* 0x000fe40005000000 */
[----:B------:R-:W-:Y:S02]  /*161d0*/  ISETP.GE.AND P2, PT, R5, R217, PT ;  /* 0x000000d90500720c */ /* 0x000fe40003f46270 */
[----:B------:R-:W-:Y:S02]  /*161e0*/  FMNMX.FTZ R13, R174, R13, !PT ;  /* 0x0000000dae0d7209 */ /* 0x000fe40007810000 */
[-C--:B------:R-:W-:Y:S02]  /*161f0*/  ISETP.GE.OR P3, PT, R16, R220.reuse, !P3 ;  /* 0x000000dc1000720c */ /* 0x080fe40005f66670 */
[-C--:B------:R-:W-:Y:S02]  /*16200*/  ISETP.GE.OR P6, PT, R19, R220.reuse, !P6 ;  /* 0x000000dc1300720c */ /* 0x080fe400077c6670 */
[CC--:B------:R-:W-:Y:S02]  /*16210*/  ISETP.GE.OR P1, PT, R10.reuse, R221.reuse, !P1 ;  /* 0x000000dd0a00720c */ /* 0x0c0fe40004f26670 */
[----:B------:R-:W-:Y:S02]  /*16220*/  ISETP.GE.OR P0, PT, R10, R220, !P0 ;  /* 0x000000dc0a00720c */ /* 0x000fe40004706670 */
[-C--:B------:R-:W-:Y:S02]  /*16230*/  ISETP.GE.OR P5, PT, R9, R221.reuse, !P5 ;  /* 0x000000dd0900720c */ /* 0x080fe40006fa6670 */
[----:B------:R-:W-:Y:S02]  /*16240*/  ISETP.GE.OR P2, PT, R5, R221, !P2 ;  /* 0x000000dd0500720c */ /* 0x000fe40005746670 */
[----:B------:R-:W-:Y:S02]  /*16250*/  FSEL R208, R91, -INF , !P3 ;  /* 0xff8000005bd07808 */ /* 0x000fe40005800000 */
[-C--:B------:R-:W-:Y:S02]  /*16260*/  ISETP.GE.AND P3, PT, R9, R216.reuse, PT ;  /* 0x000000d80900720c */ /* 0x080fe40003f66270 */
[----:B------:R-:W-:Y:S02]  /*16270*/  FMNMX.FTZ R13, R175, R13, !PT ;  /* 0x0000000daf0d7209 */ /* 0x000fe40007810000 */
[----:B-1----:R-:W-:Y:S02]  /*16280*/  FSEL R222, R78, -INF , !P6 ;  /* 0xff8000004ede7808 */ /* 0x002fe40007000000 */
[-C--:B------:R-:W-:Y:S02]  /*16290*/  ISETP.GE.AND P6, PT, R11, R217.reuse, PT ;  /* 0x000000d90b00720c */ /* 0x080fe40003fc6270 */
        /* <DEDUP_REMOVED lines=8> */
[-C--:B------:R-:W-:Y:S02]  /*16320*/  ISETP.GE.OR P3, PT, R9, R220.reuse, !P3 ;  /* 0x000000dc0900720c */ /* 0x080fe40005f66670 */
[----:B------:R-:W-:Y:S02]  /*16330*/  FMNMX.FTZ R13, R186, R13, !PT ;  /* 0x0000000dba0d7209 */ /* 0x000fe40007810000 */
[-C--:B------:R-:W-:Y:S02]  /*16340*/  ISETP.GE.OR P0, PT, R7, R220.reuse, !P0 ;  /* 0x000000dc0700720c */ /* 0x080fe40004706670 */
[-C--:B------:R-:W-:Y:S02]  /*16350*/  ISETP.GE.OR P2, PT, R2, R221.reuse, !P2 ;  /* 0x000000dd0200720c */ /* 0x080fe40005746670 */
[-C--:B------:R-:W-:Y:S02]  /*16360*/  ISETP.GE.OR P6, PT, R11, R221.reuse, !P6 ;  /* 0x000000dd0b00720c */ /* 0x080fe400077c6670 */
[----:B------:R-:W-:Y:S02]  /*16370*/  ISETP.GE.OR P1, PT, R8, R220, !P1 ;  /* 0x000000dc0800720c */ /* 0x000fe40004f26670 */
[----:B------:R-:W-:Y:S02]  /*16380*/  ISETP.GE.OR P5, PT, R6, R221, !P5 ;  /* 0x000000dd0600720c */ /* 0x000fe40006fa6670 */
[----:B------:R-:W-:Y:S02]  /*16390*/  FSEL R218, R106, -INF , !P3 ;  /* 0xff8000006ada7808 */ /* 0x000fe40005800000 */
[----:B------:R-:W-:Y:S02]  /*163a0*/  FMNMX.FTZ R13, R187, R13, !PT ;  /* 0x0000000dbb0d7209 */ /* 0x000fe40007810000 */
[----:B------:R-:W-:Y:S01]  /*163b0*/  FSEL R124, R124, -INF , !P2 ;  /* 0xff8000007c7c7808 */ /* 0x000fe20005000000 */
[----:B------:R-:W-:Y:S01]  /*163c0*/  STL [R1+0xc8], R218 ;  /* 0x0000c8da01007387 */ /* 0x000fe20000100800 */
[-C--:B------:R-:W-:Y:S02]  /*163d0*/  ISETP.GE.AND P2, PT, R4, R216.reuse, PT ;  /* 0x000000d80400720c */ /* 0x080fe40003f46270 */
[-C--:B------:R-:W-:Y:S01]  /*163e0*/  ISETP.GE.AND P3, PT, R0, R217.reuse, PT ;  /* 0x000000d90000720c */ /* 0x080fe20003f66270 */
[----:B------:R-:W-:Y:S01]  /*163f0*/  STL [R1+0xcc], R216 ;  /* 0x0000ccd801007387 */ /* 0x000fe20000100800 */
[----:B------:R-:W-:Y:S02]  /*16400*/  FSEL R209, R107, -INF , !P1 ;  /* 0xff8000006bd17808 */ /* 0x000fe40004800000 */
[-C--:B------:R-:W-:Y:S02]  /*16410*/  ISETP.GE.AND P1, PT, R2, R216.reuse, PT ;  /* 0x000000d80200720c */ /* 0x080fe40003f26270 */
[----:B------:R-:W-:Y:S02]  /*16420*/  FSEL R92, R92, -INF , !P6 ;  /* 0xff8000005c5c7808 */ /* 0x000fe40007000000 */
[-C--:B------:R-:W-:Y:S02]  /*16430*/  ISETP.GE.AND P6, PT, R8, R217.reuse, PT ;  /* 0x000000d90800720c */ /* 0x080fe40003fc6270 */
[----:B------:R-:W-:Y:S02]  /*16440*/  FSEL R109, R109, -INF , !P5 ;  /* 0xff8000006d6d7808 */ /* 0x000fe40006800000 */
[----:B------:R-:W-:Y:S02]  /*16450*/  ISETP.GE.AND P5, PT, R4, R217, PT ;  /* 0x000000d90400720c */ /* 0x000fe40003fa6270 */
[----:B------:R-:W-:Y:S02]  /*16460*/  FSEL R217, R110, -INF , !P0 ;  /* 0xff8000006ed97808 */ /* 0x000fe40004000000 */
[----:B------:R-:W-:Y:S02]  /*16470*/  ISETP.GE.AND P0, PT, R0, R216, PT ;  /* 0x000000d80000720c */ /* 0x000fe40003f06270 */
[----:B------:R-:W-:Y:S02]  /*16480*/  FMNMX.FTZ R13, R182, R13, !PT ;  /* 0x0000000db60d7209 */ /* 0x000fe40007810000 */
[-C--:B------:R-:W-:Y:S02]  /*16490*/  ISETP.GE.OR P1, PT, R2, R220.reuse, !P1 ;  /* 0x000000dc0200720c */ /* 0x080fe40004f26670 */
[-C--:B------:R-:W-:Y:S02]  /*164a0*/  ISETP.GE.OR P0, PT, R0, R220.reuse, !P0 ;  /* 0x000000dc0000720c */ /* 0x080fe40004706670 */
[----:B------:R-:W-:Y:S02]  /*164b0*/  ISETP.GE.OR P2, PT, R4, R220, !P2 ;  /* 0x000000dc0400720c */ /* 0x000fe40005746670 */
[----:B------:R-:W-:Y:S02]  /*164c0*/  FMNMX.FTZ R13, R183, R13, !PT ;  /* 0x0000000db70d7209 */ /* 0x000fe40007810000 */
[----:B------:R-:W-:Y:S02]  /*164d0*/  FSEL R41, R127, -INF , !P0 ;  /* 0xff8000007f297808 */ /* 0x000fe40004000000 */
[----:B------:R-:W-:Y:S02]  /*164e0*/  FSEL R110, R123, -INF , !P2 ;  /* 0xff8000007b6e7808 */ /* 0x000fe40005000000 */
[----:B------:R-:W-:Y:S02]  /*164f0*/  FSEL R123, R126, -INF , !P1 ;  /* 0xff8000007e7b7808 */ /* 0x000fe40004800000 */
[----:B------:R-:W-:Y:S01]  /*16500*/  FMNMX.FTZ R13, R232, R13, !PT ;  /* 0x0000000de80d7209 */ /* 0x000fe20007810000 */
[----:B------:R-:W3:Y:S01]  /*16510*/  LDL.64 R126, [R1+0x30] ;  /* 0x00003000017e7983 */ /* 0x000ee20000100a00 */
        /* <DEDUP_REMOVED lines=8> */
[----:B------:R-:W-:Y:S01]  /*165a0*/  IMAD.U32 R13, RZ, RZ, UR4 ;  /* 0x00000004ff0d7e24 */ /* 0x000fe2000f8e00ff */
[----:B------:R-:W-:Y:S01]  /*165b0*/  FMNMX.FTZ R11, R188, R11, !PT ;  /* 0x0000000bbc0b7209 */ /* 0x000fe20007810000 */
[----:B------:R-:W-:Y:S01]  /*165c0*/  UIADD3 UR4, UR5, 0x2, URZ ;  /* 0x0000000205047890 */ /* 0x000fe2000fffe03f */
        /* <DEDUP_REMOVED lines=68> */
[----:B------:R-:W-:Y:S02]  /*16a10*/  FSEL R105, R105, -INF , !P6 ;  /* 0xff80000069697808 */ /* 0x000fe40007000000 */
[C---:B------:R-:W-:Y:S02]  /*16a20*/  ISETP.GE.AND P6, PT, R6.reuse, R216, PT ;  /* 0x000000d80600720c */ /* 0x040fe40003fc6270 */
        /* <DEDUP_REMOVED lines=30> */
[----:B-1----:R-:W-:Y:S02]  /*16c10*/  FMNMX.FTZ R40, R40, R9, !PT ;  /* 0x0000000928287209 */ /* 0x002fe40007810000 */
[----:B------:R-:W-:Y:S01]  /*16c20*/  ISETP.GE.OR P3, PT, R0, R221, !P3 ;  /* 0x000000dd0000720c */ /* 0x000fe20005f66670 */
[----:B------:R-:W-:Y:S01]  /*16c30*/  IMAD.MOV.U32 R221, RZ, RZ, R90 ;  /* 0x000000ffffdd7224 */ /* 0x000fe200078e005a */
[----:B------:R-:W-:Y:S02]  /*16c40*/  FMNMX.FTZ R6, R222, R6, !PT ;  /* 0x00000006de067209 */ /* 0x000fe40007810000 */
[----:B------:R-:W-:Y:S02]  /*16c50*/  FSEL R121, R121, -INF , !P5 ;  /* 0xff80000079797808 */ /* 0x000fe40006800000 */
[----:B------:R-:W-:Y:S02]  /*16c60*/  ISETP.GE.AND P5, PT, R5, R216, PT ;  /* 0x000000d80500720c */ /* 0x000fe40003fa6270 */
[----:B------:R-:W-:Y:S01]  /*16c70*/  FMNMX.FTZ R4, R109, R7, !PT ;  /* 0x000000076d047209 */ /* 0x000fe20007810000 */
[C---:B------:R-:W-:Y:S01]  /*16c80*/  FMUL.FTZ R7, R40.reuse, c[0x0][0x23c] ;  /* 0x00008f0028077a20 */ /* 0x040fe20000410000 */
[----:B--2---:R-:W-:Y:S02]  /*16c90*/  FMNMX.FTZ R39, R39, R8, !PT ;  /* 0x0000000827277209 */ /* 0x004fe40007810000 */
[----:B------:R-:W-:Y:S02]  /*16ca0*/  FSEL R125, R125, -INF , !P3 ;  /* 0xff8000007d7d7808 */ /* 0x000fe40005800000 */
[----:B------:R-:W-:Y:S02]  /*16cb0*/  FSETP.NEU.FTZ.AND P3, PT, R40, -INF , PT ;  /* 0xff8000002800780b */ /* 0x000fe40003f7d000 */
[----:B------:R-:W-:Y:S02]  /*16cc0*/  ISETP.GE.OR P5, PT, R5, R220, !P5 ;  /* 0x000000dc0500720c */ /* 0x000fe40006fa6670 */
[----:B------:R-:W-:Y:S02]  /*16cd0*/  FMNMX.FTZ R5, R246, R6, !PT ;  /* 0x00000006f6057209 */ /* 0x000fe40007810000 */
[----:B------:R-:W-:Y:S01]  /*16ce0*/  FMNMX.FTZ R4, R120, R4, !PT ;  /* 0x0000000478047209 */ /* 0x000fe20007810000 */
[----:B------:R-:W1:Y:S01]  /*16cf0*/  SHFL.BFLY PT, R6, R39, 0x1, 0x1f ;  /* 0x0c201f0027067f89 */ /* 0x000e6200000e0000 */
[----:B------:R-:W-:Y:S02]  /*16d00*/  FSEL R7, R7, RZ, P3 ;  /* 0x000000ff07077208 */ /* 0x000fe40001800000 */
[----:B------:R-:W-:Y:S02]  /*16d10*/  FMNMX.FTZ R4, R121, R4, !PT ;  /* 0x0000000479047209 */ /* 0x000fe40007810000 */
[----:B----4-:R-:W-:Y:S01]  /*16d20*/  LOP3.LUT R14, R207, UR15, R242, 0x96, !PT ;  /* 0x0000000fcf0e7c12 */ /* 0x010fe2000f8e96f2 */
[--C-:B------:R-:W-:Y:S01]  /*16d30*/  FFMA.FTZ R0, R174, c[0x0][0x23c], -R7.reuse ;  /* 0x00008f00ae007a23 */ /* 0x100fe20000010807 */
[----:B------:R-:W-:Y:S01]  /*16d40*/  FMNMX.FTZ R4, R124, R4, !PT ;  /* 0x000000047c047209 */ /* 0x000fe20007810000 */
[----:B------:R-:W-:Y:S01]  /*16d50*/  FFMA.FTZ R9, R178, c[0x0][0x23c], -R7 ;  /* 0x00008f00b2097a23 */ /* 0x000fe20000010807 */
[----:B------:R-:W-:Y:S01]  /*16d60*/  FMNMX.FTZ R5, R90, R5, !PT ;  /* 0x000000055a057209 */ /* 0x000fe20007810000 */
[----:B------:R-:W-:Y:S01]  /*16d70*/  IMAD.WIDE.U32 R14, R14, -0x326172a9, RZ ;  /* 0xcd9e8d570e0e7825 */ /* 0x000fe200078e00ff */
[----:B------:R2:W-:Y:S01]  /*16d80*/  MUFU.EX2 R135, R0 ;  /* 0x0000000000877308 */ /* 0x0005e20000000800 */
[----:B------:R-:W-:Y:S02]  /*16d90*/  FMNMX.FTZ R4, R125, R4, !PT ;  /* 0x000000047d047209 */ /* 0x000fe40007810000 */
[----:B------:R-:W-:Y:S01]  /*16da0*/  IMAD.MOV.U32 R178, RZ, RZ, R210 ;  /* 0x000000ffffb27224 */ /* 0x000fe200078e00d2 */
[----:B------:R-:W-:Y:S01]  /*16db0*/  FMNMX.FTZ R5, R208, R5, !PT ;  /* 0x00000005d0057209 */ /* 0x000fe20007810000 */
[----:B------:R-:W-:Y:S01]  /*16dc0*/  IMAD.MOV.U32 R174, RZ, RZ, R209 ;  /* 0x000000ffffae7224 */ /* 0x000fe200078e00d1 */
[----:B------:R-:W4:Y:S01]  /*16dd0*/  SHFL.BFLY PT, R38, R4, 0x2, 0x1f ;  /* 0x0c401f0004267f89 */ /* 0x000f2200000e0000 */
[----:B------:R-:W-:Y:S02]  /*16de0*/  FSEL R251, R111, -INF , !P6 ;  /* 0xff8000006ffb7808 */ /* 0x000fe40007000000 */
[----:B------:R-:W-:Y:S02]  /*16df0*/  FMNMX.FTZ R5, R213, R5, !PT ;  /* 0x00000005d5057209 */ /* 0x000fe40007810000 */
[----:B------:R-:W-:Y:S02]  /*16e00*/  FSEL R111, R122, -INF , !P5 ;  /* 0xff8000007a6f7808 */ /* 0x000fe40006800000 */
[----:B-1----:R-:W-:Y:S01]  /*16e10*/  FMNMX.FTZ R39, R39, R6, !PT ;  /* 0x0000000627277209 */ /* 0x002fe20007810000 */
[----:B------:R-:W-:Y:S01]  /*16e20*/  MUFU.EX2 R122, R9 ;  /* 0x00000009007a7308 */ /* 0x000fe20000000800 */
[----:B------:R-:W-:Y:S02]  /*16e30*/  FMNMX.FTZ R5, R91, R5, !PT ;  /* 0x000000055b057209 */ /* 0x000fe40007810000 */
[C---:B------:R-:W-:Y:S01]  /*16e40*/  FSETP.NEU.FTZ.AND P2, PT, R39.reuse, -INF , PT ;  /* 0xff8000002700780b */ /* 0x040fe20003f5d000 */
[----:B------:R-:W-:Y:S01]  /*16e50*/  FMUL.FTZ R6, R39, c[0x0][0x23c] ;  /* 0x00008f0027067a20 */ /* 0x000fe20000410000 */
[----:B------:R-:W-:Y:S01]  /*16e60*/  FMNMX.FTZ R5, R218, R5, !PT ;  /* 0x00000005da057209 */ /* 0x000fe20007810000 */
[----:B------:R-:W-:Y:S01]  /*16e70*/  IMAD.MOV.U32 R218, RZ, RZ, R75 ;  /* 0x000000ffffda7224 */ /* 0x000fe200078e004b */
[----:B------:R-:W-:Y:S02]  /*16e80*/  LOP3.LUT R13, R243, UR31, R13, 0x96, !PT ;  /* 0x0000001ff30d7c12 */ /* 0x000fe4000f8e960d */
[----:B------:R-:W-:Y:S01]  /*16e90*/  FSEL R6, R6, RZ, P2 ;  /* 0x000000ff06067208 */ /* 0x000fe20001000000 */
[--C-:B--2---:R-:W-:Y:S01]  /*16ea0*/  FFMA.FTZ R0, R175, c[0x0][0x23c], -R7.reuse ;  /* 0x00008f00af007a23 */ /* 0x104fe20000010807 */
[----:B------:R-:W-:Y:S03]  /*16eb0*/  FMNMX.FTZ R5, R209, R5, !PT ;  /* 0x00000005d1057209 */ /* 0x000fe60007810000 */
[--C-:B------:R-:W-:Y:S01]  /*16ec0*/  FFMA.FTZ R8, R177, c[0x0][0x23c], -R6.reuse ;  /* 0x00008f00b1087a23 */ /* 0x100fe20000010806 */
[----:B------:R-:W1:Y:S01]  /*16ed0*/  MUFU.EX2 R212, R0 ;  /* 0x0000000000d47308 */ /* 0x000e620000000800 */
[--C-:B------:R-:W-:Y:S01]  /*16ee0*/  FFMA.FTZ R103, R103, c[0x0][0x23c], -R6.reuse ;  /* 0x00008f0067677a23 */ /* 0x100fe20000010806 */
[----:B----4-:R-:W-:Y:S01]  /*16ef0*/  FMNMX.FTZ R38, R4, R38, !PT ;  /* 0x0000002604267209 */ /* 0x010fe20007810000 */
[----:B------:R-:W-:Y:S01]  /*16f00*/  FFMA.FTZ R4, R176, c[0x0][0x23c], -R6 ;  /* 0x00008f00b0047a23 */ /* 0x000fe20000010806 */
[----:B------:R-:W-:Y:S01]  /*16f10*/  FMNMX.FTZ R2, R217, R5, !PT ;  /* 0x00000005d9027209 */ /* 0x000fe20007810000 */
[----:B------:R-:W-:Y:S02]  /*16f20*/  IMAD.MOV.U32 R176, RZ, RZ, R74 ;  /* 0x000000ffffb07224 */ /* 0x000fe400078e004a */
[----:B------:R-:W-:Y:S01]  /*16f30*/  FFMA.FTZ R131, R131, c[0x0][0x23c], -R6 ;  /* 0x00008f0083837a23 */ /* 0x000fe20000010806 */
[----:B------:R-:W-:Y:S01]  /*16f40*/  FMNMX.FTZ R2, R251, R2, !PT ;  /* 0x00000002fb027209 */ /* 0x000fe20007810000 */
[----:B------:R-:W2:Y:S01]  /*16f50*/  SHFL.BFLY PT, R16, R38, 0x1, 0x1f ;  /* 0x0c201f0026107f89 */ /* 0x000ea200000e0000 */
[----:B------:R4:W-:Y:S02]  /*16f60*/  MUFU.EX2 R79, R4 ;  /* 0x00000004004f7308 */ /* 0x0009e40000000800 */
[----:B------:R-:W-:Y:S04]  /*16f70*/  FMNMX.FTZ R2, R111, R2, !PT ;  /* 0x000000026f027209 */ /* 0x000fe80007810000 */
[----:B------:R-:W-:Y:S01]  /*16f80*/  FMNMX.FTZ R5, R110, R2, !PT ;  /* 0x000000026e057209 */ /* 0x000fe20007810000 */
[----:B------:R-:W-:Y:S03]  /*16f90*/  IMAD.U32 R2, RZ, RZ, UR31 ;  /* 0x0000001fff027e24 */ /* 0x000fe6000f8e00ff */
[----:B------:R2:W-:Y:S02]  /*16fa0*/  MUFU.EX2 R216, R8 ;  /* 0x0000000800d87308 */ /* 0x0005e40000000800 */
[----:B------:R-:W-:Y:S01]  /*16fb0*/  LOP3.LUT R2, R243, UR5, R2, 0x96, !PT ;  /* 0x00000005f3027c12 */ /* 0x000fe2000f8e9602 */
[----:B------:R-:W-:Y:S01]  /*16fc0*/  UIADD3 UR5, UR5, 0x3, URZ ;  /* 0x0000000305057890 */ /* 0x000fe2000fffe03f */
[----:B-1----:R-:W-:Y:S01]  /*16fd0*/  IMAD.MOV.U32 R177, RZ, RZ, R212 ;  /* 0x000000ffffb17224 */ /* 0x002fe200078e00d4 */
[----:B------:R-:W-:Y:S02]  /*16fe0*/  FMNMX.FTZ R0, R123, R5, !PT ;  /* 0x000000057b007209 */ /* 0x000fe40007810000 */
[----:B------:R-:W-:Y:S01]  /*16ff0*/  IMAD.WIDE.U32 R10, R2, -0x326172a9, RZ ;  /* 0xcd9e8d57020a7825 */ /* 0x000fe200078e00ff */
[----:B------:R-:W-:Y:S02]  /*17000*/  LOP3.LUT R5, R211, UR15, R242, 0x96, !PT ;  /* 0x0000000fd3057c12 */ /* 0x000fe4000f8e96f2 */
[----:B------:R-:W-:Y:S01]  /*17010*/  FMNMX.FTZ R0, R41, R0, !PT ;  /* 0x0000000029007209 */ /* 0x000fe20007810000 */
[----:B------:R-:W-:Y:S02]  /*17020*/  MUFU.EX2 R103, R103 ;  /* 0x0000006700677308 */ /* 0x000fe40000000800 */
[----:B------:R-:W-:Y:S01]  /*17030*/  IMAD.WIDE.U32 R28, R5, -0x326172a9, RZ ;  /* 0xcd9e8d57051c7825 */ /* 0x000fe200078e00ff */
[----:B---3--:R-:W-:Y:S01]  /*17040*/  LOP3.LUT R5, R11, UR16, R244, 0x96, !PT ;  /* 0x000000100b057c12 */ /* 0x008fe2000f8e96f4 */
[----:B------:R-:W1:Y:S01]  /*17050*/  SHFL.BFLY PT, R2, R0, 0x2, 0x1f ;  /* 0x0c401f0000027f89 */ /* 0x000e6200000e0000 */
[--C-:B----4-:R-:W-:Y:S02]  /*17060*/  LOP3.LUT R4, R15, UR14, R10.reuse, 0x96, !PT ;  /* 0x0000000e0f047c12 */ /* 0x110fe4000f8e960a */
[----:B--2---:R-:W-:Y:S01]  /*17070*/  FMNMX.FTZ R38, R38, R16, !PT ;  /* 0x0000001026267209 */ /* 0x004fe20007810000 */
[----:B------:R-:W-:Y:S01]  /*17080*/  IMAD.WIDE.U32 R18, R5, -0x2daee0ad, RZ ;  /* 0xd2511f5305127825 */ /* 0x000fe200078e00ff */
[----:B------:R-:W-:Y:S02]  /*17090*/  LOP3.LUT R10, R29, UR14, R10, 0x96, !PT ;  /* 0x0000000e1d0a7c12 */ /* 0x000fe4000f8e960a */
[----:B------:R-:W-:Y:S01]  /*170a0*/  FSETP.NEU.FTZ.AND P1, PT, R38, -INF , PT ;  /* 0xff8000002600780b */ /* 0x000fe20003f3d000 */
[----:B------:R-:W-:Y:S01]  /*170b0*/  IMAD.WIDE.U32 R4, R4, -0x2daee0ad, RZ ;  /* 0xd2511f5304047825 */ /* 0x000fe200078e00ff */
[----:B------:R-:W-:Y:S03]  /*170c0*/  LOP3.LUT R8, R11, UR16, R126, 0x96, !PT ;  /* 0x000000100b087c12 */ /* 0x000fe6000f8e967e */
[----:B------:R-:W-:Y:S01]  /*170d0*/  IMAD.WIDE.U32 R10, R10, -0x2daee0ad, RZ ;  /* 0xd2511f530a0a7825 */ /* 0x000fe200078e00ff */
[----:B------:R-:W-:Y:S03]  /*170e0*/  LOP3.LUT R12, R5, UR11, R18, 0x96, !PT ;  /* 0x0000000b050c7c12 */ /* 0x000fe6000f8e9612 */
[----:B------:R-:W-:Y:S02]  /*170f0*/  FFMA.FTZ R5, R179, c[0x0][0x23c], -R7 ;  /* 0x00008f00b3057a23 */ /* 0x000fe40000010807 */
[----:B------:R-:W-:Y:S01]  /*17100*/  IMAD.WIDE.U32 R20, R8, -0x2daee0ad, RZ ;  /* 0xd2511f5308147825 */ /* 0x000fe200078e00ff */
[----:B------:R-:W-:Y:S01]  /*17110*/  LOP3.LUT R8, R19, UR13, R206, 0x96, !PT ;  /* 0x0000000d13087c12 */ /* 0x000fe2000f8e96ce */
[----:B------:R2:W3:Y:S02]  /*17120*/  MUFU.EX2 R24, R5 ;  /* 0x0000000500187308 */ /* 0x0004e40000000800 */
[----:B------:R-:W-:Y:S01]  /*17130*/  IMAD.WIDE.U32 R18, R13, -0x326172a9, RZ ;  /* 0xcd9e8d570d127825 */ /* 0x000fe200078e00ff */
[----:B------:R-:W-:Y:S02]  /*17140*/  LOP3.LUT R9, R21, UR13, R210, 0x96, !PT ;  /* 0x0000000d15097c12 */ /* 0x000fe4000f8e96d2 */
[----:B-1----:R-:W-:Y:S01]  /*17150*/  FMNMX.FTZ R0, R0, R2, !PT ;  /* 0x0000000200007209 */ /* 0x002fe20007810000 */
[----:B------:R-:W-:Y:S01]  /*17160*/  IMAD.WIDE.U32 R12, R12, -0x326172a9, RZ ;  /* 0xcd9e8d570c0c7825 */ /* 0x000fe200078e00ff */
[----:B------:R-:W-:Y:S02]  /*17170*/  LOP3.LUT R21, R29, UR14, R18, 0x96, !PT ;  /* 0x0000000e1d157c12 */ /* 0x000fe4000f8e9612 */
[----:B------:R-:W-:Y:S01]  /*17180*/  LOP3.LUT R61, R19, UR16, R244, 0x96, !PT ;  /* 0x00000010133d7c12 */ /* 0x000fe2000f8e96f4 */
[----:B------:R-:W-:Y:S01]  /*17190*/  IMAD.WIDE.U32 R16, R9, -0x326172a9, RZ ;  /* 0xcd9e8d5709107825 */ /* 0x000fe200078e00ff */
[----:B------:R-:W1:Y:S01]  /*171a0*/  SHFL.BFLY PT, R2, R0, 0x1, 0x1f ;  /* 0x0c201f0000027f89 */ /* 0x000e6200000e0000 */
[----:B------:R-:W-:Y:S02]  /*171b0*/  LOP3.LUT R78, R15, UR14, R18, 0x96, !PT ;  /* 0x0000000e0f4e7c12 */ /* 0x000fe4000f8e9612 */
[----:B------:R-:W-:Y:S01]  /*171c0*/  IMAD.MOV.U32 R179, RZ, RZ, R211 ;  /* 0x000000ffffb37224 */ /* 0x000fe200078e00d3 */
[----:B------:R-:W-:Y:S02]  /*171d0*/  LOP3.LUT R26, R17, UR12, R28, 0x96, !PT ;  /* 0x0000000c111a7c12 */ /* 0x000fe4000f8e961c */
[----:B------:R-:W-:Y:S02]  /*171e0*/  LOP3.LUT R20, R11, UR11, R20, 0x96, !PT ;  /* 0x0000000b0b147c12 */ /* 0x000fe4000f8e9614 */
[----:B------:R-:W-:Y:S01]  /*171f0*/  LOP3.LUT R11, R19, UR16, R126, 0x96, !PT ;  /* 0x00000010130b7c12 */ /* 0x000fe2000f8e967e */
[----:B------:R-:W-:Y:S04]  /*17200*/  IMAD.WIDE.U32 R18, R8, -0x326172a9, RZ ;  /* 0xcd9e8d5708127825 */ /* 0x000fe800078e00ff */
[----:B--2---:R-:W-:Y:S01]  /*17210*/  FFMA.FTZ R5, R180, c[0x0][0x23c], -R6 ;  /* 0x00008f00b4057a23 */ /* 0x004fe20000010806 */
[----:B------:R-:W-:Y:S01]  /*17220*/  LOP3.LUT R18, R13, UR10, R18, 0x96, !PT ;  /* 0x0000000a0d127c12 */ /* 0x000fe2000f8e9612 */
[----:B------:R-:W-:Y:S01]  /*17230*/  IMAD.WIDE.U32 R8, R20, -0x326172a9, RZ ;  /* 0xcd9e8d5714087825 */ /* 0x000fe200078e00ff */
[----:B------:R-:W-:Y:S01]  /*17240*/  LOP3.LUT R19, R19, UR12, R14, 0x96, !PT ;  /* 0x0000000c13137c12 */ /* 0x000fe2000f8e960e */
[----:B------:R2:W-:Y:S02]  /*17250*/  MUFU.EX2 R107, R5 ;  /* 0x00000005006b7308 */ /* 0x0005e40000000800 */
[----:B------:R-:W-:Y:S01]  /*17260*/  IMAD.WIDE.U32 R22, R11, -0x2daee0ad, RZ ;  /* 0xd2511f530b167825 */ /* 0x000fe200078e00ff */
[----:B------:R-:W-:Y:S03]  /*17270*/  LOP3.LUT R13, R9, UR10, R16, 0x96, !PT ;  /* 0x0000000a090d7c12 */ /* 0x000fe6000f8e9610 */
[----:B------:R-:W-:Y:S01]  /*17280*/  FFMA.FTZ R11, R181, c[0x0][0x23c], -R6 ;  /* 0x00008f00b50b7a23 */ /* 0x000fe20000010806 */
[----:B-1----:R-:W-:Y:S01]  /*17290*/  FMNMX.FTZ R37, R0, R2, !PT ;  /* 0x0000000200257209 */ /* 0x002fe20007810000 */
[----:B------:R-:W-:Y:S01]  /*172a0*/  IMAD.WIDE.U32 R20, R21, -0x2daee0ad, RZ ;  /* 0xd2511f5315147825 */ /* 0x000fe200078e00ff */
[----:B------:R-:W-:Y:S01]  /*172b0*/  LOP3.LUT R33, R23, UR13, R178, 0x96, !PT ;  /* 0x0000000d17217c12 */ /* 0x000fe2000f8e96b2 */
[----:B------:R1:W-:Y:S01]  /*172c0*/  MUFU.EX2 R211, R11 ;  /* 0x0000000b00d37308 */ /* 0x0003e20000000800 */
[C---:B------:R-:W-:Y:S01]  /*172d0*/  FSETP.NEU.FTZ.AND P0, PT, R37.reuse, -INF , PT ;  /* 0xff8000002500780b */ /* 0x040fe20003f1d000 */
[----:B------:R-:W-:Y:S01]  /*172e0*/  FMUL.FTZ R43, R37, c[0x0][0x23c] ;  /* 0x00008f00252b7a20 */ /* 0x000fe20000410000 */
[----:B------:R-:W-:Y:S01]  /*172f0*/  LOP3.LUT R32, R21, UR11, R22, 0x96, !PT ;  /* 0x0000000b15207c12 */ /* 0x000fe2000f8e9616 */
[----:B------:R-:W-:Y:S03]  /*17300*/  IMAD.WIDE.U32 R16, R19, -0x2daee0ad, RZ ;  /* 0xd2511f5313107825 */ /* 0x000fe600078e00ff */
[----:B------:R-:W-:Y:S01]  /*17310*/  FSEL R43, R43, RZ, P0 ;  /* 0x000000ff2b2b7208 */ /* 0x000fe20000000000 */
[----:B------:R-:W-:Y:S01]  /*17320*/  IMAD.WIDE.U32 R26, R26, -0x2daee0ad, RZ ;  /* 0xd2511f531a1a7825 */ /* 0x000fe200078e00ff */
[----:B------:R-:W-:Y:S03]  /*17330*/  LOP3.LUT R22, R17, UR9, R4, 0x96, !PT ;  /* 0x0000000911167c12 */ /* 0x000fe6000f8e9604 */
[----:B------:R-:W-:Y:S04]  /*17340*/  IMAD.WIDE.U32 R18, R18, -0x2daee0ad, RZ ;  /* 0xd2511f5312127825 */ /* 0x000fe800078e00ff */
[----:B--2---:R-:W-:Y:S02]  /*17350*/  FMUL.FTZ R5, R38, c[0x0][0x23c] ;  /* 0x00008f0026057a20 */ /* 0x004fe40000410000 */
[----:B---3--:R-:W-:Y:S01]  /*17360*/  IMAD.MOV.U32 R181, RZ, RZ, R24 ;  /* 0x000000ffffb57224 */ /* 0x008fe200078e0018 */
[----:B------:R-:W-:Y:S01]  /*17370*/  LOP3.LUT R24, R27, UR9, R10, 0x96, !PT ;  /* 0x000000091b187c12 */ /* 0x000fe2000f8e960a */
[----:B------:R-:W-:Y:S01]  /*17380*/  IMAD.WIDE.U32 R22, R22, -0x326172a9, RZ ;  /* 0xcd9e8d5716167825 */ /* 0x000fe200078e00ff */
[----:B------:R-:W-:Y:S02]  /*17390*/  FSEL R5, R5, RZ, P1 ;  /* 0x000000ff05057208 */ /* 0x000fe40000800000 */
[----:B------:R-:W-:Y:S01]  /*173a0*/  LOP3.LUT R10, R19, UR7, R16, 0x96, !PT ;  /* 0x00000007130a7c12 */ /* 0x000fe2000f8e9610 */
[----:B------:R-:W-:Y:S01]  /*173b0*/  IMAD.WIDE.U32 R16, R13, -0x2daee0ad, RZ ;  /* 0xd2511f530d107825 */ /* 0x000fe200078e00ff */
[----:B------:R-:W-:Y:S03]  /*173c0*/  LOP3.LUT R13, R23, UR8, R12, 0x96, !PT ;  /* 0x00000008170d7c12 */ /* 0x000fe6000f8e960c */
[--C-:B------:R-:W-:Y:S02]  /*173d0*/  FFMA.FTZ R0, R35, c[0x0][0x23c], -R5.reuse ;  /* 0x00008f0023007a23 */ /* 0x100fe40000010805 */
[--C-:B------:R-:W-:Y:S02]  /*173e0*/  FFMA.FTZ R9, R34, c[0x0][0x23c], -R5.reuse ;  /* 0x00008f0022097a23 */ /* 0x100fe40000010805 */
[----:B------:R-:W-:Y:S01]  /*173f0*/  IMAD.WIDE.U32 R24, R24, -0x326172a9, RZ ;  /* 0xcd9e8d5718187825 */ /* 0x000fe200078e00ff */
[----:B------:R2:W-:Y:S03]  /*17400*/  MUFU.EX2 R94, R0 ;  /* 0x00000000005e7308 */ /* 0x0005e60000000800 */
[----:B-1----:R-:W-:Y:S04]  /*17410*/  IMAD.WIDE.U32 R10, R10, -0x326172a9, RZ ;  /* 0xcd9e8d570a0a7825 */ /* 0x002fe800078e00ff */
[----:B------:R-:W-:Y:S01]  /*17420*/  IMAD.MOV.U32 R180, RZ, RZ, R208 ;  /* 0x000000ffffb47224 */ /* 0x000fe200078e00d0 */
[C---:B------:R-:W-:Y:S01]  /*17430*/  LOP3.LUT R27, R10.reuse, 0xff, RZ, 0xc0, !PT ;  /* 0x000000ff0a1b7812 */ /* 0x040fe200078ec0ff */
[----:B------:R-:W-:Y:S01]  /*17440*/  FFMA.FTZ R109, R109, c[0x0][0x23c], -R5 ;  /* 0x00008f006d6d7a23 */ /* 0x000fe20000010805 */
[----:B------:R1:W-:Y:S01]  /*17450*/  MUFU.EX2 R175, R9 ;  /* 0x0000000900af7308 */ /* 0x0003e20000000800 */
[--C-:B------:R-:W-:Y:S01]  /*17460*/  FFMA.FTZ R123, R123, c[0x0][0x23c], -R43.reuse ;  /* 0x00008f007b7b7a23 */ /* 0x100fe2000001082b */
[----:B------:R-:W-:Y:S02]  /*17470*/  LOP3.LUT R4, R11, UR17, R22, 0x96, !PT ;  /* 0x000000110b047c12 */ /* 0x000fe4000f8e9616 */
[----:B------:R-:W-:Y:S01]  /*17480*/  LOP3.LUT R21, R10, 0xffff, RZ, 0xc0, !PT ;  /* 0x0000ffff0a157812 */ /* 0x000fe200078ec0ff */
[----:B--2---:R-:W-:Y:S05]  /*17490*/  FFMA.FTZ R0, R36, c[0x0][0x23c], -R43 ;  /* 0x00008f0024007a23 */ /* 0x004fea000001082b */
[----:B------:R2:W-:Y:S01]  /*174a0*/  MUFU.EX2 R247, R0 ;  /* 0x0000000000f77308 */ /* 0x0005e20000000800 */
[----:B-1----:R-:W-:Y:S02]  /*174b0*/  LOP3.LUT R9, R17, UR7, R26, 0x96, !PT ;  /* 0x0000000711097c12 */ /* 0x002fe4000f8e961a */
[----:B------:R-:W-:Y:S02]  /*174c0*/  SHF.R.U32.HI R26, RZ, 0x10, R10 ;  /* 0x00000010ff1a7819 */ /* 0x000fe4000001160a */
[----:B------:R-:W-:Y:S01]  /*174d0*/  LOP3.LUT R17, R25, UR8, R8, 0x96, !PT ;  /* 0x0000000819117c12 */ /* 0x000fe2000f8e9608 */
[----:B------:R-:W-:Y:S01]  /*174e0*/  IMAD.WIDE.U32 R8, R9, -0x326172a9, RZ ;  /* 0xcd9e8d5709087825 */ /* 0x000fe200078e00ff */
[----:B------:R-:W-:Y:S03]  /*174f0*/  SHF.R.U32.HI R25, RZ, 0x18, R10 ;  /* 0x00000018ff197819 */ /* 0x000fe6000001160a */
[----:B------:R-:W-:Y:S01]  /*17500*/  IMAD.WIDE.U32 R10, R13, -0x2daee0ad, RZ ;  /* 0xd2511f530d0a7825 */ /* 0x000fe200078e00ff */
[----:B------:R-:W-:Y:S02]  /*17510*/  SHF.R.U32.HI R30, RZ, 0x18, R8 ;  /* 0x00000018ff1e7819 */ /* 0x000fe40000011608 */
[----:B------:R-:W-:Y:S02]  /*17520*/  LOP3.LUT R12, R9, UR17, R24, 0x96, !PT ;  /* 0x00000011090c7c12 */ /* 0x000fe4000f8e9618 */
[----:B------:R-:W-:Y:S01]  /*17530*/  LOP3.LUT R2, R11, UR18, R18, 0x96, !PT ;  /* 0x000000120b027c12 */ /* 0x000fe2000f8e9612 */
[----:B------:R-:W-:Y:S01]  /*17540*/  FFMA.FTZ R18, R183, c[0x0][0x23c], -R7 ;  /* 0x00008f00b7127a23 */ /* 0x000fe20000010807 */
[C---:B------:R-:W-:Y:S01]  /*17550*/  LOP3.LUT R35, R10.reuse, 0xffff, RZ, 0xc0, !PT ;  /* 0x0000ffff0a237812 */ /* 0x040fe200078ec0ff */
[----:B------:R-:W-:Y:S01]  /*17560*/  FFMA.FTZ R11, R49, c[0x0][0x23c], -R5 ;  /* 0x00008f00310b7a23 */ /* 0x000fe20000010805 */
[----:B------:R-:W-:Y:S01]  /*17570*/  LOP3.LUT R45, R10, 0xff, RZ, 0xc0, !PT ;  /* 0x000000ff0a2d7812 */ /* 0x000fe200078ec0ff */
[----:B--2---:R-:W-:Y:S01]  /*17580*/  FFMA.FTZ R0, R48, c[0x0][0x23c], -R43 ;  /* 0x00008f0030007a23 */ /* 0x004fe2000001082b */
[----:B------:R-:W-:Y:S01]  /*17590*/  SHF.R.U32.HI R24, RZ, 0x10, R8 ;  /* 0x00000010ff187819 */ /* 0x000fe20000011608 */
[----:B------:R-:W-:Y:S01]  /*175a0*/  IMAD.MOV.U32 R183, RZ, RZ, R174 ;  /* 0x000000ffffb77224 */ /* 0x000fe200078e00ae */
[----:B------:R1:W-:Y:S01]  /*175b0*/  MUFU.EX2 R106, R11 ;  /* 0x0000000b006a7308 */ /* 0x0003e20000000800 */
[----:B------:R-:W-:Y:S01]  /*175c0*/  IMAD.MOV.U32 R174, RZ, RZ, R246 ;  /* 0x000000ffffae7224 */ /* 0x000fe200078e00f6 */
[C---:B------:R-:W-:Y:S02]  /*175d0*/  LOP3.LUT R19, R8.reuse, 0xffff, RZ, 0xc0, !PT ;  /* 0x0000ffff08137812 */ /* 0x040fe400078ec0ff */
[----:B------:R-:W-:Y:S01]  /*175e0*/  LOP3.LUT R31, R8, 0xff, RZ, 0xc0, !PT ;  /* 0x000000ff081f7812 */ /* 0x000fe200078ec0ff */
[----:B------:R-:W-:Y:S01]  /*175f0*/  IMAD.WIDE.U32 R8, R17, -0x2daee0ad, RZ ;  /* 0xd2511f5311087825 */ /* 0x000fe200078e00ff */
[--C-:B------:R-:W-:Y:S02]  /*17600*/  SHF.R.U32.HI R44, RZ, 0x18, R10.reuse ;  /* 0x00000018ff2c7819 */ /* 0x100fe4000001160a */
[----:B------:R-:W-:Y:S02]  /*17610*/  SHF.R.U32.HI R42, RZ, 0x10, R10 ;  /* 0x00000010ff2a7819 */ /* 0x000fe4000001160a */
[----:B------:R-:W2:Y:S01]  /*17620*/  MUFU.EX2 R53, R0 ;  /* 0x0000000000357308 */ /* 0x000ea20000000800 */
[----:B------:R-:W-:Y:S02]  /*17630*/  LOP3.LUT R34, R8, 0xff, RZ, 0xc0, !PT ;  /* 0x000000ff08227812 */ /* 0x000fe400078ec0ff */
[--C-:B------:R-:W-:Y:S02]  /*17640*/  SHF.R.U32.HI R36, RZ, 0x10, R8.reuse ;  /* 0x00000010ff247819 */ /* 0x100fe40000011608 */
[----:B------:R-:W-:Y:S05]  /*17650*/  SHF.R.U32.HI R46, RZ, 0x18, R8 ;  /* 0x00000018ff2e7819 */ /* 0x000fea0000011608 */
[----:B------:R-:W-:Y:S01]  /*17660*/  MUFU.EX2 R210, R18 ;  /* 0x0000001200d27308 */ /* 0x000fe20000000800 */
[----:B-1----:R-:W-:Y:S09]  /*17670*/  FFMA.FTZ R11, R50, c[0x0][0x23c], -R5 ;  /* 0x00008f00320b7a23 */ /* 0x002ff20000010805 */
[----:B------:R1:W-:Y:S01]  /*17680*/  MUFU.EX2 R223, R11 ;  /* 0x0000000b00df7308 */ /* 0x0003e20000000800 */
[----:B--2---:R-:W-:Y:S01]  /*17690*/  IMAD.MOV.U32 R50, RZ, RZ, R53 ;  /* 0x000000ffff327224 */ /* 0x004fe200078e0035 */
[----:B------:R-:W-:Y:S01]  /*176a0*/  LOP3.LUT R0, R9, UR18, R16, 0x96, !PT ;  /* 0x0000001209007c12 */ /* 0x000fe2000f8e9610 */
[----:B------:R-:W-:Y:S01]  /*176b0*/  IMAD.WIDE.U32 R16, R33, -0x326172a9, RZ ;  /* 0xcd9e8d5721107825 */ /* 0x000fe200078e00ff */
[----:B------:R-:W-:Y:S03]  /*176c0*/  LOP3.LUT R33, R8, 0xffff, RZ, 0xc0, !PT ;  /* 0x0000ffff08217812 */ /* 0x000fe600078ec0ff */
[----:B------:R-:W-:Y:S01]  /*176d0*/  IMAD.WIDE.U32 R8, R32, -0x326172a9, RZ ;  /* 0xcd9e8d5720087825 */ /* 0x000fe200078e00ff */
[----:B------:R-:W-:Y:S04]  /*176e0*/  LOP3.LUT R10, R17, UR12, R28, 0x96, !PT ;  /* 0x0000000c110a7c12 */ /* 0x000fe8000f8e961c */
[----:B------:R-:W-:Y:S01]  /*176f0*/  LOP3.LUT R13, R9, UR10, R16, 0x96, !PT ;  /* 0x0000000a090d7c12 */ /* 0x000fe2000f8e9610 */
[----:B------:R-:W-:Y:S01]  /*17700*/  IMAD.WIDE.U32 R22, R10, -0x2daee0ad, RZ ;  /* 0xd2511f530a167825 */ /* 0x000fe200078e00ff */
[----:B------:R-:W-:Y:S03]  /*17710*/  SHF.R.U32.HI R10, RZ, 0x8, R21 ;  /* 0x00000008ff0a7819 */ /* 0x000fe60000011615 */
[----:B------:R-:W-:Y:S01]  /*17720*/  FFMA.FTZ R9, R51, c[0x0][0x23c], -R43 ;  /* 0x00008f0033097a23 */ /* 0x000fe2000001082b */
[----:B------:R-:W-:Y:S01]  /*17730*/  LOP3.LUT R16, R23, UR9, R20, 0x96, !PT ;  /* 0x0000000917107c12 */ /* 0x000fe2000f8e9614 */
[--C-:B------:R-:W-:Y:S01]  /*17740*/  FFMA.FTZ R51, R226, c[0x0][0x23c], -R7.reuse ;  /* 0x00008f00e2337a23 */ /* 0x100fe20000010807 */
[----:B------:R-:W-:Y:S01]  /*17750*/  PRMT R48, R27, 0x5410, R10 ;  /* 0x000054101b307816 */ /* 0x000fe2000000000a */
[----:B-1----:R-:W-:Y:S01]  /*17760*/  FFMA.FTZ R11, R182, c[0x0][0x23c], -R7 ;  /* 0x00008f00b60b7a23 */ /* 0x002fe20000010807 */
[----:B------:R1:W2:Y:S01]  /*17770*/  MUFU.EX2 R76, R9 ;  /* 0x00000009004c7308 */ /* 0x0002a20000000800 */
[----:B------:R-:W-:Y:S04]  /*17780*/  IMAD.WIDE.U32 R16, R16, -0x326172a9, RZ ;  /* 0xcd9e8d5710107825 */ /* 0x000fe800078e00ff */
[----:B------:R-:W-:Y:S01]  /*17790*/  IMAD.MOV.U32 R182, RZ, RZ, R135 ;  /* 0x000000ffffb67224 */ /* 0x000fe200078e0087 */
[----:B------:R-:W-:Y:S02]  /*177a0*/  LOP3.LUT R23, R17, UR8, R8, 0x96, !PT ;  /* 0x0000000811177c12 */ /* 0x000fe4000f8e9608 */
[C---:B------:R-:W-:Y:S02]  /*177b0*/  LOP3.LUT R8, R4.reuse, 0xffff, RZ, 0xc0, !PT ;  /* 0x0000ffff04087812 */ /* 0x040fe400078ec0ff */
[----:B------:R3:W-:Y:S01]  /*177c0*/  MUFU.EX2 R215, R11 ;  /* 0x0000000b00d77308 */ /* 0x0007e20000000800 */
[----:B------:R-:W-:Y:S02]  /*177d0*/  LOP3.LUT R17, R4, 0xff, RZ, 0xc0, !PT ;  /* 0x000000ff04117812 */ /* 0x000fe400078ec0ff */
[----:B------:R-:W-:Y:S04]  /*177e0*/  SHF.R.U32.HI R8, RZ, 0x8, R8 ;  /* 0x00000008ff087819 */ /* 0x000fe80000011608 */
[----:B------:R-:W-:Y:S01]  /*177f0*/  PRMT R27, R17, 0x5410, R8 ;  /* 0x00005410111b7816 */ /* 0x000fe20000000008 */
[----:B------:R-:W-:Y:S02]  /*17800*/  FFMA.FTZ R17, R184, c[0x0][0x23c], -R6 ;  /* 0x00008f00b8117a23 */ /* 0x000fe40000010806 */
[----:B------:R-:W-:Y:S02]  /*17810*/  IMAD.MOV.U32 R184, RZ, RZ, R244 ;  /* 0x000000ffffb87224 */ /* 0x000fe400078e00f4 */
[----:B------:R4:W-:Y:S01]  /*17820*/  MUFU.EX2 R214, R17 ;  /* 0x0000001100d67308 */ /* 0x0009e20000000800 */
[----:B-1----:R-:W-:Y:S02]  /*17830*/  FFMA.FTZ R9, R52, c[0x0][0x23c], -R43 ;  /* 0x00008f0034097a23 */ /* 0x002fe4000001082b */
[----:B--2---:R-:W-:Y:S02]  /*17840*/  IMAD.MOV.U32 R226, RZ, RZ, R76 ;  /* 0x000000ffffe27224 */ /* 0x004fe400078e004c */
[--C-:B------:R-:W-:Y:S02]  /*17850*/  FFMA.FTZ R76, R235, c[0x0][0x23c], -R6.reuse ;  /* 0x00008f00eb4c7a23 */ /* 0x100fe40000010806 */
[----:B------:R-:W-:Y:S03]  /*17860*/  FFMA.FTZ R235, R114, c[0x0][0x23c], -R6 ;  /* 0x00008f0072eb7a23 */ /* 0x000fe60000010806 */
[----:B------:R1:W-:Y:S01]  /*17870*/  MUFU.EX2 R95, R9 ;  /* 0x00000009005f7308 */ /* 0x0003e20000000800 */
[----:B---3--:R-:W-:Y:S01]  /*17880*/  IMAD.WIDE.U32 R10, R13, -0x2daee0ad, RZ ;  /* 0xd2511f530d0a7825 */ /* 0x008fe200078e00ff */
[----:B------:R-:W-:Y:S02]  /*17890*/  SHF.R.U32.HI R13, RZ, 0x8, R19 ;  /* 0x00000008ff0d7819 */ /* 0x000fe40000011613 */
[----:B------:R-:W-:Y:S02]  /*178a0*/  SHF.R.U32.HI R19, RZ, 0x18, R4 ;  /* 0x00000018ff137819 */ /* 0x000fe40000011604 */
[----:B------:R-:W-:Y:S01]  /*178b0*/  LOP3.LUT R18, R11, UR7, R22, 0x96, !PT ;  /* 0x000000070b127c12 */ /* 0x000fe2000f8e9616 */
[--C-:B------:R-:W-:Y:S01]  /*178c0*/  FFMA.FTZ R22, R196, c[0x0][0x23c], -R7.reuse ;  /* 0x00008f00c4167a23 */ /* 0x100fe20000010807 */
[----:B------:R-:W-:Y:S01]  /*178d0*/  LOP3.LUT R11, R12, 0xffff, RZ, 0xc0, !PT ;  /* 0x0000ffff0c0b7812 */ /* 0x000fe200078ec0ff */
[----:B------:R-:W-:Y:S01]  /*178e0*/  FFMA.FTZ R196, R100, c[0x0][0x23c], -R7 ;  /* 0x00008f0064c47a23 */ /* 0x000fe20000010807 */
[----:B------:R-:W-:Y:S01]  /*178f0*/  PRMT R31, R31, 0x5410, R13 ;  /* 0x000054101f1f7816 */ /* 0x000fe2000000000d */
[----:B------:R-:W-:Y:S01]  /*17900*/  FFMA.FTZ R100, R60, c[0x0][0x23c], -R5 ;  /* 0x00008f003c647a23 */ /* 0x000fe20000010805 */
[----:B------:R-:W-:Y:S02]  /*17910*/  SHF.R.U32.HI R13, RZ, 0x10, R4 ;  /* 0x00000010ff0d7819 */ /* 0x000fe40000011604 */
[----:B----4-:R-:W-:Y:S01]  /*17920*/  SHF.R.U32.HI R17, RZ, 0x8, R11 ;  /* 0x00000008ff117819 */ /* 0x010fe2000001160b */
[--C-:B------:R-:W-:Y:S01]  /*17930*/  FFMA.FTZ R11, R185, c[0x0][0x23c], -R6.reuse ;  /* 0x00008f00b90b7a23 */ /* 0x100fe20000010806 */
[----:B------:R-:W-:Y:S01]  /*17940*/  LOP3.LUT R13, R13, 0xff, RZ, 0xc0, !PT ;  /* 0x000000ff0d0d7812 */ /* 0x000fe200078ec0ff */
[----:B------:R-:W-:Y:S01]  /*17950*/  IMAD.MOV.U32 R185, RZ, RZ, R245 ;  /* 0x000000ffffb97224 */ /* 0x000fe200078e00f5 */
[----:B------:R-:W-:Y:S01]  /*17960*/  MUFU.EX2 R100, R100 ;  /* 0x0000006400647308 */ /* 0x000fe20000000800 */
[----:B-1----:R-:W-:Y:S01]  /*17970*/  LOP3.LUT R9, R26, 0xff, RZ, 0xc0, !PT ;  /* 0x000000ff1a097812 */ /* 0x002fe200078ec0ff */
[----:B------:R-:W-:Y:S03]  /*17980*/  FFMA.FTZ R26, R227, c[0x0][0x23c], -R6 ;  /* 0x00008f00e31a7a23 */ /* 0x000fe60000010806 */
[----:B------:R-:W-:Y:S05]  /*17990*/  PRMT R47, R9, 0x5410, R25 ;  /* 0x00005410092f7816 */ /* 0x000fea0000000019 */
[----:B------:R1:W-:Y:S01]  /*179a0*/  MUFU.EX2 R209, R11 ;  /* 0x0000000b00d17308 */ /* 0x0003e20000000800 */
[----:B------:R-:W-:Y:S02]  /*179b0*/  PRMT R25, R13, 0x5410, R19 ;  /* 0x000054100d197816 */ /* 0x000fe40000000013 */
[----:B------:R-:W-:Y:S01]  /*179c0*/  SHF.R.U32.HI R13, RZ, 0x10, R12 ;  /* 0x00000010ff0d7819 */ /* 0x000fe2000001160c */
[--C-:B------:R-:W-:Y:S01]  /*179d0*/  HSET2.LE.AND R47, R47, R241.reuse, PT ;  /* 0x000000f12f2f7233 */ /* 0x100fe20003803000 */
[----:B------:R-:W-:Y:S01]  /*179e0*/  LOP3.LUT R9, R24, 0xff, RZ, 0xc0, !PT ;  /* 0x000000ff18097812 */ /* 0x000fe200078ec0ff */
[----:B------:R-:W-:Y:S03]  /*179f0*/  FFMA.FTZ R24, R228, c[0x0][0x23c], -R6 ;  /* 0x00008f00e4187a23 */ /* 0x000fe60000010806 */
[----:B------:R-:W-:Y:S01]  /*17a00*/  PRMT R49, R9, 0x5410, R30 ;  /* 0x0000541009317816 */ /* 0x000fe2000000001e */
[----:B------:R-:W-:Y:S01]  /*17a10*/  IMAD.WIDE.U32 R8, R18, -0x326172a9, RZ ;  /* 0xcd9e8d5712087825 */ /* 0x000fe200078e00ff */
[----:B------:R-:W-:Y:S02]  /*17a20*/  LOP3.LUT R18, R12, 0xff, RZ, 0xc0, !PT ;  /* 0x000000ff0c127812 */ /* 0x000fe400078ec0ff */
[----:B------:R-:W-:Y:S01]  /*17a30*/  SHF.R.U32.HI R12, RZ, 0x18, R12 ;  /* 0x00000018ff0c7819 */ /* 0x000fe2000001160c */
[----:B------:R-:W-:Y:S01]  /*17a40*/  FFMA.FTZ R30, R232, c[0x0][0x23c], -R7 ;  /* 0x00008f00e81e7a23 */ /* 0x000fe20000010807 */
[----:B------:R-:W-:Y:S02]  /*17a50*/  LOP3.LUT R4, R9, UR17, R16, 0x96, !PT ;  /* 0x0000001109047c12 */ /* 0x000fe4000f8e9610 */
[----:B------:R-:W-:Y:S02]  /*17a60*/  SHF.R.U32.HI R16, RZ, 0x8, R33 ;  /* 0x00000008ff107819 */ /* 0x000fe40000011621 */
[----:B------:R-:W-:Y:S02]  /*17a70*/  LOP3.LUT R19, R8, 0xffff, RZ, 0xc0, !PT ;  /* 0x0000ffff08137812 */ /* 0x000fe400078ec0ff */
[----:B------:R-:W-:Y:S01]  /*17a80*/  PRMT R58, R34, 0x5410, R16 ;  /* 0x00005410223a7816 */ /* 0x000fe20000000010 */
[----:B------:R-:W-:Y:S01]  /*17a90*/  IMAD.MOV.U32 R34, RZ, RZ, R126 ;  /* 0x000000ffff227224 */ /* 0x000fe200078e007e */
[----:B------:R-:W-:Y:S01]  /*17aa0*/  LOP3.LUT R9, R2, 0xffff, RZ, 0xc0, !PT ;  /* 0x0000ffff02097812 */ /* 0x000fe200078ec0ff */
[----:B------:R-:W-:Y:S01]  /*17ab0*/  FFMA.FTZ R126, R92, c[0x0][0x23c], -R5 ;  /* 0x00008f005c7e7a23 */ /* 0x000fe20000010805 */
[----:B-1----:R-:W-:Y:S01]  /*17ac0*/  LOP3.LUT R11, R13, 0xff, RZ, 0xc0, !PT ;  /* 0x000000ff0d0b7812 */ /* 0x002fe200078ec0ff */
[----:B------:R-:W-:Y:S01]  /*17ad0*/  FFMA.FTZ R13, R186, c[0x0][0x23c], -R7 ;  /* 0x00008f00ba0d7a23 */ /* 0x000fe20000010807 */
[----:B------:R-:W-:Y:S01]  /*17ae0*/  LOP3.LUT R16, R2, 0xff, RZ, 0xc0, !PT ;  /* 0x000000ff02107812 */ /* 0x000fe200078ec0ff */
[----:B------:R-:W-:Y:S01]  /*17af0*/  IMAD.MOV.U32 R186, RZ, RZ, R251 ;  /* 0x000000ffffba7224 */ /* 0x000fe200078e00fb */
[----:B------:R-:W-:Y:S01]  /*17b00*/  PRMT R33, R11, 0x5410, R12 ;  /* 0x000054100b217816 */ /* 0x000fe2000000000c */
[--C-:B------:R-:W-:Y:S01]  /*17b10*/  FFMA.FTZ R11, R187, c[0x0][0x23c], -R7.reuse ;  /* 0x00008f00bb0b7a23 */ /* 0x100fe20000010807 */
[----:B------:R-:W1:Y:S01]  /*17b20*/  MUFU.EX2 R90, R13 ;  /* 0x0000000d005a7308 */ /* 0x000e620000000800 */
[----:B------:R-:W-:Y:S01]  /*17b30*/  IMAD.MOV.U32 R187, RZ, RZ, R180 ;  /* 0x000000ffffbb7224 */ /* 0x000fe200078e00b4 */
[----:B------:R-:W-:Y:S01]  /*17b40*/  SHF.R.U32.HI R12, RZ, 0x18, R2 ;  /* 0x00000018ff0c7819 */ /* 0x000fe20000011602 */
[----:B------:R-:W-:Y:S01]  /*17b50*/  FFMA.FTZ R180, R191, c[0x0][0x23c], -R7 ;  /* 0x00008f00bfb47a23 */ /* 0x000fe20000010807 */
[----:B------:R-:W-:Y:S01]  /*17b60*/  PRMT R32, R18, 0x5410, R17 ;  /* 0x0000541012207816 */ /* 0x000fe20000000011 */
[----:B------:R-:W-:Y:S01]  /*17b70*/  IMAD.MOV.U32 R92, RZ, RZ, R178 ;  /* 0x000000ffff5c7224 */ /* 0x000fe200078e00b2 */
[----:B------:R-:W-:Y:S01]  /*17b80*/  SHF.R.U32.HI R18, RZ, 0x8, R35 ;  /* 0x00000008ff127819 */ /* 0x000fe20000011623 */
[----:B------:R-:W-:Y:S01]  /*17b90*/  IMAD.MOV.U32 R35, RZ, RZ, R127 ;  /* 0x000000ffff237224 */ /* 0x000fe200078e007f */
[----:B------:R-:W-:Y:S01]  /*17ba0*/  SHF.R.U32.HI R20, RZ, 0x10, R8 ;  /* 0x00000010ff147819 */ /* 0x000fe20000011608 */
[----:B------:R-:W-:Y:S01]  /*17bb0*/  FFMA.FTZ R127, R170, c[0x0][0x23c], -R7 ;  /* 0x00008f00aa7f7a23 */ /* 0x000fe20000010807 */
[----:B------:R2:W-:Y:S01]  /*17bc0*/  MUFU.EX2 R219, R11 ;  /* 0x0000000b00db7308 */ /* 0x0005e20000000800 */
[----:B------:R-:W-:Y:S01]  /*17bd0*/  PRMT R54, R45, 0x5410, R18 ;  /* 0x000054102d367816 */ /* 0x000fe20000000012 */
[----:B------:R-:W-:Y:S01]  /*17be0*/  IMAD.MOV.U32 R45, RZ, RZ, R207 ;  /* 0x000000ffff2d7224 */ /* 0x000fe200078e00cf */
[----:B------:R-:W-:Y:S01]  /*17bf0*/  LOP3.LUT R21, R8, 0xff, RZ, 0xc0, !PT ;  /* 0x000000ff08157812 */ /* 0x000fe200078ec0ff */
[--C-:B------:R-:W-:Y:S01]  /*17c00*/  HSET2.LE.AND R33, R33, R241.reuse, PT ;  /* 0x000000f121217233 */ /* 0x100fe20003803000 */
[----:B------:R-:W-:Y:S01]  /*17c10*/  SHF.R.U32.HI R18, RZ, 0x18, R8 ;  /* 0x00000018ff127819 */ /* 0x000fe20000011608 */
[--C-:B------:R-:W-:Y:S01]  /*17c20*/  HSET2.LE.AND R54, R54, R241.reuse, PT ;  /* 0x000000f136367233 */ /* 0x100fe20003803000 */
[----:B------:R-:W-:Y:S01]  /*17c30*/  LOP3.LUT R17, R42, 0xff, RZ, 0xc0, !PT ;  /* 0x000000ff2a117812 */ /* 0x000fe200078ec0ff */
[----:B------:R-:W-:Y:S01]  /*17c40*/  FFMA.FTZ R42, R238, c[0x0][0x23c], -R6 ;  /* 0x00008f00ee2a7a23 */ /* 0x000fe20000010806 */
[--C-:B------:R-:W-:Y:S01]  /*17c50*/  HSET2.LE.AND R58, R58, R241.reuse, PT ;  /* 0x000000f13a3a7233 */ /* 0x100fe20003803000 */
[----:B------:R-:W-:Y:S01]  /*17c60*/  MUFU.EX2 R127, R127 ;  /* 0x0000007f007f7308 */ /* 0x000fe20000000800 */
[----:B------:R-:W-:Y:S01]  /*17c70*/  PRMT R55, R17, 0x5410, R44 ;  /* 0x0000541011377816 */ /* 0x000fe2000000002c */
[----:B------:R-:W-:Y:S01]  /*17c80*/  IMAD.MOV.U32 R44, RZ, RZ, R206 ;  /* 0x000000ffff2c7224 */ /* 0x000fe200078e00ce */
[----:B------:R-:W-:Y:S01]  /*17c90*/  LOP3.LUT R17, R36, 0xff, RZ, 0xc0, !PT ;  /* 0x000000ff24117812 */ /* 0x000fe200078ec0ff */
[----:B-1----:R-:W-:Y:S01]  /*17ca0*/  IMAD.MOV.U32 R232, RZ, RZ, R90 ;  /* 0x000000ffffe87224 */ /* 0x002fe200078e005a */
[----:B------:R-:W-:Y:S01]  /*17cb0*/  SHF.R.U32.HI R13, RZ, 0x10, R2 ;  /* 0x00000010ff0d7819 */ /* 0x000fe20000011602 */
[----:B------:R-:W-:Y:S01]  /*17cc0*/  FFMA.FTZ R2, R188, c[0x0][0x23c], -R6 ;  /* 0x00008f00bc027a23 */ /* 0x000fe20000010806 */
[--C-:B------:R-:W-:Y:S01]  /*17cd0*/  HSET2.LE.AND R55, R55, R241.reuse, PT ;  /* 0x000000f137377233 */ /* 0x100fe20003803000 */
[----:B------:R-:W-:Y:S01]  /*17ce0*/  IMAD.MOV.U32 R188, RZ, RZ, R176 ;  /* 0x000000ffffbc7224 */ /* 0x000fe200078e00b0 */
[----:B------:R-:W-:Y:S01]  /*17cf0*/  PRMT R59, R17, 0x5410, R46 ;  /* 0x00005410113b7816 */ /* 0x000fe2000000002e */
[--C-:B------:R-:W-:Y:S01]  /*17d00*/  FFMA.FTZ R176, R101, c[0x0][0x23c], -R7.reuse ;  /* 0x00008f0065b07a23 */ /* 0x100fe20000010807 */
[----:B------:R1:W-:Y:S01]  /*17d10*/  MUFU.EX2 R249, R2 ;  /* 0x0000000200f97308 */ /* 0x0003e20000000800 */
[----:B------:R-:W-:Y:S01]  /*17d20*/  FFMA.FTZ R101, R173, c[0x0][0x23c], -R6 ;  /* 0x00008f00ad657a23 */ /* 0x000fe20000010806 */
[--C-:B------:R-:W-:Y:S01]  /*17d30*/  HSET2.LE.AND R32, R32, R241.reuse, PT ;  /* 0x000000f120207233 */ /* 0x100fe20003803000 */
[----:B------:R-:W-:Y:S01]  /*17d40*/  FFMA.FTZ R36, R231, c[0x0][0x23c], -R7 ;  /* 0x00008f00e7247a23 */ /* 0x000fe20000010807 */
[----:B--2---:R-:W-:Y:S01]  /*17d50*/  SHF.R.U32.HI R11, RZ, 0x8, R9 ;  /* 0x00000008ff0b7819 */ /* 0x004fe20000011609 */
[----:B------:R-:W-:Y:S01]  /*17d60*/  FFMA.FTZ R90, R200, c[0x0][0x23c], -R7 ;  /* 0x00008f00c85a7a23 */ /* 0x000fe20000010807 */
[----:B------:R-:W-:Y:S01]  /*17d70*/  LOP3.LUT R9, R13, 0xff, RZ, 0xc0, !PT ;  /* 0x000000ff0d097812 */ /* 0x000fe200078ec0ff */
[----:B------:R-:W-:Y:S01]  /*17d80*/  IMAD.MOV.U32 R46, RZ, RZ, R182 ;  /* 0x000000ffff2e7224 */ /* 0x000fe200078e00b6 */
[----:B------:R-:W-:Y:S01]  /*17d90*/  PRMT R52, R16, 0x5410, R11 ;  /* 0x0000541010347816 */ /* 0x000fe2000000000b */
[----:B------:R-:W-:Y:S01]  /*17da0*/  IMAD.MOV.U32 R182, RZ, RZ, R106 ;  /* 0x000000ffffb67224 */ /* 0x000fe200078e006a */
[----:B------:R-:W-:Y:S01]  /*17db0*/  PRMT R53, R9, 0x5410, R12 ;  /* 0x0000541009357816 */ /* 0x000fe2000000000c */
[----:B------:R-:W-:Y:S01]  /*17dc0*/  FFMA.FTZ R12, R189, c[0x0][0x23c], -R6 ;  /* 0x00008f00bd0c7a23 */ /* 0x000fe20000010806 */
[--C-:B------:R-:W-:Y:S01]  /*17dd0*/  HSET2.LE.AND R59, R59, R241.reuse, PT ;  /* 0x000000f13b3b7233 */ /* 0x100fe20003803000 */
[----:B------:R-:W-:Y:S01]  /*17de0*/  IMAD.WIDE.U32 R8, R23, -0x2daee0ad, RZ ;  /* 0xd2511f5317087825 */ /* 0x000fe200078e00ff */
[C---:B------:R-:W-:Y:S01]  /*17df0*/  LOP3.LUT R16, R0.reuse, 0xff, RZ, 0xc0, !PT ;  /* 0x000000ff00107812 */ /* 0x040fe200078ec0ff */
[----:B------:R2:W3:Y:S01]  /*17e00*/  MUFU.EX2 R224, R12 ;  /* 0x0000000c00e07308 */ /* 0x0004e20000000800 */
[----:B------:R-:W-:Y:S01]  /*17e10*/  LOP3.LUT R11, R0, 0xffff, RZ, 0xc0, !PT ;  /* 0x0000ffff000b7812 */ /* 0x000fe200078ec0ff */
[----:B------:R-:W-:Y:S01]  /*17e20*/  IMAD.MOV.U32 R189, RZ, RZ, R222 ;  /* 0x000000ffffbd7224 */ /* 0x000fe200078e00de */
[----:B------:R-:W-:Y:S01]  /*17e30*/  SHF.R.U32.HI R13, RZ, 0x18, R0 ;  /* 0x00000018ff0d7819 */ /* 0x000fe20000011600 */
[----:B------:R-:W-:Y:S01]  /*17e40*/  FFMA.FTZ R222, R116, c[0x0][0x23c], -R7 ;  /* 0x00008f0074de7a23 */ /* 0x000fe20000010807 */
[----:B------:R-:W-:Y:S01]  /*17e50*/  SHF.R.U32.HI R11, RZ, 0x8, R11 ;  /* 0x00000008ff0b7819 */ /* 0x000fe2000001160b */
[----:B------:R-:W-:Y:S01]  /*17e60*/  FFMA.FTZ R116, R115, c[0x0][0x23c], -R6 ;  /* 0x00008f0073747a23 */ /* 0x000fe20000010806 */
[--C-:B------:R-:W-:Y:S01]  /*17e70*/  HSET2.LE.AND R53, R53, R241.reuse, PT ;  /* 0x000000f135357233 */ /* 0x100fe20003803000 */
[--C-:B------:R-:W-:Y:S01]  /*17e80*/  FFMA.FTZ R17, R96, c[0x0][0x23c], -R5.reuse ;  /* 0x00008f0060117a23 */ /* 0x100fe20000010805 */
[----:B-1----:R-:W-:Y:S01]  /*17e90*/  SHF.R.U32.HI R2, RZ, 0x10, R0 ;  /* 0x00000010ff027819 */ /* 0x002fe20000011600 */
[----:B------:R-:W-:Y:S01]  /*17ea0*/  FFMA.FTZ R23, R71, c[0x0][0x23c], -R5 ;  /* 0x00008f0047177a23 */ /* 0x000fe20000010805 */
[----:B------:R-:W-:Y:S01]  /*17eb0*/  PRMT R56, R16, 0x5410, R11 ;  /* 0x0000541010387816 */ /* 0x000fe2000000000b */
[--C-:B------:R-:W-:Y:S01]  /*17ec0*/  FFMA.FTZ R16, R97, c[0x0][0x23c], -R5.reuse ;  /* 0x00008f0061107a23 */ /* 0x100fe20000010805 */
[----:B------:R-:W-:Y:S01]  /*17ed0*/  LOP3.LUT R0, R2, 0xff, RZ, 0xc0, !PT ;  /* 0x000000ff02007812 */ /* 0x000fe200078ec0ff */
[--C-:B------:R-:W-:Y:S01]  /*17ee0*/  FFMA.FTZ R106, R77, c[0x0][0x23c], -R5.reuse ;  /* 0x00008f004d6a7a23 */ /* 0x100fe20000010805 */
[----:B------:R-:W-:Y:S01]  /*17ef0*/  LOP3.LUT R2, R9, UR18, R10, 0x96, !PT ;  /* 0x0000001209027c12 */ /* 0x000fe2000f8e960a */
[--C-:B------:R-:W-:Y:S01]  /*17f00*/  FFMA.FTZ R97, R88, c[0x0][0x23c], -R5.reuse ;  /* 0x00008f0058617a23 */ /* 0x100fe20000010805 */
[----:B------:R-:W-:Y:S01]  /*17f10*/  LOP3.LUT R10, R8, 0xffff, RZ, 0xc0, !PT ;  /* 0x0000ffff080a7812 */ /* 0x000fe200078ec0ff */
[----:B------:R-:W-:Y:S01]  /*17f20*/  FFMA.FTZ R9, R64, c[0x0][0x23c], -R5 ;  /* 0x00008f0040097a23 */ /* 0x000fe20000010805 */
[----:B------:R-:W-:Y:S01]  /*17f30*/  PRMT R57, R0, 0x5410, R13 ;  /* 0x0000541000397816 */ /* 0x000fe2000000000d */
[--C-:B------:R-:W-:Y:S01]  /*17f40*/  FFMA.FTZ R77, R120, c[0x0][0x23c], -R5.reuse ;  /* 0x00008f00784d7a23 */ /* 0x100fe20000010805 */
[----:B------:R-:W-:Y:S01]  /*17f50*/  LOP3.LUT R11, R8, 0xff, RZ, 0xc0, !PT ;  /* 0x000000ff080b7812 */ /* 0x000fe200078ec0ff */
[----:B------:R-:W-:Y:S01]  /*17f60*/  FFMA.FTZ R120, R121, c[0x0][0x23c], -R5 ;  /* 0x00008f0079787a23 */ /* 0x000fe20000010805 */
[----:B------:R1:W-:Y:S01]  /*17f70*/  MUFU.EX2 R245, R9 ;  /* 0x0000000900f57308 */ /* 0x0003e20000000800 */
[----:B------:R-:W-:Y:S01]  /*17f80*/  IMAD.MOV.U32 R121, RZ, RZ, R186 ;  /* 0x000000ffff797224 */ /* 0x000fe200078e00ba */
[--C-:B--2---:R-:W-:Y:S01]  /*17f90*/  SHF.R.U32.HI R12, RZ, 0x10, R8.reuse ;  /* 0x00000010ff0c7819 */ /* 0x104fe20000011608 */
[----:B------:R-:W-:Y:S01]  /*17fa0*/  IMAD.MOV.U32 R96, RZ, RZ, R187 ;  /* 0x000000ffff607224 */ /* 0x000fe200078e00bb */
[----:B------:R-:W-:Y:S01]  /*17fb0*/  SHF.R.U32.HI R13, RZ, 0x18, R8 ;  /* 0x00000018ff0d7819 */ /* 0x000fe20000011608 */
[----:B------:R-:W-:Y:S01]  /*17fc0*/  FFMA.FTZ R8, R65, c[0x0][0x23c], -R5 ;  /* 0x00008f0041087a23 */ /* 0x000fe20000010805 */
[C---:B------:R-:W-:Y:S01]  /*17fd0*/  LOP3.LUT R0, R4.reuse, 0xffff, RZ, 0xc0, !PT ;  /* 0x0000ffff04007812 */ /* 0x040fe200078ec0ff */
[--C-:B------:R-:W-:Y:S02]  /*17fe0*/  HSET2.LE.AND R52, R52, R241.reuse, PT ;  /* 0x000000f134347233 */ /* 0x100fe40003803000 */
[--C-:B------:R-:W-:Y:S01]  /*17ff0*/  HSET2.LE.AND R56, R56, R241.reuse, PT ;  /* 0x000000f138387233 */ /* 0x100fe20003803000 */
[----:B------:R2:W4:Y:S01]  /*18000*/  MUFU.EX2 R252, R8 ;  /* 0x0000000800fc7308 */ /* 0x0005220000000800 */
[----:B------:R-:W-:Y:S01]  /*18010*/  SHF.R.U32.HI R0, RZ, 0x8, R0 ;  /* 0x00000008ff007819 */ /* 0x000fe20000011600 */
[--C-:B------:R-:W-:Y:S08]  /*18020*/  HSET2.LE.AND R57, R57, R241.reuse, PT ;  /* 0x000000f139397233 */ /* 0x100ff00003803000 */
[----:B------:R-:W-:Y:S01]  /*18030*/  MUFU.EX2 R228, R16 ;  /* 0x0000001000e47308 */ /* 0x000fe20000000800 */
[----:B-1----:R-:W-:Y:S04]  /*18040*/  LOP3.LUT R9, R4, 0xff, RZ, 0xc0, !PT ;  /* 0x000000ff04097812 */ /* 0x002fe800078ec0ff */
[----:B------:R-:W-:Y:S02]  /*18050*/  PRMT R64, R9, 0x5410, R0 ;  /* 0x0000541009407816 */ /* 0x000fe40000000000 */
[--C-:B------:R-:W-:Y:S03]  /*18060*/  SHF.R.U32.HI R0, RZ, 0x10, R4.reuse ;  /* 0x00000010ff007819 */ /* 0x100fe60000011604 */
[----:B------:R-:W-:Y:S01]  /*18070*/  MUFU.EX2 R227, R17 ;  /* 0x0000001100e37308 */ /* 0x000fe20000000800 */
[----:B------:R-:W-:Y:S01]  /*18080*/  LOP3.LUT R9, R12, 0xff, RZ, 0xc0, !PT ;  /* 0x000000ff0c097812 */ /* 0x000fe200078ec0ff */
[----:B------:R-:W-:Y:S01]  /*18090*/  FFMA.FTZ R12, R202, c[0x0][0x23c], -R7 ;  /* 0x00008f00ca0c7a23 */ /* 0x000fe20000010807 */
[----:B--2---:R-:W-:Y:S01]  /*180a0*/  SHF.R.U32.HI R8, RZ, 0x18, R4 ;  /* 0x00000018ff087819 */ /* 0x004fe20000011604 */
[----:B------:R-:W-:Y:S01]  /*180b0*/  FFMA.FTZ R4, R66, c[0x0][0x23c], -R43 ;  /* 0x00008f0042047a23 */ /* 0x000fe2000001082b */
[----:B------:R-:W-:Y:S01]  /*180c0*/  LOP3.LUT R0, R0, 0xff, RZ, 0xc0, !PT ;  /* 0x000000ff00007812 */ /* 0x000fe200078ec0ff */
[----:B------:R-:W-:Y:S01]  /*180d0*/  FFMA.FTZ R202, R117, c[0x0][0x23c], -R7 ;  /* 0x00008f0075ca7a23 */ /* 0x000fe20000010807 */
[----:B------:R-:W-:Y:S01]  /*180e0*/  PRMT R75, R9, 0x5410, R13 ;  /* 0x00005410094b7816 */ /* 0x000fe2000000000d */
[--C-:B------:R-:W-:Y:S01]  /*180f0*/  FFMA.FTZ R9, R84, c[0x0][0x23c], -R43.reuse ;  /* 0x00008f0054097a23 */ /* 0x100fe2000001082b */
[----:B------:R-:W-:Y:S01]  /*18100*/  PRMT R65, R0, 0x5410, R8 ;  /* 0x0000541000417816 */ /* 0x000fe20000000008 */
[----:B------:R-:W-:Y:S01]  /*18110*/  FFMA.FTZ R8, R67, c[0x0][0x23c], -R43 ;  /* 0x00008f0043087a23 */ /* 0x000fe2000001082b */
[----:B------:R1:W-:Y:S01]  /*18120*/  MUFU.EX2 R244, R4 ;  /* 0x0000000400f47308 */ /* 0x0003e20000000800 */
[----:B------:R-:W-:Y:S01]  /*18130*/  FFMA.FTZ R84, R201, c[0x0][0x23c], -R7 ;  /* 0x00008f00c9547a23 */ /* 0x000fe20000010807 */
[----:B------:R-:W-:Y:S01]  /*18140*/  SHF.R.U32.HI R0, RZ, 0x8, R19 ;  /* 0x00000008ff007819 */ /* 0x000fe20000011613 */
[----:B------:R-:W-:Y:S01]  /*18150*/  IMAD.MOV.U32 R201, RZ, RZ, R50 ;  /* 0x000000ffffc97224 */ /* 0x000fe200078e0032 */
[--C-:B------:R-:W-:Y:S01]  /*18160*/  HSET2.LE.AND R64, R64, R241.reuse, PT ;  /* 0x000000f140407233 */ /* 0x100fe20003803000 */
[----:B------:R-:W-:Y:S01]  /*18170*/  FFMA.FTZ R13, R233, c[0x0][0x23c], -R6 ;  /* 0x00008f00e90d7a23 */ /* 0x000fe20000010806 */
[----:B------:R-:W-:Y:S01]  /*18180*/  PRMT R66, R21, 0x5410, R0 ;  /* 0x0000541015427816 */ /* 0x000fe20000000000 */
[--C-:B------:R-:W-:Y:S01]  /*18190*/  FFMA.FTZ R50, R237, c[0x0][0x23c], -R6.reuse ;  /* 0x00008f00ed327a23 */ /* 0x100fe20000010806 */
[----:B------:R-:W-:Y:S01]  /*181a0*/  FSEL R0, R40, RZ, P3 ;  /* 0x000000ff28007208 */ /* 0x000fe20001800000 */
[----:B------:R-:W-:Y:S01]  /*181b0*/  FFMA.FTZ R237, R130, c[0x0][0x23c], -R6 ;  /* 0x00008f0082ed7a23 */ /* 0x000fe20000010806 */
[----:B------:R2:W2:Y:S01]  /*181c0*/  MUFU.EX2 R248, R8 ;  /* 0x0000000800f87308 */ /* 0x0004a20000000800 */
[----:B------:R-:W-:Y:S01]  /*181d0*/  FFMA.FTZ R19, R113, c[0x0][0x23c], -R7 ;  /* 0x00008f0071137a23 */ /* 0x000fe20000010807 */
[--C-:B------:R-:W-:Y:S01]  /*181e0*/  HSET2.LE.AND R65, R65, R241.reuse, PT ;  /* 0x000000f141417233 */ /* 0x100fe20003803000 */
[--C-:B------:R-:W-:Y:S01]  /*181f0*/  FFMA.FTZ R113, R104, c[0x0][0x23c], -R5.reuse ;  /* 0x00008f0068717a23 */ /* 0x100fe20000010805 */
[--C-:B------:R-:W-:Y:S01]  /*18200*/  HSET2.LE.AND R66, R66, R241.reuse, PT ;  /* 0x000000f142427233 */ /* 0x100fe20003803000 */
[--C-:B------:R-:W-:Y:S01]  /*18210*/  FFMA.FTZ R104, R105, c[0x0][0x23c], -R5.reuse ;  /* 0x00008f0069687a23 */ /* 0x100fe20000010805 */
[--C-:B------:R-:W-:Y:S01]  /*18220*/  HSET2.LE.AND R75, R75, R241.reuse, PT ;  /* 0x000000f14b4b7233 */ /* 0x100fe20003803000 */
[----:B------:R-:W-:Y:S02]  /*18230*/  IMAD.MOV.U32 R105, RZ, RZ, R226 ;  /* 0x000000ffff697224 */ /* 0x000fe400078e00e2 */
[----:B------:R-:W-:Y:S01]  /*18240*/  IMAD.MOV.U32 R226, RZ, RZ, R232 ;  /* 0x000000ffffe27224 */ /* 0x000fe200078e00e8 */
[----:B------:R-:W-:Y:S01]  /*18250*/  MUFU.EX2 R200, R23 ;  /* 0x0000001700c87308 */ /* 0x000fe20000000800 */
[----:B------:R-:W-:Y:S02]  /*18260*/  FFMA.FTZ R21, R80, c[0x0][0x23c], -R5 ;  /* 0x00008f0050157a23 */ /* 0x000fe40000010805 */
[----:B------:R-:W-:Y:S01]  /*18270*/  IMAD.MOV.U32 R80, RZ, RZ, R211 ;  /* 0x000000ffff507224 */ /* 0x000fe200078e00d3 */
[----:B-1----:R-:W-:Y:S01]  /*18280*/  LOP3.LUT R4, R20, 0xff, RZ, 0xc0, !PT ;  /* 0x000000ff14047812 */ /* 0x002fe200078ec0ff */
[----:B------:R-:W-:Y:S02]  /*18290*/  FFMA.FTZ R20, R197, c[0x0][0x23c], -R7 ;  /* 0x00008f00c5147a23 */ /* 0x000fe40000010807 */
[----:B------:R-:W-:Y:S01]  /*182a0*/  IMAD.MOV.U32 R197, RZ, RZ, R122 ;  /* 0x000000ffffc57224 */ /* 0x000fe200078e007a */
[----:B------:R-:W-:Y:S01]  /*182b0*/  PRMT R67, R4, 0x5410, R18 ;  /* 0x0000541004437816 */ /* 0x000fe20000000012 */
[----:B------:R-:W-:Y:S01]  /*182c0*/  FADD.FTZ R4, -R0, R3 ;  /* 0x0000000300047221 */ /* 0x000fe20000010100 */
[----:B------:R-:W-:Y:S01]  /*182d0*/  LOP3.LUT R0, R2, 0xffff, RZ, 0xc0, !PT ;  /* 0x0000ffff02007812 */ /* 0x000fe200078ec0ff */
[----:B------:R-:W-:Y:S01]  /*182e0*/  FFMA.FTZ R3, R69, c[0x0][0x23c], -R5 ;  /* 0x00008f0045037a23 */ /* 0x000fe20000010805 */
[----:B------:R-:W-:Y:S01]  /*182f0*/  MUFU.EX2 R116, R116 ;  /* 0x0000007400747308 */ /* 0x000fe20000000800 */
[----:B------:R-:W-:Y:S01]  /*18300*/  FFMA.FTZ R69, R225, c[0x0][0x23c], -R7 ;  /* 0x00008f00e1457a23 */ /* 0x000fe20000010807 */
[--C-:B------:R-:W-:Y:S01]  /*18310*/  HSET2.LE.AND R67, R67, R241.reuse, PT ;  /* 0x000000f143437233 */ /* 0x100fe20003803000 */
[----:B--2---:R-:W-:Y:S01]  /*18320*/  FFMA.FTZ R8, R68, c[0x0][0x23c], -R5 ;  /* 0x00008f0044087a23 */ /* 0x004fe20000010805 */
[----:B------:R-:W-:Y:S01]  /*18330*/  SHF.R.U32.HI R0, RZ, 0x8, R0 ;  /* 0x00000008ff007819 */ /* 0x000fe20000011600 */
[----:B------:R-:W-:Y:S02]  /*18340*/  IMAD.MOV.U32 R225, RZ, RZ, R79 ;  /* 0x000000ffffe17224 */ /* 0x000fe400078e004f */
[--C-:B------:R-:W-:Y:S02]  /*18350*/  FFMA.FTZ R79, R192, c[0x0][0x23c], -R7.reuse ;  /* 0x00008f00c04f7a23 */ /* 0x100fe40000010807 */
[----:B------:R-:W-:Y:S01]  /*18360*/  IMAD.MOV.U32 R192, RZ, RZ, R44 ;  /* 0x000000ffffc07224 */ /* 0x000fe200078e002c */
[----:B------:R1:W-:Y:S01]  /*18370*/  MUFU.EX2 R212, R8 ;  /* 0x0000000800d47308 */ /* 0x0003e20000000800 */
[----:B------:R-:W-:Y:S02]  /*18380*/  IMAD.MOV.U32 R44, RZ, RZ, R94 ;  /* 0x000000ffff2c7224 */ /* 0x000fe400078e005e */
[----:B------:R-:W-:Y:S02]  /*18390*/  FFMA.FTZ R18, R112, c[0x0][0x23c], -R7 ;  /* 0x00008f0070127a23 */ /* 0x000fe40000010807 */
[--C-:B------:R-:W-:Y:S02]  /*183a0*/  FFMA.FTZ R68, R236, c[0x0][0x23c], -R6.reuse ;  /* 0x00008f00ec447a23 */ /* 0x100fe40000010806 */
[--C-:B------:R-:W-:Y:S02]  /*183b0*/  FFMA.FTZ R94, R229, c[0x0][0x23c], -R6.reuse ;  /* 0x00008f00e55e7a23 */ /* 0x100fe40000010806 */
[--C-:B------:R-:W-:Y:S01]  /*183c0*/  FFMA.FTZ R112, R195, c[0x0][0x23c], -R6.reuse ;  /* 0x00008f00c3707a23 */ /* 0x100fe20000010806 */
[----:B------:R2:W2:Y:S01]  /*183d0*/  MUFU.EX2 R208, R3 ;  /* 0x0000000300d07308 */ /* 0x0004a20000000800 */
[--C-:B------:R-:W-:Y:S02]  /*183e0*/  FFMA.FTZ R122, R194, c[0x0][0x23c], -R6.reuse ;  /* 0x00008f00c27a7a23 */ /* 0x100fe40000010806 */
[----:B------:R-:W-:Y:S02]  /*183f0*/  FFMA.FTZ R236, R102, c[0x0][0x23c], -R6 ;  /* 0x00008f0066ec7a23 */ /* 0x000fe40000010806 */
[--C-:B------:R-:W-:Y:S02]  /*18400*/  FFMA.FTZ R102, R89, c[0x0][0x23c], -R5.reuse ;  /* 0x00008f0059667a23 */ /* 0x100fe40000010805 */
[----:B------:R-:W-:Y:S02]  /*18410*/  FFMA.FTZ R211, R125, c[0x0][0x23c], -R5 ;  /* 0x00008f007dd37a23 */ /* 0x000fe40000010805 */
[----:B------:R-:W-:Y:S01]  /*18420*/  IMAD.MOV.U32 R125, RZ, RZ, R46 ;  /* 0x000000ffff7d7224 */ /* 0x000fe200078e002e */
[----:B------:R3:W-:Y:S01]  /*18430*/  MUFU.EX2 R246, R9 ;  /* 0x0000000900f67308 */ /* 0x0007e20000000800 */
[----:B------:R-:W-:Y:S01]  /*18440*/  IMAD.MOV.U32 R170, RZ, RZ, R192 ;  /* 0x000000ffffaa7224 */ /* 0x000fe200078e00c0 */
[--C-:B------:R-:W-:Y:S01]  /*18450*/  HSET2.LE.AND R46, R48, R241.reuse, PT ;  /* 0x000000f1302e7233 */ /* 0x100fe20003803000 */
[----:B------:R-:W-:Y:S01]  /*18460*/  IMAD.MOV.U32 R48, RZ, RZ, R225 ;  /* 0x000000ffff307224 */ /* 0x000fe200078e00e1 */
[----:B-1----:R-:W-:Y:S01]  /*18470*/  LOP3.LUT R8, R2, 0xff, RZ, 0xc0, !PT ;  /* 0x000000ff02087812 */ /* 0x002fe200078ec0ff */
[----:B------:R-:W-:Y:S02]  /*18480*/  IMAD.MOV.U32 R130, RZ, RZ, R18 ;  /* 0x000000ffff827224 */ /* 0x000fe400078e0012 */
[----:B------:R-:W-:Y:S01]  /*18490*/  IMAD.MOV.U32 R115, RZ, RZ, R19 ;  /* 0x000000ffff737224 */ /* 0x000fe200078e0013 */
[----:B------:R-:W-:Y:S01]  /*184a0*/  PRMT R72, R8, 0x5410, R0 ;  /* 0x0000541008487816 */ /* 0x000fe20000000000 */
[----:B------:R-:W-:Y:S01]  /*184b0*/  FFMA.FTZ R8, R81, c[0x0][0x23c], -R5 ;  /* 0x00008f0051087a23 */ /* 0x000fe20000010805 */
[----:B------:R-:W-:Y:S01]  /*184c0*/  SHF.R.U32.HI R0, RZ, 0x10, R2 ;  /* 0x00000010ff007819 */ /* 0x000fe20000011602 */
[----:B------:R-:W-:Y:S01]  /*184d0*/  FFMA.FTZ R81, R198, c[0x0][0x23c], -R6 ;  /* 0x00008f00c6517a23 */ /* 0x000fe20000010806 */
[----:B------:R-:W-:Y:S01]  /*184e0*/  MUFU.EX2 R122, R122 ;  /* 0x0000007a007a7308 */ /* 0x000fe20000000800 */
[----:B------:R-:W-:Y:S01]  /*184f0*/  IMAD.WIDE.U32 R18, R61, -0x2daee0ad, RZ ;  /* 0xd2511f533d127825 */ /* 0x000fe200078e00ff */
[----:B--2---:R-:W-:Y:S01]  /*18500*/  SHF.R.U32.HI R3, RZ, 0x18, R2 ;  /* 0x00000018ff037819 */ /* 0x004fe20000011602 */
[--C-:B------:R-:W-:Y:S01]  /*18510*/  HSET2.LE.AND R72, R72, R241.reuse, PT ;  /* 0x000000f148487233 */ /* 0x100fe20003803000 */
[----:B------:R-:W-:Y:S01]  /*18520*/  LOP3.LUT R0, R0, 0xff, RZ, 0xc0, !PT ;  /* 0x000000ff00007812 */ /* 0x000fe200078ec0ff */
[----:B------:R-:W-:Y:S02]  /*18530*/  FFMA.FTZ R2, R70, c[0x0][0x23c], -R43 ;  /* 0x00008f0046027a23 */ /* 0x000fe4000001082b */
[----:B------:R-:W-:Y:S01]  /*18540*/  FFMA.FTZ R70, R128, c[0x0][0x23c], -R7 ;  /* 0x00008f0080467a23 */ /* 0x000fe20000010807 */
[----:B------:R-:W-:Y:S01]  /*18550*/  PRMT R73, R0, 0x5410, R3 ;  /* 0x0000541000497816 */ /* 0x000fe20000000003 */
[----:B------:R-:W-:Y:S01]  /*18560*/  FFMA.FTZ R128, R172, c[0x0][0x23c], -R6 ;  /* 0x00008f00ac807a23 */ /* 0x000fe20000010806 */
[----:B------:R1:W-:Y:S01]  /*18570*/  MUFU.EX2 R250, R2 ;  /* 0x0000000200fa7308 */ /* 0x0003e20000000800 */
[----:B------:R-:W-:Y:S01]  /*18580*/  IMAD.MOV.U32 R198, RZ, RZ, R34 ;  /* 0x000000ffffc67224 */ /* 0x000fe200078e0022 */
[----:B------:R-:W-:Y:S01]  /*18590*/  SHF.R.U32.HI R3, RZ, 0x8, R10 ;  /* 0x00000008ff037819 */ /* 0x000fe2000001160a */
[----:B------:R-:W-:Y:S01]  /*185a0*/  FFMA.FTZ R10, R85, c[0x0][0x23c], -R5 ;  /* 0x00008f00550a7a23 */ /* 0x000fe20000010805 */
[--C-:B------:R-:W-:Y:S01]  /*185b0*/  HSET2.LE.AND R34, R31, R241.reuse, PT ;  /* 0x000000f11f227233 */ /* 0x100fe20003803000 */
[--C-:B---3--:R-:W-:Y:S01]  /*185c0*/  FFMA.FTZ R9, R234, c[0x0][0x23c], -R6.reuse ;  /* 0x00008f00ea097a23 */ /* 0x108fe20000010806 */
[--C-:B------:R-:W-:Y:S01]  /*185d0*/  HSET2.LE.AND R73, R73, R241.reuse, PT ;  /* 0x000000f149497233 */ /* 0x100fe20003803000 */
[----:B------:R-:W-:Y:S01]  /*185e0*/  FFMA.FTZ R85, R230, c[0x0][0x23c], -R6 ;  /* 0x00008f00e6557a23 */ /* 0x000fe20000010806 */
[----:B------:R-:W-:Y:S01]  /*185f0*/  FSEL R0, R39, RZ, P2 ;  /* 0x000000ff27007208 */ /* 0x000fe20001000000 */
[----:B------:R-:W-:Y:S01]  /*18600*/  IMAD.MOV.U32 R195, RZ, RZ, R70 ;  /* 0x000000ffffc37224 */ /* 0x000fe200078e0046 */
[----:B------:R2:W-:Y:S01]  /*18610*/  MUFU.EX2 R206, R8 ;  /* 0x0000000800ce7308 */ /* 0x0005e20000000800 */
[----:B------:R-:W-:Y:S01]  /*18620*/  IMAD.MOV.U32 R23, RZ, RZ, R96 ;  /* 0x000000ffff177224 */ /* 0x000fe200078e0060 */
[----:B------:R-:W-:Y:S01]  /*18630*/  PRMT R74, R11, 0x5410, R3 ;  /* 0x000054100b4a7816 */ /* 0x000fe20000000003 */
[----:B------:R-:W-:Y:S01]  /*18640*/  FADD.FTZ R3, -R0, R132 ;  /* 0x0000008400037221 */ /* 0x000fe20000010100 */
[----:B------:R-:W-:Y:S01]  /*18650*/  FSEL R0, R37, RZ, P0 ;  /* 0x000000ff25007208 */ /* 0x000fe20000000000 */
[----:B------:R-:W-:Y:S01]  /*18660*/  IMAD.MOV.U32 R132, RZ, RZ, R221 ;  /* 0x000000ffff847224 */ /* 0x000fe200078e00dd */
[----:B------:R-:W-:Y:S01]  /*18670*/  PLOP3.LUT P0, PT, PT, PT, UP0, 0x80, 0x0 ;  /* 0x000000000000781c */ /* 0x000fe20003f0f008 */
[----:B------:R-:W-:Y:S01]  /*18680*/  FFMA.FTZ R221, R118, c[0x0][0x23c], -R6 ;  /* 0x00008f0076dd7a23 */ /* 0x000fe20000010806 */
[--C-:B------:R-:W-:Y:S01]  /*18690*/  HSET2.LE.AND R74, R74, R241.reuse, PT ;  /* 0x000000f14a4a7233 */ /* 0x100fe20003803000 */
[----:B------:R-:W-:Y:S01]  /*186a0*/  FADD.FTZ R0, -R0, R134 ;  /* 0x0000008600007221 */ /* 0x000fe20000010100 */
[----:B------:R3:W-:Y:S01]  /*186b0*/  MUFU.EX2 R135, R10 ;  /* 0x0000000a00877308 */ /* 0x0007e20000000800 */
[----:B------:R-:W-:Y:S02]  /*186c0*/  FFMA.FTZ R11, R203, c[0x0][0x23c], -R7 ;  /* 0x00008f00cb0b7a23 */ /* 0x000fe40000010807 */
[----:B------:R-:W-:Y:S02]  /*186d0*/  IMAD.MOV.U32 R203, RZ, RZ, R218 ;  /* 0x000000ffffcb7224 */ /* 0x000fe400078e00da */
[----:B-1----:R-:W-:Y:S02]  /*186e0*/  FFMA.FTZ R2, R82, c[0x0][0x23c], -R43 ;  /* 0x00008f0052027a23 */ /* 0x002fe4000001082b */
[----:B------:R-:W-:Y:S02]  /*186f0*/  FFMA.FTZ R82, R199, c[0x0][0x23c], -R6 ;  /* 0x00008f00c7527a23 */ /* 0x000fe40000010806 */
[--C-:B------:R-:W-:Y:S01]  /*18700*/  FFMA.FTZ R218, R190, c[0x0][0x23c], -R7.reuse ;  /* 0x00008f00beda7a23 */ /* 0x100fe20000010807 */
[----:B------:R1:W1:Y:S01]  /*18710*/  MUFU.EX2 R207, R2 ;  /* 0x0000000200cf7308 */ /* 0x0002620000000800 */
[----:B------:R-:W-:Y:S02]  /*18720*/  FFMA.FTZ R134, R129, c[0x0][0x23c], -R7 ;  /* 0x00008f0081867a23 */ /* 0x000fe40000010807 */
[----:B------:R-:W-:Y:S02]  /*18730*/  FFMA.FTZ R129, R93, c[0x0][0x23c], -R5 ;  /* 0x00008f005d817a23 */ /* 0x000fe40000010805 */
[----:B--2---:R-:W-:Y:S02]  /*18740*/  FFMA.FTZ R8, R83, c[0x0][0x23c], -R43 ;  /* 0x00008f0053087a23 */ /* 0x004fe4000001082b */
[----:B------:R-:W-:Y:S02]  /*18750*/  FFMA.FTZ R83, R193, c[0x0][0x23c], -R7 ;  /* 0x00008f00c1537a23 */ /* 0x000fe40000010807 */
[----:B------:R-:W-:Y:S01]  /*18760*/  IMAD.MOV.U32 R193, RZ, RZ, R45 ;  /* 0x000000ffffc17224 */ /* 0x000fe200078e002d */
[----:B------:R2:W2:Y:S01]  /*18770*/  MUFU.EX2 R251, R8 ;  /* 0x0000000800fb7308 */ /* 0x0004a20000000800 */
[----:B------:R-:W-:Y:S02]  /*18780*/  IMAD.MOV.U32 R45, RZ, RZ, R95 ;  /* 0x000000ffff2d7224 */ /* 0x000fe400078e005f */
[----:B------:R-:W-:Y:S02]  /*18790*/  FFMA.FTZ R95, R62, c[0x0][0x23c], -R5 ;  /* 0x00008f003e5f7a23 */ /* 0x000fe40000010805 */
[----:B---3--:R-:W-:Y:S02]  /*187a0*/  IMAD.MOV.U32 R10, RZ, RZ, R107 ;  /* 0x000000ffff0a7224 */ /* 0x008fe400078e006b */
[----:B------:R-:W-:Y:S02]  /*187b0*/  FFMA.FTZ R107, R171, c[0x0][0x23c], -R7 ;  /* 0x00008f00ab6b7a23 */ /* 0x000fe40000010807 */
[----:B------:R-:W-:Y:S01]  /*187c0*/  FFMA.FTZ R7, R86, c[0x0][0x23c], -R5 ;  /* 0x00008f0056077a23 */ /* 0x000fe20000010805 */
[----:B------:R-:W-:Y:S01]  /*187d0*/  MUFU.EX2 R128, R128 ;  /* 0x0000008000807308 */ /* 0x000fe20000000800 */
[----:B------:R-:W-:Y:S02]  /*187e0*/  IMAD.MOV.U32 R114, RZ, RZ, R10 ;  /* 0x000000ffff727224 */ /* 0x000fe400078e000a */
[----:B------:R-:W-:Y:S01]  /*187f0*/  IMAD.MOV.U32 R10, RZ, RZ, R197 ;  /* 0x000000ffff0a7224 */ /* 0x000fe200078e00c5 */
[----:B-1----:R-:W-:Y:S01]  /*18800*/  FSEL R2, R38, RZ, P1 ;  /* 0x000000ff26027208 */ /* 0x002fe20000800000 */
[----:B------:R-:W-:Y:S02]  /*18810*/  IMAD.MOV.U32 R197, RZ, RZ, R203 ;  /* 0x000000ffffc57224 */ /* 0x000fe400078e00cb */
[----:B------:R-:W-:Y:S02]  /*18820*/  IMAD.MOV.U32 R203, RZ, RZ, R188 ;  /* 0x000000ffffcb7224 */ /* 0x000fe400078e00bc */
[----:B------:R-:W-:Y:S01]  /*18830*/  FADD.FTZ R2, -R2, R133 ;  /* 0x0000008502027221 */ /* 0x000fe20000010100 */
[----:B------:R1:W-:Y:S01]  /*18840*/  MUFU.EX2 R234, R7 ;  /* 0x0000000700ea7308 */ /* 0x0003e20000000800 */
[----:B------:R-:W-:Y:S02]  /*18850*/  FFMA.FTZ R133, R119, c[0x0][0x23c], -R6 ;  /* 0x00008f0077857a23 */ /* 0x000fe40000010806 */
[----:B------:R-:W-:Y:S02]  /*18860*/  FFMA.FTZ R6, R98, c[0x0][0x23c], -R43 ;  /* 0x00008f0062067a23 */ /* 0x000fe4000001082b */
[--C-:B--2---:R-:W-:Y:S02]  /*18870*/  FFMA.FTZ R8, R87, c[0x0][0x23c], -R5.reuse ;  /* 0x00008f0057087a23 */ /* 0x104fe40000010805 */
[----:B------:R-:W-:Y:S02]  /*18880*/  FFMA.FTZ R87, R63, c[0x0][0x23c], -R5 ;  /* 0x00008f003f577a23 */ /* 0x000fe40000010805 */
[----:B------:R-:W-:Y:S01]  /*18890*/  IMAD.MOV.U32 R188, RZ, RZ, R213 ;  /* 0x000000ffffbc7224 */ /* 0x000fe200078e00d5 */
[----:B------:R2:W-:Y:S01]  /*188a0*/  MUFU.EX2 R232, R6 ;  /* 0x0000000600e87308 */ /* 0x0005e20000000800 */
[--C-:B------:R-:W-:Y:S02]  /*188b0*/  FFMA.FTZ R119, R108, c[0x0][0x23c], -R5.reuse ;  /* 0x00008f006c777a23 */ /* 0x100fe40000010805 */
[----:B------:R-:W-:Y:S02]  /*188c0*/  FFMA.FTZ R213, R124, c[0x0][0x23c], -R5 ;  /* 0x00008f007cd57a23 */ /* 0x000fe40000010805 */
[----:B------:R-:W-:Y:S02]  /*188d0*/  FFMA.FTZ R5, R99, c[0x0][0x23c], -R43 ;  /* 0x00008f0063057a23 */ /* 0x000fe4000001082b */
[----:B------:R-:W-:Y:S02]  /*188e0*/  IMAD.MOV.U32 R99, RZ, RZ, R226 ;  /* 0x000000ffff637224 */ /* 0x000fe400078e00e2 */
[----:B------:R-:W-:Y:S01]  /*188f0*/  IMAD.MOV.U32 R124, RZ, RZ, R201 ;  /* 0x000000ffff7c7224 */ /* 0x000fe200078e00c9 */
[----:B------:R-:W-:Y:S01]  /*18900*/  MUFU.EX2 R233, R12 ;  /* 0x0000000c00e97308 */ /* 0x000fe20000000800 */
[----:B------:R-:W-:Y:S01]  /*18910*/  IMAD.MOV.U32 R117, RZ, RZ, R45 ;  /* 0x000000ffff757224 */ /* 0x000fe200078e002d */
[--C-:B------:R-:W-:Y:S01]  /*18920*/  HSET2.LE.AND R45, R25, R241.reuse, PT ;  /* 0x000000f1192d7233 */ /* 0x100fe20003803000 */
[----:B------:R-:W-:Y:S01]  /*18930*/  IMAD.MOV.U32 R25, RZ, RZ, R10 ;  /* 0x000000ffff197224 */ /* 0x000fe200078e000a */
[----:B------:R-:W-:Y:S01]  /*18940*/  LOP3.LUT R10, R19, UR13, R170, 0x96, !PT ;  /* 0x0000000d130a7c12 */ /* 0x000fe2000f8e96aa */
[----:B------:R-:W-:Y:S01]  /*18950*/  IMAD.MOV.U32 R98, RZ, RZ, R44 ;  /* 0x000000ffff627224 */ /* 0x000fe200078e002c */
[--C-:B------:R-:W-:Y:S01]  /*18960*/  HSET2.LE.AND R44, R27, R241.reuse, PT ;  /* 0x000000f11b2c7233 */ /* 0x100fe20003803000 */
[----:B------:R-:W-:Y:S01]  /*18970*/  IMAD.MOV.U32 R199, RZ, RZ, R35 ;  /* 0x000000ffffc77224 */ /* 0x000fe200078e0023 */
[----:B-1----:R-:W-:Y:S01]  /*18980*/  F2FP.BF16.PACK_AB R7, R181, R25 ;  /* 0x00000019b507723e */ /* 0x002fe200000010ff */
[----:B------:R-:W-:Y:S01]  /*18990*/  IMAD.MOV.U32 R173, RZ, RZ, R203 ;  /* 0x000000ffffad7224 */ /* 0x000fe200078e00cb */
[----:B------:R1:W-:Y:S01]  /*189a0*/  MUFU.EX2 R229, R13 ;  /* 0x0000000d00e57308 */ /* 0x0003e20000000800 */
[----:B------:R-:W-:Y:S01]  /*189b0*/  IMAD.MOV.U32 R86, RZ, RZ, R202 ;  /* 0x000000ffff567224 */ /* 0x000fe200078e00ca */
[----:B------:R-:W-:Y:S01]  /*189c0*/  LOP3.LUT R44, R44, R7, RZ, 0xc0, !PT ;  /* 0x000000072c2c7212 */ /* 0x000fe200078ec0ff */
[----:B------:R-:W-:Y:S01]  /*189d0*/  IMAD.MOV.U32 R190, RZ, RZ, R197 ;  /* 0x000000ffffbe7224 */ /* 0x000fe200078e00c5 */
[----:B--2---:R-:W-:Y:S01]  /*189e0*/  F2FP.BF16.PACK_AB R6, R216, R48 ;  /* 0x00000030d806723e */ /* 0x004fe200000010ff */
[----:B------:R-:W-:Y:S01]  /*189f0*/  IMAD.MOV.U32 R171, RZ, RZ, R193 ;  /* 0x000000ffffab7224 */ /* 0x000fe200078e00c1 */
[----:B------:R-:W-:Y:S01]  /*18a00*/  F2FP.BF16.PACK_AB R7, R223, R182 ;  /* 0x000000b6df07723e */ /* 0x000fe200000010ff */
[----:B------:R-:W-:Y:S01]  /*18a10*/  IMAD.MOV.U32 R118, RZ, RZ, R188 ;  /* 0x000000ffff767224 */ /* 0x000fe200078e00bc */
[----:B------:R-:W-:Y:S01]  /*18a20*/  LOP3.LUT R47, R47, R6, RZ, 0xc0, !PT ;  /* 0x000000062f2f7212 */ /* 0x000fe200078ec0ff */
[----:B------:R-:W-:Y:S01]  /*18a30*/  IMAD.MOV.U32 R188, RZ, RZ, R183 ;  /* 0x000000ffffbc7224 */ /* 0x000fe200078e00b7 */
[----:B------:R2:W-:Y:S01]  /*18a40*/  MUFU.EX2 R230, R5 ;  /* 0x0000000500e67308 */ /* 0x0005e20000000800 */
[----:B------:R-:W-:Y:S01]  /*18a50*/  IMAD.MOV.U32 R93, RZ, RZ, R179 ;  /* 0x000000ffff5d7224 */ /* 0x000fe200078e00b3 */
[----:B------:R-:W-:Y:S01]  /*18a60*/  F2FP.BF16.PACK_AB R6, R124, R247 ;  /* 0x000000f77c06723e */ /* 0x000fe200000010ff */
[----:B------:R-:W-:Y:S01]  /*18a70*/  IMAD.MOV.U32 R88, RZ, RZ, R190 ;  /* 0x000000ffff587224 */ /* 0x000fe200078e00be */
[----:B------:R-:W-:Y:S01]  /*18a80*/  LOP3.LUT R34, R34, R7, RZ, 0xc0, !PT ;  /* 0x0000000722227212 */ /* 0x000fe200078ec0ff */
[----:B------:R-:W-:Y:S01]  /*18a90*/  IMAD.MOV.U32 R27, RZ, RZ, R189 ;  /* 0x000000ffff1b7224 */ /* 0x000fe200078e00bd */
[----:B------:R-:W-:Y:S01]  /*18aa0*/  LOP3.LUT R33, R33, R6, RZ, 0xc0, !PT ;  /* 0x0000000621217212 */ /* 0x000fe200078ec0ff */
[----:B------:R-:W-:Y:S01]  /*18ab0*/  IMAD.MOV.U32 R108, RZ, RZ, R131 ;  /* 0x000000ffff6c7224 */ /* 0x000fe200078e0083 */
[----:B------:R-:W-:Y:S01]  /*18ac0*/  F2FP.BF16.PACK_AB R6, R210, R215 ;  /* 0x000000d7d206723e */ /* 0x000fe200000010ff */
[----:B------:R-:W-:Y:S01]  /*18ad0*/  IMAD.MOV.U32 R131, RZ, RZ, R134 ;  /* 0x000000ffff837224 */ /* 0x000fe200078e0086 */
[----:B------:R3:W3:Y:S01]  /*18ae0*/  MUFU.EX2 R238, R8 ;  /* 0x0000000800ee7308 */ /* 0x0006e20000000800 */
[----:B------:R-:W-:Y:S01]  /*18af0*/  IMAD.MOV.U32 R31, RZ, RZ, R77 ;  /* 0x000000ffff1f7224 */ /* 0x000fe200078e004d */
[----:B------:R-:W-:Y:S01]  /*18b00*/  LOP3.LUT R54, R54, R6, RZ, 0xc0, !PT ;  /* 0x0000000636367212 */ /* 0x000fe200078ec0ff */
[----:B------:R-:W-:Y:S01]  /*18b10*/  FMUL.FTZ R3, R3, c[0x0][0x23c] ;  /* 0x00008f0003037a20 */ /* 0x000fe20000410000 */
[----:B------:R-:W-:Y:S01]  /*18b20*/  F2FP.BF16.PACK_AB R6, R224, R249 ;  /* 0x000000f9e006723e */ /* 0x000fe200000010ff */
[----:B-1----:R-:W-:Y:S01]  /*18b30*/  IMAD.WIDE.U32 R12, R10, -0x326172a9, RZ ;  /* 0xcd9e8d570a0c7825 */ /* 0x002fe200078e00ff */
[----:B------:R-:W-:Y:S01]  /*18b40*/  F2FP.BF16.PACK_AB R7, R209, R214 ;  /* 0x000000d6d107723e */ /* 0x000fe200000010ff */
[--C-:B------:R-:W-:Y:S01]  /*18b50*/  HSET2.LE.AND R35, R49, R241.reuse, PT ;  /* 0x000000f131237233 */ /* 0x100fe20003803000 */
[----:B------:R-:W-:Y:S01]  /*18b60*/  LOP3.LUT R53, R53, R6, RZ, 0xc0, !PT ;  /* 0x0000000635357212 */ /* 0x000fe200078ec0ff */
[----:B------:R-:W-:Y:S01]  /*18b70*/  IMAD.MOV.U32 R49, RZ, RZ, R98 ;  /* 0x000000ffff317224 */ /* 0x000fe200078e0062 */
[----:B------:R1:W-:Y:S01]  /*18b80*/  MUFU.EX2 R226, R9 ;  /* 0x0000000900e27308 */ /* 0x0003e20000000800 */
[----:B------:R-:W-:Y:S01]  /*18b90*/  FMUL.FTZ R0, R0, c[0x0][0x23c] ;  /* 0x00008f0000007a20 */ /* 0x000fe20000410000 */
[----:B------:R-:W-:Y:S01]  /*18ba0*/  LOP3.LUT R6, R13, UR12, R14, 0x96, !PT ;  /* 0x0000000c0d067c12 */ /* 0x000fe2000f8e960e */
[----:B------:R-:W-:Y:S01]  /*18bb0*/  FMUL.FTZ R4, R4, c[0x0][0x23c] ;  /* 0x00008f0004047a20 */ /* 0x000fe20000410000 */
[----:B--2---:R-:W-:Y:S01]  /*18bc0*/  F2FP.BF16.PACK_AB R5, R177, R125 ;  /* 0x0000007db105723e */ /* 0x004fe200000010ff */
[----:B------:R-:W-:Y:S01]  /*18bd0*/  FMUL.FTZ R2, R2, c[0x0][0x23c] ;  /* 0x00008f0002027a20 */ /* 0x000fe20000410000 */
[----:B------:R-:W-:Y:S01]  /*18be0*/  LOP3.LUT R55, R55, R7, RZ, 0xc0, !PT ;  /* 0x0000000737377212 */ /* 0x000fe200078ec0ff */
[----:B------:R-:W-:Y:S01]  /*18bf0*/  IMAD.WIDE.U32 R6, R6, -0x2daee0ad, RZ ;  /* 0xd2511f5306067825 */ /* 0x000fe200078e00ff */
[----:B------:R-:W-:Y:S02]  /*18c00*/  LOP3.LUT R46, R46, R5, RZ, 0xc0, !PT ;  /* 0x000000052e2e7212 */ /* 0x000fe400078ec0ff */
[----:B------:R2:W2:Y:S01]  /*18c10*/  MUFU.EX2 R231, R11 ;  /* 0x0000000b00e77308 */ /* 0x0004a20000000800 */
[----:B------:R-:W-:Y:S01]  /*18c20*/  F2FP.BF16.PACK_AB R5, R98, R175 ;  /* 0x000000af6205723e */ /* 0x000fe200000010ff */
[----:B------:R-:W-:Y:S02]  /*18c30*/  IMAD.MOV.U32 R98, RZ, RZ, R133 ;  /* 0x000000ffff627224 */ /* 0x000fe400078e0085 */
[----:B------:R-:W-:Y:S01]  /*18c40*/  IMAD.MOV.U32 R133, RZ, RZ, R185 ;  /* 0x000000ffff857224 */ /* 0x000fe200078e00b9 */
[----:B---3--:R-:W-:Y:S02]  /*18c50*/  F2FP.BF16.PACK_AB R8, R80, R114 ;  /* 0x000000725008723e */ /* 0x008fe400000010ff */
[----:B------:R-:W-:Y:S02]  /*18c60*/  LOP3.LUT R32, R32, R5, RZ, 0xc0, !PT ;  /* 0x0000000520207212 */ /* 0x000fe400078ec0ff */
[----:B------:R-:W-:Y:S01]  /*18c70*/  LOP3.LUT R45, R45, R8, RZ, 0xc0, !PT ;  /* 0x000000082d2d7212 */ /* 0x000fe200078ec0ff */
[----:B------:R-:W-:Y:S01]  /*18c80*/  MUFU.EX2 R202, R20 ;  /* 0x0000001400ca7308 */ /* 0x000fe20000000800 */
[----:B------:R-:W-:Y:S01]  /*18c90*/  F2FP.BF16.PACK_AB R5, R117, R105 ;  /* 0x000000697505723e */ /* 0x000fe200000010ff */
[----:B-1----:R-:W-:Y:S03]  /*18ca0*/  IMAD.WIDE.U32 R8, R78, -0x2daee0ad, RZ ;  /* 0xd2511f534e087825 */ /* 0x002fe600078e00ff */
[----:B------:R-:W-:Y:S02]  /*18cb0*/  LOP3.LUT R35, R35, R5, RZ, 0xc0, !PT ;  /* 0x0000000523237212 */ /* 0x000fe400078ec0ff */
[----:B------:R-:W-:Y:S02]  /*18cc0*/  F2FP.BF16.PACK_AB R5, R219, R99 ;  /* 0x00000063db05723e */ /* 0x000fe400000010ff */
[----:B------:R-:W-:Y:S01]  /*18cd0*/  LOP3.LUT R8, R7, UR9, R8, 0x96, !PT ;  /* 0x0000000907087c12 */ /* 0x000fe2000f8e9608 */
[--C-:B------:R-:W-:Y:S01]  /*18ce0*/  FFMA.FTZ R7, R169, c[0x0][0x23c], -R43.reuse ;  /* 0x00008f00a9077a23 */ /* 0x100fe2000001082b */
[----:B------:R-:W-:Y:S01]  /*18cf0*/  LOP3.LUT R52, R52, R5, RZ, 0xc0, !PT ;  /* 0x0000000534347212 */ /* 0x000fe200078ec0ff */
[----:B------:R-:W-:Y:S01]  /*18d00*/  IMAD.MOV.U32 R169, RZ, RZ, R114 ;  /* 0x000000ffffa97224 */ /* 0x000fe200078e0072 */
[----:B----4-:R-:W-:Y:S01]  /*18d10*/  F2FP.BF16.PACK_AB R5, R252, R245 ;  /* 0x000000f5fc05723e */ /* 0x010fe200000010ff */
[----:B------:R1:W-:Y:S01]  /*18d20*/  MUFU.EX2 R203, R7 ;  /* 0x0000000700cb7308 */ /* 0x0003e20000000800 */
[----:B--2---:R-:W-:Y:S01]  /*18d30*/  LOP3.LUT R11, R9, UR11, R18, 0x96, !PT ;  /* 0x0000000b090b7c12 */ /* 0x004fe2000f8e9612 */
[----:B------:R-:W-:Y:S01]  /*18d40*/  FFMA.FTZ R9, R168, c[0x0][0x23c], -R43 ;  /* 0x00008f00a8097a23 */ /* 0x000fe2000001082b */
[----:B------:R-:W-:Y:S02]  /*18d50*/  LOP3.LUT R56, R56, R5, RZ, 0xc0, !PT ;  /* 0x0000000538387212 */ /* 0x000fe400078ec0ff */
[----:B------:R-:W-:Y:S01]  /*18d60*/  F2FP.BF16.PACK_AB R5, R248, R244 ;  /* 0x000000f4f805723e */ /* 0x000fe200000010ff */
[----:B------:R-:W-:Y:S03]  /*18d70*/  IMAD.WIDE.U32 R10, R11, -0x326172a9, RZ ;  /* 0xcd9e8d570b0a7825 */ /* 0x000fe600078e00ff */
[----:B------:R-:W-:Y:S01]  /*18d80*/  LOP3.LUT R57, R57, R5, RZ, 0xc0, !PT ;  /* 0x0000000539397212 */ /* 0x000fe200078ec0ff */
[----:B------:R2:W3:Y:S01]  /*18d90*/  MUFU.EX2 R225, R9 ;  /* 0x0000000900e17308 */ /* 0x0004e20000000800 */
[----:B------:R-:W-:Y:S02]  /*18da0*/  F2FP.BF16.PACK_AB R5, R208, R212 ;  /* 0x000000d4d005723e */ /* 0x000fe400000010ff */
[----:B------:R-:W-:Y:S02]  /*18db0*/  LOP3.LUT R12, R11, UR10, R12, 0x96, !PT ;  /* 0x0000000a0b0c7c12 */ /* 0x000fe4000f8e960c */
[----:B------:R-:W-:Y:S02]  /*18dc0*/  LOP3.LUT R58, R58, R5, RZ, 0xc0, !PT ;  /* 0x000000053a3a7212 */ /* 0x000fe400078ec0ff */
[----:B------:R-:W-:Y:S01]  /*18dd0*/  F2FP.BF16.PACK_AB R5, R207, R250 ;  /* 0x000000facf05723e */ /* 0x000fe200000010ff */
[----:B------:R-:W-:Y:S02]  /*18de0*/  IMAD.WIDE.U32 R12, R12, -0x2daee0ad, RZ ;  /* 0xd2511f530c0c7825 */ /* 0x000fe400078e00ff */
[----:B------:R-:W-:Y:S01]  /*18df0*/  MUFU.EX2 R131, R131 ;  /* 0x0000008300837308 */ /* 0x000fe20000000800 */
[----:B------:R-:W-:Y:S02]  /*18e00*/  LOP3.LUT R59, R59, R5, RZ, 0xc0, !PT ;  /* 0x000000053b3b7212 */ /* 0x000fe400078ec0ff */
[----:B------:R-:W-:Y:S02]  /*18e10*/  F2FP.BF16.PACK_AB R5, R135, R206 ;  /* 0x000000ce8705723e */ /* 0x000fe400000010ff */
[----:B------:R-:W-:Y:S02]  /*18e20*/  LOP3.LUT R6, R13, UR7, R6, 0x96, !PT ;  /* 0x000000070d067c12 */ /* 0x000fe4000f8e9606 */
[----:B------:R-:W-:Y:S02]  /*18e30*/  LOP3.LUT R64, R64, R5, RZ, 0xc0, !PT ;  /* 0x0000000540407212 */ /* 0x000fe400078ec0ff */
[----:B------:R-:W-:Y:S01]  /*18e40*/  F2FP.BF16.PACK_AB R5, R251, R246 ;  /* 0x000000f6fb05723e */ /* 0x000fe200000010ff */
[----:B-1----:R-:W-:Y:S01]  /*18e50*/  IMAD.WIDE.U32 R6, R6, -0x326172a9, RZ ;  /* 0xcd9e8d5706067825 */ /* 0x002fe200078e00ff */
[----:B------:R1:W-:Y:S02]  /*18e60*/  MUFU.EX2 R201, R22 ;  /* 0x0000001600c97308 */ /* 0x0003e40000000800 */
[----:B------:R-:W-:Y:S01]  /*18e70*/  LOP3.LUT R65, R65, R5, RZ, 0xc0, !PT ;  /* 0x0000000541417212 */ /* 0x000fe200078ec0ff */
[----:B--2---:R-:W-:Y:S01]  /*18e80*/  IMAD.WIDE.U32 R8, R8, -0x326172a9, RZ ;  /* 0xcd9e8d5708087825 */ /* 0x004fe200078e00ff */
[----:B------:R-:W-:Y:S02]  /*18e90*/  F2FP.BF16.PACK_AB R5, R234, R238 ;  /* 0x000000eeea05723e */ /* 0x000fe400000010ff */
[----:B------:R-:W-:Y:S02]  /*18ea0*/  LOP3.LUT R62, R6, 0xff, RZ, 0xc0, !PT ;  /* 0x000000ff063e7812 */ /* 0x000fe400078ec0ff */
[----:B------:R-:W-:Y:S02]  /*18eb0*/  LOP3.LUT R66, R66, R5, RZ, 0xc0, !PT ;  /* 0x0000000542427212 */ /* 0x000fe400078ec0ff */
[----:B------:R-:W-:Y:S01]  /*18ec0*/  LOP3.LUT R5, R6, 0xffff, RZ, 0xc0, !PT ;  /* 0x0000ffff06057812 */ /* 0x000fe200078ec0ff */
[----:B------:R2:W-:Y:S01]  /*18ed0*/  MUFU.EX2 R197, R21 ;  /* 0x0000001500c57308 */ /* 0x0005e20000000800 */
[----:B------:R-:W-:Y:S02]  /*18ee0*/  LOP3.LUT R10, R9, UR8, R10, 0x96, !PT ;  /* 0x00000008090a7c12 */ /* 0x000fe4000f8e960a */
[----:B------:R-:W-:Y:S02]  /*18ef0*/  SHF.R.U32.HI R5, RZ, 0x8, R5 ;  /* 0x00000008ff057819 */ /* 0x000fe40000011605 */
[----:B------:R-:W-:Y:S02]  /*18f00*/  LOP3.LUT R9, R7, UR17, R8, 0x96, !PT ;  /* 0x0000001107097c12 */ /* 0x000fe4000f8e9608 */
[----:B------:R-:W-:Y:S02]  /*18f10*/  PRMT R62, R62, 0x5410, R5 ;  /* 0x000054103e3e7816 */ /* 0x000fe40000000005 */
[----:B------:R-:W-:Y:S01]  /*18f20*/  F2FP.BF16.PACK_AB R5, R233, R231 ;  /* 0x000000e7e905723e */ /* 0x000fe200000010ff */
[----:B------:R4:W-:Y:S01]  /*18f30*/  MUFU.EX2 R193, R26 ;  /* 0x0000001a00c17308 */ /* 0x0009e20000000800 */
[----:B------:R-:W-:Y:S01]  /*18f40*/  SHF.R.U32.HI R7, RZ, 0x18, R6 ;  /* 0x00000018ff077819 */ /* 0x000fe20000011606 */
[--C-:B------:R-:W-:Y:S01]  /*18f50*/  HSET2.LE.AND R62, R62, R241.reuse, PT ;  /* 0x000000f13e3e7233 */ /* 0x100fe20003803000 */
[----:B-1----:R-:W-:Y:S01]  /*18f60*/  IMAD.MOV.U32 R22, RZ, RZ, R130 ;  /* 0x000000ffff167224 */ /* 0x002fe200078e0082 */
[----:B------:R-:W-:Y:S01]  /*18f70*/  LOP3.LUT R60, R9, 0xff, RZ, 0xc0, !PT ;  /* 0x000000ff093c7812 */ /* 0x000fe200078ec0ff */
[----:B------:R-:W-:Y:S01]  /*18f80*/  IMAD.MOV.U32 R130, RZ, RZ, R195 ;  /* 0x000000ffff827224 */ /* 0x000fe200078e00c3 */
[----:B------:R-:W-:Y:S01]  /*18f90*/  SHF.R.U32.HI R61, RZ, 0x10, R9 ;  /* 0x00000010ff3d7819 */ /* 0x000fe20000011609 */
[----:B------:R-:W-:Y:S01]  /*18fa0*/  IMAD.MOV.U32 R195, RZ, RZ, R174 ;  /* 0x000000ffffc37224 */ /* 0x000fe200078e00ae */
[----:B------:R-:W-:Y:S02]  /*18fb0*/  LOP3.LUT R62, R62, R5, RZ, 0xc0, !PT ;  /* 0x000000053e3e7212 */ /* 0x000fe400078ec0ff */
[----:B------:R-:W-:Y:S01]  /*18fc0*/  SHF.R.U32.HI R5, RZ, 0x10, R6 ;  /* 0x00000010ff057819 */ /* 0x000fe20000011606 */
[----:B------:R1:W-:Y:S01]  /*18fd0*/  MUFU.EX2 R194, R24 ;  /* 0x0000001800c27308 */ /* 0x0003e20000000800 */
[----:B------:R-:W-:Y:S01]  /*18fe0*/  LOP3.LUT R61, R61, 0xff, RZ, 0xc0, !PT ;  /* 0x000000ff3d3d7812 */ /* 0x000fe200078ec0ff */
[----:B--2---:R-:W-:Y:S01]  /*18ff0*/  IMAD.MOV.U32 R21, RZ, RZ, R80 ;  /* 0x000000ffff157224 */ /* 0x004fe200078e0050 */
[----:B------:R-:W-:Y:S01]  /*19000*/  LOP3.LUT R6, R5, 0xff, RZ, 0xc0, !PT ;  /* 0x000000ff05067812 */ /* 0x000fe200078ec0ff */
[----:B------:R-:W-:Y:S01]  /*19010*/  IMAD.MOV.U32 R80, RZ, RZ, R176 ;  /* 0x000000ffff507224 */ /* 0x000fe200078e00b0 */
[----:B------:R-:W-:Y:S02]  /*19020*/  F2FP.BF16.PACK_AB R5, R230, R232 ;  /* 0x000000e8e605723e */ /* 0x000fe400000010ff */
[----:B------:R-:W-:Y:S01]  /*19030*/  PRMT R6, R6, 0x5410, R7 ;  /* 0x0000541006067816 */ /* 0x000fe20000000007 */
[----:B------:R-:W-:Y:S01]  /*19040*/  FFMA.FTZ R7, R239, c[0x0][0x23c], -R43 ;  /* 0x00008f00ef077a23 */ /* 0x000fe2000001082b */
[----:B------:R-:W-:Y:S01]  /*19050*/  LOP3.LUT R67, R67, R5, RZ, 0xc0, !PT ;  /* 0x0000000543437212 */ /* 0x000fe200078ec0ff */
[----:B------:R-:W-:Y:S01]  /*19060*/  MUFU.EX2 R183, R36 ;  /* 0x0000002400b77308 */ /* 0x000fe20000000800 */
[----:B------:R-:W-:Y:S01]  /*19070*/  F2FP.BF16.PACK_AB R5, R229, R226 ;  /* 0x000000e2e505723e */ /* 0x000fe200000010ff */
[----:B----4-:R-:W-:Y:S01]  /*19080*/  IMAD.MOV.U32 R26, RZ, RZ, R23 ;  /* 0x000000ffff1a7224 */ /* 0x010fe200078e0017 */
[--C-:B------:R-:W-:Y:S01]  /*19090*/  HSET2.LE.AND R63, R6, R241.reuse, PT ;  /* 0x000000f1063f7233 */ /* 0x100fe20003803000 */
[----:B------:R-:W-:Y:S01]  /*190a0*/  IMAD.MOV.U32 R23, RZ, RZ, R117 ;  /* 0x000000ffff177224 */ /* 0x000fe200078e0075 */
[----:B------:R-:W-:Y:S01]  /*190b0*/  F2FP.BF16.PACK_AB R6, R227, R228 ;  /* 0x000000e4e306723e */ /* 0x000fe200000010ff */
[----:B------:R-:W-:Y:S02]  /*190c0*/  IMAD.MOV.U32 R117, RZ, RZ, R188 ;  /* 0x000000ffff757224 */ /* 0x000fe400078e00bc */
[----:B------:R-:W-:Y:S02]  /*190d0*/  LOP3.LUT R63, R63, R5, RZ, 0xc0, !PT ;  /* 0x000000053f3f7212 */ /* 0x000fe400078ec0ff */
[----:B------:R2:W-:Y:S01]  /*190e0*/  MUFU.EX2 R191, R7 ;  /* 0x0000000700bf7308 */ /* 0x0005e20000000800 */
[----:B------:R-:W-:Y:S01]  /*190f0*/  LOP3.LUT R72, R72, R6, RZ, 0xc0, !PT ;  /* 0x0000000648487212 */ /* 0x000fe200078ec0ff */
[----:B-1----:R-:W-:Y:S01]  /*19100*/  IMAD.MOV.U32 R24, RZ, RZ, R118 ;  /* 0x000000ffff187224 */ /* 0x002fe200078e0076 */
[----:B---3--:R-:W-:Y:S01]  /*19110*/  F2FP.BF16.PACK_AB R5, R203, R225 ;  /* 0x000000e1cb05723e */ /* 0x008fe200000010ff */
[----:B------:R-:W-:Y:S02]  /*19120*/  IMAD.MOV.U32 R118, RZ, RZ, R132 ;  /* 0x000000ffff767224 */ /* 0x000fe400078e0084 */
[----:B------:R-:W-:Y:S01]  /*19130*/  IMAD.MOV.U32 R132, RZ, RZ, R184 ;  /* 0x000000ffff847224 */ /* 0x000fe200078e00b8 */
[----:B------:R-:W-:Y:S01]  /*19140*/  LOP3.LUT R73, R73, R5, RZ, 0xc0, !PT ;  /* 0x0000000549497212 */ /* 0x000fe200078ec0ff */
[----:B------:R-:W-:Y:S02]  /*19150*/  IMAD.MOV.U32 R239, RZ, RZ, R24 ;  /* 0x000000ffffef7224 */ /* 0x000fe400078e0018 */
[----:B------:R-:W1:Y:S01]  /*19160*/  MUFU.EX2 R36, R4 ;  /* 0x0000000400247308 */ /* 0x000e620000000800 */
[----:B------:R-:W-:Y:S02]  /*19170*/  IMAD.MOV.U32 R24, RZ, RZ, R21 ;  /* 0x000000ffff187224 */ /* 0x000fe400078e0015 */
[----:B------:R-:W-:Y:S07]  /*19180*/  IMAD.MOV.U32 R21, RZ, RZ, R182 ;  /* 0x000000ffff157224 */ /* 0x000fee00078e00b6 */
[----:B------:R-:W-:Y:S01]  /*19190*/  MUFU.EX2 R134, R82 ;  /* 0x0000005200867308 */ /* 0x000fe20000000800 */
[----:B--2---:R-:W-:Y:S04]  /*191a0*/  IMAD.WIDE.U32 R6, R10, -0x2daee0ad, RZ ;  /* 0xd2511f530a067825 */ /* 0x004fe800078e00ff */
[----:B------:R-:W-:Y:S01]  /*191b0*/  FFMA.FTZ R10, R240, c[0x0][0x23c], -R43 ;  /* 0x00008f00f00a7a23 */ /* 0x000fe2000001082b */
[C---:B------:R-:W-:Y:S01]  /*191c0*/  LOP3.LUT R5, R6.reuse, 0xffff, RZ, 0xc0, !PT ;  /* 0x0000ffff06057812 */ /* 0x040fe200078ec0ff */
[----:B------:R-:W-:Y:S01]  /*191d0*/  IMAD.MOV.U32 R240, RZ, RZ, R177 ;  /* 0x000000fffff07224 */ /* 0x000fe200078e00b1 */
[----:B------:R-:W-:Y:S02]  /*191e0*/  LOP3.LUT R70, R6, 0xff, RZ, 0xc0, !PT ;  /* 0x000000ff06467812 */ /* 0x000fe400078ec0ff */
[----:B------:R2:W3:Y:S01]  /*191f0*/  MUFU.EX2 R178, R30 ;  /* 0x0000001e00b27308 */ /* 0x0004e20000000800 */
[----:B------:R-:W-:Y:S01]  /*19200*/  SHF.R.U32.HI R5, RZ, 0x8, R5 ;  /* 0x00000008ff057819 */ /* 0x000fe20000011605 */
[----:B-1----:R-:W-:Y:S01]  /*19210*/  FMUL.FTZ R4, R36, R140 ;  /* 0x0000008c24047220 */ /* 0x002fe20000410000 */
[----:B------:R-:W-:Y:S02]  /*19220*/  LOP3.LUT R8, R7, UR18, R12, 0x96, !PT ;  /* 0x0000001207087c12 */ /* 0x000fe4000f8e960c */
[----:B------:R-:W-:Y:S02]  /*19230*/  PRMT R70, R70, 0x5410, R5 ;  /* 0x0000541046467816 */ /* 0x000fe40000000005 */
[----:B------:R-:W-:Y:S02]  /*19240*/  F2FP.BF16.PACK_AB R5, R201, R202 ;  /* 0x000000cac905723e */ /* 0x000fe400000010ff */
[--C-:B------:R-:W-:Y:S01]  /*19250*/  SHF.R.U32.HI R7, RZ, 0x18, R6.reuse ;  /* 0x00000018ff077819 */ /* 0x100fe20000011606 */
[--C-:B------:R-:W-:Y:S01]  /*19260*/  HSET2.LE.AND R70, R70, R241.reuse, PT ;  /* 0x000000f146467233 */ /* 0x100fe20003803000 */
[----:B------:R1:W-:Y:S04]  /*19270*/  MUFU.EX2 R172, R42 ;  /* 0x0000002a00ac7308 */ /* 0x0003e80000000800 */
[----:B------:R-:W-:Y:S02]  /*19280*/  LOP3.LUT R70, R70, R5, RZ, 0xc0, !PT ;  /* 0x0000000546467212 */ /* 0x000fe400078ec0ff */
[----:B------:R-:W-:Y:S04]  /*19290*/  SHF.R.U32.HI R5, RZ, 0x10, R6 ;  /* 0x00000010ff057819 */ /* 0x000fe80000011606 */
[----:B------:R-:W-:Y:S01]  /*192a0*/  LOP3.LUT R6, R5, 0xff, RZ, 0xc0, !PT ;  /* 0x000000ff05067812 */ /* 0x000fe200078ec0ff */
[----:B------:R4:W3:Y:S01]  /*192b0*/  MUFU.EX2 R179, R50 ;  /* 0x0000003200b37308 */ /* 0x0008e20000000800 */
[----:B------:R-:W-:Y:S01]  /*192c0*/  F2FP.BF16.PACK_AB R5, R200, R197 ;  /* 0x000000c5c805723e */ /* 0x000fe200000010ff */
[----:B--2---:R-:W-:Y:S01]  /*192d0*/  IMAD.MOV.U32 R30, RZ, RZ, R181 ;  /* 0x000000ffff1e7224 */ /* 0x004fe200078e00b5 */
[----:B------:R-:W-:Y:S02]  /*192e0*/  PRMT R6, R6, 0x5410, R7 ;  /* 0x0000541006067816 */ /* 0x000fe40000000007 */
[----:B------:R-:W-:Y:S02]  /*192f0*/  LOP3.LUT R74, R74, R5, RZ, 0xc0, !PT ;  /* 0x000000054a4a7212 */ /* 0x000fe400078ec0ff */
[----:B------:R-:W-:Y:S01]  /*19300*/  F2FP.BF16.PACK_AB R5, R193, R194 ;  /* 0x000000c2c105723e */ /* 0x000fe200000010ff */
[--C-:B------:R-:W-:Y:S02]  /*19310*/  HSET2.LE.AND R71, R6, R241.reuse, PT ;  /* 0x000000f106477233 */ /* 0x100fe40003803000 */
[----:B------:R2:W-:Y:S01]  /*19320*/  MUFU.EX2 R186, R69 ;  /* 0x0000004500ba7308 */ /* 0x0005e20000000800 */
[----:B-1----:R-:W-:Y:S02]  /*19330*/  IMAD.MOV.U32 R42, RZ, RZ, R169 ;  /* 0x000000ffff2a7224 */ /* 0x002fe400078e00a9 */
[----:B------:R-:W-:Y:S02]  /*19340*/  LOP3.LUT R71, R71, R5, RZ, 0xc0, !PT ;  /* 0x0000000547477212 */ /* 0x000fe400078ec0ff */
[----:B------:R-:W-:Y:S02]  /*19350*/  LOP3.LUT R5, R9, 0xffff, RZ, 0xc0, !PT ;  /* 0x0000ffff09057812 */ /* 0x000fe400078ec0ff */
[----:B------:R-:W-:Y:S03]  /*19360*/  SHF.R.U32.HI R9, RZ, 0x18, R9 ;  /* 0x00000018ff097819 */ /* 0x000fe60000011609 */
[----:B------:R1:W-:Y:S01]  /*19370*/  MUFU.EX2 R185, R68 ;  /* 0x0000004400b97308 */ /* 0x0003e20000000800 */
[----:B------:R-:W-:Y:S02]  /*19380*/  SHF.R.U32.HI R5, RZ, 0x8, R5 ;  /* 0x00000008ff057819 */ /* 0x000fe40000011605 */
[----:B------:R-:W-:Y:S01]  /*19390*/  PRMT R61, R61, 0x5410, R9 ;  /* 0x000054103d3d7816 */ /* 0x000fe20000000009 */
[----:B----4-:R-:W-:Y:S01]  /*193a0*/  IMAD.MOV.U32 R50, RZ, RZ, R92 ;  /* 0x000000ffff327224 */ /* 0x010fe200078e005c */
[----:B------:R-:W-:Y:S01]  /*193b0*/  PRMT R60, R60, 0x5410, R5 ;  /* 0x000054103c3c7816 */ /* 0x000fe20000000005 */
[----:B------:R-:W-:Y:S01]  /*193c0*/  IMAD.MOV.U32 R92, RZ, RZ, R86 ;  /* 0x000000ffff5c7224 */ /* 0x000fe200078e0056 */
[----:B---3--:R-:W-:Y:S01]  /*193d0*/  F2FP.BF16.PACK_AB R5, R183, R178 ;  /* 0x000000b2b705723e */ /* 0x008fe200000010ff */
[--C-:B------:R-:W-:Y:S02]  /*193e0*/  HSET2.LE.AND R61, R61, R241.reuse, PT ;  /* 0x000000f13d3d7233 */ /* 0x100fe40003803000 */
[----:B------:R3:W4:Y:S01]  /*193f0*/  MUFU.EX2 R187, R51 ;  /* 0x0000003300bb7308 */ /* 0x0007220000000800 */
[--C-:B------:R-:W-:Y:S01]  /*19400*/  HSET2.LE.AND R60, R60, R241.reuse, PT ;  /* 0x000000f13c3c7233 */ /* 0x100fe20003803000 */
[--C-:B--2---:R-:W-:Y:S04]  /*19410*/  SHF.R.U32.HI R69, RZ, 0x10, R8.reuse ;  /* 0x00000010ff457819 */ /* 0x104fe80000011608 */
[----:B------:R-:W-:Y:S02]  /*19420*/  LOP3.LUT R60, R60, R5, RZ, 0xc0, !PT ;  /* 0x000000053c3c7212 */ /* 0x000fe400078ec0ff */
[----:B------:R-:W-:Y:S02]  /*19430*/  F2FP.BF16.PACK_AB R5, R179, R172 ;  /* 0x000000acb305723e */ /* 0x000fe400000010ff */
[----:B------:R-:W2:Y:S01]  /*19440*/  MUFU.EX2 R184, R76 ;  /* 0x0000004c00b87308 */ /* 0x000ea20000000800 */
[----:B------:R-:W-:Y:S02]  /*19450*/  LOP3.LUT R69, R69, 0xff, RZ, 0xc0, !PT ;  /* 0x000000ff45457812 */ /* 0x000fe400078ec0ff */
[----:B------:R-:W-:Y:S02]  /*19460*/  LOP3.LUT R61, R61, R5, RZ, 0xc0, !PT ;  /* 0x000000053d3d7212 */ /* 0x000fe400078ec0ff */
[C---:B------:R-:W-:Y:S02]  /*19470*/  LOP3.LUT R5, R8.reuse, 0xffff, RZ, 0xc0, !PT ;  /* 0x0000ffff08057812 */ /* 0x040fe400078ec0ff */
[----:B-1----:R-:W-:Y:S02]  /*19480*/  LOP3.LUT R68, R8, 0xff, RZ, 0xc0, !PT ;  /* 0x000000ff08447812 */ /* 0x002fe400078ec0ff */
[----:B------:R-:W-:Y:S01]  /*19490*/  SHF.R.U32.HI R5, RZ, 0x8, R5 ;  /* 0x00000008ff057819 */ /* 0x000fe20000011605 */
[----:B------:R-:W1:Y:S01]  /*194a0*/  MUFU.EX2 R192, R10 ;  /* 0x0000000a00c07308 */ /* 0x000e620000000800 */
[----:B------:R-:W-:Y:S02]  /*194b0*/  SHF.R.U32.HI R8, RZ, 0x18, R8 ;  /* 0x00000018ff087819 */ /* 0x000fe40000011608 */
[----:B------:R-:W-:Y:S01]  /*194c0*/  PRMT R68, R68, 0x5410, R5 ;  /* 0x0000541044447816 */ /* 0x000fe20000000005 */
[----:B---3--:R-:W-:Y:S01]  /*194d0*/  IMAD.MOV.U32 R51, RZ, RZ, R93 ;  /* 0x000000ffff337224 */ /* 0x008fe200078e005d */
[----:B------:R-:W-:Y:S01]  /*194e0*/  PRMT R69, R69, 0x5410, R8 ;  /* 0x0000541045457816 */ /* 0x000fe20000000008 */
[----:B------:R-:W-:Y:S01]  /*194f0*/  IMAD.MOV.U32 R93, RZ, RZ, R173 ;  /* 0x000000ffff5d7224 */ /* 0x000fe200078e00ad */
[----:B----4-:R-:W-:Y:S01]  /*19500*/  F2FP.BF16.PACK_AB R5, R186, R187 ;  /* 0x000000bbba05723e */ /* 0x010fe200000010ff */
[----:B------:R-:W-:Y:S01]  /*19510*/  IMAD.MOV.U32 R173, RZ, RZ, R91 ;  /* 0x000000ffffad7224 */ /* 0x000fe200078e005b */
[--C-:B------:R-:W-:Y:S01]  /*19520*/  HSET2.LE.AND R68, R68, R241.reuse, PT ;  /* 0x000000f144447233 */ /* 0x100fe20003803000 */
[----:B------:R-:W-:Y:S01]  /*19530*/  IMAD.MOV.U32 R51, RZ, RZ, R121 ;  /* 0x000000ffff337224 */ /* 0x000fe200078e0079 */
[--C-:B------:R-:W-:Y:S01]  /*19540*/  HSET2.LE.AND R69, R69, R241.reuse, PT ;  /* 0x000000f145457233 */ /* 0x100fe20003803000 */
[----:B------:R-:W-:Y:S01]  /*19550*/  IMAD.MOV.U32 R121, RZ, RZ, R80 ;  /* 0x000000ffff797224 */ /* 0x000fe200078e0050 */
[----:B------:R-:W-:Y:S01]  /*19560*/  MUFU.EX2 R168, R81 ;  /* 0x0000005100a87308 */ /* 0x000fe20000000800 */
[----:B------:R-:W-:Y:S02]  /*19570*/  LOP3.LUT R68, R68, R5, RZ, 0xc0, !PT ;  /* 0x0000000544447212 */ /* 0x000fe400078ec0ff */
[----:B--2---:R-:W-:Y:S04]  /*19580*/  F2FP.BF16.PACK_AB R5, R184, R185 ;  /* 0x000000b9b805723e */ /* 0x004fe800000010ff */
[----:B------:R-:W-:Y:S01]  /*19590*/  LOP3.LUT R69, R69, R5, RZ, 0xc0, !PT ;  /* 0x0000000545457212 */ /* 0x000fe200078ec0ff */
[----:B------:R-:W-:Y:S02]  /*195a0*/  IMAD.U32 R5, RZ, RZ, UR4 ;  /* 0x00000004ff057e24 */ /* 0x000fe4000f8e00ff */
[----:B------:R-:W-:Y:S01]  /*195b0*/  MUFU.EX2 R3, R3 ;  /* 0x0000000300037308 */ /* 0x000fe20000000800 */
[----:B-1----:R-:W-:Y:S02]  /*195c0*/  F2FP.BF16.PACK_AB R6, R192, R191 ;  /* 0x000000bfc006723e */ /* 0x002fe400000010ff */
[----:B------:R-:W-:Y:S02]  /*195d0*/  LOP3.LUT R5, R243, UR31, R5, 0x96, !PT ;  /* 0x0000001ff3057c12 */ /* 0x000fe4000f8e9605 */
[----:B------:R-:W-:Y:S03]  /*195e0*/  LOP3.LUT R75, R75, R6, RZ, 0xc0, !PT ;  /* 0x000000064b4b7212 */ /* 0x000fe600078ec0ff */
[----:B------:R-:W-:Y:S02]  /*195f0*/  IMAD.WIDE.U32 R8, R5, -0x326172a9, RZ ;  /* 0xcd9e8d5705087825 */ /* 0x000fe400078e00ff */
[----:B------:R-:W-:Y:S03]  /*19600*/  MUFU.EX2 R0, R0 ;  /* 0x0000000000007308 */ /* 0x000fe60000000800 */
[----:B------:R-:W-:Y:S02]  /*19610*/  LOP3.LUT R5, R9, UR16, R198, 0x96, !PT ;  /* 0x0000001009057c12 */ /* 0x000fe4000f8e96c6 */
[--C-:B------:R-:W-:Y:S02]  /*19620*/  LOP3.LUT R20, R15, UR14, R8.reuse, 0x96, !PT ;  /* 0x0000000e0f147c12 */ /* 0x100fe4000f8e9608 */
[----:B------:R-:W-:Y:S01]  /*19630*/  LOP3.LUT R8, R29, UR14, R8, 0x96, !PT ;  /* 0x0000000e1d087c12 */ /* 0x000fe2000f8e9608 */
[----:B------:R-:W-:Y:S01]  /*19640*/  IMAD.WIDE.U32 R6, R5, -0x2daee0ad, RZ ;  /* 0xd2511f5305067825 */ /* 0x000fe200078e00ff */
[----:B------:R-:W-:Y:S01]  /*19650*/  LOP3.LUT R19, R9, UR16, R132, 0x96, !PT ;  /* 0x0000001009137c12 */ /* 0x000fe2000f8e9684 */
[----:B------:R-:W-:Y:S02]  /*19660*/  MUFU.EX2 R2, R2 ;  /* 0x0000000200027308 */ /* 0x000fe40000000800 */
[----:B------:R-:W-:Y:S01]  /*19670*/  IMAD.WIDE.U32 R8, R8, -0x2daee0ad, RZ ;  /* 0xd2511f5308087825 */ /* 0x000fe200078e00ff */
[----:B------:R-:W-:Y:S04]  /*19680*/  LOP3.LUT R5, R7, UR13, R50, 0x96, !PT ;  /* 0x0000000d07057c12 */ /* 0x000fe8000f8e9632 */
[----:B------:R-:W-:Y:S01]  /*19690*/  LOP3.LUT R6, R9, UR11, R6, 0x96, !PT ;  /* 0x0000000b09067c12 */ /* 0x000fe2000f8e9606 */
[----:B------:R-:W-:Y:S02]  /*196a0*/  IMAD.WIDE.U32 R10, R5, -0x326172a9, RZ ;  /* 0xcd9e8d57050a7825 */ /* 0x000fe400078e00ff */
[----:B------:R-:W-:Y:S02]  /*196b0*/  MUFU.EX2 R130, R130 ;  /* 0x0000008200827308 */ /* 0x000fe40000000800 */
[----:B------:R-:W-:Y:S01]  /*196c0*/  IMAD.WIDE.U32 R6, R6, -0x326172a9, RZ ;  /* 0xcd9e8d5706067825 */ /* 0x000fe200078e00ff */
[----:B------:R-:W-:Y:S04]  /*196d0*/  LOP3.LUT R12, R11, UR12, R28, 0x96, !PT ;  /* 0x0000000c0b0c7c12 */ /* 0x000fe8000f8e961c */
[----:B------:R-:W-:Y:S01]  /*196e0*/  LOP3.LUT R9, R7, UR10, R10, 0x96, !PT ;  /* 0x0000000a07097c12 */ /* 0x000fe2000f8e960a */
[----:B------:R-:W-:Y:S02]  /*196f0*/  IMAD.WIDE.U32 R12, R12, -0x2daee0ad, RZ ;  /* 0xd2511f530c0c7825 */ /* 0x000fe400078e00ff */
[----:B------:R-:W-:Y:S03]  /*19700*/  MUFU.EX2 R84, R84 ;  /* 0x0000005400547308 */ /* 0x000fe60000000800 */
[----:B------:R-:W-:Y:S01]  /*19710*/  LOP3.LUT R10, R13, UR9, R8, 0x96, !PT ;  /* 0x000000090d0a7c12 */ /* 0x000fe2000f8e9608 */
[----:B------:R-:W-:Y:S04]  /*19720*/  IMAD.WIDE.U32 R8, R9, -0x2daee0ad, RZ ;  /* 0xd2511f5309087825 */ /* 0x000fe800078e00ff */
[----:B------:R-:W-:Y:S02]  /*19730*/  IMAD.WIDE.U32 R10, R10, -0x326172a9, RZ ;  /* 0xcd9e8d570a0a7825 */ /* 0x000fe400078e00ff */
[----:B------:R-:W-:Y:S03]  /*19740*/  MUFU.EX2 R90, R90 ;  /* 0x0000005a005a7308 */ /* 0x000fe60000000800 */
[----:B------:R-:W-:Y:S02]  /*19750*/  LOP3.LUT R11, R11, UR8, R6, 0x96, !PT ;  /* 0x000000080b0b7c12 */ /* 0x000fe4000f8e9606 */
[----:B------:R-:W-:Y:S05]  /*19760*/  LOP3.LUT R6, R9, UR7, R12, 0x96, !PT ;  /* 0x0000000709067c12 */ /* 0x000fea000f8e960c */
[----:B------:R-:W-:Y:S01]  /*19770*/  IMAD.WIDE.U32 R6, R6, -0x326172a9, RZ ;  /* 0xcd9e8d5706067825 */ /* 0x000fe200078e00ff */
[----:B------:R-:W-:Y:S04]  /*19780*/  MUFU.EX2 R85, R85 ;  /* 0x0000005500557308 */ /* 0x000fe80000000800 */
[----:B------:R-:W-:Y:S02]  /*19790*/  LOP3.LUT R5, R7, UR17, R10, 0x96, !PT ;  /* 0x0000001107057c12 */ /* 0x000fe4000f8e960a */
[C---:B------:R-:W-:Y:S02]  /*197a0*/  LOP3.LUT R10, R6.reuse, 0xffff, RZ, 0xc0, !PT ;  /* 0x0000ffff060a7812 */ /* 0x040fe400078ec0ff */
[----:B------:R-:W-:Y:S02]  /*197b0*/  LOP3.LUT R16, R6, 0xff, RZ, 0xc0, !PT ;  /* 0x000000ff06107812 */ /* 0x000fe400078ec0ff */
[--C-:B------:R-:W-:Y:S01]  /*197c0*/  SHF.R.U32.HI R13, RZ, 0x10, R6.reuse ;  /* 0x00000010ff0d7819 */ /* 0x100fe20000011606 */
[----:B------:R-:W-:Y:S01]  /*197d0*/  MUFU.EX2 R95, R95 ;  /* 0x0000005f005f7308 */ /* 0x000fe20000000800 */
[----:B------:R-:W-:Y:S01]  /*197e0*/  SHF.R.U32.HI R12, RZ, 0x18, R6 ;  /* 0x00000018ff0c7819 */ /* 0x000fe20000011606 */
[----:B------:R-:W-:Y:S05]  /*197f0*/  IMAD.WIDE.U32 R6, R11, -0x2daee0ad, RZ ;  /* 0xd2511f530b067825 */ /* 0x000fea00078e00ff */
[----:B------:R-:W-:Y:S02]  /*19800*/  LOP3.LUT R9, R7, UR18, R8, 0x96, !PT ;  /* 0x0000001207097c12 */ /* 0x000fe4000f8e9608 */
[C---:B------:R-:W-:Y:S01]  /*19810*/  LOP3.LUT R8, R6.reuse, 0xffff, RZ, 0xc0, !PT ;  /* 0x0000ffff06087812 */ /* 0x040fe200078ec0ff */
[----:B------:R-:W-:Y:S01]  /*19820*/  MUFU.EX2 R106, R106 ;  /* 0x0000006a006a7308 */ /* 0x000fe20000000800 */
[----:B------:R-:W-:Y:S02]  /*19830*/  LOP3.LUT R18, R6, 0xff, RZ, 0xc0, !PT ;  /* 0x000000ff06127812 */ /* 0x000fe400078ec0ff */
[--C-:B------:R-:W-:Y:S02]  /*19840*/  SHF.R.U32.HI R17, RZ, 0x10, R6.reuse ;  /* 0x00000010ff117819 */ /* 0x100fe40000011606 */
[----:B------:R-:W-:Y:S02]  /*19850*/  SHF.R.U32.HI R11, RZ, 0x18, R6 ;  /* 0x00000018ff0b7819 */ /* 0x000fe40000011606 */
[C---:B------:R-:W-:Y:S03]  /*19860*/  LOP3.LUT R6, R5.reuse, 0xffff, RZ, 0xc0, !PT ;  /* 0x0000ffff05067812 */ /* 0x040fe600078ec0ff */
        /* <DEDUP_REMOVED lines=10> */
[----:B------:R-:W-:Y:S01]  /*19910*/  SHF.R.U32.HI R5, RZ, 0x8, R10 ;  /* 0x00000008ff057819 */ /* 0x000fe2000001160a */
[----:B------:R-:W-:Y:S03]  /*19920*/  MUFU.EX2 R115, R115 ;  /* 0x0000007300737308 */ /* 0x000fe60000000800 */
[----:B------:R-:W-:Y:S01]  /*19930*/  PRMT R91, R16, 0x5410, R5 ;  /* 0x00005410105b7816 */ /* 0x000fe20000000005 */
[----:B------:R-:W-:Y:S01]  /*19940*/  IMAD.MOV.U32 R16, RZ, RZ, R170 ;  /* 0x000000ffff107224 */ /* 0x000fe200078e00aa */
[----:B------:R-:W-:Y:S04]  /*19950*/  LOP3.LUT R5, R13, 0xff, RZ, 0xc0, !PT ;  /* 0x000000ff0d057812 */ /* 0x000fe800078ec0ff */
[----:B------:R-:W-:Y:S01]  /*19960*/  PRMT R96, R5, 0x5410, R12 ;  /* 0x0000541005607816 */ /* 0x000fe2000000000c */
[----:B------:R-:W-:Y:S01]  /*19970*/  MUFU.EX2 R170, R83 ;  /* 0x0000005300aa7308 */ /* 0x000fe20000000800 */
[----:B------:R-:W-:Y:S04]  /*19980*/  SHF.R.U32.HI R5, RZ, 0x8, R8 ;  /* 0x00000008ff057819 */ /* 0x000fe80000011608 */
[----:B------:R-:W-:Y:S01]  /*19990*/  PRMT R190, R18, 0x5410, R5 ;  /* 0x0000541012be7816 */ /* 0x000fe20000000005 */
[----:B------:R-:W-:Y:S01]  /*199a0*/  IMAD.MOV.U32 R18, RZ, RZ, R132 ;  /* 0x000000ffff127224 */ /* 0x000fe200078e0084 */
[----:B------:R-:W-:Y:S01]  /*199b0*/  LOP3.LUT R5, R17, 0xff, RZ, 0xc0, !PT ;  /* 0x000000ff11057812 */ /* 0x000fe200078ec0ff */
[----:B------:R-:W-:Y:S02]  /*199c0*/  IMAD.MOV.U32 R17, RZ, RZ, R171 ;  /* 0x000000ffff117224 */ /* 0x000fe400078e00ab */
[----:B------:R-:W-:Y:S01]  /*199d0*/  IMAD.MOV.U32 R17, RZ, RZ, R199 ;  /* 0x000000ffff117224 */ /* 0x000fe200078e00c7 */
[----:B------:R-:W-:Y:S01]  /*199e0*/  PRMT R189, R5, 0x5410, R11 ;  /* 0x0000541005bd7816 */ /* 0x000fe2000000000b */
[----:B------:R-:W-:Y:S01]  /*199f0*/  IMAD.WIDE.U32 R10, R19, -0x2daee0ad, RZ ;  /* 0xd2511f53130a7825 */ /* 0x000fe200078e00ff */
[----:B------:R1:W2:Y:S03]  /*19a00*/  MUFU.EX2 R171, R79 ;  /* 0x0000004f00ab7308 */ /* 0x0002a60000000800 */
[----:B------:R-:W-:Y:S01]  /*19a10*/  IMAD.MOV.U32 R19, RZ, RZ, R133 ;  /* 0x000000ffff137224 */ /* 0x000fe200078e0085 */
[----:B------:R-:W-:Y:S01]  /*19a20*/  LOP3.LUT R5, R11, UR13, R16, 0x96, !PT ;  /* 0x0000000d0b057c12 */ /* 0x000fe2000f8e9610 */
[----:B------:R-:W-:Y:S01]  /*19a30*/  IMAD.MOV.U32 R17, RZ, RZ, R30 ;  /* 0x000000ffff117224 */ /* 0x000fe200078e001e */
[----:B------:R-:W-:Y:S01]  /*19a40*/  LOP3.LUT R7, R7, UR11, R10, 0x96, !PT ;  /* 0x0000000b07077c12 */ /* 0x000fe2000f8e960a */
[----:B------:R-:W-:Y:S02]  /*19a50*/  IMAD.MOV.U32 R30, RZ, RZ, R239 ;  /* 0x000000ffff1e7224 */ /* 0x000fe400078e00ef */
[----:B------:R-:W-:Y:S01]  /*19a60*/  IMAD.WIDE.U32 R12, R5, -0x326172a9, RZ ;  /* 0xcd9e8d57050c7825 */ /* 0x000fe200078e00ff */
[----:B------:R-:W-:Y:S03]  /*19a70*/  MUFU.EX2 R104, R104 ;  /* 0x0000006800687308 */ /* 0x000fe60000000800 */
[----:B------:R-:W-:Y:S01]  /*19a80*/  IMAD.MOV.U32 R239, RZ, RZ, R22 ;  /* 0x000000ffffef7224 */ /* 0x000fe200078e0016 */
[----:B------:R-:W-:Y:S01]  /*19a90*/  LOP3.LUT R10, R13, UR12, R14, 0x96, !PT ;  /* 0x0000000c0d0a7c12 */ /* 0x000fe2000f8e960e */
[----:B------:R-:W-:Y:S02]  /*19aa0*/  IMAD.MOV.U32 R22, RZ, RZ, R180 ;  /* 0x000000ffff167224 */ /* 0x000fe400078e00b4 */
[----:B------:R-:W-:Y:S02]  /*19ab0*/  IMAD.MOV.U32 R19, RZ, RZ, R175 ;  /* 0x000000ffff137224 */ /* 0x000fe400078e00af */
        /* <DEDUP_REMOVED lines=10> */
[----:B------:R-:W-:Y:S02]  /*19b60*/  LOP3.LUT R78, R6, 0xff, RZ, 0xc0, !PT ;  /* 0x000000ff064e7812 */ /* 0x000fe400078ec0ff */
[----:B------:R-:W-:Y:S02]  /*19b70*/  SHF.R.U32.HI R5, RZ, 0x8, R5 ;  /* 0x00000008ff057819 */ /* 0x000fe40000011605 */
[--C-:B-1----:R-:W-:Y:S02]  /*19b80*/  SHF.R.U32.HI R79, RZ, 0x10, R6.reuse ;  /* 0x00000010ff4f7819 */ /* 0x102fe40000011606 */
[----:B------:R-:W-:Y:S02]  /*19b90*/  PRMT R78, R78, 0x5410, R5 ;  /* 0x000054104e4e7816 */ /* 0x000fe40000000005 */
[----:B------:R-:W-:Y:S02]  /*19ba0*/  SHF.R.U32.HI R6, RZ, 0x18, R6 ;  /* 0x00000018ff067819 */ /* 0x000fe40000011606 */
[----:B------:R-:W-:Y:S01]  /*19bb0*/  LOP3.LUT R79, R79, 0xff, RZ, 0xc0, !PT ;  /* 0x000000ff4f4f7812 */ /* 0x000fe200078ec0ff */
[--C-:B------:R-:W-:Y:S01]  /*19bc0*/  HSET2.LE.AND R78, R78, R241.reuse, PT ;  /* 0x000000f14e4e7233 */ /* 0x100fe20003803000 */
[----:B--2---:R-:W-:Y:S02]  /*19bd0*/  F2FP.BF16.PACK_AB R5, R171, R170 ;  /* 0x000000aaab05723e */ /* 0x004fe400000010ff */
[----:B------:R-:W-:Y:S02]  /*19be0*/  PRMT R79, R79, 0x5410, R6 ;  /* 0x000054104f4f7816 */ /* 0x000fe40000000006 */
[----:B------:R-:W-:Y:S01]  /*19bf0*/  LOP3.LUT R8, R7, UR17, R10, 0x96, !PT ;  /* 0x0000001107087c12 */ /* 0x000fe2000f8e960a */
[----:B------:R-:W-:Y:S01]  /*19c00*/  IMAD.WIDE.U32 R6, R11, -0x2daee0ad, RZ ;  /* 0xd2511f530b067825 */ /* 0x000fe200078e00ff */
[----:B------:R-:W-:Y:S01]  /*19c10*/  LOP3.LUT R78, R78, R5, RZ, 0xc0, !PT ;  /* 0x000000054e4e7212 */ /* 0x000fe200078ec0ff */
[--C-:B------:R-:W-:Y:S01]  /*19c20*/  HSET2.LE.AND R79, R79, R241.reuse, PT ;  /* 0x000000f14f4f7233 */ /* 0x100fe20003803000 */
[----:B------:R-:W-:Y:S04]  /*19c30*/  F2FP.BF16.PACK_AB R5, R168, R134 ;  /* 0x00000086a805723e */ /* 0x000fe800000010ff */
[----:B------:R-:W-:Y:S02]  /*19c40*/  LOP3.LUT R79, R79, R5, RZ, 0xc0, !PT ;  /* 0x000000054f4f7212 */ /* 0x000fe400078ec0ff */
[----:B------:R-:W-:Y:S02]  /*19c50*/  LOP3.LUT R5, R7, UR18, R12, 0x96, !PT ;  /* 0x0000001207057c12 */ /* 0x000fe4000f8e960c */
[C---:B------:R-:W-:Y:S04]  /*19c60*/  LOP3.LUT R7, R6.reuse, 0xffff, RZ, 0xc0, !PT ;  /* 0x0000ffff06077812 */ /* 0x040fe800078ec0ff */
        /* <DEDUP_REMOVED lines=12> */
[----:B------:R-:W-:Y:S01]  /*19d30*/  SHF.R.U32.HI R8, RZ, 0x18, R8 ;  /* 0x00000018ff087819 */ /* 0x000fe20000011608 */
[--C-:B------:R-:W-:Y:S01]  /*19d40*/  HSET2.LE.AND R76, R76, R241.reuse, PT ;  /* 0x000000f14c4c7233 */ /* 0x100fe20003803000 */
[----:B------:R-:W-:Y:S04]  /*19d50*/  LOP3.LUT R6, R6, 0xff, RZ, 0xc0, !PT ;  /* 0x000000ff06067812 */ /* 0x000fe800078ec0ff */
[----:B------:R-:W-:Y:S02]  /*19d60*/  PRMT R77, R6, 0x5410, R8 ;  /* 0x00005410064d7816 */ /* 0x000fe40000000008 */
[C---:B------:R-:W-:Y:S03]  /*19d70*/  LOP3.LUT R6, R5.reuse, 0xffff, RZ, 0xc0, !PT ;  /* 0x0000ffff05067812 */ /* 0x040fe600078ec0ff */
[--C-:B------:R-:W-:Y:S01]  /*19d80*/  HSET2.LE.AND R77, R77, R241.reuse, PT ;  /* 0x000000f14d4d7233 */ /* 0x100fe20003803000 */
        /* <DEDUP_REMOVED lines=13> */
[----:B------:R-:W-:Y:S04]  /*19e60*/  LOP3.LUT R5, R5, 0xff, RZ, 0xc0, !PT ;  /* 0x000000ff05057812 */ /* 0x000fe800078ec0ff */
[----:B------:R-:W-:Y:S01]  /*19e70*/  PRMT R174, R5, 0x5410, R9 ;  /* 0x0000541005ae7816 */ /* 0x000fe20000000009 */
[----:B------:R-:W-:Y:S05]  /*19e80*/  IMAD.U32 R5, RZ, RZ, UR5 ;  /* 0x00000005ff057e24 */ /* 0x000fea000f8e00ff */
[----:B------:R-:W-:Y:S05]  /*19e90*/  LOP3.LUT R5, R243, UR31, R5, 0x96, !PT ;  /* 0x0000001ff3057c12 */ /* 0x000fea000f8e9605 */
[----:B------:R-:W-:Y:S05]  /*19ea0*/  IMAD.WIDE.U32 R12, R5, -0x326172a9, RZ ;  /* 0xcd9e8d57050c7825 */ /* 0x000fea00078e00ff */
[----:B------:R-:W-:Y:S01]  /*19eb0*/  LOP3.LUT R8, R13, UR16, R18, 0x96, !PT ;  /* 0x000000100d087c12 */ /* 0x000fe2000f8e9612 */
[----:B------:R-:W-:Y:S01]  /*19ec0*/  IMAD.MOV.U32 R18, RZ, RZ, R196 ;  /* 0x000000ffff127224 */ /* 0x000fe200078e00c4 */
[----:B------:R-:W-:Y:S01]  /*19ed0*/  LOP3.LUT R6, R15, UR14, R12, 0x96, !PT ;  /* 0x0000000e0f067c12 */ /* 0x000fe2000f8e960c */
[----:B------:R-:W-:Y:S02]  /*19ee0*/  FMUL.FTZ R15, R0, R151 ;  /* 0x00000097000f7220 */ /* 0x000fe40000410000 */
[----:B------:R-:W-:Y:S04]  /*19ef0*/  IMAD.WIDE.U32 R8, R8, -0x2daee0ad, RZ ;  /* 0xd2511f5308087825 */ /* 0x000fe800078e00ff */
[----:B------:R-:W-:Y:S01]  /*19f00*/  IMAD.WIDE.U32 R6, R6, -0x2daee0ad, RZ ;  /* 0xd2511f5306067825 */ /* 0x000fe200078e00ff */
[----:B------:R-:W-:Y:S03]  /*19f10*/  LOP3.LUT R10, R9, UR13, R16, 0x96, !PT ;  /* 0x0000000d090a7c12 */ /* 0x000fe6000f8e9610 */
[----:B------:R-:W-:Y:S01]  /*19f20*/  IMAD.MOV.U32 R16, RZ, RZ, R198 ;  /* 0x000000ffff107224 */ /* 0x000fe200078e00c6 */
[----:B------:R-:W-:Y:S01]  /*19f30*/  LOP3.LUT R7, R7, UR11, R8, 0x96, !PT ;  /* 0x0000000b07077c12 */ /* 0x000fe2000f8e9608 */
[----:B------:R-:W-:Y:S05]  /*19f40*/  IMAD.WIDE.U32 R10, R10, -0x326172a9, RZ ;  /* 0xcd9e8d570a0a7825 */ /* 0x000fea00078e00ff */
[----:B------:R-:W-:Y:S01]  /*19f50*/  LOP3.LUT R9, R11, UR12, R14, 0x96, !PT ;  /* 0x0000000c0b097c12 */ /* 0x000fe2000f8e960e */
[----:B------:R-:W-:Y:S04]  /*19f60*/  FMUL.FTZ R14, R0, R150 ;  /* 0x00000096000e7220 */ /* 0x000fe80000410000 */
        /* <DEDUP_REMOVED lines=45> */
[----:B------:R-:W-:Y:S04]  /*1a240*/  IMAD.WIDE.U32 R10, R10, -0x326172a9, RZ ;  /* 0xcd9e8d570a0a7825 */ /* 0x000fe800078e00ff */
[----:B------:R-:W-:Y:S01]  /*1a250*/  IMAD.MOV.U32 R25, RZ, RZ, R195 ;  /* 0x000000ffff197224 */ /* 0x000fe200078e00c3 */
[----:B------:R-:W-:Y:S01]  /*1a260*/  LOP3.LUT R8, R11, UR12, R28, 0x96, !PT ;  /* 0x0000000c0b087c12 */ /* 0x000fe2000f8e961c */
[C---:B------:R-:W-:Y:S02]  /*1a270*/  FMUL.FTZ R13, R2.reuse, R149 ;  /* 0x00000095020d7220 */ /* 0x040fe40000410000 */
[----:B------:R-:W-:Y:S02]  /*1a280*/  FMUL.FTZ R12, R2, R148 ;  /* 0x00000094020c7220 */ /* 0x000fe40000410000 */
[----:B------:R-:W-:Y:S04]  /*1a290*/  IMAD.WIDE.U32 R8, R8, -0x2daee0ad, RZ ;  /* 0xd2511f5308087825 */ /* 0x000fe800078e00ff */
[----:B------:R-:W-:Y:S01]  /*1a2a0*/  FMUL.FTZ R28, R2, R160 ;  /* 0x000000a0021c7220 */ /* 0x000fe20000410000 */
        /* <DEDUP_REMOVED lines=8> */
[----:B------:R-:W-:Y:S04]  /*1a330*/  LOP3.LUT R5, R7, UR17, R8, 0x96, !PT ;  /* 0x0000001107057c12 */ /* 0x000fe8000f8e9608 */
[C---:B------:R-:W-:Y:S04]  /*1a340*/  LOP3.LUT R8, R5.reuse, 0xffff, RZ, 0xc0, !PT ;  /* 0x0000ffff05087812 */ /* 0x040fe800078ec0ff */
[----:B------:R-:W-:Y:S02]  /*1a350*/  SHF.R.U32.HI R9, RZ, 0x8, R8 ;  /* 0x00000008ff097819 */ /* 0x000fe40000011608 */
[----:B------:R-:W-:Y:S04]  /*1a360*/  LOP3.LUT R8, R5, 0xff, RZ, 0xc0, !PT ;  /* 0x000000ff05087812 */ /* 0x000fe800078ec0ff */
[----:B------:R-:W-:Y:S02]  /*1a370*/  PRMT R169, R8, 0x5410, R9 ;  /* 0x0000541008a97816 */ /* 0x000fe40000000009 */
[--C-:B------:R-:W-:Y:S02]  /*1a380*/  SHF.R.U32.HI R9, RZ, 0x10, R5.reuse ;  /* 0x00000010ff097819 */ /* 0x100fe40000011605 */
[----:B------:R-:W-:Y:S02]  /*1a390*/  SHF.R.U32.HI R8, RZ, 0x18, R5 ;  /* 0x00000018ff087819 */ /* 0x000fe40000011605 */
[----:B------:R-:W-:Y:S01]  /*1a3a0*/  LOP3.LUT R5, R9, 0xff, RZ, 0xc0, !PT ;  /* 0x000000ff09057812 */ /* 0x000fe200078ec0ff */
[C---:B------:R-:W-:Y:S02]  /*1a3b0*/  FMUL.FTZ R9, R2.reuse, R137 ;  /* 0x0000008902097220 */ /* 0x040fe40000410000 */
[----:B------:R-:W-:Y:S01]  /*1a3c0*/  IMAD.MOV.U32 R137, RZ, RZ, R48 ;  /* 0x000000ffff897224 */ /* 0x000fe200078e0030 */
[----:B------:R-:W-:Y:S01]  /*1a3d0*/  PRMT R180, R5, 0x5410, R8 ;  /* 0x0000541005b47816 */ /* 0x000fe20000000008 */
[----:B------:R-:W-:Y:S01]  /*1a3e0*/  FMUL.FTZ R8, R2, R136 ;  /* 0x0000008802087220 */ /* 0x000fe20000410000 */
[C---:B------:R-:W-:Y:S01]  /*1a3f0*/  LOP3.LUT R5, R6.reuse, 0xffff, RZ, 0xc0, !PT ;  /* 0x0000ffff06057812 */ /* 0x040fe200078ec0ff */
[----:B------:R-:W-:Y:S03]  /*1a400*/  IMAD.MOV.U32 R136, RZ, RZ, R49 ;  /* 0x000000ffff887224 */ /* 0x000fe600078e0031 */
[----:B------:R-:W-:Y:S02]  /*1a410*/  SHF.R.U32.HI R7, RZ, 0x8, R5 ;  /* 0x00000008ff077819 */ /* 0x000fe40000011605 */
[----:B------:R-:W-:Y:S04]  /*1a420*/  LOP3.LUT R5, R6, 0xff, RZ, 0xc0, !PT ;  /* 0x000000ff06057812 */ /* 0x000fe800078ec0ff */
[----:B------:R-:W-:Y:S02]  /*1a430*/  PRMT R175, R5, 0x5410, R7 ;  /* 0x0000541005af7816 */ /* 0x000fe40000000007 */
[--C-:B------:R-:W-:Y:S02]  /*1a440*/  SHF.R.U32.HI R5, RZ, 0x10, R6.reuse ;  /* 0x00000010ff057819 */ /* 0x100fe40000011606 */
[----:B------:R-:W-:Y:S02]  /*1a450*/  SHF.R.U32.HI R6, RZ, 0x18, R6 ;  /* 0x00000018ff067819 */ /* 0x000fe40000011606 */
[----:B------:R-:W-:Y:S04]  /*1a460*/  LOP3.LUT R5, R5, 0xff, RZ, 0xc0, !PT ;  /* 0x000000ff05057812 */ /* 0x000fe800078ec0ff */
[----:B------:R-:W-:Y:S01]  /*1a470*/  PRMT R173, R5, 0x5410, R6 ;  /* 0x0000541005ad7816 */ /* 0x000fe20000000006 */
[----:B------:R-:W-:Y:S04]  /*1a480*/  IMAD.WIDE.U32 R6, R11, -0x2daee0ad, RZ ;  /* 0xd2511f530b067825 */ /* 0x000fe800078e00ff */
[----:B------:R-:W-:Y:S01]  /*1a490*/  FMUL.FTZ R11, R0, R139 ;  /* 0x0000008b000b7220 */ /* 0x000fe20000410000 */
[----:B------:R-:W-:Y:S02]  /*1a4a0*/  LOP3.LUT R5, R6, 0xffff, RZ, 0xc0, !PT ;  /* 0x0000ffff06057812 */ /* 0x000fe400078ec0ff */
[----:B------:R-:W-:Y:S01]  /*1a4b0*/  LOP3.LUT R80, R7, UR18, R10, 0x96, !PT ;  /* 0x0000001207507c12 */ /* 0x000fe2000f8e960a */
[----:B------:R-:W-:Y:S01]  /*1a4c0*/  FMUL.FTZ R10, R0, R138 ;  /* 0x0000008a000a7220 */ /* 0x000fe20000410000 */
[----:B------:R-:W-:Y:S01]  /*1a4d0*/  SHF.R.U32.HI R7, RZ, 0x8, R5 ;  /* 0x00000008ff077819 */ /* 0x000fe20000011605 */
[----:B------:R-:W-:Y:S01]  /*1a4e0*/  IMAD.MOV.U32 R138, RZ, RZ, R18 ;  /* 0x000000ffff8a7224 */ /* 0x000fe200078e0012 */
[----:B------:R-:W-:Y:S01]  /*1a4f0*/  LOP3.LUT R5, R6, 0xff, RZ, 0xc0, !PT ;  /* 0x000000ff06057812 */ /* 0x000fe200078ec0ff */
[----:B------:R-:W-:Y:S02]  /*1a500*/  IMAD.MOV.U32 R18, RZ, RZ, R50 ;  /* 0x000000ffff127224 */ /* 0x000fe400078e0032 */
[----:B------:R-:W-:Y:S01]  /*1a510*/  IMAD.MOV.U32 R50, RZ, RZ, R26 ;  /* 0x000000ffff327224 */ /* 0x000fe200078e001a */
[----:B------:R-:W-:Y:S01]  /*1a520*/  PRMT R196, R5, 0x5410, R7 ;  /* 0x0000541005c47816 */ /* 0x000fe20000000007 */
[----:B------:R-:W-:Y:S01]  /*1a530*/  FMUL.FTZ R7, R3, R143 ;  /* 0x0000008f03077220 */ /* 0x000fe20000410000 */
[--C-:B------:R-:W-:Y:S01]  /*1a540*/  SHF.R.U32.HI R5, RZ, 0x10, R6.reuse ;  /* 0x00000010ff057819 */ /* 0x100fe20000011606 */
[----:B------:R-:W-:Y:S01]  /*1a550*/  IMAD.MOV.U32 R143, RZ, RZ, R17 ;  /* 0x000000ffff8f7224 */ /* 0x000fe200078e0011 */
[----:B------:R-:W-:Y:S01]  /*1a560*/  SHF.R.U32.HI R6, RZ, 0x18, R6 ;  /* 0x00000018ff067819 */ /* 0x000fe20000011606 */
[----:B------:R-:W-:Y:S01]  /*1a570*/  IMAD.MOV.U32 R17, RZ, RZ, R51 ;  /* 0x000000ffff117224 */ /* 0x000fe200078e0033 */
[----:B------:R-:W-:Y:S01]  /*1a580*/  LOP3.LUT R5, R5, 0xff, RZ, 0xc0, !PT ;  /* 0x000000ff05057812 */ /* 0x000fe200078ec0ff */
[----:B------:R-:W-:Y:S02]  /*1a590*/  IMAD.MOV.U32 R51, RZ, RZ, R30 ;  /* 0x000000ffff337224 */ /* 0x000fe400078e001e */
[----:B------:R-:W-:Y:S01]  /*1a5a0*/  IMAD.MOV.U32 R30, RZ, RZ, R23 ;  /* 0x000000ffff1e7224 */ /* 0x000fe200078e0017 */
[----:B------:R-:W-:Y:S01]  /*1a5b0*/  PRMT R195, R5, 0x5410, R6 ;  /* 0x0000541005c37816 */ /* 0x000fe20000000006 */
[C---:B------:R-:W-:Y:S02]  /*1a5c0*/  FMUL.FTZ R6, R3.reuse, R142 ;  /* 0x0000008e03067220 */ /* 0x040fe40000410000 */
[----:B------:R-:W-:Y:S02]  /*1a5d0*/  IMAD.MOV.U32 R142, RZ, RZ, R19 ;  /* 0x000000ffff8e7224 */ /* 0x000fe400078e0013 */
[----:B------:R-:W-:Y:S02]  /*1a5e0*/  IMAD.MOV.U32 R19, RZ, RZ, R16 ;  /* 0x000000ffff137224 */ /* 0x000fe400078e0010 */
[----:B------:R-:W-:Y:S02]  /*1a5f0*/  IMAD.MOV.U32 R16, RZ, RZ, R42 ;  /* 0x000000ffff107224 */ /* 0x000fe400078e002a */
[----:B------:R-:W-:Y:S02]  /*1a600*/  IMAD.MOV.U32 R42, RZ, RZ, R24 ;  /* 0x000000ffff2a7224 */ /* 0x000fe400078e0018 */
[----:B------:R-:W-:Y:S02]  /*1a610*/  IMAD.MOV.U32 R24, RZ, RZ, R21 ;  /* 0x000000ffff187224 */ /* 0x000fe400078e0015 */
[----:B------:R-:W-:Y:S02]  /*1a620*/  IMAD.MOV.U32 R26, RZ, RZ, R22 ;  /* 0x000000ffff1a7224 */ /* 0x000fe400078e0016 */
[C---:B------:R-:W-:Y:S01]  /*1a630*/  FMUL.FTZ R5, R36.reuse, R141 ;  /* 0x0000008d24057220 */ /* 0x040fe20000410000 */
[----:B------:R-:W1:Y:S01]  /*1a640*/  LDSM.16.MT88.4 R20, [R204+0x4000] ;  /* 0x00400000cc14783b */ /* 0x000e620000004200 */
[----:B------:R-:W-:Y:S02]  /*1a650*/  IMAD.MOV.U32 R149, RZ, RZ, R17 ;  /* 0x000000ffff957224 */ /* 0x000fe400078e0011 */
[----:B------:R-:W-:Y:S02]  /*1a660*/  IMAD.MOV.U32 R151, RZ, RZ, R16 ;  /* 0x000000ffff977224 */ /* 0x000fe400078e0010 */
[C---:B------:R-:W-:Y:S02]  /*1a670*/  FMUL.FTZ R16, R36.reuse, R144 ;  /* 0x0000009024107220 */ /* 0x040fe40000410000 */
[----:B------:R-:W-:Y:S02]  /*1a680*/  IMAD.MOV.U32 R144, RZ, RZ, R51 ;  /* 0x000000ffff907224 */ /* 0x000fe400078e0033 */
[----:B------:R-:W-:Y:S02]  /*1a690*/  FMUL.FTZ R17, R36, R145 ;  /* 0x0000009124117220 */ /* 0x000fe40000410000 */
[----:B------:R-:W-:Y:S02]  /*1a6a0*/  IMAD.MOV.U32 R145, RZ, RZ, R50 ;  /* 0x000000ffff917224 */ /* 0x000fe400078e0032 */
[----:B------:R-:W-:Y:S01]  /*1a6b0*/  IMAD.MOV.U32 R148, RZ, RZ, R19 ;  /* 0x000000ffff947224 */ /* 0x000fe200078e0013 */
[----:B------:R-:W2:Y:S01]  /*1a6c0*/  LDSM.16.MT88.4 R48, [R205+0x4000] ;  /* 0x00400000cd30783b */ /* 0x000ea20000004200 */
[----:B------:R-:W-:Y:S02]  /*1a6d0*/  IMAD.MOV.U32 R150, RZ, RZ, R18 ;  /* 0x000000ffff967224 */ /* 0x000fe400078e0012 */
[C---:B------:R-:W-:Y:S02]  /*1a6e0*/  FMUL.FTZ R18, R3.reuse, R146 ;  /* 0x0000009203127220 */ /* 0x040fe40000410000 */
[C---:B------:R-:W-:Y:S02]  /*1a6f0*/  FMUL.FTZ R19, R3.reuse, R147 ;  /* 0x0000009303137220 */ /* 0x040fe40000410000 */
[----:B------:R-:W-:Y:S02]  /*1a700*/  IMAD.MOV.U32 R146, RZ, RZ, R26 ;  /* 0x000000ffff927224 */ /* 0x000fe400078e001a */
[----:B------:R-:W-:Y:S02]  /*1a710*/  IMAD.MOV.U32 R139, RZ, RZ, R24 ;  /* 0x000000ffff8b7224 */ /* 0x000fe400078e0018 */
[----:B------:R-:W-:Y:S02]  /*1a720*/  IMAD.MOV.U32 R147, RZ, RZ, R25 ;  /* 0x000000ffff937224 */ /* 0x000fe400078e0019 */
[C---:B------:R-:W-:Y:S02]  /*1a730*/  FMUL.FTZ R24, R2.reuse, R152 ;  /* 0x0000009802187220 */ /* 0x040fe40000410000 */
[----:B------:R-:W-:Y:S02]  /*1a740*/  FMUL.FTZ R25, R2, R153 ;  /* 0x0000009902197220 */ /* 0x000fe40000410000 */
[C---:B------:R-:W-:Y:S02]  /*1a750*/  FMUL.FTZ R26, R0.reuse, R154 ;  /* 0x0000009a001a7220 */ /* 0x040fe40000410000 */
[----:B------:R-:W-:Y:S02]  /*1a760*/  IMAD.MOV.U32 R140, RZ, RZ, R30 ;  /* 0x000000ffff8c7224 */ /* 0x000fe400078e001e */
[----:B------:R-:W-:Y:S02]  /*1a770*/  IMAD.MOV.U32 R141, RZ, RZ, R31 ;  /* 0x000000ffff8d7224 */ /* 0x000fe400078e001f */
[C---:B------:R-:W-:Y:S01]  /*1a780*/  FMUL.FTZ R30, R0.reuse, R162 ;  /* 0x000000a2001e7220 */ /* 0x040fe20000410000 */
[--C-:B------:R-:W-:Y:S01]  /*1a790*/  HSET2.LE.AND R162, R196, R241.reuse, PT ;  /* 0x000000f1c4a27233 */ /* 0x100fe20003803000 */
[----:B------:R-:W-:Y:S01]  /*1a7a0*/  FMUL.FTZ R31, R0, R163 ;  /* 0x000000a3001f7220 */ /* 0x000fe20000410000 */
[-C--:B-1----:R-:W-:Y:S01]  /*1a7b0*/  HMMA.16816.F32.BF16 R4, R44, R20.reuse, R4 ;  /* 0x000000142c04723c */ /* 0x082fe20000041804 */
[----:B------:R-:W-:Y:S01]  /*1a7c0*/  IMAD.MOV.U32 R82, RZ, RZ, R42 ;  /* 0x000000ffff527224 */ /* 0x000fe200078e002a */
[--C-:B------:R-:W-:Y:S01]  /*1a7d0*/  HSET2.LE.AND R163, R195, R241.reuse, PT ;  /* 0x000000f1c3a37233 */ /* 0x100fe20003803000 */
[----:B------:R-:W-:Y:S02]  /*1a7e0*/  IMAD.MOV.U32 R42, RZ, RZ, R93 ;  /* 0x000000ffff2a7224 */ /* 0x000fe400078e005d */
[----:B------:R-:W1:Y:S02]  /*1a7f0*/  MUFU.EX2 R93, R94 ;  /* 0x0000005e005d7308 */ /* 0x000e640000000800 */
[----:B------:R-:W-:Y:S01]  /*1a800*/  FFMA.FTZ R42, R42, c[0x0][0x23c], -R43 ;  /* 0x00008f002a2a7a23 */ /* 0x000fe2000001082b */
[C---:B------:R-:W-:Y:S07]  /*1a810*/  HMMA.16816.F32.BF16 R8, R32.reuse, R20, R8 ;  /* 0x000000142008723c */ /* 0x040fee0000041808 */
[C---:B------:R-:W-:Y:S01]  /*1a820*/  FMUL.FTZ R20, R36.reuse, R156 ;  /* 0x0000009c24147220 */ /* 0x040fe20000410000 */
[-C--:B------:R-:W-:Y:S01]  /*1a830*/  HMMA.16816.F32.BF16 R12, R32, R22.reuse, R12 ;  /* 0x00000016200c723c */ /* 0x080fe2000004180c */
[----:B------:R-:W-:Y:S01]  /*1a840*/  FMUL.FTZ R21, R36, R157 ;  /* 0x0000009d24157220 */ /* 0x000fe20000410000 */
[----:B------:R-:W-:Y:S02]  /*1a850*/  MUFU.EX2 R94, R102 ;  /* 0x00000066005e7308 */ /* 0x000fe40000000800 */
[----:B------:R-:W-:Y:S02]  /*1a860*/  IMAD.MOV.U32 R156, RZ, RZ, R27 ;  /* 0x000000ffff9c7224 */ /* 0x000fe400078e001b */
[----:B------:R-:W-:Y:S02]  /*1a870*/  FMUL.FTZ R27, R0, R155 ;  /* 0x0000009b001b7220 */ /* 0x000fe40000410000 */
[----:B------:R-:W-:Y:S01]  /*1a880*/  IMAD.MOV.U32 R157, RZ, RZ, R88 ;  /* 0x000000ffff9d7224 */ /* 0x000fe200078e0058 */
[C---:B------:R-:W-:Y:S03]  /*1a890*/  HMMA.16816.F32.BF16 R16, R44.reuse, R22, R16 ;  /* 0x000000162c10723c */ /* 0x040fe60000041810 */
[----:B------:R-:W3:Y:S04]  /*1a8a0*/  MUFU.EX2 R88, R87 ;  /* 0x0000005700587308 */ /* 0x000ee80000000800 */
[C---:B------:R-:W-:Y:S02]  /*1a8b0*/  FMUL.FTZ R22, R3.reuse, R158 ;  /* 0x0000009e03167220 */ /* 0x040fe40000410000 */
[C---:B------:R-:W-:Y:S03]  /*1a8c0*/  FMUL.FTZ R23, R3.reuse, R159 ;  /* 0x0000009f03177220 */ /* 0x040fe60000410000 */
[----:B------:R-:W-:Y:S01]  /*1a8d0*/  IMAD.MOV.U32 R158, RZ, RZ, R157 ;  /* 0x000000ffff9e7224 */ /* 0x000fe200078e009d */
[----:B------:R4:W-:Y:S01]  /*1a8e0*/  MUFU.EX2 R87, R42 ;  /* 0x0000002a00577308 */ /* 0x0009e20000000800 */
[----:B------:R-:W-:Y:S02]  /*1a8f0*/  IMAD.MOV.U32 R157, RZ, RZ, R156 ;  /* 0x000000ffff9d7224 */ /* 0x000fe400078e009c */
[----:B------:R-:W-:Y:S01]  /*1a900*/  IMAD.MOV.U32 R156, RZ, RZ, R147 ;  /* 0x000000ffff9c7224 */ /* 0x000fe200078e0093 */
[-C--:B--2---:R-:W-:Y:S01]  /*1a910*/  HMMA.16816.F32.BF16 R20, R44, R48.reuse, R20 ;  /* 0x000000302c14723c */ /* 0x084fe20000041814 */
[----:B------:R-:W-:Y:S02]  /*1a920*/  IMAD.MOV.U32 R147, RZ, RZ, R146 ;  /* 0x000000ffff937224 */ /* 0x000fe400078e0092 */
[----:B------:R-:W-:Y:S02]  /*1a930*/  IMAD.MOV.U32 R146, RZ, RZ, R145 ;  /* 0x000000ffff927224 */ /* 0x000fe400078e0091 */
[----:B------:R-:W-:Y:S02]  /*1a940*/  IMAD.MOV.U32 R145, RZ, RZ, R144 ;  /* 0x000000ffff917224 */ /* 0x000fe400078e0090 */
[----:B------:R-:W-:Y:S01]  /*1a950*/  IMAD.MOV.U32 R144, RZ, RZ, R151 ;  /* 0x000000ffff907224 */ /* 0x000fe200078e0097 */
[C---:B------:R-:W-:Y:S01]  /*1a960*/  HMMA.16816.F32.BF16 R24, R32.reuse, R48, R24 ;  /* 0x000000302018723c */ /* 0x040fe20000041818 */
[----:B------:R-:W-:Y:S03]  /*1a970*/  IMAD.MOV.U32 R151, RZ, RZ, R150 ;  /* 0x000000ffff977224 */ /* 0x000fe600078e0096 */
[----:B------:R-:W-:Y:S02]  /*1a980*/  IMAD.MOV.U32 R150, RZ, RZ, R149 ;  /* 0x000000ffff967224 */ /* 0x000fe400078e0095 */
[----:B------:R-:W-:Y:S01]  /*1a990*/  IMAD.MOV.U32 R149, RZ, RZ, R148 ;  /* 0x000000ffff957224 */ /* 0x000fe200078e0094 */
[--C-:B------:R-:W-:Y:S01]  /*1a9a0*/  HSET2.LE.AND R49, R86, R241.reuse, PT ;  /* 0x000000f156317233 */ /* 0x100fe20003803000 */
[----:B------:R-:W-:Y:S01]  /*1a9b0*/  IMAD.MOV.U32 R148, RZ, RZ, R138 ;  /* 0x000000ffff947224 */ /* 0x000fe200078e008a */
[-C--:B------:R-:W-:Y:S03]  /*1a9c0*/  HMMA.16816.F32.BF16 R28, R32, R50.reuse, R28 ;  /* 0x00000032201c723c */ /* 0x080fe6000004181c */
[----:B------:R-:W-:Y:S02]  /*1a9d0*/  IMAD.MOV.U32 R138, RZ, RZ, R143 ;  /* 0x000000ffff8a7224 */ /* 0x000fe400078e008f */
[----:B------:R-:W-:Y:S02]  /*1a9e0*/  IMAD.MOV.U32 R143, RZ, RZ, R142 ;  /* 0x000000ffff8f7224 */ /* 0x000fe400078e008e */
[C---:B------:R-:W-:Y:S02]  /*1a9f0*/  FMUL.FTZ R32, R36.reuse, R164 ;  /* 0x000000a424207220 */ /* 0x040fe40000410000 */
[----:B------:R-:W-:Y:S03]  /*1aa00*/  FMUL.FTZ R33, R36, R165 ;  /* 0x000000a524217220 */ /* 0x000fe60000410000 */
[C---:B------:R-:W-:Y:S01]  /*1aa10*/  FMUL.FTZ R34, R3.reuse, R166 ;  /* 0x000000a603227220 */ /* 0x040fe20000410000 */
[--C-:B------:R-:W-:Y:S01]  /*1aa20*/  HSET2.LE.AND R166, R198, R241.reuse, PT ;  /* 0x000000f1c6a67233 */ /* 0x100fe20003803000 */
[----:B------:R-:W-:Y:S01]  /*1aa30*/  FMUL.FTZ R35, R3, R167 ;  /* 0x000000a703237220 */ /* 0x000fe20000410000 */
[--C-:B------:R-:W-:Y:S01]  /*1aa40*/  HSET2.LE.AND R167, R199, R241.reuse, PT ;  /* 0x000000f1c7a77233 */ /* 0x100fe20003803000 */
[----:B----4-:R-:W-:Y:S02]  /*1aa50*/  FFMA.FTZ R42, R158, c[0x0][0x23c], -R43 ;  /* 0x00008f009e2a7a23 */ /* 0x010fe4000001082b */
[----:B------:R-:W-:Y:S02]  /*1aa60*/  IMAD.MOV.U32 R158, RZ, RZ, R157 ;  /* 0x000000ffff9e7224 */ /* 0x000fe400078e009d */
[----:B------:R-:W-:Y:S01]  /*1aa70*/  IMAD.MOV.U32 R157, RZ, RZ, R156 ;  /* 0x000000ffff9d7224 */ /* 0x000fe200078e009c */
[----:B------:R-:W-:Y:S01]  /*1aa80*/  HMMA.16816.F32.BF16 R32, R44, R50, R32 ;  /* 0x000000322c20723c */ /* 0x000fe20000041820 */
[----:B------:R-:W-:Y:S01]  /*1aa90*/  IMAD.MOV.U32 R156, RZ, RZ, R147 ;  /* 0x000000ffff9c7224 */ /* 0x000fe200078e0093 */
[----:B------:R-:W2:Y:S01]  /*1aaa0*/  LDSM.16.MT88.4 R44, [R204+0x4400] ;  /* 0x00440000cc2c783b */ /* 0x000ea20000004200 */
[----:B------:R-:W-:Y:S02]  /*1aab0*/  IMAD.MOV.U32 R147, RZ, RZ, R146 ;  /* 0x000000ffff937224 */ /* 0x000fe400078e0092 */
[----:B------:R-:W-:Y:S02]  /*1aac0*/  IMAD.MOV.U32 R146, RZ, RZ, R145 ;  /* 0x000000ffff927224 */ /* 0x000fe400078e0091 */
[----:B------:R-:W-:Y:S01]  /*1aad0*/  IMAD.MOV.U32 R145, RZ, RZ, R144 ;  /* 0x000000ffff917224 */ /* 0x000fe200078e0090 */
[--C-:B------:R-:W-:Y:S01]  /*1aae0*/  HSET2.LE.AND R50, R91, R241.reuse, PT ;  /* 0x000000f15b327233 */ /* 0x100fe20003803000 */
[----:B------:R-:W-:Y:S03]  /*1aaf0*/  IMAD.MOV.U32 R144, RZ, RZ, R151 ;  /* 0x000000ffff907224 */ /* 0x000fe600078e0097 */
[----:B------:R-:W-:Y:S01]  /*1ab00*/  IMAD.MOV.U32 R151, RZ, RZ, R150 ;  /* 0x000000ffff977224 */ /* 0x000fe200078e0096 */
[--C-:B------:R-:W-:Y:S01]  /*1ab10*/  HSET2.LE.AND R51, R96, R241.reuse, PT ;  /* 0x000000f160337233 */ /* 0x100fe20003803000 */
[----:B------:R-:W-:Y:S01]  /*1ab20*/  IMAD.MOV.U32 R150, RZ, RZ, R149 ;  /* 0x000000ffff967224 */ /* 0x000fe200078e0095 */
[----:B------:R-:W-:Y:S01]  /*1ab30*/  MUFU.EX2 R96, R236 ;  /* 0x000000ec00607308 */ /* 0x000fe20000000800 */
[----:B------:R-:W-:Y:S02]  /*1ab40*/  IMAD.MOV.U32 R149, RZ, RZ, R138 ;  /* 0x000000ffff957224 */ /* 0x000fe400078e008a */
[----:B------:R-:W-:Y:S02]  /*1ab50*/  IMAD.MOV.U32 R138, RZ, RZ, R143 ;  /* 0x000000ffff8a7224 */ /* 0x000fe400078e008f */
[----:B------:R-:W-:Y:S02]  /*1ab60*/  IMAD.MOV.U32 R143, RZ, RZ, R92 ;  /* 0x000000ffff8f7224 */ /* 0x000fe400078e005c */
[----:B------:R-:W-:Y:S02]  /*1ab70*/  IMAD.MOV.U32 R142, RZ, RZ, R216 ;  /* 0x000000ffff8e7224 */ /* 0x000fe400078e00d8 */
[----:B------:R4:W5:Y:S01]  /*1ab80*/  LDL.LU R216, [R1+0xcc] ;  /* 0x0000cc0001d87983 */ /* 0x0009620000300800 */
[----:B------:R1:W1:Y:S01]  /*1ab90*/  MUFU.EX2 R92, R42 ;  /* 0x0000002a005c7308 */ /* 0x0002620000000800 */
[-C--:B--2---:R-:W-:Y:S01]  /*1aba0*/  HMMA.16816.F32.BF16 R4, R52, R44.reuse, R4 ;  /* 0x0000002c3404723c */ /* 0x084fe20000041804 */
[----:B-1----:R-:W-:Y:S07]  /*1abb0*/  FFMA.FTZ R42, R158, c[0x0][0x23c], -R43 ;  /* 0x00008f009e2a7a23 */ /* 0x002fee000001082b */
[C---:B------:R-:W-:Y:S01]  /*1abc0*/  HMMA.16816.F32.BF16 R8, R56.reuse, R44, R8 ;  /* 0x0000002c3808723c */ /* 0x040fe20000041808 */
[----:B------:R-:W-:Y:S03]  /*1abd0*/  IMAD.MOV.U32 R158, RZ, RZ, R157 ;  /* 0x000000ffff9e7224 */ /* 0x000fe600078e009d */
[----:B------:R-:W-:Y:S02]  /*1abe0*/  IMAD.MOV.U32 R157, RZ, RZ, R156 ;  /* 0x000000ffff9d7224 */ /* 0x000fe400078e009c */
[----:B------:R-:W-:Y:S02]  /*1abf0*/  IMAD.MOV.U32 R156, RZ, RZ, R147 ;  /* 0x000000ffff9c7224 */ /* 0x000fe400078e0093 */
[----:B------:R-:W-:Y:S01]  /*1ac00*/  IMAD.MOV.U32 R147, RZ, RZ, R146 ;  /* 0x000000ffff937224 */ /* 0x000fe200078e0092 */
[-C--:B------:R-:W-:Y:S03]  /*1ac10*/  HMMA.16816.F32.BF16 R12, R56, R46.reuse, R12 ;  /* 0x0000002e380c723c */ /* 0x080fe6000004180c */
[----:B------:R-:W-:Y:S02]  /*1ac20*/  IMAD.MOV.U32 R146, RZ, RZ, R145 ;  /* 0x000000ffff927224 */ /* 0x000fe400078e0091 */
[----:B------:R-:W-:Y:S02]  /*1ac30*/  IMAD.MOV.U32 R145, RZ, RZ, R144 ;  /* 0x000000ffff917224 */ /* 0x000fe400078e0090 */
[----:B------:R-:W-:Y:S01]  /*1ac40*/  IMAD.MOV.U32 R144, RZ, RZ, R151 ;  /* 0x000000ffff907224 */ /* 0x000fe200078e0097 */
[C---:B------:R-:W-:Y:S01]  /*1ac50*/  HMMA.16816.F32.BF16 R16, R52.reuse, R46, R16 ;  /* 0x0000002e3410723c */ /* 0x040fe20000041810 */
[----:B------:R-:W-:Y:S01]  /*1ac60*/  IMAD.MOV.U32 R151, RZ, RZ, R150 ;  /* 0x000000ffff977224 */ /* 0x000fe200078e0096 */
[----:B------:R-:W1:Y:S02]  /*1ac70*/  LDSM.16.MT88.4 R44, [R205+0x4400] ;  /* 0x00440000cd2c783b */ /* 0x000e640000004200 */
[----:B------:R-:W-:Y:S02]  /*1ac80*/  IMAD.MOV.U32 R150, RZ, RZ, R149 ;  /* 0x000000ffff967224 */ /* 0x000fe400078e0095 */
[----:B------:R-:W-:Y:S02]  /*1ac90*/  IMAD.MOV.U32 R149, RZ, RZ, R138 ;  /* 0x000000ffff957224 */ /* 0x000fe400078e008a */
[----:B------:R-:W-:Y:S04]  /*1aca0*/  IMAD.MOV.U32 R138, RZ, RZ, R137 ;  /* 0x000000ffff8a7224 */ /* 0x000fe800078e0089 */
[----:B------:R-:W-:Y:S02]  /*1acb0*/  IMAD.MOV.U32 R137, RZ, RZ, R125 ;  /* 0x000000ffff897224 */ /* 0x000fe400078e007d */
[----:B------:R-:W-:Y:S02]  /*1acc0*/  IMAD.MOV.U32 R125, RZ, RZ, R98 ;  /* 0x000000ffff7d7224 */ /* 0x000fe400078e0062 */
[----:B------:R-:W-:Y:S01]  /*1acd0*/  IMAD.MOV.U32 R152, RZ, RZ, R157 ;  /* 0x000000ffff987224 */ /* 0x000fe200078e009d */
[----:B------:R2:W-:Y:S01]  /*1ace0*/  MUFU.EX2 R98, R42 ;  /* 0x0000002a00627308 */ /* 0x0005e20000000800 */
[----:B------:R-:W-:Y:S02]  /*1acf0*/  IMAD.MOV.U32 R157, RZ, RZ, R146 ;  /* 0x000000ffff9d7224 */ /* 0x000fe400078e0092 */
[----:B------:R-:W-:Y:S02]  /*1ad00*/  IMAD.MOV.U32 R146, RZ, RZ, R151 ;  /* 0x000000ffff927224 */ /* 0x000fe400078e0097 */
[----:B------:R-:W-:Y:S02]  /*1ad10*/  IMAD.MOV.U32 R151, RZ, RZ, R124 ;  /* 0x000000ffff977224 */ /* 0x000fe400078e007c */
[----:B------:R-:W-:Y:S02]  /*1ad20*/  IMAD.MOV.U32 R159, RZ, RZ, R156 ;  /* 0x000000ffff9f7224 */ /* 0x000fe400078e009c */
[----:B------:R-:W-:Y:S01]  /*1ad30*/  IMAD.MOV.U32 R156, RZ, RZ, R145 ;  /* 0x000000ffff9c7224 */ /* 0x000fe200078e0091 */
[----:B------:R-:W-:Y:S01]  /*1ad40*/  MUFU.EX2 R124, R107 ;  /* 0x0000006b007c7308 */ /* 0x000fe20000000800 */
[----:B------:R-:W-:Y:S02]  /*1ad50*/  IMAD.MOV.U32 R145, RZ, RZ, R150 ;  /* 0x000000ffff917224 */ /* 0x000fe400078e0096 */
[----:B------:R-:W-:Y:S02]  /*1ad60*/  IMAD.MOV.U32 R150, RZ, RZ, R137 ;  /* 0x000000ffff967224 */ /* 0x000fe400078e0089 */
[----:B------:R-:W-:Y:S05]  /*1ad70*/  IMAD.MOV.U32 R137, RZ, RZ, R125 ;  /* 0x000000ffff897224 */ /* 0x000fea00078e007d */
[----:B------:R3:W-:Y:S01]  /*1ad80*/  MUFU.EX2 R107, R152 ;  /* 0x00000098006b7308 */ /* 0x0007e20000000800 */
[----:B--2---:R-:W-:Y:S01]  /*1ad90*/  FFMA.FTZ R42, R158, c[0x0][0x23c], -R43 ;  /* 0x00008f009e2a7a23 */ /* 0x004fe2000001082b */
[-C--:B-1----:R-:W-:Y:S01]  /*1ada0*/  HMMA.16816.F32.BF16 R20, R52, R44.reuse, R20 ;  /* 0x0000002c3414723c */ /* 0x082fe20000041814 */
[----:B------:R-:W-:Y:S02]  /*1adb0*/  IMAD.MOV.U32 R158, RZ, RZ, R147 ;  /* 0x000000ffff9e7224 */ /* 0x000fe400078e0093 */
[----:B------:R-:W-:Y:S02]  /*1adc0*/  IMAD.MOV.U32 R147, RZ, RZ, R144 ;  /* 0x000000ffff937224 */ /* 0x000fe400078e0090 */
[----:B------:R-:W-:Y:S03]  /*1add0*/  IMAD.MOV.U32 R144, RZ, RZ, R149 ;  /* 0x000000ffff907224 */ /* 0x000fe600078e0095 */
[----:B------:R-:W-:Y:S01]  /*1ade0*/  MUFU.EX2 R125, R101 ;  /* 0x00000065007d7308 */ /* 0x000fe20000000800 */
[----:B------:R-:W-:Y:S01]  /*1adf0*/  IMAD.MOV.U32 R149, RZ, RZ, R138 ;  /* 0x000000ffff957224 */ /* 0x000fe200078e008a */
[C---:B------:R-:W-:Y:S02]  /*1ae00*/  HMMA.16816.F32.BF16 R24, R56.reuse, R44, R24 ;  /* 0x0000002c3818723c */ /* 0x040fe40000041818 */
[----:B------:R-:W-:Y:S06]  /*1ae10*/  IMAD.MOV.U32 R138, RZ, RZ, R105 ;  /* 0x000000ffff8a7224 */ /* 0x000fec00078e0069 */
[-C--:B------:R-:W-:Y:S01]  /*1ae20*/  HMMA.16816.F32.BF16 R28, R56, R46.reuse, R28 ;  /* 0x0000002e381c723c */ /* 0x080fe2000004181c */
[----:B------:R1:W2:Y:S03]  /*1ae30*/  MUFU.EX2 R105, R42 ;  /* 0x0000002a00697308 */ /* 0x0002a60000000800 */
[----:B---3--:R-:W-:Y:S02]  /*1ae40*/  IMAD.MOV.U32 R152, RZ, RZ, R158 ;  /* 0x000000ffff987224 */ /* 0x008fe400078e009e */
[----:B------:R-:W-:Y:S02]  /*1ae50*/  IMAD.MOV.U32 R158, RZ, RZ, R147 ;  /* 0x000000ffff9e7224 */ /* 0x000fe400078e0093 */
[----:B------:R-:W-:Y:S01]  /*1ae60*/  IMAD.MOV.U32 R147, RZ, RZ, R146 ;  /* 0x000000ffff937224 */ /* 0x000fe200078e0092 */
[----:B------:R-:W-:Y:S01]  /*1ae70*/  HMMA.16816.F32.BF16 R32, R52, R46, R32 ;  /* 0x0000002e3420723c */ /* 0x000fe20000041820 */
[----:B------:R-:W3:Y:S02]  /*1ae80*/  LDSM.16.MT88.4 R44, [R204+0x4800] ;  /* 0x00480000cc2c783b */ /* 0x000ee40000004200 */
[----:B------:R-:W-:Y:S02]  /*1ae90*/  IMAD.MOV.U32 R146, RZ, RZ, R145 ;  /* 0x000000ffff927224 */ /* 0x000fe400078e0091 */
[----:B------:R-:W-:Y:S02]  /*1aea0*/  IMAD.MOV.U32 R145, RZ, RZ, R144 ;  /* 0x000000ffff917224 */ /* 0x000fe400078e0090 */
[----:B------:R-:W-:Y:S02]  /*1aeb0*/  IMAD.MOV.U32 R144, RZ, RZ, R136 ;  /* 0x000000ffff907224 */ /* 0x000fe400078e0088 */
[----:B------:R-:W-:Y:S03]  /*1aec0*/  IMAD.MOV.U32 R136, RZ, RZ, R141 ;  /* 0x000000ffff887224 */ /* 0x000fe600078e008d */
[----:B------:R-:W-:Y:S02]  /*1aed0*/  IMAD.MOV.U32 R141, RZ, RZ, R108 ;  /* 0x000000ffff8d7224 */ /* 0x000fe400078e006c */
[----:B------:R-:W-:Y:S02]  /*1aee0*/  IMAD.MOV.U32 R108, RZ, RZ, R118 ;  /* 0x000000ffff6c7224 */ /* 0x000fe400078e0076 */
[----:B------:R-:W-:Y:S01]  /*1aef0*/  IMAD.MOV.U32 R154, RZ, RZ, R152 ;  /* 0x000000ffff9a7224 */ /* 0x000fe200078e0098 */
[----:B------:R2:W2:Y:S01]  /*1af00*/  MUFU.EX2 R118, R218 ;  /* 0x000000da00767308 */ /* 0x0004a20000000800 */
[----:B------:R-:W-:Y:S02]  /*1af10*/  IMAD.MOV.U32 R152, RZ, RZ, R108 ;  /* 0x000000ffff987224 */ /* 0x000fe400078e006c */
[----:B------:R-:W-:Y:S02]  /*1af20*/  IMAD.MOV.U32 R153, RZ, RZ, R147 ;  /* 0x000000ffff997224 */ /* 0x000fe400078e0093 */
[----:B-1----:R-:W-:Y:S02]  /*1af30*/  FFMA.FTZ R42, R154, c[0x0][0x23c], -R43 ;  /* 0x00008f009a2a7a23 */ /* 0x002fe4000001082b */
[----:B------:R-:W-:Y:S02]  /*1af40*/  IMAD.MOV.U32 R154, RZ, RZ, R152 ;  /* 0x000000ffff9a7224 */ /* 0x000fe400078e0098 */
[----:B------:R-:W-:Y:S01]  /*1af50*/  IMAD.MOV.U32 R155, RZ, RZ, R153 ;  /* 0x000000ffff9b7224 */ /* 0x000fe200078e0099 */
[----:B------:R-:W1:Y:S01]  /*1af60*/  MUFU.EX2 R108, R112 ;  /* 0x00000070006c7308 */ /* 0x000e620000000800 */
[----:B------:R-:W-:Y:S02]  /*1af70*/  IMAD.MOV.U32 R153, RZ, RZ, R159 ;  /* 0x000000ffff997224 */ /* 0x000fe400078e009f */
[----:B------:R-:W-:Y:S02]  /*1af80*/  IMAD.MOV.U32 R159, RZ, RZ, R217 ;  /* 0x000000ffff9f7224 */ /* 0x000fe400078e00d9 */
[----:B------:R-:W-:Y:S02]  /*1af90*/  FFMA.FTZ R48, R155, c[0x0][0x23c], -R43 ;  /* 0x00008f009b307a23 */ /* 0x000fe4000001082b */
[----:B------:R-:W-:Y:S02]  /*1afa0*/  IMAD.MOV.U32 R155, RZ, RZ, R154 ;  /* 0x000000ffff9b7224 */ /* 0x000fe400078e009a */
[----:B------:R-:W-:Y:S01]  /*1afb0*/  IMAD.MOV.U32 R154, RZ, RZ, R153 ;  /* 0x000000ffff9a7224 */ /* 0x000fe200078e0099 */
[----:B------:R-:W-:Y:S01]  /*1afc0*/  MUFU.EX2 R112, R235 ;  /* 0x000000eb00707308 */ /* 0x000fe20000000800 */
[----:B------:R-:W-:Y:S02]  /*1afd0*/  FFMA.FTZ R52, R155, c[0x0][0x23c], -R43 ;  /* 0x00008f009b347a23 */ /* 0x000fe4000001082b */
[----:B------:R-:W-:Y:S01]  /*1afe0*/  IMAD.MOV.U32 R155, RZ, RZ, R154 ;  /* 0x000000ffff9b7224 */ /* 0x000fe200078e009a */
[-C--:B---3--:R-:W-:Y:S01]  /*1aff0*/  HMMA.16816.F32.BF16 R4, R60, R44.reuse, R4 ;  /* 0x0000002c3c04723c */ /* 0x088fe20000041804 */
[----:B--2---:R-:W2:Y:S01]  /*1b000*/  LDL.LU R218, [R1+0xc8] ;  /* 0x0000c80001da7983 */ /* 0x004ea20000300800 */
[----:B------:R-:W-:Y:S02]  /*1b010*/  IMAD.MOV.U32 R147, RZ, RZ, R145 ;  /* 0x000000ffff937224 */ /* 0x000fe400078e0091 */
[----:B------:R-:W-:Y:S02]  /*1b020*/  FFMA.FTZ R53, R155, c[0x0][0x23c], -R43 ;  /* 0x00008f009b357a23 */ /* 0x000fe4000001082b */
[----:B------:R-:W-:Y:S01]  /*1b030*/  MUFU.EX2 R86, R52 ;  /* 0x0000003400567308 */ /* 0x000fe20000000800 */
[----:B------:R-:W-:Y:S01]  /*1b040*/  IMAD.MOV.U32 R145, RZ, RZ, R141 ;  /* 0x000000ffff917224 */ /* 0x000fe200078e008d */
[C---:B------:R-:W-:Y:S01]  /*1b050*/  HMMA.16816.F32.BF16 R8, R64.reuse, R44, R8 ;  /* 0x0000002c4008723c */ /* 0x040fe20000041808 */
[----:B------:R-:W-:Y:S02]  /*1b060*/  IMAD.MOV.U32 R141, RZ, RZ, R221 ;  /* 0x000000ffff8d7224 */ /* 0x000fe400078e00dd */
[----:B------:R4:W5:Y:S01]  /*1b070*/  LDL.LU R221, [R1+0xc4] ;  /* 0x0000c40001dd7983 */ /* 0x0009620000300800 */
[----:B------:R-:W-:Y:S03]  /*1b080*/  IMAD.MOV.U32 R152, RZ, RZ, R117 ;  /* 0x000000ffff987224 */ /* 0x000fe600078e0075 */
[----:B------:R4:W5:Y:S01]  /*1b090*/  LDL.LU R217, [R1+0xc0] ;  /* 0x0000c00001d97983 */ /* 0x0009620000300800 */
[-C--:B------:R-:W-:Y:S01]  /*1b0a0*/  HMMA.16816.F32.BF16 R12, R64, R46.reuse, R12 ;  /* 0x0000002e400c723c */ /* 0x080fe2000004180c */
[----:B------:R3:W-:Y:S03]  /*1b0b0*/  MUFU.EX2 R117, R42 ;  /* 0x0000002a00757308 */ /* 0x0007e60000000800 */
[----:B------:R-:W-:Y:S02]  /*1b0c0*/  IMAD.MOV.U32 R153, RZ, RZ, R152 ;  /* 0x000000ffff997224 */ /* 0x000fe400078e0098 */
[----:B------:R-:W-:Y:S02]  /*1b0d0*/  IMAD.MOV.U32 R152, RZ, RZ, R159 ;  /* 0x000000ffff987224 */ /* 0x000fe400078e009f */
        /* <DEDUP_REMOVED lines=8> */
[--C-:B------:R-:W-:Y:S01]  /*1b160*/  FFMA.FTZ R57, R155, c[0x0][0x23c], -R43.reuse ;  /* 0x00008f009b397a23 */ /* 0x100fe2000001082b */
[----:B---3--:R-:W-:Y:S01]  /*1b170*/  F2FP.BF16.PACK_AB R42, R90, R84 ;  /* 0x000000545a2a723e */ /* 0x008fe200000010ff */
[----:B------:R-:W-:Y:S02]  /*1b180*/  FFMA.FTZ R56, R154, c[0x0][0x23c], -R43 ;  /* 0x00008f009a387a23 */ /* 0x000fe4000001082b */
[----:B------:R-:W-:Y:S01]  /*1b190*/  MUFU.EX2 R102, R57 ;  /* 0x0000003900667308 */ /* 0x000fe20000000800 */
[----:B------:R-:W-:Y:S01]  /*1b1a0*/  LOP3.LUT R76, R76, R42, RZ, 0xc0, !PT ;  /* 0x0000002a4c4c7212 */ /* 0x000fe200078ec0ff */
[----:B------:R-:W-:Y:S01]  /*1b1b0*/  IMAD.MOV.U32 R157, RZ, RZ, R239 ;  /* 0x000000ffff9d7224 */ /* 0x000fe200078e00ef */
[----:B------:R-:W-:Y:S01]  /*1b1c0*/  F2FP.BF16.PACK_AB R42, R93, R85 ;  /* 0x000000555d2a723e */ /* 0x000fe200000010ff */
[----:B------:R-:W-:Y:S02]  /*1b1d0*/  IMAD.MOV.U32 R152, RZ, RZ, R159 ;  /* 0x000000ffff987224 */ /* 0x000fe400078e009f */
[----:B------:R-:W-:Y:S01]  /*1b1e0*/  IMAD.MOV.U32 R159, RZ, RZ, R157 ;  /* 0x000000ffff9f7224 */ /* 0x000fe200078e009d */
[----:B------:R-:W-:Y:S01]  /*1b1f0*/  LOP3.LUT R77, R77, R42, RZ, 0xc0, !PT ;  /* 0x0000002a4d4d7212 */ /* 0x000fe200078ec0ff */
[----:B------:R-:W-:Y:S01]  /*1b200*/  IMAD.MOV.U32 R157, RZ, RZ, R147 ;  /* 0x000000ffff9d7224 */ /* 0x000fe200078e0093 */
[----:B------:R-:W-:Y:S01]  /*1b210*/  F2FP.BF16.PACK_AB R42, R95, R88 ;  /* 0x000000585f2a723e */ /* 0x000fe200000010ff */
[----:B------:R-:W-:Y:S02]  /*1b220*/  IMAD.MOV.U32 R147, RZ, RZ, R146 ;  /* 0x000000ffff937224 */ /* 0x000fe400078e0092 */
[----:B------:R-:W-:Y:S02]  /*1b230*/  IMAD.MOV.U32 R146, RZ, RZ, R148 ;  /* 0x000000ffff927224 */ /* 0x000fe400078e0094 */
[----:B------:R-:W-:Y:S02]  /*1b240*/  IMAD.MOV.U32 R148, RZ, RZ, R121 ;  /* 0x000000ffff947224 */ /* 0x000fe400078e0079 */
[----:B------:R-:W-:Y:S02]  /*1b250*/  IMAD.MOV.U32 R121, RZ, RZ, R222 ;  /* 0x000000ffff797224 */ /* 0x000fe400078e00de */
[----:B------:R4:W5:Y:S01]  /*1b260*/  LDL.LU R222, [R1+0xbc] ;  /* 0x0000bc0001de7983 */ /* 0x0009620000300800 */
[----:B------:R-:W-:Y:S02]  /*1b270*/  IMAD.MOV.U32 R153, RZ, RZ, R152 ;  /* 0x000000ffff997224 */ /* 0x000fe400078e0098 */
[----:B------:R-:W-:Y:S01]  /*1b280*/  IMAD.MOV.U32 R239, RZ, RZ, R120 ;  /* 0x000000ffffef7224 */ /* 0x000fe200078e0078 */
[-C--:B-1----:R-:W-:Y:S01]  /*1b290*/  HMMA.16816.F32.BF16 R20, R60, R44.reuse, R20 ;  /* 0x0000002c3c14723c */ /* 0x082fe20000041814 */
[----:B------:R1:W3:Y:S01]  /*1b2a0*/  MUFU.EX2 R120, R48 ;  /* 0x0000003000787308 */ /* 0x0002e20000000800 */
[----:B------:R-:W-:Y:S02]  /*1b2b0*/  IMAD.MOV.U32 R152, RZ, RZ, R159 ;  /* 0x000000ffff987224 */ /* 0x000fe400078e009f */
[----:B------:R-:W-:Y:S02]  /*1b2c0*/  IMAD.MOV.U32 R159, RZ, RZ, R146 ;  /* 0x000000ffff9f7224 */ /* 0x000fe400078e0092 */
[----:B------:R-:W-:Y:S02]  /*1b2d0*/  IMAD.MOV.U32 R146, RZ, RZ, R148 ;  /* 0x000000ffff927224 */ /* 0x000fe400078e0094 */
[C---:B------:R-:W-:Y:S01]  /*1b2e0*/  HMMA.16816.F32.BF16 R24, R64.reuse, R44, R24 ;  /* 0x0000002c4018723c */ /* 0x040fe20000041818 */
[----:B------:R-:W-:Y:S03]  /*1b2f0*/  IMAD.MOV.U32 R148, RZ, RZ, R141 ;  /* 0x000000ffff947224 */ /* 0x000fe600078e008d */
[----:B------:R-:W-:Y:S04]  /*1b300*/  IMAD.MOV.U32 R141, RZ, RZ, R223 ;  /* 0x000000ffff8d7224 */ /* 0x000fe800078e00df */
[-C--:B------:R-:W-:Y:S07]  /*1b310*/  HMMA.16816.F32.BF16 R28, R64, R46.reuse, R28 ;  /* 0x0000002e401c723c */ /* 0x080fee000004181c */
[--C-:B------:R-:W-:Y:S01]  /*1b320*/  FFMA.FTZ R67, R111, c[0x0][0x23c], -R43.reuse ;  /* 0x00008f006f437a23 */ /* 0x100fe2000001082b */
[----:B------:R-:W-:Y:S01]  /*1b330*/  HMMA.16816.F32.BF16 R32, R60, R46, R32 ;  /* 0x0000002e3c20723c */ /* 0x000fe20000041820 */
[----:B------:R-:W3:Y:S03]  /*1b340*/  LDSM.16.MT88.4 R44, [R204+0x4c00] ;  /* 0x004c0000cc2c783b */ /* 0x000ee60000004200 */
[--C-:B-1----:R-:W-:Y:S02]  /*1b350*/  HSET2.LE.AND R48, R89, R241.reuse, PT ;  /* 0x000000f159307233 */ /* 0x102fe40003803000 */
[----:B------:R-:W1:Y:S01]  /*1b360*/  MUFU.EX2 R89, R97 ;  /* 0x0000006100597308 */ /* 0x000e620000000800 */
[--C-:B------:R-:W-:Y:S02]  /*1b370*/  HSET2.LE.AND R64, R169, R241.reuse, PT ;  /* 0x000000f1a9407233 */ /* 0x100fe40003803000 */
[----:B------:R-:W-:Y:S03]  /*1b380*/  LOP3.LUT R48, R48, R42, RZ, 0xc0, !PT ;  /* 0x0000002a30307212 */ /* 0x000fe600078ec0ff */
[----:B------:R-:W-:Y:S04]  /*1b390*/  F2FP.BF16.PACK_AB R42, R92, R87 ;  /* 0x000000575c2a723e */ /* 0x000fe800000010ff */
[----:B------:R-:W-:Y:S02]  /*1b3a0*/  LOP3.LUT R49, R49, R42, RZ, 0xc0, !PT ;  /* 0x0000002a31317212 */ /* 0x000fe400078ec0ff */
[----:B------:R-:W-:Y:S04]  /*1b3b0*/  F2FP.BF16.PACK_AB R42, R106, R100 ;  /* 0x000000646a2a723e */ /* 0x000fe800000010ff */
[----:B------:R-:W-:Y:S02]  /*1b3c0*/  LOP3.LUT R50, R50, R42, RZ, 0xc0, !PT ;  /* 0x0000002a32327212 */ /* 0x000fe400078ec0ff */
[----:B------:R-:W-:Y:S04]  /*1b3d0*/  F2FP.BF16.PACK_AB R42, R105, R98 ;  /* 0x00000062692a723e */ /* 0x000fe800000010ff */
[----:B------:R-:W-:Y:S01]  /*1b3e0*/  LOP3.LUT R51, R51, R42, RZ, 0xc0, !PT ;  /* 0x0000002a33337212 */ /* 0x000fe200078ec0ff */
[----:B------:R-:W-:Y:S02]  /*1b3f0*/  FFMA.FTZ R42, R153, c[0x0][0x23c], -R43 ;  /* 0x00008f00992a7a23 */ /* 0x000fe4000001082b */
[----:B------:R-:W-:Y:S02]  /*1b400*/  IMAD.MOV.U32 R153, RZ, RZ, R152 ;  /* 0x000000ffff997224 */ /* 0x000fe400078e0098 */
[----:B------:R-:W-:Y:S02]  /*1b410*/  IMAD.MOV.U32 R152, RZ, RZ, R159 ;  /* 0x000000ffff987224 */ /* 0x000fe400078e009f */
[----:B------:R-:W-:Y:S01]  /*1b420*/  IMAD.MOV.U32 R159, RZ, RZ, R146 ;  /* 0x000000ffff9f7224 */ /* 0x000fe200078e0092 */
[----:B------:R-:W-:Y:S01]  /*1b430*/  MUFU.EX2 R111, R153 ;  /* 0x00000099006f7308 */ /* 0x000fe20000000800 */
[----:B------:R-:W-:Y:S01]  /*1b440*/  IMAD.MOV.U32 R146, RZ, RZ, R82 ;  /* 0x000000ffff927224 */ /* 0x000fe200078e0052 */
[-C--:B---3--:R-:W-:Y:S08]  /*1b450*/  HMMA.16816.F32.BF16 R4, R68, R44.reuse, R4 ;  /* 0x0000002c4404723c */ /* 0x088ff00000041804 */
[----:B------:R3:W1:Y:S01]  /*1b460*/  MUFU.EX2 R82, R53 ;  /* 0x0000003500527308 */ /* 0x0006620000000800 */
[C---:B------:R-:W-:Y:S09]  /*1b470*/  HMMA.16816.F32.BF16 R8, R72.reuse, R44, R8 ;  /* 0x0000002c4808723c */ /* 0x040ff20000041808 */
[----:B------:R1:W-:Y:S01]  /*1b480*/  MUFU.EX2 R101, R159 ;  /* 0x0000009f00657308 */ /* 0x0003e20000000800 */
[-C--:B------:R-:W-:Y:S08]  /*1b490*/  HMMA.16816.F32.BF16 R12, R72, R46.reuse, R12 ;  /* 0x0000002e480c723c */ /* 0x080ff0000004180c */
[C---:B------:R-:W-:Y:S01]  /*1b4a0*/  HMMA.16816.F32.BF16 R16, R68.reuse, R46, R16 ;  /* 0x0000002e4410723c */ /* 0x040fe20000041810 */
[----:B------:R-:W4:Y:S01]  /*1b4b0*/  LDSM.16.MT88.4 R44, [R205+0x4c00] ;  /* 0x004c0000cd2c783b */ /* 0x000f220000004200 */
[----:B------:R-:W2:Y:S07]  /*1b4c0*/  MUFU.EX2 R91, R152 ;  /* 0x00000098005b7308 */ /* 0x000eae0000000800 */
[----:B---3--:R-:W-:Y:S03]  /*1b4d0*/  LDSM.16.MT88.4 R52, [R205+0x5000] ;  /* 0x00500000cd34783b */ /* 0x008fe60000004200 */
[----:B-1----:R-:W-:Y:S02]  /*1b4e0*/  IMAD.MOV.U32 R159, RZ, RZ, R156 ;  /* 0x000000ffff9f7224 */ /* 0x002fe400078e009c */
[----:B------:R-:W-:Y:S02]  /*1b4f0*/  IMAD.MOV.U32 R156, RZ, RZ, R145 ;  /* 0x000000ffff9c7224 */ /* 0x000fe400078e0091 */
[----:B------:R-:W-:Y:S02]  /*1b500*/  IMAD.MOV.U32 R145, RZ, RZ, R144 ;  /* 0x000000ffff917224 */ /* 0x000fe400078e0090 */
[----:B------:R-:W-:Y:S02]  /*1b510*/  IMAD.MOV.U32 R144, RZ, RZ, R151 ;  /* 0x000000ffff907224 */ /* 0x000fe400078e0097 */
[----:B------:R-:W-:Y:S02]  /*1b520*/  IMAD.MOV.U32 R151, RZ, RZ, R150 ;  /* 0x000000ffff977224 */ /* 0x000fe400078e0096 */
[----:B------:R-:W-:Y:S02]  /*1b530*/  IMAD.MOV.U32 R150, RZ, RZ, R149 ;  /* 0x000000ffff967224 */ /* 0x000fe400078e0095 */
[----:B------:R-:W-:Y:S02]  /*1b540*/  IMAD.MOV.U32 R149, RZ, RZ, R143 ;  /* 0x000000ffff957224 */ /* 0x000fe400078e008f */
[----:B------:R-:W-:Y:S02]  /*1b550*/  IMAD.MOV.U32 R143, RZ, RZ, R240 ;  /* 0x000000ffff8f7224 */ /* 0x000fe400078e00f0 */
[----:B------:R-:W-:Y:S02]  /*1b560*/  IMAD.MOV.U32 R240, RZ, RZ, R99 ;  /* 0x000000fffff07224 */ /* 0x000fe400078e0063 */
[----:B------:R-:W1:Y:S01]  /*1b570*/  MUFU.EX2 R99, R113 ;  /* 0x0000007100637308 */ /* 0x000e620000000800 */
[-C--:B----4-:R-:W-:Y:S09]  /*1b580*/  HMMA.16816.F32.BF16 R20, R68, R44.reuse, R20 ;  /* 0x0000002c4414723c */ /* 0x090ff20000041814 */
[----:B------:R-:W-:Y:S01]  /*1b590*/  MUFU.EX2 R113, R109 ;  /* 0x0000006d00717308 */ /* 0x000fe20000000800 */
[C---:B------:R-:W-:Y:S09]  /*1b5a0*/  HMMA.16816.F32.BF16 R24, R72.reuse, R44, R24 ;  /* 0x0000002c4818723c */ /* 0x040ff20000041818 */
[----:B------:R-:W-:Y:S01]  /*1b5b0*/  MUFU.EX2 R109, R56 ;  /* 0x00000038006d7308 */ /* 0x000fe20000000800 */
[-C--:B------:R-:W-:Y:S09]  /*1b5c0*/  HMMA.16816.F32.BF16 R28, R72, R46.reuse, R28 ;  /* 0x0000002e481c723c */ /* 0x080ff2000004181c */
[----:B------:R-:W-:Y:S01]  /*1b5d0*/  MUFU.EX2 R73, R137 ;  /* 0x0000008900497308 */ /* 0x000fe20000000800 */
[----:B------:R-:W-:Y:S01]  /*1b5e0*/  HMMA.16816.F32.BF16 R32, R68, R46, R32 ;  /* 0x0000002e4420723c */ /* 0x000fe20000041820 */
[----:B------:R-:W3:Y:S06]  /*1b5f0*/  LDSM.16.MT88.4 R44, [R204+0x5000] ;  /* 0x00500000cc2c783b */ /* 0x000eec0000004200 */
[----:B------:R-:W-:Y:S02]  /*1b600*/  FFMA.FTZ R69, R110, c[0x0][0x23c], -R43 ;  /* 0x00008f006e457a23 */ /* 0x000fe4000001082b */
[----:B------:R4:W-:Y:S10]  /*1b610*/  MUFU.EX2 R70, R67 ;  /* 0x0000004300467308 */ /* 0x0009f40000000800 */
[----:B------:R-:W-:Y:S10]  /*1b620*/  MUFU.EX2 R110, R119 ;  /* 0x00000077006e7308 */ /* 0x000ff40000000800 */
[----:B------:R-:W1:Y:S01]  /*1b630*/  MUFU.EX2 R119, R42 ;  /* 0x0000002a00777308 */ /* 0x000e620000000800 */
[--C-:B----4-:R-:W-:Y:S09]  /*1b640*/  HSET2.LE.AND R67, R173, R241.reuse, PT ;  /* 0x000000f1ad437233 */ /* 0x110ff20003803000 */
[----:B------:R-:W-:Y:S01]  /*1b650*/  MUFU.EX2 R75, R149 ;  /* 0x00000095004b7308 */ /* 0x000fe20000000800 */
[-C--:B---3--:R-:W-:Y:S09]  /*1b660*/  HMMA.16816.F32.BF16 R4, R76, R44.reuse, R4 ;  /* 0x0000002c4c04723c */ /* 0x088ff20000041804 */
[----:B------:R-:W-:Y:S01]  /*1b670*/  MUFU.EX2 R72, R136 ;  /* 0x0000008800487308 */ /* 0x000fe20000000800 */
[C---:B------:R-:W-:Y:S08]  /*1b680*/  HMMA.16816.F32.BF16 R8, R48.reuse, R44, R8 ;  /* 0x0000002c3008723c */ /* 0x040ff00000041808 */
[-C--:B------:R-:W-:Y:S01]  /*1b690*/  HMMA.16816.F32.BF16 R12, R48, R46.reuse, R12 ;  /* 0x0000002e300c723c */ /* 0x080fe2000004180c */
[----:B------:R-:W-:Y:S07]  /*1b6a0*/  MUFU.EX2 R71, R239 ;  /* 0x000000ef00477308 */ /* 0x000fee0000000800 */
[C---:B------:R-:W-:Y:S03]  /*1b6b0*/  HMMA.16816.F32.BF16 R16, R76.reuse, R46, R16 ;  /* 0x0000002e4c10723c */ /* 0x040fe60000041810 */
[----:B------:R-:W-:Y:S04]  /*1b6c0*/  MUFU.EX2 R69, R69 ;  /* 0x0000004500457308 */ /* 0x000fe80000000800 */
[--C-:B------:R-:W-:Y:S01]  /*1b6d0*/  HSET2.LE.AND R46, R132, R241.reuse, PT ;  /* 0x000000f1842e7233 */ /* 0x100fe20003803000 */
[----:B------:R-:W-:Y:S01]  /*1b6e0*/  IMAD.MOV.U32 R132, RZ, RZ, R39 ;  /* 0x000000ffff847224 */ /* 0x000fe200078e0027 */
[-C--:B------:R-:W-:Y:S03]  /*1b6f0*/  HMMA.16816.F32.BF16 R20, R76, R52.reuse, R20 ;  /* 0x000000344c14723c */ /* 0x080fe60000041814 */
[--C-:B------:R-:W-:Y:S01]  /*1b700*/  HSET2.LE.AND R47, R114, R241.reuse, PT ;  /* 0x000000f1722f7233 */ /* 0x100fe20003803000 */
[----:B------:R-:W-:Y:S01]  /*1b710*/  MUFU.EX2 R74, R148 ;  /* 0x00000094004a7308 */ /* 0x000fe20000000800 */
[--C-:B--2---:R-:W-:Y:S03]  /*1b720*/  FFMA.FTZ R58, R218, c[0x0][0x23c], -R43.reuse ;  /* 0x00008f00da3a7a23 */ /* 0x104fe6000001082b */
[C---:B------:R-:W-:Y:S01]  /*1b730*/  HMMA.16816.F32.BF16 R24, R48.reuse, R52, R24 ;  /* 0x000000343018723c */ /* 0x040fe20000041818 */
[----:B------:R-:W-:Y:S01]  /*1b740*/  FFMA.FTZ R43, R41, c[0x0][0x23c], -R43 ;  /* 0x00008f00292b7a23 */ /* 0x000fe2000001082b */
[----:B------:R2:W5:Y:S04]  /*1b750*/  LDL.LU R218, [R1+0xb8] ;  /* 0x0000b80001da7983 */ /* 0x0005680000300800 */
[----:B------:R2:W5:Y:S01]  /*1b760*/  LDL.LU R223, [R1+0xb4] ;  /* 0x0000b40001df7983 */ /* 0x0005620000300800 */
[----:B------:R3:W4:Y:S01]  /*1b770*/  MUFU.EX2 R97, R58 ;  /* 0x0000003a00617308 */ /* 0x0007220000000800 */
[-C--:B------:R-:W-:Y:S02]  /*1b780*/  HMMA.16816.F32.BF16 R28, R48, R54.reuse, R28 ;  /* 0x00000036301c723c */ /* 0x080fe4000004181c */
[----:B------:R-:W2:Y:S04]  /*1b790*/  LDL.LU R59, [R1+0x40] ;  /* 0x00004000013b7983 */ /* 0x000ea80000300800 */
[----:B------:R-:W4:Y:S01]  /*1b7a0*/  LDL.LU R45, [R1+0x44] ;  /* 0x00004400012d7983 */ /* 0x000f220000300800 */
[--C-:B------:R-:W-:Y:S01]  /*1b7b0*/  HSET2.LE.AND R48, R176, R241.reuse, PT ;  /* 0x000000f1b0307233 */ /* 0x100fe20003803000 */
[----:B------:R-:W-:Y:S01]  /*1b7c0*/  HMMA.16816.F32.BF16 R32, R76, R54, R32 ;  /* 0x000000364c20723c */ /* 0x000fe20000041820 */
[--C-:B------:R-:W-:Y:S01]  /*1b7d0*/  HSET2.LE.AND R49, R174, R241.reuse, PT ;  /* 0x000000f1ae317233 */ /* 0x100fe20003803000 */
[----:B------:R-:W4:Y:S04]  /*1b7e0*/  LDL.LU R44, [R1+0x48] ;  /* 0x00004800012c7983 */ /* 0x000f280000300800 */
[----:B------:R-:W4:Y:S01]  /*1b7f0*/  LDL.LU R41, [R1+0x4c] ;  /* 0x00004c0001297983 */ /* 0x000f220000300800 */
[----:B--2---:R-:W-:Y:S03]  /*1b800*/  FFMA.FTZ R36, R36, R59, R159 ;  /* 0x0000003b24247223 */ /* 0x004fe6000001009f */
[----:B---3--:R-:W2:Y:S02]  /*1b810*/  LDSM.16.MT88.4 R56, [R204+0x5400] ;  /* 0x00540000cc38783b */ /* 0x008ea40000004200 */
[----:B----4-:R-:W-:Y:S01]  /*1b820*/  FFMA.FTZ R42, R3, R45, R158 ;  /* 0x0000002d032a7223 */ /* 0x010fe2000001009e */
[--C-:B------:R-:W-:Y:S01]  /*1b830*/  HSET2.LE.AND R45, R133, R241.reuse, PT ;  /* 0x000000f1852d7233 */ /* 0x100fe20003803000 */
[----:B------:R-:W-:Y:S01]  /*1b840*/  IMAD.MOV.U32 R133, RZ, RZ, R38 ;  /* 0x000000ffff857224 */ /* 0x000fe200078e0026 */
[--C-:B------:R-:W-:Y:S01]  /*1b850*/  HSET2.LE.AND R3, R83, R241.reuse, PT ;  /* 0x000000f153037233 */ /* 0x100fe20003803000 */
[----:B------:R-:W-:Y:S01]  /*1b860*/  FFMA.FTZ R62, R2, R44, R157 ;  /* 0x0000002c023e7223 */ /* 0x000fe2000001009d */
[----:B------:R-:W-:Y:S01]  /*1b870*/  F2FP.BF16.PACK_AB R2, R128, R125 ;  /* 0x0000007d8002723e */ /* 0x000fe200000010ff */
[----:B------:R-:W-:Y:S01]  /*1b880*/  IMAD.MOV.U32 R157, RZ, RZ, R156 ;  /* 0x000000ffff9d7224 */ /* 0x000fe200078e009c */
[----:B------:R-:W-:Y:S01]  /*1b890*/  F2FP.BF16.PACK_AB R44, R118, R107 ;  /* 0x0000006b762c723e */ /* 0x000fe200000010ff */
[----:B------:R-:W-:Y:S01]  /*1b8a0*/  FFMA.FTZ R60, R0, R41, R247 ;  /* 0x00000029003c7223 */ /* 0x000fe200000100f7 */
[----:B------:R-:W-:Y:S01]  /*1b8b0*/  F2FP.BF16.PACK_AB R0, R127, R124 ;  /* 0x0000007c7f00723e */ /* 0x000fe200000010ff */
[----:B------:R-:W-:Y:S01]  /*1b8c0*/  IMAD.MOV.U32 R156, RZ, RZ, R147 ;  /* 0x000000ffff9c7224 */ /* 0x000fe200078e0093 */
[----:B------:R-:W-:Y:S01]  /*1b8d0*/  LOP3.LUT R47, R47, R2, RZ, 0xc0, !PT ;  /* 0x000000022f2f7212 */ /* 0x000fe200078ec0ff */
[----:B------:R-:W-:Y:S01]  /*1b8e0*/  IMAD.MOV.U32 R147, RZ, RZ, R146 ;  /* 0x000000ffff937224 */ /* 0x000fe200078e0092 */
[----:B------:R-:W-:Y:S01]  /*1b8f0*/  LOP3.LUT R46, R46, R0, RZ, 0xc0, !PT ;  /* 0x000000002e2e7212 */ /* 0x000fe200078ec0ff */
[----:B------:R-:W-:Y:S01]  /*1b900*/  FADD.FTZ R61, R156, R36 ;  /* 0x000000249c3d7221 */ /* 0x000fe20000010000 */
[----:B------:R-:W-:Y:S01]  /*1b910*/  F2FP.BF16.PACK_AB R0, R122, R108 ;  /* 0x0000006c7a00723e */ /* 0x000fe200000010ff */
[----:B------:R-:W-:Y:S01]  /*1b920*/  FADD.FTZ R42, R147, R42 ;  /* 0x0000002a932a7221 */ /* 0x000fe20000010000 */
[--C-:B------:R-:W-:Y:S01]  /*1b930*/  HSET2.LE.AND R36, R189, R241.reuse, PT ;  /* 0x000000f1bd247233 */ /* 0x100fe20003803000 */
[----:B------:R-:W-:Y:S01]  /*1b940*/  FADD.FTZ R52, R145, R62 ;  /* 0x0000003e91347221 */ /* 0x000fe20000010000 */
[----:B------:R-:W-:Y:S01]  /*1b950*/  LOP3.LUT R45, R45, R0, RZ, 0xc0, !PT ;  /* 0x000000002d2d7212 */ /* 0x000fe200078ec0ff */
[----:B------:R-:W-:Y:S01]  /*1b960*/  FADD.FTZ R63, R151, R61 ;  /* 0x0000003d973f7221 */ /* 0x000fe20000010000 */
[----:B------:R-:W-:Y:S01]  /*1b970*/  F2FP.BF16.PACK_AB R41, R120, R117 ;  /* 0x000000757829723e */ /* 0x000fe200000010ff */
[----:B------:R-:W-:Y:S01]  /*1b980*/  FADD.FTZ R61, R150, R42 ;  /* 0x0000002a963d7221 */ /* 0x000fe20000010000 */
[C---:B------:R-:W-:Y:S01]  /*1b990*/  LOP3.LUT R0, R81.reuse, 0xffff, RZ, 0xc0, !PT ;  /* 0x0000ffff51007812 */ /* 0x040fe200078ec0ff */
[----:B------:R-:W-:Y:S01]  /*1b9a0*/  FADD.FTZ R60, R144, R60 ;  /* 0x0000003c903c7221 */ /* 0x000fe20000010000 */
[----:B------:R-:W-:Y:S01]  /*1b9b0*/  LOP3.LUT R51, R36, R41, RZ, 0xc0, !PT ;  /* 0x0000002924337212 */ /* 0x000fe200078ec0ff */
[----:B------:R-:W-:Y:S01]  /*1b9c0*/  IMAD.MOV.U32 R146, RZ, RZ, R121 ;  /* 0x000000ffff927224 */ /* 0x000fe200078e0079 */
[----:B------:R-:W-:Y:S01]  /*1b9d0*/  LOP3.LUT R42, R81, 0xff, RZ, 0xc0, !PT ;  /* 0x000000ff512a7812 */ /* 0x000fe200078ec0ff */
[----:B------:R-:W-:Y:S01]  /*1b9e0*/  FADD.FTZ R60, R138, R60 ;  /* 0x0000003c8a3c7221 */ /* 0x000fe20000010000 */
[----:B------:R-:W-:Y:S01]  /*1b9f0*/  SHF.R.U32.HI R36, RZ, 0x8, R0 ;  /* 0x00000008ff247819 */ /* 0x000fe20000011600 */
[--C-:B------:R-:W-:Y:S01]  /*1ba00*/  HSET2.LE.AND R2, R190, R241.reuse, PT ;  /* 0x000000f1be027233 */ /* 0x100fe20003803000 */
[----:B------:R-:W-:Y:S01]  /*1ba10*/  LOP3.LUT R44, R3, R44, RZ, 0xc0, !PT ;  /* 0x0000002c032c7212 */ /* 0x000fe200078ec0ff */
[--C-:B------:R-:W-:Y:S01]  /*1ba20*/  HSET2.LE.AND R62, R177, R241.reuse, PT ;  /* 0x000000f1b13e7233 */ /* 0x100fe20003803000 */
[----:B------:R-:W-:Y:S01]  /*1ba30*/  PRMT R164, R42, 0x5410, R36 ;  /* 0x000054102aa47816 */ /* 0x000fe20000000024 */
[----:B------:R-:W-:Y:S01]  /*1ba40*/  FADD.FTZ R42, R139, R52 ;  /* 0x000000348b2a7221 */ /* 0x000fe20000010000 */
[----:B------:R-:W-:Y:S01]  /*1ba50*/  F2FP.BF16.PACK_AB R3, R129, R126 ;  /* 0x0000007e8103723e */ /* 0x000fe200000010ff */
[----:B------:R-:W3:Y:S01]  /*1ba60*/  LDSM.16.MT88.4 R52, [R205+0x5400] ;  /* 0x00540000cd34783b */ /* 0x000ee20000004200 */
[----:B------:R-:W-:Y:S01]  /*1ba70*/  F2FP.BF16.PACK_AB R0, R94, R89 ;  /* 0x000000595e00723e */ /* 0x000fe200000010ff */
[-C--:B--2---:R-:W-:Y:S01]  /*1ba80*/  HMMA.16816.F32.BF16 R4, R44, R56.reuse, R4 ;  /* 0x000000382c04723c */ /* 0x084fe20000041804 */
[----:B------:R-:W-:Y:S01]  /*1ba90*/  LOP3.LUT R50, R2, R3, RZ, 0xc0, !PT ;  /* 0x0000000302327212 */ /* 0x000fe200078ec0ff */
[----:B------:R-:W-:Y:S01]  /*1baa0*/  MUFU.EX2 R114, R157 ;  /* 0x0000009d00727308 */ /* 0x000fe20000000800 */
[----:B------:R-:W-:Y:S01]  /*1bab0*/  F2FP.BF16.PACK_AB R2, R82, R86 ;  /* 0x000000565202723e */ /* 0x000fe200000010ff */
[--C-:B------:R-:W-:Y:S01]  /*1bac0*/  HSET2.LE.AND R164, R164, R241.reuse, PT ;  /* 0x000000f1a4a47233 */ /* 0x100fe20003803000 */
[----:B------:R-:W-:Y:S02]  /*1bad0*/  LOP3.LUT R48, R48, R0, RZ, 0xc0, !PT ;  /* 0x0000000030307212 */ /* 0x000fe400078ec0ff */
[----:B------:R-:W-:Y:S02]  /*1bae0*/  LOP3.LUT R49, R49, R2, RZ, 0xc0, !PT ;  /* 0x0000000231317212 */ /* 0x000fe400078ec0ff */
[--C-:B------:R-:W-:Y:S03]  /*1baf0*/  SHF.R.U32.HI R3, RZ, 0x10, R81.reuse ;  /* 0x00000010ff037819 */ /* 0x100fe60000011651 */
[--C-:B------:R-:W-:Y:S01]  /*1bb00*/  SHF.R.U32.HI R2, RZ, 0x10, R80.reuse ;  /* 0x00000010ff027819 */ /* 0x100fe20000011650 */
[----:B------:R-:W2:Y:S01]  /*1bb10*/  MUFU.EX2 R121, R237 ;  /* 0x000000ed00797308 */ /* 0x000ea20000000800 */
[C---:B------:R-:W-:Y:S01]  /*1bb20*/  HMMA.16816.F32.BF16 R8, R48.reuse, R56, R8 ;  /* 0x000000383008723c */ /* 0x040fe20000041808 */
[----:B------:R-:W-:Y:S02]  /*1bb30*/  SHF.R.U32.HI R41, RZ, 0x18, R81 ;  /* 0x00000018ff297819 */ /* 0x000fe40000011651 */
[----:B------:R-:W-:Y:S02]  /*1bb40*/  LOP3.LUT R0, R80, 0xffff, RZ, 0xc0, !PT ;  /* 0x0000ffff50007812 */ /* 0x000fe400078ec0ff */
[----:B------:R-:W-:Y:S02]  /*1bb50*/  LOP3.LUT R3, R3, 0xff, RZ, 0xc0, !PT ;  /* 0x000000ff03037812 */ /* 0x000fe400078ec0ff */
[----:B------:R-:W-:Y:S01]  /*1bb60*/  SHF.R.U32.HI R36, RZ, 0x18, R80 ;  /* 0x00000018ff247819 */ /* 0x000fe20000011650 */
[-C--:B------:R-:W-:Y:S01]  /*1bb70*/  HMMA.16816.F32.BF16 R12, R48, R58.reuse, R12 ;  /* 0x0000003a300c723c */ /* 0x080fe2000004180c */
[----:B------:R-:W-:Y:S01]  /*1bb80*/  LOP3.LUT R2, R2, 0xff, RZ, 0xc0, !PT ;  /* 0x000000ff02027812 */ /* 0x000fe200078ec0ff */
[----:B------:R4:W1:Y:S02]  /*1bb90*/  MUFU.EX2 R83, R146 ;  /* 0x0000009200537308 */ /* 0x0008640000000800 */
[----:B------:R-:W-:Y:S02]  /*1bba0*/  PRMT R165, R3, 0x5410, R41 ;  /* 0x0000541003a57816 */ /* 0x000fe40000000029 */
[----:B------:R-:W-:Y:S02]  /*1bbb0*/  SHF.R.U32.HI R3, RZ, 0x8, R0 ;  /* 0x00000008ff037819 */ /* 0x000fe40000011600 */
[C---:B------:R-:W-:Y:S01]  /*1bbc0*/  HMMA.16816.F32.BF16 R16, R44.reuse, R58, R16 ;  /* 0x0000003a2c10723c */ /* 0x040fe20000041810 */
[----:B------:R-:W-:Y:S01]  /*1bbd0*/  F2FP.BF16.PACK_AB R0, R115, R111 ;  /* 0x0000006f7300723e */ /* 0x000fe200000010ff */
[----:B------:R-:W2:Y:S02]  /*1bbe0*/  LDSM.16.MT88.4 R56, [R204+0x5800] ;  /* 0x00580000cc38783b */ /* 0x000ea40000004200 */
[----:B------:R-:W-:Y:S01]  /*1bbf0*/  LOP3.LUT R41, R80, 0xff, RZ, 0xc0, !PT ;  /* 0x000000ff50297812 */ /* 0x000fe200078ec0ff */
[--C-:B------:R-:W-:Y:S01]  /*1bc00*/  HSET2.LE.AND R165, R165, R241.reuse, PT ;  /* 0x000000f1a5a57233 */ /* 0x100fe20003803000 */
[----:B------:R-:W-:Y:S01]  /*1bc10*/  PRMT R161, R2, 0x5410, R36 ;  /* 0x0000541002a17816 */ /* 0x000fe20000000024 */
[----:B------:R-:W-:Y:S01]  /*1bc20*/  FADD.FTZ R36, R143, R63 ;  /* 0x0000003f8f247221 */ /* 0x000fe20000010000 */
[-C--:B---3--:R-:W-:Y:S01]  /*1bc30*/  HMMA.16816.F32.BF16 R20, R44, R52.reuse, R20 ;  /* 0x000000342c14723c */ /* 0x088fe20000041814 */
[----:B------:R-:W-:Y:S03]  /*1bc40*/  FADD.FTZ R2, R141, R42 ;  /* 0x0000002a8d027221 */ /* 0x000fe60000010000 */
[----:B------:R-:W-:Y:S01]  /*1bc50*/  FADD.FTZ R66, R240, R36 ;  /* 0x00000024f0427221 */ /* 0x000fe20000010000 */
[----:B------:R-:W-:Y:S01]  /*1bc60*/  LOP3.LUT R62, R62, R0, RZ, 0xc0, !PT ;  /* 0x000000003e3e7212 */ /* 0x000fe200078ec0ff */
[----:B------:R-:W-:Y:S01]  /*1bc70*/  FADD.FTZ R0, R140, R60 ;  /* 0x0000003c8c007221 */ /* 0x000fe20000010000 */
[--C-:B------:R-:W-:Y:S01]  /*1bc80*/  HSET2.LE.AND R60, R182, R241.reuse, PT ;  /* 0x000000f1b63c7233 */ /* 0x100fe20003803000 */
[----:B------:R-:W-:Y:S01]  /*1bc90*/  FADD.FTZ R42, R245, R2 ;  /* 0x00000002f52a7221 */ /* 0x000fe20000010000 */
[C---:B------:R-:W-:Y:S01]  /*1bca0*/  HMMA.16816.F32.BF16 R24, R48.reuse, R52, R24 ;  /* 0x000000343018723c */ /* 0x040fe20000041818 */
[----:B------:R3:W-:Y:S01]  /*1bcb0*/  MUFU.EX2 R52, R213 ;  /* 0x000000d500347308 */ /* 0x0007e20000000800 */
[----:B----4-:R-:W-:Y:S01]  /*1bcc0*/  LDSM.16.MT88.4 R144, [R204+0x5c00] ;  /* 0x005c0000cc90783b */ /* 0x010fe20000004200 */
[----:B------:R-:W-:Y:S01]  /*1bcd0*/  FADD.FTZ R42, R252, R42 ;  /* 0x0000002afc2a7221 */ /* 0x000fe20000010000 */
[----:B------:R-:W-:Y:S01]  /*1bce0*/  F2FP.BF16.PACK_AB R2, R101, R91 ;  /* 0x0000005b6502723e */ /* 0x000fe200000010ff */
[--C-:B------:R-:W-:Y:S01]  /*1bcf0*/  HSET2.LE.AND R63, R188, R241.reuse, PT ;  /* 0x000000f1bc3f7233 */ /* 0x100fe20003803000 */
[----:B------:R-:W-:Y:S01]  /*1bd00*/  PRMT R160, R41, 0x5410, R3 ;  /* 0x0000541029a07816 */ /* 0x000fe20000000003 */
[----:B------:R-:W-:Y:S01]  /*1bd10*/  FADD.FTZ R3, R142, R61 ;  /* 0x0000003d8e037221 */ /* 0x000fe20000010000 */
[----:B------:R-:W-:Y:S01]  /*1bd20*/  LOP3.LUT R60, R60, R2, RZ, 0xc0, !PT ;  /* 0x000000023c3c7212 */ /* 0x000fe200078ec0ff */
[----:B------:R-:W-:Y:S01]  /*1bd30*/  FADD.FTZ R41, R244, R0 ;  /* 0x00000000f4297221 */ /* 0x000fe20000010000 */
[-C--:B------:R-:W-:Y:S01]  /*1bd40*/  HMMA.16816.F32.BF16 R28, R48, R54.reuse, R28 ;  /* 0x00000036301c723c */ /* 0x080fe2000004181c */
[----:B------:R4:W2:Y:S01]  /*1bd50*/  MUFU.EX2 R51, R211 ;  /* 0x000000d300337308 */ /* 0x0008a20000000800 */
[----:B------:R-:W-:Y:S01]  /*1bd60*/  FADD.FTZ R65, R249, R3 ;  /* 0x00000003f9417221 */ /* 0x000fe20000010000 */
[----:B------:R-:W-:Y:S01]  /*1bd70*/  F2FP.BF16.PACK_AB R0, R116, R112 ;  /* 0x000000707400723e */ /* 0x000fe200000010ff */
[----:B------:R-:W-:Y:S01]  /*1bd80*/  FADD.FTZ R2, R219, R66 ;  /* 0x00000042db027221 */ /* 0x000fe20000010000 */
[----:B-1----:R-:W-:Y:S01]  /*1bd90*/  F2FP.BF16.PACK_AB R36, R104, R99 ;  /* 0x000000636824723e */ /* 0x002fe200000010ff */
[----:B------:R1:W5:Y:S01]  /*1bda0*/  LDL.LU R219, [R1+0xb0] ;  /* 0x0000b00001db7983 */ /* 0x0003620000300800 */
[----:B------:R-:W-:Y:S01]  /*1bdb0*/  LOP3.LUT R63, R63, R0, RZ, 0xc0, !PT ;  /* 0x000000003f3f7212 */ /* 0x000fe200078ec0ff */
[----:B------:R-:W-:Y:S01]  /*1bdc0*/  FADD.FTZ R0, R224, R65 ;  /* 0x00000041e0007221 */ /* 0x000fe20000010000 */
[----:B------:R-:W-:Y:S01]  /*1bdd0*/  LOP3.LUT R64, R64, R36, RZ, 0xc0, !PT ;  /* 0x0000002440407212 */ /* 0x000fe200078ec0ff */
[----:B------:R1:W5:Y:S01]  /*1bde0*/  LDL.LU R224, [R1+0xac] ;  /* 0x0000ac0001e07983 */ /* 0x0003620000300800 */
[----:B------:R-:W-:Y:S01]  /*1bdf0*/  HMMA.16816.F32.BF16 R32, R44, R54, R32 ;  /* 0x000000362c20723c */ /* 0x000fe20000041820 */
[----:B------:R-:W-:Y:S01]  /*1be00*/  FADD.FTZ R36, R248, R41 ;  /* 0x00000029f8247221 */ /* 0x000fe20000010000 */
[----:B------:R1:W-:Y:S01]  /*1be10*/  MUFU.EX2 R49, R43 ;  /* 0x0000002b00317308 */ /* 0x0003e20000000800 */
[----:B------:R-:W-:Y:S01]  /*1be20*/  FADD.FTZ R41, R215, R2 ;  /* 0x00000002d7297221 */ /* 0x000fe20000010000 */
[--C-:B------:R-:W-:Y:S01]  /*1be30*/  HSET2.LE.AND R61, R181, R241.reuse, PT ;  /* 0x000000f1b53d7233 */ /* 0x100fe20003803000 */
[----:B------:R-:W-:Y:S01]  /*1be40*/  FADD.FTZ R68, R214, R0 ;  /* 0x00000000d6447221 */ /* 0x000fe20000010000 */
[----:B------:R1:W5:Y:S01]  /*1be50*/  LDL.LU R215, [R1+0xa8] ;  /* 0x0000a80001d77983 */ /* 0x0003620000300800 */
[----:B------:R-:W-:Y:S01]  /*1be60*/  FADD.FTZ R41, R210, R41 ;  /* 0x00000029d2297221 */ /* 0x000fe20000010000 */
[----:B------:R-:W-:Y:S01]  /*1be70*/  F2FP.BF16.PACK_AB R3, R103, R96 ;  /* 0x000000606703723e */ /* 0x000fe200000010ff */
[----:B------:R-:W-:Y:S01]  /*1be80*/  FADD.FTZ R48, R209, R68 ;  /* 0x00000044d1307221 */ /* 0x000fe20000010000 */
[----:B------:R1:W5:Y:S02]  /*1be90*/  LDL.LU R214, [R1+0xa4] ;  /* 0x0000a40001d67983 */ /* 0x0003640000300800 */
[----:B------:R-:W-:Y:S01]  /*1bea0*/  FADD.FTZ R36, R250, R36 ;  /* 0x00000024fa247221 */ /* 0x000fe20000010000 */
[----:B------:R-:W-:Y:S01]  /*1beb0*/  LOP3.LUT R61, R61, R3, RZ, 0xc0, !PT ;  /* 0x000000033d3d7212 */ /* 0x000fe200078ec0ff */
[----:B------:R-:W-:Y:S01]  /*1bec0*/  FADD.FTZ R41, R178, R41 ;  /* 0x00000029b2297221 */ /* 0x000fe20000010000 */
[----:B------:R-:W-:Y:S01]  /*1bed0*/  F2FP.BF16.PACK_AB R3, R119, R109 ;  /* 0x0000006d7703723e */ /* 0x000fe200000010ff */
[----:B------:R-:W-:Y:S01]  /*1bee0*/  FADD.FTZ R48, R172, R48 ;  /* 0x00000030ac307221 */ /* 0x000fe20000010000 */
[----:B---3--:R3:W5:Y:S01]  /*1bef0*/  LDL.LU R213, [R1+0xa0] ;  /* 0x0000a00001d57983 */ /* 0x0087620000300800 */
[--C-:B------:R-:W-:Y:S01]  /*1bf00*/  HSET2.LE.AND R66, R175, R241.reuse, PT ;  /* 0x000000f1af427233 */ /* 0x100fe20003803000 */
[----:B------:R-:W-:Y:S01]  /*1bf10*/  LOP3.LUT R67, R67, R3, RZ, 0xc0, !PT ;  /* 0x0000000343437212 */ /* 0x000fe200078ec0ff */
[----:B------:R-:W-:Y:S01]  /*1bf20*/  FADD.FTZ R3, R212, R42 ;  /* 0x0000002ad4037221 */ /* 0x000fe20000010000 */
[----:B------:R-:W-:Y:S01]  /*1bf30*/  F2FP.BF16.PACK_AB R2, R113, R110 ;  /* 0x0000006e7102723e */ /* 0x000fe200000010ff */
[----:B------:R3:W5:Y:S01]  /*1bf40*/  LDL.LU R212, [R1+0x9c] ;  /* 0x00009c0001d47983 */ /* 0x0007620000300800 */
[--C-:B------:R-:W-:Y:S01]  /*1bf50*/  HSET2.LE.AND R65, R180, R241.reuse, PT ;  /* 0x000000f1b4417233 */ /* 0x100fe20003803000 */
[----:B------:R-:W-:Y:S01]  /*1bf60*/  F2FP.BF16.PACK_AB R0, R102, R97 ;  /* 0x000000616600723e */ /* 0x000fe200000010ff */
[----:B------:R-:W1:Y:S01]  /*1bf70*/  MUFU.EX2 R50, R123 ;  /* 0x0000007b00327308 */ /* 0x000e620000000800 */
[----:B----4-:R3:W5:Y:S01]  /*1bf80*/  LDL.LU R211, [R1+0x98] ;  /* 0x0000980001d37983 */ /* 0x0107620000300800 */
[----:B------:R-:W-:Y:S01]  /*1bf90*/  LOP3.LUT R66, R66, R2, RZ, 0xc0, !PT ;  /* 0x0000000242427212 */ /* 0x000fe200078ec0ff */
[-C--:B--2---:R-:W-:Y:S01]  /*1bfa0*/  HMMA.16816.F32.BF16 R4, R60, R56.reuse, R4 ;  /* 0x000000383c04723c */ /* 0x084fe20000041804 */
[----:B------:R-:W-:Y:S01]  /*1bfb0*/  F2FP.BF16.PACK_AB R2, R114, R121 ;  /* 0x000000797202723e */ /* 0x000fe200000010ff */
[----:B------:R3:W5:Y:S01]  /*1bfc0*/  LDL.LU R210, [R1+0x94] ;  /* 0x0000940001d27983 */ /* 0x0007620000300800 */
[----:B------:R-:W-:Y:S01]  /*1bfd0*/  LOP3.LUT R65, R65, R0, RZ, 0xc0, !PT ;  /* 0x0000000041417212 */ /* 0x000fe200078ec0ff */
[--C-:B------:R-:W-:Y:S01]  /*1bfe0*/  HSET2.LE.AND R161, R161, R241.reuse, PT ;  /* 0x000000f1a1a17233 */ /* 0x100fe20003803000 */
[----:B------:R-:W-:Y:S01]  /*1bff0*/  F2FP.BF16.PACK_AB R0, R131, R130 ;  /* 0x000000828300723e */ /* 0x000fe200000010ff */
[----:B------:R3:W5:Y:S01]  /*1c000*/  LDL.LU R209, [R1+0x90] ;  /* 0x0000900001d17983 */ /* 0x0007620000300800 */
[----:B------:R-:W-:Y:S01]  /*1c010*/  LOP3.LUT R167, R167, R2, RZ, 0xc0, !PT ;  /* 0x00000002a7a77212 */ /* 0x000fe200078ec0ff */
[----:B------:R-:W-:Y:S01]  /*1c020*/  FADD.FTZ R2, R208, R3 ;  /* 0x00000003d0027221 */ /* 0x000fe20000010000 */
[----:B------:R-:W-:Y:S01]  /*1c030*/  LOP3.LUT R166, R166, R0, RZ, 0xc0, !PT ;  /* 0x00000000a6a67212 */ /* 0x000fe200078ec0ff */
[----:B------:R3:W5:Y:S01]  /*1c040*/  LDL.LU R208, [R1+0x8c] ;  /* 0x00008c0001d07983 */ /* 0x0007620000300800 */
[C---:B------:R-:W-:Y:S01]  /*1c050*/  HMMA.16816.F32.BF16 R8, R64.reuse, R56, R8 ;  /* 0x000000384008723c */ /* 0x040fe20000041808 */
[----:B------:R-:W-:Y:S01]  /*1c060*/  FADD.FTZ R0, R207, R36 ;  /* 0x00000024cf007221 */ /* 0x000fe20000010000 */
[----:B------:R-:W-:Y:S01]  /*1c070*/  F2FP.BF16.PACK_AB R3, R71, R72 ;  /* 0x000000484703723e */ /* 0x000fe200000010ff */
[----:B------:R-:W-:Y:S01]  /*1c080*/  FADD.FTZ R42, R206, R2 ;  /* 0x00000002ce2a7221 */ /* 0x000fe20000010000 */
[----:B------:R3:W5:Y:S01]  /*1c090*/  LDL.LU R207, [R1+0x88] ;  /* 0x0000880001cf7983 */ /* 0x0007620000300800 */
[----:B------:R-:W-:Y:S01]  /*1c0a0*/  FADD.FTZ R36, R246, R0 ;  /* 0x00000000f6247221 */ /* 0x000fe20000010000 */
[----:B------:R-:W-:Y:S01]  /*1c0b0*/  F2FP.BF16.PACK_AB R2, R73, R74 ;  /* 0x0000004a4902723e */ /* 0x000fe200000010ff */
[----:B------:R-:W-:Y:S01]  /*1c0c0*/  FADD.FTZ R42, R135, R42 ;  /* 0x0000002a872a7221 */ /* 0x000fe20000010000 */
[----:B------:R3:W5:Y:S01]  /*1c0d0*/  LDL.LU R206, [R1+0x84] ;  /* 0x0000840001ce7983 */ /* 0x0007620000300800 */
[----:B------:R-:W-:Y:S01]  /*1c0e0*/  FADD.FTZ R36, R251, R36 ;  /* 0x00000024fb247221 */ /* 0x000fe20000010000 */
[-C--:B------:R-:W-:Y:S02]  /*1c0f0*/  HMMA.16816.F32.BF16 R12, R64, R58.reuse, R12 ;  /* 0x0000003a400c723c */ /* 0x080fe4000004180c */
[----:B------:R3:W5:Y:S01]  /*1c100*/  LDL.LU R135, [R1+0x80] ;  /* 0x0000800001877983 */ /* 0x0007620000300800 */
[----:B------:R-:W-:Y:S01]  /*1c110*/  LOP3.LUT R165, R165, R2, RZ, 0xc0, !PT ;  /* 0x00000002a5a57212 */ /* 0x000fe200078ec0ff */
[----:B------:R-:W-:Y:S01]  /*1c120*/  FADD.FTZ R2, R183, R41 ;  /* 0x00000029b7027221 */ /* 0x000fe20000010000 */
[----:B------:R-:W-:Y:S01]  /*1c130*/  F2FP.BF16.PACK_AB R0, R75, R83 ;  /* 0x000000534b00723e */ /* 0x000fe200000010ff */
[----:B------:R-:W2:Y:S01]  /*1c140*/  LDSM.16.MT88.4 R44, [R205+0x5800] ;  /* 0x00580000cd2c783b */ /* 0x000ea20000004200 */
[----:B------:R-:W-:Y:S01]  /*1c150*/  HSET2.LE.AND R160, R160, R241, PT ;  /* 0x000000f1a0a07233 */ /* 0x000fe20003803000 */
[----:B-1----:R-:W-:Y:S01]  /*1c160*/  FADD.FTZ R43, R231, R2 ;  /* 0x00000002e72b7221 */ /* 0x002fe20000010000 */
[C---:B------:R-:W-:Y:S03]  /*1c170*/  HMMA.16816.F32.BF16 R16, R60.reuse, R58, R16 ;  /* 0x0000003a3c10723c */ /* 0x040fe60000041810 */
[----:B------:R-:W-:Y:S01]  /*1c180*/  LOP3.LUT R164, R164, R0, RZ, 0xc0, !PT ;  /* 0x00000000a4a47212 */ /* 0x000fe200078ec0ff */
[----:B------:R-:W-:Y:S01]  /*1c190*/  FADD.FTZ R0, R179, R48 ;  /* 0x00000030b3007221 */ /* 0x000fe20000010000 */
[----:B------:R-:W-:Y:S02]  /*1c1a0*/  F2FP.BF16.PACK_AB R2, R51, R52 ;  /* 0x000000343302723e */ /* 0x000fe400000010ff */
[----:B------:R-:W-:Y:S01]  /*1c1b0*/  LOP3.LUT R160, R160, R3, RZ, 0xc0, !PT ;  /* 0x00000003a0a07212 */ /* 0x000fe200078ec0ff */
[----:B------:R-:W-:Y:S01]  /*1c1c0*/  FADD.FTZ R41, R226, R0 ;  /* 0x00000000e2297221 */ /* 0x000fe20000010000 */
[----:B------:R-:W-:Y:S03]  /*1c1d0*/  F2FP.BF16.PACK_AB R0, R69, R70 ;  /* 0x000000464500723e */ /* 0x000fe600000010ff */
[----:B------:R-:W-:Y:S01]  /*1c1e0*/  LOP3.LUT R162, R162, R2, RZ, 0xc0, !PT ;  /* 0x00000002a2a27212 */ /* 0x000fe200078ec0ff */
[----:B------:R-:W-:Y:S01]  /*1c1f0*/  FADD.FTZ R2, R238, R42 ;  /* 0x0000002aee027221 */ /* 0x000fe20000010000 */
[----:B------:R-:W-:Y:S01]  /*1c200*/  LOP3.LUT R161, R161, R0, RZ, 0xc0, !PT ;  /* 0x00000000a1a17212 */ /* 0x000fe200078ec0ff */
[----:B------:R-:W-:Y:S01]  /*1c210*/  FADD.FTZ R0, R232, R36 ;  /* 0x00000024e8007221 */ /* 0x000fe20000010000 */
[----:B------:R-:W-:Y:S01]  /*1c220*/  F2FP.BF16.PACK_AB R3, R49, R50 ;  /* 0x000000323103723e */ /* 0x000fe200000010ff */
[----:B------:R-:W-:Y:S02]  /*1c230*/  FADD.FTZ R42, R229, R41 ;  /* 0x00000029e52a7221 */ /* 0x000fe40000010000 */
[----:B------:R-:W-:Y:S01]  /*1c240*/  FADD.FTZ R41, R234, R2 ;  /* 0x00000002ea297221 */ /* 0x000fe20000010000 */
[----:B------:R-:W-:Y:S01]  /*1c250*/  LOP3.LUT R163, R163, R3, RZ, 0xc0, !PT ;  /* 0x00000003a3a37212 */ /* 0x000fe200078ec0ff */
        /* <DEDUP_REMOVED lines=9> */
[-C--:B--2---:R-:W-:Y:S01]  /*1c2f0*/  HMMA.16816.F32.BF16 R20, R60, R44.reuse, R20 ;  /* 0x0000002c3c14723c */ /* 0x084fe20000041814 */
[----:B------:R-:W-:Y:S02]  /*1c300*/  FADD.FTZ R3, R202, R3 ;  /* 0x00000003ca037221 */ /* 0x000fe40000010000 */
        /* <DEDUP_REMOVED lines=13> */
[----:B------:R-:W-:Y:S01]  /*1c3e0*/  FADD.FTZ R2, R88, R2 ;  /* 0x0000000258027221 */ /* 0x000fe20000010000 */
[----:B------:R-:W1:Y:S02]  /*1c3f0*/  LDSM.16.MT88.4 R44, [R205+0x5c00] ;  /* 0x005c0000cd2c783b */ /* 0x000e640000004200 */
[----:B------:R-:W-:Y:S02]  /*1c400*/  FADD.FTZ R41, R90, R3 ;  /* 0x000000035a297221 */ /* 0x000fe40000010000 */
[----:B------:R-:W-:Y:S02]  /*1c410*/  FADD.FTZ R0, R87, R0 ;  /* 0x0000000057007221 */ /* 0x000fe40000010000 */
        /* <DEDUP_REMOVED lines=19> */
[-C--:B-1----:R-:W-:Y:S03]  /*1c550*/  HMMA.16816.F32.BF16 R156, R164, R44.reuse, R20 ;  /* 0x0000002ca49c723c */ /* 0x082fe60000041814 */
        /* <DEDUP_REMOVED lines=43> */
[----:B------:R-:W-:Y:S01]  /*1c810*/  STL [R1+0x40], R4 ;  /* 0x0000400401007387 */ /* 0x000fe20000100800 */
[----:B------:R-:W-:Y:S02]  /*1c820*/  FADD.FTZ R0, R69, R0 ;  /* 0x0000000045007221 */ /* 0x000fe40000010000 */
[----:B------:R-:W-:Y:S01]  /*1c830*/  FADD.FTZ R2, R51, R2 ;  /* 0x0000000233027221 */ /* 0x000fe20000010000 */
[----:B------:R1:W-:Y:S01]  /*1c840*/  STL [R1+0x44], R3 ;  /* 0x0000440301007387 */ /* 0x0003e20000100800 */
[----:B------:R-:W-:Y:S02]  /*1c850*/  FADD.FTZ R0, R50, R0 ;  /* 0x0000000032007221 */ /* 0x000fe40000010000 */
[----:B------:R-:W-:Y:S01]  /*1c860*/  IMAD.MOV.U32 R134, RZ, RZ, R37 ;  /* 0x000000ffff867224 */ /* 0x000fe200078e0025 */
[----:B------:R3:W-:Y:S01]  /*1c870*/  STL [R1+0x48], R2 ;  /* 0x0000480201007387 */ /* 0x0007e20000100800 */
[----:B------:R-:W-:Y:S05]  /*1c880*/  FADD.FTZ R0, R49, R0 ;  /* 0x0000000031007221 */ /* 0x000fea0000010000 */
[----:B------:R3:W-:Y:S01]  /*1c890*/  STL [R1+0x4c], R0 ;  /* 0x00004c0001007387 */ /* 0x0007e20000100800 */
[----:B-1----:R-:W-:Y:S01]  /*1c8a0*/  IMAD.MOV.U32 R3, RZ, RZ, R40 ;  /* 0x000000ffff037224 */ /* 0x002fe200078e0028 */
[----:B---3-5:R-:W-:-:S05]  /*1c8b0*/  @P0 BRA `(.L_x_436) ;  /* 0xffff781000000947 */ /* 0x028fca000383ffff */
.L_x_435:
[----:B------:R-:W2:Y:S04]  /*1c8c0*/  LDL.LU R8, [R1+0x40] ;  /* 0x0000400001087983 */ /* 0x000ea80000300800 */
[----:B------:R-:W1:Y:S01]  /*1c8d0*/  S2R R41, SR_TID.X ;  /* 0x0000000000297919 */ /* 0x000e620000002100 */
[----:B------:R-:W3:Y:S01]  /*1c8e0*/  S2UR UR7, SR_CTAID.Y ;  /* 0x00000000000779c3 */ /* 0x000ee20000002600 */
[----:B------:R-:W-:-:S02]  /*1c8f0*/  UISETP.NE.AND UP4, UPT, UR22, -0x1, UPT ;  /* 0xffffffff1600788c */ /* 0x000fc4000bf85270 */
[----:B------:R-:W4:Y:S01]  /*1c900*/  LDL.LU R7, [R1+0x44] ;  /* 0x0000440001077983 */ /* 0x000f220000300800 */
[----:B------:R-:W-:-:S03]  /*1c910*/  ULDC.64 UR4, c[0x0][0x1e8] ;  /* 0x00007a0000047ab9 */ /* 0x000fc60000000a00 */
[----:B------:R-:W4:Y:S04]  /*1c920*/  LDL.LU R6, [R1+0x48] ;  /* 0x0000480001067983 */ /* 0x000f280000300800 */
[----:B------:R-:W4:Y:S01]  /*1c930*/  LDL.LU R5, [R1+0x4c] ;  /* 0x00004c0001057983 */ /* 0x000f220000300800 */
[----:B------:R-:W-:Y:S01]  /*1c940*/  ULDC.U8 UR10, c[0x0][0x329] ;  /* 0x0000ca40000a7ab9 */ /* 0x000fe20000000000 */
[----:B------:R-:W-:Y:S01]  /*1c950*/  BSSY B0, `(.L_x_439) ;  /* 0x00000e7000007945 */ /* 0x000fe20003800000 */
[----:B------:R-:W-:Y:S02]  /*1c960*/  UISETP.NE.AND UP3, UPT, UR10, URZ, UPT ;  /* 0x0000003f0a00728c */ /* 0x000fe4000bf65270 */
[----:B------:R-:W-:Y:S02]  /*1c970*/  ULDC.U8 UR12, c[0x0][0x328] ;  /* 0x0000ca00000c7ab9 */ /* 0x000fe40000000000 */
[----:B------:R-:W-:-:S02]  /*1c980*/  UISETP.NE.AND UP2, UPT, UR12, URZ, UPT ;  /* 0x0000003f0c00728c */ /* 0x000fc4000bf45270 */
[----:B------:R-:W-:Y:S02]  /*1c990*/  @UP4 UIMAD.WIDE.U32 UR14, UR22, UR4, URZ ;  /* 0x00000004160e42a5 */ /* 0x000fe4000f8e003f */
[----:B------:R-:W-:Y:S01]  /*1c9a0*/  UISETP.EQ.AND UP2, UPT, UR10, URZ, UP2 ;  /* 0x0000003f0a00728c */ /* 0x000fe20009742270 */
[----:B-1----:R-:W-:Y:S01]  /*1c9b0*/  SHF.R.S32.HI R23, RZ, 0x1f, R41 ;  /* 0x0000001fff177819 */ /* 0x002fe20000011429 */
[----:B------:R-:W1:Y:S01]  /*1c9c0*/  S2UR UR10, SR_CTAID.X ;  /* 0x00000000000a79c3 */ /* 0x000e620000002500 */
[----:B------:R-:W-:Y:S02]  /*1c9d0*/  @UP3 ULDC UR11, c[0x0][0x210] ;  /* 0x00008400000b3ab9 */ /* 0x000fe40000000800 */
[----:B---3--:R-:W-:Y:S02]  /*1c9e0*/  @!UP4 USHF.R.S32.HI UR13, URZ, 0x1f, UR7 ;  /* 0x0000001f3f0dc899 */ /* 0x008fe40008011407 */
[----:B------:R-:W-:Y:S02]  /*1c9f0*/  ULDC UR9, c[0x0][0x214] ;  /* 0x0000850000097ab9 */ /* 0x000fe40000000800 */
[----:B------:R-:W-:-:S02]  /*1ca00*/  @UP4 UIMAD UR8, UR22, UR5, UR15 ;  /* 0x00000005160842a4 */ /* 0x000fc4000f8e020f */
[----:B------:R-:W-:Y:S02]  /*1ca10*/  @!UP3 UISETP.NE.AND UP1, UPT, UR12, URZ, UPT ;  /* 0x0000003f0c00b28c */ /* 0x000fe4000bf25270 */
[----:B------:R-:W-:Y:S02]  /*1ca20*/  ULDC.64 UR4, c[0x0][0x1e0] ;  /* 0x0000780000047ab9 */ /* 0x000fe40000000a00 */
[----:B------:R-:W-:Y:S01]  /*1ca30*/  @UP3 UIMAD UR12, UR11, UR9, URZ ;  /* 0x000000090b0c32a4 */ /* 0x000fe2000f8e023f */
[----:B------:R-:W3:Y:S01]  /*1ca40*/  S2UR UR11, SR_CTAID.Z ;  /* 0x00000000000b79c3 */ /* 0x000ee20000002700 */
[----:B------:R-:W-:Y:S02]  /*1ca50*/  @!UP4 UIMAD UR13, UR13, UR4, URZ ;  /* 0x000000040d0dc2a4 */ /* 0x000fe4000f8e023f */
[----:B------:R-:W-:Y:S02]  /*1ca60*/  UISETP.NE.OR UP0, UPT, UR22, -0x1, !UP2 ;  /* 0xffffffff1600788c */ /* 0x000fe4000d705670 */
[----:B------:R-:W-:-:S02]  /*1ca70*/  @!UP4 UIMAD UR13, UR7, UR5, UR13 ;  /* 0x00000005070dc2a4 */ /* 0x000fc4000f8e020d */
[----:B------:R-:W-:Y:S02]  /*1ca80*/  @!UP4 UIMAD.WIDE.U32 UR18, UR7, UR4, URZ ;  /* 0x000000040712c2a5 */ /* 0x000fe4000f8e003f */
[----:B------:R-:W-:Y:S02]  /*1ca90*/  ULDC UR5, c[0x0][0x234] ;  /* 0x00008d0000057ab9 */ /* 0x000fe40000000800 */
[----:B------:R-:W-:Y:S02]  /*1caa0*/  @!UP3 USEL UR12, UR9, UR5, !UP1 ;  /* 0x00000005090cb287 */ /* 0x000fe4000c800000 */
[----:B------:R-:W-:Y:S02]  /*1cab0*/  ULDC UR4, c[0x0][0x1c0] ;  /* 0x0000700000047ab9 */ /* 0x000fe40000000800 */
[----:B------:R-:W-:Y:S02]  /*1cac0*/  @UP3 UMOV UR15, 0x1 ;  /* 0x00000001000f3882 */ /* 0x000fe40000000000 */
[----:B------:R-:W-:-:S02]  /*1cad0*/  @!UP3 UIMAD UR15, UR12, UR4, URZ ;  /* 0x000000040c0fb2a4 */ /* 0x000fc4000f8e023f */
[----:B------:R-:W-:Y:S02]  /*1cae0*/  @UP3 ULDC UR16, c[0x0][0x210] ;  /* 0x0000840000103ab9 */ /* 0x000fe40000000800 */
[----:B------:R-:W-:Y:S02]  /*1caf0*/  UIMAD UR4, UR7, UR15, URZ ;  /* 0x0000000f070472a4 */ /* 0x000fe4000f8e023f */
[----:B------:R-:W-:Y:S02]  /*1cb00*/  @!UP3 UMOV UR16, 0x1 ;  /* 0x000000010010b882 */ /* 0x000fe40000000000 */
[----:B------:R-:W-:Y:S02]  /*1cb10*/  @!UP0 UIMAD UR22, UR7, UR9, URZ ;  /* 0x00000009071682a4 */ /* 0x000fe4000f8e023f */
[----:B-1----:R-:W-:Y:S02]  /*1cb20*/  UIMAD UR10, UR10, UR16, URZ ;  /* 0x000000100a0a72a4 */ /* 0x002fe4000f8e023f */
[----:B------:R-:W-:-:S02]  /*1cb30*/  USEL UR4, UR4, URZ, !UP2 ;  /* 0x0000003f04047287 */ /* 0x000fc4000d000000 */
[----:B------:R-:W-:Y:S02]  /*1cb40*/  USHF.L.U32 UR10, UR10, 0x7, URZ ;  /* 0x000000070a0a7899 */ /* 0x000fe4000800063f */
[----:B---3--:R-:W-:Y:S02]  /*1cb50*/  UIMAD UR12, UR11, UR12, UR4 ;  /* 0x0000000c0b0c72a4 */ /* 0x008fe4000f8e0204 */
[----:B------:R-:W-:Y:S02]  /*1cb60*/  @!UP2 UMOV UR20, URZ ;  /* 0x0000003f0014ac82 */ /* 0x000fe40008000000 */
[----:B------:R-:W-:Y:S02]  /*1cb70*/  @UP2 UMOV UR20, UR22 ;  /* 0x0000001600142c82 */ /* 0x000fe40008000000 */
[----:B------:R-:W-:Y:S02]  /*1cb80*/  @!UP2 UMOV UR21, URZ ;  /* 0x0000003f0015ac82 */ /* 0x000fe40008000000 */
[----:B------:R-:W-:-:S02]  /*1cb90*/  USHF.R.S32.HI UR4, URZ, 0x1f, UR10 ;  /* 0x0000001f3f047899 */ /* 0x000fc4000801140a */
[----:B------:R-:W-:Y:S02]  /*1cba0*/  @UP2 USHF.R.S32.HI UR21, URZ, 0x1f, UR22 ;  /* 0x0000001f3f152899 */ /* 0x000fe40008011416 */
[----:B------:R-:W-:Y:S02]  /*1cbb0*/  USHF.R.S32.HI UR5, URZ, 0x1f, UR12 ;  /* 0x0000001f3f057899 */ /* 0x000fe4000801140c */
[----:B------:R-:W-:Y:S02]  /*1cbc0*/  UIADD3 UR10, UP1, UP0, UR10, UR20, UR12 ;  /* 0x000000140a0a7290 */ /* 0x000fe4000f83e00c */
[----:B------:R-:W-:Y:S02]  /*1cbd0*/  @!UP4 UIADD3 UR8, UR19, UR13, URZ ;  /* 0x0000000d1308c290 */ /* 0x000fe4000fffe03f */
[----:B------:R-:W-:Y:S02]  /*1cbe0*/  UIADD3.X UR4, UR4, UR21, UR5, UP1, UP0 ;  /* 0x0000001504047290 */ /* 0x000fe40008fe0405 */
[----:B------:R-:W-:Y:S01]  /*1cbf0*/  @!UP4 UMOV UR14, UR18 ;  /* 0x00000012000ecc82 */ /* 0x000fe20008000000 */
[----:B--2---:R-:W1:Y:S04]  /*1cc00*/  SHFL.BFLY PT, R2, R8, 0x2, 0x1f ;  /* 0x0c401f0008027f89 */ /* 0x004e6800000e0000 */
[----:B----4-:R-:W2:Y:S04]  /*1cc10*/  SHFL.BFLY PT, R0, R7, 0x2, 0x1f ;  /* 0x0c401f0007007f89 */ /* 0x010ea800000e0000 */
[----:B------:R-:W3:Y:S04]  /*1cc20*/  SHFL.BFLY PT, R4, R6, 0x2, 0x1f ;  /* 0x0c401f0006047f89 */ /* 0x000ee800000e0000 */
[----:B------:R-:W4:Y:S01]  /*1cc30*/  SHFL.BFLY PT, R3, R5, 0x2, 0x1f ;  /* 0x0c401f0005037f89 */ /* 0x000f2200000e0000 */
[----:B-1----:R-:W-:-:S05]  /*1cc40*/  FADD.FTZ R2, R2, R8 ;  /* 0x0000000802027221 */ /* 0x002fca0000010000 */
[----:B------:R-:W1:Y:S01]  /*1cc50*/  SHFL.BFLY PT, R8, R2, 0x1, 0x1f ;  /* 0x0c201f0002087f89 */ /* 0x000e6200000e0000 */
[----:B--2---:R-:W-:Y:S02]  /*1cc60*/  FADD.FTZ R0, R0, R7 ;  /* 0x0000000700007221 */ /* 0x004fe40000010000 */
[----:B---3--:R-:W-:-:S03]  /*1cc70*/  FADD.FTZ R4, R4, R6 ;  /* 0x0000000604047221 */ /* 0x008fc60000010000 */
[----:B------:R-:W2:Y:S01]  /*1cc80*/  SHFL.BFLY PT, R7, R0, 0x1, 0x1f ;  /* 0x0c201f0000077f89 */ /* 0x000ea200000e0000 */
[----:B----4-:R-:W-:-:S03]  /*1cc90*/  FADD.FTZ R3, R3, R5 ;  /* 0x0000000503037221 */ /* 0x010fc60000010000 */
[----:B------:R-:W3:Y:S04]  /*1cca0*/  SHFL.BFLY PT, R6, R4, 0x1, 0x1f ;  /* 0x0c201f0004067f89 */ /* 0x000ee800000e0000 */
[----:B------:R-:W4:Y:S01]  /*1ccb0*/  SHFL.BFLY PT, R5, R3, 0x1, 0x1f ;  /* 0x0c201f0003057f89 */ /* 0x000f2200000e0000 */
[----:B-1----:R-:W-:Y:S01]  /*1ccc0*/  FADD.FTZ R22, R2, R8 ;  /* 0x0000000802167221 */ /* 0x002fe20000010000 */
[----:B------:R-:W-:-:S04]  /*1ccd0*/  MOV R2, 0x3f800000 ;  /* 0x3f80000000027802 */ /* 0x000fc80000000f00 */
[----:B------:R-:W-:Y:S01]  /*1cce0*/  FSETP.NE.FTZ.AND P4, PT, R22, RZ, PT ;  /* 0x000000ff1600720b */ /* 0x000fe20003f95000 */
[----:B--2---:R-:W-:Y:S01]  /*1ccf0*/  FADD.FTZ R21, R0, R7 ;  /* 0x0000000700157221 */ /* 0x004fe20000010000 */
[----:B------:R-:W-:Y:S01]  /*1cd00*/  MOV R0, 0x3f800000 ;  /* 0x3f80000000007802 */ /* 0x000fe20000000f00 */
[----:B---3--:R-:W-:-:S03]  /*1cd10*/  FADD.FTZ R20, R4, R6 ;  /* 0x0000000604147221 */ /* 0x008fc60000010000 */
[----:B------:R-:W-:Y:S01]  /*1cd20*/  FSETP.NE.FTZ.AND P3, PT, R21, RZ, PT ;  /* 0x000000ff1500720b */ /* 0x000fe20003f75000 */
[----:B------:R-:W-:Y:S02]  /*1cd30*/  IMAD.MOV.U32 R4, RZ, RZ, 0x3f800000 ;  /* 0x3f800000ff047424 */ /* 0x000fe400078e00ff */
[----:B----4-:R-:W-:Y:S01]  /*1cd40*/  FADD.FTZ R19, R3, R5 ;  /* 0x0000000503137221 */ /* 0x010fe20000010000 */
[----:B------:R-:W-:-:S03]  /*1cd50*/  MOV R3, 0x3f800000 ;  /* 0x3f80000000037802 */ /* 0x000fc60000000f00 */
[----:B------:R-:W1:Y:S01]  /*1cd60*/  @P4 MUFU.RCP R0, R22 ;  /* 0x0000001600004308 */ /* 0x000e620000001000 */
[----:B------:R-:W-:Y:S02]  /*1cd70*/  FSETP.NE.FTZ.AND P2, PT, R20, RZ, PT ;  /* 0x000000ff1400720b */ /* 0x000fe40003f55000 */
[----:B------:R-:W-:-:S05]  /*1cd80*/  FSETP.NE.FTZ.AND P1, PT, R19, RZ, PT ;  /* 0x000000ff1300720b */ /* 0x000fca0003f35000 */
[----:B------:R-:W2:Y:S08]  /*1cd90*/  @P3 MUFU.RCP R3, R21 ;  /* 0x0000001500033308 */ /* 0x000eb00000001000 */
[----:B------:R-:W3:Y:S01]  /*1cda0*/  @P2 MUFU.RCP R2, R20 ;  /* 0x0000001400022308 */ /* 0x000ee20000001000 */
[----:B-1----:R-:W-:-:S04]  /*1cdb0*/  FMUL.FTZ R0, R0, c[0x0][0x2dc] ;  /* 0x0000b70000007a20 */ /* 0x002fc80000410000 */
[C---:B------:R-:W-:Y:S02]  /*1cdc0*/  FMUL.FTZ R140, R0.reuse, R140 ;  /* 0x0000008c008c7220 */ /* 0x040fe40000410000 */
[C---:B------:R-:W-:Y:S01]  /*1cdd0*/  FMUL.FTZ R18, R0.reuse, R141 ;  /* 0x0000008d00127220 */ /* 0x040fe20000410000 */
[----:B------:R-:W1:Y:S01]  /*1cde0*/  @P1 MUFU.RCP R4, R19 ;  /* 0x0000001300041308 */ /* 0x000e620000001000 */
[----:B--2---:R-:W-:Y:S02]  /*1cdf0*/  FMUL.FTZ R3, R3, c[0x0][0x2dc] ;  /* 0x0000b70003037a20 */ /* 0x004fe40000410000 */
[----:B------:R-:W-:Y:S01]  /*1ce00*/  FMUL.FTZ R144, R0, R144 ;  /* 0x0000009000907220 */ /* 0x000fe20000410000 */
[----:B------:R-:W-:Y:S01]  /*1ce10*/  F2FP.BF16.PACK_AB R18, R18, R140 ;  /* 0x0000008c1212723e */ /* 0x000fe200000010ff */
[C---:B------:R-:W-:Y:S02]  /*1ce20*/  FMUL.FTZ R142, R3.reuse, R142 ;  /* 0x0000008e038e7220 */ /* 0x040fe40000410000 */
        /* <DEDUP_REMOVED lines=8> */
[----:B------:R-:W-:Y:S01]  /*1ceb0*/  FMUL.FTZ R8, R3, R167 ;  /* 0x000000a703087220 */ /* 0x000fe20000410000 */
[CC--:B------:R-:W-:Y:S01]  /*1cec0*/  LEA.HI R3, R23.reuse, R41.reuse, RZ, 0x2 ;  /* 0x0000002917037211 */ /* 0x0c0fe200078f10ff */
[----:B---3--:R-:W-:Y:S01]  /*1ced0*/  FMUL.FTZ R2, R2, c[0x0][0x2dc] ;  /* 0x0000b70002027a20 */ /* 0x008fe20000410000 */
[----:B------:R-:W-:Y:S01]  /*1cee0*/  LEA.HI R23, R23, R41, RZ, 0x5 ;  /* 0x0000002917177211 */ /* 0x000fe200078f28ff */
[----:B------:R-:W-:Y:S01]  /*1cef0*/  FMUL.FTZ R15, R0, R145 ;  /* 0x00000091000f7220 */ /* 0x000fe20000410000 */
[----:B------:R-:W-:Y:S01]  /*1cf00*/  SHF.R.S32.HI R36, RZ, 0x2, R3 ;  /* 0x00000002ff247819 */ /* 0x000fe20000011403 */
[C---:B------:R-:W-:Y:S01]  /*1cf10*/  FMUL.FTZ R136, R2.reuse, R136 ;  /* 0x0000008802887220 */ /* 0x040fe20000410000 */
[----:B------:R-:W-:Y:S01]  /*1cf20*/  LOP3.LUT R3, R3, 0xfffffffc, RZ, 0xc0, !PT ;  /* 0xfffffffc03037812 */ /* 0x000fe200078ec0ff */
[C---:B------:R-:W-:Y:S01]  /*1cf30*/  FMUL.FTZ R137, R2.reuse, R137 ;  /* 0x0000008902897220 */ /* 0x040fe20000410000 */
[----:B------:R-:W-:Y:S01]  /*1cf40*/  SHF.R.S32.HI R10, RZ, 0x5, R23 ;  /* 0x00000005ff0a7819 */ /* 0x000fe20000011417 */
[C---:B------:R-:W-:Y:S01]  /*1cf50*/  FMUL.FTZ R148, R2.reuse, R148 ;  /* 0x0000009402947220 */ /* 0x040fe20000410000 */
[----:B------:R-:W-:Y:S01]  /*1cf60*/  F2FP.BF16.PACK_AB R15, R15, R144 ;  /* 0x000000900f0f723e */ /* 0x000fe200000010ff */
[C---:B------:R-:W-:Y:S01]  /*1cf70*/  FMUL.FTZ R16, R2.reuse, R149 ;  /* 0x0000009502107220 */ /* 0x040fe20000410000 */
[----:B------:R-:W-:Y:S01]  /*1cf80*/  F2FP.BF16.PACK_AB R136, R137, R136 ;  /* 0x000000888988723e */ /* 0x000fe200000010ff */
[----:B------:R-:W-:Y:S01]  /*1cf90*/  FMUL.FTZ R152, R2, R152 ;  /* 0x0000009802987220 */ /* 0x000fe20000410000 */
[----:B------:R-:W-:Y:S01]  /*1cfa0*/  F2FP.BF16.PACK_AB R12, R12, R158 ;  /* 0x0000009e0c0c723e */ /* 0x000fe200000010ff */
[----:B------:R-:W-:Y:S01]  /*1cfb0*/  FMUL.FTZ R11, R2, R153 ;  /* 0x00000099020b7220 */ /* 0x000fe20000410000 */
[----:B------:R-:W-:Y:S01]  /*1cfc0*/  F2FP.BF16.PACK_AB R16, R16, R148 ;  /* 0x000000941010723e */ /* 0x000fe200000010ff */
[----:B------:R-:W-:Y:S01]  /*1cfd0*/  FMUL.FTZ R160, R2, R160 ;  /* 0x000000a002a07220 */ /* 0x000fe20000410000 */
[----:B------:R-:W-:Y:S01]  /*1cfe0*/  F2FP.BF16.PACK_AB R8, R8, R166 ;  /* 0x000000a60808723e */ /* 0x000fe200000010ff */
[----:B------:R-:W-:Y:S01]  /*1cff0*/  FMUL.FTZ R7, R2, R161 ;  /* 0x000000a102077220 */ /* 0x000fe20000410000 */
[----:B------:R-:W-:Y:S01]  /*1d000*/  SHF.R.S32.HI R2, RZ, 0x1f, R36 ;  /* 0x0000001fff027819 */ /* 0x000fe20000011424 */
[C---:B------:R-:W-:Y:S01]  /*1d010*/  FMUL.FTZ R156, R0.reuse, R156 ;  /* 0x0000009c009c7220 */ /* 0x040fe20000410000 */
[----:B------:R-:W-:Y:S01]  /*1d020*/  F2FP.BF16.PACK_AB R11, R11, R152 ;  /* 0x000000980b0b723e */ /* 0x000fe200000010ff */
[----:B------:R-:W-:Y:S01]  /*1d030*/  FMUL.FTZ R13, R0, R157 ;  /* 0x0000009d000d7220 */ /* 0x000fe20000410000 */
[----:B------:R-:W-:Y:S01]  /*1d040*/  LEA.HI R2, R2, R36, RZ, 0x3 ;  /* 0x0000002402027211 */ /* 0x000fe200078f18ff */
[C---:B------:R-:W-:Y:S01]  /*1d050*/  FMUL.FTZ R164, R0.reuse, R164 ;  /* 0x000000a400a47220 */ /* 0x040fe20000410000 */
[----:B------:R-:W-:Y:S01]  /*1d060*/  F2FP.BF16.PACK_AB R7, R7, R160 ;  /* 0x000000a00707723e */ /* 0x000fe200000010ff */
[----:B------:R-:W-:Y:S01]  /*1d070*/  FMUL.FTZ R9, R0, R165 ;  /* 0x000000a500097220 */ /* 0x000fe20000410000 */
[----:B------:R-:W-:Y:S01]  /*1d080*/  LOP3.LUT R2, R2, 0xfffffff8, RZ, 0xc0, !PT ;  /* 0xfffffff802027812 */ /* 0x000fe200078ec0ff */
[----:B-1----:R-:W-:Y:S01]  /*1d090*/  FMUL.FTZ R0, R4, c[0x0][0x2dc] ;  /* 0x0000b70004007a20 */ /* 0x002fe20000410000 */
[----:B------:R-:W-:-:S02]  /*1d0a0*/  F2FP.BF16.PACK_AB R13, R13, R156 ;  /* 0x0000009c0d0d723e */ /* 0x000fc400000010ff */
[----:B------:R-:W-:Y:S01]  /*1d0b0*/  IADD3 R2, R36, -R2, RZ ;  /* 0x8000000224027210 */ /* 0x000fe20007ffe0ff */
[C---:B------:R-:W-:Y:S01]  /*1d0c0*/  FMUL.FTZ R138, R0.reuse, R138 ;  /* 0x0000008a008a7220 */ /* 0x040fe20000410000 */
[----:B------:R-:W-:Y:S01]  /*1d0d0*/  F2FP.BF16.PACK_AB R9, R9, R164 ;  /* 0x000000a40909723e */ /* 0x000fe200000010ff */
[C---:B------:R-:W-:Y:S02]  /*1d0e0*/  FMUL.FTZ R139, R0.reuse, R139 ;  /* 0x0000008b008b7220 */ /* 0x040fe40000410000 */
        /* <DEDUP_REMOVED lines=8> */
[----:B------:R-:W-:Y:S02]  /*1d170*/  LEA.HI R0, R2, R2, RZ, 0x1 ;  /* 0x0000000202007211 */ /* 0x000fe400078f08ff */
[----:B------:R-:W-:Y:S02]  /*1d180*/  F2FP.BF16.PACK_AB R154, R155, R154 ;  /* 0x0000009a9b9a723e */ /* 0x000fe400000010ff */
[----:B------:R-:W-:Y:S02]  /*1d190*/  SHF.R.S32.HI R6, RZ, 0x1, R0 ;  /* 0x00000001ff067819 */ /* 0x000fe40000011400 */
[----:B------:R-:W-:Y:S02]  /*1d1a0*/  LOP3.LUT R4, R0, 0x3fffffe, RZ, 0xc0, !PT ;  /* 0x03fffffe00047812 */ /* 0x000fe400078ec0ff */
[----:B------:R-:W-:Y:S01]  /*1d1b0*/  IADD3 R0, -R3, R41, RZ ;  /* 0x0000002903007210 */ /* 0x000fe20007ffe1ff */
[----:B------:R-:W-:Y:S01]  /*1d1c0*/  IMAD.SHL.U32 R3, R6, 0x40, RZ ;  /* 0x0000004006037824 */ /* 0x000fe200078e00ff */
[----:B------:R-:W-:-:S02]  /*1d1d0*/  IADD3 R2, R2, -R4, RZ ;  /* 0x8000000402027210 */ /* 0x000fc40007ffe0ff */
[----:B------:R-:W-:Y:S02]  /*1d1e0*/  LEA R0, R10, R0, 0x8 ;  /* 0x000000000a007211 */ /* 0x000fe400078e40ff */
[----:B------:R-:W-:Y:S02]  /*1d1f0*/  LOP3.LUT R4, R6, 0x1, RZ, 0xc0, !PT ;  /* 0x0000000106047812 */ /* 0x000fe400078ec0ff */
[----:B------:R-:W-:Y:S01]  /*1d200*/  LOP3.LUT R3, R3, 0xc0, RZ, 0xc0, !PT ;  /* 0x000000c003037812 */ /* 0x000fe200078ec0ff */
[----:B------:R-:W-:Y:S01]  /*1d210*/  IMAD R0, R2, 0x10, R0 ;  /* 0x0000001002007824 */ /* 0x000fe200078e0200 */
[----:B------:R-:W-:Y:S02]  /*1d220*/  ISETP.NE.U32.AND P0, PT, R4, 0x1, PT ;  /* 0x000000010400780c */ /* 0x000fe40003f05070 */
[----:B------:R-:W-:Y:S02]  /*1d230*/  MOV R4, 0xfffffff0 ;  /* 0xfffffff000047802 */ /* 0x000fe40000000f00 */
[----:B------:R-:W-:-:S02]  /*1d240*/  LEA.HI R2, R3, R3, RZ, 0x1d ;  /* 0x0000000303027211 */ /* 0x000fc400078fe8ff */
[----:B------:R-:W-:Y:S02]  /*1d250*/  SEL R4, R4, 0x10, !P0 ;  /* 0x0000001004047807 */ /* 0x000fe40004000000 */
[----:B------:R-:W-:Y:S02]  /*1d260*/  LEA R0, R0, R2, 0x1 ;  /* 0x0000000200007211 */ /* 0x000fe400078e08ff */
[----:B------:R-:W-:Y:S02]  /*1d270*/  LOP3.LUT P0, RZ, R6, 0x2, RZ, 0xc0, !PT ;  /* 0x0000000206ff7812 */ /* 0x000fe4000780c0ff */
[----:B------:R-:W-:Y:S01]  /*1d280*/  F2FP.BF16.PACK_AB R5, R5, R162 ;  /* 0x000000a20505723e */ /* 0x000fe200000010ff */
[----:B------:R-:W-:-:S05]  /*1d290*/  IMAD.SHL.U32 R0, R0, 0x2, RZ ;  /* 0x0000000200007824 */ /* 0x000fca00078e00ff */
[C---:B------:R-:W-:Y:S01]  /*1d2a0*/  IADD3 R3, R0.reuse, R4, RZ ;  /* 0x0000000400037210 */ /* 0x040fe20007ffe0ff */
[----:B------:R-:W-:Y:S01]  /*1d2b0*/  STS [R0], R18 ;  /* 0x0000001200007388 */ /* 0x000fe20000000800 */
[----:B------:R-:W-:-:S03]  /*1d2c0*/  IADD3 R2, R0, 0x20, RZ ;  /* 0x0000002000027810 */ /* 0x000fc60007ffe0ff */
[----:B------:R-:W-:Y:S01]  /*1d2d0*/  @P0 IADD3 R2, R0, -0x20, RZ ;  /* 0xffffffe000020810 */ /* 0x000fe20007ffe0ff */
[----:B------:R-:W-:Y:S04]  /*1d2e0*/  STS [R0+0x200], R17 ;  /* 0x0002001100007388 */ /* 0x000fe80000000800 */
[----:B------:R-:W-:Y:S04]  /*1d2f0*/  STS [R3], R15 ;  /* 0x0000000f03007388 */ /* 0x000fe80000000800 */
[----:B------:R1:W-:Y:S04]  /*1d300*/  STS [R3+0x200], R14 ;  /* 0x0002000e03007388 */ /* 0x0003e80000000800 */
[----:B------:R-:W-:Y:S04]  /*1d310*/  STS [R0+0x1000], R136 ;  /* 0x0010008800007388 */ /* 0x000fe80000000800 */
[----:B------:R2:W-:Y:S04]  /*1d320*/  STS [R0+0x1200], R138 ;  /* 0x0012008a00007388 */ /* 0x0005e80000000800 */
[----:B------:R-:W-:Y:S04]  /*1d330*/  STS [R3+0x1000], R16 ;  /* 0x0010001003007388 */ /* 0x000fe80000000800 */
[----:B------:R3:W-:Y:S04]  /*1d340*/  STS [R3+0x1200], R150 ;  /* 0x0012009603007388 */ /* 0x0007e80000000800 */
[----:B------:R4:W-:Y:S04]  /*1d350*/  STS [R2], R13 ;  /* 0x0000000d02007388 */ /* 0x0009e80000000800 */
[----:B------:R4:W-:Y:S01]  /*1d360*/  STS [R2+0x200], R12 ;  /* 0x0002000c02007388 */ /* 0x0009e20000000800 */
[----:B-1----:R-:W-:-:S02]  /*1d370*/  MOV R14, 0x7f800000 ;  /* 0x7f800000000e7802 */ /* 0x002fc40000000f00 */
[----:B--2---:R-:W-:Y:S02]  /*1d380*/  IADD3 R0, R4, R2, RZ ;  /* 0x0000000204007210 */ /* 0x004fe40007ffe0ff */
[----:B------:R-:W1:Y:S03]  /*1d390*/  @P4 MUFU.LG2 R4, R22 ;  /* 0x0000001600044308 */ /* 0x000e660000000c00 */
[----:B------:R2:W-:Y:S04]  /*1d3a0*/  STS [R0], R9 ;  /* 0x0000000900007388 */ /* 0x0005e80000000800 */
[----:B------:R-:W-:Y:S01]  /*1d3b0*/  STS [R0+0x200], R8 ;  /* 0x0002000800007388 */ /* 0x000fe20000000800 */
[----:B---3--:R-:W3:Y:S01]  /*1d3c0*/  @P3 MUFU.LG2 R3, R21 ;  /* 0x0000001500033308 */ /* 0x008ee20000000c00 */
[----:B----4-:R-:W-:-:S02]  /*1d3d0*/  IMAD.MOV.U32 R13, RZ, RZ, 0x7f800000 ;  /* 0x7f800000ff0d7424 */ /* 0x010fc400078e00ff */
[----:B------:R-:W-:Y:S01]  /*1d3e0*/  STS [R2+0x1000], R11 ;  /* 0x0010000b02007388 */ /* 0x000fe20000000800 */
[----:B------:R-:W-:-:S03]  /*1d3f0*/  MOV R12, 0x7f800000 ;  /* 0x7f800000000c7802 */ /* 0x000fc60000000f00 */
[----:B------:R4:W-:Y:S01]  /*1d400*/  STS [R2+0x1200], R154 ;  /* 0x0012009a02007388 */ /* 0x0009e20000000800 */
[----:B-1----:R-:W-:-:S03]  /*1d410*/  @P4 FMUL.FTZ R4, R4, 0.69314718246459960938 ;  /* 0x3f31721804044820 */ /* 0x002fc60000410000 */
[----:B------:R-:W-:Y:S01]  /*1d420*/  STS [R0+0x1000], R7 ;  /* 0x0010000700007388 */ /* 0x000fe20000000800 */
[----:B------:R-:W-:-:S03]  /*1d430*/  @P4 FFMA.FTZ R13, R40, c[0x0][0x238], R4 ;  /* 0x00008e00280d4a23 */ /* 0x000fc60000010004 */
[----:B------:R1:W-:Y:S01]  /*1d440*/  STS [R0+0x1200], R5 ;  /* 0x0012000500007388 */ /* 0x0003e20000000800 */
[----:B---3--:R-:W-:-:S03]  /*1d450*/  @P3 FMUL.FTZ R3, R3, 0.69314718246459960938 ;  /* 0x3f31721803033820 */ /* 0x008fc60000410000 */
[----:B------:R-:W-:Y:S01]  /*1d460*/  BAR.SYNC.DEFER_BLOCKING 0x0 ;  /* 0x0000000000007b1d */ /* 0x000fe20000010000 */
[----:B--2---:R-:W-:Y:S01]  /*1d470*/  MOV R9, 0x7f800000 ;  /* 0x7f80000000097802 */ /* 0x004fe20000000f00 */
[----:B------:R-:W-:-:S04]  /*1d480*/  @P3 FFMA.FTZ R14, R39, c[0x0][0x238], R3 ;  /* 0x00008e00270e3a23 */ /* 0x000fc80000010003 */
[----:B----4-:R-:W2:Y:S01]  /*1d490*/  @P2 MUFU.LG2 R2, R20 ;  /* 0x0000001400022308 */ /* 0x010ea20000000c00 */
[----:B-1----:R-:W-:Y:S01]  /*1d4a0*/  LOP3.LUT R0, R23, 0xffffffe0, RZ, 0xc0, !PT ;  /* 0xffffffe017007812 */ /* 0x002fe200078ec0ff */
[----:B-----5:R1:W3:Y:S03]  /*1d4b0*/  LDS.128 R24, [R224] ;  /* 0x00000000e0187984 */ /* 0x0202e60000000c00 */
[----:B------:R-:W-:Y:S01]  /*1d4c0*/  IADD3 R0, -R0, R41, RZ ;  /* 0x0000002900007210 */ /* 0x000fe20007ffe1ff */
[----:B------:R1:W4:Y:S03]  /*1d4d0*/  LDS.128 R28, [R224+0x800] ;  /* 0x00080000e01c7984 */ /* 0x0003260000000c00 */
[----:B------:R-:W-:Y:S01]  /*1d4e0*/  LOP3.LUT P0, RZ, R0, 0x3, RZ, 0xc0, !PT ;  /* 0x0000000300ff7812 */ /* 0x000fe2000780c0ff */
[----:B--2---:R-:W-:Y:S01]  /*1d4f0*/  @P2 FMUL.FTZ R2, R2, 0.69314718246459960938 ;  /* 0x3f31721802022820 */ /* 0x004fe20000410000 */
[----:B------:R-:W2:Y:S01]  /*1d500*/  @P1 MUFU.LG2 R0, R19 ;  /* 0x0000001300001308 */ /* 0x000ea20000000c00 */
[----:B------:R1:W1:Y:S02]  /*1d510*/  LDS.128 R32, [R224+0x1000] ;  /* 0x00100000e0207984 */ /* 0x0002640000000c00 */
[----:B------:R-:W-:-:S02]  /*1d520*/  @P2 FFMA.FTZ R9, R38, c[0x0][0x238], R2 ;  /* 0x00008e0026092a23 */ /* 0x000fc40000010002 */
[----:B------:R-:W1:Y:S01]  /*1d530*/  LDS.128 R224, [R224+0x1800] ;  /* 0x00180000e0e07984 */ /* 0x000e620000000c00 */
[----:B--2---:R-:W-:-:S04]  /*1d540*/  @P1 FMUL.FTZ R0, R0, 0.69314718246459960938 ;  /* 0x3f31721800001820 */ /* 0x004fc80000410000 */
[----:B------:R-:W-:Y:S01]  /*1d550*/  @P1 FFMA.FTZ R12, R37, c[0x0][0x238], R0 ;  /* 0x00008e00250c1a23 */ /* 0x000fe20000010000 */
[----:B------:R-:W-:Y:S05]  /*1d560*/  @P0 BRA `(.L_x_440) ;  /* 0x0000025000000947 */ /* 0x000fea0003800000 */
[----:B------:R-:W2:Y:S01]  /*1d570*/  LDL.LU R42, [R1+0x7c] ;  /* 0x00007c00012a7983 */ /* 0x000ea20000300800 */
[----:B------:R-:W-:-:S04]  /*1d580*/  SHF.R.S32.HI R0, RZ, 0x1f, R10 ;  /* 0x0000001fff007819 */ /* 0x000fc8000001140a */
[----:B------:R-:W-:-:S04]  /*1d590*/  LEA.HI R0, R0, R10, RZ, 0x2 ;  /* 0x0000000a00007211 */ /* 0x000fc800078f10ff */
[----:B------:R-:W-:-:S05]  /*1d5a0*/  LOP3.LUT R0, R0, 0xffffffc, RZ, 0xc0, !PT ;  /* 0x0ffffffc00007812 */ /* 0x000fca00078ec0ff */
[----:B------:R-:W-:-:S04]  /*1d5b0*/  IMAD.IADD R0, R10, 0x1, -R0 ;  /* 0x000000010a007824 */ /* 0x000fc800078e0a00 */
[----:B--2---:R-:W-:-:S05]  /*1d5c0*/  IMAD R0, R0, 0x10, R42 ;  /* 0x0000001000007824 */ /* 0x004fca00078e022a */
        /* <DEDUP_REMOVED lines=31> */
.L_x_440:
[----:B------:R-:W-:Y:S05]  /*1d7c0*/  BSYNC B0 ;  /* 0x0000000000007941 */ /* 0x000fea0003800000 */
.L_x_439:
[----:B--2---:R-:W2:Y:S01]  /*1d7d0*/  LDL.LU.64 R10, [R1+0x58] ;  /* 0x00005800010a7983 */ /* 0x004ea20000300a00 */
[----:B------:R-:W-:Y:S01]  /*1d7e0*/  USHF.R.S32.HI UR7, URZ, 0x1f, UR11 ;  /* 0x0000001f3f077899 */ /* 0x000fe2000801140b */
[----:B------:R-:W-:Y:S01]  /*1d7f0*/  BSSY B0, `(.L_x_441) ;  /* 0x000001f000007945 */ /* 0x000fe20003800000 */
[----:B------:R-:W-:Y:S01]  /*1d800*/  ULDC.64 UR4, c[0x0][0x1f0] ;  /* 0x00007c0000047ab9 */ /* 0x000fe20000000a00 */
[----:B------:R-:W5:Y:S01]  /*1d810*/  S2R R2, SR_TID.X ;  /* 0x0000000000027919 */ /* 0x000f620000002100 */
[----:B------:R-:W-:-:S03]  /*1d820*/  UIMAD UR4, UR7, UR4, URZ ;  /* 0x00000004070472a4 */ /* 0x000fc6000f8e023f */
[----:B------:R-:W4:Y:S01]  /*1d830*/  S2R R6, SR_CTAID.Z ;  /* 0x0000000000067919 */ /* 0x000f220000002700 */
[----:B------:R-:W-:Y:S01]  /*1d840*/  UIMAD UR4, UR11, UR5, UR4 ;  /* 0x000000050b0472a4 */ /* 0x000fe2000f8e0204 */
[----:B-----5:R-:W-:-:S04]  /*1d850*/  SHF.R.S32.HI R3, RZ, 0x1f, R2 ;  /* 0x0000001fff037819 */ /* 0x020fc80000011402 */
[----:B------:R-:W-:-:S04]  /*1d860*/  LEA.HI R3, R3, R2, RZ, 0x2 ;  /* 0x0000000203037211 */ /* 0x000fc800078f10ff */
[----:B------:R-:W-:Y:S02]  /*1d870*/  LOP3.LUT R0, R3, 0xfffffffc, RZ, 0xc0, !PT ;  /* 0xfffffffc03007812 */ /* 0x000fe400078ec0ff */
[----:B------:R-:W-:-:S03]  /*1d880*/  SHF.R.S32.HI R8, RZ, 0x2, R3 ;  /* 0x00000002ff087819 */ /* 0x000fc60000011403 */
[----:B------:R-:W-:Y:S01]  /*1d890*/  IMAD.IADD R0, R2, 0x1, -R0 ;  /* 0x0000000102007824 */ /* 0x000fe200078e0a00 */
[----:B------:R-:W-:-:S03]  /*1d8a0*/  SHF.R.S32.HI R9, RZ, 0x1f, R8 ;  /* 0x0000001fff097819 */ /* 0x000fc60000011408 */
[----:B------:R-:W-:-:S05]  /*1d8b0*/  IMAD.SHL.U32 R0, R0, 0x8, RZ ;  /* 0x0000000800007824 */ /* 0x000fca00078e00ff */
[----:B------:R-:W-:Y:S02]  /*1d8c0*/  SHF.R.S32.HI R0, RZ, 0x1f, R0 ;  /* 0x0000001fff007819 */ /* 0x000fe40000011400 */
[C---:B--2---:R-:W-:Y:S02]  /*1d8d0*/  IADD3 R2, P0, R10.reuse, UR14, RZ ;  /* 0x0000000e0a027c10 */ /* 0x044fe4000ff1e0ff */
[----:B------:R-:W-:Y:S02]  /*1d8e0*/  ISETP.GE.AND P1, PT, R10, c[0x0][0x220], PT ;  /* 0x000088000a007a0c */ /* 0x000fe40003f26270 */
[----:B------:R-:W-:Y:S01]  /*1d8f0*/  IADD3.X R3, R0, UR8, RZ, P0, !PT ;  /* 0x0000000800037c10 */ /* 0x000fe200087fe4ff */
[----:B------:R-:W-:Y:S01]  /*1d900*/  IMAD.U32 R0, RZ, RZ, UR23 ;  /* 0x00000017ff007e24 */ /* 0x000fe2000f8e00ff */
[----:B------:R-:W-:-:S03]  /*1d910*/  ISETP.GE.OR P0, PT, R36, UR6, P1 ;  /* 0x0000000624007c0c */ /* 0x000fc60008f06670 */
[----:B----4-:R-:W-:-:S04]  /*1d920*/  IMAD.WIDE.U32 R6, R6, c[0x0][0x1f0], R2 ;  /* 0x00007c0006067a25 */ /* 0x010fc800078e0002 */
        /* <DEDUP_REMOVED lines=10> */
[----:B---3--:R2:W-:Y:S02]  /*1d9d0*/  STG.E.128 [R12.64], R24 ;  /* 0x000000180c007986 */ /* 0x0085e4000c101d1c */
.L_x_442:
[----:B------:R-:W-:Y:S05]  /*1d9e0*/  BSYNC B0 ;  /* 0x0000000000007941 */ /* 0x000fea0003800000 */
.L_x_441:
[----:B------:R-:W-:Y:S01]  /*1d9f0*/  IADD3 R0, R8, 0x20, RZ ;  /* 0x0000002008007810 */ /* 0x000fe20007ffe0ff */
[----:B------:R-:W-:Y:S03]  /*1da00*/  BSSY B0, `(.L_x_443) ;  /* 0x000000e000007945 */ /* 0x000fe60003800000 */
[----:B------:R-:W-:-:S13]  /*1da10*/  ISETP.GE.OR P0, PT, R0, UR6, P1 ;  /* 0x0000000600007c0c */ /* 0x000fda0008f06670 */
        /* <DEDUP_REMOVED lines=11> */
[----:B------:R2:W-:Y:S02]  /*1dad0*/  STG.E.128 [R12.64], R28 ;  /* 0x0000001c0c007986 */ /* 0x0005e4000c101d1c */
.L_x_444:
[----:B------:R-:W-:Y:S05]  /*1dae0*/  BSYNC B0 ;  /* 0x0000000000007941 */ /* 0x000fea0003800000 */
.L_x_443:
        /* <DEDUP_REMOVED lines=14> */
[----:B-1----:R1:W-:Y:S02]  /*1dbd0*/  STG.E.128 [R12.64], R32 ;  /* 0x000000200c007986 */ /* 0x0023e4000c101d1c */
.L_x_446:
[----:B------:R-:W-:Y:S05]  /*1dbe0*/  BSYNC B0 ;  /* 0x0000000000007941 */ /* 0x000fea0003800000 */
.L_x_445:
[----:B------:R-:W-:-:S04]  /*1dbf0*/  IADD3 R0, R8, 0x60, RZ ;  /* 0x0000006008007810 */ /* 0x000fc80007ffe0ff */
[----:B------:R-:W-:-:S13]  /*1dc00*/  ISETP.GE.OR P1, PT, R0, UR6, P1 ;  /* 0x0000000600007c0c */ /* 0x000fda0008f26670 */
        /* <DEDUP_REMOVED lines=11> */
[----:B-1----:R-:W-:Y:S01]  /*1dcc0*/  STG.E.128 [R2.64], R224 ;  /* 0x000000e002007986 */ /* 0x002fe2000c101d1c */
[----:B------:R-:W-:Y:S05]  /*1dcd0*/  EXIT ;  /* 0x000000000000794d */ /* 0x000fea0003800000 */
.L_x_447:
        /* <DEDUP_REMOVED lines=10> */
.L_x_1134:


//--------------------- .text._ZN5flash16flash_fwd_kernelI23Flash_fwd_kernel_traitsILi32ELi128ELi128ELi4ELb0ELb0EN7cutlass10bfloat16_tE19Flash_kernel_traitsILi32ELi128ELi128ELi4ES3_EELb1ELb0ELb0ELb0ELb1ELb1ELb0ELb0EEEvNS_16Flash_fwd_paramsE --------------------------
	.section	.text._ZN5flash16flash_fwd_kernelI23Flash_fwd_kernel_traitsILi32ELi128ELi128ELi4ELb0ELb0EN7cutlass10bfloat16_tE19Flash_kernel_traitsILi32ELi128ELi128ELi4ES3_EELb1ELb0ELb0ELb0ELb1ELb1ELb0ELb0EEEvNS_16Flash_fwd_paramsE,"ax",@progbits
	.sectioninfo	@"SHI_REGISTERS=255"
	.align	128
        .global         _ZN5flash16flash_fwd_kernelI23Flash_fwd_kernel_traitsILi32ELi128ELi128ELi4ELb0ELb0EN7cutlass10bfloat16_tE19Flash_kernel_traitsILi32ELi128ELi128ELi4ES3_EELb1ELb0ELb0ELb0ELb1ELb1ELb0ELb0EEEvNS_16Flash_fwd_paramsE
        .type           _ZN5flash16flash_fwd_kernelI23Flash_fwd_kernel_traitsILi32ELi128ELi128ELi4ELb0ELb0EN7cutlass10bfloat16_tE19Flash_kernel_traitsILi32ELi128ELi128ELi4ES3_EELb1ELb0ELb0ELb0ELb1ELb1ELb0ELb0EEEvNS_16Flash_fwd_paramsE,@function
        .size           _ZN5flash16flash_fwd_kernelI23Flash_fwd_kernel_traitsILi32ELi128ELi128ELi4ELb0ELb0EN7cutlass10bfloat16_tE19Flash_kernel_traitsILi32ELi128ELi128ELi4ES3_EELb1ELb0ELb0ELb0ELb1ELb1ELb0ELb0EEEvNS_16Flash_fwd_paramsE,(.L_x_1135 - _ZN5flash16flash_fwd_kernelI23Flash_fwd_kernel_traitsILi32ELi128ELi128ELi4ELb0ELb0EN7cutlass10bfloat16_tE19Flash_kernel_traitsILi32ELi128ELi128ELi4ES3_EELb1ELb0ELb0ELb0ELb1ELb1ELb0ELb0EEEvNS_16Flash_fwd_paramsE)
        .other          _ZN5flash16flash_fwd_kernelI23Flash_fwd_kernel_traitsILi32ELi128ELi128ELi4ELb0ELb0EN7cutlass10bfloat16_tE19Flash_kernel_traitsILi32ELi128ELi128ELi4ES3_EELb1ELb0ELb0ELb0ELb1ELb1ELb0ELb0EEEvNS_16Flash_fwd_paramsE,@"STO_CUDA_ENTRY STV_DEFAULT"
_ZN5flash16flash_fwd_kernelI23Flash_fwd_kernel_traitsILi32ELi128ELi128ELi4ELb0ELb0EN7cutlass10bfloat16_tE19Flash_kernel_traitsILi32ELi128ELi128ELi4ES3_EELb1ELb0ELb0ELb0ELb1ELb1ELb0ELb0EEEvNS_16Flash_fwd_paramsE:
.text._ZN5flash16flash_fwd_kernelI23Flash_fwd_kernel_traitsILi32ELi128ELi128ELi4ELb0ELb0EN7cutlass10bfloat16_tE19Flash_kernel_traitsILi32ELi128ELi128ELi4ES3_EELb1ELb0ELb0ELb0ELb1ELb1ELb0ELb0EEEvNS_16Flash_fwd_paramsE:
        /* <DEDUP_REMOVED lines=9> */
[----:B------:R-:W-:-:S06]  /*0090*/  IMAD.MOV.U32 R11, RZ, RZ, c[0x0][0x2fc] ;  /* 0x0000bf00ff0b7624 */ /* 0x000fcc00078e00ff */
[----:B------:R1:W2:Y:S02]  /*00a0*/  @P2 LDG.E.64 R4, [R2.64] ;  /* 0x0000001402042981 */ /* 0x0002a4000c1e1b00 */
[----:B-1----:R-:W-:Y:S02]  /*00b0*/  @P2 IMAD.MOV.U32 R2, RZ, RZ, R10 ;  /* 0x000000ffff022224 */ /* 0x002fe400078e000a */
[----:B------:R-:W-:-:S06]  /*00c0*/  @P2 IMAD.MOV.U32 R3, RZ, RZ, R11 ;  /* 0x000000ffff032224 */ /* 0x000fcc00078e000b */
[----:B------:R-:W3:Y:S01]  /*00d0*/  @P2 LDG.E.64 R2, [R2.64] ;  /* 0x0000001402022981 */ /* 0x000ee2000c1e1b00 */
[----:B------:R-:W-:Y:S01]  /*00e0*/  ISETP.NE.U32.AND P4, PT, RZ, c[0x0][0x258], PT ;  /* 0x00009600ff007a0c */ /* 0x000fe20003f85070 */
[----:B------:R-:W-:Y:S01]  /*00f0*/  IMAD.MOV.U32 R15, RZ, RZ, RZ ;  /* 0x000000ffff0f7224 */ /* 0x000fe200078e00ff */
[----:B------:R-:W-:Y:S01]  /*0100*/  ISETP.NE.U32.AND P1, PT, RZ, c[0x0][0x250], PT ;  /* 0x00009400ff007a0c */ /* 0x000fe20003f25070 */
[----:B------:R-:W1:Y:S01]  /*0110*/  S2R R183, SR_CTAID.X ;  /* 0x0000000000b77919 */ /* 0x000e620000002500 */
[----:B------:R-:W-:Y:S02]  /*0120*/  ISETP.NE.AND.EX P4, PT, RZ, c[0x0][0x25c], PT, P4 ;  /* 0x00009700ff007a0c */ /* 0x000fe40003f85340 */
[----:B------:R-:W-:Y:S01]  /*0130*/  ISETP.NE.AND.EX P1, PT, RZ, c[0x0][0x254], PT, P1 ;  /* 0x00009500ff007a0c */ /* 0x000fe20003f25310 */
[----:B------:R-:W4:Y:S04]  /*0140*/  S2R R25, SR_CTAID.Y ;  /* 0x0000000000197919 */ /* 0x000f280000002600 */
[----:B------:R-:W1:Y:S04]  /*0150*/  S2R R27, SR_CTAID.Z ;  /* 0x00000000001b7919 */ /* 0x000e680000002700 */
[----:B------:R-:W5:Y:S02]  /*0160*/  S2R R14, SR_TID.X ;  /* 0x00000000000e7919 */ /* 0x000f640000002100 */
[----:B------:R-:W-:-:S02]  /*0170*/  @P4 IMAD.MOV.U32 R6, RZ, RZ, 0x4 ;  /* 0x00000004ff064424 */ /* 0x000fc400078e00ff */
[----:B------:R-:W-:Y:S02]  /*0180*/  @P1 IMAD.MOV.U32 R8, RZ, RZ, 0x4 ;  /* 0x00000004ff081424 */ /* 0x000fe400078e00ff */
[----:B----4-:R-:W-:Y:S01]  /*0190*/  @P4 IMAD.WIDE R6, R25, R6, c[0x0][0x258] ;  /* 0x0000960019064625 */ /* 0x010fe200078e0206 */
[----:B-1----:R-:W-:-:S03]  /*01a0*/  LOP3.LUT R0, R27, R183, R25, 0xfe, !PT ;  /* 0x000000b71b007212 */ /* 0x002fc600078efe19 */
[----:B------:R-:W-:Y:S01]  /*01b0*/  @P1 IMAD.WIDE R8, R25, R8, c[0x0][0x250] ;  /* 0x0000940019081625 */ /* 0x000fe200078e0208 */
[----:B-----5:R-:W-:-:S13]  /*01c0*/  LOP3.LUT P3, RZ, R0, R14, RZ, 0xfc, !PT ;  /* 0x0000000e00ff7212 */ /* 0x020fda000786fcff */
[----:B------:R-:W-:Y:S02]  /*01d0*/  @!P3 IMAD.MOV.U32 R12, RZ, RZ, c[0x0][0x308] ;  /* 0x0000c200ff0cb624 */ /* 0x000fe400078e00ff */
[----:B------:R-:W-:Y:S01]  /*01e0*/  @!P3 IMAD.MOV.U32 R13, RZ, RZ, c[0x0][0x30c] ;  /* 0x0000c300ff0db624 */ /* 0x000fe200078e00ff */
[----:B--2---:R-:W1:Y:S08]  /*01f0*/  @P2 R2UR UR22, R4 ;  /* 0x00000000041623c2 */ /* 0x004e7000000e0000 */
[----:B------:R-:W2:Y:S01]  /*0200*/  @P2 R2UR UR23, R5 ;  /* 0x00000000051723c2 */ /* 0x000ea200000e0000 */
[----:B-1----:R-:W-:Y:S01]  /*0210*/  MOV R4, UR22 ;  /* 0x0000001600047c02 */ /* 0x002fe20008000f00 */
[----:B--2---:R-:W-:Y:S01]  /*0220*/  IMAD.U32 R5, RZ, RZ, UR23 ;  /* 0x00000017ff057e24 */ /* 0x004fe2000f8e00ff */
[----:B---3--:R-:W-:-:S04]  /*0230*/  @P2 IADD3 R10, P0, R2, c[0x0][0x300], RZ ;  /* 0x0000c000020a2a10 */ /* 0x008fc80007f1e0ff */
[----:B------:R1:W-:Y:S01]  /*0240*/  @!P3 STG.E.64 [R12.64], R4 ;  /* 0x000000040c00b986 */ /* 0x0003e2000c101b14 */
[----:B------:R-:W-:Y:S02]  /*0250*/  @P2 IMAD.X R11, RZ, RZ, R3, P0 ;  /* 0x000000ffff0b2224 */ /* 0x000fe400000e0603 */
[----:B------:R-:W-:Y:S02]  /*0260*/  @!P3 IMAD.MOV.U32 R2, RZ, RZ, R10 ;  /* 0x000000ffff02b224 */ /* 0x000fe400078e000a */
[----:B------:R-:W-:-:S05]  /*0270*/  @!P3 IMAD.MOV.U32 R3, RZ, RZ, R11 ;  /* 0x000000ffff03b224 */ /* 0x000fca00078e000b */
[----:B------:R2:W-:Y:S04]  /*0280*/  @!P3 STG.E.64 [R12.64+0x8], R2 ;  /* 0x000008020c00b986 */ /* 0x0005e8000c101b14 */
[----:B------:R-:W3:Y:S04]  /*0290*/  @P1 LDG.E R15, [R8.64] ;  /* 0x00000014080f1981 */ /* 0x000ee8000c1e1900 */
[----:B------:R-:W3:Y:S01]  /*02a0*/  @P4 LDG.E R6, [R6.64] ;  /* 0x0000001406064981 */ /* 0x000ee2000c1e1900 */
[----:B------:R-:W-:Y:S01]  /*02b0*/  IMAD R0, R25, c[0x0][0x1c0], R27 ;  /* 0x0000700019007a24 */ /* 0x000fe200078e021b */
[----:B------:R-:W-:-:S03]  /*02c0*/  @!P4 ISETP.NE.U32.AND P3, PT, RZ, c[0x0][0x268], PT ;  /* 0x00009a00ff00ca0c */ /* 0x000fc60003f65070 */
[----:B------:R-:W-:Y:S01]  /*02d0*/  IMAD.SHL.U32 R0, R0, 0x20, RZ ;  /* 0x0000002000007824 */ /* 0x000fe200078e00ff */
[----:B------:R-:W-:Y:S02]  /*02e0*/  @!P4 ISETP.NE.AND.EX P3, PT, RZ, c[0x0][0x26c], PT, P3 ;  /* 0x00009b00ff00ca0c */ /* 0x000fe40003f65330 */
[----:B-1----:R-:W-:Y:S02]  /*02f0*/  SHF.R.S32.HI R5, RZ, 0x1f, R14 ;  /* 0x0000001fff057819 */ /* 0x002fe4000001140e */
[----:B------:R-:W-:Y:S02]  /*0300*/  @!P4 SEL R4, RZ, c[0x0][0x21c], !P3 ;  /* 0x00008700ff04ca07 */ /* 0x000fe40005800000 */
[----:B--2---:R-:W-:Y:S02]  /*0310*/  LEA.HI R12, R5, R14, RZ, 0x5 ;  /* 0x0000000e050c7211 */ /* 0x004fe400078f28ff */
[----:B------:R-:W-:Y:S02]  /*0320*/  SHF.L.U32 R3, R183, 0x7, RZ ;  /* 0x00000007b7037819 */ /* 0x000fe400000006ff */
[----:B------:R-:W-:-:S02]  /*0330*/  LOP3.LUT R2, R12, 0xffffffe0, RZ, 0xc0, !PT ;  /* 0xffffffe00c027812 */ /* 0x000fc400078ec0ff */
[----:B------:R-:W-:Y:S02]  /*0340*/  ISETP.GE.AND P2, PT, R3, c[0x0][0x214], PT ;  /* 0x0000850003007a0c */ /* 0x000fe40003f46270 */
[----:B------:R-:W-:Y:S01]  /*0350*/  SHF.R.S32.HI R3, RZ, 0x1f, R0 ;  /* 0x0000001fff037819 */ /* 0x000fe20000011400 */
[----:B------:R-:W-:-:S05]  /*0360*/  IMAD.IADD R2, R14, 0x1, -R2 ;  /* 0x000000010e027824 */ /* 0x000fca00078e0a02 */
[--C-:B------:R-:W-:Y:S02]  /*0370*/  IADD3 R218, P1, P0, R0, R10, R2.reuse ;  /* 0x0000000a00da7210 */ /* 0x100fe4000783e002 */
[----:B------:R-:W-:-:S04]  /*0380*/  SHF.R.S32.HI R0, RZ, 0x1f, R2 ;  /* 0x0000001fff007819 */ /* 0x000fc80000011402 */
[----:B------:R-:W-:Y:S01]  /*0390*/  IADD3.X R181, R3, R11, R0, P1, P0 ;  /* 0x0000000b03b57210 */ /* 0x000fe20000fe0400 */
[--C-:B---3--:R-:W-:Y:S01]  /*03a0*/  @P4 IMAD.IADD R82, R6, 0x1, -R15.reuse ;  /* 0x0000000106524824 */ /* 0x108fe200078e0a0f */
[----:B------:R-:W-:Y:S01]  /*03b0*/  @!P4 IADD3 R82, R4, c[0x0][0x218], -R15 ;  /* 0x000086000452ca10 */ /* 0x000fe20007ffe80f */
[----:B------:R-:W-:Y:S06]  /*03c0*/  @P2 EXIT ;  /* 0x000000000000294d */ /* 0x000fec0003800000 */
[----:B------:R-:W-:Y:S01]  /*03d0*/  IABS R0, c[0x0][0x1c8] ;  /* 0x0000720000007a13 */ /* 0x000fe20000000000 */
[----:B------:R-:W-:Y:S01]  /*03e0*/  ULDC.64 UR4, c[0x0][0x190] ;  /* 0x0000640000047ab9 */ /* 0x000fe20000000a00 */
[----:B------:R-:W-:Y:S01]  /*03f0*/  LOP3.LUT R3, R27, c[0x0][0x1c8], RZ, 0x3c, !PT ;  /* 0x000072001b037a12 */ /* 0x000fe200078e3cff */
[----:B------:R-:W-:Y:S01]  /*0400*/  USHF.L.U32 UR9, UR4, 0x6, URZ ;  /* 0x0000000604097899 */ /* 0x000fe2000800063f */
[----:B------:R-:W-:Y:S01]  /*0410*/  IADD3 R2, R82, 0x7f, RZ ;  /* 0x0000007f52027810 */ /* 0x000fe20007ffe0ff */
[----:B------:R-:W-:Y:S01]  /*0420*/  IMAD.MOV.U32 R24, RZ, RZ, R0 ;  /* 0x000000ffff187224 */ /* 0x000fe200078e0000 */
[CC--:B------:R-:W-:Y:S01]  /*0430*/  LEA.HI R10, R5.reuse, R14.reuse, RZ, 0x2 ;  /* 0x0000000e050a7211 */ /* 0x0c0fe200078f10ff */
[----:B------:R-:W-:Y:S01]  /*0440*/  UMOV UR18, 0x6 ;  /* 0x0000000600127882 */ /* 0x000fe20000000000 */
[-C--:B------:R-:W-:Y:S01]  /*0450*/  LEA.HI R21, R5, R14.reuse, RZ, 0x3 ;  /* 0x0000000e05157211 */ /* 0x080fe200078f18ff */
[----:B------:R-:W1:Y:S01]  /*0460*/  I2F.RP R0, R24 ;  /* 0x0000001800007306 */ /* 0x000e620000209400 */
[----:B------:R-:W-:Y:S01]  /*0470*/  ISETP.GE.AND P1, PT, R3, RZ, PT ;  /* 0x000000ff0300720c */ /* 0x000fe20003f26270 */
[----:B------:R-:W-:Y:S01]  /*0480*/  USHF.L.U64.HI UR8, UR4, UR18, UR5 ;  /* 0x0000001204087299 */ /* 0x000fe20008010205 */
[----:B------:R-:W-:Y:S01]  /*0490*/  SHF.R.S32.HI R3, RZ, 0x1f, R2 ;  /* 0x0000001fff037819 */ /* 0x000fe20000011402 */
[----:B------:R-:W-:Y:S01]  /*04a0*/  UMOV UR6, 0x7 ;  /* 0x0000000700067882 */ /* 0x000fe20000000000 */
[----:B------:R-:W-:Y:S01]  /*04b0*/  LEA.HI R6, R5, R14, RZ, 0x4 ;  /* 0x0000000e05067211 */ /* 0x000fe200078f20ff */
[----:B------:R-:W-:Y:S01]  /*04c0*/  ULDC.64 UR4, c[0x0][0x198] ;  /* 0x0000660000047ab9 */ /* 0x000fe20000000a00 */
[----:B------:R-:W-:Y:S01]  /*04d0*/  LOP3.LUT R4, R10, 0xfffffffc, RZ, 0xc0, !PT ;  /* 0xfffffffc0a047812 */ /* 0x000fe200078ec0ff */
[----:B------:R-:W-:Y:S01]  /*04e0*/  USHF.L.U64.HI UR6, UR4, UR6, UR5 ;  /* 0x0000000604067299 */ /* 0x000fe20008010205 */
[----:B------:R-:W-:Y:S01]  /*04f0*/  LEA.HI R20, R3, R2, RZ, 0x7 ;  /* 0x0000000203147211 */ /* 0x000fe200078f38ff */
[----:B------:R-:W-:Y:S01]  /*0500*/  USHF.L.U32 UR7, UR4, 0x7, URZ ;  /* 0x0000000704077899 */ /* 0x000fe2000800063f */
[----:B------:R-:W-:Y:S01]  /*0510*/  SHF.R.S32.HI R2, RZ, 0x4, R6 ;  /* 0x00000004ff027819 */ /* 0x000fe20000011406 */
[----:B------:R-:W-:Y:S01]  /*0520*/  IMAD.IADD R4, R14, 0x1, -R4 ;  /* 0x000000010e047824 */ /* 0x000fe200078e0a04 */
[C---:B------:R-:W-:Y:S01]  /*0530*/  LOP3.LUT R3, R6.reuse, 0xfffffff0, RZ, 0xc0, !PT ;  /* 0xfffffff006037812 */ /* 0x040fe200078ec0ff */
[----:B------:R-:W-:Y:S01]  /*0540*/  USHF.L.U32 UR17, UR4, 0x6, URZ ;  /* 0x0000000604117899 */ /* 0x000fe2000800063f */
[----:B------:R-:W-:Y:S01]  /*0550*/  LEA.HI R6, R6, R2, RZ, 0x1 ;  /* 0x0000000206067211 */ /* 0x000fe200078f08ff */
[----:B-1----:R-:W1:Y:S01]  /*0560*/  MUFU.RCP R0, R0 ;  /* 0x0000000000007308 */ /* 0x002e620000001000 */
[----:B------:R-:W-:Y:S01]  /*0570*/  IMAD.SHL.U32 R4, R4, 0x8, RZ ;  /* 0x0000000804047824 */ /* 0x000fe200078e00ff */
[----:B------:R-:W-:Y:S01]  /*0580*/  LOP3.LUT R8, R21, 0xfffffff8, RZ, 0xc0, !PT ;  /* 0xfffffff815087812 */ /* 0x000fe200078ec0ff */
[----:B------:R-:W-:Y:S01]  /*0590*/  IMAD.IADD R3, R14, 0x1, -R3 ;  /* 0x000000010e037824 */ /* 0x000fe200078e0a03 */
[----:B------:R-:W-:Y:S01]  /*05a0*/  LOP3.LUT R6, R6, 0xfffffffe, RZ, 0xc0, !PT ;  /* 0xfffffffe06067812 */ /* 0x000fe200078ec0ff */
[----:B------:R-:W-:Y:S01]  /*05b0*/  USHF.L.U64.HI UR16, UR4, UR18, UR5 ;  /* 0x0000001204107299 */ /* 0x000fe20008010205 */
[----:B------:R-:W-:Y:S01]  /*05c0*/  IABS R13, R27 ;  /* 0x0000001b000d7213 */ /* 0x000fe20000000000 */
[----:B------:R-:W-:Y:S01]  /*05d0*/  IMAD.IADD R8, R14, 0x1, -R8 ;  /* 0x000000010e087824 */ /* 0x000fe200078e0a08 */
[----:B------:R-:W-:Y:S01]  /*05e0*/  SHF.R.S32.HI R180, RZ, 0x5, R12 ;  /* 0x00000005ffb47819 */ /* 0x000fe2000001140c */
[----:B------:R-:W-:Y:S01]  /*05f0*/  IMAD.IADD R19, R2, 0x1, -R6 ;  /* 0x0000000102137824 */ /* 0x000fe200078e0a06 */
[----:B------:R-:W-:Y:S01]  /*0600*/  SHF.R.S32.HI R2, RZ, 0x2, R10 ;  /* 0x00000002ff027819 */ /* 0x000fe2000001140a */
[----:B------:R-:W-:Y:S01]  /*0610*/  IMAD.MOV.U32 R6, RZ, RZ, RZ ;  /* 0x000000ffff067224 */ /* 0x000fe200078e00ff */
[----:B------:R-:W-:Y:S01]  /*0620*/  SHF.R.S32.HI R12, RZ, 0x1f, R3 ;  /* 0x0000001fff0c7819 */ /* 0x000fe20000011403 */
[----:B------:R-:W-:Y:S01]  /*0630*/  ULDC.64 UR4, c[0x0][0x1a0] ;  /* 0x0000680000047ab9 */ /* 0x000fe20000000a00 */
[----:B------:R-:W-:Y:S01]  /*0640*/  SHF.R.S32.HI R26, RZ, 0x1f, R25 ;  /* 0x0000001fff1a7819 */ /* 0x000fe20000011419 */
[----:B------:R-:W-:Y:S01]  /*0650*/  USHF.L.U32 UR19, UR4, 0x6, URZ ;  /* 0x0000000604137899 */ /* 0x000fe2000800063f */
[----:B-1----:R-:W-:Y:S01]  /*0660*/  IADD3 R0, R0, 0xffffffe, RZ ;  /* 0x0ffffffe00007810 */ /* 0x002fe20007ffe0ff */
[----:B------:R-:W-:Y:S01]  /*0670*/  USHF.L.U64.HI UR18, UR4, UR18, UR5 ;  /* 0x0000001204127299 */ /* 0x000fe20008010205 */
[----:B------:R-:W-:Y:S01]  /*0680*/  LEA.HI R23, R12, R3, RZ, 0x3 ;  /* 0x000000030c177211 */ /* 0x000fe200078f18ff */
[----:B------:R-:W-:Y:S01]  /*0690*/  IMAD R16, R26, c[0x0][0x178], RZ ;  /* 0x00005e001a107a24 */ /* 0x000fe200078e02ff */
[----:B------:R1:W2:Y:S01]  /*06a0*/  F2I.FTZ.U32.TRUNC.NTZ R7, R0 ;  /* 0x0000000000077305 */ /* 0x0002a2000021f000 */
[----:B------:R-:W-:-:S02]  /*06b0*/  SHF.R.S32.HI R182, RZ, 0x7, R20 ;  /* 0x00000007ffb67819 */ /* 0x000fc40000011414 */
[----:B------:R-:W-:Y:S01]  /*06c0*/  IMAD R16, R25, c[0x0][0x17c], R16 ;  /* 0x00005f0019107a24 */ /* 0x000fe200078e0210 */
[----:B-1----:R-:W-:Y:S01]  /*06d0*/  SHF.R.S32.HI R0, RZ, 0x3, R21 ;  /* 0x00000003ff007819 */ /* 0x002fe20000011415 */
[----:B--2---:R-:W-:-:S04]  /*06e0*/  IMAD.MOV R5, RZ, RZ, -R7 ;  /* 0x000000ffff057224 */ /* 0x004fc800078e0a07 */
[----:B------:R-:W-:-:S05]  /*06f0*/  IMAD.SHL.U32 R0, R0, 0x40, RZ ;  /* 0x0000004000007824 */ /* 0x000fca00078e00ff */
[----:B------:R-:W-:-:S04]  /*0700*/  LOP3.LUT R0, R0, 0xc0, RZ, 0xc0, !PT ;  /* 0x000000c000007812 */ /* 0x000fc800078ec0ff */
[----:B------:R-:W-:Y:S02]  /*0710*/  LOP3.LUT R9, R0, 0x18, R4, 0xf8, !PT ;  /* 0x0000001800097812 */ /* 0x000fe400078ef804 */
[----:B------:R-:W-:-:S04]  /*0720*/  SHF.R.U32.HI R0, RZ, 0x3, R0 ;  /* 0x00000003ff007819 */ /* 0x000fc80000011600 */
[----:B------:R-:W-:Y:S01]  /*0730*/  LOP3.LUT R11, R9, R0, RZ, 0x3c, !PT ;  /* 0x00000000090b7212 */ /* 0x000fe200078e3cff */
[----:B------:R-:W-:Y:S01]  /*0740*/  IMAD R0, R5, R24, RZ ;  /* 0x0000001805007224 */ /* 0x000fe200078e02ff */
[----:B------:R-:W-:Y:S02]  /*0750*/  LEA.HI R5, R10, R2, RZ, 0x1 ;  /* 0x000000020a057211 */ /* 0x000fe400078f08ff */
[----:B------:R-:W-:Y:S01]  /*0760*/  LEA.HI R10, R8, R8, RZ, 0x1 ;  /* 0x00000008080a7211 */ /* 0x000fe200078f08ff */
[----:B------:R-:W-:Y:S01]  /*0770*/  IMAD.HI.U32 R9, R7, R0, R6 ;  /* 0x0000000007097227 */ /* 0x000fe200078e0006 */
[----:B------:R-:W-:Y:S02]  /*0780*/  LOP3.LUT R5, R5, 0x7fffffe, RZ, 0xc0, !PT ;  /* 0x07fffffe05057812 */ /* 0x000fe400078ec0ff */
[----:B------:R-:W-:Y:S02]  /*0790*/  LEA.HI R0, R3, R3, RZ, 0x1 ;  /* 0x0000000303007211 */ /* 0x000fe400078f08ff */
[----:B------:R-:W-:Y:S01]  /*07a0*/  SHF.R.S32.HI R49, RZ, 0x1, R10 ;  /* 0x00000001ff317819 */ /* 0x000fe2000001140a */
[----:B------:R-:W-:Y:S01]  /*07b0*/  IMAD.IADD R7, R2, 0x1, -R5 ;  /* 0x0000000102077824 */ /* 0x000fe200078e0a05 */
[----:B------:R-:W-:Y:S01]  /*07c0*/  LOP3.LUT R5, R10, 0x3fffffe, RZ, 0xc0, !PT ;  /* 0x03fffffe0a057812 */ /* 0x000fe200078ec0ff */
[----:B------:R-:W-:Y:S01]  /*07d0*/  IMAD.HI.U32 R14, R9, R13, RZ ;  /* 0x0000000d090e7227 */ /* 0x000fe200078e00ff */
[----:B------:R-:W-:-:S03]  /*07e0*/  LOP3.LUT R6, R0, 0x7fffffe, RZ, 0xc0, !PT ;  /* 0x07fffffe00067812 */ /* 0x000fc600078ec0ff */
[----:B------:R-:W-:Y:S01]  /*07f0*/  IMAD.IADD R22, R8, 0x1, -R5 ;  /* 0x0000000108167824 */ /* 0x000fe200078e0a05 */
[----:B------:R-:W-:Y:S01]  /*0800*/  IADD3 R8, P0, R2, R15, RZ ;  /* 0x0000000f02087210 */ /* 0x000fe20007f1e0ff */
[----:B------:R-:W-:Y:S02]  /*0810*/  IMAD.MOV R5, RZ, RZ, -R14 ;  /* 0x000000ffff057224 */ /* 0x000fe400078e0a0e */
[----:B------:R-:W-:Y:S01]  /*0820*/  IMAD.IADD R83, R3, 0x1, -R6 ;  /* 0x0000000103537824 */ /* 0x000fe200078e0a06 */
[----:B------:R-:W-:Y:S01]  /*0830*/  SHF.R.S32.HI R3, RZ, 0x1f, R2 ;  /* 0x0000001fff037819 */ /* 0x000fe20000011402 */
[----:B------:R-:W-:Y:S02]  /*0840*/  IMAD R6, R180, 0x8, R7 ;  /* 0x00000008b4067824 */ /* 0x000fe400078e0207 */
[----:B------:R-:W-:Y:S01]  /*0850*/  IMAD R12, R24, R5, R13 ;  /* 0x00000005180c7224 */ /* 0x000fe200078e020d */
[--C-:B------:R-:W-:Y:S01]  /*0860*/  SHF.R.S32.HI R13, RZ, 0x1, R0.reuse ;  /* 0x00000001ff0d7819 */ /* 0x100fe20000011400 */
[----:B------:R-:W-:Y:S01]  /*0870*/  IMAD.U32 R228, R6, 0x20, R11 ;  /* 0x0000002006e47824 */ /* 0x000fe200078e000b */
[----:B------:R-:W-:-:S02]  /*0880*/  SHF.R.S32.HI R0, RZ, 0x1f, R0 ;  /* 0x0000001fff007819 */ /* 0x000fc40000011400 */
[----:B------:R-:W-:Y:S01]  /*0890*/  LEA.HI.X.SX32 R6, R15, R3, 0x1, P0 ;  /* 0x000000030f067211 */ /* 0x000fe200000f0eff */
[----:B------:R-:W-:Y:S01]  /*08a0*/  IMAD.SHL.U32 R228, R228, 0x2, RZ ;  /* 0x00000002e4e47824 */ /* 0x000fe200078e00ff */
[----:B------:R-:W-:Y:S02]  /*08b0*/  LEA.HI R0, R0, R13, RZ, 0x2 ;  /* 0x0000000d00007211 */ /* 0x000fe400078f10ff */
[----:B------:R-:W-:Y:S01]  /*08c0*/  ISETP.GT.U32.AND P2, PT, R24, R12, PT ;  /* 0x0000000c1800720c */ /* 0x000fe20003f44070 */
[C---:B------:R-:W-:Y:S01]  /*08d0*/  IMAD R11, R6.reuse, c[0x0][0x198], RZ ;  /* 0x00006600060b7a24 */ /* 0x040fe200078e02ff */
[----:B------:R-:W-:Y:S01]  /*08e0*/  SHF.R.S32.HI R5, RZ, 0x1f, R4 ;  /* 0x0000001fff057819 */ /* 0x000fe20000011404 */
[----:B------:R-:W-:Y:S01]  /*08f0*/  IMAD R9, R6, c[0x0][0x1a0], RZ ;  /* 0x0000680006097a24 */ /* 0x000fe200078e02ff */
[----:B------:R-:W-:Y:S01]  /*0900*/  LOP3.LUT R15, R0, 0xfffffffc, RZ, 0xc0, !PT ;  /* 0xfffffffc000f7812 */ /* 0x000fe200078ec0ff */
[----:B------:R-:W-:Y:S02]  /*0910*/  IMAD.SHL.U32 R0, R49, 0x40, RZ ;  /* 0x0000004031007824 */ /* 0x000fe400078e00ff */
[----:B------:R-:W-:-:S02]  /*0920*/  IMAD R17, R8, c[0x0][0x19c], R11 ;  /* 0x0000670008117a24 */ /* 0x000fc400078e020b */
[----:B------:R-:W-:Y:S01]  /*0930*/  IMAD.WIDE.U32 R10, R8, c[0x0][0x198], R4 ;  /* 0x00006600080a7a25 */ /* 0x000fe200078e0004 */
[----:B------:R-:W-:-:S03]  /*0940*/  LOP3.LUT R0, R0, 0xc0, RZ, 0xc0, !PT ;  /* 0x000000c000007812 */ /* 0x000fc600078ec0ff */
[----:B------:R-:W-:Y:S01]  /*0950*/  IMAD R18, R8, c[0x0][0x1a4], R9 ;  /* 0x0000690008127a24 */ /* 0x000fe200078e0209 */
[----:B------:R-:W-:Y:S01]  /*0960*/  @!P2 IADD3 R14, R14, 0x1, RZ ;  /* 0x000000010e0ea810 */ /* 0x000fe20007ffe0ff */
[----:B------:R-:W-:-:S04]  /*0970*/  IMAD.WIDE.U32 R6, R25, c[0x0][0x178], R4 ;  /* 0x00005e0019067a25 */ /* 0x000fc800078e0004 */
[----:B------:R-:W-:-:S04]  /*0980*/  IMAD.WIDE.U32 R8, R8, c[0x0][0x1a0], R4 ;  /* 0x0000680008087a25 */ /* 0x000fc800078e0004 */
[----:B------:R-:W-:Y:S01]  /*0990*/  IMAD.IADD R48, R13, 0x1, -R15 ;  /* 0x000000010d307824 */ /* 0x000fe200078e0a0f */
[----:B------:R-:W-:Y:S01]  /*09a0*/  SHF.R.S32.HI R13, RZ, 0x1f, R27 ;  /* 0x0000001fff0d7819 */ /* 0x000fe2000001141b */
[----:B------:R-:W-:Y:S01]  /*09b0*/  IMAD.IADD R5, R11, 0x1, R17 ;  /* 0x000000010b057824 */ /* 0x000fe200078e0211 */
[----:B------:R-:W-:Y:S01]  /*09c0*/  LOP3.LUT R11, R0, 0x8, R21, 0xf8, !PT ;  /* 0x00000008000b7812 */ /* 0x000fe200078ef815 */
[----:B------:R-:W-:Y:S01]  /*09d0*/  @!P2 IMAD.IADD R12, R12, 0x1, -R24 ;  /* 0x000000010c0ca824 */ /* 0x000fe200078e0a18 */
[----:B------:R-:W-:Y:S01]  /*09e0*/  SHF.R.U32.HI R0, RZ, 0x3, R0 ;  /* 0x00000003ff007819 */ /* 0x000fe20000011600 */
[----:B------:R-:W-:Y:S01]  /*09f0*/  IMAD.IADD R7, R7, 0x1, R16 ;  /* 0x0000000107077824 */ /* 0x000fe200078e0210 */
[----:B------:R-:W-:Y:S01]  /*0a00*/  ISETP.NE.AND P2, PT, RZ, c[0x0][0x1c8], PT ;  /* 0x00007200ff007a0c */ /* 0x000fe20003f45270 */
[----:B------:R-:W-:Y:S01]  /*0a10*/  IMAD R13, R13, c[0x0][0x1a8], RZ ;  /* 0x00006a000d0d7a24 */ /* 0x000fe200078e02ff */
[----:B------:R-:W-:Y:S01]  /*0a20*/  LOP3.LUT R15, R11, R0, RZ, 0x3c, !PT ;  /* 0x000000000b0f7212 */ /* 0x000fe200078e3cff */
[----:B------:R-:W-:Y:S01]  /*0a30*/  IMAD.MOV.U32 R4, RZ, RZ, R10 ;  /* 0x000000ffff047224 */ /* 0x000fe200078e000a */
[----:B------:R-:W-:Y:S01]  /*0a40*/  ISETP.GE.U32.AND P0, PT, R12, R24, PT ;  /* 0x000000180c00720c */ /* 0x000fe20003f06070 */
[----:B------:R-:W-:-:S02]  /*0a50*/  IMAD R0, R26, c[0x0][0x180], RZ ;  /* 0x000060001a007a24 */ /* 0x000fc400078e02ff */
[C---:B------:R-:W-:Y:S02]  /*0a60*/  IMAD R13, R27.reuse, c[0x0][0x1ac], R13 ;  /* 0x00006b001b0d7a24 */ /* 0x040fe400078e020d */
[----:B------:R-:W-:-:S04]  /*0a70*/  IMAD.WIDE.U32 R10, R27, c[0x0][0x1a8], R6 ;  /* 0x00006a001b0a7a25 */ /* 0x000fc800078e0006 */
[C---:B------:R-:W-:Y:S02]  /*0a80*/  IMAD R0, R25.reuse, c[0x0][0x184], R0 ;  /* 0x0000610019007a24 */ /* 0x040fe400078e0200 */
[----:B------:R-:W-:Y:S02]  /*0a90*/  IMAD.WIDE.U32 R6, R25, c[0x0][0x180], R4 ;  /* 0x0000600019067a25 */ /* 0x000fe400078e0004 */
[----:B------:R-:W-:Y:S02]  /*0aa0*/  @P0 IADD3 R14, R14, 0x1, RZ ;  /* 0x000000010e0e0810 */ /* 0x000fe40007ffe0ff */
[----:B------:R-:W-:-:S04]  /*0ab0*/  IMAD.WIDE R4, R183, 0x80, R2 ;  /* 0x00000080b7047825 */ /* 0x000fc800078e0202 */
[----:B------:R-:W-:Y:S02]  /*0ac0*/  IMAD.IADD R3, R11, 0x1, R13 ;  /* 0x000000010b037824 */ /* 0x000fe400078e020d */
[----:B------:R-:W-:Y:S02]  /*0ad0*/  IMAD.IADD R11, R7, 0x1, R0 ;  /* 0x00000001070b7824 */ /* 0x000fe400078e0200 */
[----:B------:R-:W-:Y:S02]  /*0ae0*/  IMAD R0, R5, c[0x0][0x190], RZ ;  /* 0x0000640005007a24 */ /* 0x000fe400078e02ff */
[----:B------:R-:W-:Y:S02]  /*0af0*/  IMAD.MOV.U32 R2, RZ, RZ, R10 ;  /* 0x000000ffff027224 */ /* 0x000fe400078e000a */
[C---:B------:R-:W-:Y:S02]  /*0b00*/  IMAD R0, R4.reuse, c[0x0][0x194], R0 ;  /* 0x0000650004007a24 */ /* 0x040fe400078e0200 */
[----:B------:R-:W-:-:S04]  /*0b10*/  IMAD.WIDE.U32 R4, R4, c[0x0][0x190], R2 ;  /* 0x0000640004047a25 */ /* 0x000fc800078e0002 */
[----:B------:R-:W-:Y:S01]  /*0b20*/  IMAD.IADD R3, R5, 0x1, R0 ;  /* 0x0000000105037824 */ /* 0x000fe200078e0200 */
[----:B------:R-:W-:Y:S01]  /*0b30*/  LEA R2, P0, R4, c[0x0][0x160], 0x1 ;  /* 0x0000580004027a11 */ /* 0x000fe200078008ff */
[----:B------:R-:W-:Y:S02]  /*0b40*/  IMAD.IADD R9, R9, 0x1, R18 ;  /* 0x0000000109097824 */ /* 0x000fe400078e0212 */
[----:B------:R-:W-:Y:S01]  /*0b50*/  IMAD R12, R26, c[0x0][0x188], RZ ;  /* 0x000062001a0c7a24 */ /* 0x000fe200078e02ff */
[----:B------:R-:W-:Y:S01]  /*0b60*/  LEA.HI.X R3, R4, c[0x0][0x164], R3, 0x1, P0 ;  /* 0x0000590004037a11 */ /* 0x000fe200000f0c03 */
[----:B------:R-:W-:Y:S02]  /*0b70*/  IMAD.MOV.U32 R0, RZ, RZ, R14 ;  /* 0x000000ffff007224 */ /* 0x000fe400078e000e */
[C---:B------:R-:W-:Y:S01]  /*0b80*/  IMAD R7, R25.reuse, c[0x0][0x18c], R12 ;  /* 0x0000630019077a24 */ /* 0x040fe200078e020c */
[----:B------:R-:W-:Y:S01]  /*0b90*/  IADD3 R12, R182, -0x1, RZ ;  /* 0xffffffffb60c7810 */ /* 0x000fe20007ffe0ff */
[----:B------:R-:W-:Y:S01]  /*0ba0*/  IMAD.WIDE.U32 R8, R25, c[0x0][0x188], R8 ;  /* 0x0000620019087a25 */ /* 0x000fe200078e0008 */
[----:B------:R1:W-:Y:S03]  /*0bb0*/  LDGSTS.E.BYPASS.LTC128B.128 [R228], [R2.64] ;  /* 0x0000000002e47fae */ /* 0x0003e6000b901d54 */
[----:B------:R-:W-:Y:S01]  /*0bc0*/  @!P1 IMAD.MOV R0, RZ, RZ, -R0 ;  /* 0x000000ffff009224 */ /* 0x000fe200078e0a00 */
[----:B------:R-:W-:Y:S01]  /*0bd0*/  @!P2 LOP3.LUT R0, RZ, c[0x0][0x1c8], RZ, 0x33, !PT ;  /* 0x00007200ff00aa12 */ /* 0x000fe200078e33ff */
[----:B------:R-:W-:-:S02]  /*0be0*/  IMAD.IADD R7, R9, 0x1, R7 ;  /* 0x0000000109077824 */ /* 0x000fc400078e0207 */
[----:B------:R-:W-:Y:S01]  /*0bf0*/  IMAD.MOV.U32 R10, RZ, RZ, R6 ;  /* 0x000000ffff0a7224 */ /* 0x000fe200078e0006 */
[----:B------:R-:W-:Y:S01]  /*0c00*/  SHF.R.S32.HI R9, RZ, 0x1f, R0 ;  /* 0x0000001fff097819 */ /* 0x000fe20000011400 */
[----:B------:R-:W-:Y:S02]  /*0c10*/  IMAD.MOV.U32 R6, RZ, RZ, R8 ;  /* 0x000000ffff067224 */ /* 0x000fe400078e0008 */
[----:B------:R-:W-:Y:S01]  /*0c20*/  IMAD.WIDE.U32 R28, R0, c[0x0][0x1b0], R10 ;  /* 0x00006c00001c7a25 */ /* 0x000fe200078e000a */
[----:B------:R-:W-:-:S03]  /*0c30*/  SHF.R.S32.HI R11, RZ, 0x1f, R12 ;  /* 0x0000001fff0b7819 */ /* 0x000fc6000001140c */
[----:B------:R-:W-:Y:S01]  /*0c40*/  IMAD R8, R9, c[0x0][0x1b0], RZ ;  /* 0x00006c0009087a24 */ /* 0x000fe200078e02ff */
[----:B------:R-:W-:Y:S01]  /*0c50*/  STL.64 [R1+0x30], R28 ;  /* 0x0000301c01007387 */ /* 0x000fe20000100a00 */
[----:B------:R-:W-:Y:S02]  /*0c60*/  IMAD R10, R12, UR6, RZ ;  /* 0x000000060c0a7c24 */ /* 0x000fe4000f8e02ff */
[----:B------:R-:W-:Y:S02]  /*0c70*/  IMAD R8, R0, c[0x0][0x1b4], R8 ;  /* 0x00006d0000087a24 */ /* 0x000fe400078e0208 */
[----:B------:R-:W-:Y:S02]  /*0c80*/  IMAD.MOV.U32 R204, RZ, RZ, R28 ;  /* 0x000000ffffcc7224 */ /* 0x000fe400078e001c */
[----:B------:R-:W-:Y:S02]  /*0c90*/  IMAD.IADD R205, R29, 0x1, R8 ;  /* 0x000000011dcd7824 */ /* 0x000fe400078e0208 */
[C---:B------:R-:W-:Y:S01]  /*0ca0*/  IMAD R8, R11.reuse, UR7, R10 ;  /* 0x000000070b087c24 */ /* 0x040fe2000f8e020a */
[----:B-1----:R-:W-:Y:S01]  /*0cb0*/  IADD3 R2, P0, R2, UR9, RZ ;  /* 0x0000000902027c10 */ /* 0x002fe2000ff1e0ff */
[----:B------:R-:W-:Y:S01]  /*0cc0*/  IMAD R10, R11, c[0x0][0x1a0], RZ ;  /* 0x000068000b0a7a24 */ /* 0x000fe200078e02ff */
[----:B------:R-:W-:Y:S01]  /*0cd0*/  STL.64 [R1+0x20], R204 ;  /* 0x000020cc01007387 */ /* 0x000fe20000100a00 */
[----:B------:R-:W-:Y:S01]  /*0ce0*/  IMAD R9, R9, c[0x0][0x1b8], RZ ;  /* 0x00006e0009097a24 */ /* 0x000fe200078e02ff */
[----:B------:R-:W-:Y:S01]  /*0cf0*/  IADD3.X R3, R3, UR8, RZ, P0, !PT ;  /* 0x0000000803037c10 */ /* 0x000fe200087fe4ff */
[----:B------:R-:W-:Y:S01]  /*0d00*/  IMAD R13, R12, c[0x0][0x1a4], R10 ;  /* 0x000069000c0d7a24 */ /* 0x000fe200078e020a */
[----:B------:R-:W-:Y:S01]  /*0d10*/  IADD3 R4, P0, R2, UR9, RZ ;  /* 0x0000000902047c10 */ /* 0x000fe2000ff1e0ff */
[----:B------:R-:W-:-:S02]  /*0d20*/  IMAD.WIDE.U32 R10, R12, c[0x0][0x1a0], RZ ;  /* 0x000068000c0a7a25 */ /* 0x000fc400078e00ff */
[----:B------:R1:W-:Y:S01]  /*0d30*/  LDGSTS.E.BYPASS.LTC128B.128 [R228+0x800], [R2.64] ;  /* 0x0080000002e47fae */ /* 0x0003e2000b901d54 */
[----:B------:R-:W-:Y:S01]  /*0d40*/  IADD3.X R5, R3, UR8, RZ, P0, !PT ;  /* 0x0000000803057c10 */ /* 0x000fe200087fe4ff */
[----:B------:R-:W-:-:S04]  /*0d50*/  IMAD.WIDE.U32 R16, R0, c[0x0][0x1b8], R6 ;  /* 0x00006e0000107a25 */ /* 0x000fc800078e0006 */
[----:B------:R2:W-:Y:S04]  /*0d60*/  LDGSTS.E.BYPASS.LTC128B.128 [R228+0x1000], [R4.64] ;  /* 0x0100000004e47fae */ /* 0x0005e8000b901d54 */
[----:B------:R-:W-:Y:S01]  /*0d70*/  STL.64 [R1+0x28], R16 ;  /* 0x0000281001007387 */ /* 0x000fe20000100a00 */
[----:B-1----:R-:W-:-:S04]  /*0d80*/  IMAD.WIDE.U32 R2, R12, UR7, R204 ;  /* 0x000000070c027c25 */ /* 0x002fc8000f8e00cc */
[----:B------:R-:W-:Y:S01]  /*0d90*/  IMAD.IADD R3, R3, 0x1, R8 ;  /* 0x0000000103037824 */ /* 0x000fe200078e0208 */
[----:B------:R-:W-:Y:S01]  /*0da0*/  LEA R8, P0, R2, c[0x0][0x168], 0x1 ;  /* 0x00005a0002087a11 */ /* 0x000fe200078008ff */
[----:B------:R-:W-:-:S03]  /*0db0*/  IMAD R12, R0, c[0x0][0x1bc], R9 ;  /* 0x00006f00000c7a24 */ /* 0x000fc600078e0209 */
[----:B------:R-:W-:Y:S01]  /*0dc0*/  LEA.HI.X R9, R2, c[0x0][0x16c], R3, 0x1, P0 ;  /* 0x00005b0002097a11 */ /* 0x000fe200000f0c03 */
[----:B------:R-:W-:Y:S01]  /*0dd0*/  IMAD.IADD R3, R11, 0x1, R13 ;  /* 0x000000010b037824 */ /* 0x000fe200078e020d */
[----:B------:R-:W-:Y:S01]  /*0de0*/  IADD3 R6, P0, R4, UR9, RZ ;  /* 0x0000000904067c10 */ /* 0x000fe2000ff1e0ff */
[----:B------:R-:W-:Y:S01]  /*0df0*/  IMAD.IADD R12, R17, 0x1, R12 ;  /* 0x00000001110c7824 */ /* 0x000fe200078e020c */
[----:B--2---:R-:W-:Y:S02]  /*0e00*/  IADD3 R4, P1, R8, UR17, RZ ;  /* 0x0000001108047c10 */ /* 0x004fe4000ff3e0ff */
[----:B------:R-:W-:Y:S02]  /*0e10*/  IADD3.X R7, R5, UR8, RZ, P0, !PT ;  /* 0x0000000805077c10 */ /* 0x000fe400087fe4ff */
[----:B------:R-:W-:Y:S01]  /*0e20*/  LEA R0, P0, R10, R16, 0x7 ;  /* 0x000000100a007211 */ /* 0x000fe200078038ff */
[----:B------:R-:W-:Y:S01]  /*0e30*/  STL [R1+0x38], R12 ;  /* 0x0000380c01007387 */ /* 0x000fe20000100800 */
[----:B------:R-:W-:-:S02]  /*0e40*/  IADD3.X R5, R9, UR16, RZ, P1, !PT ;  /* 0x0000001009057c10 */ /* 0x000fc40008ffe4ff */
[----:B------:R-:W-:Y:S01]  /*0e50*/  IADD3 R2, P1, R4, UR17, RZ ;  /* 0x0000001104027c10 */ /* 0x000fe2000ff3e0ff */
[----:B------:R1:W-:Y:S01]  /*0e60*/  LDGSTS.E.BYPASS.LTC128B.128 [R228+0x1800], [R6.64] ;  /* 0x0180000006e47fae */ /* 0x0003e2000b901d54 */
[----:B------:R-:W-:Y:S02]  /*0e70*/  LEA.HI.X R10, R10, R12, R3, 0x7, P0 ;  /* 0x0000000c0a0a7211 */ /* 0x000fe400000f3c03 */
[----:B------:R-:W-:Y:S01]  /*0e80*/  IADD3.X R3, R5, UR16, RZ, P1, !PT ;  /* 0x0000001005037c10 */ /* 0x000fe20008ffe4ff */
[----:B------:R2:W-:Y:S04]  /*0e90*/  LDGSTS.E.BYPASS.LTC128B.128 [R228+0x2000], [R8.64] ;  /* 0x0200000008e47fae */ /* 0x0005e8000b901d54 */
[----:B------:R3:W-:Y:S04]  /*0ea0*/  LDGSTS.E.BYPASS.LTC128B.128 [R228+0x2800], [R4.64] ;  /* 0x0280000004e47fae */ /* 0x0007e8000b901d54 */
[----:B------:R4:W-:Y:S01]  /*0eb0*/  LDGSTS.E.BYPASS.LTC128B.128 [R228+0x3000], [R2.64] ;  /* 0x0300000002e47fae */ /* 0x0009e2000b901d54 */
[----:B-1----:R-:W-:-:S04]  /*0ec0*/  IADD3 R6, P0, R2, UR17, RZ ;  /* 0x0000001102067c10 */ /* 0x002fc8000ff1e0ff */
[----:B------:R-:W-:Y:S01]  /*0ed0*/  IADD3.X R7, R3, UR16, RZ, P0, !PT ;  /* 0x0000001003077c10 */ /* 0x000fe200087fe4ff */
[----:B--2---:R-:W-:Y:S02]  /*0ee0*/  IMAD R8, R19, 0x8, R22 ;  /* 0x0000000813087824 */ /* 0x004fe400078e0216 */
        /* <DEDUP_REMOVED lines=35> */
[----:B------:R-:W-:-:S02]  /*1120*/  IMAD.SHL.U32 R207, R2, 0x2, RZ ;  /* 0x0000000202cf7824 */ /* 0x000fc400078e00ff */
[----:B------:R1:W-:Y:S01]  /*1130*/  LDGSTS.E.BYPASS.LTC128B.128 [R228+0x5800], [R8.64] ;  /* 0x0580000008e47fae */ /* 0x0003e2000b901d54 */
[----:B------:R-:W-:Y:S02]  /*1140*/  IMAD.MOV.U32 R0, RZ, RZ, 0x20 ;  /* 0x00000020ff007424 */ /* 0x000fe400078e00ff */
[----:B------:R-:W-:Y:S01]  /*1150*/  IMAD R2, R83, 0x20, R81 ;  /* 0x0000002053027824 */ /* 0x000fe200078e0251 */
[----:B------:R-:W-:Y:S02]  /*1160*/  LDSM.16.M88.4 R16, [R207] ;  /* 0x00000000cf10783b */ /* 0x000fe40000000200 */
[----:B------:R-:W-:Y:S01]  /*1170*/  SEL R0, R0, 0xffffffe0, !P1 ;  /* 0xffffffe000007807 */ /* 0x000fe20004800000 */
[----:B------:R-:W-:Y:S01]  /*1180*/  IMAD.IADD R2, R80, 0x1, R2 ;  /* 0x0000000150027824 */ /* 0x000fe200078e0202 */
[----:B--2---:R-:W2:Y:S02]  /*1190*/  LDSM.16.M88.4 R4, [R3+0x2000] ;  /* 0x002000000304783b */ /* 0x004ea40000000200 */
[----:B------:R-:W-:Y:S01]  /*11a0*/  @P0 IADD3 R209, R206, -0x20, RZ ;  /* 0xffffffe0ced10810 */ /* 0x000fe20007ffe0ff */
[----:B------:R-:W-:Y:S01]  /*11b0*/  IMAD.IADD R208, R207, 0x1, R0 ;  /* 0x00000001cfd07824 */ /* 0x000fe200078e0200 */
[----:B------:R-:W3:Y:S01]  /*11c0*/  LDSM.16.M88.4 R12, [R207+0x1000] ;  /* 0x00100000cf0c783b */ /* 0x000ee20000000200 */
[----:B------:R-:W-:-:S02]  /*11d0*/  ISETP.GE.AND P0, PT, R82, 0x81, PT ;  /* 0x000000815200780c */ /* 0x000fc40003f06270 */
[C---:B------:R-:W-:Y:S01]  /*11e0*/  IADD3 R216, R209.reuse, 0x400, RZ ;  /* 0x00000400d1d87810 */ /* 0x040fe20007ffe0ff */
[----:B------:R-:W4:Y:S01]  /*11f0*/  LDSM.16.M88.4 R44, [R3+0x3c00] ;  /* 0x003c0000032c783b */ /* 0x000f220000000200 */
[C---:B------:R-:W-:Y:S02]  /*1200*/  IADD3 R215, R209.reuse, 0x800, RZ ;  /* 0x00000800d1d77810 */ /* 0x040fe40007ffe0ff */
[C---:B------:R-:W-:Y:S01]  /*1210*/  IADD3 R214, R209.reuse, 0xc00, RZ ;  /* 0x00000c00d1d67810 */ /* 0x040fe20007ffe0ff */
[----:B------:R-:W5:Y:S01]  /*1220*/  LDSM.16.M88.4 R40, [R3+0x2400] ;  /* 0x002400000328783b */ /* 0x000f620000000200 */
[C---:B------:R-:W-:Y:S02]  /*1230*/  IADD3 R213, R209.reuse, 0x1000, RZ ;  /* 0x00001000d1d57810 */ /* 0x040fe40007ffe0ff */
[C---:B------:R-:W-:Y:S01]  /*1240*/  IADD3 R212, R209.reuse, 0x1400, RZ ;  /* 0x00001400d1d47810 */ /* 0x040fe20007ffe0ff */
[----:B------:R-:W4:Y:S01]  /*1250*/  LDSM.16.M88.4 R36, [R3+0x2800] ;  /* 0x002800000324783b */ /* 0x000f220000000200 */
[----:B------:R-:W-:-:S02]  /*1260*/  IADD3 R211, R209, 0x1800, RZ ;  /* 0x00001800d1d37810 */ /* 0x000fc40007ffe0ff */
[----:B------:R-:W-:Y:S01]  /*1270*/  IADD3 R210, R209, 0x1c00, RZ ;  /* 0x00001c00d1d27810 */ /* 0x000fe20007ffe0ff */
[----:B------:R-:W4:Y:S04]  /*1280*/  LDSM.16.M88.4 R32, [R3+0x2c00] ;  /* 0x002c00000320783b */ /* 0x000f280000000200 */
[----:B------:R-:W4:Y:S04]  /*1290*/  LDSM.16.M88.4 R28, [R3+0x3000] ;  /* 0x00300000031c783b */ /* 0x000f280000000200 */
[----:B------:R-:W4:Y:S04]  /*12a0*/  LDSM.16.M88.4 R24, [R3+0x3400] ;  /* 0x003400000318783b */ /* 0x000f280000000200 */
[----:B------:R-:W4:Y:S04]  /*12b0*/  LDSM.16.M88.4 R20, [R3+0x3800] ;  /* 0x003800000314783b */ /* 0x000f280000000200 */
[----:B------:R-:W-:Y:S01]  /*12c0*/  LDSM.16.M88.4 R48, [R209+0x1c00] ;  /* 0x001c0000d130783b */ /* 0x000fe20000000200 */
[-C--:B--2---:R-:W-:Y:S03]  /*12d0*/  HMMA.16816.F32.BF16 R176, R16, R4.reuse, RZ ;  /* 0x0000000410b0723c */ /* 0x084fe600000418ff */
[----:B------:R-:W-:Y:S04]  /*12e0*/  LDSM.16.M88.4 R72, [R209+0x400] ;  /* 0x00040000d148783b */ /* 0x000fe80000000200 */
[----:B-1----:R-:W-:Y:S01]  /*12f0*/  LDSM.16.M88.4 R8, [R208] ;  /* 0x00000000d008783b */ /* 0x002fe20000000200 */
[C---:B---3--:R-:W-:Y:S03]  /*1300*/  HMMA.16816.F32.BF16 R168, R12.reuse, R4, RZ ;  /* 0x000000040ca8723c */ /* 0x048fe600000418ff */
[----:B------:R-:W-:Y:S04]  /*1310*/  LDSM.16.M88.4 R76, [R209] ;  /* 0x00000000d14c783b */ /* 0x000fe80000000200 */
[----:B------:R-:W-:Y:S01]  /*1320*/  LDSM.16.M88.4 R56, [R209+0x1400] ;  /* 0x00140000d138783b */ /* 0x000fe20000000200 */
[-C--:B------:R-:W-:Y:S03]  /*1330*/  HMMA.16816.F32.BF16 R164, R12, R6.reuse, RZ ;  /* 0x000000060ca4723c */ /* 0x080fe600000418ff */
[----:B------:R-:W-:Y:S04]  /*1340*/  LDSM.16.M88.4 R64, [R209+0xc00] ;  /* 0x000c0000d140783b */ /* 0x000fe80000000200 */
[----:B------:R-:W-:Y:S01]  /*1350*/  LDSM.16.M88.4 R60, [R209+0x1000] ;  /* 0x00100000d13c783b */ /* 0x000fe20000000200 */
[----:B------:R-:W-:Y:S03]  /*1360*/  HMMA.16816.F32.BF16 R172, R16, R6, RZ ;  /* 0x0000000610ac723c */ /* 0x000fe600000418ff */
[----:B------:R-:W1:Y:S04]  /*1370*/  LDSM.16.M88.4 R4, [R208+0x1000] ;  /* 0x00100000d004783b */ /* 0x000e680000000200 */
[----:B------:R-:W2:Y:S01]  /*1380*/  LDSM.16.M88.4 R52, [R209+0x1800] ;  /* 0x00180000d134783b */ /* 0x000ea20000000200 */
[C---:B----4-:R-:W-:Y:S03]  /*1390*/  HMMA.16816.F32.BF16 R112, R12.reuse, R44, RZ ;  /* 0x0000002c0c70723c */ /* 0x050fe600000418ff */
[----:B------:R-:W3:Y:S04]  /*13a0*/  LDSM.16.M88.4 R68, [R209+0x800] ;  /* 0x00080000d144783b */ /* 0x000ee80000000200 */
[----:B------:R-:W0:Y:S01]  /*13b0*/  LDGDEPBAR ;  /* 0x00000000000079af */ /* 0x000e220000000000 */
[-C--:B-----5:R-:W-:Y:S08]  /*13c0*/  HMMA.16816.F32.BF16 R136, R12, R42.reuse, RZ ;  /* 0x0000002a0c88723c */ /* 0x0a0ff000000418ff */
[----:B------:R-:W-:Y:S08]  /*13d0*/  HMMA.16816.F32.BF16 R100, R16, R42, RZ ;  /* 0x0000002a1064723c */ /* 0x000ff000000418ff */
[----:B------:R-:W-:Y:S01]  /*13e0*/  HMMA.16816.F32.BF16 R160, R12, R40, RZ ;  /* 0x000000280ca0723c */ /* 0x000fe200000418ff */
[----:B------:R-:W-:-:S07]  /*13f0*/  DEPBAR.LE SB0, 0x0 ;  /* 0x000080000000791a */ /* 0x000fce0000000000 */
        /* <DEDUP_REMOVED lines=24> */
[C---:B-1----:R-:W-:Y:S08]  /*1580*/  HMMA.16816.F32.BF16 R44, R4.reuse, R48, R112 ;  /* 0x00000030042c723c */ /* 0x042ff00000041870 */
[-C--:B------:R-:W-:Y:S08]  /*1590*/  HMMA.16816.F32.BF16 R112, R4, R74.reuse, R136 ;  /* 0x0000004a0470723c */ /* 0x080ff00000041888 */
[----:B------:R-:W-:Y:S01]  /*15a0*/  HMMA.16816.F32.BF16 R100, R8, R74, R100 ;  /* 0x0000004a0864723c */ /* 0x000fe20000041864 */
[----:B------:R-:W1:Y:S06]  /*15b0*/  LDC.U8 R74, c[0x0][0x2d8] ;  /* 0x0000b600ff4a7b82 */ /* 0x000e6c0000000000 */
[----:B------:R-:W-:Y:S01]  /*15c0*/  STL.64 [R1], R44 ;  /* 0x0000002c01007387 */ /* 0x000fe20000100a00 */
[C---:B------:R-:W-:Y:S03]  /*15d0*/  HMMA.16816.F32.BF16 R168, R4.reuse, R76, R168 ;  /* 0x0000004c04a8723c */ /* 0x040fe600000418a8 */
[----:B------:R4:W-:Y:S05]  /*15e0*/  STL.64 [R1+0x8], R46 ;  /* 0x0000082e01007387 */ /* 0x0009ea0000100a00 */
[C---:B------:R-:W-:Y:S08]  /*15f0*/  HMMA.16816.F32.BF16 R224, R4.reuse, R56, R144 ;  /* 0x0000003804e0723c */ /* 0x040ff00000041890 */
[C---:B------:R-:W-:Y:S08]  /*1600*/  HMMA.16816.F32.BF16 R164, R4.reuse, R78, R164 ;  /* 0x0000004e04a4723c */ /* 0x040ff000000418a4 */
[----:B------:R-:W-:Y:S08]  /*1610*/  HMMA.16816.F32.BF16 R188, R4, R60, R148 ;  /* 0x0000003c04bc723c */ /* 0x000ff00000041894 */
[----:B----4-:R-:W-:Y:S08]  /*1620*/  HMMA.16816.F32.BF16 R44, R8, R76, R176 ;  /* 0x0000004c082c723c */ /* 0x010ff000000418b0 */
[C---:B--2---:R-:W-:Y:S08]  /*1630*/  HMMA.16816.F32.BF16 R244, R4.reuse, R52, R140 ;  /* 0x0000003404f4723c */ /* 0x044ff0000004188c */
[C---:B------:R-:W-:Y:S08]  /*1640*/  HMMA.16816.F32.BF16 R144, R4.reuse, R66, R128 ;  /* 0x000000420490723c */ /* 0x040ff00000041880 */
[C---:B------:R-:W-:Y:S08]  /*1650*/  HMMA.16816.F32.BF16 R184, R4.reuse, R62, R124 ;  /* 0x0000003e04b8723c */ /* 0x040ff0000004187c */
[C---:B------:R-:W-:Y:S08]  /*1660*/  HMMA.16816.F32.BF16 R220, R4.reuse, R58, R120 ;  /* 0x0000003a04dc723c */ /* 0x040ff00000041878 */
[----:B------:R-:W-:Y:S08]  /*1670*/  HMMA.16816.F32.BF16 R240, R4, R54, R116 ;  /* 0x0000003604f0723c */ /* 0x000ff00000041874 */
[----:B------:R-:W-:Y:S08]  /*1680*/  HMMA.16816.F32.BF16 R76, R8, R78, R172 ;  /* 0x0000004e084c723c */ /* 0x000ff000000418ac */
[C---:B------:R-:W-:Y:S08]  /*1690*/  HMMA.16816.F32.BF16 R160, R4.reuse, R72, R160 ;  /* 0x0000004804a0723c */ /* 0x040ff000000418a0 */
[C---:B---3--:R-:W-:Y:S08]  /*16a0*/  HMMA.16816.F32.BF16 R156, R4.reuse, R68, R156 ;  /* 0x00000044049c723c */ /* 0x048ff0000004189c */
[C---:B------:R-:W-:Y:S08]  /*16b0*/  HMMA.16816.F32.BF16 R152, R4.reuse, R64, R152 ;  /* 0x000000400498723c */ /* 0x040ff00000041898 */
[C---:B------:R-:W-:Y:S08]  /*16c0*/  HMMA.16816.F32.BF16 R140, R4.reuse, R70, R132 ;  /* 0x00000046048c723c */ /* 0x040ff00000041884 */
        /* <DEDUP_REMOVED lines=16> */
[----:B-1----:R-:W-:-:S04]  /*17d0*/  IADD3 R3, R182, -0x2, RZ ;  /* 0xfffffffeb6037810 */ /* 0x002fc80007ffe0ff */
        /* <DEDUP_REMOVED lines=21> */
.L_x_448:
[----:B-1----:R-:W2:Y:S04]  /*1930*/  LDL.LU R12, [R1] ;  /* 0x00000000010c7983 */ /* 0x002ea80000300800 */
[----:B------:R-:W3:Y:S04]  /*1940*/  LDL.LU R11, [R1+0x4] ;  /* 0x00000400010b7983 */ /* 0x000ee80000300800 */
[----:B------:R-:W4:Y:S04]  /*1950*/  LDL.LU R10, [R1+0xc] ;  /* 0x00000c00010a7983 */ /* 0x000f280000300800 */
[----:B------:R-:W4:Y:S01]  /*1960*/  LDL.LU R14, [R1+0x8] ;  /* 0x00000800010e7983 */ /* 0x000f220000300800 */
[----:B------:R-:W-:Y:S01]  /*1970*/  FMNMX.FTZ R3, R44, R45, !PT ;  /* 0x0000002d2c037209 */ /* 0x000fe20007810000 */
[----:B------:R-:W-:Y:S01]  /*1980*/  IMAD.WIDE.U32 R86, R218, -0x2daee0ad, RZ ;  /* 0xd2511f53da567825 */ /* 0x000fe200078e00ff */
[----:B------:R-:W-:Y:S01]  /*1990*/  LEA R75, R182, 0xfffffffc, 0x2 ;  /* 0xfffffffcb64b7811 */ /* 0x000fe200078e10ff */
[----:B------:R-:W-:Y:S01]  /*19a0*/  UIADD3 UR12, UR23, -0x4498517b, URZ ;  /* 0xbb67ae85170c7890 */ /* 0x000fe2000fffe03f */
[----:B------:R-:W-:Y:S01]  /*19b0*/  FMNMX.FTZ R3, R76, R3, !PT ;  /* 0x000000034c037209 */ /* 0x000fe20007810000 */
[----:B------:R-:W-:Y:S01]  /*19c0*/  IMAD R183, R183, 0x8, R180 ;  /* 0x00000008b7b77824 */ /* 0x000fe200078e02b4 */
[----:B------:R-:W-:Y:S01]  /*19d0*/  LOP3.LUT R110, R181, UR22, RZ, 0x3c, !PT ;  /* 0x00000016b56e7c12 */ /* 0x000fe2000f8e3cff */
[----:B------:R-:W-:Y:S01]  /*19e0*/  UIADD3 UR13, UR22, -0x61c88647, URZ ;  /* 0x9e3779b9160d7890 */ /* 0x000fe2000fffe03f */
[----:B------:R-:W-:Y:S01]  /*19f0*/  FMNMX.FTZ R3, R77, R3, !PT ;  /* 0x000000034d037209 */ /* 0x000fe20007810000 */
[C---:B------:R-:W-:Y:S01]  /*1a00*/  IMAD.WIDE.U32 R52, R183.reuse, -0x326172a9, RZ ;  /* 0xcd9e8d57b7347825 */ /* 0x040fe200078e00ff */
[----:B------:R-:W-:Y:S01]  /*1a10*/  IADD3 R15, R183, 0x4, RZ ;  /* 0x00000004b70f7810 */ /* 0x000fe20007ffe0ff */
[----:B------:R-:W-:Y:S01]  /*1a20*/  UIADD3 UR11, UR22, 0x3c6ef372, URZ ;  /* 0x3c6ef372160b7890 */ /* 0x000fe2000fffe03f */
[----:B------:R-:W-:Y:S01]  /*1a30*/  FMNMX.FTZ R3, R104, R3, !PT ;  /* 0x0000000368037209 */ /* 0x000fe20007810000 */
[----:B------:R-:W-:Y:S01]  /*1a40*/  UIADD3 UR8, UR23, 0x32370b8f, URZ ;  /* 0x32370b8f17087890 */ /* 0x000fe2000fffe03f */
[----:B------:R-:W-:Y:S01]  /*1a50*/  LOP3.LUT R9, R53, R110, RZ, 0x3c, !PT ;  /* 0x0000006e35097212 */ /* 0x000fe200078e3cff */
[----:B------:R-:W-:Y:S01]  /*1a60*/  IMAD.WIDE.U32 R54, R15, -0x326172a9, RZ ;  /* 0xcd9e8d570f367825 */ /* 0x000fe200078e00ff */
[----:B------:R-:W-:Y:S01]  /*1a70*/  FMNMX.FTZ R3, R105, R3, !PT ;  /* 0x0000000369037209 */ /* 0x000fe20007810000 */
[----:B------:R-:W-:Y:S01]  /*1a80*/  UIADD3 UR10, UR23, 0x76cf5d0a, URZ ;  /* 0x76cf5d0a170a7890 */ /* 0x000fe2000fffe03f */
[----:B------:R-:W-:Y:S01]  /*1a90*/  STL [R1+0x68], R228 ;  /* 0x000068e401007387 */ /* 0x000fe20000100800 */
[----:B------:R-:W-:Y:S01]  /*1aa0*/  IMAD.WIDE.U32 R84, R9, -0x2daee0ad, RZ ;  /* 0xd2511f5309547825 */ /* 0x000fe200078e00ff */
[----:B------:R-:W-:Y:S01]  /*1ab0*/  FMNMX.FTZ R3, R100, R3, !PT ;  /* 0x0000000364037209 */ /* 0x000fe20007810000 */
[----:B------:R-:W-:Y:S01]  /*1ac0*/  UIADD3 UR9, UR22, -0x255992d5, URZ ;  /* 0xdaa66d2b16097890 */ /* 0x000fe2000fffe03f */
[----:B------:R-:W-:Y:S01]  /*1ad0*/  STL [R1+0x64], R216 ;  /* 0x000064d801007387 */ /* 0x000fe20000100800 */
[----:B------:R-:W-:Y:S01]  /*1ae0*/  UIADD3 UR6, UR23, -0x126145ec, URZ ;  /* 0xed9eba1417067890 */ /* 0x000fe2000fffe03f */
[----:B------:R-:W-:Y:S01]  /*1af0*/  FMNMX.FTZ R3, R101, R3, !PT ;  /* 0x0000000365037209 */ /* 0x000fe20007810000 */
[----:B------:R-:W-:Y:S01]  /*1b00*/  UIADD3 UR7, UR22, 0x78dde6e4, URZ ;  /* 0x78dde6e416077890 */ /* 0x000fe2000fffe03f */
[----:B------:R-:W-:Y:S01]  /*1b10*/  STL [R1+0x60], R215 ;  /* 0x000060d701007387 */ /* 0x000fe20000100800 */
[----:B------:R-:W-:Y:S01]  /*1b20*/  UIADD3 UR5, UR22, 0x1715609d, URZ ;  /* 0x1715609d16057890 */ /* 0x000fe2000fffe03f */
[----:B------:R-:W-:Y:S01]  /*1b30*/  FMNMX.FTZ R3, R120, R3, !PT ;  /* 0x0000000378037209 */ /* 0x000fe20007810000 */
[----:B------:R-:W-:Y:S01]  /*1b40*/  UIADD3 UR14, UR23, 0x646e171e, URZ ;  /* 0x646e171e170e7890 */ /* 0x000fe2000fffe03f */
[----:B------:R-:W-:Y:S01]  /*1b50*/  STL [R1+0x5c], R214 ;  /* 0x00005cd601007387 */ /* 0x000fe20000100800 */
[----:B------:R-:W-:Y:S01]  /*1b60*/  UIADD3 UR4, UR23, -0x56f99767, URZ ;  /* 0xa906689917047890 */ /* 0x000fe2000fffe03f */
[----:B------:R-:W-:Y:S01]  /*1b70*/  FMNMX.FTZ R3, R121, R3, !PT ;  /* 0x0000000379037209 */ /* 0x000fe20007810000 */
[----:B------:R-:W-:Y:S01]  /*1b80*/  UIADD3 UR15, UR22, -0x4ab325aa, URZ ;  /* 0xb54cda56160f7890 */ /* 0x000fe2000fffe03f */
[----:B------:R-:W-:Y:S01]  /*1b90*/  STL [R1+0x58], R213 ;  /* 0x000058d501007387 */ /* 0x000fe20000100800 */
[----:B------:R-:W-:Y:S01]  /*1ba0*/  IMAD.SHL.U32 R204, R2, 0x2, RZ ;  /* 0x0000000202cc7824 */ /* 0x000fe200078e00ff */
[----:B------:R-:W-:-:S02]  /*1bb0*/  FMNMX.FTZ R3, R116, R3, !PT ;  /* 0x0000000374037209 */ /* 0x000fc40007810000 */
[----:B------:R-:W-:Y:S01]  /*1bc0*/  STL [R1+0x54], R212 ;  /* 0x000054d401007387 */ /* 0x000fe20000100800 */
[----:B------:R-:W-:Y:S01]  /*1bd0*/  IMAD.IADD R205, R0, 0x1, R204 ;  /* 0x0000000100cd7824 */ /* 0x000fe200078e02cc */
[----:B------:R-:W-:Y:S02]  /*1be0*/  FMNMX.FTZ R3, R117, R3, !PT ;  /* 0x0000000375037209 */ /* 0x000fe40007810000 */
[----:B------:R-:W-:Y:S02]  /*1bf0*/  STL [R1+0x50], R211 ;  /* 0x000050d301007387 */ /* 0x000fe40000100800 */
[----:B------:R-:W-:Y:S02]  /*1c00*/  FMNMX.FTZ R3, R128, R3, !PT ;  /* 0x0000000380037209 */ /* 0x000fe40007810000 */
[----:B------:R-:W-:Y:S02]  /*1c10*/  STL [R1+0x4c], R210 ;  /* 0x00004cd201007387 */ /* 0x000fe40000100800 */
[----:B------:R-:W-:-:S02]  /*1c20*/  FMNMX.FTZ R3, R129, R3, !PT ;  /* 0x0000000381037209 */ /* 0x000fc40007810000 */
[----:B------:R-:W-:Y:S02]  /*1c30*/  STL [R1+0x48], R209 ;  /* 0x000048d101007387 */ /* 0x000fe40000100800 */
        /* <DEDUP_REMOVED lines=36> */
[----:B------:R-:W-:-:S03]  /*1e80*/  FMNMX.FTZ R3, R119, R3, !PT ;  /* 0x0000000377037209 */ /* 0x000fc60007810000 */
[----:B------:R-:W1:Y:S01]  /*1e90*/  SHFL.BFLY PT, R6, R5, 0x2, 0x1f ;  /* 0x0c401f0005067f89 */ /* 0x000e6200000e0000 */
        /* <DEDUP_REMOVED lines=19> */
[----:B-1----:R-:W-:Y:S02]  /*1fd0*/  FMNMX.FTZ R13, R5, R6, !PT ;  /* 0x00000006050d7209 */ /* 0x002fe40007810000 */
[----:B------:R-:W-:Y:S02]  /*1fe0*/  FMNMX.FTZ R5, R170, R171, !PT ;  /* 0x000000abaa057209 */ /* 0x000fe40007810000 */
[----:B------:R-:W-:Y:S02]  /*1ff0*/  FMNMX.FTZ R4, R178, R4, !PT ;  /* 0x00000004b2047209 */ /* 0x000fe40007810000 */
[----:B------:R-:W-:Y:S02]  /*2000*/  FMNMX.FTZ R3, R140, R3, !PT ;  /* 0x000000038c037209 */ /* 0x000fe40007810000 */
[----:B------:R-:W-:Y:S02]  /*2010*/  FMNMX.FTZ R5, R166, R5, !PT ;  /* 0x00000005a6057209 */ /* 0x000fe40007810000 */
[----:B------:R-:W-:-:S02]  /*2020*/  LOP3.LUT R6, R87, UR23, R75, 0x96, !PT ;  /* 0x0000001757067c12 */ /* 0x000fc4000f8e964b */
[----:B------:R-:W-:Y:S02]  /*2030*/  FMNMX.FTZ R4, R179, R4, !PT ;  /* 0x00000004b3047209 */ /* 0x000fe40007810000 */
[----:B------:R-:W-:Y:S02]  /*2040*/  FMNMX.FTZ R3, R141, R3, !PT ;  /* 0x000000038d037209 */ /* 0x000fe40007810000 */
        /* <DEDUP_REMOVED lines=16> */
[----:B------:R-:W-:-:S02]  /*2150*/  LOP3.LUT R8, R55, R110, RZ, 0x3c, !PT ;  /* 0x0000006e37087212 */ /* 0x000fc400078e3cff */
        /* <DEDUP_REMOVED lines=8> */
[----:B------:R-:W-:Y:S01]  /*21e0*/  LOP3.LUT R8, R109, UR12, R86, 0x96, !PT ;  /* 0x0000000c6d087c12 */ /* 0x000fe2000f8e9656 */
[----:B------:R-:W-:Y:S01]  /*21f0*/  IMAD R109, R74, 0x10000, R74 ;  /* 0x000100004a6d7824 */ /* 0x000fe200078e024a */
        /* <DEDUP_REMOVED lines=8> */
[----:B------:R-:W-:Y:S02]  /*2280*/  LOP3.LUT R16, R73, UR11, R4, 0x96, !PT ;  /* 0x0000000b49107c12 */ /* 0x000fe4000f8e9604 */
[----:B------:R-:W-:Y:S02]  /*2290*/  FMNMX.FTZ R3, R155, R3, !PT ;  /* 0x000000039b037209 */ /* 0x000fe40007810000 */
[----:B------:R-:W-:-:S02]  /*22a0*/  FMNMX.FTZ R7, R239, R7, !PT ;  /* 0x00000007ef077209 */ /* 0x000fc40007810000 */
[----:B------:R-:W-:Y:S02]  /*22b0*/  FMNMX.FTZ R6, R244, R6, !PT ;  /* 0x00000006f4067209 */ /* 0x000fe40007810000 */
[----:B------:R-:W-:Y:S01]  /*22c0*/  FMNMX.FTZ R3, R146, R3, !PT ;  /* 0x0000000392037209 */ /* 0x000fe20007810000 */
[----:B------:R-:W-:Y:S03]  /*22d0*/  SHFL.BFLY PT, R9, R7, 0x2, 0x1f ;  /* 0x0c401f0007097f89 */ /* 0x000fe600000e0000 */
[----:B------:R-:W-:-:S04]  /*22e0*/  FMNMX.FTZ R3, R147, R3, !PT ;  /* 0x0000000393037209 */ /* 0x000fc80007810000 */
[----:B------:R-:W-:Y:S01]  /*22f0*/  FMNMX.FTZ R3, R190, R3, !PT ;  /* 0x00000003be037209 */ /* 0x000fe20007810000 */
[----:B--2---:R-:W-:Y:S01]  /*2300*/  IMAD.MOV.U32 R111, RZ, RZ, R12 ;  /* 0x000000ffff6f7224 */ /* 0x004fe200078e000c */
[----:B------:R-:W-:Y:S01]  /*2310*/  LOP3.LUT R12, R5, UR13, R52, 0x96, !PT ;  /* 0x0000000d050c7c12 */ /* 0x000fe2000f8e9634 */
[----:B---3--:R-:W-:Y:S02]  /*2320*/  IMAD.MOV.U32 R252, RZ, RZ, R11 ;  /* 0x000000fffffc7224 */ /* 0x008fe400078e000b */
[----:B------:R-:W1:Y:S01]  /*2330*/  SHFL.BFLY PT, R11, R13, 0x1, 0x1f ;  /* 0x0c201f000d0b7f89 */ /* 0x000e6200000e0000 */
[----:B----4-:R-:W-:Y:S01]  /*2340*/  IMAD.MOV.U32 R24, RZ, RZ, R10 ;  /* 0x000000ffff187224 */ /* 0x010fe200078e000a */
[----:B------:R-:W-:Y:S01]  /*2350*/  LOP3.LUT R10, R85, UR12, R86, 0x96, !PT ;  /* 0x0000000c550a7c12 */ /* 0x000fe2000f8e9656 */
[----:B------:R-:W-:-:S04]  /*2360*/  IMAD.MOV.U32 R132, RZ, RZ, R14 ;  /* 0x000000ffff847224 */ /* 0x000fc800078e000e */
[----:B------:R-:W-:Y:S01]  /*2370*/  IMAD.WIDE.U32 R34, R10, -0x326172a9, RZ ;  /* 0xcd9e8d570a227825 */ /* 0x000fe200078e00ff */
[----:B------:R-:W-:-:S04]  /*2380*/  LOP3.LUT R10, R5, UR13, R54, 0x96, !PT ;  /* 0x0000000d050a7c12 */ /* 0x000fc8000f8e9636 */
[----:B------:R-:W-:Y:S01]  /*2390*/  LOP3.LUT R8, R35, UR11, R4, 0x96, !PT ;  /* 0x0000000b23087c12 */ /* 0x000fe2000f8e9604 */
[----:B------:R-:W-:-:S04]  /*23a0*/  IMAD.WIDE.U32 R4, R12, -0x2daee0ad, RZ ;  /* 0xd2511f530c047825 */ /* 0x000fc800078e00ff */
[----:B------:R-:W-:Y:S01]  /*23b0*/  IMAD.WIDE.U32 R14, R8, -0x2daee0ad, RZ ;  /* 0xd2511f53080e7825 */ /* 0x000fe200078e00ff */
[----:B------:R-:W-:-:S04]  /*23c0*/  LOP3.LUT R8, R5, UR10, R84, 0x96, !PT ;  /* 0x0000000a05087c12 */ /* 0x000fc8000f8e9654 */
[----:B------:R-:W-:Y:S02]  /*23d0*/  LOP3.LUT R23, R15, UR8, R4, 0x96, !PT ;  /* 0x000000080f177c12 */ /* 0x000fe4000f8e9604 */
[----:B-1----:R-:W-:Y:S01]  /*23e0*/  FMNMX.FTZ R138, R13, R11, !PT ;  /* 0x0000000b0d8a7209 */ /* 0x002fe20007810000 */
[----:B------:R-:W-:Y:S01]  /*23f0*/  IMAD.WIDE.U32 R12, R8, -0x326172a9, RZ ;  /* 0xcd9e8d57080c7825 */ /* 0x000fe200078e00ff */
[----:B------:R-:W-:Y:S02]  /*2400*/  FMNMX.FTZ R4, R245, R6, !PT ;  /* 0x00000006f5047209 */ /* 0x000fe40007810000 */
[C---:B------:R-:W-:Y:S01]  /*2410*/  FSETP.NEU.FTZ.AND P1, PT, R138.reuse, -INF , PT ;  /* 0xff8000008a00780b */ /* 0x040fe20003f3d000 */
[----:B------:R-:W-:Y:S01]  /*2420*/  FMUL.FTZ R5, R138, c[0x0][0x23c] ;  /* 0x00008f008a057a20 */ /* 0x000fe20000410000 */
[----:B------:R-:W-:Y:S02]  /*2430*/  FMNMX.FTZ R4, R240, R4, !PT ;  /* 0x00000004f0047209 */ /* 0x000fe40007810000 */
[----:B------:R-:W-:Y:S01]  /*2440*/  FMNMX.FTZ R15, R7, R9, !PT ;  /* 0x00000009070f7209 */ /* 0x000fe20007810000 */
[----:B------:R-:W-:Y:S01]  /*2450*/  IMAD.WIDE.U32 R6, R10, -0x2daee0ad, RZ ;  /* 0xd2511f530a067825 */ /* 0x000fe200078e00ff */
[----:B------:R-:W-:-:S02]  /*2460*/  FSEL R22, R5, RZ, P1 ;  /* 0x000000ff05167208 */ /* 0x000fc40000800000 */
[----:B------:R-:W-:Y:S02]  /*2470*/  FMNMX.FTZ R5, R241, R4, !PT ;  /* 0x00000004f1057209 */ /* 0x000fe40007810000 */
[----:B------:R-:W-:Y:S01]  /*2480*/  FMNMX.FTZ R4, R191, R3, !PT ;  /* 0x00000003bf047209 */ /* 0x000fe20007810000 */
[----:B------:R-:W-:Y:S01]  /*2490*/  FFMA.FTZ R3, R44, c[0x0][0x23c], -R22 ;  /* 0x00008f002c037a23 */ /* 0x000fe20000010816 */
[----:B------:R-:W-:Y:S02]  /*24a0*/  FMNMX.FTZ R5, R111, R5, !PT ;  /* 0x000000056f057209 */ /* 0x000fe40007810000 */
[----:B------:R-:W-:Y:S01]  /*24b0*/  FMNMX.FTZ R4, R186, R4, !PT ;  /* 0x00000004ba047209 */ /* 0x000fe20007810000 */
[----:B------:R1:W-:Y:S03]  /*24c0*/  MUFU.EX2 R36, R3 ;  /* 0x0000000300247308 */ /* 0x0003e60000000800 */
[----:B------:R-:W-:-:S04]  /*24d0*/  FMNMX.FTZ R8, R187, R4, !PT ;  /* 0x00000004bb087209 */ /* 0x000fc80007810000 */
[----:B------:R-:W-:Y:S02]  /*24e0*/  FMNMX.FTZ R8, R226, R8, !PT ;  /* 0x00000008e2087209 */ /* 0x000fe40007810000 */
[----:B-1----:R-:W-:Y:S01]  /*24f0*/  FMNMX.FTZ R3, R252, R5, !PT ;  /* 0x00000005fc037209 */ /* 0x002fe20007810000 */
[----:B------:R-:W-:-:S03]  /*2500*/  FFMA.FTZ R5, R45, c[0x0][0x23c], -R22 ;  /* 0x00008f002d057a23 */ /* 0x000fc60000010816 */
[----:B------:R-:W-:Y:S01]  /*2510*/  FMNMX.FTZ R4, R248, R3, !PT ;  /* 0x00000003f8047209 */ /* 0x000fe20007810000 */
[----:B------:R1:W2:Y:S01]  /*2520*/  MUFU.EX2 R29, R5 ;  /* 0x00000005001d7308 */ /* 0x0002a20000000800 */
[----:B------:R-:W-:Y:S02]  /*2530*/  LOP3.LUT R3, R13, UR9, R34, 0x96, !PT ;  /* 0x000000090d037c12 */ /* 0x000fe4000f8e9622 */
[----:B------:R-:W-:Y:S02]  /*2540*/  FMNMX.FTZ R10, R249, R4, !PT ;  /* 0x00000004f90a7209 */ /* 0x000fe40007810000 */
[----:B------:R-:W-:Y:S01]  /*2550*/  FMNMX.FTZ R4, R227, R8, !PT ;  /* 0x00000008e3047209 */ /* 0x000fe20007810000 */
[----:B------:R-:W-:Y:S02]  /*2560*/  IMAD.WIDE.U32 R20, R3, -0x2daee0ad, RZ ;  /* 0xd2511f5303147825 */ /* 0x000fe400078e00ff */
[----:B------:R-:W3:Y:S02]  /*2570*/  SHFL.BFLY PT, R13, R10, 0x2, 0x1f ;  /* 0x0c401f000a0d7f89 */ /* 0x000ee400000e0000 */
[----:B------:R-:W-:Y:S01]  /*2580*/  FFMA.FTZ R3, R76, c[0x0][0x23c], -R22 ;  /* 0x00008f004c037a23 */ /* 0x000fe20000010816 */
[----:B------:R-:W-:Y:S01]  /*2590*/  LOP3.LUT R11, R21, UR6, R14, 0x96, !PT ;  /* 0x00000006150b7c12 */ /* 0x000fe2000f8e960e */
[----:B------:R-:W-:Y:S01]  /*25a0*/  IMAD.WIDE.U32 R8, R23, -0x326172a9, RZ ;  /* 0xcd9e8d5717087825 */ /* 0x000fe200078e00ff */
[----:B------:R-:W4:Y:S01]  /*25b0*/  SHFL.BFLY PT, R21, R15, 0x1, 0x1f ;  /* 0x0c201f000f157f89 */ /* 0x000f2200000e0000 */
[----:B------:R2:W-:Y:S01]  /*25c0*/  MUFU.EX2 R219, R3 ;  /* 0x0000000300db7308 */ /* 0x0005e20000000800 */
[----:B-1----:R-:W-:-:S02]  /*25d0*/  LOP3.LUT R5, R7, UR10, R108, 0x96, !PT ;  /* 0x0000000a07057c12 */ /* 0x002fc4000f8e966c */
[----:B------:R-:W-:-:S03]  /*25e0*/  LOP3.LUT R9, R9, UR7, R12, 0x96, !PT ;  /* 0x0000000709097c12 */ /* 0x000fc6000f8e960c */
[----:B------:R-:W-:-:S05]  /*25f0*/  IMAD.WIDE.U32 R18, R5, -0x326172a9, RZ ;  /* 0xcd9e8d5705127825 */ /* 0x000fca00078e00ff */
[----:B------:R-:W-:Y:S02]  /*2600*/  LOP3.LUT R7, R19, UR9, R72, 0x96, !PT ;  /* 0x0000000913077c12 */ /* 0x000fe4000f8e9648 */
[----:B--2---:R-:W-:Y:S01]  /*2610*/  FMNMX.FTZ R3, R222, R4, !PT ;  /* 0x00000004de037209 */ /* 0x004fe20007810000 */
[----:B------:R-:W-:Y:S01]  /*2620*/  FFMA.FTZ R4, R77, c[0x0][0x23c], -R22 ;  /* 0x00008f004d047a23 */ /* 0x000fe20000010816 */
[----:B---3--:R-:W-:Y:S01]  /*2630*/  FMNMX.FTZ R14, R10, R13, !PT ;  /* 0x0000000d0a0e7209 */ /* 0x008fe20007810000 */
[----:B------:R-:W-:Y:S01]  /*2640*/  IMAD.WIDE.U32 R12, R11, -0x326172a9, RZ ;  /* 0xcd9e8d570b0c7825 */ /* 0x000fe200078e00ff */
[----:B------:R-:W-:Y:S01]  /*2650*/  FMNMX.FTZ R3, R223, R3, !PT ;  /* 0x00000003df037209 */ /* 0x000fe20007810000 */
[----:B------:R1:W-:Y:S01]  /*2660*/  MUFU.EX2 R180, R4 ;  /* 0x0000000400b47308 */ /* 0x0003e20000000800 */
[----:B----4-:R-:W-:Y:S02]  /*2670*/  FMNMX.FTZ R137, R15, R21, !PT ;  /* 0x000000150f897209 */ /* 0x010fe40007810000 */
[----:B------:R-:W-:Y:S01]  /*2680*/  FMNMX.FTZ R3, R246, R3, !PT ;  /* 0x00000003f6037209 */ /* 0x000fe20007810000 */
[----:B------:R-:W2:Y:S01]  /*2690*/  SHFL.BFLY PT, R15, R14, 0x1, 0x1f ;  /* 0x0c201f000e0f7f89 */ /* 0x000ea200000e0000 */
[----:B------:R-:W-:-:S02]  /*26a0*/  FSETP.NEU.FTZ.AND P1, PT, R137, -INF , PT ;  /* 0xff8000008900780b */ /* 0x000fc40003f3d000 */
[----:B------:R-:W-:Y:S01]  /*26b0*/  FMNMX.FTZ R3, R247, R3, !PT ;  /* 0x00000003f7037209 */ /* 0x000fe20007810000 */
[----:B-1----:R-:W-:-:S04]  /*26c0*/  IMAD.WIDE.U32 R4, R16, -0x2daee0ad, RZ ;  /* 0xd2511f5310047825 */ /* 0x002fc800078e00ff */
[----:B------:R-:W-:Y:S01]  /*26d0*/  IMAD.WIDE.U32 R16, R7, -0x2daee0ad, RZ ;  /* 0xd2511f5307107825 */ /* 0x000fe200078e00ff */
[----:B------:R-:W-:Y:S02]  /*26e0*/  LOP3.LUT R23, R5, UR8, R6, 0x96, !PT ;  /* 0x0000000805177c12 */ /* 0x000fe4000f8e9606 */
[----:B------:R-:W-:Y:S01]  /*26f0*/  FMNMX.FTZ R5, R242, R3, !PT ;  /* 0x00000003f2057209 */ /* 0x000fe20007810000 */
[----:B------:R-:W-:Y:S01]  /*2700*/  FFMA.FTZ R7, R104, c[0x0][0x23c], -R22 ;  /* 0x00008f0068077a23 */ /* 0x000fe20000010816 */
[----:B------:R-:W-:Y:S01]  /*2710*/  LOP3.LUT R6, R13, UR5, R8, 0x96, !PT ;  /* 0x000000050d067c12 */ /* 0x000fe2000f8e9608 */
[----:B------:R-:W-:Y:S02]  /*2720*/  FFMA.FTZ R3, R105, c[0x0][0x23c], -R22 ;  /* 0x00008f0069037a23 */ /* 0x000fe40000010816 */
[----:B------:R1:W-:Y:S01]  /*2730*/  MUFU.EX2 R182, R7 ;  /* 0x0000000700b67308 */ /* 0x0003e20000000800 */
[----:B------:R-:W-:Y:S01]  /*2740*/  IMAD.MOV.U32 R104, RZ, RZ, R24 ;  /* 0x000000ffff687224 */ /* 0x000fe200078e0018 */
[----:B--2---:R-:W-:Y:S01]  /*2750*/  FMNMX.FTZ R136, R14, R15, !PT ;  /* 0x0000000f0e887209 */ /* 0x004fe20007810000 */
[----:B------:R-:W-:-:S05]  /*2760*/  IMAD.WIDE.U32 R8, R9, -0x2daee0ad, RZ ;  /* 0xd2511f5309087825 */ /* 0x000fca00078e00ff */
[----:B------:R2:W-:Y:S01]  /*2770*/  MUFU.EX2 R216, R3 ;  /* 0x0000000300d87308 */ /* 0x0005e20000000800 */
[----:B-1----:R-:W-:Y:S02]  /*2780*/  LOP3.LUT R7, R17, UR6, R4, 0x96, !PT ;  /* 0x0000000611077c12 */ /* 0x002fe4000f8e9604 */
[----:B------:R-:W-:Y:S02]  /*2790*/  FMNMX.FTZ R4, R243, R5, !PT ;  /* 0x00000005f3047209 */ /* 0x000fe40007810000 */
[----:B------:R-:W-:Y:S01]  /*27a0*/  LOP3.LUT R17, R9, UR4, R20, 0x96, !PT ;  /* 0x0000000409117c12 */ /* 0x000fe2000f8e9614 */
[----:B------:R-:W-:Y:S01]  /*27b0*/  IMAD.WIDE.U32 R10, R7, -0x326172a9, RZ ;  /* 0xcd9e8d57070a7825 */ /* 0x000fe200078e00ff */
[----:B--2---:R-:W-:-:S03]  /*27c0*/  FMNMX.FTZ R3, R132, R4, !PT ;  /* 0x0000000484037209 */ /* 0x004fc60007810000 */
[----:B------:R-:W-:Y:S02]  /*27d0*/  FFMA.FTZ R4, R100, c[0x0][0x23c], -R22 ;  /* 0x00008f0064047a23 */ /* 0x000fe40000010816 */
[----:B------:R-:W-:Y:S01]  /*27e0*/  IMAD.WIDE.U32 R6, R6, -0x2daee0ad, RZ ;  /* 0xd2511f5306067825 */ /* 0x000fe200078e00ff */
[----:B------:R-:W-:Y:S01]  /*27f0*/  FMNMX.FTZ R3, R104, R3, !PT ;  /* 0x0000000368037209 */ /* 0x000fe20007810000 */
[----:B------:R1:W-:Y:S03]  /*2800*/  MUFU.EX2 R212, R4 ;  /* 0x0000000400d47308 */ /* 0x0003e60000000800 */
[----:B------:R-:W-:Y:S01]  /*2810*/  FMNMX.FTZ R5, R250, R3, !PT ;  /* 0x00000003fa057209 */ /* 0x000fe20007810000 */
[----:B------:R-:W-:Y:S01]  /*2820*/  FMUL.FTZ R3, R137, c[0x0][0x23c] ;  /* 0x00008f0089037a20 */ /* 0x000fe20000410000 */
[----:B------:R-:W-:Y:S02]  /*2830*/  LOP3.LUT R32, R7, UR14, R8, 0x96, !PT ;  /* 0x0000000e07207c12 */ /* 0x000fe4000f8e9608 */
[----:B------:R-:W-:-:S02]  /*2840*/  FMNMX.FTZ R13, R251, R5, !PT ;  /* 0x00000005fb0d7209 */ /* 0x000fc40007810000 */
[----:B------:R-:W-:Y:S02]  /*2850*/  FSEL R19, R3, RZ, P1 ;  /* 0x000000ff03137208 */ /* 0x000fe40000800000 */
[----:B------:R-:W-:Y:S01]  /*2860*/  LOP3.LUT R28, R6, 0xff, RZ, 0xc0, !PT ;  /* 0x000000ff061c7812 */ /* 0x000fe200078ec0ff */
[----:B------:R-:W2:Y:S01]  /*2870*/  SHFL.BFLY PT, R21, R13, 0x2, 0x1f ;  /* 0x0c401f000d157f89 */ /* 0x000ea200000e0000 */
[----:B------:R-:W-:Y:S01]  /*2880*/  SHF.R.U32.HI R27, RZ, 0x18, R6 ;  /* 0x00000018ff1b7819 */ /* 0x000fe20000011606 */
[----:B------:R-:W-:Y:S01]  /*2890*/  FFMA.FTZ R3, R46, c[0x0][0x23c], -R19 ;  /* 0x00008f002e037a23 */ /* 0x000fe20000010813 */
[----:B------:R-:W-:Y:S01]  /*28a0*/  FSETP.NEU.FTZ.AND P1, PT, R136, -INF , PT ;  /* 0xff8000008800780b */ /* 0x000fe20003f3d000 */
[----:B-1----:R-:W-:Y:S02]  /*28b0*/  FFMA.FTZ R4, R101, c[0x0][0x23c], -R22 ;  /* 0x00008f0065047a23 */ /* 0x002fe40000010816 */
[----:B------:R-:W-:Y:S08]  /*28c0*/  MUFU.EX2 R31, R3 ;  /* 0x00000003001f7308 */ /* 0x000ff00000000800 */
[----:B------:R1:W-:Y:S02]  /*28d0*/  MUFU.EX2 R208, R4 ;  /* 0x0000000400d07308 */ /* 0x0003e40000000800 */
[----:B-1----:R-:W-:Y:S01]  /*28e0*/  IMAD.WIDE.U32 R4, R23, -0x326172a9, RZ ;  /* 0xcd9e8d5717047825 */ /* 0x002fe200078e00ff */
[----:B------:R-:W-:-:S04]  /*28f0*/  SHF.R.U32.HI R23, RZ, 0x10, R6 ;  /* 0x00000010ff177819 */ /* 0x000fc80000011606 */
[----:B------:R-:W-:Y:S02]  /*2900*/  LOP3.LUT R5, R5, UR7, R18, 0x96, !PT ;  /* 0x0000000705057c12 */ /* 0x000fe4000f8e9612 */
[----:B------:R-:W-:Y:S01]  /*2910*/  LOP3.LUT R3, R11, UR5, R4, 0x96, !PT ;  /* 0x000000050b037c12 */ /* 0x000fe2000f8e9604 */
[----:B------:R-:W-:Y:S01]  /*2920*/  FFMA.FTZ R4, R47, c[0x0][0x23c], -R19 ;  /* 0x00008f002f047a23 */ /* 0x000fe20000010813 */
[----:B------:R-:W-:Y:S01]  /*2930*/  LOP3.LUT R11, R6, 0xffff, RZ, 0xc0, !PT ;  /* 0x0000ffff060b7812 */ /* 0x000fe200078ec0ff */
[----:B------:R-:W-:Y:S02]  /*2940*/  IMAD.WIDE.U32 R8, R5, -0x2daee0ad, RZ ;  /* 0xd2511f5305087825 */ /* 0x000fe400078e00ff */
[----:B------:R1:W3:Y:S01]  /*2950*/  MUFU.EX2 R33, R4 ;  /* 0x0000000400217308 */ /* 0x0002e20000000800 */
[----:B------:R-:W-:Y:S01]  /*2960*/  SHF.R.U32.HI R11, RZ, 0x8, R11 ;  /* 0x00000008ff0b7819 */ /* 0x000fe2000001160b */
[----:B------:R-:W-:Y:S01]  /*2970*/  FFMA.FTZ R6, R79, c[0x0][0x23c], -R19 ;  /* 0x00008f004f067a23 */ /* 0x000fe20000010813 */
[----:B------:R-:W-:-:S02]  /*2980*/  LOP3.LUT R24, R9, UR4, R16, 0x96, !PT ;  /* 0x0000000409187c12 */ /* 0x000fc4000f8e9610 */
[----:B--2---:R-:W-:Y:S02]  /*2990*/  FMNMX.FTZ R9, R13, R21, !PT ;  /* 0x000000150d097209 */ /* 0x004fe40007810000 */
[----:B------:R-:W-:Y:S01]  /*29a0*/  PRMT R55, R28, 0x5410, R11 ;  /* 0x000054101c377816 */ /* 0x000fe2000000000b */
[----:B------:R2:W-:Y:S02]  /*29b0*/  MUFU.EX2 R133, R6 ;  /* 0x0000000600857308 */ /* 0x0005e40000000800 */
[----:B------:R-:W4:Y:S01]  /*29c0*/  SHFL.BFLY PT, R20, R9, 0x1, 0x1f ;  /* 0x0c201f0009147f89 */ /* 0x000f2200000e0000 */
[----:B-1----:R-:W-:-:S04]  /*29d0*/  IMAD.WIDE.U32 R4, R3, -0x2daee0ad, RZ ;  /* 0xd2511f5303047825 */ /* 0x002fc800078e00ff */
[----:B------:R-:W-:Y:S01]  /*29e0*/  FFMA.FTZ R3, R78, c[0x0][0x23c], -R19 ;  /* 0x00008f004e037a23 */ /* 0x000fe20000010813 */
[----:B------:R-:W-:Y:S02]  /*29f0*/  LOP3.LUT R18, R5, UR14, R8, 0x96, !PT ;  /* 0x0000000e05127c12 */ /* 0x000fe4000f8e9608 */
[C---:B------:R-:W-:Y:S01]  /*2a00*/  LOP3.LUT R14, R4.reuse, 0xffff, RZ, 0xc0, !PT ;  /* 0x0000ffff040e7812 */ /* 0x040fe200078ec0ff */
[----:B------:R1:W-:Y:S01]  /*2a10*/  MUFU.EX2 R229, R3 ;  /* 0x0000000300e57308 */ /* 0x0003e20000000800 */
[----:B--2---:R-:W-:Y:S01]  /*2a20*/  IMAD.WIDE.U32 R6, R17, -0x326172a9, RZ ;  /* 0xcd9e8d5711067825 */ /* 0x004fe200078e00ff */
[----:B------:R-:W-:Y:S02]  /*2a30*/  LOP3.LUT R26, R4, 0xff, RZ, 0xc0, !PT ;  /* 0x000000ff041a7812 */ /* 0x000fe400078ec0ff */
[--C-:B------:R-:W-:Y:S02]  /*2a40*/  SHF.R.U32.HI R21, RZ, 0x10, R4.reuse ;  /* 0x00000010ff157819 */ /* 0x100fe40000011604 */
[----:B------:R-:W-:Y:S01]  /*2a50*/  SHF.R.U32.HI R25, RZ, 0x18, R4 ;  /* 0x00000018ff197819 */ /* 0x000fe20000011604 */
[----:B------:R-:W-:Y:S01]  /*2a60*/  IMAD.WIDE.U32 R4, R24, -0x326172a9, RZ ;  /* 0xcd9e8d5718047825 */ /* 0x000fe200078e00ff */
[----:B------:R-:W-:-:S02]  /*2a70*/  LOP3.LUT R8, R7, UR15, R12, 0x96, !PT ;  /* 0x0000000f07087c12 */ /* 0x000fc4000f8e960c */
[----:B------:R-:W-:Y:S02]  /*2a80*/  LOP3.LUT R12, R23, 0xff, RZ, 0xc0, !PT ;  /* 0x000000ff170c7812 */ /* 0x000fe400078ec0ff */
[C---:B------:R-:W-:Y:S02]  /*2a90*/  LOP3.LUT R13, R6.reuse, 0xffff, RZ, 0xc0, !PT ;  /* 0x0000ffff060d7812 */ /* 0x040fe400078ec0ff */
[----:B------:R-:W-:Y:S01]  /*2aa0*/  LOP3.LUT R17, R6, 0xff, RZ, 0xc0, !PT ;  /* 0x000000ff06117812 */ /* 0x000fe200078ec0ff */
[----:B-1----:R-:W-:Y:S01]  /*2ab0*/  FMUL.FTZ R3, R136, c[0x0][0x23c] ;  /* 0x00008f0088037a20 */ /* 0x002fe20000410000 */
[--C-:B------:R-:W-:Y:S02]  /*2ac0*/  SHF.R.U32.HI R16, RZ, 0x10, R6.reuse ;  /* 0x00000010ff107819 */ /* 0x100fe40000011606 */
[----:B------:R-:W-:Y:S02]  /*2ad0*/  SHF.R.U32.HI R23, RZ, 0x18, R6 ;  /* 0x00000018ff177819 */ /* 0x000fe40000011606 */
[----:B------:R-:W-:-:S02]  /*2ae0*/  FSEL R15, R3, RZ, P1 ;  /* 0x000000ff030f7208 */ /* 0x000fc40000800000 */
[----:B------:R-:W-:Y:S02]  /*2af0*/  PRMT R53, R12, 0x5410, R27 ;  /* 0x000054100c357816 */ /* 0x000fe4000000001b */
[----:B------:R-:W-:Y:S01]  /*2b00*/  LOP3.LUT R11, R4, 0xffff, RZ, 0xc0, !PT ;  /* 0x0000ffff040b7812 */ /* 0x000fe200078ec0ff */
[--C-:B------:R-:W-:Y:S01]  /*2b10*/  FFMA.FTZ R3, R168, c[0x0][0x23c], -R15.reuse ;  /* 0x00008f00a8037a23 */ /* 0x100fe2000001080f */
[--C-:B------:R-:W-:Y:S01]  /*2b20*/  SHF.R.U32.HI R12, RZ, 0x10, R4.reuse ;  /* 0x00000010ff0c7819 */ /* 0x100fe20000011604 */
[----:B------:R-:W-:Y:S01]  /*2b30*/  FFMA.FTZ R6, R164, c[0x0][0x23c], -R15 ;  /* 0x00008f00a4067a23 */ /* 0x000fe2000001080f */
[----:B------:R-:W-:Y:S01]  /*2b40*/  SHF.R.U32.HI R28, RZ, 0x18, R4 ;  /* 0x00000018ff1c7819 */ /* 0x000fe20000011604 */
[----:B------:R1:W2:Y:S01]  /*2b50*/  MUFU.EX2 R30, R3 ;  /* 0x00000003001e7308 */ /* 0x0002a20000000800 */
[----:B------:R-:W-:Y:S01]  /*2b60*/  IMAD.MOV.U32 R164, RZ, RZ, R29 ;  /* 0x000000ffffa47224 */ /* 0x000fe200078e001d */
[----:B------:R-:W-:Y:S01]  /*2b70*/  LOP3.LUT R29, R4, 0xff, RZ, 0xc0, !PT ;  /* 0x000000ff041d7812 */ /* 0x000fe200078ec0ff */
[----:B------:R-:W-:Y:S01]  /*2b80*/  FFMA.FTZ R4, R165, c[0x0][0x23c], -R15 ;  /* 0x00008f00a5047a23 */ /* 0x000fe2000001080f */
[----:B----4-:R-:W-:Y:S01]  /*2b90*/  FMNMX.FTZ R134, R9, R20, !PT ;  /* 0x0000001409867209 */ /* 0x010fe20007810000 */
[----:B------:R-:W-:Y:S01]  /*2ba0*/  IMAD.MOV.U32 R165, RZ, RZ, R36 ;  /* 0x000000ffffa57224 */ /* 0x000fe200078e0024 */
[----:B------:R-:W-:Y:S01]  /*2bb0*/  LOP3.LUT R7, R21, 0xff, RZ, 0xc0, !PT ;  /* 0x000000ff15077812 */ /* 0x000fe200078ec0ff */
[----:B------:R-:W-:Y:S01]  /*2bc0*/  LDSM.16.MT88.4 R36, [R205+0x4400] ;  /* 0x00440000cd24783b */ /* 0x000fe20000004200 */
[----:B------:R4:W-:Y:S01]  /*2bd0*/  MUFU.EX2 R110, R4 ;  /* 0x00000004006e7308 */ /* 0x0009e20000000800 */
[----:B------:R-:W-:-:S02]  /*2be0*/  FSETP.NEU.FTZ.AND P1, PT, R134, -INF , PT ;  /* 0xff8000008600780b */ /* 0x000fc40003f3d000 */
[----:B------:R-:W-:Y:S02]  /*2bf0*/  SHF.R.U32.HI R9, RZ, 0x8, R14 ;  /* 0x00000008ff097819 */ /* 0x000fe4000001160e */
[----:B------:R-:W-:Y:S02]  /*2c00*/  LOP3.LUT R2, R12, 0xff, RZ, 0xc0, !PT ;  /* 0x000000ff0c027812 */ /* 0x000fe400078ec0ff */
[----:B------:R-:W-:Y:S01]  /*2c10*/  PRMT R21, R26, 0x5410, R9 ;  /* 0x000054101a157816 */ /* 0x000fe20000000009 */
[----:B-1----:R-:W-:Y:S01]  /*2c20*/  FFMA.FTZ R3, R169, c[0x0][0x23c], -R15 ;  /* 0x00008f00a9037a23 */ /* 0x002fe2000001080f */
[----:B------:R1:W1:Y:S01]  /*2c30*/  MUFU.EX2 R181, R6 ;  /* 0x0000000600b57308 */ /* 0x0002620000000800 */
[----:B------:R-:W-:Y:S02]  /*2c40*/  SHF.R.U32.HI R20, RZ, 0x18, R18 ;  /* 0x00000018ff147819 */ /* 0x000fe40000011612 */
[----:B----4-:R-:W-:-:S05]  /*2c50*/  SHF.R.U32.HI R4, RZ, 0x8, R13 ;  /* 0x00000008ff047819 */ /* 0x010fca000001160d */
[----:B------:R4:W-:Y:S01]  /*2c60*/  MUFU.EX2 R217, R3 ;  /* 0x0000000300d97308 */ /* 0x0009e20000000800 */
[----:B------:R-:W-:Y:S02]  /*2c70*/  PRMT R13, R17, 0x5410, R4 ;  /* 0x00005410110d7816 */ /* 0x000fe40000000004 */
[----:B------:R-:W-:Y:S01]  /*2c80*/  LOP3.LUT R4, R8, 0xffff, RZ, 0xc0, !PT ;  /* 0x0000ffff08047812 */ /* 0x000fe200078ec0ff */
[----:B-1----:R-:W-:-:S03]  /*2c90*/  FFMA.FTZ R6, R160, c[0x0][0x23c], -R15 ;  /* 0x00008f00a0067a23 */ /* 0x002fc6000001080f */
[----:B------:R-:W-:Y:S01]  /*2ca0*/  SHF.R.U32.HI R9, RZ, 0x8, R4 ;  /* 0x00000008ff097819 */ /* 0x000fe20000011604 */
[----:B---3--:R-:W-:Y:S01]  /*2cb0*/  IMAD.MOV.U32 R160, RZ, RZ, R33 ;  /* 0x000000ffffa07224 */ /* 0x008fe200078e0021 */
[----:B------:R-:W-:Y:S01]  /*2cc0*/  PRMT R33, R7, 0x5410, R25 ;  /* 0x0000541007217816 */ /* 0x000fe20000000019 */
[----:B------:R1:W-:Y:S01]  /*2cd0*/  MUFU.EX2 R228, R6 ;  /* 0x0000000600e47308 */ /* 0x0003e20000000800 */
[----:B------:R-:W-:Y:S01]  /*2ce0*/  SHF.R.U32.HI R7, RZ, 0x10, R8 ;  /* 0x00000010ff077819 */ /* 0x000fe20000011608 */
[----:B------:R-:W3:Y:S01]  /*2cf0*/  LDSM.16.MT88.4 R24, [R204+0x4000] ;  /* 0x00400000cc18783b */ /* 0x000ee20000004200 */
[----:B----4-:R-:W-:Y:S01]  /*2d00*/  LOP3.LUT R3, R5, UR15, R10, 0x96, !PT ;  /* 0x0000000f05037c12 */ /* 0x010fe2000f8e960a */
[----:B------:R-:W-:Y:S01]  /*2d10*/  FMUL.FTZ R5, R134, c[0x0][0x23c] ;  /* 0x00008f0086057a20 */ /* 0x000fe20000410000 */
[----:B------:R-:W-:Y:S02]  /*2d20*/  LOP3.LUT R4, R7, 0xff, RZ, 0xc0, !PT ;  /* 0x000000ff07047812 */ /* 0x000fe400078ec0ff */
[----:B------:R-:W-:-:S02]  /*2d30*/  SHF.R.U32.HI R7, RZ, 0x8, R11 ;  /* 0x00000008ff077819 */ /* 0x000fc4000001160b */
[----:B------:R-:W-:Y:S02]  /*2d40*/  FSEL R14, R5, RZ, P1 ;  /* 0x000000ff050e7208 */ /* 0x000fe40000800000 */
[----:B------:R-:W-:Y:S02]  /*2d50*/  LOP3.LUT R5, R16, 0xff, RZ, 0xc0, !PT ;  /* 0x000000ff10057812 */ /* 0x000fe400078ec0ff */
[----:B------:R-:W-:Y:S02]  /*2d60*/  LOP3.LUT R10, R8, 0xff, RZ, 0xc0, !PT ;  /* 0x000000ff080a7812 */ /* 0x000fe400078ec0ff */
[----:B------:R-:W-:Y:S01]  /*2d70*/  PRMT R17, R5, 0x5410, R23 ;  /* 0x0000541005117816 */ /* 0x000fe20000000017 */
[----:B-1----:R-:W-:Y:S01]  /*2d80*/  FFMA.FTZ R6, R170, c[0x0][0x23c], -R14 ;  /* 0x00008f00aa067a23 */ /* 0x002fe2000001080e */
[----:B------:R-:W-:Y:S02]  /*2d90*/  SHF.R.U32.HI R5, RZ, 0x18, R8 ;  /* 0x00000018ff057819 */ /* 0x000fe40000011608 */
[----:B------:R-:W-:Y:S01]  /*2da0*/  PRMT R16, R10, 0x5410, R9 ;  /* 0x000054100a107816 */ /* 0x000fe20000000009 */
[----:B------:R1:W-:Y:S01]  /*2db0*/  MUFU.EX2 R170, R6 ;  /* 0x0000000600aa7308 */ /* 0x0003e20000000800 */
[----:B------:R-:W-:Y:S01]  /*2dc0*/  PRMT R11, R4, 0x5410, R5 ;  /* 0x00005410040b7816 */ /* 0x000fe20000000005 */
[----:B------:R-:W-:Y:S01]  /*2dd0*/  FFMA.FTZ R4, R167, c[0x0][0x23c], -R14 ;  /* 0x00008f00a7047a23 */ /* 0x000fe2000001080e */
[----:B------:R-:W-:Y:S01]  /*2de0*/  PRMT R7, R29, 0x5410, R7 ;  /* 0x000054101d077816 */ /* 0x000fe20000000007 */
[----:B--2---:R-:W-:Y:S01]  /*2df0*/  IMAD.MOV.U32 R167, RZ, RZ, R30 ;  /* 0x000000ffffa77224 */ /* 0x004fe200078e001e */
[----:B------:R-:W-:-:S02]  /*2e00*/  PRMT R9, R2, 0x5410, R28 ;  /* 0x0000541002097816 */ /* 0x000fc4000000001c */
[C---:B------:R-:W-:Y:S01]  /*2e10*/  LOP3.LUT R0, R3.reuse, 0xffff, RZ, 0xc0, !PT ;  /* 0x0000ffff03007812 */ /* 0x040fe200078ec0ff */
[----:B------:R2:W-:Y:S01]  /*2e20*/  MUFU.EX2 R183, R4 ;  /* 0x0000000400b77308 */ /* 0x0005e20000000800 */
[----:B------:R-:W-:Y:S02]  /*2e30*/  SHF.R.U32.HI R2, RZ, 0x10, R3 ;  /* 0x00000010ff027819 */ /* 0x000fe40000011603 */
[----:B------:R-:W-:Y:S02]  /*2e40*/  LOP3.LUT R8, R3, 0xff, RZ, 0xc0, !PT ;  /* 0x000000ff03087812 */ /* 0x000fe400078ec0ff */
[----:B------:R-:W-:Y:S01]  /*2e50*/  SHF.R.U32.HI R5, RZ, 0x8, R0 ;  /* 0x00000008ff057819 */ /* 0x000fe20000011600 */
[----:B------:R-:W-:Y:S01]  /*2e60*/  HSET2.LE.AND R0, R7, R109, PT ;  /* 0x0000006d07007233 */ /* 0x000fe20003803000 */
[----:B------:R-:W-:Y:S02]  /*2e70*/  FFMA.FTZ R7, R112, c[0x0][0x23c], -R15 ;  /* 0x00008f0070077a23 */ /* 0x000fe4000001080f */
[--C-:B-1----:R-:W-:Y:S01]  /*2e80*/  FFMA.FTZ R6, R166, c[0x0][0x23c], -R14.reuse ;  /* 0x00008f00a6067a23 */ /* 0x102fe2000001080e */
[----:B------:R-:W-:Y:S01]  /*2e90*/  PRMT R5, R8, 0x5410, R5 ;  /* 0x0000541008057816 */ /* 0x000fe20000000005 */
[----:B------:R-:W-:Y:S01]  /*2ea0*/  IMAD.MOV.U32 R166, RZ, RZ, R31 ;  /* 0x000000ffffa67224 */ /* 0x000fe200078e001f */
[----:B------:R-:W-:Y:S01]  /*2eb0*/  MUFU.EX2 R23, R7 ;  /* 0x0000000700177308 */ /* 0x000fe20000000800 */
[----:B------:R-:W1:Y:S01]  /*2ec0*/  LDSM.16.MT88.4 R28, [R205+0x4000] ;  /* 0x00400000cd1c783b */ /* 0x000e620000004200 */
[----:B--2---:R-:W-:-:S02]  /*2ed0*/  FFMA.FTZ R4, R171, c[0x0][0x23c], -R14 ;  /* 0x00008f00ab047a23 */ /* 0x004fc4000001080e */
[----:B------:R-:W-:-:S04]  /*2ee0*/  F2FP.BF16.PACK_AB R12, R160, R166 ;  /* 0x000000a6a00c723e */ /* 0x000fc800000010ff */
[----:B------:R2:W4:Y:S08]  /*2ef0*/  MUFU.EX2 R169, R6 ;  /* 0x0000000600a97308 */ /* 0x0005300000000800 */
[----:B------:R3:W3:Y:S01]  /*2f00*/  MUFU.EX2 R168, R4 ;  /* 0x0000000400a87308 */ /* 0x0006e20000000800 */
[----:B--2---:R-:W-:Y:S02]  /*2f10*/  SHF.R.U32.HI R6, RZ, 0x18, R3 ;  /* 0x00000018ff067819 */ /* 0x004fe40000011603 */
[----:B------:R-:W-:-:S02]  /*2f20*/  LOP3.LUT R3, R2, 0xff, RZ, 0xc0, !PT ;  /* 0x000000ff02037812 */ /* 0x000fc400078ec0ff */
[----:B------:R-:W-:Y:S02]  /*2f30*/  F2FP.BF16.PACK_AB R2, R110, R181 ;  /* 0x000000b56e02723e */ /* 0x000fe400000010ff */
[----:B------:R-:W-:Y:S01]  /*2f40*/  PRMT R8, R3, 0x5410, R6 ;  /* 0x0000541003087816 */ /* 0x000fe20000000006 */
[--C-:B------:R-:W-:Y:S01]  /*2f50*/  HSET2.LE.AND R3, R5, R109.reuse, PT ;  /* 0x0000006d05037233 */ /* 0x100fe20003803000 */
[----:B------:R-:W-:Y:S01]  /*2f60*/  LOP3.LUT R6, R0, R2, RZ, 0xc0, !PT ;  /* 0x0000000200067212 */ /* 0x000fe200078ec0ff */
[--C-:B------:R-:W-:Y:S01]  /*2f70*/  HSET2.LE.AND R0, R9, R109.reuse, PT ;  /* 0x0000006d09007233 */ /* 0x100fe20003803000 */
[----:B----4-:R-:W-:Y:S01]  /*2f80*/  F2FP.BF16.PACK_AB R2, R183, R169 ;  /* 0x000000a9b702723e */ /* 0x010fe200000010ff */
[----:B---3--:R-:W-:Y:S01]  /*2f90*/  FFMA.FTZ R4, R161, c[0x0][0x23c], -R15 ;  /* 0x00008f00a1047a23 */ /* 0x008fe2000001080f */
[--C-:B------:R-:W-:Y:S01]  /*2fa0*/  HSET2.LE.AND R5, R8, R109.reuse, PT ;  /* 0x0000006d08057233 */ /* 0x100fe20003803000 */
[----:B------:R-:W-:Y:S01]  /*2fb0*/  F2FP.BF16.PACK_AB R8, R168, R170 ;  /* 0x000000aaa808723e */ /* 0x000fe200000010ff */
[--C-:B------:R-:W-:Y:S01]  /*2fc0*/  HSET2.LE.AND R9, R11, R109.reuse, PT ;  /* 0x0000006d0b097233 */ /* 0x100fe20003803000 */
[----:B------:R-:W-:Y:S01]  /*2fd0*/  LOP3.LUT R7, R0, R2, RZ, 0xc0, !PT ;  /* 0x0000000200077212 */ /* 0x000fe200078ec0ff */
[--C-:B------:R-:W-:Y:S01]  /*2fe0*/  HSET2.LE.AND R0, R13, R109.reuse, PT ;  /* 0x0000006d0d007233 */ /* 0x100fe20003803000 */
[----:B------:R-:W-:Y:S01]  /*2ff0*/  F2FP.BF16.PACK_AB R2, R180, R219 ;  /* 0x000000dbb402723e */ /* 0x000fe200000010ff */
[----:B------:R2:W-:Y:S01]  /*3000*/  MUFU.EX2 R214, R4 ;  /* 0x0000000400d67308 */ /* 0x0005e20000000800 */
[----:B------:R-:W-:Y:S01]  /*3010*/  LOP3.LUT R5, R5, R8, RZ, 0xc0, !PT ;  /* 0x0000000805057212 */ /* 0x000fe200078ec0ff */
[--C-:B------:R-:W-:Y:S01]  /*3020*/  FFMA.FTZ R8, R162, c[0x0][0x23c], -R14.reuse ;  /* 0x00008f00a2087a23 */ /* 0x100fe2000001080e */
[----:B------:R-:W-:Y:S01]  /*3030*/  LOP3.LUT R10, R0, R2, RZ, 0xc0, !PT ;  /* 0x00000002000a7212 */ /* 0x000fe200078ec0ff */
[----:B------:R-:W-:Y:S01]  /*3040*/  HSET2.LE.AND R0, R17, R109, PT ;  /* 0x0000006d11007233 */ /* 0x000fe20003803000 */
[----:B------:R-:W-:Y:S01]  /*3050*/  F2FP.BF16.PACK_AB R2, R133, R229 ;  /* 0x000000e58502723e */ /* 0x000fe200000010ff */
[----:B------:R-:W-:Y:S01]  /*3060*/  FFMA.FTZ R13, R163, c[0x0][0x23c], -R14 ;  /* 0x00008f00a30d7a23 */ /* 0x000fe2000001080e */
[----:B------:R-:W-:Y:S01]  /*3070*/  LOP3.LUT R9, R9, R12, RZ, 0xc0, !PT ;  /* 0x0000000c09097212 */ /* 0x000fe200078ec0ff */
[----:B------:R3:W-:Y:S01]  /*3080*/  MUFU.EX2 R112, R8 ;  /* 0x0000000800707308 */ /* 0x0007e20000000800 */
[----:B------:R-:W-:Y:S01]  /*3090*/  LOP3.LUT R11, R0, R2, RZ, 0xc0, !PT ;  /* 0x00000002000b7212 */ /* 0x000fe200078ec0ff */
[----:B------:R-:W-:Y:S01]  /*30a0*/  IMAD.MOV.U32 R163, RZ, RZ, R219 ;  /* 0x000000ffffa37224 */ /* 0x000fe200078e00db */
[----:B------:R-:W-:Y:S01]  /*30b0*/  LOP3.LUT R2, R32, 0xffff, RZ, 0xc0, !PT ;  /* 0x0000ffff20027812 */ /* 0x000fe200078ec0ff */
[----:B------:R-:W-:Y:S01]  /*30c0*/  IMAD.MOV.U32 R162, RZ, RZ, R217 ;  /* 0x000000ffffa27224 */ /* 0x000fe200078e00d9 */
[----:B------:R-:W-:-:S02]  /*30d0*/  LOP3.LUT R0, R18, 0xffff, RZ, 0xc0, !PT ;  /* 0x0000ffff12007812 */ /* 0x000fc400078ec0ff */
[----:B------:R-:W-:Y:S01]  /*30e0*/  LOP3.LUT R17, R18, 0xff, RZ, 0xc0, !PT ;  /* 0x000000ff12117812 */ /* 0x000fe200078ec0ff */
[----:B------:R4:W-:Y:S01]  /*30f0*/  MUFU.EX2 R213, R13 ;  /* 0x0000000d00d57308 */ /* 0x0009e20000000800 */
[----:B--2---:R-:W-:Y:S02]  /*3100*/  F2FP.BF16.PACK_AB R4, R217, R167 ;  /* 0x000000a7d904723e */ /* 0x004fe400000010ff */
[----:B------:R-:W-:Y:S02]  /*3110*/  SHF.R.U32.HI R12, RZ, 0x8, R0 ;  /* 0x00000008ff0c7819 */ /* 0x000fe40000011600 */
[----:B------:R-:W-:Y:S01]  /*3120*/  LOP3.LUT R4, R3, R4, RZ, 0xc0, !PT ;  /* 0x0000000403047212 */ /* 0x000fe200078ec0ff */
[----:B------:R-:W-:Y:S01]  /*3130*/  FFMA.FTZ R3, R113, c[0x0][0x23c], -R15 ;  /* 0x00008f0071037a23 */ /* 0x000fe2000001080f */
[----:B---3--:R-:W-:-:S03]  /*3140*/  F2FP.BF16.PACK_AB R8, R164, R165 ;  /* 0x000000a5a408723e */ /* 0x008fc600000010ff */
[----:B------:R2:W3:Y:S02]  /*3150*/  MUFU.EX2 R206, R3 ;  /* 0x0000000300ce7308 */ /* 0x0004e40000000800 */
[----:B------:R-:W-:Y:S01]  /*3160*/  HMMA.16816.F32.BF16 R56, R4, R24, RZ ;  /* 0x000000180438723c */ /* 0x000fe200000418ff */
[----:B----4-:R-:W-:-:S05]  /*3170*/  FFMA.FTZ R13, R114, c[0x0][0x23c], -R14 ;  /* 0x00008f00720d7a23 */ /* 0x010fca000001080e */
[----:B------:R4:W-:Y:S02]  /*3180*/  MUFU.EX2 R209, R13 ;  /* 0x0000000d00d17308 */ /* 0x0009e40000000800 */
[----:B-1----:R-:W-:Y:S01]  /*3190*/  HMMA.16816.F32.BF16 R64, R4, R28, RZ ;  /* 0x0000001c0440723c */ /* 0x002fe200000418ff */
[----:B--2---:R-:W-:Y:S01]  /*31a0*/  HSET2.LE.AND R3, R16, R109, PT ;  /* 0x0000006d10037233 */ /* 0x004fe20003803000 */
[----:B------:R-:W-:Y:S01]  /*31b0*/  SHF.R.U32.HI R16, RZ, 0x8, R2 ;  /* 0x00000008ff107819 */ /* 0x000fe20000011602 */
[----:B------:R-:W-:-:S05]  /*31c0*/  FFMA.FTZ R2, R115, c[0x0][0x23c], -R14 ;  /* 0x00008f0073027a23 */ /* 0x000fca000001080e */
[C---:B------:R-:W-:Y:S01]  /*31d0*/  HMMA.16816.F32.BF16 R48, R4.reuse, R26, RZ ;  /* 0x0000001a0430723c */ /* 0x040fe200000418ff */
[----:B------:R-:W-:Y:S01]  /*31e0*/  IMAD.MOV.U32 R115, RZ, RZ, R23 ;  /* 0x000000ffff737224 */ /* 0x000fe200078e0017 */
[----:B------:R-:W-:Y:S01]  /*31f0*/  LOP3.LUT R8, R3, R8, RZ, 0xc0, !PT ;  /* 0x0000000803087212 */ /* 0x000fe200078ec0ff */
[----:B------:R3:W1:Y:S01]  /*3200*/  MUFU.EX2 R74, R2 ;  /* 0x00000002004a7308 */ /* 0x0006620000000800 */
[----:B------:R-:W-:Y:S02]  /*3210*/  SHF.R.U32.HI R3, RZ, 0x10, R18 ;  /* 0x00000010ff037819 */ /* 0x000fe40000011612 */
[----:B------:R-:W-:Y:S01]  /*3220*/  LOP3.LUT R18, R32, 0xff, RZ, 0xc0, !PT ;  /* 0x000000ff20127812 */ /* 0x000fe200078ec0ff */
[--C-:B----4-:R-:W-:Y:S01]  /*3230*/  FFMA.FTZ R13, R103, c[0x0][0x23c], -R19.reuse ;  /* 0x00008f00670d7a23 */ /* 0x110fe20000010813 */
[----:B------:R-:W-:Y:S01]  /*3240*/  LOP3.LUT R0, R3, 0xff, RZ, 0xc0, !PT ;  /* 0x000000ff03007812 */ /* 0x000fe200078ec0ff */
[----:B------:R-:W-:Y:S01]  /*3250*/  HMMA.16816.F32.BF16 R44, R4, R30, RZ ;  /* 0x0000001e042c723c */ /* 0x000fe200000418ff */
[----:B------:R-:W-:Y:S01]  /*3260*/  FFMA.FTZ R3, R106, c[0x0][0x23c], -R19 ;  /* 0x00008f006a037a23 */ /* 0x000fe20000010813 */
[----:B------:R-:W-:Y:S01]  /*3270*/  MUFU.EX2 R207, R13 ;  /* 0x0000000d00cf7308 */ /* 0x000fe20000000800 */
[----:B------:R-:W-:-:S04]  /*3280*/  PRMT R18, R18, 0x5410, R16 ;  /* 0x0000541012127816 */ /* 0x000fc80000000010 */
[----:B------:R-:W-:Y:S01]  /*3290*/  IADD3 R7, R75, 0x1, RZ ;  /* 0x000000014b077810 */ /* 0x000fe20007ffe0ff */
[C---:B------:R-:W-:Y:S01]  /*32a0*/  HMMA.16816.F32.BF16 R60, R8.reuse, R24, RZ ;  /* 0x00000018083c723c */ /* 0x040fe200000418ff */
[----:B------:R-:W-:Y:S01]  /*32b0*/  PRMT R5, R0, 0x5410, R20 ;  /* 0x0000541000057816 */ /* 0x000fe20000000014 */
[--C-:B------:R-:W-:Y:S01]  /*32c0*/  HSET2.LE.AND R0, R21, R109.reuse, PT ;  /* 0x0000006d15007233 */ /* 0x100fe20003803000 */
[----:B---3--:R-:W-:Y:S01]  /*32d0*/  F2FP.BF16.PACK_AB R2, R206, R115 ;  /* 0x00000073ce02723e */ /* 0x008fe200000010ff */
[----:B------:R2:W-:Y:S01]  /*32e0*/  MUFU.EX2 R218, R3 ;  /* 0x0000000300da7308 */ /* 0x0005e20000000800 */
[----:B------:R-:W-:Y:S01]  /*32f0*/  LOP3.LUT R7, R87, UR23, R7, 0x96, !PT ;  /* 0x0000001757077c12 */ /* 0x000fe2000f8e9607 */
[--C-:B------:R-:W-:Y:S01]  /*3300*/  HSET2.LE.AND R5, R5, R109.reuse, PT ;  /* 0x0000006d05057233 */ /* 0x100fe20003803000 */
[----:B------:R-:W-:Y:S01]  /*3310*/  PRMT R4, R17, 0x5410, R12 ;  /* 0x0000541011047816 */ /* 0x000fe2000000000c */
[----:B------:R-:W-:Y:S01]  /*3320*/  FFMA.FTZ R12, R102, c[0x0][0x23c], -R19 ;  /* 0x00008f00660c7a23 */ /* 0x000fe20000010813 */
[----:B------:R-:W-:Y:S01]  /*3330*/  LOP3.LUT R6, R0, R2, RZ, 0xc0, !PT ;  /* 0x0000000200067212 */ /* 0x000fe200078ec0ff */
[----:B------:R-:W-:Y:S01]  /*3340*/  HSET2.LE.AND R0, R33, R109, PT ;  /* 0x0000006d21007233 */ /* 0x000fe20003803000 */
[----:B-1----:R-:W-:Y:S01]  /*3350*/  F2FP.BF16.PACK_AB R2, R74, R209 ;  /* 0x000000d14a02723e */ /* 0x002fe200000010ff */
[----:B------:R-:W-:Y:S01]  /*3360*/  IMAD.WIDE.U32 R20, R7, -0x326172a9, RZ ;  /* 0xcd9e8d5707147825 */ /* 0x000fe200078e00ff */
[----:B------:R1:W3:Y:S01]  /*3370*/  MUFU.EX2 R211, R12 ;  /* 0x0000000c00d37308 */ /* 0x0002e20000000800 */
[----:B------:R-:W-:Y:S01]  /*3380*/  HMMA.16816.F32.BF16 R80, R8, R26, RZ ;  /* 0x0000001a0850723c */ /* 0x000fe200000418ff */
[----:B------:R-:W-:-:S02]  /*3390*/  LOP3.LUT R7, R0, R2, RZ, 0xc0, !PT ;  /* 0x0000000200077212 */ /* 0x000fc400078ec0ff */
[----:B------:R-:W-:Y:S02]  /*33a0*/  LOP3.LUT R0, R73, UR11, R20, 0x96, !PT ;  /* 0x0000000b49007c12 */ /* 0x000fe4000f8e9614 */
[----:B------:R-:W-:Y:S01]  /*33b0*/  LOP3.LUT R2, R21, UR13, R54, 0x96, !PT ;  /* 0x0000000d15027c12 */ /* 0x000fe2000f8e9636 */
[----:B--2---:R-:W-:Y:S01]  /*33c0*/  HSET2.LE.AND R3, R4, R109, PT ;  /* 0x0000006d04037233 */ /* 0x004fe20003803000 */
[----:B------:R-:W-:Y:S01]  /*33d0*/  F2FP.BF16.PACK_AB R4, R214, R228 ;  /* 0x000000e4d604723e */ /* 0x000fe200000010ff */
[----:B------:R-:W-:Y:S03]  /*33e0*/  HMMA.16816.F32.BF16 R68, R8, R28, RZ ;  /* 0x0000001c0844723c */ /* 0x000fe600000418ff */
[----:B------:R-:W-:Y:S01]  /*33f0*/  LOP3.LUT R4, R3, R4, RZ, 0xc0, !PT ;  /* 0x0000000403047212 */ /* 0x000fe200078ec0ff */
[----:B------:R-:W-:Y:S01]  /*3400*/  IMAD.WIDE.U32 R2, R2, -0x2daee0ad, RZ ;  /* 0xd2511f5302027825 */ /* 0x000fe200078e00ff */
[----:B-1----:R-:W-:-:S03]  /*3410*/  F2FP.BF16.PACK_AB R12, R213, R112 ;  /* 0x00000070d50c723e */ /* 0x002fc600000010ff */
[----:B------:R-:W-:Y:S01]  /*3420*/  HMMA.16816.F32.BF16 R76, R8, R30, RZ ;  /* 0x0000001e084c723c */ /* 0x000fe200000418ff */
[----:B------:R-:W-:Y:S01]  /*3430*/  LOP3.LUT R16, R3, UR10, R108, 0x96, !PT ;  /* 0x0000000a03107c12 */ /* 0x000fe2000f8e966c */
[----:B------:R-:W-:Y:S01]  /*3440*/  HSET2.LE.AND R3, R53, R109, PT ;  /* 0x0000006d35037233 */ /* 0x000fe20003803000 */
[----:B------:R-:W-:Y:S01]  /*3450*/  LOP3.LUT R5, R5, R12, RZ, 0xc0, !PT ;  /* 0x0000000c05057212 */ /* 0x000fe200078ec0ff */
[----:B------:R-:W-:-:S03]  /*3460*/  IMAD.WIDE.U32 R12, R0, -0x2daee0ad, RZ ;  /* 0xd2511f53000c7825 */ /* 0x000fc600078e00ff */
[--C-:B------:R-:W-:Y:S01]  /*3470*/  SHF.R.U32.HI R9, RZ, 0x10, R32.reuse ;  /* 0x00000010ff097819 */ /* 0x100fe20000011620 */
[----:B------:R-:W-:Y:S01]  /*3480*/  FFMA.FTZ R10, R107, c[0x0][0x23c], -R19 ;  /* 0x00008f006b0a7a23 */ /* 0x000fe20000010813 */
[----:B------:R-:W-:Y:S01]  /*3490*/  SHF.R.U32.HI R8, RZ, 0x18, R32 ;  /* 0x00000018ff087819 */ /* 0x000fe20000011620 */
[C---:B------:R-:W-:Y:S01]  /*34a0*/  HMMA.16816.F32.BF16 R56, R4.reuse, R40, R56 ;  /* 0x000000280438723c */ /* 0x040fe20000041838 */
[----:B------:R-:W-:Y:S01]  /*34b0*/  LOP3.LUT R0, R9, 0xff, RZ, 0xc0, !PT ;  /* 0x000000ff09007812 */ /* 0x000fe200078ec0ff */
[----:B------:R1:W2:Y:S01]  /*34c0*/  MUFU.EX2 R215, R10 ;  /* 0x0000000a00d77308 */ /* 0x0002a20000000800 */
[----:B------:R-:W-:Y:S01]  /*34d0*/  LOP3.LUT R13, R13, UR8, R2, 0x96, !PT ;  /* 0x000000080d0d7c12 */ /* 0x000fe2000f8e9602 */
[----:B------:R-:W-:Y:S01]  /*34e0*/  IMAD.MOV.U32 R107, RZ, RZ, R229 ;  /* 0x000000ffff6b7224 */ /* 0x000fe200078e00e5 */
[----:B------:R-:W-:Y:S01]  /*34f0*/  PRMT R8, R0, 0x5410, R8 ;  /* 0x0000541000087816 */ /* 0x000fe20000000008 */
[----:B------:R-:W-:Y:S01]  /*3500*/  HSET2.LE.AND R0, R55, R109, PT ;  /* 0x0000006d37007233 */ /* 0x000fe20003803000 */
[----:B------:R-:W-:Y:S01]  /*3510*/  F2FP.BF16.PACK_AB R2, R208, R212 ;  /* 0x000000d4d002723e */ /* 0x000fe200000010ff */
[----:B------:R-:W-:Y:S01]  /*3520*/  HMMA.16816.F32.BF16 R64, R4, R36, R64 ;  /* 0x000000240440723c */ /* 0x000fe20000041840 */
[----:B---3--:R-:W-:-:S04]  /*3530*/  F2FP.BF16.PACK_AB R11, R207, R211 ;  /* 0x000000d3cf0b723e */ /* 0x008fc800000010ff */
[----:B------:R-:W-:Y:S01]  /*3540*/  LOP3.LUT R11, R3, R11, RZ, 0xc0, !PT ;  /* 0x0000000b030b7212 */ /* 0x000fe200078ec0ff */
[--C-:B------:R-:W-:Y:S02]  /*3550*/  HSET2.LE.AND R3, R8, R109.reuse, PT ;  /* 0x0000006d08037233 */ /* 0x100fe40003803000 */
[C---:B------:R-:W-:Y:S01]  /*3560*/  HMMA.16816.F32.BF16 R48, R4.reuse, R42, R48 ;  /* 0x0000002a0430723c */ /* 0x040fe20000041830 */
[----:B-1----:R-:W-:Y:S01]  /*3570*/  LOP3.LUT R10, R0, R2, RZ, 0xc0, !PT ;  /* 0x00000002000a7212 */ /* 0x002fe200078ec0ff */
[----:B------:R-:W-:Y:S01]  /*3580*/  HSET2.LE.AND R0, R18, R109, PT ;  /* 0x0000006d12007233 */ /* 0x000fe20003803000 */
[----:B------:R-:W-:Y:S02]  /*3590*/  F2FP.BF16.PACK_AB R2, R216, R182 ;  /* 0x000000b6d802723e */ /* 0x000fe400000010ff */
[----:B--2---:R-:W-:Y:S02]  /*35a0*/  F2FP.BF16.PACK_AB R9, R215, R218 ;  /* 0x000000dad709723e */ /* 0x004fe400000010ff */
[----:B------:R-:W-:Y:S01]  /*35b0*/  LOP3.LUT R8, R0, R2, RZ, 0xc0, !PT ;  /* 0x0000000200087212 */ /* 0x000fe200078ec0ff */
[----:B------:R-:W-:Y:S01]  /*35c0*/  HMMA.16816.F32.BF16 R44, R4, R38, R44 ;  /* 0x00000026042c723c */ /* 0x000fe2000004182c */
[----:B------:R-:W-:Y:S01]  /*35d0*/  LOP3.LUT R9, R3, R9, RZ, 0xc0, !PT ;  /* 0x0000000903097212 */ /* 0x000fe200078ec0ff */
[----:B------:R-:W-:-:S02]  /*35e0*/  FFMA.FTZ R0, R156, c[0x0][0x23c], -R15 ;  /* 0x00008f009c007a23 */ /* 0x000fc4000001080f */
[----:B------:R-:W-:Y:S02]  /*35f0*/  IMAD.WIDE.U32 R2, R16, -0x326172a9, RZ ;  /* 0xcd9e8d5710027825 */ /* 0x000fe400078e00ff */
[----:B------:R1:W2:Y:S01]  /*3600*/  MUFU.EX2 R23, R0 ;  /* 0x0000000000177308 */ /* 0x0002a20000000800 */
[----:B------:R-:W-:Y:S01]  /*3610*/  IADD3 R4, R75, 0x3, RZ ;  /* 0x000000034b047810 */ /* 0x000fe20007ffe0ff */
[----:B------:R-:W-:Y:S01]  /*3620*/  IMAD.WIDE.U32 R6, R13, -0x326172a9, RZ ;  /* 0xcd9e8d570d067825 */ /* 0x000fe200078e00ff */
[----:B------:R-:W-:Y:S01]  /*3630*/  IADD3 R5, R75, 0x2, RZ ;  /* 0x000000024b057810 */ /* 0x000fe20007ffe0ff */
[----:B------:R-:W-:Y:S01]  /*3640*/  HMMA.16816.F32.BF16 R100, R8, R36, R68 ;  /* 0x000000240864723c */ /* 0x000fe20000041844 */
[----:B------:R-:W-:Y:S02]  /*3650*/  LOP3.LUT R3, R3, UR9, R72, 0x96, !PT ;  /* 0x0000000903037c12 */ /* 0x000fe4000f8e9648 */
[----:B------:R-:W-:-:S03]  /*3660*/  LOP3.LUT R7, R7, UR7, R2, 0x96, !PT ;  /* 0x0000000707077c12 */ /* 0x000fc6000f8e9602 */
[----:B------:R-:W-:Y:S02]  /*3670*/  IMAD.WIDE.U32 R2, R3, -0x2daee0ad, RZ ;  /* 0xd2511f5303027825 */ /* 0x000fe400078e00ff */
[C---:B------:R-:W-:Y:S01]  /*3680*/  HMMA.16816.F32.BF16 R88, R8.reuse, R38, R76 ;  /* 0x000000260858723c */ /* 0x040fe2000004184c */
[----:B------:R-:W3:Y:S01]  /*3690*/  LDSM.16.MT88.4 R36, [R205+0x4800] ;  /* 0x00480000cd24783b */ /* 0x000ee20000004200 */
[----:B------:R-:W-:Y:S01]  /*36a0*/  IMAD.WIDE.U32 R28, R7, -0x2daee0ad, RZ ;  /* 0xd2511f53071c7825 */ /* 0x000fe200078e00ff */
[C---:B-1----:R-:W-:Y:S02]  /*36b0*/  LOP3.LUT R0, R87.reuse, UR23, R4, 0x96, !PT ;  /* 0x0000001757007c12 */ /* 0x042fe4000f8e9604 */
[----:B------:R-:W-:Y:S01]  /*36c0*/  LOP3.LUT R4, R87, UR23, R5, 0x96, !PT ;  /* 0x0000001757047c12 */ /* 0x000fe2000f8e9605 */
[--C-:B------:R-:W-:Y:S01]  /*36d0*/  FFMA.FTZ R5, R157, c[0x0][0x23c], -R15.reuse ;  /* 0x00008f009d057a23 */ /* 0x100fe2000001080f */
[----:B------:R-:W-:Y:S01]  /*36e0*/  LOP3.LUT R2, R29, UR4, R2, 0x96, !PT ;  /* 0x000000041d027c12 */ /* 0x000fe2000f8e9602 */
[----:B------:R-:W-:Y:S01]  /*36f0*/  IMAD.WIDE.U32 R26, R0, -0x326172a9, RZ ;  /* 0xcd9e8d57001a7825 */ /* 0x000fe200078e00ff */
[----:B------:R-:W-:Y:S01]  /*3700*/  HMMA.16816.F32.BF16 R60, R8, R40, R60 ;  /* 0x00000028083c723c */ /* 0x000fe2000004183c */
[----:B------:R1:W-:Y:S02]  /*3710*/  MUFU.EX2 R139, R5 ;  /* 0x00000005008b7308 */ /* 0x0003e40000000800 */
[----:B------:R-:W-:Y:S01]  /*3720*/  FFMA.FTZ R0, R140, c[0x0][0x23c], -R15 ;  /* 0x00008f008c007a23 */ /* 0x000fe2000001080f */
[----:B------:R-:W-:Y:S01]  /*3730*/  LOP3.LUT R31, R27, UR13, R52, 0x96, !PT ;  /* 0x0000000d1b1f7c12 */ /* 0x000fe2000f8e9634 */
[----:B------:R-:W-:Y:S01]  /*3740*/  IMAD.WIDE.U32 R24, R4, -0x326172a9, RZ ;  /* 0xcd9e8d5704187825 */ /* 0x000fe200078e00ff */
[----:B------:R-:W-:-:S02]  /*3750*/  LOP3.LUT R4, R35, UR11, R20, 0x96, !PT ;  /* 0x0000000b23047c12 */ /* 0x000fc4000f8e9614 */
[----:B------:R-:W-:Y:S01]  /*3760*/  HMMA.16816.F32.BF16 R80, R8, R42, R80 ;  /* 0x0000002a0850723c */ /* 0x000fe20000041850 */
[----:B------:R4:W-:Y:S01]  /*3770*/  MUFU.EX2 R105, R0 ;  /* 0x0000000000697308 */ /* 0x0009e20000000800 */
[----:B------:R-:W2:Y:S01]  /*3780*/  LDSM.16.MT88.4 R40, [R204+0x4800] ;  /* 0x00480000cc28783b */ /* 0x000ea20000004200 */
[----:B------:R-:W-:Y:S01]  /*3790*/  IMAD.WIDE.U32 R16, R4, -0x2daee0ad, RZ ;  /* 0xd2511f5304107825 */ /* 0x000fe200078e00ff */
[----:B------:R-:W-:Y:S02]  /*37a0*/  LOP3.LUT R75, R27, UR13, R54, 0x96, !PT ;  /* 0x0000000d1b4b7c12 */ /* 0x000fe4000f8e9636 */
[C---:B------:R-:W-:Y:S02]  /*37b0*/  LOP3.LUT R30, R25.reuse, UR13, R52, 0x96, !PT ;  /* 0x0000000d191e7c12 */ /* 0x040fe4000f8e9634 */
[----:B------:R-:W-:Y:S02]  /*37c0*/  LOP3.LUT R25, R25, UR13, R54, 0x96, !PT ;  /* 0x0000000d19197c12 */ /* 0x000fe4000f8e9636 */
[----:B-1----:R-:W-:-:S02]  /*37d0*/  LOP3.LUT R5, R21, UR13, R52, 0x96, !PT ;  /* 0x0000000d15057c12 */ /* 0x002fc4000f8e9634 */
[--C-:B------:R-:W-:Y:S02]  /*37e0*/  LOP3.LUT R29, R35, UR11, R24.reuse, 0x96, !PT ;  /* 0x0000000b231d7c12 */ /* 0x100fe4000f8e9618 */
[C---:B------:R-:W-:Y:S02]  /*37f0*/  LOP3.LUT R24, R73.reuse, UR11, R24, 0x96, !PT ;  /* 0x0000000b49187c12 */ /* 0x040fe4000f8e9618 */
[----:B------:R-:W-:Y:S02]  /*3800*/  LOP3.LUT R73, R73, UR11, R26, 0x96, !PT ;  /* 0x0000000b49497c12 */ /* 0x000fe4000f8e961a */
[----:B----4-:R-:W-:Y:S01]  /*3810*/  LOP3.LUT R0, R3, UR6, R12, 0x96, !PT ;  /* 0x0000000603007c12 */ /* 0x010fe2000f8e960c */
[----:B------:R-:W-:Y:S02]  /*3820*/  FFMA.FTZ R3, R141, c[0x0][0x23c], -R15 ;  /* 0x00008f008d037a23 */ /* 0x000fe4000001080f */
[----:B------:R-:W-:Y:S02]  /*3830*/  IMAD.WIDE.U32 R12, R5, -0x2daee0ad, RZ ;  /* 0xd2511f53050c7825 */ /* 0x000fe400078e00ff */
[----:B------:R1:W-:Y:S02]  /*3840*/  MUFU.EX2 R135, R3 ;  /* 0x0000000300877308 */ /* 0x0003e40000000800 */
[----:B------:R-:W-:Y:S01]  /*3850*/  IMAD.WIDE.U32 R4, R0, -0x326172a9, RZ ;  /* 0xcd9e8d5700047825 */ /* 0x000fe200078e00ff */
[----:B------:R-:W-:-:S02]  /*3860*/  LOP3.LUT R17, R17, UR8, R12, 0x96, !PT ;  /* 0x0000000811117c12 */ /* 0x000fc4000f8e960c */
[----:B------:R-:W-:Y:S01]  /*3870*/  LOP3.LUT R13, R13, UR10, R84, 0x96, !PT ;  /* 0x0000000a0d0d7c12 */ /* 0x000fe2000f8e9654 */
[----:B------:R-:W-:Y:S01]  /*3880*/  FFMA.FTZ R0, R142, c[0x0][0x23c], -R14 ;  /* 0x00008f008e007a23 */ /* 0x000fe2000001080e */
[----:B------:R-:W-:Y:S01]  /*3890*/  LOP3.LUT R18, R5, UR5, R6, 0x96, !PT ;  /* 0x0000000505127c12 */ /* 0x000fe2000f8e9606 */
[----:B------:R-:W-:Y:S02]  /*38a0*/  FFMA.FTZ R6, R143, c[0x0][0x23c], -R14 ;  /* 0x00008f008f067a23 */ /* 0x000fe4000001080e */
[----:B------:R4:W-:Y:S01]  /*38b0*/  MUFU.EX2 R113, R0 ;  /* 0x0000000000717308 */ /* 0x0009e20000000800 */
[----:B------:R-:W-:-:S04]  /*38c0*/  IMAD.WIDE.U32 R10, R13, -0x326172a9, RZ ;  /* 0xcd9e8d570d0a7825 */ /* 0x000fc800078e00ff */
[----:B-1----:R-:W-:-:S03]  /*38d0*/  IMAD.WIDE.U32 R2, R2, -0x326172a9, RZ ;  /* 0xcd9e8d5702027825 */ /* 0x002fc600078e00ff */
[----:B------:R1:W1:Y:S02]  /*38e0*/  MUFU.EX2 R106, R6 ;  /* 0x00000006006a7308 */ /* 0x0002640000000800 */
[C---:B------:R-:W-:Y:S02]  /*38f0*/  LOP3.LUT R12, R2.reuse, 0xff, RZ, 0xc0, !PT ;  /* 0x000000ff020c7812 */ /* 0x040fe400078ec0ff */
[----:B------:R-:W-:Y:S02]  /*3900*/  SHF.R.U32.HI R7, RZ, 0x18, R2 ;  /* 0x00000018ff077819 */ /* 0x000fe40000011602 */
[----:B----4-:R-:W-:-:S04]  /*3910*/  LOP3.LUT R0, R2, 0xffff, RZ, 0xc0, !PT ;  /* 0x0000ffff02007812 */ /* 0x010fc800078ec0ff */
[----:B------:R-:W-:Y:S02]  /*3920*/  SHF.R.U32.HI R5, RZ, 0x8, R0 ;  /* 0x00000008ff057819 */ /* 0x000fe40000011600 */
[----:B------:R-:W-:Y:S01]  /*3930*/  LOP3.LUT R0, R3, UR15, R4, 0x96, !PT ;  /* 0x0000000f03007c12 */ /* 0x000fe2000f8e9604 */
[----:B------:R-:W-:Y:S01]  /*3940*/  FFMA.FTZ R4, R158, c[0x0][0x23c], -R14 ;  /* 0x00008f009e047a23 */ /* 0x000fe2000001080e */
[----:B------:R-:W-:Y:S01]  /*3950*/  SHF.R.U32.HI R3, RZ, 0x10, R2 ;  /* 0x00000010ff037819 */ /* 0x000fe20000011602 */
[----:B--2---:R-:W-:Y:S01]  /*3960*/  IMAD.MOV.U32 R158, RZ, RZ, R23 ;  /* 0x000000ffff9e7224 */ /* 0x004fe200078e0017 */
[C---:B------:R-:W-:Y:S01]  /*3970*/  LOP3.LUT R2, R0.reuse, 0xffff, RZ, 0xc0, !PT ;  /* 0x0000ffff00027812 */ /* 0x040fe200078ec0ff */
[----:B------:R2:W-:Y:S01]  /*3980*/  MUFU.EX2 R157, R4 ;  /* 0x00000004009d7308 */ /* 0x0005e20000000800 */
[----:B-1----:R-:W-:Y:S02]  /*3990*/  LOP3.LUT R6, R0, 0xff, RZ, 0xc0, !PT ;  /* 0x000000ff00067812 */ /* 0x002fe400078ec0ff */
[----:B------:R-:W-:Y:S01]  /*39a0*/  PRMT R12, R12, 0x5410, R5 ;  /* 0x000054100c0c7816 */ /* 0x000fe20000000005 */
[----:B------:R-:W-:Y:S01]  /*39b0*/  FFMA.FTZ R5, R159, c[0x0][0x23c], -R14 ;  /* 0x00008f009f057a23 */ /* 0x000fe2000001080e */
[----:B------:R-:W-:-:S02]  /*39c0*/  LOP3.LUT R3, R3, 0xff, RZ, 0xc0, !PT ;  /* 0x000000ff03037812 */ /* 0x000fc400078ec0ff */
[----:B------:R-:W-:Y:S01]  /*39d0*/  LOP3.LUT R23, R35, UR11, R26, 0x96, !PT ;  /* 0x0000000b23177c12 */ /* 0x000fe2000f8e961a */
[----:B------:R1:W4:Y:S01]  /*39e0*/  MUFU.EX2 R87, R5 ;  /* 0x0000000500577308 */ /* 0x0003220000000800 */
[----:B------:R-:W-:Y:S02]  /*39f0*/  PRMT R3, R3, 0x5410, R7 ;  /* 0x0000541003037816 */ /* 0x000fe40000000007 */
[----:B------:R-:W-:-:S03]  /*3a00*/  F2FP.BF16.PACK_AB R7, R106, R113 ;  /* 0x000000716a07723e */ /* 0x000fc600000010ff */
[--C-:B------:R-:W-:Y:S01]  /*3a10*/  HSET2.LE.AND R3, R3, R109.reuse, PT ;  /* 0x0000006d03037233 */ /* 0x100fe20003803000 */
[----:B--2---:R-:W-:Y:S02]  /*3a20*/  SHF.R.U32.HI R4, RZ, 0x8, R2 ;  /* 0x00000008ff047819 */ /* 0x004fe40000011602 */
[----:B------:R-:W-:Y:S02]  /*3a30*/  SHF.R.U32.HI R2, RZ, 0x10, R0 ;  /* 0x00000010ff027819 */ /* 0x000fe40000011600 */
[----:B------:R-:W-:Y:S02]  /*3a40*/  PRMT R8, R6, 0x5410, R4 ;  /* 0x0000541006087816 */ /* 0x000fe40000000004 */
[----:B------:R-:W-:Y:S01]  /*3a50*/  SHF.R.U32.HI R6, RZ, 0x18, R0 ;  /* 0x00000018ff067819 */ /* 0x000fe20000011600 */
[--C-:B------:R-:W-:Y:S01]  /*3a60*/  HSET2.LE.AND R0, R12, R109.reuse, PT ;  /* 0x0000006d0c007233 */ /* 0x100fe20003803000 */
[----:B------:R-:W-:Y:S01]  /*3a70*/  LOP3.LUT R4, R2, 0xff, RZ, 0xc0, !PT ;  /* 0x000000ff02047812 */ /* 0x000fe200078ec0ff */
[----:B-1----:R-:W-:Y:S01]  /*3a80*/  FFMA.FTZ R5, R120, c[0x0][0x23c], -R22 ;  /* 0x00008f0078057a23 */ /* 0x002fe20000010816 */
[----:B------:R-:W-:Y:S01]  /*3a90*/  F2FP.BF16.PACK_AB R2, R135, R105 ;  /* 0x000000698702723e */ /* 0x000fe200000010ff */
[----:B------:R-:W-:Y:S01]  /*3aa0*/  IMAD.MOV.U32 R120, RZ, RZ, R112 ;  /* 0x000000ffff787224 */ /* 0x000fe200078e0070 */
[----:B------:R-:W-:Y:S01]  /*3ab0*/  PRMT R4, R4, 0x5410, R6 ;  /* 0x0000541004047816 */ /* 0x000fe20000000006 */
[----:B------:R4:W-:Y:S01]  /*3ac0*/  MUFU.EX2 R171, R5 ;  /* 0x0000000500ab7308 */ /* 0x0009e20000000800 */
[----:B------:R-:W-:Y:S01]  /*3ad0*/  LOP3.LUT R6, R0, R2, RZ, 0xc0, !PT ;  /* 0x0000000200067212 */ /* 0x000fe200078ec0ff */
[--C-:B------:R-:W-:Y:S01]  /*3ae0*/  HSET2.LE.AND R0, R8, R109.reuse, PT ;  /* 0x0000006d08007233 */ /* 0x100fe20003803000 */
[----:B------:R-:W-:Y:S01]  /*3af0*/  F2FP.BF16.PACK_AB R2, R139, R158 ;  /* 0x0000009e8b02723e */ /* 0x000fe200000010ff */
[--C-:B------:R-:W-:Y:S01]  /*3b00*/  FFMA.FTZ R8, R121, c[0x0][0x23c], -R22.reuse ;  /* 0x00008f0079087a23 */ /* 0x100fe20000010816 */
[----:B------:R-:W-:Y:S01]  /*3b10*/  LOP3.LUT R7, R3, R7, RZ, 0xc0, !PT ;  /* 0x0000000703077212 */ /* 0x000fe200078ec0ff */
[----:B------:R-:W-:Y:S01]  /*3b20*/  HSET2.LE.AND R3, R4, R109, PT ;  /* 0x0000006d04037233 */ /* 0x000fe20003803000 */
[----:B------:R-:W-:Y:S01]  /*3b30*/  LOP3.LUT R4, R0, R2, RZ, 0xc0, !PT ;  /* 0x0000000200047212 */ /* 0x000fe200078ec0ff */
[----:B------:R1:W-:Y:S01]  /*3b40*/  MUFU.EX2 R156, R8 ;  /* 0x00000008009c7308 */ /* 0x0003e20000000800 */
[----:B------:R-:W-:Y:S01]  /*3b50*/  FFMA.FTZ R0, R116, c[0x0][0x23c], -R22 ;  /* 0x00008f0074007a23 */ /* 0x000fe20000010816 */
[----:B------:R-:W-:Y:S01]  /*3b60*/  LOP3.LUT R2, R11, UR9, R34, 0x96, !PT ;  /* 0x000000090b027c12 */ /* 0x000fe2000f8e9622 */
[----:B------:R-:W-:-:S02]  /*3b70*/  FFMA.FTZ R11, R117, c[0x0][0x23c], -R22 ;  /* 0x00008f00750b7a23 */ /* 0x000fc40000010816 */
[----:B------:R-:W-:Y:S01]  /*3b80*/  IMAD.MOV.U32 R112, RZ, RZ, R132 ;  /* 0x000000ffff707224 */ /* 0x000fe200078e0084 */
[----:B----4-:R-:W-:Y:S02]  /*3b90*/  F2FP.BF16.PACK_AB R5, R87, R157 ;  /* 0x0000009d5705723e */ /* 0x010fe400000010ff */
[----:B------:R2:W4:Y:S02]  /*3ba0*/  MUFU.EX2 R20, R0 ;  /* 0x0000000000147308 */ /* 0x0005240000000800 */
[----:B------:R-:W-:Y:S01]  /*3bb0*/  LOP3.LUT R5, R3, R5, RZ, 0xc0, !PT ;  /* 0x0000000503057212 */ /* 0x000fe200078ec0ff */
[----:B------:R-:W-:-:S04]  /*3bc0*/  IMAD.WIDE.U32 R2, R2, -0x2daee0ad, RZ ;  /* 0xd2511f5302027825 */ /* 0x000fc800078e00ff */
[----:B-1----:R-:W-:Y:S01]  /*3bd0*/  IMAD.WIDE.U32 R8, R17, -0x326172a9, RZ ;  /* 0xcd9e8d5711087825 */ /* 0x002fe200078e00ff */
[----:B------:R1:W1:Y:S01]  /*3be0*/  MUFU.EX2 R86, R11 ;  /* 0x0000000b00567308 */ /* 0x0002620000000800 */
[----:B---3--:R-:W-:Y:S03]  /*3bf0*/  HMMA.16816.F32.BF16 R96, R4, R36, R64 ;  /* 0x000000240460723c */ /* 0x008fe60000041840 */
[----:B--2---:R-:W-:-:S05]  /*3c00*/  LOP3.LUT R0, R9, UR7, R10, 0x96, !PT ;  /* 0x0000000709007c12 */ /* 0x004fca000f8e960a */
[----:B------:R-:W-:Y:S01]  /*3c10*/  HMMA.16816.F32.BF16 R92, R4, R40, R56 ;  /* 0x00000028045c723c */ /* 0x000fe20000041838 */
[----:B------:R-:W-:Y:S01]  /*3c20*/  IMAD.WIDE.U32 R12, R0, -0x2daee0ad, RZ ;  /* 0xd2511f53000c7825 */ /* 0x000fe200078e00ff */
[----:B------:R-:W-:-:S03]  /*3c30*/  LOP3.LUT R0, R3, UR6, R16, 0x96, !PT ;  /* 0x0000000603007c12 */ /* 0x000fc6000f8e9610 */
[----:B------:R-:W-:Y:S01]  /*3c40*/  FFMA.FTZ R3, R128, c[0x0][0x23c], -R22 ;  /* 0x00008f0080037a23 */ /* 0x000fe20000010816 */
[----:B------:R-:W-:Y:S01]  /*3c50*/  LOP3.LUT R2, R13, UR4, R2, 0x96, !PT ;  /* 0x000000040d027c12 */ /* 0x000fe2000f8e9602 */
[----:B-1----:R-:W-:Y:S01]  /*3c60*/  IMAD.WIDE.U32 R10, R0, -0x326172a9, RZ ;  /* 0xcd9e8d57000a7825 */ /* 0x002fe200078e00ff */
[----:B------:R-:W-:Y:S01]  /*3c70*/  HMMA.16816.F32.BF16 R64, R4, R42, R48 ;  /* 0x0000002a0440723c */ /* 0x000fe20000041830 */
[----:B------:R1:W-:Y:S02]  /*3c80*/  MUFU.EX2 R32, R3 ;  /* 0x0000000300207308 */ /* 0x0003e40000000800 */
[----:B------:R-:W-:Y:S01]  /*3c90*/  FFMA.FTZ R0, R129, c[0x0][0x23c], -R22 ;  /* 0x00008f0081007a23 */ /* 0x000fe20000010816 */
[----:B------:R-:W-:-:S04]  /*3ca0*/  LOP3.LUT R8, R11, UR5, R8, 0x96, !PT ;  /* 0x000000050b087c12 */ /* 0x000fc8000f8e9608 */
[----:B------:R-:W-:Y:S01]  /*3cb0*/  HMMA.16816.F32.BF16 R68, R4, R38, R44 ;  /* 0x000000260444723c */ /* 0x000fe2000004182c */
[----:B------:R2:W-:Y:S06]  /*3cc0*/  MUFU.EX2 R121, R0 ;  /* 0x0000000000797308 */ /* 0x0005ec0000000800 */
[----:B------:R-:W-:Y:S02]  /*3cd0*/  FFMA.FTZ R6, R122, c[0x0][0x23c], -R19 ;  /* 0x00008f007a067a23 */ /* 0x000fe40000010813 */
[----:B-1----:R-:W-:Y:S02]  /*3ce0*/  IMAD.WIDE.U32 R2, R2, -0x326172a9, RZ ;  /* 0xcd9e8d5702027825 */ /* 0x002fe400078e00ff */
[----:B------:R1:W-:Y:S02]  /*3cf0*/  MUFU.EX2 R114, R6 ;  /* 0x0000000600727308 */ /* 0x0003e40000000800 */
[----:B------:R-:W-:Y:S01]  /*3d00*/  IMAD.WIDE.U32 R4, R8, -0x2daee0ad, RZ ;  /* 0xd2511f5308047825 */ /* 0x000fe200078e00ff */
[----:B------:R-:W-:-:S02]  /*3d10*/  LOP3.LUT R7, R2, 0xffff, RZ, 0xc0, !PT ;  /* 0x0000ffff02077812 */ /* 0x000fc400078ec0ff */
[----:B------:R-:W-:Y:S01]  /*3d20*/  LOP3.LUT R9, R2, 0xff, RZ, 0xc0, !PT ;  /* 0x000000ff02097812 */ /* 0x000fe200078ec0ff */
[----:B----4-:R-:W-:Y:S01]  /*3d30*/  IMAD.MOV.U32 R122, RZ, RZ, R20 ;  /* 0x000000ffff7a7224 */ /* 0x010fe200078e0014 */
[----:B------:R-:W-:Y:S01]  /*3d40*/  SHF.R.U32.HI R11, RZ, 0x18, R2 ;  /* 0x00000018ff0b7819 */ /* 0x000fe20000011602 */
[----:B------:R-:W-:Y:S01]  /*3d50*/  IMAD.WIDE.U32 R44, R30, -0x2daee0ad, RZ ;  /* 0xd2511f531e2c7825 */ /* 0x000fe200078e00ff */
[----:B--2---:R-:W-:Y:S02]  /*3d60*/  LOP3.LUT R0, R3, UR15, R10, 0x96, !PT ;  /* 0x0000000f03007c12 */ /* 0x004fe4000f8e960a */
[----:B------:R-:W-:Y:S01]  /*3d70*/  LOP3.LUT R8, R5, UR14, R12, 0x96, !PT ;  /* 0x0000000e05087c12 */ /* 0x000fe2000f8e960c */
[----:B------:R-:W-:Y:S01]  /*3d80*/  FFMA.FTZ R3, R118, c[0x0][0x23c], -R19 ;  /* 0x00008f0076037a23 */ /* 0x000fe20000010813 */
[----:B------:R-:W-:Y:S02]  /*3d90*/  LOP3.LUT R16, R4, 0xffff, RZ, 0xc0, !PT ;  /* 0x0000ffff04107812 */ /* 0x000fe400078ec0ff */
[----:B------:R-:W-:Y:S01]  /*3da0*/  SHF.R.U32.HI R5, RZ, 0x18, R0 ;  /* 0x00000018ff057819 */ /* 0x000fe20000011600 */
[----:B------:R2:W-:Y:S01]  /*3db0*/  MUFU.EX2 R118, R3 ;  /* 0x0000000300767308 */ /* 0x0005e20000000800 */
[----:B-1----:R-:W-:-:S02]  /*3dc0*/  SHF.R.U32.HI R6, RZ, 0x10, R2 ;  /* 0x00000010ff067819 */ /* 0x002fc40000011602 */
[----:B------:R-:W-:Y:S02]  /*3dd0*/  SHF.R.U32.HI R2, RZ, 0x8, R7 ;  /* 0x00000008ff027819 */ /* 0x000fe40000011607 */
[----:B------:R-:W-:Y:S02]  /*3de0*/  LOP3.LUT R7, R0, 0xff, RZ, 0xc0, !PT ;  /* 0x000000ff00077812 */ /* 0x000fe400078ec0ff */
[----:B------:R-:W-:Y:S01]  /*3df0*/  PRMT R10, R9, 0x5410, R2 ;  /* 0x00005410090a7816 */ /* 0x000fe20000000002 */
[--C-:B------:R-:W-:Y:S01]  /*3e00*/  FFMA.FTZ R2, R119, c[0x0][0x23c], -R19.reuse ;  /* 0x00008f0077027a23 */ /* 0x100fe20000010813 */
[----:B------:R-:W-:Y:S01]  /*3e10*/  LOP3.LUT R6, R6, 0xff, RZ, 0xc0, !PT ;  /* 0x000000ff06067812 */ /* 0x000fe200078ec0ff */
[----:B------:R-:W-:Y:S01]  /*3e20*/  FFMA.FTZ R9, R123, c[0x0][0x23c], -R19 ;  /* 0x00008f007b097a23 */ /* 0x000fe20000010813 */
[----:B------:R-:W-:Y:S01]  /*3e30*/  LOP3.LUT R21, R4, 0xff, RZ, 0xc0, !PT ;  /* 0x000000ff04157812 */ /* 0x000fe200078ec0ff */
[----:B------:R1:W3:Y:S01]  /*3e40*/  MUFU.EX2 R46, R2 ;  /* 0x00000002002e7308 */ /* 0x0002e20000000800 */
[----:B------:R-:W-:-:S02]  /*3e50*/  SHF.R.U32.HI R13, RZ, 0x10, R4 ;  /* 0x00000010ff0d7819 */ /* 0x000fc40000011604 */
[----:B------:R-:W-:Y:S02]  /*3e60*/  SHF.R.U32.HI R17, RZ, 0x18, R4 ;  /* 0x00000018ff117819 */ /* 0x000fe40000011604 */
[----:B--2---:R-:W-:-:S03]  /*3e70*/  LOP3.LUT R3, R0, 0xffff, RZ, 0xc0, !PT ;  /* 0x0000ffff00037812 */ /* 0x004fc600078ec0ff */
[----:B------:R2:W4:Y:S01]  /*3e80*/  MUFU.EX2 R47, R9 ;  /* 0x00000009002f7308 */ /* 0x0005220000000800 */
[----:B------:R-:W-:Y:S02]  /*3e90*/  SHF.R.U32.HI R4, RZ, 0x8, R3 ;  /* 0x00000008ff047819 */ /* 0x000fe40000011603 */
[----:B------:R-:W-:Y:S02]  /*3ea0*/  PRMT R3, R6, 0x5410, R11 ;  /* 0x0000541006037816 */ /* 0x000fe4000000000b */
[----:B-1----:R-:W-:-:S03]  /*3eb0*/  SHF.R.U32.HI R2, RZ, 0x10, R0 ;  /* 0x00000010ff027819 */ /* 0x002fc60000011600 */
[--C-:B------:R-:W-:Y:S01]  /*3ec0*/  HSET2.LE.AND R3, R3, R109.reuse, PT ;  /* 0x0000006d03037233 */ /* 0x100fe20003803000 */
[----:B------:R-:W-:Y:S02]  /*3ed0*/  LOP3.LUT R0, R2, 0xff, RZ, 0xc0, !PT ;  /* 0x000000ff02007812 */ /* 0x000fe400078ec0ff */
[----:B------:R-:W-:Y:S02]  /*3ee0*/  F2FP.BF16.PACK_AB R2, R86, R122 ;  /* 0x0000007a5602723e */ /* 0x000fe400000010ff */
[----:B------:R-:W-:Y:S01]  /*3ef0*/  PRMT R5, R0, 0x5410, R5 ;  /* 0x0000541000057816 */ /* 0x000fe20000000005 */
[--C-:B------:R-:W-:Y:S01]  /*3f00*/  HSET2.LE.AND R0, R10, R109.reuse, PT ;  /* 0x0000006d0a007233 */ /* 0x100fe20003803000 */
[----:B--2---:R-:W-:Y:S01]  /*3f10*/  PRMT R9, R7, 0x5410, R4 ;  /* 0x0000541007097816 */ /* 0x004fe20000000004 */
[--C-:B------:R-:W-:Y:S01]  /*3f20*/  FFMA.FTZ R4, R124, c[0x0][0x23c], -R22.reuse ;  /* 0x00008f007c047a23 */ /* 0x100fe20000010816 */
[----:B---3--:R-:W-:Y:S01]  /*3f30*/  F2FP.BF16.PACK_AB R7, R46, R118 ;  /* 0x000000762e07723e */ /* 0x008fe200000010ff */
[--C-:B------:R-:W-:Y:S01]  /*3f40*/  HSET2.LE.AND R5, R5, R109.reuse, PT ;  /* 0x0000006d05057233 */ /* 0x100fe20003803000 */
[----:B------:R-:W-:Y:S01]  /*3f50*/  LOP3.LUT R6, R0, R2, RZ, 0xc0, !PT ;  /* 0x0000000200067212 */ /* 0x000fe200078ec0ff */
[--C-:B------:R-:W-:Y:S01]  /*3f60*/  FFMA.FTZ R2, R125, c[0x0][0x23c], -R22.reuse ;  /* 0x00008f007d027a23 */ /* 0x100fe20000010816 */
[----:B------:R1:W2:Y:S01]  /*3f70*/  MUFU.EX2 R27, R4 ;  /* 0x00000004001b7308 */ /* 0x0002a20000000800 */
[----:B------:R-:W-:Y:S01]  /*3f80*/  LOP3.LUT R7, R3, R7, RZ, 0xc0, !PT ;  /* 0x0000000703077212 */ /* 0x000fe200078ec0ff */
[----:B------:R-:W-:Y:S01]  /*3f90*/  HSET2.LE.AND R0, R9, R109, PT ;  /* 0x0000006d09007233 */ /* 0x000fe20003803000 */
[----:B----4-:R-:W-:Y:S01]  /*3fa0*/  F2FP.BF16.PACK_AB R9, R47, R114 ;  /* 0x000000722f09723e */ /* 0x010fe200000010ff */
[----:B------:R-:W-:-:S03]  /*3fb0*/  FFMA.FTZ R10, R148, c[0x0][0x23c], -R22 ;  /* 0x00008f00940a7a23 */ /* 0x000fc60000010816 */
[----:B------:R-:W-:Y:S01]  /*3fc0*/  LOP3.LUT R5, R5, R9, RZ, 0xc0, !PT ;  /* 0x0000000905057212 */ /* 0x000fe200078ec0ff */
[----:B------:R3:W-:Y:S01]  /*3fd0*/  MUFU.EX2 R142, R2 ;  /* 0x00000002008e7308 */ /* 0x0007e20000000800 */
[----:B------:R-:W-:Y:S01]  /*3fe0*/  FFMA.FTZ R9, R153, c[0x0][0x23c], -R15 ;  /* 0x00008f0099097a23 */ /* 0x000fe2000001080f */
[----:B-1----:R-:W-:-:S06]  /*3ff0*/  F2FP.BF16.PACK_AB R4, R156, R171 ;  /* 0x000000ab9c04723e */ /* 0x002fcc00000010ff */
[----:B------:R1:W-:Y:S01]  /*4000*/  MUFU.EX2 R117, R10 ;  /* 0x0000000a00757308 */ /* 0x0003e20000000800 */
[----:B------:R-:W-:Y:S01]  /*4010*/  LOP3.LUT R4, R0, R4, RZ, 0xc0, !PT ;  /* 0x0000000400047212 */ /* 0x000fe200078ec0ff */
[----:B---3--:R-:W-:-:S06]  /*4020*/  IMAD.WIDE.U32 R2, R18, -0x2daee0ad, RZ ;  /* 0xd2511f5312027825 */ /* 0x008fcc00078e00ff */
[----:B------:R3:W4:Y:S01]  /*4030*/  MUFU.EX2 R26, R9 ;  /* 0x00000009001a7308 */ /* 0x0007220000000800 */
[C---:B------:R-:W-:Y:S01]  /*4040*/  HMMA.16816.F32.BF16 R52, R4.reuse, R40, R60 ;  /* 0x000000280434723c */ /* 0x040fe2000004183c */
[----:B------:R-:W-:Y:S02]  /*4050*/  LOP3.LUT R0, R3, UR14, R28, 0x96, !PT ;  /* 0x0000000e03007c12 */ /* 0x000fe4000f8e961c */
[----:B------:R-:W-:Y:S01]  /*4060*/  LOP3.LUT R11, R2, 0xffff, RZ, 0xc0, !PT ;  /* 0x0000ffff020b7812 */ /* 0x000fe200078ec0ff */
[----:B------:R-:W-:Y:S01]  /*4070*/  FFMA.FTZ R3, R152, c[0x0][0x23c], -R15 ;  /* 0x00008f0098037a23 */ /* 0x000fe2000001080f */
[----:B------:R-:W-:Y:S02]  /*4080*/  LOP3.LUT R12, R2, 0xff, RZ, 0xc0, !PT ;  /* 0x000000ff020c7812 */ /* 0x000fe400078ec0ff */
[----:B------:R-:W-:Y:S01]  /*4090*/  IMAD.WIDE.U32 R40, R23, -0x2daee0ad, RZ ;  /* 0xd2511f5317287825 */ /* 0x000fe200078e00ff */
[--C-:B------:R-:W-:Y:S01]  /*40a0*/  SHF.R.U32.HI R18, RZ, 0x10, R2.reuse ;  /* 0x00000010ff127819 */ /* 0x100fe20000011602 */
[----:B------:R4:W-:Y:S01]  /*40b0*/  MUFU.EX2 R210, R3 ;  /* 0x0000000300d27308 */ /* 0x0009e20000000800 */
[----:B------:R-:W-:Y:S01]  /*40c0*/  SHF.R.U32.HI R20, RZ, 0x18, R2 ;  /* 0x00000018ff147819 */ /* 0x000fe20000011602 */
[----:B------:R-:W-:Y:S01]  /*40d0*/  HMMA.16816.F32.BF16 R76, R4, R42, R80 ;  /* 0x0000002a044c723c */ /* 0x000fe20000041850 */
[----:B-1----:R-:W-:Y:S01]  /*40e0*/  LOP3.LUT R10, R45, UR10, R84, 0x96, !PT ;  /* 0x0000000a2d0a7c12 */ /* 0x002fe2000f8e9654 */
[----:B--2---:R-:W-:Y:S01]  /*40f0*/  IMAD.MOV.U32 R152, RZ, RZ, R27 ;  /* 0x000000ffff987224 */ /* 0x004fe200078e001b */
[----:B---3--:R-:W-:-:S04]  /*4100*/  LOP3.LUT R9, R13, 0xff, RZ, 0xc0, !PT ;  /* 0x000000ff0d097812 */ /* 0x008fc800078ec0ff */
[----:B------:R-:W-:Y:S01]  /*4110*/  IMAD.WIDE.U32 R42, R10, -0x326172a9, RZ ;  /* 0xcd9e8d570a2a7825 */ /* 0x000fe200078e00ff */
[----:B------:R-:W-:Y:S01]  /*4120*/  SHF.R.U32.HI R10, RZ, 0x8, R16 ;  /* 0x00000008ff0a7819 */ /* 0x000fe20000011610 */
[C---:B------:R-:W-:Y:S01]  /*4130*/  HMMA.16816.F32.BF16 R56, R4.reuse, R36, R100 ;  /* 0x000000240438723c */ /* 0x040fe20000041864 */
[----:B------:R-:W-:Y:S01]  /*4140*/  PRMT R23, R9, 0x5410, R17 ;  /* 0x0000541009177816 */ /* 0x000fe20000000011 */
[----:B------:R-:W-:Y:S01]  /*4150*/  FFMA.FTZ R16, R147, c[0x0][0x23c], -R14 ;  /* 0x00008f0093107a23 */ /* 0x000fe2000001080e */
[----:B------:R-:W-:Y:S01]  /*4160*/  PRMT R21, R21, 0x5410, R10 ;  /* 0x0000541015157816 */ /* 0x000fe2000000000a */
[----:B------:R-:W-:Y:S01]  /*4170*/  IMAD.MOV.U32 R147, RZ, RZ, R46 ;  /* 0x000000ffff937224 */ /* 0x000fe200078e002e */
[--C-:B------:R-:W-:Y:S01]  /*4180*/  SHF.R.U32.HI R10, RZ, 0x10, R8.reuse ;  /* 0x00000010ff0a7819 */ /* 0x100fe20000011608 */
[----:B----4-:R-:W-:Y:S01]  /*4190*/  IMAD.WIDE.U32 R2, R31, -0x2daee0ad, RZ ;  /* 0xd2511f531f027825 */ /* 0x010fe200078e00ff */
[----:B------:R-:W-:Y:S01]  /*41a0*/  SHF.R.U32.HI R9, RZ, 0x18, R8 ;  /* 0x00000018ff097819 */ /* 0x000fe20000011608 */
[----:B------:R-:W-:Y:S01]  /*41b0*/  MUFU.EX2 R159, R16 ;  /* 0x00000010009f7308 */ /* 0x000fe20000000800 */
[----:B------:R-:W-:Y:S01]  /*41c0*/  HMMA.16816.F32.BF16 R48, R4, R38, R88 ;  /* 0x000000260430723c */ /* 0x000fe20000041858 */
[----:B------:R-:W-:Y:S01]  /*41d0*/  IMAD.WIDE.U32 R36, R24, -0x2daee0ad, RZ ;  /* 0xd2511f5318247825 */ /* 0x000fe200078e00ff */
[----:B------:R-:W-:-:S02]  /*41e0*/  LOP3.LUT R3, R3, UR10, R84, 0x96, !PT ;  /* 0x0000000a03037c12 */ /* 0x000fc4000f8e9654 */
[----:B------:R-:W-:Y:S01]  /*41f0*/  LOP3.LUT R28, R41, UR8, R2, 0x96, !PT ;  /* 0x00000008291c7c12 */ /* 0x000fe2000f8e9602 */
[--C-:B------:R-:W-:Y:S01]  /*4200*/  FFMA.FTZ R2, R144, c[0x0][0x23c], -R15.reuse ;  /* 0x00008f0090027a23 */ /* 0x100fe2000001080f */
[----:B------:R-:W-:Y:S01]  /*4210*/  LOP3.LUT R41, R43, UR9, R34, 0x96, !PT ;  /* 0x000000092b297c12 */ /* 0x000fe2000f8e9622 */
[----:B------:R-:W-:Y:S01]  /*4220*/  IMAD.WIDE.U32 R30, R3, -0x326172a9, RZ ;  /* 0xcd9e8d57031e7825 */ /* 0x000fe200078e00ff */
[----:B------:R-:W-:Y:S01]  /*4230*/  LOP3.LUT R6, R0, 0xff, RZ, 0xc0, !PT ;  /* 0x000000ff00067812 */ /* 0x000fe200078ec0ff */
[----:B------:R1:W-:Y:S01]  /*4240*/  MUFU.EX2 R148, R2 ;  /* 0x0000000200947308 */ /* 0x0003e20000000800 */
[----:B------:R-:W-:Y:S01]  /*4250*/  SHF.R.U32.HI R5, RZ, 0x18, R0 ;  /* 0x00000018ff057819 */ /* 0x000fe20000011600 */
[----:B------:R-:W-:Y:S01]  /*4260*/  FFMA.FTZ R3, R145, c[0x0][0x23c], -R15 ;  /* 0x00008f0091037a23 */ /* 0x000fe2000001080f */
[----:B------:R-:W-:Y:S01]  /*4270*/  LOP3.LUT R31, R31, UR9, R34, 0x96, !PT ;  /* 0x000000091f1f7c12 */ /* 0x000fe2000f8e9622 */
[----:B------:R-:W-:Y:S02]  /*4280*/  IMAD.MOV.U32 R144, RZ, RZ, R32 ;  /* 0x000000ffff907224 */ /* 0x000fe400078e0020 */
[----:B------:R-:W-:Y:S01]  /*4290*/  LDSM.16.MT88.4 R32, [R205+0x4c00] ;  /* 0x004c0000cd20783b */ /* 0x000fe20000004200 */
[----:B------:R-:W-:Y:S01]  /*42a0*/  IMAD.MOV.U32 R145, RZ, RZ, R106 ;  /* 0x000000ffff917224 */ /* 0x000fe200078e006a */
[----:B------:R2:W3:Y:S01]  /*42b0*/  MUFU.EX2 R140, R3 ;  /* 0x00000003008c7308 */ /* 0x0004e20000000800 */
[----:B-1----:R-:W-:-:S02]  /*42c0*/  SHF.R.U32.HI R2, RZ, 0x8, R11 ;  /* 0x00000008ff027819 */ /* 0x002fc4000001160b */
[----:B------:R-:W-:Y:S02]  /*42d0*/  LOP3.LUT R11, R8, 0xff, RZ, 0xc0, !PT ;  /* 0x000000ff080b7812 */ /* 0x000fe400078ec0ff */
[----:B------:R-:W-:Y:S01]  /*42e0*/  PRMT R17, R12, 0x5410, R2 ;  /* 0x000054100c117816 */ /* 0x000fe20000000002 */
[----:B------:R-:W-:Y:S01]  /*42f0*/  IMAD.WIDE.U32 R12, R25, -0x2daee0ad, RZ ;  /* 0xd2511f53190c7825 */ /* 0x000fe200078e00ff */
[----:B------:R-:W-:Y:S02]  /*4300*/  LOP3.LUT R2, R8, 0xffff, RZ, 0xc0, !PT ;  /* 0x0000ffff08027812 */ /* 0x000fe400078ec0ff */
[----:B------:R-:W-:Y:S01]  /*4310*/  LOP3.LUT R8, R18, 0xff, RZ, 0xc0, !PT ;  /* 0x000000ff12087812 */ /* 0x000fe200078ec0ff */
[----:B--2---:R-:W-:Y:S01]  /*4320*/  FFMA.FTZ R3, R146, c[0x0][0x23c], -R14 ;  /* 0x00008f0092037a23 */ /* 0x004fe2000001080e */
[----:B------:R-:W-:Y:S01]  /*4330*/  LOP3.LUT R18, R13, UR10, R108, 0x96, !PT ;  /* 0x0000000a0d127c12 */ /* 0x000fe2000f8e966c */
[----:B------:R-:W-:Y:S01]  /*4340*/  IMAD.MOV.U32 R146, RZ, RZ, R135 ;  /* 0x000000ffff927224 */ /* 0x000fe200078e0087 */
[----:B------:R-:W-:Y:S01]  /*4350*/  LOP3.LUT R13, R37, UR8, R12, 0x96, !PT ;  /* 0x00000008250d7c12 */ /* 0x000fe2000f8e960c */
[----:B------:R1:W2:Y:S02]  /*4360*/  MUFU.EX2 R143, R3 ;  /* 0x00000003008f7308 */ /* 0x0002a40000000800 */
[----:B-1----:R-:W-:-:S02]  /*4370*/  SHF.R.U32.HI R3, RZ, 0x8, R2 ;  /* 0x00000008ff037819 */ /* 0x002fc40000011602 */
[----:B------:R-:W-:Y:S02]  /*4380*/  LOP3.LUT R2, R10, 0xff, RZ, 0xc0, !PT ;  /* 0x000000ff0a027812 */ /* 0x000fe400078ec0ff */
[----:B------:R-:W-:Y:S02]  /*4390*/  PRMT R12, R11, 0x5410, R3 ;  /* 0x000054100b0c7816 */ /* 0x000fe40000000003 */
[----:B------:R-:W-:Y:S01]  /*43a0*/  PRMT R9, R2, 0x5410, R9 ;  /* 0x0000541002097816 */ /* 0x000fe20000000009 */
[----:B------:R-:W-:Y:S01]  /*43b0*/  FFMA.FTZ R2, R154, c[0x0][0x23c], -R14 ;  /* 0x00008f009a027a23 */ /* 0x000fe2000001080e */
[----:B------:R-:W-:Y:S01]  /*43c0*/  SHF.R.U32.HI R3, RZ, 0x10, R0 ;  /* 0x00000010ff037819 */ /* 0x000fe20000011600 */
[----:B------:R-:W-:Y:S01]  /*43d0*/  IMAD.MOV.U32 R154, RZ, RZ, R26 ;  /* 0x000000ffff9a7224 */ /* 0x000fe200078e001a */
[----:B------:R-:W-:Y:S01]  /*43e0*/  PRMT R10, R8, 0x5410, R20 ;  /* 0x00005410080a7816 */ /* 0x000fe20000000014 */
[----:B------:R1:W-:Y:S01]  /*43f0*/  MUFU.EX2 R116, R2 ;  /* 0x0000000200747308 */ /* 0x0003e20000000800 */
[----:B------:R-:W-:Y:S01]  /*4400*/  FFMA.FTZ R8, R155, c[0x0][0x23c], -R14 ;  /* 0x00008f009b087a23 */ /* 0x000fe2000001080e */
[----:B------:R-:W-:Y:S01]  /*4410*/  LOP3.LUT R3, R3, 0xff, RZ, 0xc0, !PT ;  /* 0x000000ff03037812 */ /* 0x000fe200078ec0ff */
[----:B------:R-:W4:Y:S01]  /*4420*/  LDSM.16.MT88.4 R24, [R204+0x4c00] ;  /* 0x004c0000cc18783b */ /* 0x000f220000004200 */
[----:B------:R-:W-:-:S02]  /*4430*/  IMAD.MOV.U32 R155, RZ, RZ, R114 ;  /* 0x000000ffff9b7224 */ /* 0x000fc400078e0072 */
[----:B------:R-:W-:Y:S01]  /*4440*/  PRMT R5, R3, 0x5410, R5 ;  /* 0x0000541003057816 */ /* 0x000fe20000000005 */
[----:B------:R-:W-:Y:S01]  /*4450*/  FFMA.FTZ R3, R126, c[0x0][0x23c], -R19 ;  /* 0x00008f007e037a23 */ /* 0x000fe20000010813 */
[----:B------:R-:W2:Y:S01]  /*4460*/  MUFU.EX2 R153, R8 ;  /* 0x0000000800997308 */ /* 0x000ea20000000800 */
[----:B-1----:R-:W-:Y:S01]  /*4470*/  LOP3.LUT R2, R0, 0xffff, RZ, 0xc0, !PT ;  /* 0x0000ffff00027812 */ /* 0x002fe200078ec0ff */
[----:B------:R-:W-:-:S06]  /*4480*/  HSET2.LE.AND R0, R17, R109, PT ;  /* 0x0000006d11007233 */ /* 0x000fcc0003803000 */
[----:B------:R1:W-:Y:S01]  /*4490*/  MUFU.EX2 R161, R3 ;  /* 0x0000000300a17308 */ /* 0x0003e20000000800 */
[----:B------:R-:W-:Y:S02]  /*44a0*/  SHF.R.U32.HI R4, RZ, 0x8, R2 ;  /* 0x00000008ff047819 */ /* 0x000fe40000011602 */
[----:B---3--:R-:W-:Y:S02]  /*44b0*/  F2FP.BF16.PACK_AB R2, R140, R148 ;  /* 0x000000948c02723e */ /* 0x008fe400000010ff */
[----:B------:R-:W-:Y:S02]  /*44c0*/  PRMT R4, R6, 0x5410, R4 ;  /* 0x0000541006047816 */ /* 0x000fe40000000004 */
[----:B------:R-:W-:Y:S01]  /*44d0*/  LOP3.LUT R6, R0, R2, RZ, 0xc0, !PT ;  /* 0x0000000200067212 */ /* 0x000fe200078ec0ff */
[----:B------:R-:W-:Y:S01]  /*44e0*/  HSET2.LE.AND R0, R10, R109, PT ;  /* 0x0000006d0a007233 */ /* 0x000fe20003803000 */
[----:B--2---:R-:W-:-:S04]  /*44f0*/  F2FP.BF16.PACK_AB R2, R159, R143 ;  /* 0x0000008f9f02723e */ /* 0x004fc800000010ff */
[----:B------:R-:W-:Y:S01]  /*4500*/  LOP3.LUT R7, R0, R2, RZ, 0xc0, !PT ;  /* 0x0000000200077212 */ /* 0x000fe200078ec0ff */
[----:B------:R-:W-:Y:S01]  /*4510*/  HSET2.LE.AND R0, R4, R109, PT ;  /* 0x0000006d04007233 */ /* 0x000fe20003803000 */
[----:B-1----:R-:W-:Y:S01]  /*4520*/  FFMA.FTZ R3, R127, c[0x0][0x23c], -R19 ;  /* 0x00008f007f037a23 */ /* 0x002fe20000010813 */
[----:B------:R-:W-:-:S03]  /*4530*/  F2FP.BF16.PACK_AB R2, R154, R210 ;  /* 0x000000d29a02723e */ /* 0x000fc600000010ff */
[----:B------:R1:W2:Y:S01]  /*4540*/  MUFU.EX2 R141, R3 ;  /* 0x00000003008d7308 */ /* 0x0002a20000000800 */
        /* <DEDUP_REMOVED lines=8> */
[----:B----4-:R-:W-:Y:S01]  /*45d0*/  HMMA.16816.F32.BF16 R60, R4, R24, R92 ;  /* 0x00000018043c723c */ /* 0x010fe2000004185c */
[----:B-1----:R-:W-:Y:S01]  /*45e0*/  FFMA.FTZ R3, R130, c[0x0][0x23c], -R19 ;  /* 0x00008f0082037a23 */ /* 0x002fe20000010813 */
[----:B--2---:R-:W-:-:S03]  /*45f0*/  F2FP.BF16.PACK_AB R2, R141, R161 ;  /* 0x000000a18d02723e */ /* 0x004fc600000010ff */
[----:B------:R1:W-:Y:S01]  /*4600*/  MUFU.EX2 R229, R3 ;  /* 0x0000000300e57308 */ /* 0x0003e20000000800 */
[----:B------:R-:W-:Y:S01]  /*4610*/  LOP3.LUT R11, R0, R2, RZ, 0xc0, !PT ;  /* 0x00000002000b7212 */ /* 0x000fe200078ec0ff */
[--C-:B------:R-:W-:Y:S01]  /*4620*/  HSET2.LE.AND R0, R12, R109.reuse, PT ;  /* 0x0000006d0c007233 */ /* 0x100fe20003803000 */
[----:B------:R-:W-:Y:S01]  /*4630*/  F2FP.BF16.PACK_AB R2, R121, R144 ;  /* 0x000000907902723e */ /* 0x000fe200000010ff */
[----:B------:R-:W-:Y:S03]  /*4640*/  HMMA.16816.F32.BF16 R64, R4, R26, R64 ;  /* 0x0000001a0440723c */ /* 0x000fe60000041840 */
[----:B------:R-:W-:Y:S01]  /*4650*/  LOP3.LUT R8, R0, R2, RZ, 0xc0, !PT ;  /* 0x0000000200087212 */ /* 0x000fe200078ec0ff */
[----:B------:R-:W-:-:S04]  /*4660*/  HSET2.LE.AND R0, R9, R109, PT ;  /* 0x0000006d09007233 */ /* 0x000fc80003803000 */
[----:B------:R-:W-:Y:S01]  /*4670*/  HMMA.16816.F32.BF16 R80, R4, R32, R96 ;  /* 0x000000200450723c */ /* 0x000fe20000041860 */
[----:B-1----:R-:W-:-:S04]  /*4680*/  FFMA.FTZ R3, R131, c[0x0][0x23c], -R19 ;  /* 0x00008f0083037a23 */ /* 0x002fc80000010813 */
[----:B------:R1:W2:Y:S03]  /*4690*/  MUFU.EX2 R219, R3 ;  /* 0x0000000300db7308 */ /* 0x0002a60000000800 */
[----:B------:R-:W-:Y:S07]  /*46a0*/  HMMA.16816.F32.BF16 R68, R4, R34, R68 ;  /* 0x000000220444723c */ /* 0x000fee0000041844 */
[----:B------:R-:W-:-:S04]  /*46b0*/  IMAD.WIDE.U32 R6, R18, -0x326172a9, RZ ;  /* 0xcd9e8d5712067825 */ /* 0x000fc800078e00ff */
[----:B------:R-:W-:-:S04]  /*46c0*/  IMAD.WIDE.U32 R4, R13, -0x326172a9, RZ ;  /* 0xcd9e8d570d047825 */ /* 0x000fc800078e00ff */
[----:B-1----:R-:W-:Y:S01]  /*46d0*/  FFMA.FTZ R3, R149, c[0x0][0x23c], -R22 ;  /* 0x00008f0095037a23 */ /* 0x002fe20000010816 */
[----:B--2---:R-:W-:Y:S01]  /*46e0*/  F2FP.BF16.PACK_AB R2, R219, R229 ;  /* 0x000000e5db02723e */ /* 0x004fe200000010ff */
[----:B------:R-:W-:Y:S01]  /*46f0*/  IMAD.WIDE.U32 R12, R31, -0x2daee0ad, RZ ;  /* 0xd2511f531f0c7825 */ /* 0x000fe200078e00ff */
[----:B------:R-:W-:Y:S01]  /*4700*/  LOP3.LUT R5, R5, UR7, R6, 0x96, !PT ;  /* 0x0000000705057c12 */ /* 0x000fe2000f8e9606 */
[----:B------:R1:W-:Y:S01]  /*4710*/  MUFU.EX2 R231, R3 ;  /* 0x0000000300e77308 */ /* 0x0003e20000000800 */
[----:B------:R-:W-:Y:S01]  /*4720*/  LOP3.LUT R9, R0, R2, RZ, 0xc0, !PT ;  /* 0x0000000200097212 */ /* 0x000fe200078ec0ff */
[----:B------:R-:W-:Y:S01]  /*4730*/  FFMA.FTZ R0, R189, c[0x0][0x23c], -R15 ;  /* 0x00008f00bd007a23 */ /* 0x000fe2000001080f */
[----:B------:R-:W-:Y:S01]  /*4740*/  LOP3.LUT R23, R13, UR6, R40, 0x96, !PT ;  /* 0x000000060d177c12 */ /* 0x000fe2000f8e9628 */
[----:B------:R-:W-:-:S04]  /*4750*/  IMAD.WIDE.U32 R38, R5, -0x2daee0ad, RZ ;  /* 0xd2511f5305267825 */ /* 0x000fc800078e00ff */
[----:B------:R-:W-:Y:S01]  /*4760*/  IMAD.MOV.U32 R149, RZ, RZ, R107 ;  /* 0x000000ffff957224 */ /* 0x000fe200078e006b */
[C---:B------:R-:W-:Y:S01]  /*4770*/  HMMA.16816.F32.BF16 R96, R8.reuse, R24, R52 ;  /* 0x000000180860723c */ /* 0x040fe20000041834 */
[----:B------:R-:W-:Y:S02]  /*4780*/  IMAD.MOV.U32 R107, RZ, RZ, R180 ;  /* 0x000000ffff6b7224 */ /* 0x000fe400078e00b4 */
[----:B------:R-:W-:Y:S02]  /*4790*/  FFMA.FTZ R5, R191, c[0x0][0x23c], -R14 ;  /* 0x00008f00bf057a23 */ /* 0x000fe4000001080e */
[----:B------:R-:W-:Y:S02]  /*47a0*/  IMAD.MOV.U32 R191, RZ, RZ, R139 ;  /* 0x000000ffffbf7224 */ /* 0x000fe400078e008b */
[----:B-1----:R-:W-:Y:S01]  /*47b0*/  FFMA.FTZ R3, R172, c[0x0][0x23c], -R22 ;  /* 0x00008f00ac037a23 */ /* 0x002fe20000010816 */
[----:B------:R-:W-:Y:S01]  /*47c0*/  HMMA.16816.F32.BF16 R100, R8, R26, R76 ;  /* 0x0000001a0864723c */ /* 0x000fe2000004184c */
[----:B------:R-:W-:Y:S01]  /*47d0*/  MUFU.EX2 R172, R5 ;  /* 0x0000000500ac7308 */ /* 0x000fe20000000800 */
[----:B------:R-:W-:-:S02]  /*47e0*/  IMAD.MOV.U32 R189, RZ, RZ, R117 ;  /* 0x000000ffffbd7224 */ /* 0x000fc400078e0075 */
[----:B------:R-:W-:-:S04]  /*47f0*/  IMAD.MOV.U32 R117, RZ, RZ, R133 ;  /* 0x000000ffff757224 */ /* 0x000fc800078e0085 */
[C---:B------:R-:W-:Y:S01]  /*4800*/  HMMA.16816.F32.BF16 R92, R8.reuse, R32, R56 ;  /* 0x00000020085c723c */ /* 0x040fe20000041838 */
[----:B------:R1:W-:Y:S07]  /*4810*/  MUFU.EX2 R230, R3 ;  /* 0x0000000300e67308 */ /* 0x0003ee0000000800 */
[----:B------:R-:W-:Y:S01]  /*4820*/  HMMA.16816.F32.BF16 R88, R8, R34, R48 ;  /* 0x000000220858723c */ /* 0x000fe20000041830 */
[--C-:B-1----:R-:W-:Y:S02]  /*4830*/  FFMA.FTZ R3, R188, c[0x0][0x23c], -R15.reuse ;  /* 0x00008f00bc037a23 */ /* 0x102fe4000001080f */
[----:B------:R1:W-:Y:S08]  /*4840*/  MUFU.EX2 R188, R0 ;  /* 0x0000000000bc7308 */ /* 0x0003f00000000800 */
[----:B------:R2:W-:Y:S01]  /*4850*/  MUFU.EX2 R217, R3 ;  /* 0x0000000300d97308 */ /* 0x0005e20000000800 */
[----:B-1----:R-:W-:-:S07]  /*4860*/  FFMA.FTZ R0, R184, c[0x0][0x23c], -R15 ;  /* 0x00008f00b8007a23 */ /* 0x002fce000001080f */
[----:B------:R1:W-:Y:S01]  /*4870*/  MUFU.EX2 R184, R0 ;  /* 0x0000000000b87308 */ /* 0x0003e20000000800 */
[----:B--2---:R-:W-:-:S04]  /*4880*/  IMAD.WIDE.U32 R2, R29, -0x2daee0ad, RZ ;  /* 0xd2511f531d027825 */ /* 0x004fc800078e00ff */
[----:B------:R-:W-:Y:S01]  /*4890*/  IMAD.WIDE.U32 R28, R28, -0x326172a9, RZ ;  /* 0xcd9e8d571c1c7825 */ /* 0x000fe200078e00ff */
[----:B------:R-:W-:Y:S02]  /*48a0*/  LOP3.LUT R16, R3, UR8, R44, 0x96, !PT ;  /* 0x0000000803107c12 */ /* 0x000fe4000f8e962c */
[----:B------:R-:W-:Y:S02]  /*48b0*/  LOP3.LUT R3, R7, UR9, R72, 0x96, !PT ;  /* 0x0000000907037c12 */ /* 0x000fe4000f8e9648 */
[----:B------:R-:W-:Y:S01]  /*48c0*/  LOP3.LUT R17, R29, UR7, R30, 0x96, !PT ;  /* 0x000000071d117c12 */ /* 0x000fe2000f8e961e */
[----:B------:R-:W-:-:S04]  /*48d0*/  IMAD.WIDE.U32 R30, R41, -0x2daee0ad, RZ ;  /* 0xd2511f53291e7825 */ /* 0x000fc800078e00ff */
[----:B------:R-:W-:Y:S01]  /*48e0*/  IMAD.WIDE.U32 R6, R3, -0x2daee0ad, RZ ;  /* 0xd2511f5303067825 */ /* 0x000fe200078e00ff */
[----:B------:R-:W-:-:S03]  /*48f0*/  LOP3.LUT R29, R31, UR6, R2, 0x96, !PT ;  /* 0x000000061f1d7c12 */ /* 0x000fc6000f8e9602 */
[----:B-1----:R-:W-:Y:S01]  /*4900*/  FFMA.FTZ R0, R185, c[0x0][0x23c], -R15 ;  /* 0x00008f00b9007a23 */ /* 0x002fe2000001080f */
[----:B------:R-:W-:Y:S01]  /*4910*/  LOP3.LUT R2, R39, UR4, R6, 0x96, !PT ;  /* 0x0000000427027c12 */ /* 0x000fe2000f8e9606 */
[----:B------:R-:W-:Y:S02]  /*4920*/  IMAD.MOV.U32 R185, RZ, RZ, R181 ;  /* 0x000000ffffb97224 */ /* 0x000fe400078e00b5 */
[----:B------:R1:W-:Y:S01]  /*4930*/  MUFU.EX2 R181, R0 ;  /* 0x0000000000b57308 */ /* 0x0003e20000000800 */
[----:B------:R-:W-:Y:S02]  /*4940*/  FFMA.FTZ R3, R190, c[0x0][0x23c], -R14 ;  /* 0x00008f00be037a23 */ /* 0x000fe4000001080e */
[----:B------:R-:W-:-:S04]  /*4950*/  IMAD.WIDE.U32 R20, R16, -0x326172a9, RZ ;  /* 0xcd9e8d5710147825 */ /* 0x000fc800078e00ff */
[----:B------:R-:W-:Y:S01]  /*4960*/  IMAD.WIDE.U32 R24, R17, -0x2daee0ad, RZ ;  /* 0xd2511f5311187825 */ /* 0x000fe200078e00ff */
[----:B------:R2:W3:Y:S01]  /*4970*/  MUFU.EX2 R180, R3 ;  /* 0x0000000300b47308 */ /* 0x0004e20000000800 */
[----:B------:R-:W-:Y:S02]  /*4980*/  LOP3.LUT R17, R21, UR7, R42, 0x96, !PT ;  /* 0x0000000715117c12 */ /* 0x000fe4000f8e962a */
[----:B------:R-:W4:Y:S01]  /*4990*/  LDSM.16.MT88.4 R40, [R204+0x5000] ;  /* 0x00500000cc28783b */ /* 0x000f220000004200 */
[----:B------:R-:W-:Y:S01]  /*49a0*/  LOP3.LUT R18, R25, UR4, R12, 0x96, !PT ;  /* 0x0000000419127c12 */ /* 0x000fe2000f8e960c */
[----:B------:R-:W-:Y:S02]  /*49b0*/  FFMA.FTZ R12, R186, c[0x0][0x23c], -R14 ;  /* 0x00008f00ba0c7a23 */ /* 0x000fe4000001080e */
[----:B------:R-:W-:Y:S01]  /*49c0*/  IMAD.MOV.U32 R186, RZ, RZ, R47 ;  /* 0x000000ffffba7224 */ /* 0x000fe200078e002f */
[----:B-1----:R-:W-:Y:S01]  /*49d0*/  LOP3.LUT R0, R7, UR6, R36, 0x96, !PT ;  /* 0x0000000607007c12 */ /* 0x002fe2000f8e9624 */
[----:B------:R1:W-:Y:S01]  /*49e0*/  MUFU.EX2 R139, R12 ;  /* 0x0000000c008b7308 */ /* 0x0003e20000000800 */
[----:B------:R-:W3:Y:S01]  /*49f0*/  LDSM.16.MT88.4 R44, [R205+0x5000] ;  /* 0x00500000cd2c783b */ /* 0x000ee20000004200 */
[----:B------:R-:W-:-:S02]  /*4a00*/  IMAD.MOV.U32 R190, RZ, RZ, R87 ;  /* 0x000000ffffbe7224 */ /* 0x000fc400078e0057 */
[----:B------:R-:W-:-:S04]  /*4a10*/  IMAD.WIDE.U32 R6, R0, -0x326172a9, RZ ;  /* 0xcd9e8d5700067825 */ /* 0x000fc800078e00ff */
[----:B--2---:R-:W-:Y:S01]  /*4a20*/  IMAD.WIDE.U32 R2, R2, -0x326172a9, RZ ;  /* 0xcd9e8d5702027825 */ /* 0x004fe200078e00ff */
[----:B------:R-:W-:-:S04]  /*4a30*/  LOP3.LUT R21, R7, UR5, R4, 0x96, !PT ;  /* 0x0000000507157c12 */ /* 0x000fc8000f8e9604 */
[C---:B------:R-:W-:Y:S02]  /*4a40*/  LOP3.LUT R0, R2.reuse, 0xffff, RZ, 0xc0, !PT ;  /* 0x0000ffff02007812 */ /* 0x040fe400078ec0ff */
[----:B------:R-:W-:Y:S02]  /*4a50*/  LOP3.LUT R7, R2, 0xff, RZ, 0xc0, !PT ;  /* 0x000000ff02077812 */ /* 0x000fe400078ec0ff */
[--C-:B------:R-:W-:Y:S02]  /*4a60*/  SHF.R.U32.HI R4, RZ, 0x10, R2.reuse ;  /* 0x00000010ff047819 */ /* 0x100fe40000011602 */
[----:B------:R-:W-:Y:S02]  /*4a70*/  SHF.R.U32.HI R13, RZ, 0x18, R2 ;  /* 0x00000018ff0d7819 */ /* 0x000fe40000011602 */
[----:B------:R-:W-:Y:S01]  /*4a80*/  LOP3.LUT R2, R3, UR15, R6, 0x96, !PT ;  /* 0x0000000f03027c12 */ /* 0x000fe2000f8e9606 */
[----:B------:R-:W-:Y:S01]  /*4a90*/  FFMA.FTZ R3, R187, c[0x0][0x23c], -R14 ;  /* 0x00008f00bb037a23 */ /* 0x000fe2000001080e */
[----:B------:R-:W-:Y:S01]  /*4aa0*/  SHF.R.U32.HI R5, RZ, 0x8, R0 ;  /* 0x00000008ff057819 */ /* 0x000fe20000011600 */
[----:B------:R-:W-:Y:S01]  /*4ab0*/  IMAD.MOV.U32 R187, RZ, RZ, R107 ;  /* 0x000000ffffbb7224 */ /* 0x000fe200078e006b */
[----:B------:R-:W-:Y:S01]  /*4ac0*/  LOP3.LUT R0, R4, 0xff, RZ, 0xc0, !PT ;  /* 0x000000ff04007812 */ /* 0x000fe200078ec0ff */
[----:B------:R2:W2:Y:S01]  /*4ad0*/  MUFU.EX2 R135, R3 ;  /* 0x0000000300877308 */ /* 0x0004a20000000800 */
[----:B------:R-:W-:-:S02]  /*4ae0*/  PRMT R7, R7, 0x5410, R5 ;  /* 0x0000541007077816 */ /* 0x000fc40000000005 */
[----:B------:R-:W-:Y:S01]  /*4af0*/  PRMT R16, R0, 0x5410, R13 ;  /* 0x0000541000107816 */ /* 0x000fe2000000000d */
[----:B-1----:R-:W-:Y:S01]  /*4b00*/  IMAD.WIDE.U32 R12, R17, -0x2daee0ad, RZ ;  /* 0xd2511f53110c7825 */ /* 0x002fe200078e00ff */
[C---:B------:R-:W-:Y:S02]  /*4b10*/  LOP3.LUT R0, R2.reuse, 0xffff, RZ, 0xc0, !PT ;  /* 0x0000ffff02007812 */ /* 0x040fe400078ec0ff */
[----:B------:R-:W-:Y:S02]  /*4b20*/  LOP3.LUT R6, R2, 0xff, RZ, 0xc0, !PT ;  /* 0x000000ff02067812 */ /* 0x000fe400078ec0ff */
[----:B------:R-:W-:Y:S02]  /*4b30*/  SHF.R.U32.HI R5, RZ, 0x18, R2 ;  /* 0x00000018ff057819 */ /* 0x000fe40000011602 */
[----:B------:R-:W-:Y:S01]  /*4b40*/  SHF.R.U32.HI R4, RZ, 0x8, R0 ;  /* 0x00000008ff047819 */ /* 0x000fe20000011600 */
[----:B------:R-:W-:Y:S01]  /*4b50*/  HSET2.LE.AND R0, R7, R109, PT ;  /* 0x0000006d07007233 */ /* 0x000fe20003803000 */
[----:B------:R-:W-:-:S02]  /*4b60*/  FFMA.FTZ R7, R193, c[0x0][0x23c], -R22 ;  /* 0x00008f00c1077a23 */ /* 0x000fc40000010816 */
[----:B------:R-:W-:Y:S01]  /*4b70*/  PRMT R4, R6, 0x5410, R4 ;  /* 0x0000541006047816 */ /* 0x000fe20000000004 */
[----:B------:R-:W-:Y:S01]  /*4b80*/  IMAD.MOV.U32 R193, RZ, RZ, R116 ;  /* 0x000000ffffc17224 */ /* 0x000fe200078e0074 */
[----:B--2---:R-:W-:Y:S01]  /*4b90*/  SHF.R.U32.HI R3, RZ, 0x10, R2 ;  /* 0x00000010ff037819 */ /* 0x004fe20000011602 */
[----:B------:R-:W-:Y:S01]  /*4ba0*/  FFMA.FTZ R2, R173, c[0x0][0x23c], -R22 ;  /* 0x00008f00ad027a23 */ /* 0x000fe20000010816 */
[----:B---3--:R-:W-:Y:S01]  /*4bb0*/  F2FP.BF16.PACK_AB R6, R172, R180 ;  /* 0x000000b4ac06723e */ /* 0x008fe200000010ff */
[----:B------:R1:W-:Y:S01]  /*4bc0*/  MUFU.EX2 R131, R7 ;  /* 0x0000000700837308 */ /* 0x0003e20000000800 */
[----:B------:R-:W-:Y:S01]  /*4bd0*/  LOP3.LUT R3, R3, 0xff, RZ, 0xc0, !PT ;  /* 0x000000ff03037812 */ /* 0x000fe200078ec0ff */
[----:B------:R-:W-:-:S03]  /*4be0*/  IMAD.MOV.U32 R173, RZ, RZ, R86 ;  /* 0x000000ffffad7224 */ /* 0x000fc600078e0056 */
[----:B------:R-:W-:Y:S01]  /*4bf0*/  PRMT R5, R3, 0x5410, R5 ;  /* 0x0000541003057816 */ /* 0x000fe20000000005 */
[----:B------:R-:W-:Y:S02]  /*4c00*/  FFMA.FTZ R3, R192, c[0x0][0x23c], -R22 ;  /* 0x00008f00c0037a23 */ /* 0x000fe40000010816 */
[----:B------:R2:W3:Y:S01]  /*4c10*/  MUFU.EX2 R133, R2 ;  /* 0x0000000200857308 */ /* 0x0004e20000000800 */
[----:B------:R-:W-:Y:S01]  /*4c20*/  IMAD.MOV.U32 R192, RZ, RZ, R115 ;  /* 0x000000ffffc07224 */ /* 0x000fe200078e0073 */
[----:B------:R-:W-:-:S05]  /*4c30*/  HSET2.LE.AND R5, R5, R109, PT ;  /* 0x0000006d05057233 */ /* 0x000fca0003803000 */
[----:B------:R-:W-:Y:S01]  /*4c40*/  LOP3.LUT R9, R5, R6, RZ, 0xc0, !PT ;  /* 0x0000000605097212 */ /* 0x000fe200078ec0ff */
[----:B------:R3:W-:Y:S01]  /*4c50*/  MUFU.EX2 R132, R3 ;  /* 0x0000000300847308 */ /* 0x0007e20000000800 */
[----:B-1----:R-:W-:Y:S01]  /*4c60*/  IMAD.WIDE.U32 R6, R29, -0x326172a9, RZ ;  /* 0xcd9e8d571d067825 */ /* 0x002fe200078e00ff */
[----:B--2---:R-:W-:-:S04]  /*4c70*/  F2FP.BF16.PACK_AB R2, R181, R184 ;  /* 0x000000b8b502723e */ /* 0x004fc800000010ff */
[----:B------:R-:W-:Y:S01]  /*4c80*/  LOP3.LUT R10, R0, R2, RZ, 0xc0, !PT ;  /* 0x00000002000a7212 */ /* 0x000fe200078ec0ff */
[--C-:B------:R-:W-:Y:S01]  /*4c90*/  HSET2.LE.AND R0, R16, R109.reuse, PT ;  /* 0x0000006d10007233 */ /* 0x100fe20003803000 */
[----:B------:R-:W-:Y:S01]  /*4ca0*/  F2FP.BF16.PACK_AB R2, R135, R139 ;  /* 0x0000008b8702723e */ /* 0x000fe200000010ff */
[----:B---3--:R-:W-:Y:S01]  /*4cb0*/  HSET2.LE.AND R3, R4, R109, PT ;  /* 0x0000006d04037233 */ /* 0x008fe20003803000 */
[----:B------:R-:W-:Y:S02]  /*4cc0*/  F2FP.BF16.PACK_AB R4, R188, R217 ;  /* 0x000000d9bc04723e */ /* 0x000fe400000010ff */
[----:B------:R-:W-:Y:S02]  /*4cd0*/  LOP3.LUT R11, R0, R2, RZ, 0xc0, !PT ;  /* 0x00000002000b7212 */ /* 0x000fe400078ec0ff */
[----:B------:R-:W-:Y:S01]  /*4ce0*/  LOP3.LUT R0, R13, UR4, R30, 0x96, !PT ;  /* 0x000000040d007c12 */ /* 0x000fe2000f8e961e */
[----:B------:R-:W-:Y:S01]  /*4cf0*/  FFMA.FTZ R13, R176, c[0x0][0x23c], -R22 ;  /* 0x00008f00b00d7a23 */ /* 0x000fe20000010816 */
[----:B------:R-:W-:Y:S01]  /*4d00*/  LOP3.LUT R8, R3, R4, RZ, 0xc0, !PT ;  /* 0x0000000403087212 */ /* 0x000fe200078ec0ff */
[----:B------:R-:W-:-:S02]  /*4d10*/  IMAD.WIDE.U32 R4, R23, -0x326172a9, RZ ;  /* 0xcd9e8d5717047825 */ /* 0x000fc400078e00ff */
[----:B------:R1:W-:Y:S02]  /*4d20*/  MUFU.EX2 R130, R13 ;  /* 0x0000000d00827308 */ /* 0x0003e40000000800 */
[----:B------:R-:W-:Y:S01]  /*4d30*/  IMAD.WIDE.U32 R2, R18, -0x326172a9, RZ ;  /* 0xcd9e8d5712027825 */ /* 0x000fe200078e00ff */
[----:B------:R-:W-:Y:S01]  /*4d40*/  LOP3.LUT R16, R5, UR5, R28, 0x96, !PT ;  /* 0x0000000505107c12 */ /* 0x000fe2000f8e961c */
[C---:B----4-:R-:W-:Y:S02]  /*4d50*/  HMMA.16816.F32.BF16 R52, R8.reuse, R40, R60 ;  /* 0x000000280834723c */ /* 0x050fe4000004183c */
[----:B------:R-:W-:Y:S01]  /*4d60*/  IMAD.MOV.U32 R176, RZ, RZ, R120 ;  /* 0x000000ffffb07224 */ /* 0x000fe200078e0078 */
[----:B------:R-:W-:Y:S01]  /*4d70*/  LOP3.LUT R23, R3, UR15, R4, 0x96, !PT ;  /* 0x0000000f03177c12 */ /* 0x000fe2000f8e9604 */
[----:B------:R-:W-:Y:S01]  /*4d80*/  IMAD.WIDE.U32 R4, R0, -0x326172a9, RZ ;  /* 0xcd9e8d5700047825 */ /* 0x000fe200078e00ff */
[C---:B------:R-:W-:Y:S02]  /*4d90*/  LOP3.LUT R31, R2.reuse, 0xffff, RZ, 0xc0, !PT ;  /* 0x0000ffff021f7812 */ /* 0x040fe400078ec0ff */
[----:B------:R-:W-:Y:S01]  /*4da0*/  LOP3.LUT R33, R2, 0xff, RZ, 0xc0, !PT ;  /* 0x000000ff02217812 */ /* 0x000fe200078ec0ff */
[----:B------:R-:W-:Y:S01]  /*4db0*/  HMMA.16816.F32.BF16 R84, R8, R42, R64 ;  /* 0x0000002a0854723c */ /* 0x000fe20000041840 */
[----:B------:R-:W-:-:S02]  /*4dc0*/  SHF.R.U32.HI R32, RZ, 0x10, R2 ;  /* 0x00000010ff207819 */ /* 0x000fc40000011602 */
[----:B------:R-:W-:Y:S02]  /*4dd0*/  SHF.R.U32.HI R34, RZ, 0x18, R2 ;  /* 0x00000018ff227819 */ /* 0x000fe40000011602 */
[----:B-1----:R-:W-:Y:S01]  /*4de0*/  LOP3.LUT R13, R7, UR5, R20, 0x96, !PT ;  /* 0x00000005070d7c12 */ /* 0x002fe2000f8e9614 */
[----:B------:R-:W-:Y:S01]  /*4df0*/  FFMA.FTZ R7, R177, c[0x0][0x23c], -R22 ;  /* 0x00008f00b1077a23 */ /* 0x000fe20000010816 */
[----:B------:R-:W-:Y:S01]  /*4e00*/  LOP3.LUT R0, R5, UR15, R6, 0x96, !PT ;  /* 0x0000000f05007c12 */ /* 0x000fe2000f8e9606 */
[C---:B------:R-:W-:Y:S01]  /*4e10*/  HMMA.16816.F32.BF16 R80, R8.reuse, R44, R80 ;  /* 0x0000002c0850723c */ /* 0x040fe20000041850 */
[----:B------:R-:W-:Y:S01]  /*4e20*/  LOP3.LUT R6, R4, 0xffff, RZ, 0xc0, !PT ;  /* 0x0000ffff04067812 */ /* 0x000fe200078ec0ff */
[----:B------:R-:W-:Y:S01]  /*4e30*/  IMAD.WIDE.U32 R2, R13, -0x2daee0ad, RZ ;  /* 0xd2511f530d027825 */ /* 0x000fe200078e00ff */
[----:B------:R1:W-:Y:S01]  /*4e40*/  MUFU.EX2 R129, R7 ;  /* 0x0000000700817308 */ /* 0x0003e20000000800 */
[----:B------:R-:W-:Y:S02]  /*4e50*/  SHF.R.U32.HI R17, RZ, 0x10, R4 ;  /* 0x00000010ff117819 */ /* 0x000fe40000011604 */
[----:B------:R-:W-:Y:S01]  /*4e60*/  FFMA.FTZ R5, R197, c[0x0][0x23c], -R22 ;  /* 0x00008f00c5057a23 */ /* 0x000fe20000010816 */
[----:B------:R-:W-:Y:S01]  /*4e70*/  LOP3.LUT R20, R3, UR14, R12, 0x96, !PT ;  /* 0x0000000e03147c12 */ /* 0x000fe2000f8e960c */
[----:B------:R-:W-:Y:S01]  /*4e80*/  HMMA.16816.F32.BF16 R76, R8, R46, R68 ;  /* 0x0000002e084c723c */ /* 0x000fe20000041844 */
[----:B------:R-:W-:Y:S01]  /*4e90*/  LOP3.LUT R26, R2, 0xffff, RZ, 0xc0, !PT ;  /* 0x0000ffff021a7812 */ /* 0x000fe200078ec0ff */
[----:B------:R-:W-:Y:S01]  /*4ea0*/  FFMA.FTZ R3, R200, c[0x0][0x23c], -R22 ;  /* 0x00008f00c8037a23 */ /* 0x000fe20000010816 */
[----:B------:R-:W-:Y:S01]  /*4eb0*/  SHF.R.U32.HI R18, RZ, 0x18, R4 ;  /* 0x00000018ff127819 */ /* 0x000fe20000011604 */
[----:B------:R-:W-:Y:S01]  /*4ec0*/  MUFU.EX2 R127, R5 ;  /* 0x00000005007f7308 */ /* 0x000fe20000000800 */
[----:B------:R-:W-:Y:S01]  /*4ed0*/  LOP3.LUT R29, R2, 0xff, RZ, 0xc0, !PT ;  /* 0x000000ff021d7812 */ /* 0x000fe200078ec0ff */
[----:B------:R-:W-:Y:S01]  /*4ee0*/  IMAD.MOV.U32 R200, RZ, RZ, R113 ;  /* 0x000000ffffc87224 */ /* 0x000fe200078e0071 */
[----:B------:R-:W-:Y:S01]  /*4ef0*/  SHF.R.U32.HI R48, RZ, 0x10, R2 ;  /* 0x00000010ff307819 */ /* 0x000fe20000011602 */
[----:B------:R-:W-:Y:S01]  /*4f00*/  IMAD.MOV.U32 R113, RZ, RZ, R104 ;  /* 0x000000ffff717224 */ /* 0x000fe200078e0068 */
[----:B------:R-:W-:Y:S01]  /*4f10*/  SHF.R.U32.HI R49, RZ, 0x18, R2 ;  /* 0x00000018ff317819 */ /* 0x000fe20000011602 */
[----:B------:R-:W-:-:S02]  /*4f20*/  IMAD.WIDE.U32 R8, R75, -0x2daee0ad, RZ ;  /* 0xd2511f534b087825 */ /* 0x000fc400078e00ff */
[----:B------:R2:W-:Y:S02]  /*4f30*/  MUFU.EX2 R126, R3 ;  /* 0x00000003007e7308 */ /* 0x0005e40000000800 */
[----:B-1----:R-:W-:Y:S02]  /*4f40*/  FFMA.FTZ R7, R196, c[0x0][0x23c], -R22 ;  /* 0x00008f00c4077a23 */ /* 0x002fe40000010816 */
[----:B------:R-:W-:Y:S02]  /*4f50*/  IMAD.MOV.U32 R197, RZ, RZ, R122 ;  /* 0x000000ffffc57224 */ /* 0x000fe400078e007a */
[----:B------:R-:W-:Y:S02]  /*4f60*/  IMAD.MOV.U32 R177, RZ, RZ, R121 ;  /* 0x000000ffffb17224 */ /* 0x000fe400078e0079 */
[----:B------:R1:W-:Y:S01]  /*4f70*/  MUFU.EX2 R128, R7 ;  /* 0x0000000700807308 */ /* 0x0003e20000000800 */
[----:B------:R-:W-:Y:S02]  /*4f80*/  IMAD.MOV.U32 R196, RZ, RZ, R117 ;  /* 0x000000ffffc47224 */ /* 0x000fe400078e0075 */
[----:B--2---:R-:W-:-:S05]  /*4f90*/  IMAD.WIDE.U32 R2, R21, -0x2daee0ad, RZ ;  /* 0xd2511f5315027825 */ /* 0x004fca00078e00ff */
[----:B------:R-:W-:Y:S02]  /*4fa0*/  LOP3.LUT R13, R3, UR14, R38, 0x96, !PT ;  /* 0x0000000e030d7c12 */ /* 0x000fe4000f8e9626 */
[----:B------:R-:W-:Y:S01]  /*4fb0*/  LOP3.LUT R21, R2, 0xffff, RZ, 0xc0, !PT ;  /* 0x0000ffff02157812 */ /* 0x000fe200078ec0ff */
[----:B------:R-:W-:Y:S01]  /*4fc0*/  FFMA.FTZ R3, R232, c[0x0][0x23c], -R22 ;  /* 0x00008f00e8037a23 */ /* 0x000fe20000010816 */
[----:B-1----:R-:W-:Y:S01]  /*4fd0*/  LOP3.LUT R7, R4, 0xff, RZ, 0xc0, !PT ;  /* 0x000000ff04077812 */ /* 0x002fe200078ec0ff */
[----:B------:R-:W-:Y:S01]  /*4fe0*/  IMAD.WIDE.U32 R4, R16, -0x2daee0ad, RZ ;  /* 0xd2511f5310047825 */ /* 0x000fe200078e00ff */
[--C-:B------:R-:W-:Y:S01]  /*4ff0*/  SHF.R.U32.HI R25, RZ, 0x10, R2.reuse ;  /* 0x00000010ff197819 */ /* 0x100fe20000011602 */
[----:B------:R1:W-:Y:S01]  /*5000*/  MUFU.EX2 R124, R3 ;  /* 0x00000003007c7308 */ /* 0x0003e20000000800 */
[----:B------:R-:W-:Y:S01]  /*5010*/  SHF.R.U32.HI R27, RZ, 0x18, R2 ;  /* 0x00000018ff1b7819 */ /* 0x000fe20000011602 */
[----:B------:R-:W-:Y:S01]  /*5020*/  IMAD.MOV.U32 R232, RZ, RZ, R118 ;  /* 0x000000ffffe87224 */ /* 0x000fe200078e0076 */
[----:B------:R-:W-:-:S02]  /*5030*/  LOP3.LUT R56, R5, UR14, R24, 0x96, !PT ;  /* 0x0000000e05387c12 */ /* 0x000fc4000f8e9618 */
[----:B------:R-:W-:Y:S01]  /*5040*/  LOP3.LUT R104, R4, 0xffff, RZ, 0xc0, !PT ;  /* 0x0000ffff04687812 */ /* 0x000fe200078ec0ff */
[--C-:B------:R-:W-:Y:S01]  /*5050*/  FFMA.FTZ R5, R201, c[0x0][0x23c], -R22.reuse ;  /* 0x00008f00c9057a23 */ /* 0x100fe20000010816 */
[----:B------:R-:W-:Y:S01]  /*5060*/  LOP3.LUT R24, R2, 0xff, RZ, 0xc0, !PT ;  /* 0x000000ff02187812 */ /* 0x000fe200078ec0ff */
[----:B------:R-:W-:Y:S01]  /*5070*/  FFMA.FTZ R2, R233, c[0x0][0x23c], -R22 ;  /* 0x00008f00e9027a23 */ /* 0x000fe20000010816 */
[--C-:B------:R-:W-:Y:S01]  /*5080*/  SHF.R.U32.HI R106, RZ, 0x10, R4.reuse ;  /* 0x00000010ff6a7819 */ /* 0x100fe20000011604 */
[----:B------:R-:W-:Y:S01]  /*5090*/  IMAD.MOV.U32 R201, RZ, RZ, R105 ;  /* 0x000000ffffc97224 */ /* 0x000fe200078e0069 */
[----:B------:R-:W-:Y:S01]  /*50a0*/  LOP3.LUT R105, R4, 0xff, RZ, 0xc0, !PT ;  /* 0x000000ff04697812 */ /* 0x000fe200078ec0ff */
[----:B------:R2:W-:Y:S01]  /*50b0*/  MUFU.EX2 R123, R2 ;  /* 0x00000002007b7308 */ /* 0x0005e20000000800 */
[----:B------:R-:W-:Y:S01]  /*50c0*/  SHF.R.U32.HI R107, RZ, 0x18, R4 ;  /* 0x00000018ff6b7819 */ /* 0x000fe20000011604 */
[----:B------:R-:W-:Y:S01]  /*50d0*/  IMAD.MOV.U32 R233, RZ, RZ, R113 ;  /* 0x000000ffffe97224 */ /* 0x000fe200078e0071 */
[----:B------:R-:W-:Y:S01]  /*50e0*/  LOP3.LUT R4, R9, UR10, R108, 0x96, !PT ;  /* 0x0000000a09047c12 */ /* 0x000fe2000f8e966c */
[----:B-1----:R-:W-:-:S02]  /*50f0*/  FFMA.FTZ R3, R236, c[0x0][0x23c], -R22 ;  /* 0x00008f00ec037a23 */ /* 0x002fc40000010816 */
[----:B------:R-:W-:Y:S02]  /*5100*/  IMAD.MOV.U32 R236, RZ, RZ, R112 ;  /* 0x000000ffffec7224 */ /* 0x000fe400078e0070 */
[----:B------:R-:W-:Y:S01]  /*5110*/  IMAD.WIDE.U32 R10, R4, -0x326172a9, RZ ;  /* 0xcd9e8d57040a7825 */ /* 0x000fe200078e00ff */
[----:B------:R1:W-:Y:S01]  /*5120*/  MUFU.EX2 R122, R3 ;  /* 0x00000003007a7308 */ /* 0x0003e20000000800 */
[----:B------:R-:W-:-:S03]  /*5130*/  LOP3.LUT R4, R0, 0xffff, RZ, 0xc0, !PT ;  /* 0x0000ffff00047812 */ /* 0x000fc600078ec0ff */
[----:B------:R-:W-:Y:S02]  /*5140*/  LOP3.LUT R9, R11, UR9, R72, 0x96, !PT ;  /* 0x000000090b097c12 */ /* 0x000fe4000f8e9648 */
[----:B--2---:R-:W-:Y:S02]  /*5150*/  SHF.R.U32.HI R2, RZ, 0x8, R6 ;  /* 0x00000008ff027819 */ /* 0x004fe40000011606 */
[----:B------:R2:W-:Y:S01]  /*5160*/  MUFU.EX2 R125, R5 ;  /* 0x00000005007d7308 */ /* 0x0005e20000000800 */
[----:B------:R-:W-:Y:S01]  /*5170*/  FFMA.FTZ R6, R151, c[0x0][0x23c], -R19 ;  /* 0x00008f0097067a23 */ /* 0x000fe20000010813 */
[----:B------:R-:W-:Y:S02]  /*5180*/  PRMT R12, R7, 0x5410, R2 ;  /* 0x00005410070c7816 */ /* 0x000fe40000000002 */
[----:B------:R-:W-:Y:S01]  /*5190*/  LOP3.LUT R2, R17, 0xff, RZ, 0xc0, !PT ;  /* 0x000000ff11027812 */ /* 0x000fe200078ec0ff */
[----:B------:R-:W-:-:S03]  /*51a0*/  IMAD.WIDE.U32 R16, R9, -0x2daee0ad, RZ ;  /* 0xd2511f5309107825 */ /* 0x000fc600078e00ff */
[----:B------:R-:W-:Y:S01]  /*51b0*/  MUFU.EX2 R120, R6 ;  /* 0x0000000600787308 */ /* 0x000fe20000000800 */
[----:B------:R-:W-:Y:S01]  /*51c0*/  PRMT R11, R2, 0x5410, R18 ;  /* 0x00005410020b7816 */ /* 0x000fe20000000012 */
[----:B-1----:R-:W-:Y:S02]  /*51d0*/  FFMA.FTZ R3, R150, c[0x0][0x23c], -R19 ;  /* 0x00008f0096037a23 */ /* 0x002fe40000010813 */
[----:B------:R-:W-:-:S04]  /*51e0*/  IMAD.MOV.U32 R150, RZ, RZ, R111 ;  /* 0x000000ffff967224 */ /* 0x000fc800078e006f */
[----:B------:R1:W-:Y:S01]  /*51f0*/  MUFU.EX2 R121, R3 ;  /* 0x0000000300797308 */ /* 0x0003e20000000800 */
[----:B--2---:R-:W-:Y:S02]  /*5200*/  SHF.R.U32.HI R5, RZ, 0x8, R4 ;  /* 0x00000008ff057819 */ /* 0x004fe40000011604 */
[----:B------:R-:W-:Y:S01]  /*5210*/  LOP3.LUT R4, R0, 0xff, RZ, 0xc0, !PT ;  /* 0x000000ff00047812 */ /* 0x000fe200078ec0ff */
[----:B-1----:R-:W-:-:S05]  /*5220*/  IMAD.WIDE.U32 R2, R73, -0x2daee0ad, RZ ;  /* 0xd2511f5349027825 */ /* 0x002fca00078e00ff */
[----:B------:R-:W-:Y:S02]  /*5230*/  LOP3.LUT R7, R3, UR8, R8, 0x96, !PT ;  /* 0x0000000803077c12 */ /* 0x000fe4000f8e9608 */
[--C-:B------:R-:W-:Y:S02]  /*5240*/  SHF.R.U32.HI R3, RZ, 0x10, R0.reuse ;  /* 0x00000010ff037819 */ /* 0x100fe40000011600 */
[----:B------:R-:W-:Y:S01]  /*5250*/  PRMT R8, R4, 0x5410, R5 ;  /* 0x0000541004087816 */ /* 0x000fe20000000005 */
[--C-:B------:R-:W-:Y:S01]  /*5260*/  FFMA.FTZ R4, R174, c[0x0][0x23c], -R19.reuse ;  /* 0x00008f00ae047a23 */ /* 0x100fe20000010813 */
[----:B------:R-:W-:Y:S01]  /*5270*/  SHF.R.U32.HI R5, RZ, 0x18, R0 ;  /* 0x00000018ff057819 */ /* 0x000fe20000011600 */
[----:B------:R-:W-:Y:S01]  /*5280*/  IMAD.MOV.U32 R174, RZ, RZ, R190 ;  /* 0x000000ffffae7224 */ /* 0x000fe200078e00be */
[----:B------:R-:W-:Y:S01]  /*5290*/  LOP3.LUT R0, R3, 0xff, RZ, 0xc0, !PT ;  /* 0x000000ff03007812 */ /* 0x000fe200078ec0ff */
[----:B------:R-:W-:Y:S01]  /*52a0*/  FFMA.FTZ R3, R175, c[0x0][0x23c], -R19 ;  /* 0x00008f00af037a23 */ /* 0x000fe20000010813 */
[----:B------:R1:W-:Y:S01]  /*52b0*/  MUFU.EX2 R119, R4 ;  /* 0x0000000400777308 */ /* 0x0003e20000000800 */
[----:B------:R-:W-:Y:S01]  /*52c0*/  IMAD.MOV.U32 R175, RZ, RZ, R191 ;  /* 0x000000ffffaf7224 */ /* 0x000fe200078e00bf */
[----:B------:R-:W-:Y:S01]  /*52d0*/  PRMT R5, R0, 0x5410, R5 ;  /* 0x0000541000057816 */ /* 0x000fe20000000005 */
[----:B------:R-:W-:-:S02]  /*52e0*/  FFMA.FTZ R0, R194, c[0x0][0x23c], -R19 ;  /* 0x00008f00c2007a23 */ /* 0x000fc40000010813 */
[----:B------:R-:W-:Y:S02]  /*52f0*/  IMAD.MOV.U32 R194, RZ, RZ, R186 ;  /* 0x000000ffffc27224 */ /* 0x000fe400078e00ba */
[----:B------:R-:W-:Y:S01]  /*5300*/  IMAD.MOV.U32 R186, RZ, RZ, R143 ;  /* 0x000000ffffba7224 */ /* 0x000fe200078e008f */
[----:B------:R2:W3:Y:S01]  /*5310*/  MUFU.EX2 R118, R3 ;  /* 0x0000000300767308 */ /* 0x0004e20000000800 */
[----:B------:R-:W-:Y:S02]  /*5320*/  IMAD.MOV.U32 R191, RZ, RZ, R142 ;  /* 0x000000ffffbf7224 */ /* 0x000fe400078e008e */
[----:B------:R-:W-:Y:S01]  /*5330*/  IMAD.MOV.U32 R190, RZ, RZ, R141 ;  /* 0x000000ffffbe7224 */ /* 0x000fe200078e008d */
[----:B-1----:R-:W-:-:S04]  /*5340*/  LOP3.LUT R4, R17, UR6, R2, 0x96, !PT ;  /* 0x0000000611047c12 */ /* 0x002fc8000f8e9602 */
[----:B------:R1:W-:Y:S01]  /*5350*/  MUFU.EX2 R117, R0 ;  /* 0x0000000000757308 */ /* 0x0003e20000000800 */
[----:B--2---:R-:W-:-:S04]  /*5360*/  IMAD.WIDE.U32 R2, R7, -0x326172a9, RZ ;  /* 0xcd9e8d5707027825 */ /* 0x004fc800078e00ff */
[----:B------:R-:W-:Y:S01]  /*5370*/  IMAD.WIDE.U32 R6, R4, -0x326172a9, RZ ;  /* 0xcd9e8d5704067825 */ /* 0x000fe200078e00ff */
[----:B------:R-:W-:-:S03]  /*5380*/  LOP3.LUT R4, R3, UR7, R10, 0x96, !PT ;  /* 0x0000000703047c12 */ /* 0x000fc6000f8e960a */
[----:B------:R-:W-:Y:S01]  /*5390*/  FFMA.FTZ R3, R195, c[0x0][0x23c], -R19 ;  /* 0x00008f00c3037a23 */ /* 0x000fe20000010813 */
[----:B------:R-:W-:Y:S01]  /*53a0*/  LOP3.LUT R7, R7, UR5, R2, 0x96, !PT ;  /* 0x0000000507077c12 */ /* 0x000fe2000f8e9602 */
[--C-:B-1----:R-:W-:Y:S01]  /*53b0*/  HSET2.LE.AND R0, R12, R109.reuse, PT ;  /* 0x0000006d0c007233 */ /* 0x102fe20003803000 */
[----:B------:R-:W-:Y:S01]  /*53c0*/  F2FP.BF16.PACK_AB R2, R133, R230 ;  /* 0x000000e68502723e */ /* 0x000fe200000010ff */
[----:B------:R1:W-:Y:S01]  /*53d0*/  MUFU.EX2 R116, R3 ;  /* 0x0000000300747308 */ /* 0x0003e20000000800 */
[----:B------:R-:W-:Y:S02]  /*53e0*/  IMAD.MOV.U32 R195, RZ, RZ, R185 ;  /* 0x000000ffffc37224 */ /* 0x000fe400078e00b9 */
[----:B------:R-:W-:Y:S01]  /*53f0*/  LOP3.LUT R10, R0, R2, RZ, 0xc0, !PT ;  /* 0x00000002000a7212 */ /* 0x000fe200078ec0ff */
[----:B------:R-:W-:Y:S01]  /*5400*/  HSET2.LE.AND R0, R11, R109, PT ;  /* 0x0000006d0b007233 */ /* 0x000fe20003803000 */
[----:B---3--:R-:W-:Y:S01]  /*5410*/  F2FP.BF16.PACK_AB R2, R118, R119 ;  /* 0x000000777602723e */ /* 0x008fe200000010ff */
[----:B------:R-:W-:-:S03]  /*5420*/  IMAD.MOV.U32 R185, RZ, RZ, R140 ;  /* 0x000000ffffb97224 */ /* 0x000fc600078e008c */
[----:B------:R-:W-:Y:S01]  /*5430*/  LOP3.LUT R11, R0, R2, RZ, 0xc0, !PT ;  /* 0x00000002000b7212 */ /* 0x000fe200078ec0ff */
[----:B------:R-:W-:Y:S01]  /*5440*/  HSET2.LE.AND R0, R8, R109, PT ;  /* 0x0000006d08007233 */ /* 0x000fe20003803000 */
[----:B------:R-:W-:-:S04]  /*5450*/  F2FP.BF16.PACK_AB R2, R231, R189 ;  /* 0x000000bde702723e */ /* 0x000fc800000010ff */
[----:B------:R-:W-:Y:S01]  /*5460*/  LOP3.LUT R8, R0, R2, RZ, 0xc0, !PT ;  /* 0x0000000200087212 */ /* 0x000fe200078ec0ff */
[----:B-1----:R-:W-:Y:S01]  /*5470*/  FFMA.FTZ R3, R178, c[0x0][0x23c], -R19 ;  /* 0x00008f00b2037a23 */ /* 0x002fe20000010813 */
[----:B------:R-:W-:Y:S01]  /*5480*/  HSET2.LE.AND R0, R5, R109, PT ;  /* 0x0000006d05007233 */ /* 0x000fe20003803000 */
[----:B------:R-:W-:Y:S01]  /*5490*/  F2FP.BF16.PACK_AB R2, R120, R121 ;  /* 0x000000797802723e */ /* 0x000fe200000010ff */
[----:B------:R-:W-:Y:S01]  /*54a0*/  IMAD.WIDE.U32 R4, R4, -0x2daee0ad, RZ ;  /* 0xd2511f5304047825 */ /* 0x000fe200078e00ff */
[----:B------:R1:W-:Y:S02]  /*54b0*/  MUFU.EX2 R115, R3 ;  /* 0x0000000300737308 */ /* 0x0003e40000000800 */
[----:B------:R-:W-:Y:S01]  /*54c0*/  LOP3.LUT R9, R0, R2, RZ, 0xc0, !PT ;  /* 0x0000000200097212 */ /* 0x000fe200078ec0ff */
[----:B------:R-:W-:Y:S01]  /*54d0*/  FFMA.FTZ R0, R224, c[0x0][0x23c], -R15 ;  /* 0x00008f00e0007a23 */ /* 0x000fe2000001080f */
[----:B------:R-:W-:Y:S01]  /*54e0*/  LOP3.LUT R5, R5, UR4, R16, 0x96, !PT ;  /* 0x0000000405057c12 */ /* 0x000fe2000f8e9610 */
[----:B------:R-:W-:-:S02]  /*54f0*/  IMAD.MOV.U32 R224, RZ, RZ, R167 ;  /* 0x000000ffffe07224 */ /* 0x000fc400078e00a7 */
[----:B------:R-:W-:Y:S01]  /*5500*/  IMAD.MOV.U32 R178, RZ, RZ, R149 ;  /* 0x000000ffffb27224 */ /* 0x000fe200078e0095 */
[----:B------:R2:W-:Y:S01]  /*5510*/  MUFU.EX2 R112, R0 ;  /* 0x0000000000707308 */ /* 0x0005e20000000800 */
[----:B------:R-:W-:Y:S01]  /*5520*/  HMMA.16816.F32.BF16 R36, R8, R40, R96 ;  /* 0x000000280824723c */ /* 0x000fe20000041860 */
[----:B-1----:R-:W-:-:S07]  /*5530*/  FFMA.FTZ R3, R179, c[0x0][0x23c], -R19 ;  /* 0x00008f00b3037a23 */ /* 0x002fce0000010813 */
[----:B------:R-:W-:Y:S01]  /*5540*/  HMMA.16816.F32.BF16 R68, R8, R44, R92 ;  /* 0x0000002c0844723c */ /* 0x000fe2000004185c */
[----:B------:R-:W-:Y:S01]  /*5550*/  IMAD.MOV.U32 R179, RZ, RZ, R163 ;  /* 0x000000ffffb37224 */ /* 0x000fe200078e00a3 */
[----:B------:R1:W-:Y:S01]  /*5560*/  MUFU.EX2 R114, R3 ;  /* 0x0000000300727308 */ /* 0x0003e20000000800 */
[----:B--2---:R-:W-:-:S05]  /*5570*/  FFMA.FTZ R0, R225, c[0x0][0x23c], -R15 ;  /* 0x00008f00e1007a23 */ /* 0x004fca000001080f */
[C---:B------:R-:W-:Y:S01]  /*5580*/  HMMA.16816.F32.BF16 R60, R8.reuse, R46, R88 ;  /* 0x0000002e083c723c */ /* 0x040fe20000041858 */
[----:B------:R-:W-:Y:S01]  /*5590*/  IMAD.MOV.U32 R225, RZ, RZ, R166 ;  /* 0x000000ffffe17224 */ /* 0x000fe200078e00a6 */
[----:B------:R2:W-:Y:S06]  /*55a0*/  MUFU.EX2 R111, R0 ;  /* 0x00000000006f7308 */ /* 0x0005ec0000000800 */
[----:B------:R-:W-:Y:S01]  /*55b0*/  HMMA.16816.F32.BF16 R64, R8, R42, R100 ;  /* 0x0000002a0840723c */ /* 0x000fe20000041864 */
[----:B-1----:R-:W-:Y:S02]  /*55c0*/  FFMA.FTZ R3, R198, c[0x0][0x23c], -R19 ;  /* 0x00008f00c6037a23 */ /* 0x002fe40000010813 */
[----:B------:R-:W-:-:S02]  /*55d0*/  IMAD.MOV.U32 R198, RZ, RZ, R162 ;  /* 0x000000ffffc67224 */ /* 0x000fc400078e00a2 */
[----:B------:R1:W-:Y:S02]  /*55e0*/  MUFU.EX2 R113, R3 ;  /* 0x0000000300717308 */ /* 0x0003e40000000800 */
[--C-:B------:R-:W-:Y:S01]  /*55f0*/  FFMA.FTZ R9, R245, c[0x0][0x23c], -R15.reuse ;  /* 0x00008f00f5097a23 */ /* 0x100fe2000001080f */
[----:B------:R-:W-:Y:S01]  /*5600*/  SHF.R.U32.HI R11, RZ, 0x18, R20 ;  /* 0x00000018ff0b7819 */ /* 0x000fe20000011614 */
[----:B--2---:R-:W-:Y:S01]  /*5610*/  FFMA.FTZ R0, R220, c[0x0][0x23c], -R15 ;  /* 0x00008f00dc007a23 */ /* 0x004fe2000001080f */
[----:B------:R-:W-:Y:S01]  /*5620*/  LOP3.LUT R10, R20, 0xff, RZ, 0xc0, !PT ;  /* 0x000000ff140a7812 */ /* 0x000fe200078ec0ff */
[----:B------:R-:W-:Y:S02]  /*5630*/  IMAD.MOV.U32 R220, RZ, RZ, R160 ;  /* 0x000000ffffdc7224 */ /* 0x000fe400078e00a0 */
[----:B------:R2:W-:Y:S01]  /*5640*/  MUFU.EX2 R108, R0 ;  /* 0x00000000006c7308 */ /* 0x0005e20000000800 */
[----:B-1----:R-:W-:-:S07]  /*5650*/  IMAD.WIDE.U32 R2, R7, -0x2daee0ad, RZ ;  /* 0xd2511f5307027825 */ /* 0x002fce00078e00ff */
[----:B------:R-:W-:Y:S01]  /*5660*/  MUFU.EX2 R90, R9 ;  /* 0x00000009005a7308 */ /* 0x000fe20000000800 */
[----:B------:R-:W-:Y:S01]  /*5670*/  LOP3.LUT R17, R3, UR14, R4, 0x96, !PT ;  /* 0x0000000e03117c12 */ /* 0x000fe2000f8e9604 */
[----:B------:R-:W-:Y:S01]  /*5680*/  FFMA.FTZ R4, R227, c[0x0][0x23c], -R14 ;  /* 0x00008f00e3047a23 */ /* 0x000fe2000001080e */
[C---:B------:R-:W-:Y:S01]  /*5690*/  LOP3.LUT R59, R2.reuse, 0xffff, RZ, 0xc0, !PT ;  /* 0x0000ffff023b7812 */ /* 0x040fe200078ec0ff */
[----:B--2---:R-:W-:Y:S01]  /*56a0*/  FFMA.FTZ R0, R221, c[0x0][0x23c], -R15 ;  /* 0x00008f00dd007a23 */ /* 0x004fe2000001080f */
[----:B------:R-:W-:-:S03]  /*56b0*/  LOP3.LUT R72, R2, 0xff, RZ, 0xc0, !PT ;  /* 0x000000ff02487812 */ /* 0x000fc600078ec0ff */
[----:B------:R1:W-:Y:S01]  /*56c0*/  MUFU.EX2 R97, R4 ;  /* 0x0000000400617308 */ /* 0x0003e20000000800 */
[--C-:B------:R-:W-:Y:S01]  /*56d0*/  SHF.R.U32.HI R73, RZ, 0x10, R2.reuse ;  /* 0x00000010ff497819 */ /* 0x100fe20000011602 */
[----:B------:R-:W-:Y:S01]  /*56e0*/  IMAD.MOV.U32 R221, RZ, RZ, R165 ;  /* 0x000000ffffdd7224 */ /* 0x000fe200078e00a5 */
[----:B------:R-:W-:Y:S01]  /*56f0*/  SHF.R.U32.HI R75, RZ, 0x18, R2 ;  /* 0x00000018ff4b7819 */ /* 0x000fe20000011602 */
[----:B------:R-:W-:-:S04]  /*5700*/  IMAD.WIDE.U32 R2, R5, -0x326172a9, RZ ;  /* 0xcd9e8d5705027825 */ /* 0x000fc800078e00ff */
[----:B------:R2:W-:Y:S01]  /*5710*/  MUFU.EX2 R99, R0 ;  /* 0x0000000000637308 */ /* 0x0005e20000000800 */
[C---:B------:R-:W-:Y:S01]  /*5720*/  LOP3.LUT R16, R2.reuse, 0xffff, RZ, 0xc0, !PT ;  /* 0x0000ffff02107812 */ /* 0x040fe200078ec0ff */
[----:B------:R-:W-:Y:S01]  /*5730*/  FFMA.FTZ R5, R223, c[0x0][0x23c], -R14 ;  /* 0x00008f00df057a23 */ /* 0x000fe2000001080e */
[----:B------:R-:W-:Y:S02]  /*5740*/  LOP3.LUT R18, R2, 0xff, RZ, 0xc0, !PT ;  /* 0x000000ff02127812 */ /* 0x000fe400078ec0ff */
[--C-:B------:R-:W-:Y:S02]  /*5750*/  SHF.R.U32.HI R28, RZ, 0x10, R2.reuse ;  /* 0x00000010ff1c7819 */ /* 0x100fe40000011602 */
[----:B------:R-:W-:Y:S01]  /*5760*/  SHF.R.U32.HI R30, RZ, 0x18, R2 ;  /* 0x00000018ff1e7819 */ /* 0x000fe20000011602 */
[----:B------:R-:W-:Y:S01]  /*5770*/  FFMA.FTZ R2, R226, c[0x0][0x23c], -R14 ;  /* 0x00008f00e2027a23 */ /* 0x000fe2000001080e */
[----:B------:R-:W-:Y:S01]  /*5780*/  LOP3.LUT R12, R3, UR15, R6, 0x96, !PT ;  /* 0x0000000f030c7c12 */ /* 0x000fe2000f8e9606 */
[----:B------:R-:W-:Y:S01]  /*5790*/  MUFU.EX2 R93, R5 ;  /* 0x00000005005d7308 */ /* 0x000fe20000000800 */
[----:B------:R-:W-:Y:S01]  /*57a0*/  SHF.R.U32.HI R3, RZ, 0x8, R26 ;  /* 0x00000008ff037819 */ /* 0x000fe2000001161a */
[----:B------:R-:W-:Y:S01]  /*57b0*/  IMAD.MOV.U32 R226, RZ, RZ, R164 ;  /* 0x000000ffffe27224 */ /* 0x000fe200078e00a4 */
[----:B-1----:R-:W-:-:S02]  /*57c0*/  LOP3.LUT R4, R13, 0xff, RZ, 0xc0, !PT ;  /* 0x000000ff0d047812 */ /* 0x002fc400078ec0ff */
[----:B--2---:R-:W-:-:S03]  /*57d0*/  SHF.R.U32.HI R0, RZ, 0x8, R31 ;  /* 0x00000008ff007819 */ /* 0x004fc6000001161f */
[----:B------:R1:W-:Y:S01]  /*57e0*/  MUFU.EX2 R98, R2 ;  /* 0x0000000200627308 */ /* 0x0003e20000000800 */
[----:B------:R-:W-:Y:S02]  /*57f0*/  PRMT R58, R33, 0x5410, R0 ;  /* 0x00005410213a7816 */ /* 0x000fe40000000000 */
[----:B------:R-:W-:Y:S02]  /*5800*/  SHF.R.U32.HI R0, RZ, 0x8, R21 ;  /* 0x00000008ff007819 */ /* 0x000fe40000011615 */
[----:B------:R-:W-:Y:S02]  /*5810*/  PRMT R21, R29, 0x5410, R3 ;  /* 0x000054101d157816 */ /* 0x000fe40000000003 */
[----:B------:R-:W-:Y:S02]  /*5820*/  PRMT R6, R24, 0x5410, R0 ;  /* 0x0000541018067816 */ /* 0x000fe40000000000 */
[----:B------:R-:W-:Y:S02]  /*5830*/  LOP3.LUT R0, R13, 0xffff, RZ, 0xc0, !PT ;  /* 0x0000ffff0d007812 */ /* 0x000fe400078ec0ff */
[----:B------:R-:W-:-:S02]  /*5840*/  LOP3.LUT R3, R25, 0xff, RZ, 0xc0, !PT ;  /* 0x000000ff19037812 */ /* 0x000fc400078ec0ff */
[----:B------:R-:W-:Y:S02]  /*5850*/  SHF.R.U32.HI R0, RZ, 0x8, R0 ;  /* 0x00000008ff007819 */ /* 0x000fe40000011600 */
[----:B-1----:R-:W-:Y:S02]  /*5860*/  LOP3.LUT R2, R32, 0xff, RZ, 0xc0, !PT ;  /* 0x000000ff20027812 */ /* 0x002fe400078ec0ff */
[----:B------:R-:W-:Y:S01]  /*5870*/  PRMT R0, R4, 0x5410, R0 ;  /* 0x0000541004007816 */ /* 0x000fe20000000000 */
[----:B------:R-:W-:Y:S01]  /*5880*/  FFMA.FTZ R4, R199, c[0x0][0x23c], -R19 ;  /* 0x00008f00c7047a23 */ /* 0x000fe20000010813 */
[----:B------:R-:W-:Y:S01]  /*5890*/  PRMT R57, R2, 0x5410, R34 ;  /* 0x0000541002397816 */ /* 0x000fe20000000022 */
[----:B------:R-:W-:Y:S01]  /*58a0*/  FFMA.FTZ R2, R222, c[0x0][0x23c], -R14 ;  /* 0x00008f00de027a23 */ /* 0x000fe2000001080e */
[----:B------:R-:W1:Y:S01]  /*58b0*/  LDSM.16.MT88.4 R32, [R204+0x5400] ;  /* 0x00540000cc20783b */ /* 0x000e620000004200 */
[----:B------:R-:W-:Y:S01]  /*58c0*/  PRMT R7, R3, 0x5410, R27 ;  /* 0x0000541003077816 */ /* 0x000fe2000000001b */
[--C-:B------:R-:W-:Y:S01]  /*58d0*/  HSET2.LE.AND R0, R0, R109.reuse, PT ;  /* 0x0000006d00007233 */ /* 0x100fe20003803000 */
[----:B------:R2:W3:Y:S01]  /*58e0*/  MUFU.EX2 R96, R2 ;  /* 0x0000000200607308 */ /* 0x0004e20000000800 */
[----:B------:R-:W-:Y:S01]  /*58f0*/  SHF.R.U32.HI R5, RZ, 0x18, R13 ;  /* 0x00000018ff057819 */ /* 0x000fe2000001160d */
[----:B------:R-:W4:Y:S01]  /*5900*/  LDSM.16.MT88.4 R24, [R205+0x5400] ;  /* 0x00540000cd18783b */ /* 0x000f220000004200 */
[----:B------:R-:W-:-:S05]  /*5910*/  HSET2.LE.AND R7, R7, R109, PT ;  /* 0x0000006d07077233 */ /* 0x000fca0003803000 */
[----:B------:R3:W-:Y:S01]  /*5920*/  MUFU.EX2 R92, R4 ;  /* 0x00000004005c7308 */ /* 0x0007e20000000800 */
[----:B--2---:R-:W-:Y:S02]  /*5930*/  SHF.R.U32.HI R2, RZ, 0x10, R13 ;  /* 0x00000010ff027819 */ /* 0x004fe4000001160d */
[----:B---3--:R-:W-:Y:S02]  /*5940*/  F2FP.BF16.PACK_AB R8, R93, R96 ;  /* 0x000000605d08723e */ /* 0x008fe400000010ff */
[----:B------:R-:W-:Y:S02]  /*5950*/  LOP3.LUT R3, R2, 0xff, RZ, 0xc0, !PT ;  /* 0x000000ff02037812 */ /* 0x000fe400078ec0ff */
[----:B------:R-:W-:Y:S02]  /*5960*/  F2FP.BF16.PACK_AB R2, R111, R112 ;  /* 0x000000706f02723e */ /* 0x000fe400000010ff */
[----:B------:R-:W-:Y:S01]  /*5970*/  PRMT R5, R3, 0x5410, R5 ;  /* 0x0000541003057816 */ /* 0x000fe20000000005 */
[--C-:B------:R-:W-:Y:S01]  /*5980*/  HSET2.LE.AND R3, R6, R109.reuse, PT ;  /* 0x0000006d06037233 */ /* 0x100fe20003803000 */
[----:B------:R-:W-:Y:S01]  /*5990*/  LOP3.LUT R4, R0, R2, RZ, 0xc0, !PT ;  /* 0x0000000200047212 */ /* 0x000fe200078ec0ff */
[--C-:B------:R-:W-:Y:S01]  /*59a0*/  FFMA.FTZ R2, R244, c[0x0][0x23c], -R15.reuse ;  /* 0x00008f00f4027a23 */ /* 0x100fe2000001080f */
[----:B------:R-:W-:Y:S01]  /*59b0*/  F2FP.BF16.PACK_AB R6, R99, R108 ;  /* 0x0000006c6306723e */ /* 0x000fe200000010ff */
[----:B------:R-:W-:Y:S01]  /*59c0*/  HSET2.LE.AND R0, R5, R109, PT ;  /* 0x0000006d05007233 */ /* 0x000fe20003803000 */
[----:B------:R-:W-:Y:S01]  /*59d0*/  LOP3.LUT R7, R7, R8, RZ, 0xc0, !PT ;  /* 0x0000000807077212 */ /* 0x000fe200078ec0ff */
[----:B------:R2:W3:Y:S01]  /*59e0*/  MUFU.EX2 R91, R2 ;  /* 0x00000002005b7308 */ /* 0x0004e20000000800 */
[----:B------:R-:W-:Y:S01]  /*59f0*/  LOP3.LUT R6, R3, R6, RZ, 0xc0, !PT ;  /* 0x0000000603067212 */ /* 0x000fe200078ec0ff */
[----:B------:R-:W-:Y:S01]  /*5a00*/  FFMA.FTZ R3, R240, c[0x0][0x23c], -R15 ;  /* 0x00008f00f0037a23 */ /* 0x000fe2000001080f */
[----:B------:R-:W-:-:S04]  /*5a10*/  LOP3.LUT R8, R48, 0xff, RZ, 0xc0, !PT ;  /* 0x000000ff30087812 */ /* 0x000fc800078ec0ff */
[----:B------:R-:W-:Y:S01]  /*5a20*/  PRMT R8, R8, 0x5410, R49 ;  /* 0x0000541008087816 */ /* 0x000fe20000000031 */
[----:B------:R1:W-:Y:S01]  /*5a30*/  MUFU.EX2 R89, R3 ;  /* 0x0000000300597308 */ /* 0x0003e20000000800 */
[----:B--2---:R-:W-:-:S04]  /*5a40*/  F2FP.BF16.PACK_AB R2, R97, R98 ;  /* 0x000000626102723e */ /* 0x004fc800000010ff */
[----:B------:R-:W-:Y:S02]  /*5a50*/  LOP3.LUT R5, R0, R2, RZ, 0xc0, !PT ;  /* 0x0000000200057212 */ /* 0x000fe400078ec0ff */
[----:B------:R-:W-:Y:S02]  /*5a60*/  SHF.R.U32.HI R2, RZ, 0x10, R20 ;  /* 0x00000010ff027819 */ /* 0x000fe40000011614 */
[----:B------:R-:W-:Y:S01]  /*5a70*/  LOP3.LUT R0, R20, 0xffff, RZ, 0xc0, !PT ;  /* 0x0000ffff14007812 */ /* 0x000fe200078ec0ff */
[----:B-1----:R-:W-:Y:S01]  /*5a80*/  FFMA.FTZ R3, R241, c[0x0][0x23c], -R15 ;  /* 0x00008f00f1037a23 */ /* 0x002fe2000001080f */
[----:B------:R-:W-:Y:S01]  /*5a90*/  LOP3.LUT R2, R2, 0xff, RZ, 0xc0, !PT ;  /* 0x000000ff02027812 */ /* 0x000fe200078ec0ff */
[C---:B------:R-:W-:Y:S01]  /*5aa0*/  HMMA.16816.F32.BF16 R44, R4.reuse, R34, R84 ;  /* 0x00000022042c723c */ /* 0x040fe20000041854 */
[----:B------:R-:W-:Y:S01]  /*5ab0*/  SHF.R.U32.HI R9, RZ, 0x8, R0 ;  /* 0x00000008ff097819 */ /* 0x000fe20000011600 */
[----:B------:R1:W-:Y:S01]  /*5ac0*/  MUFU.EX2 R88, R3 ;  /* 0x0000000300587308 */ /* 0x0003e20000000800 */
[----:B------:R-:W-:Y:S01]  /*5ad0*/  SHF.R.U32.HI R0, RZ, 0x8, R16 ;  /* 0x00000008ff007819 */ /* 0x000fe20000011610 */
[--C-:B------:R-:W-:Y:S01]  /*5ae0*/  FFMA.FTZ R16, R247, c[0x0][0x23c], -R14.reuse ;  /* 0x00008f00f7107a23 */ /* 0x100fe2000001080e */
[----:B------:R-:W-:Y:S01]  /*5af0*/  PRMT R13, R2, 0x5410, R11 ;  /* 0x00005410020d7816 */ /* 0x000fe2000000000b */
[----:B------:R-:W-:Y:S01]  /*5b00*/  FFMA.FTZ R2, R246, c[0x0][0x23c], -R14 ;  /* 0x00008f00f6027a23 */ /* 0x000fe2000001080e */
[----:B------:R-:W-:Y:S01]  /*5b10*/  PRMT R18, R18, 0x5410, R0 ;  /* 0x0000541012127816 */ /* 0x000fe20000000000 */
[--C-:B------:R-:W-:Y:S01]  /*5b20*/  HSET2.LE.AND R0, R21, R109.reuse, PT ;  /* 0x0000006d15007233 */ /* 0x100fe20003803000 */
[----:B------:R-:W-:Y:S01]  /*5b30*/  PRMT R9, R10, 0x5410, R9 ;  /* 0x000054100a097816 */ /* 0x000fe20000000009 */
[----:B------:R2:W-:Y:S01]  /*5b40*/  MUFU.EX2 R84, R2 ;  /* 0x0000000200547308 */ /* 0x0005e20000000800 */
[----:B------:R-:W-:Y:S01]  /*5b50*/  F2FP.BF16.PACK_AB R11, R114, R115 ;  /* 0x00000073720b723e */ /* 0x000fe200000010ff */
[----:B------:R-:W-:Y:S01]  /*5b60*/  HMMA.16816.F32.BF16 R52, R4, R32, R52 ;  /* 0x000000200434723c */ /* 0x000fe20000041834 */
[----:B-1----:R-:W-:-:S02]  /*5b70*/  HSET2.LE.AND R3, R8, R109, PT ;  /* 0x0000006d08037233 */ /* 0x002fc40003803000 */
[----:B------:R-:W-:Y:S01]  /*5b80*/  HSET2.LE.AND R8, R9, R109, PT ;  /* 0x0000006d09087233 */ /* 0x000fe20003803000 */
[----:B------:R-:W-:-:S04]  /*5b90*/  F2FP.BF16.PACK_AB R9, R131, R132 ;  /* 0x000000848309723e */ /* 0x000fc800000010ff */
[C---:B----4-:R-:W-:Y:S01]  /*5ba0*/  HMMA.16816.F32.BF16 R48, R4.reuse, R24, R80 ;  /* 0x000000180430723c */ /* 0x050fe20000041850 */
[----:B------:R-:W-:Y:S01]  /*5bb0*/  LOP3.LUT R11, R3, R11, RZ, 0xc0, !PT ;  /* 0x0000000b030b7212 */ /* 0x000fe200078ec0ff */
[----:B------:R-:W1:Y:S01]  /*5bc0*/  MUFU.EX2 R82, R16 ;  /* 0x0000001000527308 */ /* 0x000e620000000800 */
[----:B------:R-:W-:Y:S02]  /*5bd0*/  LOP3.LUT R8, R8, R9, RZ, 0xc0, !PT ;  /* 0x0000000908087212 */ /* 0x000fe400078ec0ff */
[----:B--2---:R-:W-:Y:S02]  /*5be0*/  F2FP.BF16.PACK_AB R2, R129, R130 ;  /* 0x000000828102723e */ /* 0x004fe400000010ff */
[----:B------:R-:W-:Y:S01]  /*5bf0*/  LOP3.LUT R3, R28, 0xff, RZ, 0xc0, !PT ;  /* 0x000000ff1c037812 */ /* 0x000fe200078ec0ff */
[----:B------:R-:W-:Y:S01]  /*5c00*/  HMMA.16816.F32.BF16 R40, R4, R26, R76 ;  /* 0x0000001a0428723c */ /* 0x000fe2000004184c */
[----:B------:R-:W-:Y:S01]  /*5c10*/  LOP3.LUT R10, R0, R2, RZ, 0xc0, !PT ;  /* 0x00000002000a7212 */ /* 0x000fe200078ec0ff */
[----:B------:R-:W-:Y:S01]  /*5c20*/  HSET2.LE.AND R0, R13, R109, PT ;  /* 0x0000006d0d007233 */ /* 0x000fe20003803000 */
[----:B------:R-:W-:-:S04]  /*5c30*/  F2FP.BF16.PACK_AB R2, R116, R117 ;  /* 0x000000757402723e */ /* 0x000fc800000010ff */
[----:B------:R-:W-:Y:S01]  /*5c40*/  LOP3.LUT R9, R0, R2, RZ, 0xc0, !PT ;  /* 0x0000000200097212 */ /* 0x000fe200078ec0ff */
[--C-:B------:R-:W-:Y:S01]  /*5c50*/  FFMA.FTZ R2, R242, c[0x0][0x23c], -R14.reuse ;  /* 0x00008f00f2027a23 */ /* 0x100fe2000001080e */
[C---:B------:R-:W-:Y:S01]  /*5c60*/  LOP3.LUT R0, R12.reuse, 0xffff, RZ, 0xc0, !PT ;  /* 0x0000ffff0c007812 */ /* 0x040fe200078ec0ff */
[----:B------:R-:W-:Y:S01]  /*5c70*/  FFMA.FTZ R4, R243, c[0x0][0x23c], -R14 ;  /* 0x00008f00f3047a23 */ /* 0x000fe2000001080e */
[----:B------:R-:W-:Y:S01]  /*5c80*/  PRMT R7, R3, 0x5410, R30 ;  /* 0x0000541003077816 */ /* 0x000fe2000000001e */
[----:B------:R2:W-:Y:S01]  /*5c90*/  MUFU.EX2 R81, R2 ;  /* 0x0000000200517308 */ /* 0x0005e20000000800 */
[----:B------:R-:W-:Y:S01]  /*5ca0*/  LOP3.LUT R3, R12, 0xff, RZ, 0xc0, !PT ;  /* 0x000000ff0c037812 */ /* 0x000fe200078ec0ff */
[----:B------:R-:W-:Y:S01]  /*5cb0*/  FFMA.FTZ R5, R202, c[0x0][0x23c], -R19 ;  /* 0x00008f00ca057a23 */ /* 0x000fe20000010813 */
[----:B------:R-:W-:Y:S01]  /*5cc0*/  SHF.R.U32.HI R0, RZ, 0x8, R0 ;  /* 0x00000008ff007819 */ /* 0x000fe20000011600 */
[----:B------:R-:W-:Y:S01]  /*5cd0*/  HMMA.16816.F32.BF16 R36, R8, R32, R36 ;  /* 0x000000200824723c */ /* 0x000fe20000041824 */
[----:B------:R-:W-:Y:S01]  /*5ce0*/  SHF.R.U32.HI R6, RZ, 0x18, R12 ;  /* 0x00000018ff067819 */ /* 0x000fe2000001160c */
[----:B------:R-:W4:Y:S01]  /*5cf0*/  LDSM.16.MT88.4 R28, [R204+0x5800] ;  /* 0x00580000cc1c783b */ /* 0x000f220000004200 */
[----:B------:R-:W-:Y:S01]  /*5d00*/  PRMT R0, R3, 0x5410, R0 ;  /* 0x0000541003007816 */ /* 0x000fe20000000000 */
[----:B------:R1:W1:Y:S01]  /*5d10*/  MUFU.EX2 R80, R4 ;  /* 0x0000000400507308 */ /* 0x0002620000000800 */
[----:B------:R-:W-:-:S03]  /*5d20*/  HSET2.LE.AND R7, R7, R109, PT ;  /* 0x0000006d07077233 */ /* 0x000fc60003803000 */
[----:B------:R-:W-:Y:S01]  /*5d30*/  HSET2.LE.AND R0, R0, R109, PT ;  /* 0x0000006d00007233 */ /* 0x000fe20003803000 */
[C---:B------:R-:W-:Y:S01]  /*5d40*/  HMMA.16816.F32.BF16 R64, R8.reuse, R34, R64 ;  /* 0x000000220840723c */ /* 0x040fe20000041840 */
[----:B------:R-:W4:Y:S01]  /*5d50*/  LDSM.16.MT88.4 R32, [R205+0x5800] ;  /* 0x00580000cd20783b */ /* 0x000f220000004200 */
[----:B--2---:R-:W-:Y:S01]  /*5d60*/  SHF.R.U32.HI R2, RZ, 0x10, R12 ;  /* 0x00000010ff027819 */ /* 0x004fe2000001160c */
[----:B------:R2:W-:Y:S01]  /*5d70*/  MUFU.EX2 R79, R5 ;  /* 0x00000005004f7308 */ /* 0x0005e20000000800 */
[----:B------:R-:W-:Y:S02]  /*5d80*/  FFMA.FTZ R12, R203, c[0x0][0x23c], -R19 ;  /* 0x00008f00cb0c7a23 */ /* 0x000fe40000010813 */
[----:B------:R-:W-:Y:S02]  /*5d90*/  LOP3.LUT R3, R2, 0xff, RZ, 0xc0, !PT ;  /* 0x000000ff02037812 */ /* 0x000fe400078ec0ff */
[----:B------:R-:W-:Y:S01]  /*5da0*/  HMMA.16816.F32.BF16 R68, R8, R24, R68 ;  /* 0x000000180844723c */ /* 0x000fe20000041844 */
[----:B---3--:R-:W-:-:S02]  /*5db0*/  F2FP.BF16.PACK_AB R2, R90, R91 ;  /* 0x0000005b5a02723e */ /* 0x008fc400000010ff */
[----:B------:R-:W-:Y:S01]  /*5dc0*/  PRMT R6, R3, 0x5410, R6 ;  /* 0x0000541003067816 */ /* 0x000fe20000000006 */
[--C-:B------:R-:W-:Y:S01]  /*5dd0*/  HSET2.LE.AND R3, R18, R109.reuse, PT ;  /* 0x0000006d12037233 */ /* 0x100fe20003803000 */
[----:B-1----:R-:W-:Y:S01]  /*5de0*/  LOP3.LUT R4, R0, R2, RZ, 0xc0, !PT ;  /* 0x0000000200047212 */ /* 0x002fe200078ec0ff */
[----:B------:R1:W3:Y:S01]  /*5df0*/  MUFU.EX2 R78, R12 ;  /* 0x0000000c004e7308 */ /* 0x0002e20000000800 */
[----:B------:R-:W-:Y:S01]  /*5e00*/  F2FP.BF16.PACK_AB R2, R82, R84 ;  /* 0x000000545202723e */ /* 0x000fe200000010ff */
[----:B------:R-:W-:Y:S01]  /*5e10*/  HSET2.LE.AND R0, R6, R109, PT ;  /* 0x0000006d06007233 */ /* 0x000fe20003803000 */
[----:B------:R-:W-:Y:S01]  /*5e20*/  F2FP.BF16.PACK_AB R6, R88, R89 ;  /* 0x000000595806723e */ /* 0x000fe200000010ff */
[----:B------:R-:W-:Y:S03]  /*5e30*/  HMMA.16816.F32.BF16 R60, R8, R26, R60 ;  /* 0x0000001a083c723c */ /* 0x000fe6000004183c */
[----:B--2---:R-:W-:Y:S01]  /*5e40*/  LOP3.LUT R5, R0, R2, RZ, 0xc0, !PT ;  /* 0x0000000200057212 */ /* 0x004fe200078ec0ff */
[----:B------:R-:W-:Y:S01]  /*5e50*/  FFMA.FTZ R0, R150, c[0x0][0x23c], -R15 ;  /* 0x00008f0096007a23 */ /* 0x000fe2000001080f */
[----:B------:R-:W-:-:S02]  /*5e60*/  SHF.R.U32.HI R2, RZ, 0x10, R23 ;  /* 0x00000010ff027819 */ /* 0x000fc40000011617 */
[----:B------:R-:W-:Y:S01]  /*5e70*/  LOP3.LUT R6, R3, R6, RZ, 0xc0, !PT ;  /* 0x0000000603067212 */ /* 0x000fe200078ec0ff */
[----:B------:R2:W-:Y:S01]  /*5e80*/  MUFU.EX2 R77, R0 ;  /* 0x00000000004d7308 */ /* 0x0005e20000000800 */
[----:B------:R-:W-:Y:S01]  /*5e90*/  SHF.R.U32.HI R11, RZ, 0x18, R23 ;  /* 0x00000018ff0b7819 */ /* 0x000fe20000011617 */
[--C-:B------:R-:W-:Y:S01]  /*5ea0*/  FFMA.FTZ R10, R252, c[0x0][0x23c], -R15.reuse ;  /* 0x00008f00fc0a7a23 */ /* 0x100fe2000001080f */
[----:B------:R-:W-:Y:S02]  /*5eb0*/  LOP3.LUT R9, R23, 0xff, RZ, 0xc0, !PT ;  /* 0x000000ff17097812 */ /* 0x000fe400078ec0ff */
[----:B------:R-:W-:Y:S02]  /*5ec0*/  SHF.R.U32.HI R8, RZ, 0x8, R104 ;  /* 0x00000008ff087819 */ /* 0x000fe40000011668 */
[----:B-1----:R-:W-:Y:S01]  /*5ed0*/  F2FP.BF16.PACK_AB R12, R80, R81 ;  /* 0x00000051500c723e */ /* 0x002fe200000010ff */
[----:B------:R-:W1:Y:S01]  /*5ee0*/  MUFU.EX2 R76, R10 ;  /* 0x0000000a004c7308 */ /* 0x000e620000000800 */
[----:B------:R-:W-:Y:S01]  /*5ef0*/  PRMT R18, R105, 0x5410, R8 ;  /* 0x0000541069127816 */ /* 0x000fe20000000008 */
[----:B------:R-:W-:Y:S01]  /*5f00*/  FFMA.FTZ R8, R249, c[0x0][0x23c], -R15 ;  /* 0x00008f00f9087a23 */ /* 0x000fe2000001080f */
[----:B------:R-:W-:-:S02]  /*5f10*/  LOP3.LUT R7, R7, R12, RZ, 0xc0, !PT ;  /* 0x0000000c07077212 */ /* 0x000fc400078ec0ff */
[----:B------:R-:W-:Y:S02]  /*5f20*/  LOP3.LUT R12, R106, 0xff, RZ, 0xc0, !PT ;  /* 0x000000ff6a0c7812 */ /* 0x000fe400078ec0ff */
[----:B--2---:R-:W-:Y:S01]  /*5f30*/  LOP3.LUT R0, R23, 0xffff, RZ, 0xc0, !PT ;  /* 0x0000ffff17007812 */ /* 0x004fe200078ec0ff */
[----:B------:R-:W-:Y:S02]  /*5f40*/  MUFU.EX2 R252, R8 ;  /* 0x0000000800fc7308 */ /* 0x000fe40000000800 */
[C---:B----4-:R-:W-:Y:S01]  /*5f50*/  HMMA.16816.F32.BF16 R52, R4.reuse, R28, R52 ;  /* 0x0000001c0434723c */ /* 0x050fe20000041834 */
[----:B------:R-:W-:Y:S02]  /*5f60*/  PRMT R16, R12, 0x5410, R107 ;  /* 0x000054100c107816 */ /* 0x000fe4000000006b */
[----:B------:R-:W-:Y:S02]  /*5f70*/  SHF.R.U32.HI R3, RZ, 0x8, R0 ;  /* 0x00000008ff037819 */ /* 0x000fe40000011600 */
[----:B------:R-:W-:Y:S01]  /*5f80*/  LOP3.LUT R0, R2, 0xff, RZ, 0xc0, !PT ;  /* 0x000000ff02007812 */ /* 0x000fe200078ec0ff */
[----:B------:R-:W-:Y:S01]  /*5f90*/  FFMA.FTZ R2, R248, c[0x0][0x23c], -R15 ;  /* 0x00008f00f8027a23 */ /* 0x000fe2000001080f */
[----:B------:R-:W-:Y:S01]  /*5fa0*/  PRMT R9, R9, 0x5410, R3 ;  /* 0x0000541009097816 */ /* 0x000fe20000000003 */
[--C-:B------:R-:W-:Y:S01]  /*5fb0*/  HSET2.LE.AND R3, R57, R109.reuse, PT ;  /* 0x0000006d39037233 */ /* 0x100fe20003803000 */
[----:B------:R-:W-:Y:S01]  /*5fc0*/  PRMT R13, R0, 0x5410, R11 ;  /* 0x00005410000d7816 */ /* 0x000fe2000000000b */
[----:B------:R-:W-:Y:S01]  /*5fd0*/  HSET2.LE.AND R0, R58, R109, PT ;  /* 0x0000006d3a007233 */ /* 0x000fe20003803000 */
[----:B---3--:R-:W-:Y:S01]  /*5fe0*/  F2FP.BF16.PACK_AB R11, R78, R79 ;  /* 0x0000004f4e0b723e */ /* 0x008fe200000010ff */
[----:B------:R2:W-:Y:S01]  /*5ff0*/  MUFU.EX2 R58, R2 ;  /* 0x00000002003a7308 */ /* 0x0005e20000000800 */
[----:B------:R-:W-:Y:S01]  /*6000*/  HMMA.16816.F32.BF16 R44, R4, R30, R44 ;  /* 0x0000001e042c723c */ /* 0x000fe2000004182c */
[----:B------:R-:W-:-:S02]  /*6010*/  LOP3.LUT R12, R56, 0xff, RZ, 0xc0, !PT ;  /* 0x000000ff380c7812 */ /* 0x000fc400078ec0ff */
[----:B------:R-:W-:Y:S01]  /*6020*/  LOP3.LUT R11, R3, R11, RZ, 0xc0, !PT ;  /* 0x0000000b030b7212 */ /* 0x000fe200078ec0ff */
[----:B------:R-:W-:Y:S02]  /*6030*/  FFMA.FTZ R3, R236, c[0x0][0x23c], -R14 ;  /* 0x00008f00ec037a23 */ /* 0x000fe4000001080e */
[----:B------:R-:W-:Y:S02]  /*6040*/  IMAD.MOV.U32 R236, RZ, RZ, R187 ;  /* 0x000000ffffec7224 */ /* 0x000fe400078e00bb */
[----:B------:R3:W-:Y:S01]  /*6050*/  MUFU.EX2 R27, R3 ;  /* 0x00000003001b7308 */ /* 0x0007e20000000800 */
[----:B------:R-:W-:Y:S01]  /*6060*/  HMMA.16816.F32.BF16 R48, R4, R32, R48 ;  /* 0x000000200430723c */ /* 0x000fe20000041830 */
[----:B------:R-:W-:Y:S02]  /*6070*/  IMAD.MOV.U32 R187, RZ, RZ, R148 ;  /* 0x000000ffffbb7224 */ /* 0x000fe400078e0094 */
[----:B------:R-:W4:Y:S01]  /*6080*/  LDSM.16.MT88.4 R148, [R204+0x5c00] ;  /* 0x005c0000cc94783b */ /* 0x000f220000004200 */
[----:B--2---:R-:W-:-:S04]  /*6090*/  F2FP.BF16.PACK_AB R2, R125, R126 ;  /* 0x0000007e7d02723e */ /* 0x004fc800000010ff */
[----:B------:R-:W-:Y:S01]  /*60a0*/  HMMA.16816.F32.BF16 R40, R4, R34, R40 ;  /* 0x000000220428723c */ /* 0x000fe20000041828 */
[----:B------:R-:W-:Y:S01]  /*60b0*/  LOP3.LUT R10, R0, R2, RZ, 0xc0, !PT ;  /* 0x00000002000a7212 */ /* 0x000fe200078ec0ff */
[----:B------:R-:W-:Y:S01]  /*60c0*/  HSET2.LE.AND R0, R9, R109, PT ;  /* 0x0000006d09007233 */ /* 0x000fe20003803000 */
[----:B------:R-:W-:Y:S01]  /*60d0*/  F2FP.BF16.PACK_AB R2, R127, R128 ;  /* 0x000000807f02723e */ /* 0x000fe200000010ff */
[----:B---3--:R-:W-:-:S03]  /*60e0*/  FFMA.FTZ R3, R250, c[0x0][0x23c], -R14 ;  /* 0x00008f00fa037a23 */ /* 0x008fc6000001080e */
[----:B------:R-:W-:Y:S01]  /*60f0*/  LOP3.LUT R8, R0, R2, RZ, 0xc0, !PT ;  /* 0x0000000200087212 */ /* 0x000fe200078ec0ff */
[--C-:B------:R-:W-:Y:S01]  /*6100*/  HSET2.LE.AND R0, R13, R109.reuse, PT ;  /* 0x0000006d0d007233 */ /* 0x100fe20003803000 */
[----:B------:R-:W-:Y:S01]  /*6110*/  F2FP.BF16.PACK_AB R2, R92, R113 ;  /* 0x000000715c02723e */ /* 0x000fe200000010ff */
[----:B------:R2:W-:Y:S01]  /*6120*/  MUFU.EX2 R25, R3 ;  /* 0x0000000300197308 */ /* 0x0005e20000000800 */
[----:B------:R-:W-:Y:S02]  /*6130*/  LOP3.LUT R7, R17, 0xff, RZ, 0xc0, !PT ;  /* 0x000000ff11077812 */ /* 0x000fe400078ec0ff */
[----:B------:R-:W-:Y:S01]  /*6140*/  LOP3.LUT R9, R0, R2, RZ, 0xc0, !PT ;  /* 0x0000000200097212 */ /* 0x000fe200078ec0ff */
[--C-:B------:R-:W-:Y:S01]  /*6150*/  FFMA.FTZ R0, R233, c[0x0][0x23c], -R14.reuse ;  /* 0x00008f00e9007a23 */ /* 0x100fe2000001080e */
[----:B------:R-:W-:Y:S01]  /*6160*/  LOP3.LUT R2, R56, 0xffff, RZ, 0xc0, !PT ;  /* 0x0000ffff38027812 */ /* 0x000fe200078ec0ff */
[----:B------:R-:W-:Y:S01]  /*6170*/  FFMA.FTZ R14, R251, c[0x0][0x23c], -R14 ;  /* 0x00008f00fb0e7a23 */ /* 0x000fe2000001080e */
[----:B------:R-:W-:Y:S01]  /*6180*/  SHF.R.U32.HI R5, RZ, 0x18, R17 ;  /* 0x00000018ff057819 */ /* 0x000fe20000011611 */
[----:B------:R3:W1:Y:S01]  /*6190*/  MUFU.EX2 R26, R0 ;  /* 0x00000000001a7308 */ /* 0x0006620000000800 */
[----:B------:R-:W-:Y:S01]  /*61a0*/  SHF.R.U32.HI R4, RZ, 0x8, R2 ;  /* 0x00000008ff047819 */ /* 0x000fe20000011602 */
[----:B------:R-:W-:Y:S01]  /*61b0*/  IMAD.MOV.U32 R233, RZ, RZ, R232 ;  /* 0x000000ffffe97224 */ /* 0x000fe200078e00e8 */
[----:B------:R-:W-:Y:S01]  /*61c0*/  SHF.R.U32.HI R13, RZ, 0x8, R59 ;  /* 0x00000008ff0d7819 */ /* 0x000fe2000001163b */
[----:B------:R-:W-:Y:S01]  /*61d0*/  IMAD.MOV.U32 R232, RZ, RZ, R201 ;  /* 0x000000ffffe87224 */ /* 0x000fe200078e00c9 */
[----:B------:R-:W-:Y:S01]  /*61e0*/  PRMT R12, R12, 0x5410, R4 ;  /* 0x000054100c0c7816 */ /* 0x000fe20000000004 */
[----:B------:R-:W-:Y:S01]  /*61f0*/  IMAD.MOV.U32 R201, RZ, RZ, R200 ;  /* 0x000000ffffc97224 */ /* 0x000fe200078e00c8 */
[----:B------:R-:W-:Y:S01]  /*6200*/  PRMT R15, R72, 0x5410, R13 ;  /* 0x00005410480f7816 */ /* 0x000fe2000000000d */
[----:B------:R-:W4:Y:S01]  /*6210*/  MUFU.EX2 R24, R14 ;  /* 0x0000000e00187308 */ /* 0x000f220000000800 */
[----:B--2---:R-:W-:Y:S01]  /*6220*/  SHF.R.U32.HI R3, RZ, 0x10, R17 ;  /* 0x00000010ff037819 */ /* 0x004fe20000011611 */
[----:B------:R-:W-:Y:S01]  /*6230*/  IMAD.MOV.U32 R200, RZ, RZ, R173 ;  /* 0x000000ffffc87224 */ /* 0x000fe200078e00ad */
[----:B------:R-:W-:Y:S01]  /*6240*/  LOP3.LUT R6, R73, 0xff, RZ, 0xc0, !PT ;  /* 0x000000ff49067812 */ /* 0x000fe200078ec0ff */
[----:B------:R-:W-:Y:S01]  /*6250*/  IMAD.MOV.U32 R173, RZ, RZ, R161 ;  /* 0x000000ffffad7224 */ /* 0x000fe200078e00a1 */
[----:B------:R-:W-:Y:S01]  /*6260*/  LOP3.LUT R2, R3, 0xff, RZ, 0xc0, !PT ;  /* 0x000000ff03027812 */ /* 0x000fe200078ec0ff */
[----:B------:R-:W-:Y:S01]  /*6270*/  FFMA.FTZ R3, R237, c[0x0][0x23c], -R22 ;  /* 0x00008f00ed037a23 */ /* 0x000fe20000010816 */
[----:B------:R-:W-:Y:S01]  /*6280*/  PRMT R13, R6, 0x5410, R75 ;  /* 0x00005410060d7816 */ /* 0x000fe2000000004b */
[C---:B------:R-:W-:Y:S01]  /*6290*/  HMMA.16816.F32.BF16 R36, R8.reuse, R28, R36 ;  /* 0x0000001c0824723c */ /* 0x040fe20000041824 */
[----:B---3--:R-:W-:Y:S01]  /*62a0*/  LOP3.LUT R0, R17, 0xffff, RZ, 0xc0, !PT ;  /* 0x0000ffff11007812 */ /* 0x008fe200078ec0ff */
[----:B------:R2:W-:Y:S01]  /*62b0*/  MUFU.EX2 R247, R3 ;  /* 0x0000000300f77308 */ /* 0x0005e20000000800 */
[----:B------:R-:W-:Y:S01]  /*62c0*/  PRMT R4, R2, 0x5410, R5 ;  /* 0x0000541002047816 */ /* 0x000fe20000000005 */
[--C-:B------:R-:W-:Y:S01]  /*62d0*/  FFMA.FTZ R5, R238, c[0x0][0x23c], -R19.reuse ;  /* 0x00008f00ee057a23 */ /* 0x100fe20000010813 */
[----:B------:R-:W-:Y:S01]  /*62e0*/  SHF.R.U32.HI R0, RZ, 0x8, R0 ;  /* 0x00000008ff007819 */ /* 0x000fe20000011600 */
[----:B------:R-:W-:Y:S01]  /*62f0*/  FFMA.FTZ R6, R239, c[0x0][0x23c], -R19 ;  /* 0x00008f00ef067a23 */ /* 0x000fe20000010813 */
[----:B-1----:R-:W-:Y:S01]  /*6300*/  F2FP.BF16.PACK_AB R2, R76, R77 ;  /* 0x0000004d4c02723e */ /* 0x002fe200000010ff */
[----:B------:R-:W-:Y:S01]  /*6310*/  HMMA.16816.F32.BF16 R160, R8, R32, R68 ;  /* 0x0000002008a0723c */ /* 0x000fe20000041844 */
[----:B------:R-:W-:Y:S01]  /*6320*/  PRMT R0, R7, 0x5410, R0 ;  /* 0x0000541007007816 */ /* 0x000fe20000000000 */
[----:B------:R-:W-:Y:S01]  /*6330*/  MUFU.EX2 R14, R6 ;  /* 0x00000006000e7308 */ /* 0x000fe20000000800 */
[----:B------:R-:W1:Y:S03]  /*6340*/  LDSM.16.MT88.4 R20, [R205+0x5c00] ;  /* 0x005c0000cd14783b */ /* 0x000e660000004200 */
[----:B------:R-:W-:-:S02]  /*6350*/  HSET2.LE.AND R0, R0, R109, PT ;  /* 0x0000006d00007233 */ /* 0x000fc40003803000 */
[C---:B------:R-:W-:Y:S01]  /*6360*/  HMMA.16816.F32.BF16 R28, R8.reuse, R30, R64 ;  /* 0x0000001e081c723c */ /* 0x040fe20000041840 */
[----:B--2---:R-:W-:Y:S02]  /*6370*/  FFMA.FTZ R3, R234, c[0x0][0x23c], -R19 ;  /* 0x00008f00ea037a23 */ /* 0x004fe40000010813 */
[----:B------:R-:W-:Y:S01]  /*6380*/  LOP3.LUT R164, R0, R2, RZ, 0xc0, !PT ;  /* 0x0000000200a47212 */ /* 0x000fe200078ec0ff */
[--C-:B------:R-:W-:Y:S01]  /*6390*/  HSET2.LE.AND R0, R4, R109.reuse, PT ;  /* 0x0000006d04007233 */ /* 0x100fe20003803000 */
[----:B------:R-:W-:Y:S01]  /*63a0*/  F2FP.BF16.PACK_AB R2, R26, R27 ;  /* 0x0000001b1a02723e */ /* 0x000fe200000010ff */
[----:B------:R2:W-:Y:S01]  /*63b0*/  MUFU.EX2 R17, R3 ;  /* 0x0000000300117308 */ /* 0x0005e20000000800 */
[----:B------:R-:W-:Y:S01]  /*63c0*/  F2FP.BF16.PACK_AB R4, R252, R58 ;  /* 0x0000003afc04723e */ /* 0x000fe200000010ff */
[----:B------:R-:W-:Y:S01]  /*63d0*/  HMMA.16816.F32.BF16 R32, R8, R34, R60 ;  /* 0x000000220820723c */ /* 0x000fe2000004183c */
[----:B------:R-:W-:Y:S01]  /*63e0*/  LOP3.LUT R165, R0, R2, RZ, 0xc0, !PT ;  /* 0x0000000200a57212 */ /* 0x000fe200078ec0ff */
[----:B------:R-:W-:Y:S01]  /*63f0*/  HSET2.LE.AND R0, R13, R109, PT ;  /* 0x0000006d0d007233 */ /* 0x000fe20003803000 */
[----:B----4-:R-:W-:-:S04]  /*6400*/  F2FP.BF16.PACK_AB R2, R24, R25 ;  /* 0x000000191802723e */ /* 0x010fc800000010ff */
[----:B------:R-:W-:Y:S01]  /*6410*/  LOP3.LUT R167, R0, R2, RZ, 0xc0, !PT ;  /* 0x0000000200a77212 */ /* 0x000fe200078ec0ff */
[----:B------:R-:W-:Y:S01]  /*6420*/  FADD.FTZ R8, R221, R226 ;  /* 0x000000e2dd087221 */ /* 0x000fe20000010000 */
[----:B------:R-:W-:Y:S01]  /*6430*/  SHF.R.U32.HI R2, RZ, 0x18, R56 ;  /* 0x00000018ff027819 */ /* 0x000fe20000011638 */
[----:B------:R-:W-:Y:S02]  /*6440*/  IMAD.MOV.U32 R221, RZ, RZ, R224 ;  /* 0x000000ffffdd7224 */ /* 0x000fe400078e00e0 */
[----:B------:R-:W-:Y:S01]  /*6450*/  IMAD.MOV.U32 R226, RZ, RZ, R198 ;  /* 0x000000ffffe27224 */ /* 0x000fe200078e00c6 */
[----:B--2---:R-:W-:Y:S01]  /*6460*/  HSET2.LE.AND R3, R15, R109, PT ;  /* 0x0000006d0f037233 */ /* 0x004fe20003803000 */
[----:B------:R-:W-:Y:S01]  /*6470*/  FADD.FTZ R9, R225, R220 ;  /* 0x000000dce1097221 */ /* 0x000fe20000010000 */
[----:B------:R2:W3:Y:S01]  /*6480*/  MUFU.EX2 R15, R5 ;  /* 0x00000005000f7308 */ /* 0x0004e20000000800 */
[----:B------:R-:W-:Y:S02]  /*6490*/  IMAD.MOV.U32 R220, RZ, RZ, R179 ;  /* 0x000000ffffdc7224 */ /* 0x000fe400078e00b3 */
[----:B------:R-:W-:Y:S01]  /*64a0*/  LOP3.LUT R166, R3, R4, RZ, 0xc0, !PT ;  /* 0x0000000403a67212 */ /* 0x000fe200078ec0ff */
[----:B------:R-:W-:Y:S01]  /*64b0*/  IMAD.MOV.U32 R198, RZ, RZ, R236 ;  /* 0x000000ffffc67224 */ /* 0x000fe200078e00ec */
[----:B------:R-:W-:Y:S01]  /*64c0*/  SHF.R.U32.HI R3, RZ, 0x10, R56 ;  /* 0x00000010ff037819 */ /* 0x000fe20000011638 */
[----:B------:R-:W-:-:S02]  /*64d0*/  IMAD.MOV.U32 R225, RZ, RZ, R178 ;  /* 0x000000ffffe17224 */ /* 0x000fc400078e00b2 */
[----:B------:R-:W-:Y:S01]  /*64e0*/  IMAD.MOV.U32 R179, RZ, RZ, R196 ;  /* 0x000000ffffb37224 */ /* 0x000fe200078e00c4 */
[----:B------:R-:W-:Y:S01]  /*64f0*/  LOP3.LUT R0, R3, 0xff, RZ, 0xc0, !PT ;  /* 0x000000ff03007812 */ /* 0x000fe200078ec0ff */
[----:B------:R-:W-:Y:S01]  /*6500*/  IMAD.MOV.U32 R224, RZ, RZ, R195 ;  /* 0x000000ffffe07224 */ /* 0x000fe200078e00c3 */
[--C-:B------:R-:W-:Y:S01]  /*6510*/  HSET2.LE.AND R3, R16, R109.reuse, PT ;  /* 0x0000006d10037233 */ /* 0x100fe20003803000 */
[----:B------:R-:W-:Y:S01]  /*6520*/  IMAD.MOV.U32 R178, RZ, RZ, R176 ;  /* 0x000000ffffb27224 */ /* 0x000fe200078e00b0 */
[----:B------:R-:W-:Y:S01]  /*6530*/  PRMT R4, R0, 0x5410, R2 ;  /* 0x0000541000047816 */ /* 0x000fe20000000002 */
[----:B------:R-:W-:Y:S01]  /*6540*/  FFMA.FTZ R2, R235, c[0x0][0x23c], -R19 ;  /* 0x00008f00eb027a23 */ /* 0x000fe20000010813 */
[--C-:B------:R-:W-:Y:S01]  /*6550*/  HSET2.LE.AND R0, R18, R109.reuse, PT ;  /* 0x0000006d12007233 */ /* 0x100fe20003803000 */
[----:B------:R-:W-:Y:S01]  /*6560*/  FADD.FTZ R6, R221, R226 ;  /* 0x000000e2dd067221 */ /* 0x000fe20000010000 */
[--C-:B--2---:R-:W-:Y:S01]  /*6570*/  HSET2.LE.AND R5, R12, R109.reuse, PT ;  /* 0x0000006d0c057233 */ /* 0x104fe20003803000 */
[----:B------:R2:W4:Y:S01]  /*6580*/  MUFU.EX2 R13, R2 ;  /* 0x00000002000d7308 */ /* 0x0005220000000800 */
[----:B------:R-:W-:Y:S01]  /*6590*/  IMAD.MOV.U32 R196, RZ, RZ, R177 ;  /* 0x000000ffffc47224 */ /* 0x000fe200078e00b1 */
[----:B------:R-:W-:Y:S01]  /*65a0*/  HSET2.LE.AND R7, R4, R109, PT ;  /* 0x0000006d04077233 */ /* 0x000fe20003803000 */
[----:B------:R-:W-:Y:S01]  /*65b0*/  IMAD.MOV.U32 R195, RZ, RZ, R192 ;  /* 0x000000ffffc37224 */ /* 0x000fe200078e00c0 */
[----:B------:R-:W-:Y:S01]  /*65c0*/  HMMA.16816.F32.BF16 R140, R164, R148, R52 ;  /* 0x00000094a48c723c */ /* 0x000fe20000041834 */
[----:B------:R-:W-:-:S02]  /*65d0*/  IMAD.MOV.U32 R177, RZ, RZ, R155 ;  /* 0x000000ffffb17224 */ /* 0x000fc400078e009b */
[----:B------:R-:W-:Y:S02]  /*65e0*/  FADD.FTZ R4, R220, R8 ;  /* 0x00000008dc047221 */ /* 0x000fe40000010000 */
[----:B------:R-:W-:Y:S02]  /*65f0*/  IMAD.MOV.U32 R221, RZ, RZ, R198 ;  /* 0x000000ffffdd7224 */ /* 0x000fe400078e00c6 */
[----:B------:R-:W-:Y:S02]  /*6600*/  FADD.FTZ R11, R225, R9 ;  /* 0x00000009e10b7221 */ /* 0x000fe40000010000 */
[----:B------:R-:W-:Y:S02]  /*6610*/  IMAD.MOV.U32 R220, RZ, RZ, R179 ;  /* 0x000000ffffdc7224 */ /* 0x000fe400078e00b3 */
[----:B------:R-:W-:Y:S01]  /*6620*/  FADD.FTZ R10, R224, R6 ;  /* 0x00000006e00a7221 */ /* 0x000fe20000010000 */
[----:B------:R-:W-:Y:S01]  /*6630*/  F2FP.BF16.PACK_AB R6, R123, R124 ;  /* 0x0000007c7b06723e */ /* 0x000fe200000010ff */
[----:B--2---:R-:W-:-:S02]  /*6640*/  FADD.FTZ R2, R170, R168 ;  /* 0x000000a8aa027221 */ /* 0x004fc40000010000 */
[----:B------:R-:W-:Y:S01]  /*6650*/  IMAD.MOV.U32 R225, RZ, RZ, R178 ;  /* 0x000000ffffe17224 */ /* 0x000fe200078e00b2 */
[----:B------:R-:W-:Y:S01]  /*6660*/  LOP3.LUT R168, R5, R6, RZ, 0xc0, !PT ;  /* 0x0000000605a87212 */ /* 0x000fe200078ec0ff */
[----:B------:R-:W-:Y:S02]  /*6670*/  IMAD.MOV.U32 R224, RZ, RZ, R195 ;  /* 0x000000ffffe07224 */ /* 0x000fe400078e00c3 */
[----:B------:R-:W-:Y:S02]  /*6680*/  IMAD.MOV.U32 R198, RZ, RZ, R177 ;  /* 0x000000ffffc67224 */ /* 0x000fe400078e00b1 */
[----:B------:R-:W-:Y:S01]  /*6690*/  FADD.FTZ R8, R221, R4 ;  /* 0x00000004dd087221 */ /* 0x000fe20000010000 */
[----:B---3--:R-:W-:Y:S01]  /*66a0*/  F2FP.BF16.PACK_AB R4, R14, R15 ;  /* 0x0000000f0e04723e */ /* 0x008fe200000010ff */
[----:B------:R-:W-:Y:S02]  /*66b0*/  IMAD.MOV.U32 R179, RZ, RZ, R158 ;  /* 0x000000ffffb37224 */ /* 0x000fe400078e009e */
[----:B------:R-:W-:Y:S01]  /*66c0*/  FADD.FTZ R9, R169, R2 ;  /* 0x00000002a9097221 */ /* 0x000fe20000010000 */
[----:B------:R-:W-:Y:S01]  /*66d0*/  F2FP.BF16.PACK_AB R2, R247, R122 ;  /* 0x0000007af702723e */ /* 0x000fe200000010ff */
[----:B------:R-:W-:-:S02]  /*66e0*/  IMAD.MOV.U32 R221, RZ, RZ, R220 ;  /* 0x000000ffffdd7224 */ /* 0x000fc400078e00dc */
[----:B------:R-:W-:Y:S01]  /*66f0*/  IMAD.MOV.U32 R178, RZ, RZ, R157 ;  /* 0x000000ffffb27224 */ /* 0x000fe200078e009d */
[----:B------:R-:W-:Y:S01]  /*6700*/  LOP3.LUT R170, R0, R2, RZ, 0xc0, !PT ;  /* 0x0000000200aa7212 */ /* 0x000fe200078ec0ff */
[----:B------:R-:W-:Y:S01]  /*6710*/  IMAD.MOV.U32 R220, RZ, RZ, R225 ;  /* 0x000000ffffdc7224 */ /* 0x000fe200078e00e1 */
[----:B----4-:R-:W-:Y:S01]  /*6720*/  F2FP.BF16.PACK_AB R0, R13, R17 ;  /* 0x000000110d00723e */ /* 0x010fe200000010ff */
[----:B------:R-:W-:Y:S02]  /*6730*/  IMAD.MOV.U32 R195, RZ, RZ, R156 ;  /* 0x000000ffffc37224 */ /* 0x000fe400078e009c */
[----:B------:R-:W-:Y:S01]  /*6740*/  IMAD.MOV.U32 R225, RZ, RZ, R224 ;  /* 0x000000ffffe17224 */ /* 0x000fe200078e00e0 */
[----:B------:R-:W-:Y:S01]  /*6750*/  LOP3.LUT R169, R7, R0, RZ, 0xc0, !PT ;  /* 0x0000000007a97212 */ /* 0x000fe200078ec0ff */
[----:B------:R-:W-:Y:S02]  /*6760*/  IMAD.MOV.U32 R224, RZ, RZ, R198 ;  /* 0x000000ffffe07224 */ /* 0x000fe400078e00c6 */
[----:B------:R-:W-:-:S02]  /*6770*/  IMAD.MOV.U32 R198, RZ, RZ, R179 ;  /* 0x000000ffffc67224 */ /* 0x000fc400078e00b3 */
[----:B------:R-:W-:Y:S02]  /*6780*/  IMAD.MOV.U32 R179, RZ, RZ, R178 ;  /* 0x000000ffffb37224 */ /* 0x000fe400078e00b2 */
[----:B------:R-:W-:Y:S02]  /*6790*/  IMAD.MOV.U32 R178, RZ, RZ, R195 ;  /* 0x000000ffffb27224 */ /* 0x000fe400078e00c3 */
[----:B------:R-:W-:Y:S02]  /*67a0*/  IMAD.MOV.U32 R195, RZ, RZ, R194 ;  /* 0x000000ffffc37224 */ /* 0x000fe400078e00c2 */
[----:B------:R-:W-:Y:S02]  /*67b0*/  IMAD.MOV.U32 R194, RZ, RZ, R175 ;  /* 0x000000ffffc27224 */ /* 0x000fe400078e00af */
[----:B------:R-:W-:Y:S02]  /*67c0*/  IMAD.MOV.U32 R175, RZ, RZ, R174 ;  /* 0x000000ffffaf7224 */ /* 0x000fe400078e00ae */
[----:B------:R-:W-:Y:S01]  /*67d0*/  IMAD.MOV.U32 R174, RZ, RZ, R171 ;  /* 0x000000ffffae7224 */ /* 0x000fe200078e00ab */
[----:B------:R-:W-:Y:S01]  /*67e0*/  LOP3.LUT R171, R3, R4, RZ, 0xc0, !PT ;  /* 0x0000000403ab7212 */ /* 0x000fe200078ec0ff */
[----:B------:R-:W-:-:S02]  /*67f0*/  FADD.FTZ R2, R221, R11 ;  /* 0x0000000bdd027221 */ /* 0x000fc40000010000 */
[----:B------:R-:W-:Y:S02]  /*6800*/  FADD.FTZ R0, R110, R10 ;  /* 0x0000000a6e007221 */ /* 0x000fe40000010000 */
[----:B------:R-:W-:Y:S01]  /*6810*/  FADD.FTZ R3, R183, R9 ;  /* 0x00000009b7037221 */ /* 0x000fe20000010000 */
[----:B------:R2:W5:Y:S01]  /*6820*/  LDL.LU R110, [R1+0x78] ;  /* 0x00007800016e7983 */ /* 0x0005620000300800 */
[----:B------:R-:W-:Y:S02]  /*6830*/  IMAD.MOV.U32 R103, RZ, RZ, R220 ;  /* 0x000000ffff677224 */ /* 0x000fe400078e00dc */
[----:B------:R-:W-:Y:S01]  /*6840*/  FADD.FTZ R6, R182, R8 ;  /* 0x00000008b6067221 */ /* 0x000fe20000010000 */
[----:B------:R2:W5:Y:S01]  /*6850*/  LDL.LU R183, [R1+0x74] ;  /* 0x0000740001b77983 */ /* 0x0005620000300800 */
[----:B------:R-:W-:Y:S02]  /*6860*/  FADD.FTZ R5, R218, R2 ;  /* 0x00000002da057221 */ /* 0x000fe40000010000 */
[----:B------:R-:W-:Y:S01]  /*6870*/  FADD.FTZ R4, R228, R0 ;  /* 0x00000000e4047221 */ /* 0x000fe20000010000 */
        /* <DEDUP_REMOVED lines=8> */
[----:B------:R-:W-:Y:S01]  /*6900*/  IMAD.MOV.U32 R103, RZ, RZ, R227 ;  /* 0x000000ffff677224 */ /* 0x000fe200078e00e3 */
[----:B------:R2:W5:Y:S01]  /*6910*/  LDL.LU R216, [R1+0x64] ;  /* 0x0000640001d87983 */ /* 0x0005620000300800 */
[----:B------:R-:W-:-:S02]  /*6920*/  IMAD.MOV.U32 R225, RZ, RZ, R178 ;  /* 0x000000ffffe17224 */ /* 0x000fc400078e00b2 */
        /* <DEDUP_REMOVED lines=14> */
[----:B------:R-:W-:Y:S02]  /*6a10*/  IMAD.MOV.U32 R226, RZ, RZ, R224 ;  /* 0x000000ffffe27224 */ /* 0x000fe400078e00e0 */
[----:B------:R-:W-:Y:S02]  /*6a20*/  FADD.FTZ R5, R207, R5 ;  /* 0x00000005cf057221 */ /* 0x000fe40000010000 */
[----:B------:R-:W-:-:S02]  /*6a30*/  IMAD.MOV.U32 R221, RZ, RZ, R198 ;  /* 0x000000ffffdd7224 */ /* 0x000fc400078e00c6 */
[----:B------:R-:W-:Y:S02]  /*6a40*/  FADD.FTZ R3, R206, R4 ;  /* 0x00000004ce037221 */ /* 0x000fe40000010000 */
[----:B------:R-:W-:Y:S02]  /*6a50*/  IMAD.MOV.U32 R220, RZ, RZ, R179 ;  /* 0x000000ffffdc7224 */ /* 0x000fe400078e00b3 */
[----:B------:R-:W-:Y:S02]  /*6a60*/  IMAD.MOV.U32 R224, RZ, RZ, R195 ;  /* 0x000000ffffe07224 */ /* 0x000fe400078e00c3 */
[----:B------:R-:W-:Y:S02]  /*6a70*/  FADD.FTZ R0, R74, R0 ;  /* 0x000000004a007221 */ /* 0x000fe40000010000 */
[----:B------:R-:W-:Y:S02]  /*6a80*/  IMAD.MOV.U32 R198, RZ, RZ, R194 ;  /* 0x000000ffffc67224 */ /* 0x000fe400078e00c2 */
[----:B------:R-:W-:-:S02]  /*6a90*/  IMAD.MOV.U32 R195, RZ, RZ, R236 ;  /* 0x000000ffffc37224 */ /* 0x000fc400078e00ec */
[----:B------:R-:W-:Y:S02]  /*6aa0*/  FADD.FTZ R6, R227, R2 ;  /* 0x00000002e3067221 */ /* 0x000fe40000010000 */
[----:B------:R-:W-:Y:S02]  /*6ab0*/  IMAD.MOV.U32 R179, RZ, RZ, R175 ;  /* 0x000000ffffb37224 */ /* 0x000fe400078e00af */
[----:B------:R-:W-:Y:S02]  /*6ac0*/  IMAD.MOV.U32 R194, RZ, RZ, R233 ;  /* 0x000000ffffc27224 */ /* 0x000fe400078e00e9 */
[----:B------:R-:W-:Y:S02]  /*6ad0*/  FADD.FTZ R4, R226, R5 ;  /* 0x00000005e2047221 */ /* 0x000fe40000010000 */
[----:B------:R-:W-:Y:S02]  /*6ae0*/  IMAD.MOV.U32 R175, RZ, RZ, R232 ;  /* 0x000000ffffaf7224 */ /* 0x000fe400078e00e8 */
[----:B------:R-:W-:-:S02]  /*6af0*/  FADD.FTZ R2, R221, R3 ;  /* 0x00000003dd027221 */ /* 0x000fc40000010000 */
[----:B------:R-:W-:Y:S02]  /*6b00*/  IMAD.MOV.U32 R174, RZ, RZ, R201 ;  /* 0x000000ffffae7224 */ /* 0x000fe400078e00c9 */
[----:B------:R-:W-:Y:S02]  /*6b10*/  FADD.FTZ R0, R220, R0 ;  /* 0x00000000dc007221 */ /* 0x000fe40000010000 */
[----:B------:R-:W-:Y:S02]  /*6b20*/  IMAD.MOV.U32 R236, RZ, RZ, R200 ;  /* 0x000000ffffec7224 */ /* 0x000fe400078e00c8 */
[----:B------:R-:W-:Y:S02]  /*6b30*/  IMAD.MOV.U32 R178, RZ, RZ, R195 ;  /* 0x000000ffffb27224 */ /* 0x000fe400078e00c3 */
[----:B------:R-:W-:Y:S02]  /*6b40*/  FADD.FTZ R3, R225, R6 ;  /* 0x00000006e1037221 */ /* 0x000fe40000010000 */
[----:B------:R-:W-:-:S02]  /*6b50*/  IMAD.MOV.U32 R233, RZ, RZ, R147 ;  /* 0x000000ffffe97224 */ /* 0x000fc400078e0093 */
        /* <DEDUP_REMOVED lines=9> */
[----:B------:R-:W-:Y:S02]  /*6bf0*/  FADD.FTZ R3, R178, R3 ;  /* 0x00000003b2037221 */ /* 0x000fe40000010000 */
[----:B------:R-:W-:Y:S02]  /*6c00*/  IMAD.MOV.U32 R236, RZ, RZ, R233 ;  /* 0x000000ffffec7224 */ /* 0x000fe400078e00e9 */
[----:B------:R-:W-:-:S02]  /*6c10*/  FADD.FTZ R2, R195, R6 ;  /* 0x00000006c3027221 */ /* 0x000fc40000010000 */
[----:B------:R-:W-:Y:S02]  /*6c20*/  IMAD.MOV.U32 R233, RZ, RZ, R232 ;  /* 0x000000ffffe97224 */ /* 0x000fe400078e00e8 */
[----:B------:R-:W-:Y:S02]  /*6c30*/  FADD.FTZ R0, R194, R5 ;  /* 0x00000005c2007221 */ /* 0x000fe40000010000 */
[----:B------:R-:W-:Y:S02]  /*6c40*/  IMAD.MOV.U32 R232, RZ, RZ, R201 ;  /* 0x000000ffffe87224 */ /* 0x000fe400078e00c9 */
[----:B------:R-:W-:Y:S02]  /*6c50*/  FADD.FTZ R4, R175, R4 ;  /* 0x00000004af047221 */ /* 0x000fe40000010000 */
[----:B------:R-:W-:Y:S02]  /*6c60*/  FADD.FTZ R5, R174, R3 ;  /* 0x00000003ae057221 */ /* 0x000fe40000010000 */
[----:B------:R-:W-:-:S02]  /*6c70*/  FADD.FTZ R3, R236, R2 ;  /* 0x00000002ec037221 */ /* 0x000fc40000010000 */
[----:B------:R-:W-:Y:S02]  /*6c80*/  IMAD.MOV.U32 R197, RZ, RZ, R193 ;  /* 0x000000ffffc57224 */ /* 0x000fe400078e00c1 */
[----:B------:R-:W-:Y:S02]  /*6c90*/  IMAD.MOV.U32 R176, RZ, RZ, R154 ;  /* 0x000000ffffb07224 */ /* 0x000fe400078e009a */
[----:B------:R-:W-:Y:S02]  /*6ca0*/  FADD.FTZ R2, R233, R0 ;  /* 0x00000000e9027221 */ /* 0x000fe40000010000 */
[----:B------:R-:W-:Y:S02]  /*6cb0*/  IMAD.MOV.U32 R193, RZ, RZ, R153 ;  /* 0x000000ffffc17224 */ /* 0x000fe400078e0099 */
[----:B------:R-:W-:Y:S02]  /*6cc0*/  FADD.FTZ R0, R232, R4 ;  /* 0x00000004e8007221 */ /* 0x000fe40000010000 */
[----:B------:R-:W-:-:S02]  /*6cd0*/  IMAD.MOV.U32 R192, RZ, RZ, R152 ;  /* 0x000000ffffc07224 */ /* 0x000fc400078e0098 */
[----:B------:R-:W-:Y:S01]  /*6ce0*/  IMAD.MOV.U32 R177, RZ, RZ, R176 ;  /* 0x000000ffffb17224 */ /* 0x000fe200078e00b0 */
[----:B------:R-:W3:Y:S01]  /*6cf0*/  LDC.U8 R74, c[0x0][0x2d8] ;  /* 0x0000b600ff4a7b82 */ /* 0x000ee20000000000 */
[----:B------:R-:W-:Y:S01]  /*6d00*/  FADD.FTZ R3, R229, R3 ;  /* 0x00000003e5037221 */ /* 0x000fe20000010000 */
[----:B------:R-:W-:Y:S01]  /*6d10*/  HMMA.16816.F32.BF16 R152, R164, R150, R44 ;  /* 0x00000096a498723c */ /* 0x000fe2000004182c */
[----:B------:R-:W-:Y:S02]  /*6d20*/  IMAD.MOV.U32 R176, RZ, RZ, R193 ;  /* 0x000000ffffb07224 */ /* 0x000fe400078e00c1 */
[----:B------:R-:W-:Y:S02]  /*6d30*/  FADD.FTZ R0, R197, R0 ;  /* 0x00000000c5007221 */ /* 0x000fe40000010000 */
[----:B------:R-:W-:Y:S02]  /*6d40*/  IMAD.MOV.U32 R193, RZ, RZ, R192 ;  /* 0x000000ffffc17224 */ /* 0x000fe400078e00c0 */
[----:B------:R-:W-:-:S02]  /*6d50*/  IMAD.MOV.U32 R192, RZ, RZ, R173 ;  /* 0x000000ffffc07224 */ /* 0x000fc400078e00ad */
[----:B------:R-:W-:Y:S02]  /*6d60*/  IMAD.MOV.U32 R173, RZ, RZ, R187 ;  /* 0x000000ffffad7224 */ /* 0x000fe400078e00bb */
[----:B------:R-:W-:Y:S02]  /*6d70*/  FADD.FTZ R3, R219, R3 ;  /* 0x00000003db037221 */ /* 0x000fe40000010000 */
[----:B------:R-:W-:Y:S02]  /*6d80*/  IMAD.MOV.U32 R187, RZ, RZ, R186 ;  /* 0x000000ffffbb7224 */ /* 0x000fe400078e00ba */
[----:B------:R-:W-:Y:S02]  /*6d90*/  FADD.FTZ R0, R176, R0 ;  /* 0x00000000b0007221 */ /* 0x000fe40000010000 */
[----:B------:R-:W-:Y:S02]  /*6da0*/  IMAD.MOV.U32 R186, RZ, RZ, R191 ;  /* 0x000000ffffba7224 */ /* 0x000fe400078e00bf */
[----:B------:R-:W-:-:S02]  /*6db0*/  IMAD.MOV.U32 R191, RZ, RZ, R190 ;  /* 0x000000ffffbf7224 */ /* 0x000fc400078e00be */
[----:B------:R-:W-:Y:S02]  /*6dc0*/  IMAD.MOV.U32 R190, RZ, RZ, R185 ;  /* 0x000000ffffbe7224 */ /* 0x000fe400078e00b9 */
[----:B------:R-:W-:Y:S02]  /*6dd0*/  FADD.FTZ R3, R192, R3 ;  /* 0x00000003c0037221 */ /* 0x000fe40000010000 */
[----:B------:R-:W-:Y:S02]  /*6de0*/  IMAD.MOV.U32 R185, RZ, RZ, R159 ;  /* 0x000000ffffb97224 */ /* 0x000fe400078e009f */
[----:B------:R-:W-:Y:S01]  /*6df0*/  FADD.FTZ R0, R187, R0 ;  /* 0x00000000bb007221 */ /* 0x000fe20000010000 */
[----:B-1----:R-:W-:Y:S01]  /*6e00*/  HMMA.16816.F32.BF16 R156, R164, R20, R48 ;  /* 0x00000014a49c723c */ /* 0x002fe20000041830 */
[----:B------:R-:W-:Y:S02]  /*6e10*/  FADD.FTZ R3, R191, R3 ;  /* 0x00000003bf037221 */ /* 0x000fe40000010000 */
[----:B------:R-:W-:-:S02]  /*6e20*/  FADD.FTZ R0, R185, R0 ;  /* 0x00000000b9007221 */ /* 0x000fc40000010000 */
[----:B------:R-:W-:Y:S02]  /*6e30*/  FADD.FTZ R3, R121, R3 ;  /* 0x0000000379037221 */ /* 0x000fe40000010000 */
[----:B------:R-:W-:Y:S01]  /*6e40*/  IMAD.MOV.U32 R200, RZ, RZ, R144 ;  /* 0x000000ffffc87224 */ /* 0x000fe200078e0090 */
[----:B------:R-:W-:Y:S01]  /*6e50*/  HMMA.16816.F32.BF16 R160, R168, R20, R160 ;  /* 0x00000014a8a0723c */ /* 0x000fe200000418a0 */
[----:B------:R-:W-:Y:S02]  /*6e60*/  FADD.FTZ R0, R180, R0 ;  /* 0x00000000b4007221 */ /* 0x000fe40000010000 */
[----:B------:R-:W-:Y:S02]  /*6e70*/  FADD.FTZ R3, R120, R3 ;  /* 0x0000000378037221 */ /* 0x000fe40000010000 */
[----:B------:R-:W-:Y:S02]  /*6e80*/  IMAD.MOV.U32 R201, RZ, RZ, R200 ;  /* 0x000000ffffc97224 */ /* 0x000fe400078e00c8 */
[----:B------:R-:W-:Y:S01]  /*6e90*/  FADD.FTZ R0, R172, R0 ;  /* 0x00000000ac007221 */ /* 0x000fe20000010000 */
[----:B------:R-:W-:Y:S01]  /*6ea0*/  HMMA.16816.F32.BF16 R164, R164, R22, R40 ;  /* 0x00000016a4a4723c */ /* 0x000fe20000041828 */
        /* <DEDUP_REMOVED lines=10> */
[----:B------:R-:W-:Y:S01]  /*6f50*/  FADD.FTZ R4, R196, R4 ;  /* 0x00000004c4047221 */ /* 0x000fe20000010000 */
[----:B------:R2:W5:Y:S01]  /*6f60*/  LDL.LU R207, [R1+0x40] ;  /* 0x0000400001cf7983 */ /* 0x0005620000300800 */
[----:B------:R-:W-:Y:S02]  /*6f70*/  FADD.FTZ R2, R177, R2 ;  /* 0x00000002b1027221 */ /* 0x000fe40000010000 */
[----:B------:R-:W-:Y:S01]  /*6f80*/  FADD.FTZ R3, R117, R3 ;  /* 0x0000000375037221 */ /* 0x000fe20000010000 */
[----:B------:R2:W5:Y:S01]  /*6f90*/  LDL.LU R206, [R1+0x3c] ;  /* 0x00003c0001ce7983 */ /* 0x0005620000300800 */
        /* <DEDUP_REMOVED lines=47> */
[----:B------:R2:W-:Y:S01]  /*7290*/  STL [R1], R3 ;  /* 0x0000000301007387 */ /* 0x0005e20000100800 */
[----:B------:R-:W-:Y:S02]  /*72a0*/  FADD.FTZ R4, R126, R4 ;  /* 0x000000047e047221 */ /* 0x000fe40000010000 */
[----:B------:R-:W-:Y:S01]  /*72b0*/  FADD.FTZ R2, R89, R2 ;  /* 0x0000000259027221 */ /* 0x000fe20000010000 */
[----:B------:R2:W-:Y:S01]  /*72c0*/  STL [R1+0x4], R0 ;  /* 0x0000040001007387 */ /* 0x0005e20000100800 */
[----:B------:R-:W-:Y:S02]  /*72d0*/  FADD.FTZ R4, R125, R4 ;  /* 0x000000047d047221 */ /* 0x000fe40000010000 */
[----:B------:R-:W-:-:S02]  /*72e0*/  FADD.FTZ R2, R88, R2 ;  /* 0x0000000258027221 */ /* 0x000fc40000010000 */
[----:B------:R-:W-:Y:S02]  /*72f0*/  FADD.FTZ R4, R124, R4 ;  /* 0x000000047c047221 */ /* 0x000fe40000010000 */
        /* <DEDUP_REMOVED lines=9> */
[----:B------:R-:W-:Y:S01]  /*7390*/  HMMA.16816.F32.BF16 R168, R168, R22, R32 ;  /* 0x00000016a8a8723c */ /* 0x000fe20000041820 */
[----:B------:R-:W-:Y:S07]  /*73a0*/  @!P0 BRA `(.L_x_449) ;  /* 0x00006ac000008947 */ /* 0x000fee0003800000 */
[C---:B--23-5:R-:W-:Y:S01]  /*73b0*/  IADD3 R189, R183.reuse, 0x4, RZ ;  /* 0x00000004b7bd7810 */ /* 0x06cfe20007ffe0ff */
[----:B------:R-:W-:Y:S01]  /*73c0*/  IMAD.WIDE.U32 R250, R183, -0x326172a9, RZ ;  /* 0xcd9e8d57b7fa7825 */ /* 0x000fe200078e00ff */
[----:B------:R-:W-:Y:S02]  /*73d0*/  IADD3 R217, R182, -0x2, RZ ;  /* 0xfffffffeb6d97810 */ /* 0x000fe40007ffe0ff */
[----:B------:R-:W-:Y:S01]  /*73e0*/  MOV R135, R134 ;  /* 0x0000008600877202 */ /* 0x000fe20000000f00 */
[----:B------:R-:W-:Y:S01]  /*73f0*/  IMAD.WIDE.U32 R248, R189, -0x326172a9, RZ ;  /* 0xcd9e8d57bdf87825 */ /* 0x000fe200078e00ff */
[----:B------:R-:W-:Y:S02]  /*7400*/  LOP3.LUT R240, R251, R110, RZ, 0x3c, !PT ;  /* 0x0000006efbf07212 */ /* 0x000fe400078e3cff */
[----:B------:R-:W-:Y:S01]  /*7410*/  MOV R133, R136 ;  /* 0x0000008800857202 */ /* 0x000fe20000000f00 */
[----:B------:R-:W-:Y:S01]  /*7420*/  IMAD.MOV.U32 R132, RZ, RZ, R137 ;  /* 0x000000ffff847224 */ /* 0x000fe200078e0089 */
[----:B------:R-:W-:Y:S01]  /*7430*/  LOP3.LUT R238, R249, R110, RZ, 0x3c, !PT ;  /* 0x0000006ef9ee7212 */ /* 0x000fe200078e3cff */
[----:B------:R-:W-:Y:S01]  /*7440*/  IMAD.MOV.U32 R3, RZ, RZ, R138 ;  /* 0x000000ffff037224 */ /* 0x000fe200078e008a */
[----:B------:R-:W-:Y:S01]  /*7450*/  PRMT R221, R74, 0x7054, R74 ;  /* 0x000070544add7816 */ /* 0x000fe2000000004a */
[----:B------:R-:W-:-:S04]  /*7460*/  IMAD.WIDE.U32 R218, R218, -0x2daee0ad, RZ ;  /* 0xd2511f53dada7825 */ /* 0x000fc800078e00ff */
[----:B------:R-:W-:-:S04]  /*7470*/  IMAD.WIDE.U32 R240, R240, -0x2daee0ad, RZ ;  /* 0xd2511f53f0f07825 */ /* 0x000fc800078e00ff */
[----:B------:R-:W-:Y:S01]  /*7480*/  IMAD.WIDE.U32 R238, R238, -0x2daee0ad, RZ ;  /* 0xd2511f53eeee7825 */ /* 0x000fe200078e00ff */
[----:B------:R-:W-:Y:S05]  /*7490*/  BRA `(.L_x_450) ;  /* 0x000001b000007947 */ /* 0x000fea0003800000 */
.L_x_452:
[----:B------:R-:W2:Y:S01]  /*74a0*/  LDL.64 R224, [R1+0x30] ;  /* 0x0000300001e07983 */ /* 0x000ea20000100a00 */
[----:B------:R-:W-:Y:S03]  /*74b0*/  IADD3 R0, R217, -0x1, RZ ;  /* 0xffffffffd9007810 */ /* 0x000fe60007ffe0ff */
[----:B------:R-:W3:Y:S01]  /*74c0*/  LDL.64 R222, [R1+0x20] ;  /* 0x0000200001de7983 */ /* 0x000ee20000100a00 */
        /* <DEDUP_REMOVED lines=24> */
.L_x_450:
        /* <DEDUP_REMOVED lines=28> */
[----:B------:R-:W2:Y:S08]  /*7810*/  LDSM.16.M88.4 R16, [R206] ;  /* 0x00000000ce10783b */ /* 0x000eb00000000200 */
        /* <DEDUP_REMOVED lines=9> */
[----:B------:R-:W5:Y:S01]  /*78b0*/  LDSM.16.M88.4 R96, [R206+0x1400] ;  /* 0x00140000ce60783b */ /* 0x000f620000000200 */
        /* <DEDUP_REMOVED lines=76> */
.L_x_451:
[----:B------:R-:W-:Y:S01]  /*7d80*/  IMAD.SHL.U32 R192, R217, 0x4, RZ ;  /* 0x00000004d9c07824 */ /* 0x000fe200078e00ff */
[----:B------:R-:W-:Y:S01]  /*7d90*/  FMNMX.FTZ R0, R4, R3, !PT ;  /* 0x0000000304007209 */ /* 0x000fe20007810000 */
[----:B------:R-:W-:Y:S01]  /*7da0*/  STL [R1+0x70], R252 ;  /* 0x000070fc01007387 */ /* 0x000fe20000100800 */
        /* <DEDUP_REMOVED lines=127> */
[----:B--2---:R-:W-:Y:S02]  /*85a0*/  FMNMX.FTZ R137, R0, R137, !PT ;  /* 0x0000008900897209 */ /* 0x004fe40007810000 */
        /* <DEDUP_REMOVED lines=16> */
[C---:B------:R-:W-:Y:S01]  /*86b0*/  FSETP.NEU.FTZ.AND P1, PT, R138.reuse, -INF , PT ;  /* 0xff8000008a00780b */ /* 0x040fe20003f3d000 */
[----:B------:R-:W-:Y:S01]  /*86c0*/  FMUL.FTZ R186, R138, c[0x0][0x23c] ;  /* 0x00008f008aba7a20 */ /* 0x000fe20000410000 */
[----:B------:R-:W-:Y:S02]  /*86d0*/  FMNMX.FTZ R136, R124, R136, !PT ;  /* 0x000000887c887209 */ /* 0x000fe40007810000 */
[----:B------:R-:W-:Y:S02]  /*86e0*/  FMNMX.FTZ R0, R126, R0, !PT ;  /* 0x000000007e007209 */ /* 0x000fe40007810000 */
[----:B------:R-:W-:Y:S02]  /*86f0*/  FMNMX.FTZ R136, R125, R136, !PT ;  /* 0x000000887d887209 */ /* 0x000fe40007810000 */
[----:B------:R-:W-:Y:S02]  /*8700*/  FSEL R186, R186, RZ, P1 ;  /* 0x000000ffbaba7208 */ /* 0x000fe40000800000 */
[----:B------:R-:W-:Y:S01]  /*8710*/  FMNMX.FTZ R0, R127, R0, !PT ;  /* 0x000000007f007209 */ /* 0x000fe20007810000 */
[----:B------:R-:W1:Y:S01]  /*8720*/  SHFL.BFLY PT, R134, R136, 0x2, 0x1f ;  /* 0x0c401f0088867f89 */ /* 0x000e6200000e0000 */
[----:B--2---:R-:W-:Y:S01]  /*8730*/  FMNMX.FTZ R137, R137, R139, !PT ;  /* 0x0000008b89897209 */ /* 0x004fe20007810000 */
[--C-:B------:R-:W-:Y:S02]  /*8740*/  FFMA.FTZ R16, R16, c[0x0][0x23c], -R186.reuse ;  /* 0x00008f0010107a23 */ /* 0x100fe400000108ba */
[--C-:B------:R-:W-:Y:S01]  /*8750*/  FFMA.FTZ R5, R5, c[0x0][0x23c], -R186.reuse ;  /* 0x00008f0005057a23 */ /* 0x100fe200000108ba */
[C---:B------:R-:W-:Y:S01]  /*8760*/  FSETP.NEU.FTZ.AND P1, PT, R137.reuse, -INF , PT ;  /* 0xff8000008900780b */ /* 0x040fe20003f3d000 */
[----:B------:R-:W-:Y:S01]  /*8770*/  FMUL.FTZ R185, R137, c[0x0][0x23c] ;  /* 0x00008f0089b97a20 */ /* 0x000fe20000410000 */
[----:B------:R2:W-:Y:S01]  /*8780*/  MUFU.EX2 R229, R16 ;  /* 0x0000001000e57308 */ /* 0x0005e20000000800 */
[--C-:B------:R-:W-:Y:S01]  /*8790*/  FFMA.FTZ R4, R4, c[0x0][0x23c], -R186.reuse ;  /* 0x00008f0004047a23 */ /* 0x100fe200000108ba */
[----:B------:R-:W3:Y:S01]  /*87a0*/  SHFL.BFLY PT, R2, R0, 0x2, 0x1f ;  /* 0x0c401f0000027f89 */ /* 0x000ee200000e0000 */
[--C-:B------:R-:W-:Y:S01]  /*87b0*/  FFMA.FTZ R17, R17, c[0x0][0x23c], -R186.reuse ;  /* 0x00008f0011117a23 */ /* 0x100fe200000108ba */
[----:B------:R-:W-:Y:S01]  /*87c0*/  FSEL R185, R185, RZ, P1 ;  /* 0x000000ffb9b97208 */ /* 0x000fe20000800000 */
[--C-:B------:R-:W-:Y:S02]  /*87d0*/  FFMA.FTZ R32, R32, c[0x0][0x23c], -R186.reuse ;  /* 0x00008f0020207a23 */ /* 0x100fe400000108ba */
[--C-:B------:R-:W-:Y:S02]  /*87e0*/  FFMA.FTZ R33, R33, c[0x0][0x23c], -R186.reuse ;  /* 0x00008f0021217a23 */ /* 0x100fe400000108ba */
[--C-:B------:R-:W-:Y:S01]  /*87f0*/  FFMA.FTZ R7, R7, c[0x0][0x23c], -R185.reuse ;  /* 0x00008f0007077a23 */ /* 0x100fe200000108b9 */
[----:B------:R-:W4:Y:S01]  /*8800*/  MUFU.EX2 R235, R5 ;  /* 0x0000000500eb7308 */ /* 0x000f220000000800 */
[--C-:B------:R-:W-:Y:S02]  /*8810*/  FFMA.FTZ R18, R18, c[0x0][0x23c], -R185.reuse ;  /* 0x00008f0012127a23 */ /* 0x100fe400000108b9 */
[--C-:B------:R-:W-:Y:S02]  /*8820*/  FFMA.FTZ R19, R19, c[0x0][0x23c], -R185.reuse ;  /* 0x00008f0013137a23 */ /* 0x100fe400000108b9 */
[--C-:B------:R-:W-:Y:S02]  /*8830*/  FFMA.FTZ R6, R6, c[0x0][0x23c], -R185.reuse ;  /* 0x00008f0006067a23 */ /* 0x100fe400000108b9 */
[--C-:B------:R-:W-:Y:S01]  /*8840*/  FFMA.FTZ R34, R34, c[0x0][0x23c], -R185.reuse ;  /* 0x00008f0022227a23 */ /* 0x100fe200000108b9 */
[----:B-1----:R-:W-:Y:S01]  /*8850*/  FMNMX.FTZ R136, R136, R134, !PT ;  /* 0x0000008688887209 */ /* 0x002fe20007810000 */
[--C-:B------:R-:W-:Y:S01]  /*8860*/  FFMA.FTZ R20, R20, c[0x0][0x23c], -R186.reuse ;  /* 0x00008f0014147a23 */ /* 0x100fe200000108ba */
[----:B------:R-:W-:Y:S01]  /*8870*/  MUFU.EX2 R236, R4 ;  /* 0x0000000400ec7308 */ /* 0x000fe20000000800 */
[--C-:B------:R-:W-:Y:S02]  /*8880*/  FFMA.FTZ R35, R35, c[0x0][0x23c], -R185.reuse ;  /* 0x00008f0023237a23 */ /* 0x100fe400000108b9 */
[--C-:B------:R-:W-:Y:S01]  /*8890*/  FFMA.FTZ R21, R21, c[0x0][0x23c], -R186.reuse ;  /* 0x00008f0015157a23 */ /* 0x100fe200000108ba */
[----:B--2---:R-:W1:Y:S01]  /*88a0*/  SHFL.BFLY PT, R16, R136, 0x1, 0x1f ;  /* 0x0c201f0088107f89 */ /* 0x004e6200000e0000 */
[--C-:B------:R-:W-:Y:S01]  /*88b0*/  FFMA.FTZ R22, R22, c[0x0][0x23c], -R185.reuse ;  /* 0x00008f0016167a23 */ /* 0x100fe200000108b9 */
[----:B---3--:R-:W-:Y:S01]  /*88c0*/  FMNMX.FTZ R0, R0, R2, !PT ;  /* 0x0000000200007209 */ /* 0x008fe20007810000 */
[--C-:B------:R-:W-:Y:S02]  /*88d0*/  FFMA.FTZ R23, R23, c[0x0][0x23c], -R185.reuse ;  /* 0x00008f0017177a23 */ /* 0x100fe400000108b9 */
[--C-:B------:R-:W-:Y:S01]  /*88e0*/  FFMA.FTZ R48, R48, c[0x0][0x23c], -R186.reuse ;  /* 0x00008f0030307a23 */ /* 0x100fe200000108ba */
[----:B------:R-:W2:Y:S01]  /*88f0*/  MUFU.EX2 R4, R7 ;  /* 0x0000000700047308 */ /* 0x000ea20000000800 */
[--C-:B------:R-:W-:Y:S01]  /*8900*/  FFMA.FTZ R50, R50, c[0x0][0x23c], -R185.reuse ;  /* 0x00008f0032327a23 */ /* 0x100fe200000108b9 */
[----:B------:R-:W3:Y:S01]  /*8910*/  SHFL.BFLY PT, R2, R0, 0x1, 0x1f ;  /* 0x0c201f0000027f89 */ /* 0x000ee200000e0000 */
[--C-:B------:R-:W-:Y:S02]  /*8920*/  FFMA.FTZ R51, R51, c[0x0][0x23c], -R185.reuse ;  /* 0x00008f0033337a23 */ /* 0x100fe400000108b9 */
[--C-:B------:R-:W-:Y:S02]  /*8930*/  FFMA.FTZ R49, R49, c[0x0][0x23c], -R186.reuse ;  /* 0x00008f0031317a23 */ /* 0x100fe400000108ba */
[--C-:B------:R-:W-:Y:S02]  /*8940*/  FFMA.FTZ R38, R38, c[0x0][0x23c], -R185.reuse ;  /* 0x00008f0026267a23 */ /* 0x100fe400000108b9 */
[--C-:B------:R-:W-:Y:S01]  /*8950*/  FFMA.FTZ R36, R36, c[0x0][0x23c], -R186.reuse ;  /* 0x00008f0024247a23 */ /* 0x100fe200000108ba */
[----:B----4-:R-:W-:Y:S01]  /*8960*/  STL [R1+0x1c], R235 ;  /* 0x00001ceb01007387 */ /* 0x010fe20000100800 */
[--C-:B------:R-:W-:Y:S01]  /*8970*/  FFMA.FTZ R37, R37, c[0x0][0x23c], -R186.reuse ;  /* 0x00008f0025257a23 */ /* 0x100fe200000108ba */
[----:B------:R-:W-:Y:S01]  /*8980*/  MUFU.EX2 R214, R18 ;  /* 0x0000001200d67308 */ /* 0x000fe20000000800 */
[--C-:B------:R-:W-:Y:S02]  /*8990*/  FFMA.FTZ R39, R39, c[0x0][0x23c], -R185.reuse ;  /* 0x00008f0027277a23 */ /* 0x100fe400000108b9 */
[--C-:B------:R-:W-:Y:S02]  /*89a0*/  FFMA.FTZ R64, R64, c[0x0][0x23c], -R186.reuse ;  /* 0x00008f0040407a23 */ /* 0x100fe400000108ba */
[--C-:B------:R-:W-:Y:S01]  /*89b0*/  FFMA.FTZ R65, R65, c[0x0][0x23c], -R186.reuse ;  /* 0x00008f0041417a23 */ /* 0x100fe200000108ba */
[----:B-1----:R-:W-:Y:S01]  /*89c0*/  FMNMX.FTZ R136, R136, R16, !PT ;  /* 0x0000001088887209 */ /* 0x002fe20007810000 */
[--C-:B------:R-:W-:Y:S02]  /*89d0*/  FFMA.FTZ R66, R66, c[0x0][0x23c], -R185.reuse ;  /* 0x00008f0042427a23 */ /* 0x100fe400000108b9 */
[--C-:B------:R-:W-:Y:S01]  /*89e0*/  FFMA.FTZ R67, R67, c[0x0][0x23c], -R185.reuse ;  /* 0x00008f0043437a23 */ /* 0x100fe200000108b9 */
[----:B------:R-:W-:Y:S01]  /*89f0*/  MUFU.EX2 R215, R33 ;  /* 0x0000002100d77308 */ /* 0x000fe20000000800 */
[C---:B------:R-:W-:Y:S01]  /*8a00*/  FMUL.FTZ R184, R136.reuse, c[0x0][0x23c] ;  /* 0x00008f0088b87a20 */ /* 0x040fe20000410000 */
[----:B------:R-:W-:Y:S01]  /*8a10*/  FSETP.NEU.FTZ.AND P1, PT, R136, -INF , PT ;  /* 0xff8000008800780b */ /* 0x000fe20003f3d000 */
[--C-:B------:R-:W-:Y:S01]  /*8a20*/  FFMA.FTZ R54, R54, c[0x0][0x23c], -R185.reuse ;  /* 0x00008f0036367a23 */ /* 0x100fe200000108b9 */
[----:B---3--:R-:W-:Y:S01]  /*8a30*/  FMNMX.FTZ R134, R0, R2, !PT ;  /* 0x0000000200867209 */ /* 0x008fe20007810000 */
[----:B------:R-:W-:Y:S01]  /*8a40*/  FFMA.FTZ R55, R55, c[0x0][0x23c], -R185 ;  /* 0x00008f0037377a23 */ /* 0x000fe200000108b9 */
[----:B--2---:R1:W-:Y:S01]  /*8a50*/  STL [R1+0x18], R4 ;  /* 0x0000180401007387 */ /* 0x0043e20000100800 */
[--C-:B------:R-:W-:Y:S01]  /*8a60*/  FFMA.FTZ R52, R52, c[0x0][0x23c], -R186.reuse ;  /* 0x00008f0034347a23 */ /* 0x100fe200000108ba */
[----:B------:R-:W-:Y:S01]  /*8a70*/  FSEL R184, R184, RZ, P1 ;  /* 0x000000ffb8b87208 */ /* 0x000fe20000800000 */
[C---:B------:R-:W-:Y:S01]  /*8a80*/  FMUL.FTZ R139, R134.reuse, c[0x0][0x23c] ;  /* 0x00008f00868b7a20 */ /* 0x040fe20000410000 */
[----:B------:R-:W-:Y:S01]  /*8a90*/  FSETP.NEU.FTZ.AND P1, PT, R134, -INF , PT ;  /* 0xff8000008600780b */ /* 0x000fe20003f3d000 */
[----:B------:R-:W-:Y:S01]  /*8aa0*/  FFMA.FTZ R53, R53, c[0x0][0x23c], -R186 ;  /* 0x00008f0035357a23 */ /* 0x000fe200000108ba */
[----:B------:R-:W-:Y:S01]  /*8ab0*/  MUFU.EX2 R208, R51 ;  /* 0x0000003300d07308 */ /* 0x000fe20000000800 */
[--C-:B------:R-:W-:Y:S01]  /*8ac0*/  FFMA.FTZ R8, R8, c[0x0][0x23c], -R184.reuse ;  /* 0x00008f0008087a23 */ /* 0x100fe200000108b8 */
[----:B------:R-:W-:Y:S01]  /*8ad0*/  FSEL R139, R139, RZ, P1 ;  /* 0x000000ff8b8b7208 */ /* 0x000fe20000800000 */
[--C-:B------:R-:W-:Y:S01]  /*8ae0*/  FFMA.FTZ R9, R9, c[0x0][0x23c], -R184.reuse ;  /* 0x00008f0009097a23 */ /* 0x100fe200000108b8 */
[----:B------:R-:W-:Y:S01]  /*8af0*/  IADD3 R2, R192, 0x1, RZ ;  /* 0x00000001c0027810 */ /* 0x000fe20007ffe0ff */
[----:B------:R-:W-:Y:S02]  /*8b00*/  FFMA.FTZ R12, R12, c[0x0][0x23c], -R184 ;  /* 0x00008f000c0c7a23 */ /* 0x000fe400000108b8 */
[--C-:B------:R-:W-:Y:S01]  /*8b10*/  FFMA.FTZ R10, R10, c[0x0][0x23c], -R139.reuse ;  /* 0x00008f000a0a7a23 */ /* 0x100fe2000001088b */
[----:B------:R-:W-:Y:S01]  /*8b20*/  LOP3.LUT R2, R219, UR23, R2, 0x96, !PT ;  /* 0x00000017db027c12 */ /* 0x000fe2000f8e9602 */
[--C-:B------:R-:W-:Y:S01]  /*8b30*/  FFMA.FTZ R11, R11, c[0x0][0x23c], -R139.reuse ;  /* 0x00008f000b0b7a23 */ /* 0x100fe2000001088b */
[----:B------:R-:W2:Y:S01]  /*8b40*/  MUFU.EX2 R220, R8 ;  /* 0x0000000800dc7308 */ /* 0x000ea20000000800 */
[--C-:B------:R-:W-:Y:S02]  /*8b50*/  FFMA.FTZ R14, R14, c[0x0][0x23c], -R139.reuse ;  /* 0x00008f000e0e7a23 */ /* 0x100fe4000001088b */
[--C-:B------:R-:W-:Y:S02]  /*8b60*/  FFMA.FTZ R15, R15, c[0x0][0x23c], -R139.reuse ;  /* 0x00008f000f0f7a23 */ /* 0x100fe4000001088b */
[--C-:B------:R-:W-:Y:S02]  /*8b70*/  FFMA.FTZ R13, R13, c[0x0][0x23c], -R184.reuse ;  /* 0x00008f000d0d7a23 */ /* 0x100fe400000108b8 */
[--C-:B------:R-:W-:Y:S02]  /*8b80*/  FFMA.FTZ R24, R24, c[0x0][0x23c], -R184.reuse ;  /* 0x00008f0018187a23 */ /* 0x100fe400000108b8 */
[----:B------:R-:W-:Y:S01]  /*8b90*/  FFMA.FTZ R25, R25, c[0x0][0x23c], -R184 ;  /* 0x00008f0019197a23 */ /* 0x000fe200000108b8 */
[----:B------:R-:W3:Y:S01]  /*8ba0*/  MUFU.EX2 R210, R10 ;  /* 0x0000000a00d27308 */ /* 0x000ee20000000800 */
[--C-:B------:R-:W-:Y:S01]  /*8bb0*/  FFMA.FTZ R26, R26, c[0x0][0x23c], -R139.reuse ;  /* 0x00008f001a1a7a23 */ /* 0x100fe2000001088b */
[----:B-1----:R-:W-:Y:S01]  /*8bc0*/  LOP3.LUT R4, R219, UR23, R192, 0x96, !PT ;  /* 0x00000017db047c12 */ /* 0x002fe2000f8e96c0 */
[--C-:B------:R-:W-:Y:S02]  /*8bd0*/  FFMA.FTZ R27, R27, c[0x0][0x23c], -R139.reuse ;  /* 0x00008f001b1b7a23 */ /* 0x100fe4000001088b */
[--C-:B------:R-:W-:Y:S02]  /*8be0*/  FFMA.FTZ R28, R28, c[0x0][0x23c], -R184.reuse ;  /* 0x00008f001c1c7a23 */ /* 0x100fe400000108b8 */
[----:B------:R-:W-:Y:S03]  /*8bf0*/  IMAD.WIDE.U32 R4, R4, -0x326172a9, RZ ;  /* 0xcd9e8d5704047825 */ /* 0x000fe600078e00ff */
[----:B------:R1:W-:Y:S01]  /*8c00*/  MUFU.EX2 R231, R9 ;  /* 0x0000000900e77308 */ /* 0x0003e20000000800 */
[----:B------:R-:W-:Y:S01]  /*8c10*/  FFMA.FTZ R29, R29, c[0x0][0x23c], -R184 ;  /* 0x00008f001d1d7a23 */ /* 0x000fe200000108b8 */
[----:B------:R-:W-:Y:S01]  /*8c20*/  LOP3.LUT R0, R5, UR13, R250, 0x96, !PT ;  /* 0x0000000d05007c12 */ /* 0x000fe2000f8e96fa */
[--C-:B------:R-:W-:Y:S01]  /*8c30*/  FFMA.FTZ R30, R30, c[0x0][0x23c], -R139.reuse ;  /* 0x00008f001e1e7a23 */ /* 0x100fe2000001088b */
[----:B--2---:R-:W-:Y:S01]  /*8c40*/  STL [R1+0x10], R220 ;  /* 0x000010dc01007387 */ /* 0x004fe20000100800 */
[--C-:B------:R-:W-:Y:S01]  /*8c50*/  FFMA.FTZ R31, R31, c[0x0][0x23c], -R139.reuse ;  /* 0x00008f001f1f7a23 */ /* 0x100fe2000001088b */
[----:B------:R-:W-:Y:S01]  /*8c60*/  LOP3.LUT R8, R241, UR12, R218, 0x96, !PT ;  /* 0x0000000cf1087c12 */ /* 0x000fe2000f8e96da */
[----:B------:R-:W-:Y:S01]  /*8c70*/  FFMA.FTZ R41, R41, c[0x0][0x23c], -R184 ;  /* 0x00008f0029297a23 */ /* 0x000fe200000108b8 */
[----:B------:R-:W-:Y:S01]  /*8c80*/  LOP3.LUT R16, R189, UR11, R4, 0x96, !PT ;  /* 0x0000000bbd107c12 */ /* 0x000fe2000f8e9604 */
[--C-:B------:R-:W-:Y:S01]  /*8c90*/  FFMA.FTZ R40, R40, c[0x0][0x23c], -R184.reuse ;  /* 0x00008f0028287a23 */ /* 0x100fe200000108b8 */
[----:B------:R2:W-:Y:S01]  /*8ca0*/  MUFU.EX2 R237, R11 ;  /* 0x0000000b00ed7308 */ /* 0x0005e20000000800 */
[--C-:B------:R-:W-:Y:S02]  /*8cb0*/  FFMA.FTZ R44, R44, c[0x0][0x23c], -R184.reuse ;  /* 0x00008f002c2c7a23 */ /* 0x100fe400000108b8 */
[--C-:B------:R-:W-:Y:S01]  /*8cc0*/  FFMA.FTZ R42, R42, c[0x0][0x23c], -R139.reuse ;  /* 0x00008f002a2a7a23 */ /* 0x100fe2000001088b */
[----:B---3--:R-:W-:Y:S01]  /*8cd0*/  STL [R1+0x14], R210 ;  /* 0x000014d201007387 */ /* 0x008fe20000100800 */
[--C-:B------:R-:W-:Y:S02]  /*8ce0*/  FFMA.FTZ R43, R43, c[0x0][0x23c], -R139.reuse ;  /* 0x00008f002b2b7a23 */ /* 0x100fe4000001088b */
[--C-:B------:R-:W-:Y:S01]  /*8cf0*/  FFMA.FTZ R45, R45, c[0x0][0x23c], -R184.reuse ;  /* 0x00008f002d2d7a23 */ /* 0x100fe200000108b8 */
[----:B------:R3:W-:Y:S01]  /*8d00*/  STL [R1+0x6c], R217 ;  /* 0x00006cd901007387 */ /* 0x0007e20000100800 */
[--C-:B------:R-:W-:Y:S01]  /*8d10*/  FFMA.FTZ R47, R47, c[0x0][0x23c], -R139.reuse ;  /* 0x00008f002f2f7a23 */ /* 0x100fe2000001088b */
[----:B------:R4:W-:Y:S01]  /*8d20*/  MUFU.EX2 R212, R14 ;  /* 0x0000000e00d47308 */ /* 0x0009e20000000800 */
[--C-:B------:R-:W-:Y:S02]  /*8d30*/  FFMA.FTZ R46, R46, c[0x0][0x23c], -R139.reuse ;  /* 0x00008f002e2e7a23 */ /* 0x100fe4000001088b */
[--C-:B------:R-:W-:Y:S02]  /*8d40*/  FFMA.FTZ R63, R63, c[0x0][0x23c], -R139.reuse ;  /* 0x00008f003f3f7a23 */ /* 0x100fe4000001088b */
[----:B-1----:R-:W-:Y:S04]  /*8d50*/  IMAD.WIDE.U32 R8, R8, -0x326172a9, RZ ;  /* 0xcd9e8d5708087825 */ /* 0x002fe800078e00ff */
[--C-:B------:R-:W-:Y:S01]  /*8d60*/  FFMA.FTZ R56, R56, c[0x0][0x23c], -R184.reuse ;  /* 0x00008f0038387a23 */ /* 0x100fe200000108b8 */
[----:B------:R1:W-:Y:S01]  /*8d70*/  MUFU.EX2 R193, R19 ;  /* 0x0000001300c17308 */ /* 0x0003e20000000800 */
[----:B------:R-:W-:Y:S01]  /*8d80*/  FFMA.FTZ R57, R57, c[0x0][0x23c], -R184 ;  /* 0x00008f0039397a23 */ /* 0x000fe200000108b8 */
[----:B------:R-:W-:Y:S01]  /*8d90*/  LOP3.LUT R18, R9, UR11, R4, 0x96, !PT ;  /* 0x0000000b09127c12 */ /* 0x000fe2000f8e9604 */
[--C-:B------:R-:W-:Y:S02]  /*8da0*/  FFMA.FTZ R58, R58, c[0x0][0x23c], -R139.reuse ;  /* 0x00008f003a3a7a23 */ /* 0x100fe4000001088b */
[----:B--2---:R-:W-:Y:S01]  /*8db0*/  IMAD.WIDE.U32 R10, R2, -0x326172a9, RZ ;  /* 0xcd9e8d57020a7825 */ /* 0x004fe200078e00ff */
[--C-:B------:R-:W-:Y:S03]  /*8dc0*/  LOP3.LUT R2, R5, UR13, R248.reuse, 0x96, !PT ;  /* 0x0000000d05027c12 */ /* 0x100fe6000f8e96f8 */
[----:B------:R-:W-:Y:S01]  /*8dd0*/  IMAD.WIDE.U32 R4, R0, -0x2daee0ad, RZ ;  /* 0xd2511f5300047825 */ /* 0x000fe200078e00ff */
[----:B------:R2:W-:Y:S01]  /*8de0*/  MUFU.EX2 R190, R6 ;  /* 0x0000000600be7308 */ /* 0x0005e20000000800 */
[----:B------:R-:W-:Y:S02]  /*8df0*/  LOP3.LUT R0, R11, UR13, R248, 0x96, !PT ;  /* 0x0000000d0b007c12 */ /* 0x000fe4000f8e96f8 */
[--C-:B------:R-:W-:Y:S01]  /*8e00*/  FFMA.FTZ R59, R59, c[0x0][0x23c], -R139.reuse ;  /* 0x00008f003b3b7a23 */ /* 0x100fe2000001088b */
[----:B---3--:R-:W3:Y:S01]  /*8e10*/  LDL.LU R217, [R1+0x18] ;  /* 0x0000180001d97983 */ /* 0x008ee20000300800 */
[----:B------:R-:W-:Y:S01]  /*8e20*/  FFMA.FTZ R60, R60, c[0x0][0x23c], -R184 ;  /* 0x00008f003c3c7a23 */ /* 0x000fe200000108b8 */
[--C-:B----4-:R-:W-:Y:S01]  /*8e30*/  LOP3.LUT R14, R189, UR11, R10.reuse, 0x96, !PT ;  /* 0x0000000bbd0e7c12 */ /* 0x110fe2000f8e960a */
[----:B------:R-:W-:Y:S01]  /*8e40*/  IMAD.WIDE.U32 R172, R0, -0x2daee0ad, RZ ;  /* 0xd2511f5300ac7825 */ /* 0x000fe200078e00ff */
[----:B------:R-:W-:Y:S02]  /*8e50*/  LOP3.LUT R10, R9, UR11, R10, 0x96, !PT ;  /* 0x0000000b090a7c12 */ /* 0x000fe4000f8e960a */
[----:B------:R4:W-:Y:S01]  /*8e60*/  MUFU.EX2 R206, R15 ;  /* 0x0000000f00ce7308 */ /* 0x0009e20000000800 */
[----:B------:R-:W-:Y:S01]  /*8e70*/  FFMA.FTZ R61, R61, c[0x0][0x23c], -R184 ;  /* 0x00008f003d3d7a23 */ /* 0x000fe200000108b8 */
[----:B------:R-:W-:Y:S01]  /*8e80*/  LOP3.LUT R7, R5, UR10, R240, 0x96, !PT ;  /* 0x0000000a05077c12 */ /* 0x000fe2000f8e96f0 */
[----:B------:R-:W-:Y:S02]  /*8e90*/  FFMA.FTZ R62, R62, c[0x0][0x23c], -R139 ;  /* 0x00008f003e3e7a23 */ /* 0x000fe4000001088b */
[----:B-1----:R-:W-:Y:S04]  /*8ea0*/  IMAD.WIDE.U32 R18, R18, -0x2daee0ad, RZ ;  /* 0xd2511f5312127825 */ /* 0x002fe800078e00ff */
[--C-:B------:R-:W-:Y:S01]  /*8eb0*/  FFMA.FTZ R69, R69, c[0x0][0x23c], -R186.reuse ;  /* 0x00008f0045457a23 */ /* 0x100fe200000108ba */
[----:B------:R1:W-:Y:S01]  /*8ec0*/  MUFU.EX2 R196, R32 ;  /* 0x0000002000c47308 */ /* 0x0003e20000000800 */
[----:B------:R-:W-:Y:S02]  /*8ed0*/  FFMA.FTZ R68, R68, c[0x0][0x23c], -R186 ;  /* 0x00008f0044447a23 */ /* 0x000fe400000108ba */
[----:B------:R-:W-:Y:S01]  /*8ee0*/  FFMA.FTZ R82, R82, c[0x0][0x23c], -R185 ;  /* 0x00008f0052527a23 */ /* 0x000fe200000108b9 */
[----:B--2---:R-:W-:Y:S01]  /*8ef0*/  LOP3.LUT R6, R11, UR13, R250, 0x96, !PT ;  /* 0x0000000d0b067c12 */ /* 0x004fe2000f8e96fa */
[----:B------:R-:W-:Y:S04]  /*8f00*/  IMAD.WIDE.U32 R10, R10, -0x2daee0ad, RZ ;  /* 0xd2511f530a0a7825 */ /* 0x000fe800078e00ff */
[--C-:B------:R-:W-:Y:S01]  /*8f10*/  FFMA.FTZ R77, R77, c[0x0][0x23c], -R184.reuse ;  /* 0x00008f004d4d7a23 */ /* 0x100fe200000108b8 */
[----:B------:R2:W-:Y:S01]  /*8f20*/  MUFU.EX2 R198, R17 ;  /* 0x0000001100c67308 */ /* 0x0005e20000000800 */
[----:B------:R-:W-:Y:S02]  /*8f30*/  FFMA.FTZ R72, R72, c[0x0][0x23c], -R184 ;  /* 0x00008f0048487a23 */ /* 0x000fe400000108b8 */
[----:B------:R-:W-:Y:S02]  /*8f40*/  FFMA.FTZ R81, R81, c[0x0][0x23c], -R186 ;  /* 0x00008f0051517a23 */ /* 0x000fe400000108ba */
[----:B----4-:R-:W-:Y:S04]  /*8f50*/  IMAD.WIDE.U32 R14, R14, -0x2daee0ad, RZ ;  /* 0xd2511f530e0e7825 */ /* 0x010fe800078e00ff */
[--C-:B------:R-:W-:Y:S01]  /*8f60*/  FFMA.FTZ R78, R78, c[0x0][0x23c], -R139.reuse ;  /* 0x00008f004e4e7a23 */ /* 0x100fe2000001088b */
[----:B------:R4:W-:Y:S01]  /*8f70*/  MUFU.EX2 R195, R12 ;  /* 0x0000000c00c37308 */ /* 0x0009e20000000800 */
[----:B------:R-:W-:Y:S02]  /*8f80*/  FFMA.FTZ R75, R75, c[0x0][0x23c], -R139 ;  /* 0x00008f004b4b7a23 */ /* 0x000fe4000001088b */
[----:B------:R-:W-:Y:S01]  /*8f90*/  FFMA.FTZ R83, R83, c[0x0][0x23c], -R185 ;  /* 0x00008f0053537a23 */ /* 0x000fe200000108b9 */
[----:B-1----:R-:W-:Y:S01]  /*8fa0*/  LOP3.LUT R32, R19, UR8, R4, 0x96, !PT ;  /* 0x0000000813207c12 */ /* 0x002fe2000f8e9604 */
[----:B------:R-:W-:Y:S04]  /*8fb0*/  IMAD.WIDE.U32 R4, R2, -0x2daee0ad, RZ ;  /* 0xd2511f5302047825 */ /* 0x000fe800078e00ff */
[----:B------:R-:W-:Y:S01]  /*8fc0*/  IMAD.WIDE.U32 R32, R32, -0x326172a9, RZ ;  /* 0xcd9e8d5720207825 */ /* 0x000fe200078e00ff */
[----:B------:R1:W1:Y:S01]  /*8fd0*/  MUFU.EX2 R225, R34 ;  /* 0x0000002200e17308 */ /* 0x0002620000000800 */
[----:B------:R-:W-:Y:S02]  /*8fe0*/  LOP3.LUT R0, R5, UR10, R238, 0x96, !PT ;  /* 0x0000000a05007c12 */ /* 0x000fe4000f8e96ee */
[----:B------:R-:W-:Y:S02]  /*8ff0*/  FFMA.FTZ R76, R76, c[0x0][0x23c], -R184 ;  /* 0x00008f004c4c7a23 */ /* 0x000fe400000108b8 */
[----:B--2---:R-:W-:Y:S04]  /*9000*/  IMAD.WIDE.U32 R16, R16, -0x2daee0ad, RZ ;  /* 0xd2511f5310107825 */ /* 0x004fe800078e00ff */
[--C-:B------:R-:W-:Y:S01]  /*9010*/  FFMA.FTZ R74, R74, c[0x0][0x23c], -R139.reuse ;  /* 0x00008f004a4a7a23 */ /* 0x100fe2000001088b */
[----:B------:R2:W-:Y:S01]  /*9020*/  MUFU.EX2 R211, R20 ;  /* 0x0000001400d37308 */ /* 0x0005e20000000800 */
[----:B------:R-:W-:Y:S02]  /*9030*/  FFMA.FTZ R80, R80, c[0x0][0x23c], -R186 ;  /* 0x00008f0050507a23 */ /* 0x000fe400000108ba */
[----:B------:R-:W-:Y:S01]  /*9040*/  FFMA.FTZ R79, R79, c[0x0][0x23c], -R139 ;  /* 0x00008f004f4f7a23 */ /* 0x000fe2000001088b */
[----:B----4-:R-:W-:Y:S01]  /*9050*/  LOP3.LUT R12, R17, UR8, R4, 0x96, !PT ;  /* 0x00000008110c7c12 */ /* 0x010fe2000f8e9604 */
[----:B------:R-:W-:Y:S01]  /*9060*/  IMAD.WIDE.U32 R4, R7, -0x326172a9, RZ ;  /* 0xcd9e8d5707047825 */ /* 0x000fe200078e00ff */
[----:B------:R-:W-:Y:S03]  /*9070*/  LOP3.LUT R17, R173, UR10, R238, 0x96, !PT ;  /* 0x0000000aad117c12 */ /* 0x000fe6000f8e96ee */
[----:B------:R-:W-:Y:S01]  /*9080*/  FFMA.FTZ R73, R73, c[0x0][0x23c], -R184 ;  /* 0x00008f0049497a23 */ /* 0x000fe200000108b8 */
[----:B------:R4:W-:Y:S01]  /*9090*/  MUFU.EX2 R194, R13 ;  /* 0x0000000d00c27308 */ /* 0x0009e20000000800 */
[--C-:B------:R-:W-:Y:S02]  /*90a0*/  FFMA.FTZ R70, R70, c[0x0][0x23c], -R185.reuse ;  /* 0x00008f0046467a23 */ /* 0x100fe400000108b9 */
[--C-:B------:R-:W-:Y:S01]  /*90b0*/  FFMA.FTZ R71, R71, c[0x0][0x23c], -R185.reuse ;  /* 0x00008f0047477a23 */ /* 0x100fe200000108b9 */
[----:B-1----:R-:W-:Y:S01]  /*90c0*/  LOP3.LUT R34, R15, UR8, R172, 0x96, !PT ;  /* 0x000000080f227c12 */ /* 0x002fe2000f8e96ac */
[----:B------:R-:W-:Y:S01]  /*90d0*/  IMAD.WIDE.U32 R172, R6, -0x2daee0ad, RZ ;  /* 0xd2511f5306ac7825 */ /* 0x000fe200078e00ff */
[----:B------:R-:W-:Y:S03]  /*90e0*/  LOP3.LUT R15, R33, UR7, R4, 0x96, !PT ;  /* 0x00000007210f7c12 */ /* 0x000fe6000f8e9604 */
[----:B------:R-:W-:Y:S01]  /*90f0*/  IMAD.WIDE.U32 R6, R17, -0x326172a9, RZ ;  /* 0xcd9e8d5711067825 */ /* 0x000fe200078e00ff */
[----:B------:R1:W-:Y:S01]  /*9100*/  MUFU.EX2 R226, R35 ;  /* 0x0000002300e27308 */ /* 0x0003e20000000800 */
[----:B------:R-:W-:Y:S02]  /*9110*/  LOP3.LUT R2, R173, UR10, R240, 0x96, !PT ;  /* 0x0000000aad027c12 */ /* 0x000fe4000f8e96f0 */
[----:B------:R-:W-:Y:S01]  /*9120*/  FFMA.FTZ R96, R96, c[0x0][0x23c], -R186 ;  /* 0x00008f0060607a23 */ /* 0x000fe200000108ba */
[----:B--2---:R-:W-:Y:S01]  /*9130*/  LOP3.LUT R20, R11, UR8, R172, 0x96, !PT ;  /* 0x000000080b147c12 */ /* 0x004fe2000f8e96ac */
[----:B------:R-:W-:Y:S01]  /*9140*/  FFMA.FTZ R97, R97, c[0x0][0x23c], -R186 ;  /* 0x00008f0061617a23 */ /* 0x000fe200000108ba */
[----:B------:R-:W-:Y:S01]  /*9150*/  LOP3.LUT R11, R5, UR9, R8, 0x96, !PT ;  /* 0x00000009050b7c12 */ /* 0x000fe2000f8e9608 */
[----:B------:R-:W-:Y:S01]  /*9160*/  IMAD.WIDE.U32 R4, R0, -0x326172a9, RZ ;  /* 0xcd9e8d5700047825 */ /* 0x000fe200078e00ff */
[--C-:B------:R-:W-:Y:S02]  /*9170*/  LOP3.LUT R0, R7, UR9, R188.reuse, 0x96, !PT ;  /* 0x0000000907007c12 */ /* 0x100fe4000f8e96bc */
[----:B------:R2:W-:Y:S01]  /*9180*/  MUFU.EX2 R227, R21 ;  /* 0x0000001500e37308 */ /* 0x0005e20000000800 */
[----:B------:R-:W-:Y:S01]  /*9190*/  IMAD.WIDE.U32 R172, R2, -0x326172a9, RZ ;  /* 0xcd9e8d5702ac7825 */ /* 0x000fe200078e00ff */
[----:B------:R-:W-:Y:S03]  /*91a0*/  LOP3.LUT R5, R5, UR9, R188, 0x96, !PT ;  /* 0x0000000905057c12 */ /* 0x000fe6000f8e96bc */
[----:B----4-:R-:W-:Y:S01]  /*91b0*/  IMAD.WIDE.U32 R12, R12, -0x326172a9, RZ ;  /* 0xcd9e8d570c0c7825 */ /* 0x010fe200078e00ff */
[----:B------:R-:W-:Y:S03]  /*91c0*/  LOP3.LUT R174, R173, UR9, R8, 0x96, !PT ;  /* 0x00000009adae7c12 */ /* 0x000fe6000f8e9608 */
[----:B------:R-:W-:Y:S01]  /*91d0*/  FFMA.FTZ R84, R84, c[0x0][0x23c], -R186 ;  /* 0x00008f0054547a23 */ /* 0x000fe200000108ba */
[----:B------:R4:W-:Y:S01]  /*91e0*/  MUFU.EX2 R223, R22 ;  /* 0x0000001600df7308 */ /* 0x0009e20000000800 */
[----:B------:R-:W-:Y:S01]  /*91f0*/  IMAD.WIDE.U32 R174, R174, -0x2daee0ad, RZ ;  /* 0xd2511f53aeae7825 */ /* 0x000fe200078e00ff */
[----:B------:R-:W-:Y:S03]  /*9200*/  LOP3.LUT R19, R13, UR7, R4, 0x96, !PT ;  /* 0x000000070d137c12 */ /* 0x000fe6000f8e9604 */
[----:B-1----:R-:W-:Y:S04]  /*9210*/  IMAD.WIDE.U32 R34, R34, -0x326172a9, RZ ;  /* 0xcd9e8d5722227825 */ /* 0x002fe800078e00ff */
[----:B------:R-:W-:Y:S01]  /*9220*/  IMAD.WIDE.U32 R4, R5, -0x2daee0ad, RZ ;  /* 0xd2511f5305047825 */ /* 0x000fe200078e00ff */
[----:B------:R-:W-:Y:S01]  /*9230*/  MUFU.EX2 R222, R23 ;  /* 0x0000001700de7308 */ /* 0x000fe20000000800 */
[----:B------:R-:W-:Y:S02]  /*9240*/  LOP3.LUT R33, R35, UR7, R6, 0x96, !PT ;  /* 0x0000000723217c12 */ /* 0x000fe4000f8e9606 */
[----:B------:R-:W-:Y:S01]  /*9250*/  IMAD.WIDE.U32 R6, R11, -0x2daee0ad, RZ ;  /* 0xd2511f530b067825 */ /* 0x000fe200078e00ff */
[----:B------:R-:W-:Y:S03]  /*9260*/  LOP3.LUT R11, R5, UR6, R16, 0x96, !PT ;  /* 0x00000006050b7c12 */ /* 0x000fe6000f8e9610 */
[----:B--2---:R-:W-:Y:S01]  /*9270*/  IMAD.WIDE.U32 R20, R20, -0x326172a9, RZ ;  /* 0xcd9e8d5714147825 */ /* 0x004fe200078e00ff */
[----:B------:R-:W-:Y:S02]  /*9280*/  LOP3.LUT R7, R7, UR6, R18, 0x96, !PT ;  /* 0x0000000607077c12 */ /* 0x000fe4000f8e9612 */
[----:B------:R1:W-:Y:S01]  /*9290*/  MUFU.EX2 R216, R24 ;  /* 0x0000001800d87308 */ /* 0x0003e20000000800 */
[----:B------:R-:W-:Y:S01]  /*92a0*/  IMAD.WIDE.U32 R16, R15, -0x2daee0ad, RZ ;  /* 0xd2511f530f107825 */ /* 0x000fe200078e00ff */
[----:B----4-:R-:W-:Y:S03]  /*92b0*/  LOP3.LUT R22, R21, UR7, R172, 0x96, !PT ;  /* 0x0000000715167c12 */ /* 0x010fe6000f8e96ac */
[----:B------:R-:W-:Y:S01]  /*92c0*/  IMAD.WIDE.U32 R18, R19, -0x2daee0ad, RZ ;  /* 0xd2511f5313127825 */ /* 0x000fe200078e00ff */
[----:B------:R-:W-:Y:S02]  /*92d0*/  LOP3.LUT R5, R17, UR4, R6, 0x96, !PT ;  /* 0x0000000411057c12 */ /* 0x000fe4000f8e9606 */
[----:B------:R-:W-:Y:S01]  /*92e0*/  LOP3.LUT R17, R175, UR6, R10, 0x96, !PT ;  /* 0x00000006af117c12 */ /* 0x000fe2000f8e960a */
[----:B------:R-:W-:Y:S01]  /*92f0*/  IMAD.WIDE.U32 R172, R0, -0x2daee0ad, RZ ;  /* 0xd2511f5300ac7825 */ /* 0x000fe200078e00ff */
[----:B------:R2:W4:Y:S01]  /*9300*/  MUFU.EX2 R233, R25 ;  /* 0x0000001900e97308 */ /* 0x0005220000000800 */
[----:B------:R-:W-:Y:S02]  /*9310*/  LOP3.LUT R0, R19, UR4, R4, 0x96, !PT ;  /* 0x0000000413007c12 */ /* 0x000fe4000f8e9604 */
[----:B------:R-:W-:Y:S01]  /*9320*/  IMAD.WIDE.U32 R6, R7, -0x326172a9, RZ ;  /* 0xcd9e8d5707067825 */ /* 0x000fe200078e00ff */
[----:B------:R-:W-:Y:S03]  /*9330*/  LOP3.LUT R13, R173, UR6, R14, 0x96, !PT ;  /* 0x00000006ad0d7c12 */ /* 0x000fe6000f8e960e */
[----:B------:R-:W-:Y:S01]  /*9340*/  IMAD.WIDE.U32 R14, R33, -0x2daee0ad, RZ ;  /* 0xd2511f53210e7825 */ /* 0x000fe200078e00ff */
[----:B------:R-:W-:Y:S02]  /*9350*/  LOP3.LUT R32, R7, UR5, R32, 0x96, !PT ;  /* 0x0000000507207c12 */ /* 0x000fe4000f8e9620 */
[----:B------:R4:W-:Y:S01]  /*9360*/  MUFU.EX2 R202, R26 ;  /* 0x0000001a00ca7308 */ /* 0x0009e20000000800 */
[----:B------:R-:W-:Y:S01]  /*9370*/  IMAD.WIDE.U32 R4, R5, -0x326172a9, RZ ;  /* 0xcd9e8d5705047825 */ /* 0x000fe200078e00ff */
[----:B------:R-:W-:Y:S03]  /*9380*/  LOP3.LUT R172, R15, UR4, R172, 0x96, !PT ;  /* 0x000000040fac7c12 */ /* 0x000fe6000f8e96ac */
[----:B------:R-:W-:Y:S01]  /*9390*/  IMAD.WIDE.U32 R10, R11, -0x326172a9, RZ ;  /* 0xcd9e8d570b0a7825 */ /* 0x000fe200078e00ff */
[----:B------:R-:W-:Y:S02]  /*93a0*/  LOP3.LUT R2, R5, UR15, R6, 0x96, !PT ;  /* 0x0000000f05027c12 */ /* 0x000fe4000f8e9606 */
[----:B------:R-:W-:Y:S01]  /*93b0*/  LOP3.LUT R33, R4, 0xff, RZ, 0xc0, !PT ;  /* 0x000000ff04217812 */ /* 0x000fe200078ec0ff */
[----:B------:R-:W-:Y:S01]  /*93c0*/  IMAD.WIDE.U32 R6, R0, -0x326172a9, RZ ;  /* 0xcd9e8d5700067825 */ /* 0x000fe200078e00ff */
[----:B------:R4:W-:Y:S01]  /*93d0*/  MUFU.EX2 R224, R27 ;  /* 0x0000001b00e07308 */ /* 0x0009e20000000800 */
[----:B-1----:R-:W-:Y:S02]  /*93e0*/  LOP3.LUT R24, R11, UR5, R12, 0x96, !PT ;  /* 0x000000050b187c12 */ /* 0x002fe4000f8e960c */
[----:B------:R-:W-:Y:S01]  /*93f0*/  IMAD.WIDE.U32 R22, R22, -0x2daee0ad, RZ ;  /* 0xd2511f5316167825 */ /* 0x000fe200078e00ff */
[----:B------:R-:W-:Y:S02]  /*9400*/  SHF.R.U32.HI R35, RZ, 0x18, R4 ;  /* 0x00000018ff237819 */ /* 0x000fe40000011604 */
[----:B------:R-:W-:Y:S01]  /*9410*/  LOP3.LUT R15, R4, 0xffff, RZ, 0xc0, !PT ;  /* 0x0000ffff040f7812 */ /* 0x000fe200078ec0ff */
[----:B------:R-:W-:Y:S01]  /*9420*/  FFMA.FTZ R85, R85, c[0x0][0x23c], -R186 ;  /* 0x00008f0055557a23 */ /* 0x000fe200000108ba */
[----:B--2---:R-:W-:Y:S01]  /*9430*/  SHF.R.U32.HI R25, RZ, 0x10, R4 ;  /* 0x00000010ff197819 */ /* 0x004fe20000011604 */
[----:B------:R-:W-:Y:S01]  /*9440*/  IMAD.WIDE.U32 R4, R172, -0x326172a9, RZ ;  /* 0xcd9e8d57ac047825 */ /* 0x000fe200078e00ff */
[----:B------:R1:W2:Y:S01]  /*9450*/  MUFU.EX2 R234, R28 ;  /* 0x0000001c00ea7308 */ /* 0x0002a20000000800 */
[----:B------:R-:W-:Y:S02]  /*9460*/  LOP3.LUT R0, R7, UR15, R10, 0x96, !PT ;  /* 0x0000000f07007c12 */ /* 0x000fe4000f8e960a */
[----:B------:R-:W-:Y:S01]  /*9470*/  IMAD.WIDE.U32 R10, R13, -0x326172a9, RZ ;  /* 0xcd9e8d570d0a7825 */ /* 0x000fe200078e00ff */
[----:B------:R-:W-:Y:S02]  /*9480*/  SHF.R.U32.HI R21, RZ, 0x18, R6 ;  /* 0x00000018ff157819 */ /* 0x000fe40000011606 */
[----:B------:R-:W-:Y:S01]  /*9490*/  LOP3.LUT R178, R23, UR4, R174, 0x96, !PT ;  /* 0x0000000417b27c12 */ /* 0x000fe2000f8e96ae */
[----:B------:R-:W-:Y:S01]  /*94a0*/  IMAD.WIDE.U32 R12, R17, -0x326172a9, RZ ;  /* 0xcd9e8d57110c7825 */ /* 0x000fe200078e00ff */
[----:B------:R-:W-:Y:S02]  /*94b0*/  LOP3.LUT R23, R6, 0xff, RZ, 0xc0, !PT ;  /* 0x000000ff06177812 */ /* 0x000fe400078ec0ff */
[----:B------:R-:W-:Y:S01]  /*94c0*/  MUFU.EX2 R252, R29 ;  /* 0x0000001d00fc7308 */ /* 0x000fe20000000800 */
[----:B------:R-:W-:Y:S01]  /*94d0*/  FFMA.FTZ R112, R112, c[0x0][0x23c], -R186 ;  /* 0x00008f0070707a23 */ /* 0x000fe200000108ba */
[----:B------:R-:W-:Y:S01]  /*94e0*/  SHF.R.U32.HI R19, RZ, 0x10, R6 ;  /* 0x00000010ff137819 */ /* 0x000fe20000011606 */
[----:B------:R-:W-:Y:S01]  /*94f0*/  FFMA.FTZ R113, R113, c[0x0][0x23c], -R186 ;  /* 0x00008f0071717a23 */ /* 0x000fe200000108ba */
[----:B------:R-:W-:Y:S01]  /*9500*/  LOP3.LUT R17, R6, 0xffff, RZ, 0xc0, !PT ;  /* 0x0000ffff06117812 */ /* 0x000fe200078ec0ff */
[----:B------:R-:W-:Y:S01]  /*9510*/  IMAD.WIDE.U32 R6, R32, -0x2daee0ad, RZ ;  /* 0xd2511f5320067825 */ /* 0x000fe200078e00ff */
[----:B------:R-:W-:Y:S02]  /*9520*/  LOP3.LUT R34, R11, UR5, R34, 0x96, !PT ;  /* 0x000000050b227c12 */ /* 0x000fe4000f8e9622 */
[----:B------:R-:W-:Y:S01]  /*9530*/  LOP3.LUT R11, R5, UR15, R10, 0x96, !PT ;  /* 0x0000000f050b7c12 */ /* 0x000fe2000f8e960a */
[--C-:B------:R-:W-:Y:S01]  /*9540*/  FFMA.FTZ R100, R100, c[0x0][0x23c], -R186.reuse ;  /* 0x00008f0064647a23 */ /* 0x100fe200000108ba */
[----:B------:R1:W-:Y:S01]  /*9550*/  MUFU.EX2 R228, R31 ;  /* 0x0000001f00e47308 */ /* 0x0003e20000000800 */
[--C-:B------:R-:W-:Y:S01]  /*9560*/  FFMA.FTZ R101, R101, c[0x0][0x23c], -R186.reuse ;  /* 0x00008f0065657a23 */ /* 0x100fe200000108ba */
[----:B------:R-:W-:Y:S01]  /*9570*/  LOP3.LUT R32, R4, 0xffff, RZ, 0xc0, !PT ;  /* 0x0000ffff04207812 */ /* 0x000fe200078ec0ff */
[----:B------:R-:W-:Y:S01]  /*9580*/  FFMA.FTZ R128, R128, c[0x0][0x23c], -R186 ;  /* 0x00008f0080807a23 */ /* 0x000fe200000108ba */
[----:B------:R-:W-:Y:S01]  /*9590*/  SHF.R.U32.HI R172, RZ, 0x10, R4 ;  /* 0x00000010ffac7819 */ /* 0x000fe20000011604 */
[--C-:B------:R-:W-:Y:S01]  /*95a0*/  FFMA.FTZ R129, R129, c[0x0][0x23c], -R186.reuse ;  /* 0x00008f0081817a23 */ /* 0x100fe200000108ba */
[----:B------:R-:W-:Y:S01]  /*95b0*/  LOP3.LUT R177, R4, 0xff, RZ, 0xc0, !PT ;  /* 0x000000ff04b17812 */ /* 0x000fe200078ec0ff */
[----:B------:R-:W-:Y:S01]  /*95c0*/  FFMA.FTZ R116, R116, c[0x0][0x23c], -R186 ;  /* 0x00008f0074747a23 */ /* 0x000fe200000108ba */
[----:B------:R-:W-:Y:S01]  /*95d0*/  SHF.R.U32.HI R175, RZ, 0x18, R4 ;  /* 0x00000018ffaf7819 */ /* 0x000fe20000011604 */
[----:B------:R-:W-:Y:S01]  /*95e0*/  IMAD.WIDE.U32 R4, R24, -0x2daee0ad, RZ ;  /* 0xd2511f5318047825 */ /* 0x000fe200078e00ff */
[----:B------:R2:W-:Y:S01]  /*95f0*/  MUFU.EX2 R197, R30 ;  /* 0x0000001e00c57308 */ /* 0x0005e20000000800 */
[----:B------:R-:W-:Y:S02]  /*9600*/  LOP3.LUT R10, R7, UR14, R16, 0x96, !PT ;  /* 0x0000000e070a7c12 */ /* 0x000fe4000f8e9610 */
[----:B------:R-:W-:Y:S01]  /*9610*/  FFMA.FTZ R186, R117, c[0x0][0x23c], -R186 ;  /* 0x00008f0075ba7a23 */ /* 0x000fe200000108ba */
[----:B------:R-:W-:Y:S01]  /*9620*/  LOP3.LUT R16, R6, 0xffff, RZ, 0xc0, !PT ;  /* 0x0000ffff06107812 */ /* 0x000fe200078ec0ff */
[----:B------:R-:W-:Y:S01]  /*9630*/  FFMA.FTZ R98, R98, c[0x0][0x23c], -R185 ;  /* 0x00008f0062627a23 */ /* 0x000fe200000108b9 */
[----:B------:R-:W-:Y:S01]  /*9640*/  SHF.R.U32.HI R7, RZ, 0x8, R15 ;  /* 0x00000008ff077819 */ /* 0x000fe2000001160f */
[----:B------:R-:W-:Y:S01]  /*9650*/  FFMA.FTZ R99, R99, c[0x0][0x23c], -R185 ;  /* 0x00008f0063637a23 */ /* 0x000fe200000108b9 */
[----:B----4-:R-:W-:Y:S01]  /*9660*/  LOP3.LUT R26, R13, UR5, R20, 0x96, !PT ;  /* 0x000000050d1a7c12 */ /* 0x010fe2000f8e9614 */
[--C-:B------:R-:W-:Y:S01]  /*9670*/  FFMA.FTZ R90, R90, c[0x0][0x23c], -R139.reuse ;  /* 0x00008f005a5a7a23 */ /* 0x100fe2000001088b */
[----:B------:R-:W-:Y:S01]  /*9680*/  LOP3.LUT R20, R4, 0xffff, RZ, 0xc0, !PT ;  /* 0x0000ffff04147812 */ /* 0x000fe200078ec0ff */
[----:B------:R-:W-:Y:S01]  /*9690*/  FFMA.FTZ R91, R91, c[0x0][0x23c], -R139 ;  /* 0x00008f005b5b7a23 */ /* 0x000fe2000001088b */
[----:B------:R-:W-:Y:S01]  /*96a0*/  SHF.R.U32.HI R27, RZ, 0x10, R4 ;  /* 0x00000010ff1b7819 */ /* 0x000fe20000011604 */
[--C-:B------:R-:W-:Y:S01]  /*96b0*/  FFMA.FTZ R86, R86, c[0x0][0x23c], -R185.reuse ;  /* 0x00008f0056567a23 */ /* 0x100fe200000108b9 */
[--C-:B------:R-:W-:Y:S01]  /*96c0*/  SHF.R.U32.HI R174, RZ, 0x10, R6.reuse ;  /* 0x00000010ffae7819 */ /* 0x100fe20000011606 */
[----:B------:R-:W-:Y:S01]  /*96d0*/  FFMA.FTZ R87, R87, c[0x0][0x23c], -R185 ;  /* 0x00008f0057577a23 */ /* 0x000fe200000108b9 */
[----:B------:R-:W-:Y:S01]  /*96e0*/  SHF.R.U32.HI R176, RZ, 0x18, R6 ;  /* 0x00000018ffb07819 */ /* 0x000fe20000011606 */
[--C-:B------:R-:W-:Y:S01]  /*96f0*/  FFMA.FTZ R92, R92, c[0x0][0x23c], -R184.reuse ;  /* 0x00008f005c5c7a23 */ /* 0x100fe200000108b8 */
[----:B-1----:R-:W-:Y:S01]  /*9700*/  LOP3.LUT R28, R4, 0xff, RZ, 0xc0, !PT ;  /* 0x000000ff041c7812 */ /* 0x002fe200078ec0ff */
[----:B------:R-:W-:Y:S01]  /*9710*/  FFMA.FTZ R93, R93, c[0x0][0x23c], -R184 ;  /* 0x00008f005d5d7a23 */ /* 0x000fe200000108b8 */
[----:B------:R-:W-:Y:S01]  /*9720*/  LOP3.LUT R173, R6, 0xff, RZ, 0xc0, !PT ;  /* 0x000000ff06ad7812 */ /* 0x000fe200078ec0ff */
[--C-:B------:R-:W-:Y:S01]  /*9730*/  FFMA.FTZ R94, R94, c[0x0][0x23c], -R139.reuse ;  /* 0x00008f005e5e7a23 */ /* 0x100fe2000001088b */
[----:B------:R-:W-:Y:S01]  /*9740*/  LOP3.LUT R6, R5, UR14, R18, 0x96, !PT ;  /* 0x0000000e05067c12 */ /* 0x000fe2000f8e9612 */
[----:B------:R-:W-:Y:S01]  /*9750*/  FFMA.FTZ R95, R95, c[0x0][0x23c], -R139 ;  /* 0x00008f005f5f7a23 */ /* 0x000fe2000001088b */
[----:B------:R-:W-:Y:S01]  /*9760*/  SHF.R.U32.HI R24, RZ, 0x18, R4 ;  /* 0x00000018ff187819 */ /* 0x000fe20000011604 */
[----:B------:R-:W-:Y:S01]  /*9770*/  IMAD.WIDE.U32 R4, R34, -0x2daee0ad, RZ ;  /* 0xd2511f5322047825 */ /* 0x000fe200078e00ff */
[----:B------:R-:W-:Y:S01]  /*9780*/  MUFU.EX2 R201, R48 ;  /* 0x0000003000c97308 */ /* 0x000fe20000000800 */
[----:B------:R-:W-:Y:S02]  /*9790*/  PRMT R181, R33, 0x5410, R7 ;  /* 0x0000541021b57816 */ /* 0x000fe40000000007 */
[--C-:B------:R-:W-:Y:S01]  /*97a0*/  FFMA.FTZ R88, R88, c[0x0][0x23c], -R184.reuse ;  /* 0x00008f0058587a23 */ /* 0x100fe200000108b8 */
[----:B------:R-:W-:Y:S01]  /*97b0*/  LOP3.LUT R7, R19, 0xff, RZ, 0xc0, !PT ;  /* 0x000000ff13077812 */ /* 0x000fe200078ec0ff */
[----:B------:R-:W-:Y:S01]  /*97c0*/  FFMA.FTZ R89, R89, c[0x0][0x23c], -R184 ;  /* 0x00008f0059597a23 */ /* 0x000fe200000108b8 */
[----:B------:R-:W-:Y:S01]  /*97d0*/  LOP3.LUT R15, R25, 0xff, RZ, 0xc0, !PT ;  /* 0x000000ff190f7812 */ /* 0x000fe200078ec0ff */
[----:B------:R-:W-:Y:S01]  /*97e0*/  FFMA.FTZ R114, R114, c[0x0][0x23c], -R185 ;  /* 0x00008f0072727a23 */ /* 0x000fe200000108b9 */
[----:B------:R-:W-:Y:S01]  /*97f0*/  PRMT R187, R7, 0x5410, R21 ;  /* 0x0000541007bb7816 */ /* 0x000fe20000000015 */
[----:B------:R-:W-:Y:S01]  /*9800*/  FFMA.FTZ R115, R115, c[0x0][0x23c], -R185 ;  /* 0x00008f0073737a23 */ /* 0x000fe200000108b9 */
[----:B------:R-:W-:Y:S01]  /*9810*/  SHF.R.U32.HI R13, RZ, 0x8, R17 ;  /* 0x00000008ff0d7819 */ /* 0x000fe20000011611 */
[--C-:B------:R-:W-:Y:S01]  /*9820*/  FFMA.FTZ R102, R102, c[0x0][0x23c], -R185.reuse ;  /* 0x00008f0066667a23 */ /* 0x100fe200000108b9 */
[----:B------:R-:W-:Y:S01]  /*9830*/  MUFU.EX2 R207, R50 ;  /* 0x0000003200cf7308 */ /* 0x000fe20000000800 */
[----:B------:R-:W-:Y:S01]  /*9840*/  FFMA.FTZ R103, R103, c[0x0][0x23c], -R185 ;  /* 0x00008f0067677a23 */ /* 0x000fe200000108b9 */
[----:B------:R-:W-:Y:S01]  /*9850*/  LOP3.LUT R191, R5, UR14, R14, 0x96, !PT ;  /* 0x0000000e05bf7c12 */ /* 0x000fe2000f8e960e */
[--C-:B------:R-:W-:Y:S01]  /*9860*/  FFMA.FTZ R106, R106, c[0x0][0x23c], -R139.reuse ;  /* 0x00008f006a6a7a23 */ /* 0x100fe2000001088b */
[----:B------:R-:W-:Y:S01]  /*9870*/  LOP3.LUT R7, R2, 0xffff, RZ, 0xc0, !PT ;  /* 0x0000ffff02077812 */ /* 0x000fe200078ec0ff */
[----:B------:R-:W-:Y:S01]  /*9880*/  FFMA.FTZ R107, R107, c[0x0][0x23c], -R139 ;  /* 0x00008f006b6b7a23 */ /* 0x000fe2000001088b */
[----:B------:R-:W-:Y:S01]  /*9890*/  SHF.R.U32.HI R14, RZ, 0x10, R2 ;  /* 0x00000010ff0e7819 */ /* 0x000fe20000011602 */
[--C-:B------:R-:W-:Y:S01]  /*98a0*/  FFMA.FTZ R104, R104, c[0x0][0x23c], -R184.reuse ;  /* 0x00008f0068687a23 */ /* 0x100fe200000108b8 */
[----:B------:R-:W-:Y:S01]  /*98b0*/  PRMT R35, R15, 0x5410, R35 ;  /* 0x000054100f237816 */ /* 0x000fe20000000023 */
[--C-:B------:R-:W-:Y:S01]  /*98c0*/  FFMA.FTZ R105, R105, c[0x0][0x23c], -R184.reuse ;  /* 0x00008f0069697a23 */ /* 0x100fe200000108b8 */
[----:B------:R-:W-:Y:S01]  /*98d0*/  MUFU.EX2 R209, R49 ;  /* 0x0000003100d17308 */ /* 0x000fe20000000800 */
[--C-:B------:R-:W-:Y:S01]  /*98e0*/  FFMA.FTZ R108, R108, c[0x0][0x23c], -R184.reuse ;  /* 0x00008f006c6c7a23 */ /* 0x100fe200000108b8 */
[----:B------:R-:W-:Y:S01]  /*98f0*/  PRMT R34, R23, 0x5410, R13 ;  /* 0x0000541017227816 */ /* 0x000fe2000000000d */
[----:B------:R-:W-:Y:S01]  /*9900*/  FFMA.FTZ R109, R109, c[0x0][0x23c], -R184 ;  /* 0x00008f006d6d7a23 */ /* 0x000fe200000108b8 */
[----:B------:R-:W-:Y:S01]  /*9910*/  LOP3.LUT R15, R2, 0xff, RZ, 0xc0, !PT ;  /* 0x000000ff020f7812 */ /* 0x000fe200078ec0ff */
[--C-:B------:R-:W-:Y:S01]  /*9920*/  FFMA.FTZ R110, R110, c[0x0][0x23c], -R139.reuse ;  /* 0x00008f006e6e7a23 */ /* 0x100fe2000001088b */
[----:B------:R-:W-:Y:S01]  /*9930*/  SHF.R.U32.HI R13, RZ, 0x18, R2 ;  /* 0x00000018ff0d7819 */ /* 0x000fe20000011602 */
[----:B------:R-:W-:Y:S01]  /*9940*/  FFMA.FTZ R111, R111, c[0x0][0x23c], -R139 ;  /* 0x00008f006f6f7a23 */ /* 0x000fe2000001088b */
[----:B------:R-:W-:Y:S01]  /*9950*/  SHF.R.U32.HI R7, RZ, 0x8, R7 ;  /* 0x00000008ff077819 */ /* 0x000fe20000011607 */
[--C-:B------:R-:W-:Y:S01]  /*9960*/  FFMA.FTZ R130, R130, c[0x0][0x23c], -R185.reuse ;  /* 0x00008f0082827a23 */ /* 0x100fe200000108b9 */
[----:B------:R1:W-:Y:S01]  /*9970*/  MUFU.EX2 R200, R38 ;  /* 0x0000002600c87308 */ /* 0x0003e20000000800 */
[--C-:B------:R-:W-:Y:S01]  /*9980*/  FFMA.FTZ R131, R131, c[0x0][0x23c], -R185.reuse ;  /* 0x00008f0083837a23 */ /* 0x100fe200000108b9 */
[----:B------:R-:W-:Y:S01]  /*9990*/  LOP3.LUT R2, R14, 0xff, RZ, 0xc0, !PT ;  /* 0x000000ff0e027812 */ /* 0x000fe200078ec0ff */
[----:B------:R-:W-:Y:S01]  /*99a0*/  FFMA.FTZ R118, R118, c[0x0][0x23c], -R185 ;  /* 0x00008f0076767a23 */ /* 0x000fe200000108b9 */
[----:B------:R-:W-:Y:S01]  /*99b0*/  PRMT R21, R15, 0x5410, R7 ;  /* 0x000054100f157816 */ /* 0x000fe20000000007 */
[----:B------:R-:W-:Y:S01]  /*99c0*/  FFMA.FTZ R185, R119, c[0x0][0x23c], -R185 ;  /* 0x00008f0077b97a23 */ /* 0x000fe200000108b9 */
[----:B------:R-:W-:Y:S01]  /*99d0*/  PRMT R23, R2, 0x5410, R13 ;  /* 0x0000541002177816 */ /* 0x000fe2000000000d */
[--C-:B------:R-:W-:Y:S01]  /*99e0*/  FFMA.FTZ R122, R122, c[0x0][0x23c], -R139.reuse ;  /* 0x00008f007a7a7a23 */ /* 0x100fe2000001088b */
[----:B------:R-:W-:Y:S01]  /*99f0*/  LOP3.LUT R2, R0, 0xffff, RZ, 0xc0, !PT ;  /* 0x0000ffff00027812 */ /* 0x000fe200078ec0ff */
[--C-:B------:R-:W-:Y:S01]  /*9a00*/  FFMA.FTZ R123, R123, c[0x0][0x23c], -R139.reuse ;  /* 0x00008f007b7b7a23 */ /* 0x100fe2000001088b */
[----:B------:R-:W-:Y:S01]  /*9a10*/  MUFU.EX2 R213, R40 ;  /* 0x0000002800d57308 */ /* 0x000fe20000000800 */
[--C-:B------:R-:W-:Y:S01]  /*9a20*/  FFMA.FTZ R126, R126, c[0x0][0x23c], -R139.reuse ;  /* 0x00008f007e7e7a23 */ /* 0x100fe2000001088b */
[----:B------:R-:W-:Y:S01]  /*9a30*/  SHF.R.U32.HI R7, RZ, 0x10, R0 ;  /* 0x00000010ff077819 */ /* 0x000fe20000011600 */
[----:B------:R-:W-:Y:S01]  /*9a40*/  FFMA.FTZ R139, R127, c[0x0][0x23c], -R139 ;  /* 0x00008f007f8b7a23 */ /* 0x000fe2000001088b */
[----:B------:R-:W-:Y:S01]  /*9a50*/  LOP3.LUT R31, R4, 0xff, RZ, 0xc0, !PT ;  /* 0x000000ff041f7812 */ /* 0x000fe200078ec0ff */
[--C-:B------:R-:W-:Y:S01]  /*9a60*/  FFMA.FTZ R120, R120, c[0x0][0x23c], -R184.reuse ;  /* 0x00008f0078787a23 */ /* 0x100fe200000108b8 */
[----:B------:R-:W-:Y:S01]  /*9a70*/  LOP3.LUT R25, R4, 0xffff, RZ, 0xc0, !PT ;  /* 0x0000ffff04197812 */ /* 0x000fe200078ec0ff */
[----:B------:R-:W-:Y:S01]  /*9a80*/  FFMA.FTZ R121, R121, c[0x0][0x23c], -R184 ;  /* 0x00008f0079797a23 */ /* 0x000fe200000108b8 */
[----:B------:R-:W-:Y:S01]  /*9a90*/  SHF.R.U32.HI R29, RZ, 0x10, R4 ;  /* 0x00000010ff1d7819 */ /* 0x000fe20000011604 */
[--C-:B------:R-:W-:Y:S01]  /*9aa0*/  FFMA.FTZ R124, R124, c[0x0][0x23c], -R184.reuse ;  /* 0x00008f007c7c7a23 */ /* 0x100fe200000108b8 */
[----:B------:R4:W3:Y:S01]  /*9ab0*/  MUFU.EX2 R203, R36 ;  /* 0x0000002400cb7308 */ /* 0x0008e20000000800 */
[----:B------:R-:W-:Y:S01]  /*9ac0*/  FFMA.FTZ R184, R125, c[0x0][0x23c], -R184 ;  /* 0x00008f007db87a23 */ /* 0x000fe200000108b8 */
[----:B--2---:R-:W-:Y:S01]  /*9ad0*/  SHF.R.U32.HI R30, RZ, 0x18, R4 ;  /* 0x00000018ff1e7819 */ /* 0x004fe20000011604 */
[----:B------:R-:W-:Y:S01]  /*9ae0*/  IMAD.WIDE.U32 R4, R178, -0x326172a9, RZ ;  /* 0xcd9e8d57b2047825 */ /* 0x000fe200078e00ff */
[----:B------:R-:W-:Y:S01]  /*9af0*/  LOP3.LUT R15, R0, 0xff, RZ, 0xc0, !PT ;  /* 0x000000ff000f7812 */ /* 0x000fe200078ec0ff */
[--C-:B------:R-:W-:Y:S01]  /*9b00*/  HSET2.LE.AND R34, R34, R221.reuse, PT ;  /* 0x000000dd22227233 */ /* 0x100fe20003803000 */
[----:B------:R-:W-:Y:S01]  /*9b10*/  SHF.R.U32.HI R13, RZ, 0x8, R2 ;  /* 0x00000008ff0d7819 */ /* 0x000fe20000011602 */
[----:B-1----:R-:W-:Y:S01]  /*9b20*/  IMAD.MOV.U32 R38, RZ, RZ, R229 ;  /* 0x000000ffff267224 */ /* 0x002fe200078e00e5 */
[----:B------:R-:W-:Y:S02]  /*9b30*/  SHF.R.U32.HI R14, RZ, 0x18, R0 ;  /* 0x00000018ff0e7819 */ /* 0x000fe40000011600 */
[----:B------:R-:W-:Y:S01]  /*9b40*/  LOP3.LUT R0, R7, 0xff, RZ, 0xc0, !PT ;  /* 0x000000ff07007812 */ /* 0x000fe200078ec0ff */
[----:B------:R1:W-:Y:S01]  /*9b50*/  MUFU.EX2 R199, R37 ;  /* 0x0000002500c77308 */ /* 0x0003e20000000800 */
[----:B------:R-:W-:Y:S02]  /*9b60*/  PRMT R19, R15, 0x5410, R13 ;  /* 0x000054100f137816 */ /* 0x000fe4000000000d */
[----:B------:R-:W-:Y:S02]  /*9b70*/  LOP3.LUT R2, R5, UR15, R12, 0x96, !PT ;  /* 0x0000000f05027c12 */ /* 0x000fe4000f8e960c */
[----:B------:R-:W-:Y:S02]  /*9b80*/  PRMT R33, R0, 0x5410, R14 ;  /* 0x0000541000217816 */ /* 0x000fe4000000000e */
[C---:B------:R-:W-:Y:S02]  /*9b90*/  LOP3.LUT R0, R4.reuse, 0xffff, RZ, 0xc0, !PT ;  /* 0x0000ffff04007812 */ /* 0x040fe400078ec0ff */
[--C-:B------:R-:W-:Y:S01]  /*9ba0*/  SHF.R.U32.HI R7, RZ, 0x10, R4.reuse ;  /* 0x00000010ff077819 */ /* 0x100fe20000011604 */
[----:B------:R-:W-:Y:S01]  /*9bb0*/  MUFU.EX2 R92, R92 ;  /* 0x0000005c005c7308 */ /* 0x000fe20000000800 */
[----:B------:R-:W-:Y:S01]  /*9bc0*/  LOP3.LUT R14, R4, 0xff, RZ, 0xc0, !PT ;  /* 0x000000ff040e7812 */ /* 0x000fe200078ec0ff */
[--C-:B------:R-:W-:Y:S01]  /*9bd0*/  HSET2.LE.AND R33, R33, R221.reuse, PT ;  /* 0x000000dd21217233 */ /* 0x100fe20003803000 */
[----:B----4-:R-:W-:Y:S01]  /*9be0*/  IMAD.MOV.U32 R36, RZ, RZ, R225 ;  /* 0x000000ffff247224 */ /* 0x010fe200078e00e1 */
[----:B------:R-:W-:Y:S01]  /*9bf0*/  SHF.R.U32.HI R13, RZ, 0x18, R4 ;  /* 0x00000018ff0d7819 */ /* 0x000fe20000011604 */
[----:B------:R-:W-:Y:S01]  /*9c00*/  IMAD.WIDE.U32 R4, R26, -0x2daee0ad, RZ ;  /* 0xd2511f531a047825 */ /* 0x000fe200078e00ff */
[----:B------:R-:W-:Y:S02]  /*9c10*/  SHF.R.U32.HI R12, RZ, 0x8, R0 ;  /* 0x00000008ff0c7819 */ /* 0x000fe40000011600 */
[----:B------:R-:W-:Y:S01]  /*9c20*/  LOP3.LUT R7, R7, 0xff, RZ, 0xc0, !PT ;  /* 0x000000ff07077812 */ /* 0x000fe200078ec0ff */
[----:B------:R-:W-:Y:S01]  /*9c30*/  IMAD.MOV.U32 R26, RZ, RZ, R233 ;  /* 0x000000ffff1a7224 */ /* 0x000fe200078e00e9 */
[----:B------:R-:W-:Y:S01]  /*9c40*/  LOP3.LUT R0, R5, UR14, R22, 0x96, !PT ;  /* 0x0000000e05007c12 */ /* 0x000fe2000f8e9616 */
[----:B------:R-:W-:Y:S01]  /*9c50*/  IMAD.MOV.U32 R22, RZ, RZ, R194 ;  /* 0x000000ffff167224 */ /* 0x000fe200078e00c2 */
[C---:B------:R-:W-:Y:S01]  /*9c60*/  LOP3.LUT R15, R4.reuse, 0xffff, RZ, 0xc0, !PT ;  /* 0x0000ffff040f7812 */ /* 0x040fe200078ec0ff */
[----:B------:R-:W-:Y:S01]  /*9c70*/  MUFU.EX2 R194, R42 ;  /* 0x0000002a00c27308 */ /* 0x000fe20000000800 */
[----:B-1----:R-:W-:Y:S01]  /*9c80*/  IMAD.MOV.U32 R37, RZ, RZ, R234 ;  /* 0x000000ffff257224 */ /* 0x002fe200078e00ea */
[----:B------:R-:W-:Y:S02]  /*9c90*/  LOP3.LUT R5, R11, 0xffff, RZ, 0xc0, !PT ;  /* 0x0000ffff0b057812 */ /* 0x000fe400078ec0ff */
[----:B------:R-:W-:Y:S02]  /*9ca0*/  LOP3.LUT R18, R4, 0xff, RZ, 0xc0, !PT ;  /* 0x000000ff04127812 */ /* 0x000fe400078ec0ff */
[----:B------:R-:W-:Y:S02]  /*9cb0*/  PRMT R179, R7, 0x5410, R13 ;  /* 0x0000541007b37816 */ /* 0x000fe4000000000d */
[----:B------:R-:W-:Y:S02]  /*9cc0*/  LOP3.LUT R7, R172, 0xff, RZ, 0xc0, !PT ;  /* 0x000000ffac077812 */ /* 0x000fe400078ec0ff */
[----:B------:R-:W-:Y:S01]  /*9cd0*/  SHF.R.U32.HI R13, RZ, 0x8, R16 ;  /* 0x00000008ff0d7819 */ /* 0x000fe20000011610 */
[--C-:B------:R-:W-:Y:S01]  /*9ce0*/  HSET2.LE.AND R179, R179, R221.reuse, PT ;  /* 0x000000ddb3b37233 */ /* 0x100fe20003803000 */
[--C-:B------:R-:W-:Y:S01]  /*9cf0*/  SHF.R.U32.HI R16, RZ, 0x10, R4.reuse ;  /* 0x00000010ff107819 */ /* 0x100fe20000011604 */
[----:B------:R-:W-:Y:S01]  /*9d00*/  MUFU.EX2 R93, R93 ;  /* 0x0000005d005d7308 */ /* 0x000fe20000000800 */
[----:B------:R-:W-:Y:S02]  /*9d10*/  SHF.R.U32.HI R17, RZ, 0x18, R4 ;  /* 0x00000018ff117819 */ /* 0x000fe40000011604 */
[----:B------:R-:W-:Y:S02]  /*9d20*/  LOP3.LUT R4, R11, 0xff, RZ, 0xc0, !PT ;  /* 0x000000ff0b047812 */ /* 0x000fe400078ec0ff */
[----:B------:R-:W-:Y:S02]  /*9d30*/  SHF.R.U32.HI R5, RZ, 0x8, R5 ;  /* 0x00000008ff057819 */ /* 0x000fe40000011605 */
[----:B------:R-:W-:Y:S02]  /*9d40*/  PRMT R183, R7, 0x5410, R175 ;  /* 0x0000541007b77816 */ /* 0x000fe400000000af */
[----:B------:R-:W-:Y:S01]  /*9d50*/  LOP3.LUT R7, R27, 0xff, RZ, 0xc0, !PT ;  /* 0x000000ff1b077812 */ /* 0x000fe200078ec0ff */
[----:B------:R-:W-:Y:S01]  /*9d60*/  IMAD.MOV.U32 R27, RZ, RZ, R227 ;  /* 0x000000ffff1b7224 */ /* 0x000fe200078e00e3 */
[----:B------:R-:W-:Y:S01]  /*9d70*/  PRMT R180, R4, 0x5410, R5 ;  /* 0x0000541004b47816 */ /* 0x000fe20000000005 */
[--C-:B------:R-:W-:Y:S01]  /*9d80*/  HSET2.LE.AND R183, R183, R221.reuse, PT ;  /* 0x000000ddb7b77233 */ /* 0x100fe20003803000 */
[----:B------:R-:W-:Y:S01]  /*9d90*/  LOP3.LUT R4, R2, 0xffff, RZ, 0xc0, !PT ;  /* 0x0000ffff02047812 */ /* 0x000fe200078ec0ff */
[----:B------:R-:W-:Y:S01]  /*9da0*/  MUFU.EX2 R94, R94 ;  /* 0x0000005e005e7308 */ /* 0x000fe20000000800 */
[----:B------:R-:W-:Y:S01]  /*9db0*/  PRMT R24, R7, 0x5410, R24 ;  /* 0x0000541007187816 */ /* 0x000fe20000000018 */
[--C-:B------:R-:W-:Y:S01]  /*9dc0*/  HSET2.LE.AND R180, R180, R221.reuse, PT ;  /* 0x000000ddb4b47233 */ /* 0x100fe20003803000 */
[----:B------:R-:W-:Y:S02]  /*9dd0*/  SHF.R.U32.HI R7, RZ, 0x8, R4 ;  /* 0x00000008ff077819 */ /* 0x000fe40000011604 */
[----:B------:R-:W-:Y:S01]  /*9de0*/  LOP3.LUT R4, R10, 0xffff, RZ, 0xc0, !PT ;  /* 0x0000ffff0a047812 */ /* 0x000fe200078ec0ff */
[--C-:B------:R-:W-:Y:S01]  /*9df0*/  HSET2.LE.AND R175, R24, R221.reuse, PT ;  /* 0x000000dd18af7233 */ /* 0x100fe20003803000 */
[----:B------:R-:W-:Y:S02]  /*9e00*/  PRMT R178, R14, 0x5410, R12 ;  /* 0x000054100eb27816 */ /* 0x000fe4000000000c */
[--C-:B------:R-:W-:Y:S01]  /*9e10*/  SHF.R.U32.HI R14, RZ, 0x18, R11.reuse ;  /* 0x00000018ff0e7819 */ /* 0x100fe2000001160b */
[----:B------:R-:W-:Y:S01]  /*9e20*/  MUFU.EX2 R95, R95 ;  /* 0x0000005f005f7308 */ /* 0x000fe20000000800 */
[----:B------:R-:W-:Y:S01]  /*9e30*/  SHF.R.U32.HI R5, RZ, 0x10, R11 ;  /* 0x00000010ff057819 */ /* 0x000fe2000001160b */
[--C-:B------:R-:W-:Y:S01]  /*9e40*/  HSET2.LE.AND R178, R178, R221.reuse, PT ;  /* 0x000000ddb2b27233 */ /* 0x100fe20003803000 */
[----:B------:R-:W-:Y:S02]  /*9e50*/  LOP3.LUT R11, R10, 0xff, RZ, 0xc0, !PT ;  /* 0x000000ff0a0b7812 */ /* 0x000fe400078ec0ff */
[----:B------:R-:W-:Y:S02]  /*9e60*/  SHF.R.U32.HI R4, RZ, 0x8, R4 ;  /* 0x00000008ff047819 */ /* 0x000fe40000011604 */
[----:B------:R-:W-:Y:S01]  /*9e70*/  SHF.R.U32.HI R12, RZ, 0x8, R32 ;  /* 0x00000008ff0c7819 */ /* 0x000fe20000011620 */
[--C-:B------:R-:W-:Y:S01]  /*9e80*/  HSET2.LE.AND R32, R19, R221.reuse, PT ;  /* 0x000000dd13207233 */ /* 0x100fe20003803000 */
[----:B------:R-:W-:Y:S01]  /*9e90*/  PRMT R48, R11, 0x5410, R4 ;  /* 0x000054100b307816 */ /* 0x000fe20000000004 */
[----:B------:R-:W-:Y:S01]  /*9ea0*/  MUFU.EX2 R131, R131 ;  /* 0x0000008300837308 */ /* 0x000fe20000000800 */
[----:B------:R-:W-:Y:S02]  /*9eb0*/  SHF.R.U32.HI R11, RZ, 0x8, R15 ;  /* 0x00000008ff0b7819 */ /* 0x000fe4000001160f */
[----:B------:R-:W-:Y:S01]  /*9ec0*/  PRMT R182, R177, 0x5410, R12 ;  /* 0x00005410b1b67816 */ /* 0x000fe2000000000c */
[--C-:B------:R-:W-:Y:S01]  /*9ed0*/  HSET2.LE.AND R48, R48, R221.reuse, PT ;  /* 0x000000dd30307233 */ /* 0x100fe20003803000 */
[----:B------:R-:W-:Y:S01]  /*9ee0*/  PRMT R230, R18, 0x5410, R11 ;  /* 0x0000541012e67816 */ /* 0x000fe2000000000b */
[----:B---3--:R-:W-:Y:S01]  /*9ef0*/  IMAD.MOV.U32 R18, RZ, RZ, R203 ;  /* 0x000000ffff127224 */ /* 0x008fe200078e00cb */
[----:B------:R-:W-:Y:S01]  /*9f00*/  SHF.R.U32.HI R12, RZ, 0x8, R20 ;  /* 0x00000008ff0c7819 */ /* 0x000fe20000011614 */
[----:B------:R-:W-:Y:S01]  /*9f10*/  IMAD.MOV.U32 R20, RZ, RZ, R222 ;  /* 0x000000ffff147224 */ /* 0x000fe200078e00de */
[----:B------:R-:W-:Y:S01]  /*9f20*/  PRMT R50, R173, 0x5410, R13 ;  /* 0x00005410ad327816 */ /* 0x000fe2000000000d */
[----:B------:R-:W1:Y:S01]  /*9f30*/  MUFU.EX2 R11, R41 ;  /* 0x00000029000b7308 */ /* 0x000e620000000800 */
[----:B------:R-:W-:Y:S01]  /*9f40*/  LOP3.LUT R13, R174, 0xff, RZ, 0xc0, !PT ;  /* 0x000000ffae0d7812 */ /* 0x000fe200078ec0ff */
[--C-:B------:R-:W-:Y:S01]  /*9f50*/  HSET2.LE.AND R182, R182, R221.reuse, PT ;  /* 0x000000ddb6b67233 */ /* 0x100fe20003803000 */
[----:B------:R-:W-:Y:S01]  /*9f60*/  PRMT R28, R28, 0x5410, R12 ;  /* 0x000054101c1c7816 */ /* 0x000fe2000000000c */
[--C-:B------:R-:W-:Y:S01]  /*9f70*/  HSET2.LE.AND R50, R50, R221.reuse, PT ;  /* 0x000000dd32327233 */ /* 0x100fe20003803000 */
[----:B------:R-:W-:Y:S02]  /*9f80*/  PRMT R51, R13, 0x5410, R176 ;  /* 0x000054100d337816 */ /* 0x000fe400000000b0 */
[----:B------:R-:W-:Y:S01]  /*9f90*/  LOP3.LUT R12, R5, 0xff, RZ, 0xc0, !PT ;  /* 0x000000ff050c7812 */ /* 0x000fe200078ec0ff */
[--C-:B------:R-:W-:Y:S01]  /*9fa0*/  HSET2.LE.AND R174, R28, R221.reuse, PT ;  /* 0x000000dd1cae7233 */ /* 0x100fe20003803000 */
[----:B------:R-:W-:Y:S01]  /*9fb0*/  IMAD.MOV.U32 R28, RZ, RZ, R198 ;  /* 0x000000ffff1c7224 */ /* 0x000fe200078e00c6 */
[----:B------:R-:W-:Y:S01]  /*9fc0*/  LOP3.LUT R13, R2, 0xff, RZ, 0xc0, !PT ;  /* 0x000000ff020d7812 */ /* 0x000fe200078ec0ff */
[----:B------:R-:W2:Y:S01]  /*9fd0*/  MUFU.EX2 R176, R39 ;  /* 0x0000002700b07308 */ /* 0x000ea20000000800 */
[----:B------:R-:W-:Y:S01]  /*9fe0*/  SHF.R.U32.HI R5, RZ, 0x10, R10 ;  /* 0x00000010ff057819 */ /* 0x000fe2000001160a */
[--C-:B------:R-:W-:Y:S01]  /*9ff0*/  HSET2.LE.AND R51, R51, R221.reuse, PT ;  /* 0x000000dd33337233 */ /* 0x100fe20003803000 */
[----:B------:R-:W-:Y:S02]  /*a000*/  SHF.R.U32.HI R4, RZ, 0x10, R2 ;  /* 0x00000010ff047819 */ /* 0x000fe40000011602 */
[----:B------:R-:W-:Y:S02]  /*a010*/  PRMT R13, R13, 0x5410, R7 ;  /* 0x000054100d0d7816 */ /* 0x000fe40000000007 */
[----:B------:R-:W-:Y:S02]  /*a020*/  LOP3.LUT R5, R5, 0xff, RZ, 0xc0, !PT ;  /* 0x000000ff05057812 */ /* 0x000fe400078ec0ff */
[----:B------:R-:W-:Y:S01]  /*a030*/  LOP3.LUT R7, R4, 0xff, RZ, 0xc0, !PT ;  /* 0x000000ff04077812 */ /* 0x000fe200078ec0ff */
[----:B------:R-:W3:Y:S01]  /*a040*/  MUFU.EX2 R39, R43 ;  /* 0x0000002b00277308 */ /* 0x000ee20000000800 */
[----:B------:R-:W-:Y:S01]  /*a050*/  SHF.R.U32.HI R10, RZ, 0x18, R10 ;  /* 0x00000018ff0a7819 */ /* 0x000fe2000001160a */
[----:B-1----:R-:W-:Y:S01]  /*a060*/  IMAD.MOV.U32 R19, RZ, RZ, R11 ;  /* 0x000000ffff137224 */ /* 0x002fe200078e000b */
[C---:B------:R-:W-:Y:S01]  /*a070*/  LOP3.LUT R4, R6.reuse, 0xffff, RZ, 0xc0, !PT ;  /* 0x0000ffff06047812 */ /* 0x040fe200078ec0ff */
[--C-:B------:R-:W-:Y:S01]  /*a080*/  HSET2.LE.AND R41, R23, R221.reuse, PT ;  /* 0x000000dd17297233 */ /* 0x100fe20003803000 */
[----:B------:R-:W-:Y:S01]  /*a090*/  IMAD.MOV.U32 R23, RZ, RZ, R211 ;  /* 0x000000ffff177224 */ /* 0x000fe200078e00d3 */
[----:B------:R-:W-:Y:S02]  /*a0a0*/  PRMT R49, R5, 0x5410, R10 ;  /* 0x0000541005317816 */ /* 0x000fe4000000000a */
[----:B------:R-:W-:Y:S02]  /*a0b0*/  LOP3.LUT R5, R6, 0xff, RZ, 0xc0, !PT ;  /* 0x000000ff06057812 */ /* 0x000fe400078ec0ff */
[----:B------:R1:W-:Y:S01]  /*a0c0*/  MUFU.EX2 R211, R44 ;  /* 0x0000002c00d37308 */ /* 0x0003e20000000800 */
[----:B------:R-:W-:Y:S01]  /*a0d0*/  SHF.R.U32.HI R4, RZ, 0x8, R4 ;  /* 0x00000008ff047819 */ /* 0x000fe20000011604 */
[--C-:B------:R-:W-:Y:S01]  /*a0e0*/  HSET2.LE.AND R49, R49, R221.reuse, PT ;  /* 0x000000dd31317233 */ /* 0x100fe20003803000 */
[----:B------:R-:W-:Y:S01]  /*a0f0*/  SHF.R.U32.HI R10, RZ, 0x18, R2 ;  /* 0x00000018ff0a7819 */ /* 0x000fe20000011602 */
[----:B--2---:R-:W-:Y:S01]  /*a100*/  IMAD.MOV.U32 R24, RZ, RZ, R176 ;  /* 0x000000ffff187224 */ /* 0x004fe200078e00b0 */
[----:B------:R-:W-:Y:S01]  /*a110*/  SHF.R.U32.HI R2, RZ, 0x10, R6 ;  /* 0x00000010ff027819 */ /* 0x000fe20000011606 */
[--C-:B------:R-:W-:Y:S01]  /*a120*/  HSET2.LE.AND R176, R13, R221.reuse, PT ;  /* 0x000000dd0db07233 */ /* 0x100fe20003803000 */
[----:B------:R-:W-:Y:S02]  /*a130*/  PRMT R172, R5, 0x5410, R4 ;  /* 0x0000541005ac7816 */ /* 0x000fe40000000004 */
[----:B------:R-:W-:Y:S01]  /*a140*/  SHF.R.U32.HI R5, RZ, 0x10, R0 ;  /* 0x00000010ff057819 */ /* 0x000fe20000011600 */
[----:B------:R-:W-:Y:S01]  /*a150*/  MUFU.EX2 R139, R139 ;  /* 0x0000008b008b7308 */ /* 0x000fe20000000800 */
[----:B------:R-:W-:Y:S01]  /*a160*/  SHF.R.U32.HI R6, RZ, 0x18, R6 ;  /* 0x00000018ff067819 */ /* 0x000fe20000011606 */
[--C-:B------:R-:W-:Y:S01]  /*a170*/  HSET2.LE.AND R172, R172, R221.reuse, PT ;  /* 0x000000ddacac7233 */ /* 0x100fe20003803000 */
[----:B------:R-:W-:Y:S02]  /*a180*/  LOP3.LUT R2, R2, 0xff, RZ, 0xc0, !PT ;  /* 0x000000ff02027812 */ /* 0x000fe400078ec0ff */
[----:B------:R-:W-:Y:S02]  /*a190*/  SHF.R.U32.HI R4, RZ, 0x18, R0 ;  /* 0x00000018ff047819 */ /* 0x000fe40000011600 */
[----:B------:R-:W-:Y:S02]  /*a1a0*/  PRMT R177, R7, 0x5410, R10 ;  /* 0x0000541007b17816 */ /* 0x000fe4000000000a */
[----:B------:R-:W-:Y:S01]  /*a1b0*/  LOP3.LUT R7, R16, 0xff, RZ, 0xc0, !PT ;  /* 0x000000ff10077812 */ /* 0x000fe200078ec0ff */
[----:B------:R-:W-:Y:S01]  /*a1c0*/  IMAD.MOV.U32 R16, RZ, RZ, R223 ;  /* 0x000000ffff107224 */ /* 0x000fe200078e00df */
[----:B------:R-:W-:Y:S01]  /*a1d0*/  PRMT R173, R2, 0x5410, R6 ;  /* 0x0000541002ad7816 */ /* 0x000fe20000000006 */
[--C-:B------:R-:W-:Y:S01]  /*a1e0*/  HSET2.LE.AND R177, R177, R221.reuse, PT ;  /* 0x000000ddb1b17233 */ /* 0x100fe20003803000 */
[C---:B------:R-:W-:Y:S01]  /*a1f0*/  LOP3.LUT R2, R0.reuse, 0xffff, RZ, 0xc0, !PT ;  /* 0x0000ffff00027812 */ /* 0x040fe200078ec0ff */
[----:B-1----:R-:W-:Y:S01]  /*a200*/  IMAD.MOV.U32 R44, RZ, RZ, R224 ;  /* 0x000000ffff2c7224 */ /* 0x002fe200078e00e0 */
[----:B------:R-:W-:Y:S01]  /*a210*/  LOP3.LUT R6, R0, 0xff, RZ, 0xc0, !PT ;  /* 0x000000ff00067812 */ /* 0x000fe200078ec0ff */
[--C-:B------:R-:W-:Y:S01]  /*a220*/  HSET2.LE.AND R173, R173, R221.reuse, PT ;  /* 0x000000ddadad7233 */ /* 0x100fe20003803000 */
[----:B------:R-:W-:Y:S01]  /*a230*/  LOP3.LUT R0, R5, 0xff, RZ, 0xc0, !PT ;  /* 0x000000ff05007812 */ /* 0x000fe200078ec0ff */
[----:B------:R-:W-:Y:S01]  /*a240*/  MUFU.EX2 R98, R98 ;  /* 0x0000006200627308 */ /* 0x000fe20000000800 */
[----:B------:R-:W-:Y:S01]  /*a250*/  PRMT R229, R7, 0x5410, R17 ;  /* 0x0000541007e57816 */ /* 0x000fe20000000011 */
[----:B------:R-:W-:Y:S01]  /*a260*/  IMAD.MOV.U32 R17, RZ, RZ, R200 ;  /* 0x000000ffff117224 */ /* 0x000fe200078e00c8 */
[----:B------:R-:W-:Y:S01]  /*a270*/  SHF.R.U32.HI R10, RZ, 0x8, R25 ;  /* 0x00000008ff0a7819 */ /* 0x000fe20000011619 */
[----:B------:R-:W-:Y:S01]  /*a280*/  IMAD.MOV.U32 R25, RZ, RZ, R226 ;  /* 0x000000ffff197224 */ /* 0x000fe200078e00e2 */
[----:B------:R-:W-:Y:S01]  /*a290*/  PRMT R226, R0, 0x5410, R4 ;  /* 0x0000541000e27816 */ /* 0x000fe20000000004 */
[--C-:B------:R-:W-:Y:S01]  /*a2a0*/  HSET2.LE.AND R4, R21, R221.reuse, PT ;  /* 0x000000dd15047233 */ /* 0x100fe20003803000 */
[----:B------:R-:W-:Y:S01]  /*a2b0*/  IMAD.MOV.U32 R21, RZ, RZ, R236 ;  /* 0x000000ffff157224 */ /* 0x000fe200078e00ec */
[----:B------:R-:W-:Y:S01]  /*a2c0*/  LOP3.LUT R7, R29, 0xff, RZ, 0xc0, !PT ;  /* 0x000000ff1d077812 */ /* 0x000fe200078ec0ff */
[----:B------:R-:W-:Y:S01]  /*a2d0*/  IMAD.MOV.U32 R29, RZ, RZ, R231 ;  /* 0x000000ffff1d7224 */ /* 0x000fe200078e00e7 */
[----:B------:R-:W-:Y:S01]  /*a2e0*/  SHF.R.U32.HI R2, RZ, 0x8, R2 ;  /* 0x00000008ff027819 */ /* 0x000fe20000011602 */
[--C-:B------:R-:W-:Y:S01]  /*a2f0*/  HSET2.LE.AND R0, R181, R221.reuse, PT ;  /* 0x000000ddb5007233 */ /* 0x100fe20003803000 */
[----:B------:R-:W-:Y:S01]  /*a300*/  PRMT R231, R7, 0x5410, R30 ;  /* 0x0000541007e77816 */ /* 0x000fe2000000001e */
[----:B------:R-:W-:Y:S01]  /*a310*/  IMAD.MOV.U32 R30, RZ, RZ, R237 ;  /* 0x000000ffff1e7224 */ /* 0x000fe200078e00ed */
[----:B------:R-:W-:Y:S01]  /*a320*/  F2FP.BF16.PACK_AB R40, R235, R21 ;  /* 0x00000015eb28723e */ /* 0x000fe200000010ff */
[----:B------:R-:W-:Y:S01]  /*a330*/  MUFU.EX2 R99, R99 ;  /* 0x0000006300637308 */ /* 0x000fe20000000800 */
[----:B------:R-:W-:Y:S01]  /*a340*/  PRMT R227, R6, 0x5410, R2 ;  /* 0x0000541006e37816 */ /* 0x000fe20000000002 */
[--C-:B------:R-:W-:Y:S01]  /*a350*/  HSET2.LE.AND R2, R35, R221.reuse, PT ;  /* 0x000000dd23027233 */ /* 0x100fe20003803000 */
[----:B------:R-:W-:Y:S01]  /*a360*/  LOP3.LUT R40, R4, R40, RZ, 0xc0, !PT ;  /* 0x0000002804287212 */ /* 0x000fe200078ec0ff */
[--C-:B------:R-:W-:Y:S01]  /*a370*/  HSET2.LE.AND R35, R187, R221.reuse, PT ;  /* 0x000000ddbb237233 */ /* 0x100fe20003803000 */
[----:B------:R-:W-:Y:S02]  /*a380*/  F2FP.BF16.PACK_AB R4, R30, R210 ;  /* 0x000000d21e04723e */ /* 0x000fe400000010ff */
[----:B------:R-:W-:Y:S02]  /*a390*/  IADD3 R6, R192, 0x2, RZ ;  /* 0x00000002c0067810 */ /* 0x000fe40007ffe0ff */
[----:B------:R-:W-:Y:S01]  /*a3a0*/  LOP3.LUT R33, R33, R4, RZ, 0xc0, !PT ;  /* 0x0000000421217212 */ /* 0x000fe200078ec0ff */
[----:B------:R1:W-:Y:S01]  /*a3b0*/  MUFU.EX2 R210, R46 ;  /* 0x0000002e00d27308 */ /* 0x0003e20000000800 */
[----:B------:R-:W-:Y:S02]  /*a3c0*/  F2FP.BF16.PACK_AB R4, R25, R36 ;  /* 0x000000241904723e */ /* 0x000fe400000010ff */
[----:B------:R-:W-:Y:S01]  /*a3d0*/  PRMT R232, R31, 0x5410, R10 ;  /* 0x000054101fe87816 */ /* 0x000fe2000000000a */
[----:B------:R-:W-:Y:S01]  /*a3e0*/  IMAD.MOV.U32 R31, RZ, RZ, R207 ;  /* 0x000000ffff1f7224 */ /* 0x000fe200078e00cf */
[----:B------:R-:W-:Y:S02]  /*a3f0*/  LOP3.LUT R51, R51, R4, RZ, 0xc0, !PT ;  /* 0x0000000433337212 */ /* 0x000fe400078ec0ff */
[----:B------:R-:W-:Y:S02]  /*a400*/  F2FP.BF16.PACK_AB R4, R44, R202 ;  /* 0x000000ca2c04723e */ /* 0x000fe400000010ff */
[----:B------:R-:W-:Y:S01]  /*a410*/  F2FP.BF16.PACK_AB R5, R22, R195 ;  /* 0x000000c31605723e */ /* 0x000fe200000010ff */
[----:B------:R2:W-:Y:S01]  /*a420*/  MUFU.EX2 R207, R45 ;  /* 0x0000002d00cf7308 */ /* 0x0005e20000000800 */
[----:B------:R-:W-:Y:S02]  /*a430*/  LOP3.LUT R6, R219, UR23, R6, 0x96, !PT ;  /* 0x00000017db067c12 */ /* 0x000fe4000f8e9606 */
[----:B------:R-:W-:Y:S02]  /*a440*/  LOP3.LUT R173, R173, R4, RZ, 0xc0, !PT ;  /* 0x00000004adad7212 */ /* 0x000fe400078ec0ff */
[----:B------:R-:W-:Y:S02]  /*a450*/  F2FP.BF16.PACK_AB R4, R208, R31 ;  /* 0x0000001fd004723e */ /* 0x000fe400000010ff */
[----:B------:R-:W-:Y:S02]  /*a460*/  LOP3.LUT R34, R34, R5, RZ, 0xc0, !PT ;  /* 0x0000000522227212 */ /* 0x000fe400078ec0ff */
[----:B------:R-:W-:Y:S01]  /*a470*/  F2FP.BF16.PACK_AB R5, R27, R23 ;  /* 0x000000171b05723e */ /* 0x000fe200000010ff */
[----:B------:R-:W-:Y:S01]  /*a480*/  MUFU.EX2 R84, R84 ;  /* 0x0000005400547308 */ /* 0x000fe20000000800 */
[----:B------:R-:W-:Y:S01]  /*a490*/  PRMT R12, R12, 0x5410, R14 ;  /* 0x000054100c0c7816 */ /* 0x000fe2000000000e */
[----:B------:R-:W-:Y:S01]  /*a4a0*/  IMAD.WIDE.U32 R14, R6, -0x326172a9, RZ ;  /* 0xcd9e8d57060e7825 */ /* 0x000fe200078e00ff */
[----:B------:R-:W-:Y:S02]  /*a4b0*/  LOP3.LUT R179, R179, R4, RZ, 0xc0, !PT ;  /* 0x00000004b3b37212 */ /* 0x000fe400078ec0ff */
[----:B------:R-:W-:Y:S01]  /*a4c0*/  F2FP.BF16.PACK_AB R4, R19, R213 ;  /* 0x000000d51304723e */ /* 0x000fe200000010ff */
[----:B-1----:R-:W-:Y:S01]  /*a4d0*/  IMAD.MOV.U32 R46, RZ, RZ, R190 ;  /* 0x000000ffff2e7224 */ /* 0x002fe200078e00be */
[----:B------:R-:W-:Y:S01]  /*a4e0*/  LOP3.LUT R48, R48, R5, RZ, 0xc0, !PT ;  /* 0x0000000530307212 */ /* 0x000fe200078ec0ff */
[--C-:B------:R-:W-:Y:S01]  /*a4f0*/  HSET2.LE.AND R181, R12, R221.reuse, PT ;  /* 0x000000dd0cb57233 */ /* 0x100fe20003803000 */
[----:B------:R-:W-:Y:S01]  /*a500*/  F2FP.BF16.PACK_AB R5, R252, R37 ;  /* 0x00000025fc05723e */ /* 0x000fe200000010ff */
[----:B------:R-:W-:Y:S01]  /*a510*/  MUFU.EX2 R85, R85 ;  /* 0x0000005500557308 */ /* 0x000fe20000000800 */
[----:B------:R-:W-:Y:S02]  /*a520*/  LOP3.LUT R180, R180, R4, RZ, 0xc0, !PT ;  /* 0x00000004b4b47212 */ /* 0x000fe400078ec0ff */
[----:B------:R-:W-:Y:S01]  /*a530*/  LOP3.LUT R4, R15, UR13, R250, 0x96, !PT ;  /* 0x0000000d0f047c12 */ /* 0x000fe2000f8e96fa */
[----:B--2---:R-:W-:Y:S01]  /*a540*/  IMAD.MOV.U32 R45, RZ, RZ, R206 ;  /* 0x000000ffff2d7224 */ /* 0x004fe200078e00ce */
[----:B------:R-:W-:Y:S02]  /*a550*/  LOP3.LUT R174, R174, R5, RZ, 0xc0, !PT ;  /* 0x00000005aeae7212 */ /* 0x000fe400078ec0ff */
[----:B---3--:R-:W-:Y:S02]  /*a560*/  F2FP.BF16.PACK_AB R5, R39, R194 ;  /* 0x000000c22705723e */ /* 0x008fe400000010ff */
[----:B------:R-:W-:Y:S01]  /*a570*/  LOP3.LUT R10, R9, UR11, R14, 0x96, !PT ;  /* 0x0000000b090a7c12 */ /* 0x000fe2000f8e960e */
[----:B------:R1:W2:Y:S01]  /*a580*/  MUFU.EX2 R206, R47 ;  /* 0x0000002f00ce7308 */ /* 0x0002a20000000800 */
[----:B------:R-:W-:Y:S01]  /*a590*/  LOP3.LUT R181, R181, R5, RZ, 0xc0, !PT ;  /* 0x00000005b5b57212 */ /* 0x000fe200078ec0ff */
[----:B------:R-:W-:Y:S01]  /*a5a0*/  IMAD.WIDE.U32 R4, R4, -0x2daee0ad, RZ ;  /* 0xd2511f5304047825 */ /* 0x000fe200078e00ff */
[----:B------:R-:W-:Y:S02]  /*a5b0*/  F2FP.BF16.PACK_AB R43, R193, R214 ;  /* 0x000000d6c12b723e */ /* 0x000fe400000010ff */
[----:B------:R-:W-:Y:S01]  /*a5c0*/  F2FP.BF16.PACK_AB R42, R198, R38 ;  /* 0x00000026c62a723e */ /* 0x000fe200000010ff */
[----:B------:R-:W-:Y:S01]  /*a5d0*/  IMAD.WIDE.U32 R10, R10, -0x2daee0ad, RZ ;  /* 0xd2511f530a0a7825 */ /* 0x000fe200078e00ff */
[----:B------:R-:W-:Y:S02]  /*a5e0*/  LOP3.LUT R6, R5, UR10, R240, 0x96, !PT ;  /* 0x0000000a05067c12 */ /* 0x000fe4000f8e96f0 */
[----:B------:R-:W-:Y:S01]  /*a5f0*/  LOP3.LUT R43, R2, R43, RZ, 0xc0, !PT ;  /* 0x0000002b022b7212 */ /* 0x000fe200078ec0ff */
[----:B------:R-:W-:Y:S01]  /*a600*/  MUFU.EX2 R86, R86 ;  /* 0x0000005600567308 */ /* 0x000fe20000000800 */
[----:B------:R-:W-:Y:S01]  /*a610*/  LOP3.LUT R42, R0, R42, RZ, 0xc0, !PT ;  /* 0x0000002a002a7212 */ /* 0x000fe200078ec0ff */
[----:B------:R-:W-:Y:S01]  /*a620*/  IMAD.WIDE.U32 R6, R6, -0x326172a9, RZ ;  /* 0xcd9e8d5706067825 */ /* 0x000fe200078e00ff */
[----:B------:R-:W-:Y:S02]  /*a630*/  LOP3.LUT R11, R11, UR8, R4, 0x96, !PT ;  /* 0x000000080b0b7c12 */ /* 0x000fe4000f8e9604 */
[----:B------:R-:W-:Y:S02]  /*a640*/  F2FP.BF16.PACK_AB R2, R29, R220 ;  /* 0x000000dc1d02723e */ /* 0x000fe400000010ff */
[----:B------:R-:W-:Y:S02]  /*a650*/  LOP3.LUT R4, R7, UR9, R8, 0x96, !PT ;  /* 0x0000000907047c12 */ /* 0x000fe4000f8e9608 */
[----:B------:R-:W-:Y:S01]  /*a660*/  F2FP.BF16.PACK_AB R0, R217, R190 ;  /* 0x000000bed900723e */ /* 0x000fe200000010ff */
[----:B------:R-:W-:Y:S01]  /*a670*/  MUFU.EX2 R87, R87 ;  /* 0x0000005700577308 */ /* 0x000fe20000000800 */
[----:B------:R-:W-:Y:S01]  /*a680*/  LOP3.LUT R32, R32, R2, RZ, 0xc0, !PT ;  /* 0x0000000220207212 */ /* 0x000fe200078ec0ff */
[----:B------:R-:W-:Y:S01]  /*a690*/  IMAD.WIDE.U32 R4, R4, -0x2daee0ad, RZ ;  /* 0xd2511f5304047825 */ /* 0x000fe200078e00ff */
[----:B------:R-:W-:Y:S02]  /*a6a0*/  F2FP.BF16.PACK_AB R2, R215, R196 ;  /* 0x000000c4d702723e */ /* 0x000fe400000010ff */
[----:B------:R-:W-:Y:S01]  /*a6b0*/  LOP3.LUT R41, R41, R0, RZ, 0xc0, !PT ;  /* 0x0000000029297212 */ /* 0x000fe200078ec0ff */
[----:B-1----:R-:W-:Y:S01]  /*a6c0*/  IMAD.MOV.U32 R47, RZ, RZ, R199 ;  /* 0x000000ffff2f7224 */ /* 0x002fe200078e00c7 */
[----:B------:R-:W-:Y:S01]  /*a6d0*/  LOP3.LUT R7, R5, UR6, R10, 0x96, !PT ;  /* 0x0000000605077c12 */ /* 0x000fe2000f8e960a */
[----:B------:R-:W-:Y:S01]  /*a6e0*/  IMAD.WIDE.U32 R10, R11, -0x326172a9, RZ ;  /* 0xcd9e8d570b0a7825 */ /* 0x000fe200078e00ff */
[----:B------:R-:W-:Y:S01]  /*a6f0*/  F2FP.BF16.PACK_AB R0, R45, R212 ;  /* 0x000000d42d00723e */ /* 0x000fe200000010ff */
[----:B------:R-:W-:Y:S01]  /*a700*/  MUFU.EX2 R96, R96 ;  /* 0x0000006000607308 */ /* 0x000fe20000000800 */
[----:B------:R-:W-:Y:S02]  /*a710*/  LOP3.LUT R50, R50, R2, RZ, 0xc0, !PT ;  /* 0x0000000232327212 */ /* 0x000fe400078ec0ff */
[----:B------:R-:W-:Y:S01]  /*a720*/  LOP3.LUT R12, R11, UR7, R6, 0x96, !PT ;  /* 0x000000070b0c7c12 */ /* 0x000fe2000f8e9606 */
[----:B------:R-:W-:Y:S01]  /*a730*/  IMAD.WIDE.U32 R6, R7, -0x326172a9, RZ ;  /* 0xcd9e8d5707067825 */ /* 0x000fe200078e00ff */
[----:B------:R-:W-:Y:S02]  /*a740*/  F2FP.BF16.PACK_AB R2, R26, R216 ;  /* 0x000000d81a02723e */ /* 0x000fe400000010ff */
[----:B------:R-:W-:Y:S01]  /*a750*/  LOP3.LUT R35, R35, R0, RZ, 0xc0, !PT ;  /* 0x0000000023237212 */ /* 0x000fe200078ec0ff */
[----:B------:R-:W-:Y:S01]  /*a760*/  IMAD.WIDE.U32 R12, R12, -0x2daee0ad, RZ ;  /* 0xd2511f530c0c7825 */ /* 0x000fe200078e00ff */
[----:B------:R-:W-:Y:S01]  /*a770*/  F2FP.BF16.PACK_AB R0, R20, R16 ;  /* 0x000000101400723e */ /* 0x000fe200000010ff */
[----:B------:R-:W-:Y:S01]  /*a780*/  MUFU.EX2 R97, R97 ;  /* 0x0000006100617308 */ /* 0x000fe20000000800 */
[----:B------:R-:W-:Y:S02]  /*a790*/  LOP3.LUT R172, R172, R2, RZ, 0xc0, !PT ;  /* 0x00000002acac7212 */ /* 0x000fe400078ec0ff */
[----:B------:R-:W-:Y:S02]  /*a7a0*/  F2FP.BF16.PACK_AB R2, R209, R201 ;  /* 0x000000c9d102723e */ /* 0x000fe400000010ff */
[----:B------:R-:W-:Y:S01]  /*a7b0*/  LOP3.LUT R4, R13, UR4, R4, 0x96, !PT ;  /* 0x000000040d047c12 */ /* 0x000fe2000f8e9604 */
[----:B------:R-:W-:Y:S01]  /*a7c0*/  IMAD.MOV.U32 R13, RZ, RZ, R196 ;  /* 0x000000ffff0d7224 */ /* 0x000fe200078e00c4 */
[----:B------:R-:W-:Y:S02]  /*a7d0*/  LOP3.LUT R49, R49, R0, RZ, 0xc0, !PT ;  /* 0x0000000031317212 */ /* 0x000fe400078ec0ff */
[----:B------:R-:W-:Y:S01]  /*a7e0*/  F2FP.BF16.PACK_AB R0, R228, R197 ;  /* 0x000000c5e400723e */ /* 0x000fe200000010ff */
[----:B------:R-:W-:Y:S01]  /*a7f0*/  IMAD.WIDE.U32 R4, R4, -0x326172a9, RZ ;  /* 0xcd9e8d5704047825 */ /* 0x000fe200078e00ff */
[----:B------:R-:W-:Y:S01]  /*a800*/  LOP3.LUT R178, R178, R2, RZ, 0xc0, !PT ;  /* 0x00000002b2b27212 */ /* 0x000fe200078ec0ff */
[----:B------:R-:W-:Y:S01]  /*a810*/  MUFU.EX2 R102, R102 ;  /* 0x0000006600667308 */ /* 0x000fe20000000800 */
[----:B------:R-:W-:Y:S02]  /*a820*/  F2FP.BF16.PACK_AB R2, R24, R17 ;  /* 0x000000111802723e */ /* 0x000fe400000010ff */
[----:B------:R-:W-:Y:S02]  /*a830*/  LOP3.LUT R175, R175, R0, RZ, 0xc0, !PT ;  /* 0x00000000afaf7212 */ /* 0x000fe400078ec0ff */
[----:B------:R-:W-:Y:S02]  /*a840*/  F2FP.BF16.PACK_AB R0, R47, R18 ;  /* 0x000000122f00723e */ /* 0x000fe400000010ff */
[----:B------:R-:W-:Y:S02]  /*a850*/  LOP3.LUT R177, R177, R2, RZ, 0xc0, !PT ;  /* 0x00000002b1b17212 */ /* 0x000fe400078ec0ff */
[----:B--2---:R-:W-:Y:S01]  /*a860*/  F2FP.BF16.PACK_AB R2, R206, R210 ;  /* 0x000000d2ce02723e */ /* 0x004fe200000010ff */
[----:B------:R-:W-:Y:S01]  /*a870*/  MUFU.EX2 R103, R103 ;  /* 0x0000006700677308 */ /* 0x000fe20000000800 */
[----:B------:R-:W-:Y:S02]  /*a880*/  LOP3.LUT R176, R176, R0, RZ, 0xc0, !PT ;  /* 0x00000000b0b07212 */ /* 0x000fe400078ec0ff */
[----:B------:R-:W-:Y:S02]  /*a890*/  F2FP.BF16.PACK_AB R0, R207, R211 ;  /* 0x000000d3cf00723e */ /* 0x000fe400000010ff */
[----:B------:R-:W-:Y:S02]  /*a8a0*/  LOP3.LUT R183, R183, R2, RZ, 0xc0, !PT ;  /* 0x00000002b7b77212 */ /* 0x000fe400078ec0ff */
[----:B------:R-:W-:Y:S02]  /*a8b0*/  LOP3.LUT R2, R4, 0xffff, RZ, 0xc0, !PT ;  /* 0x0000ffff04027812 */ /* 0x000fe400078ec0ff */
[----:B------:R-:W-:Y:S01]  /*a8c0*/  LOP3.LUT R182, R182, R0, RZ, 0xc0, !PT ;  /* 0x00000000b6b67212 */ /* 0x000fe200078ec0ff */
[----:B------:R-:W-:Y:S01]  /*a8d0*/  MUFU.EX2 R130, R130 ;  /* 0x0000008200827308 */ /* 0x000fe20000000800 */
[----:B------:R-:W-:Y:S02]  /*a8e0*/  LOP3.LUT R0, R5, UR15, R6, 0x96, !PT ;  /* 0x0000000f05007c12 */ /* 0x000fe4000f8e9606 */
[----:B------:R-:W-:Y:S02]  /*a8f0*/  SHF.R.U32.HI R5, RZ, 0x8, R2 ;  /* 0x00000008ff057819 */ /* 0x000fe40000011602 */
[----:B------:R-:W-:Y:S02]  /*a900*/  LOP3.LUT R2, R4, 0xff, RZ, 0xc0, !PT ;  /* 0x000000ff04027812 */ /* 0x000fe400078ec0ff */
[----:B------:R-:W-:Y:S02]  /*a910*/  LOP3.LUT R10, R7, UR5, R10, 0x96, !PT ;  /* 0x00000005070a7c12 */ /* 0x000fe4000f8e960a */
[----:B------:R-:W-:Y:S01]  /*a920*/  PRMT R233, R2, 0x5410, R5 ;  /* 0x0000541002e97816 */ /* 0x000fe20000000005 */
[----:B------:R-:W-:Y:S01]  /*a930*/  MUFU.EX2 R128, R128 ;  /* 0x0000008000807308 */ /* 0x000fe20000000800 */
[--C-:B------:R-:W-:Y:S02]  /*a940*/  SHF.R.U32.HI R2, RZ, 0x10, R4.reuse ;  /* 0x00000010ff027819 */ /* 0x100fe40000011604 */
[----:B------:R-:W-:Y:S02]  /*a950*/  SHF.R.U32.HI R4, RZ, 0x18, R4 ;  /* 0x00000018ff047819 */ /* 0x000fe40000011604 */
[----:B------:R-:W-:Y:S04]  /*a960*/  LOP3.LUT R2, R2, 0xff, RZ, 0xc0, !PT ;  /* 0x000000ff02027812 */ /* 0x000fe800078ec0ff */
[----:B------:R-:W-:Y:S01]  /*a970*/  PRMT R236, R2, 0x5410, R4 ;  /* 0x0000541002ec7816 */ /* 0x000fe20000000004 */
[----:B------:R-:W-:Y:S01]  /*a980*/  IMAD.WIDE.U32 R4, R10, -0x2daee0ad, RZ ;  /* 0xd2511f530a047825 */ /* 0x000fe200078e00ff */
[----:B------:R-:W-:Y:S01]  /*a990*/  LOP3.LUT R2, R0, 0xffff, RZ, 0xc0, !PT ;  /* 0x0000ffff00027812 */ /* 0x000fe200078ec0ff */
[----:B------:R-:W-:Y:S03]  /*a9a0*/  MUFU.EX2 R129, R129 ;  /* 0x0000008100817308 */ /* 0x000fe60000000800 */
[----:B------:R-:W-:Y:S01]  /*a9b0*/  LOP3.LUT R190, R5, UR14, R12, 0x96, !PT ;  /* 0x0000000e05be7c12 */ /* 0x000fe2000f8e960c */
[----:B------:R-:W-:Y:S01]  /*a9c0*/  IMAD.MOV.U32 R12, RZ, RZ, R197 ;  /* 0x000000ffff0c7224 */ /* 0x000fe200078e00c5 */
[C---:B------:R-:W-:Y:S02]  /*a9d0*/  LOP3.LUT R198, R4.reuse, 0xff, RZ, 0xc0, !PT ;  /* 0x000000ff04c67812 */ /* 0x040fe400078ec0ff */
[--C-:B------:R-:W-:Y:S02]  /*a9e0*/  SHF.R.U32.HI R200, RZ, 0x18, R4.reuse ;  /* 0x00000018ffc87819 */ /* 0x100fe40000011604 */
[----:B------:R-:W-:Y:S01]  /*a9f0*/  LOP3.LUT R197, R4, 0xffff, RZ, 0xc0, !PT ;  /* 0x0000ffff04c57812 */ /* 0x000fe200078ec0ff */
[----:B------:R-:W-:Y:S01]  /*aa00*/  MUFU.EX2 R126, R126 ;  /* 0x0000007e007e7308 */ /* 0x000fe20000000800 */
[----:B------:R-:W-:Y:S02]  /*aa10*/  SHF.R.U32.HI R199, RZ, 0x10, R4 ;  /* 0x00000010ffc77819 */ /* 0x000fe40000011604 */
        /* <DEDUP_REMOVED lines=9> */
[----:B------:R-:W-:Y:S04]  /*aab0*/  IADD3 R0, R192, 0x3, RZ ;  /* 0x00000003c0007810 */ /* 0x000fe80007ffe0ff */
[----:B------:R-:W-:Y:S05]  /*aac0*/  LOP3.LUT R0, R219, UR23, R0, 0x96, !PT ;  /* 0x00000017db007c12 */ /* 0x000fea000f8e9600 */
[----:B------:R-:W-:Y:S01]  /*aad0*/  IMAD.WIDE.U32 R242, R0, -0x326172a9, RZ ;  /* 0xcd9e8d5700f27825 */ /* 0x000fe200078e00ff */
[----:B------:R-:W-:Y:S04]  /*aae0*/  MUFU.EX2 R88, R88 ;  /* 0x0000005800587308 */ /* 0x000fe80000000800 */
[----:B------:R-:W-:Y:S02]  /*aaf0*/  LOP3.LUT R6, R243, UR13, R250, 0x96, !PT ;  /* 0x0000000df3067c12 */ /* 0x000fe4000f8e96fa */
[----:B------:R-:W-:Y:S03]  /*ab00*/  LOP3.LUT R4, R9, UR11, R242, 0x96, !PT ;  /* 0x0000000b09047c12 */ /* 0x000fe6000f8e96f2 */
[----:B------:R-:W-:Y:S01]  /*ab10*/  IMAD.WIDE.U32 R6, R6, -0x2daee0ad, RZ ;  /* 0xd2511f5306067825 */ /* 0x000fe200078e00ff */
[----:B------:R-:W-:Y:S03]  /*ab20*/  MUFU.EX2 R89, R89 ;  /* 0x0000005900597308 */ /* 0x000fe60000000800 */
[----:B------:R-:W-:Y:S01]  /*ab30*/  IMAD.WIDE.U32 R4, R4, -0x2daee0ad, RZ ;  /* 0xd2511f5304047825 */ /* 0x000fe200078e00ff */
[----:B------:R-:W-:Y:S04]  /*ab40*/  LOP3.LUT R10, R7, UR10, R240, 0x96, !PT ;  /* 0x0000000a070a7c12 */ /* 0x000fe8000f8e96f0 */
[----:B------:R-:W-:Y:S01]  /*ab50*/  LOP3.LUT R5, R5, UR8, R6, 0x96, !PT ;  /* 0x0000000805057c12 */ /* 0x000fe2000f8e9606 */
[----:B------:R-:W-:Y:S01]  /*ab60*/  IMAD.WIDE.U32 R10, R10, -0x326172a9, RZ ;  /* 0xcd9e8d570a0a7825 */ /* 0x000fe200078e00ff */
[----:B------:R-:W-:Y:S04]  /*ab70*/  MUFU.EX2 R112, R112 ;  /* 0x0000007000707308 */ /* 0x000fe80000000800 */
[----:B------:R-:W-:Y:S01]  /*ab80*/  LOP3.LUT R7, R11, UR9, R8, 0x96, !PT ;  /* 0x000000090b077c12 */ /* 0x000fe2000f8e9608 */
[----:B------:R-:W-:Y:S04]  /*ab90*/  IMAD.MOV.U32 R11, RZ, RZ, R202 ;  /* 0x000000ffff0b7224 */ /* 0x000fe800078e00ca */
[----:B------:R-:W-:Y:S01]  /*aba0*/  IMAD.WIDE.U32 R6, R7, -0x2daee0ad, RZ ;  /* 0xd2511f5307067825 */ /* 0x000fe200078e00ff */
[----:B------:R-:W-:Y:S04]  /*abb0*/  MUFU.EX2 R113, R113 ;  /* 0x0000007100717308 */ /* 0x000fe80000000800 */
        /* <DEDUP_REMOVED lines=25> */
[C---:B------:R-:W-:Y:S02]  /*ad50*/  LOP3.LUT R222, R4.reuse, 0xffff, RZ, 0xc0, !PT ;  /* 0x0000ffff04de7812 */ /* 0x040fe400078ec0ff */
[--C-:B------:R-:W-:Y:S02]  /*ad60*/  SHF.R.U32.HI R223, RZ, 0x10, R4.reuse ;  /* 0x00000010ffdf7819 */ /* 0x100fe40000011604 */
[----:B------:R-:W-:Y:S02]  /*ad70*/  LOP3.LUT R225, R4, 0xff, RZ, 0xc0, !PT ;  /* 0x000000ff04e17812 */ /* 0x000fe400078ec0ff */
[----:B------:R-:W-:Y:S01]  /*ad80*/  SHF.R.U32.HI R224, RZ, 0x18, R4 ;  /* 0x00000018ffe07819 */ /* 0x000fe20000011604 */
[----:B------:R-:W-:Y:S01]  /*ad90*/  MUFU.EX2 R107, R107 ;  /* 0x0000006b006b7308 */ /* 0x000fe20000000800 */
[----:B------:R-:W-:Y:S02]  /*ada0*/  SHF.R.U32.HI R4, RZ, 0x8, R2 ;  /* 0x00000008ff047819 */ /* 0x000fe40000011602 */
[----:B------:R-:W-:Y:S02]  /*adb0*/  LOP3.LUT R2, R0, 0xff, RZ, 0xc0, !PT ;  /* 0x000000ff00027812 */ /* 0x000fe400078ec0ff */
[----:B------:R-:W-:Y:S02]  /*adc0*/  LOP3.LUT R192, R5, UR14, R8, 0x96, !PT ;  /* 0x0000000e05c07c12 */ /* 0x000fe4000f8e9608 */
[----:B------:R-:W-:Y:S02]  /*add0*/  PRMT R246, R2, 0x5410, R4 ;  /* 0x0000541002f67816 */ /* 0x000fe40000000004 */
[--C-:B------:R-:W-:Y:S01]  /*ade0*/  SHF.R.U32.HI R4, RZ, 0x10, R0.reuse ;  /* 0x00000010ff047819 */ /* 0x100fe20000011600 */
[----:B------:R-:W-:Y:S01]  /*adf0*/  MUFU.EX2 R104, R104 ;  /* 0x0000006800687308 */ /* 0x000fe20000000800 */
[----:B------:R-:W-:Y:S02]  /*ae00*/  SHF.R.U32.HI R2, RZ, 0x18, R0 ;  /* 0x00000018ff027819 */ /* 0x000fe40000011600 */
[----:B------:R-:W-:Y:S02]  /*ae10*/  LOP3.LUT R0, R4, 0xff, RZ, 0xc0, !PT ;  /* 0x000000ff04007812 */ /* 0x000fe400078ec0ff */
[----:B------:R-:W-:Y:S01]  /*ae20*/  LOP3.LUT R4, R189, UR11, R14, 0x96, !PT ;  /* 0x0000000bbd047c12 */ /* 0x000fe2000f8e960e */
[----:B------:R-:W-:Y:S01]  /*ae30*/  IMAD.MOV.U32 R14, RZ, RZ, R194 ;  /* 0x000000ffff0e7224 */ /* 0x000fe200078e00c2 */
[----:B------:R-:W-:Y:S02]  /*ae40*/  PRMT R245, R0, 0x5410, R2 ;  /* 0x0000541000f57816 */ /* 0x000fe40000000002 */
[----:B------:R-:W-:Y:S01]  /*ae50*/  LOP3.LUT R0, R15, UR13, R248, 0x96, !PT ;  /* 0x0000000d0f007c12 */ /* 0x000fe2000f8e96f8 */
[----:B------:R-:W-:Y:S01]  /*ae60*/  IMAD.WIDE.U32 R4, R4, -0x2daee0ad, RZ ;  /* 0xd2511f5304047825 */ /* 0x000fe200078e00ff */
[----:B------:R-:W-:Y:S03]  /*ae70*/  MUFU.EX2 R105, R105 ;  /* 0x0000006900697308 */ /* 0x000fe60000000800 */
[----:B------:R-:W-:Y:S04]  /*ae80*/  IMAD.WIDE.U32 R6, R0, -0x2daee0ad, RZ ;  /* 0xd2511f5300067825 */ /* 0x000fe800078e00ff */
[----:B------:R-:W-:Y:S01]  /*ae90*/  IMAD.MOV.U32 R15, RZ, RZ, R195 ;  /* 0x000000ffff0f7224 */ /* 0x000fe200078e00c3 */
[----:B------:R-:W-:Y:S02]  /*aea0*/  LOP3.LUT R0, R7, UR10, R238, 0x96, !PT ;  /* 0x0000000a07007c12 */ /* 0x000fe4000f8e96ee */
[----:B------:R-:W-:Y:S01]  /*aeb0*/  MUFU.EX2 R108, R108 ;  /* 0x0000006c006c7308 */ /* 0x000fe20000000800 */
[----:B------:R-:W-:Y:S02]  /*aec0*/  LOP3.LUT R5, R5, UR8, R6, 0x96, !PT ;  /* 0x0000000805057c12 */ /* 0x000fe4000f8e9606 */
[----:B------:R-:W-:Y:S05]  /*aed0*/  IMAD.WIDE.U32 R8, R0, -0x326172a9, RZ ;  /* 0xcd9e8d5700087825 */ /* 0x000fea00078e00ff */
[----:B------:R-:W-:Y:S02]  /*aee0*/  LOP3.LUT R6, R9, UR9, R188, 0x96, !PT ;  /* 0x0000000909067c12 */ /* 0x000fe4000f8e96bc */
        /* <DEDUP_REMOVED lines=14> */
[----:B------:R-:W-:Y:S01]  /*afd0*/  LOP3.LUT R0, R5, UR15, R6, 0x96, !PT ;  /* 0x0000000f05007c12 */ /* 0x000fe2000f8e9606 */
[----:B------:R-:W-:Y:S01]  /*afe0*/  IMAD.MOV.U32 R6, RZ, RZ, R193 ;  /* 0x000000ffff067224 */ /* 0x000fe200078e00c1 */
        /* <DEDUP_REMOVED lines=8> */
[----:B------:R-:W-:Y:S02]  /*b070*/  PRMT R201, R2, 0x5410, R4 ;  /* 0x0000541002c97816 */ /* 0x000fe40000000004 */
[C---:B------:R-:W-:Y:S04]  /*b080*/  LOP3.LUT R2, R0.reuse, 0xffff, RZ, 0xc0, !PT ;  /* 0x0000ffff00027812 */ /* 0x040fe800078ec0ff */
[----:B------:R-:W-:Y:S01]  /*b090*/  SHF.R.U32.HI R4, RZ, 0x8, R2 ;  /* 0x00000008ff047819 */ /* 0x000fe20000011602 */
[----:B------:R-:W-:Y:S01]  /*b0a0*/  MUFU.EX2 R186, R186 ;  /* 0x000000ba00ba7308 */ /* 0x000fe20000000800 */
[----:B------:R-:W-:Y:S04]  /*b0b0*/  LOP3.LUT R2, R0, 0xff, RZ, 0xc0, !PT ;  /* 0x000000ff00027812 */ /* 0x000fe800078ec0ff */
[----:B------:R-:W-:Y:S02]  /*b0c0*/  PRMT R202, R2, 0x5410, R4 ;  /* 0x0000541002ca7816 */ /* 0x000fe40000000004 */
[--C-:B------:R-:W-:Y:S02]  /*b0d0*/  SHF.R.U32.HI R4, RZ, 0x10, R0.reuse ;  /* 0x00000010ff047819 */ /* 0x100fe40000011600 */
[----:B------:R-:W-:Y:S01]  /*b0e0*/  SHF.R.U32.HI R2, RZ, 0x18, R0 ;  /* 0x00000018ff027819 */ /* 0x000fe20000011600 */
[----:B------:R-:W-:Y:S01]  /*b0f0*/  MUFU.EX2 R120, R120 ;  /* 0x0000007800787308 */ /* 0x000fe20000000800 */
[----:B------:R-:W-:Y:S01]  /*b100*/  LOP3.LUT R0, R4, 0xff, RZ, 0xc0, !PT ;  /* 0x000000ff04007812 */ /* 0x000fe200078ec0ff */
[----:B------:R-:W-:Y:S03]  /*b110*/  IMAD.WIDE.U32 R4, R7, -0x2daee0ad, RZ ;  /* 0xd2511f5307047825 */ /* 0x000fe600078e00ff */
[----:B------:R-:W-:Y:S01]  /*b120*/  PRMT R220, R0, 0x5410, R2 ;  /* 0x0000541000dc7816 */ /* 0x000fe20000000002 */
[----:B------:R-:W-:Y:S01]  /*b130*/  FADD.FTZ R2, -R136, R133 ;  /* 0x0000008588027221 */ /* 0x000fe20000010100 */
[----:B------:R-:W-:Y:S01]  /*b140*/  LOP3.LUT R187, R5, UR14, R8, 0x96, !PT ;  /* 0x0000000e05bb7c12 */ /* 0x000fe2000f8e9608 */
[----:B------:R-:W-:Y:S01]  /*b150*/  FADD.FTZ R0, -R134, R135 ;  /* 0x0000008786007221 */ /* 0x000fe20000010100 */
[----:B------:R-:W-:Y:S01]  /*b160*/  LOP3.LUT R193, R4, 0xffff, RZ, 0xc0, !PT ;  /* 0x0000ffff04c17812 */ /* 0x000fe200078ec0ff */
[----:B------:R-:W-:Y:S01]  /*b170*/  FMUL.FTZ R2, R2, c[0x0][0x23c] ;  /* 0x00008f0002027a20 */ /* 0x000fe20000410000 */
[----:B------:R-:W-:Y:S01]  /*b180*/  LOP3.LUT R194, R4, 0xff, RZ, 0xc0, !PT ;  /* 0x000000ff04c27812 */ /* 0x000fe200078ec0ff */
[----:B------:R-:W-:Y:S01]  /*b190*/  FMUL.FTZ R0, R0, c[0x0][0x23c] ;  /* 0x00008f0000007a20 */ /* 0x000fe20000410000 */
[----:B------:R-:W-:Y:S01]  /*b1a0*/  SHF.R.U32.HI R196, RZ, 0x18, R4 ;  /* 0x00000018ffc47819 */ /* 0x000fe20000011604 */
[----:B------:R-:W-:Y:S01]  /*b1b0*/  IMAD.MOV.U32 R135, RZ, RZ, R10 ;  /* 0x000000ffff877224 */ /* 0x000fe200078e000a */
[----:B------:R-:W-:Y:S01]  /*b1c0*/  SHF.R.U32.HI R195, RZ, 0x10, R4 ;  /* 0x00000010ffc37819 */ /* 0x000fe20000011604 */
[----:B------:R-:W-:Y:S01]  /*b1d0*/  FADD.FTZ R4, -R138, R3 ;  /* 0x000000038a047221 */ /* 0x000fe20000010100 */
[----:B------:R-:W1:Y:S01]  /*b1e0*/  MUFU.EX2 R2, R2 ;  /* 0x0000000200027308 */ /* 0x000e620000000800 */
[----:B------:R-:W-:Y:S02]  /*b1f0*/  FADD.FTZ R3, -R137, R132 ;  /* 0x0000008489037221 */ /* 0x000fe40000010100 */
[----:B------:R-:W-:Y:S02]  /*b200*/  FMUL.FTZ R4, R4, c[0x0][0x23c] ;  /* 0x00008f0004047a20 */ /* 0x000fe40000410000 */
[----:B------:R-:W-:Y:S02]  /*b210*/  FMUL.FTZ R3, R3, c[0x0][0x23c] ;  /* 0x00008f0003037a20 */ /* 0x000fe40000410000 */
[----:B------:R-:W-:Y:S02]  /*b220*/  IMAD.MOV.U32 R132, RZ, RZ, R14 ;  /* 0x000000ffff847224 */ /* 0x000fe400078e000e */
[----:B------:R-:W-:Y:S01]  /*b230*/  IMAD.MOV.U32 R14, RZ, RZ, R13 ;  /* 0x000000ffff0e7224 */ /* 0x000fe200078e000d */
[----:B------:R-:W2:Y:S01]  /*b240*/  MUFU.EX2 R0, R0 ;  /* 0x0000000000007308 */ /* 0x000ea20000000800 */
[----:B------:R-:W-:Y:S02]  /*b250*/  IMAD.MOV.U32 R13, RZ, RZ, R36 ;  /* 0x000000ffff0d7224 */ /* 0x000fe400078e0024 */
[----:B------:R-:W-:Y:S07]  /*b260*/  IMAD.MOV.U32 R133, RZ, RZ, R11 ;  /* 0x000000ffff857224 */ /* 0x000fee00078e000b */
[----:B------:R-:W3:Y:S01]  /*b270*/  MUFU.EX2 R36, R4 ;  /* 0x0000000400247308 */ /* 0x000ee20000000800 */
[C---:B-1----:R-:W-:Y:S02]  /*b280*/  FMUL.FTZ R8, R2.reuse, R140 ;  /* 0x0000008c02087220 */ /* 0x042fe40000410000 */
[----:B------:R-:W-:Y:S02]  /*b290*/  IMAD.MOV.U32 R140, RZ, RZ, R28 ;  /* 0x000000ffff8c7224 */ /* 0x000fe400078e001c */
[----:B------:R-:W-:Y:S02]  /*b2a0*/  FMUL.FTZ R9, R2, R141 ;  /* 0x0000008d02097220 */ /* 0x000fe40000410000 */
[----:B------:R-:W-:Y:S03]  /*b2b0*/  IMAD.MOV.U32 R141, RZ, RZ, R23 ;  /* 0x000000ffff8d7224 */ /* 0x000fe600078e0017 */
[----:B------:R-:W1:Y:S01]  /*b2c0*/  MUFU.EX2 R3, R3 ;  /* 0x0000000300037308 */ /* 0x000e620000000800 */
[----:B------:R-:W-:Y:S02]  /*b2d0*/  IMAD.MOV.U32 R28, RZ, RZ, R22 ;  /* 0x000000ffff1c7224 */ /* 0x000fe400078e0016 */
[C---:B--2---:R-:W-:Y:S02]  /*b2e0*/  FMUL.FTZ R10, R0.reuse, R142 ;  /* 0x0000008e000a7220 */ /* 0x044fe40000410000 */
[----:B------:R-:W-:Y:S02]  /*b2f0*/  IMAD.MOV.U32 R142, RZ, RZ, R20 ;  /* 0x000000ffff8e7224 */ /* 0x000fe400078e0014 */
[----:B------:R-:W-:Y:S03]  /*b300*/  FMUL.FTZ R11, R0, R143 ;  /* 0x0000008f000b7220 */ /* 0x000fe60000410000 */
[----:B------:R-:W-:Y:S01]  /*b310*/  MUFU.EX2 R121, R121 ;  /* 0x0000007900797308 */ /* 0x000fe20000000800 */
[C---:B---3--:R-:W-:Y:S02]  /*b320*/  FMUL.FTZ R4, R36.reuse, R144 ;  /* 0x0000009024047220 */ /* 0x048fe40000410000 */
[----:B------:R-:W-:Y:S02]  /*b330*/  IMAD.MOV.U32 R144, RZ, RZ, R6 ;  /* 0x000000ffff907224 */ /* 0x000fe400078e0006 */
[----:B------:R-:W-:Y:S02]  /*b340*/  FMUL.FTZ R5, R36, R145 ;  /* 0x0000009124057220 */ /* 0x000fe40000410000 */
[----:B------:R-:W-:Y:S03]  /*b350*/  IMAD.MOV.U32 R145, RZ, RZ, R12 ;  /* 0x000000ffff917224 */ /* 0x000fe600078e000c */
[----:B------:R-:W-:Y:S01]  /*b360*/  MUFU.EX2 R122, R122 ;  /* 0x0000007a007a7308 */ /* 0x000fe20000000800 */
[C---:B------:R-:W-:Y:S02]  /*b370*/  FMUL.FTZ R12, R2.reuse, R152 ;  /* 0x00000098020c7220 */ /* 0x040fe40000410000 */
[----:B------:R-:W-:Y:S02]  /*b380*/  IMAD.MOV.U32 R152, RZ, RZ, R13 ;  /* 0x000000ffff987224 */ /* 0x000fe400078e000d */
[C---:B-1----:R-:W-:Y:S02]  /*b390*/  FMUL.FTZ R6, R3.reuse, R146 ;  /* 0x0000009203067220 */ /* 0x042fe40000410000 */
[----:B------:R-:W-:Y:S02]  /*b3a0*/  IMAD.MOV.U32 R146, RZ, RZ, R46 ;  /* 0x000000ffff927224 */ /* 0x000fe400078e002e */
[----:B------:R-:W-:Y:S01]  /*b3b0*/  IMAD.MOV.U32 R46, RZ, RZ, R21 ;  /* 0x000000ffff2e7224 */ /* 0x000fe200078e0015 */
[----:B------:R-:W-:Y:S01]  /*b3c0*/  MUFU.EX2 R123, R123 ;  /* 0x0000007b007b7308 */ /* 0x000fe20000000800 */
[C---:B------:R-:W-:Y:S01]  /*b3d0*/  FMUL.FTZ R7, R3.reuse, R147 ;  /* 0x0000009303077220 */ /* 0x040fe20000410000 */
[----:B------:R-:W1:Y:S01]  /*b3e0*/  LDSM.16.MT88.4 R20, [R204+0x4000] ;  /* 0x00400000cc14783b */ /* 0x000e620000004200 */
[----:B------:R-:W-:Y:S02]  /*b3f0*/  FMUL.FTZ R13, R2, R153 ;  /* 0x00000099020d7220 */ /* 0x000fe40000410000 */
[----:B------:R-:W-:Y:S02]  /*b400*/  IMAD.MOV.U32 R153, RZ, RZ, R14 ;  /* 0x000000ffff997224 */ /* 0x000fe400078e000e */
[C---:B------:R-:W-:Y:S02]  /*b410*/  FMUL.FTZ R14, R0.reuse, R154 ;  /* 0x0000009a000e7220 */ /* 0x040fe40000410000 */
[----:B------:R-:W-:Y:S01]  /*b420*/  IMAD.MOV.U32 R154, RZ, RZ, R15 ;  /* 0x000000ffff9a7224 */ /* 0x000fe200078e000f */
[----:B------:R-:W-:Y:S01]  /*b430*/  MUFU.EX2 R124, R124 ;  /* 0x0000007c007c7308 */ /* 0x000fe20000000800 */
[----:B------:R-:W-:Y:S02]  /*b440*/  FMUL.FTZ R15, R0, R155 ;  /* 0x0000009b000f7220 */ /* 0x000fe40000410000 */
[----:B------:R-:W-:Y:S02]  /*b450*/  IMAD.MOV.U32 R155, RZ, RZ, R16 ;  /* 0x000000ffff9b7224 */ /* 0x000fe400078e0010 */
[C---:B------:R-:W-:Y:S02]  /*b460*/  FMUL.FTZ R16, R36.reuse, R148 ;  /* 0x0000009424107220 */ /* 0x040fe40000410000 */
[----:B------:R-:W-:Y:S02]  /*b470*/  IMAD.MOV.U32 R148, RZ, RZ, R17 ;  /* 0x000000ffff947224 */ /* 0x000fe400078e0011 */
[----:B------:R-:W-:Y:S01]  /*b480*/  FMUL.FTZ R17, R36, R149 ;  /* 0x0000009524117220 */ /* 0x000fe20000410000 */
[----:B------:R-:W-:Y:S01]  /*b490*/  MUFU.EX2 R184, R184 ;  /* 0x000000b800b87308 */ /* 0x000fe20000000800 */
[----:B------:R-:W-:Y:S02]  /*b4a0*/  IMAD.MOV.U32 R149, RZ, RZ, R18 ;  /* 0x000000ffff957224 */ /* 0x000fe400078e0012 */
[C---:B------:R-:W-:Y:S02]  /*b4b0*/  FMUL.FTZ R18, R3.reuse, R150 ;  /* 0x0000009603127220 */ /* 0x040fe40000410000 */
[----:B------:R-:W-:Y:S02]  /*b4c0*/  IMAD.MOV.U32 R150, RZ, RZ, R146 ;  /* 0x000000ffff967224 */ /* 0x000fe400078e0092 */
[----:B------:R-:W-:Y:S02]  /*b4d0*/  IMAD.MOV.U32 R146, RZ, RZ, R132 ;  /* 0x000000ffff927224 */ /* 0x000fe400078e0084 */
[----:B------:R-:W-:Y:S02]  /*b4e0*/  IMAD.MOV.U32 R132, RZ, RZ, R19 ;  /* 0x000000ffff847224 */ /* 0x000fe400078e0013 */
[C---:B------:R-:W-:Y:S02]  /*b4f0*/  FMUL.FTZ R19, R3.reuse, R151 ;  /* 0x0000009703137220 */ /* 0x040fe40000410000 */
[----:B------:R-:W-:Y:S02]  /*b500*/  IMAD.MOV.U32 R147, RZ, RZ, R145 ;  /* 0x000000ffff937224 */ /* 0x000fe400078e0091 */
[----:B------:R-:W-:Y:S02]  /*b510*/  IMAD.MOV.U32 R145, RZ, RZ, R47 ;  /* 0x000000ffff917224 */ /* 0x000fe400078e002f */
[----:B------:R-:W-:Y:S02]  /*b520*/  IMAD.MOV.U32 R151, RZ, RZ, R46 ;  /* 0x000000ffff977224 */ /* 0x000fe400078e002e */
[----:B------:R-:W-:Y:S02]  /*b530*/  IMAD.MOV.U32 R143, RZ, RZ, R144 ;  /* 0x000000ffff8f7224 */ /* 0x000fe400078e0090 */
[----:B------:R-:W-:Y:S01]  /*b540*/  IMAD.MOV.U32 R144, RZ, RZ, R24 ;  /* 0x000000ffff907224 */ /* 0x000fe200078e0018 */
[-C--:B-1----:R-:W-:Y:S01]  /*b550*/  HMMA.16816.F32.BF16 R4, R40, R20.reuse, R4 ;  /* 0x000000142804723c */ /* 0x082fe20000041804 */
[----:B------:R-:W-:Y:S02]  /*b560*/  FMUL.FTZ R24, R2, R156 ;  /* 0x0000009c02187220 */ /* 0x000fe40000410000 */
[----:B------:R-:W-:Y:S02]  /*b570*/  IMAD.MOV.U32 R156, RZ, RZ, R27 ;  /* 0x000000ffff9c7224 */ /* 0x000fe400078e001b */
[----:B------:R-:W-:Y:S02]  /*b580*/  FMUL.FTZ R27, R0, R159 ;  /* 0x0000009f001b7220 */ /* 0x000fe40000410000 */
[----:B------:R-:W-:Y:S01]  /*b590*/  MUFU.EX2 R159, R66 ;  /* 0x00000042009f7308 */ /* 0x000fe20000000800 */
[C---:B------:R-:W-:Y:S07]  /*b5a0*/  HMMA.16816.F32.BF16 R8, R32.reuse, R20, R8 ;  /* 0x000000142008723c */ /* 0x040fee0000041808 */
[C---:B------:R-:W-:Y:S01]  /*b5b0*/  FMUL.FTZ R21, R36.reuse, R161 ;  /* 0x000000a124157220 */ /* 0x040fe20000410000 */
[-C--:B------:R-:W-:Y:S01]  /*b5c0*/  HMMA.16816.F32.BF16 R12, R32, R22.reuse, R12 ;  /* 0x00000016200c723c */ /* 0x080fe2000004180c */
[----:B------:R-:W-:Y:S03]  /*b5d0*/  IMAD.MOV.U32 R161, RZ, RZ, R45 ;  /* 0x000000ffffa17224 */ /* 0x000fe600078e002d */
[----:B------:R-:W-:Y:S02]  /*b5e0*/  FMUL.FTZ R20, R36, R160 ;  /* 0x000000a024147220 */ /* 0x000fe40000410000 */
[----:B------:R-:W-:Y:S02]  /*b5f0*/  IMAD.MOV.U32 R160, RZ, RZ, R28 ;  /* 0x000000ffffa07224 */ /* 0x000fe400078e001c */
[C---:B------:R-:W-:Y:S01]  /*b600*/  FMUL.FTZ R28, R2.reuse, R164 ;  /* 0x000000a4021c7220 */ /* 0x040fe20000410000 */
[C---:B------:R-:W-:Y:S03]  /*b610*/  HMMA.16816.F32.BF16 R16, R40.reuse, R22, R16 ;  /* 0x000000162810723c */ /* 0x040fe60000041810 */
[----:B------:R-:W-:Y:S02]  /*b620*/  IMAD.MOV.U32 R164, RZ, RZ, R29 ;  /* 0x000000ffffa47224 */ /* 0x000fe400078e001d */
[C---:B------:R-:W-:Y:S02]  /*b630*/  FMUL.FTZ R29, R2.reuse, R165 ;  /* 0x000000a5021d7220 */ /* 0x040fe40000410000 */
[C---:B------:R-:W-:Y:S02]  /*b640*/  FMUL.FTZ R22, R3.reuse, R162 ;  /* 0x000000a203167220 */ /* 0x040fe40000410000 */
[----:B------:R-:W-:Y:S02]  /*b650*/  IMAD.MOV.U32 R162, RZ, RZ, R44 ;  /* 0x000000ffffa27224 */ /* 0x000fe400078e002c */
[----:B------:R-:W1:Y:S01]  /*b660*/  LDSM.16.MT88.4 R44, [R205+0x4000] ;  /* 0x00400000cd2c783b */ /* 0x000e620000004200 */
[C---:B------:R-:W-:Y:S02]  /*b670*/  FMUL.FTZ R23, R3.reuse, R163 ;  /* 0x000000a303177220 */ /* 0x040fe40000410000 */
[----:B------:R-:W-:Y:S02]  /*b680*/  IMAD.MOV.U32 R163, RZ, RZ, R25 ;  /* 0x000000ffffa37224 */ /* 0x000fe400078e0019 */
[----:B------:R-:W-:Y:S02]  /*b690*/  FMUL.FTZ R25, R2, R157 ;  /* 0x0000009d02197220 */ /* 0x000fe40000410000 */
[----:B------:R-:W-:Y:S02]  /*b6a0*/  IMAD.MOV.U32 R157, RZ, RZ, R26 ;  /* 0x000000ffff9d7224 */ /* 0x000fe400078e001a */
[C---:B------:R-:W-:Y:S02]  /*b6b0*/  FMUL.FTZ R26, R0.reuse, R158 ;  /* 0x0000009e001a7220 */ /* 0x040fe40000410000 */
        /* <DEDUP_REMOVED lines=14> */
[C---:B------:R-:W-:Y:S01]  /*b7a0*/  FMUL.FTZ R30, R0.reuse, R166 ;  /* 0x000000a6001e7220 */ /* 0x040fe20000410000 */
[-C--:B-1----:R-:W-:Y:S01]  /*b7b0*/  HMMA.16816.F32.BF16 R20, R40, R44.reuse, R20 ;  /* 0x0000002c2814723c */ /* 0x082fe20000041814 */
[----:B------:R-:W-:Y:S02]  /*b7c0*/  IMAD.MOV.U32 R166, RZ, RZ, R142 ;  /* 0x000000ffffa67224 */ /* 0x000fe400078e008e */
[----:B------:R-:W-:Y:S02]  /*b7d0*/  IMAD.MOV.U32 R142, RZ, RZ, R141 ;  /* 0x000000ffff8e7224 */ /* 0x000fe400078e008d */
[----:B------:R-:W-:Y:S02]  /*b7e0*/  IMAD.MOV.U32 R141, RZ, RZ, R31 ;  /* 0x000000ffff8d7224 */ /* 0x000fe400078e001f */
[----:B------:R-:W-:Y:S01]  /*b7f0*/  FMUL.FTZ R31, R0, R167 ;  /* 0x000000a7001f7220 */ /* 0x000fe20000410000 */
[C---:B------:R-:W-:Y:S01]  /*b800*/  HMMA.16816.F32.BF16 R24, R32.reuse, R44, R24 ;  /* 0x0000002c2018723c */ /* 0x040fe20000041818 */
[----:B------:R-:W-:Y:S02]  /*b810*/  IMAD.MOV.U32 R158, RZ, RZ, R161 ;  /* 0x000000ffff9e7224 */ /* 0x000fe400078e00a1 */
[----:B------:R-:W1:Y:S01]  /*b820*/  MUFU.EX2 R161, R67 ;  /* 0x0000004300a17308 */ /* 0x000e620000000800 */
[----:B------:R-:W-:Y:S03]  /*b830*/  IMAD.MOV.U32 R167, RZ, RZ, R156 ;  /* 0x000000ffffa77224 */ /* 0x000fe600078e009c */
[----:B------:R-:W-:Y:S01]  /*b840*/  IMAD.MOV.U32 R44, RZ, RZ, R155 ;  /* 0x000000ffff2c7224 */ /* 0x000fe200078e009b */
[-C--:B------:R-:W-:Y:S01]  /*b850*/  HMMA.16816.F32.BF16 R28, R32, R46.reuse, R28 ;  /* 0x0000002e201c723c */ /* 0x080fe2000004181c */
[----:B------:R-:W-:Y:S03]  /*b860*/  IMAD.MOV.U32 R45, RZ, RZ, R151 ;  /* 0x000000ffff2d7224 */ /* 0x000fe600078e0097 */
[----:B------:R-:W-:Y:S01]  /*b870*/  IMAD.MOV.U32 R151, RZ, RZ, R148 ;  /* 0x000000ffff977224 */ /* 0x000fe200078e0094 */
[----:B------:R-:W-:Y:S01]  /*b880*/  MUFU.EX2 R155, R63 ;  /* 0x0000003f009b7308 */ /* 0x000fe20000000800 */
[----:B------:R-:W-:Y:S02]  /*b890*/  IMAD.MOV.U32 R148, RZ, RZ, R153 ;  /* 0x000000ffff947224 */ /* 0x000fe400078e0099 */
[C---:B------:R-:W-:Y:S04]  /*b8a0*/  FMUL.FTZ R32, R36.reuse, R168 ;  /* 0x000000a824207220 */ /* 0x040fe80000410000 */
[----:B------:R-:W-:Y:S02]  /*b8b0*/  FMUL.FTZ R33, R36, R169 ;  /* 0x000000a924217220 */ /* 0x000fe40000410000 */
[C---:B------:R-:W-:Y:S01]  /*b8c0*/  FMUL.FTZ R34, R3.reuse, R170 ;  /* 0x000000aa03227220 */ /* 0x040fe20000410000 */
[----:B------:R-:W-:Y:S01]  /*b8d0*/  MUFU.EX2 R153, R52 ;  /* 0x0000003400997308 */ /* 0x000fe20000000800 */
[----:B------:R-:W-:Y:S02]  /*b8e0*/  FMUL.FTZ R35, R3, R171 ;  /* 0x000000ab03237220 */ /* 0x000fe40000410000 */
[----:B------:R-:W-:Y:S02]  /*b8f0*/  IMAD.MOV.U32 R169, RZ, RZ, R157 ;  /* 0x000000ffffa97224 */ /* 0x000fe400078e009d */
[----:B------:R-:W-:Y:S02]  /*b900*/  IMAD.MOV.U32 R157, RZ, RZ, R162 ;  /* 0x000000ffff9d7224 */ /* 0x000fe400078e00a2 */
[----:B------:R-:W-:Y:S01]  /*b910*/  IMAD.MOV.U32 R168, RZ, RZ, R154 ;  /* 0x000000ffffa87224 */ /* 0x000fe200078e009a */
[----:B------:R-:W-:Y:S01]  /*b920*/  HMMA.16816.F32.BF16 R32, R40, R46, R32 ;  /* 0x0000002e2820723c */ /* 0x000fe20000041820 */
[----:B------:R-:W-:Y:S01]  /*b930*/  IMAD.MOV.U32 R170, RZ, RZ, R152 ;  /* 0x000000ffffaa7224 */ /* 0x000fe200078e0098 */
[----:B------:R-:W2:Y:S01]  /*b940*/  LDSM.16.MT88.4 R40, [R204+0x4400] ;  /* 0x00440000cc28783b */ /* 0x000ea20000004200 */
[----:B------:R-:W-:Y:S01]  /*b950*/  IMAD.MOV.U32 R171, RZ, RZ, R142 ;  /* 0x000000ffffab7224 */ /* 0x000fe200078e008e */
[----:B------:R3:W-:Y:S03]  /*b960*/  MUFU.EX2 R162, R64 ;  /* 0x0000004000a27308 */ /* 0x0007e60000000800 */
[----:B------:R-:W-:Y:S02]  /*b970*/  IMAD.MOV.U32 R46, RZ, RZ, R140 ;  /* 0x000000ffff2e7224 */ /* 0x000fe400078e008c */
[----:B------:R-:W-:Y:S05]  /*b980*/  IMAD.MOV.U32 R47, RZ, RZ, R141 ;  /* 0x000000ffff2f7224 */ /* 0x000fea00078e008d */
[----:B------:R-:W-:Y:S10]  /*b990*/  MUFU.EX2 R152, R55 ;  /* 0x0000003700987308 */ /* 0x000ff40000000800 */
[----:B------:R-:W-:Y:S01]  /*b9a0*/  MUFU.EX2 R154, R53 ;  /* 0x00000035009a7308 */ /* 0x000fe20000000800 */
[----:B---3--:R-:W-:Y:S01]  /*b9b0*/  IMAD.MOV.U32 R64, RZ, RZ, R38 ;  /* 0x000000ffff407224 */ /* 0x008fe200078e0026 */
[----:B------:R-:W-:Y:S08]  /*b9c0*/  SHF.R.U32.HI R38, RZ, 0x10, R191 ;  /* 0x00000010ff267819 */ /* 0x000ff000000116bf */
[----:B------:R3:W-:Y:S01]  /*b9d0*/  MUFU.EX2 R140, R56 ;  /* 0x00000038008c7308 */ /* 0x0007e20000000800 */
[-C--:B--2---:R-:W-:Y:S09]  /*b9e0*/  HMMA.16816.F32.BF16 R4, R48, R40.reuse, R4 ;  /* 0x000000283004723c */ /* 0x084ff20000041804 */
[----:B------:R2:W-:Y:S01]  /*b9f0*/  MUFU.EX2 R142, R57 ;  /* 0x00000039008e7308 */ /* 0x0005e20000000800 */
[C---:B------:R-:W-:Y:S09]  /*ba00*/  HMMA.16816.F32.BF16 R8, R172.reuse, R40, R8 ;  /* 0x00000028ac08723c */ /* 0x040ff20000041808 */
[----:B------:R-:W-:Y:S01]  /*ba10*/  MUFU.EX2 R156, R61 ;  /* 0x0000003d009c7308 */ /* 0x000fe20000000800 */
[-C--:B------:R-:W-:Y:S02]  /*ba20*/  HMMA.16816.F32.BF16 R12, R172, R42.reuse, R12 ;  /* 0x0000002aac0c723c */ /* 0x080fe4000004180c */
[--C-:B---3--:R-:W-:Y:S07]  /*ba30*/  HSET2.LE.AND R56, R202, R221.reuse, PT ;  /* 0x000000ddca387233 */ /* 0x108fee0003803000 */
[----:B------:R-:W-:Y:S01]  /*ba40*/  MUFU.EX2 R141, R62 ;  /* 0x0000003e008d7308 */ /* 0x000fe20000000800 */
[C---:B------:R-:W-:Y:S01]  /*ba50*/  HMMA.16816.F32.BF16 R16, R48.reuse, R42, R16 ;  /* 0x0000002a3010723c */ /* 0x040fe20000041810 */
[----:B------:R-:W3:Y:S01]  /*ba60*/  LDSM.16.MT88.4 R40, [R205+0x4400] ;  /* 0x00440000cd28783b */ /* 0x000ee20000004200 */
[--C-:B--2---:R-:W-:Y:S06]  /*ba70*/  HSET2.LE.AND R57, R220, R221.reuse, PT ;  /* 0x000000dddc397233 */ /* 0x104fec0003803000 */
[-C--:B---3--:R-:W-:Y:S08]  /*ba80*/  HMMA.16816.F32.BF16 R20, R48, R40.reuse, R20 ;  /* 0x000000283014723c */ /* 0x088ff00000041814 */
[C---:B------:R-:W-:Y:S08]  /*ba90*/  HMMA.16816.F32.BF16 R24, R172.reuse, R40, R24 ;  /* 0x00000028ac18723c */ /* 0x040ff00000041818 */
[-C--:B------:R-:W-:Y:S01]  /*baa0*/  HMMA.16816.F32.BF16 R28, R172, R42.reuse, R28 ;  /* 0x0000002aac1c723c */ /* 0x080fe2000004181c */
[----:B------:R2:W3:Y:S06]  /*bab0*/  MUFU.EX2 R172, R65 ;  /* 0x0000004100ac7308 */ /* 0x0004ec0000000800 */
[----:B------:R-:W-:Y:S01]  /*bac0*/  IMAD.MOV.U32 R175, RZ, RZ, R146 ;  /* 0x000000ffffaf7224 */ /* 0x000fe200078e0092 */
[----:B------:R-:W-:Y:S01]  /*bad0*/  HMMA.16816.F32.BF16 R32, R48, R42, R32 ;  /* 0x0000002a3020723c */ /* 0x000fe20000041820 */
[----:B------:R-:W-:Y:S01]  /*bae0*/  IMAD.MOV.U32 R173, RZ, RZ, R145 ;  /* 0x000000ffffad7224 */ /* 0x000fe200078e0091 */
[----:B------:R-:W4:Y:S01]  /*baf0*/  LDSM.16.MT88.4 R40, [R204+0x4800] ;  /* 0x00480000cc28783b */ /* 0x000f220000004200 */
[----:B------:R-:W1:Y:S01]  /*bb00*/  MUFU.EX2 R145, R54 ;  /* 0x0000003600917308 */ /* 0x000e620000000800 */
[----:B------:R-:W-:Y:S03]  /*bb10*/  IMAD.MOV.U32 R174, RZ, RZ, R144 ;  /* 0x000000ffffae7224 */ /* 0x000fe600078e0090 */
[----:B------:R-:W-:Y:S02]  /*bb20*/  IMAD.MOV.U32 R51, RZ, RZ, R133 ;  /* 0x000000ffff337224 */ /* 0x000fe400078e0085 */
[----:B------:R-:W-:Y:S03]  /*bb30*/  IMAD.MOV.U32 R50, RZ, RZ, R46 ;  /* 0x000000ffff327224 */ /* 0x000fe600078e002e */
[----:B------:R-:W-:Y:S01]  /*bb40*/  IMAD.MOV.U32 R63, RZ, RZ, R51 ;  /* 0x000000ffff3f7224 */ /* 0x000fe200078e0033 */
[----:B------:R1:W-:Y:S01]  /*bb50*/  MUFU.EX2 R133, R58 ;  /* 0x0000003a00857308 */ /* 0x0003e20000000800 */
[----:B------:R-:W-:Y:S02]  /*bb60*/  IMAD.MOV.U32 R51, RZ, RZ, R175 ;  /* 0x000000ffff337224 */ /* 0x000fe400078e00af */
[----:B------:R-:W-:Y:S02]  /*bb70*/  IMAD.MOV.U32 R49, RZ, RZ, R157 ;  /* 0x000000ffff317224 */ /* 0x000fe400078e009d */
[----:B------:R-:W-:Y:S02]  /*bb80*/  IMAD.MOV.U32 R175, RZ, RZ, R47 ;  /* 0x000000ffffaf7224 */ /* 0x000fe400078e002f */
[----:B------:R-:W-:Y:S02]  /*bb90*/  IMAD.MOV.U32 R48, RZ, RZ, R163 ;  /* 0x000000ffff307224 */ /* 0x000fe400078e00a3 */
[----:B------:R-:W-:Y:S01]  /*bba0*/  IMAD.MOV.U32 R47, RZ, RZ, R147 ;  /* 0x000000ffff2f7224 */ /* 0x000fe200078e0093 */
[----:B------:R3:W3:Y:S01]  /*bbb0*/  MUFU.EX2 R144, R59 ;  /* 0x0000003b00907308 */ /* 0x0006e20000000800 */
[----:B------:R-:W-:Y:S02]  /*bbc0*/  IMAD.MOV.U32 R46, RZ, RZ, R135 ;  /* 0x000000ffff2e7224 */ /* 0x000fe400078e0087 */
[----:B--2---:R-:W-:Y:S07]  /*bbd0*/  IMAD.MOV.U32 R65, RZ, RZ, R47 ;  /* 0x000000ffff417224 */ /* 0x004fee00078e002f */
[----:B------:R-:W2:Y:S01]  /*bbe0*/  MUFU.EX2 R146, R60 ;  /* 0x0000003c00927308 */ /* 0x000ea20000000800 */
[--C-:B-1----:R-:W-:Y:S01]  /*bbf0*/  HSET2.LE.AND R58, R203, R221.reuse, PT ;  /* 0x000000ddcb3a7233 */ /* 0x102fe20003803000 */
[-C--:B----4-:R-:W-:Y:S08]  /*bc00*/  HMMA.16816.F32.BF16 R4, R176, R40.reuse, R4 ;  /* 0x00000028b004723c */ /* 0x090ff00000041804 */
[----:B------:R1:W-:Y:S01]  /*bc10*/  MUFU.EX2 R147, R69 ;  /* 0x0000004500937308 */ /* 0x0003e20000000800 */
[--C-:B---3--:R-:W-:Y:S01]  /*bc20*/  HSET2.LE.AND R59, R201, R221.reuse, PT ;  /* 0x000000ddc93b7233 */ /* 0x108fe20003803000 */
[C---:B------:R-:W-:Y:S08]  /*bc30*/  HMMA.16816.F32.BF16 R8, R180.reuse, R40, R8 ;  /* 0x00000028b408723c */ /* 0x040ff00000041808 */
[----:B------:R-:W-:Y:S01]  /*bc40*/  MUFU.EX2 R157, R82 ;  /* 0x00000052009d7308 */ /* 0x000fe20000000800 */
[-C--:B------:R-:W-:Y:S09]  /*bc50*/  HMMA.16816.F32.BF16 R12, R180, R42.reuse, R12 ;  /* 0x0000002ab40c723c */ /* 0x080ff2000004180c */
[----:B------:R-:W-:Y:S01]  /*bc60*/  MUFU.EX2 R82, R77 ;  /* 0x0000004d00527308 */ /* 0x000fe20000000800 */
[C---:B------:R-:W-:Y:S01]  /*bc70*/  HMMA.16816.F32.BF16 R16, R176.reuse, R42, R16 ;  /* 0x0000002ab010723c */ /* 0x040fe20000041810 */
[----:B------:R-:W3:Y:S08]  /*bc80*/  LDSM.16.MT88.4 R40, [R205+0x4800] ;  /* 0x00480000cd28783b */ /* 0x000ef00000004200 */
[----:B------:R-:W-:Y:S10]  /*bc90*/  MUFU.EX2 R77, R72 ;  /* 0x00000048004d7308 */ /* 0x000ff40000000800 */
[----:B------:R-:W-:Y:S10]  /*bca0*/  MUFU.EX2 R163, R81 ;  /* 0x0000005100a37308 */ /* 0x000ff40000000800 */
[----:B------:R-:W-:Y:S10]  /*bcb0*/  MUFU.EX2 R81, R78 ;  /* 0x0000004e00517308 */ /* 0x000ff40000000800 */
[----:B------:R-:W-:Y:S01]  /*bcc0*/  MUFU.EX2 R78, R75 ;  /* 0x0000004b004e7308 */ /* 0x000fe20000000800 */
[-C--:B---3--:R-:W-:Y:S09]  /*bcd0*/  HMMA.16816.F32.BF16 R20, R176, R40.reuse, R20 ;  /* 0x00000028b014723c */ /* 0x088ff20000041814 */
[----:B------:R-:W-:Y:S01]  /*bce0*/  MUFU.EX2 R135, R70 ;  /* 0x0000004600877308 */ /* 0x000fe20000000800 */
[C---:B------:R-:W-:Y:S07]  /*bcf0*/  HMMA.16816.F32.BF16 R24, R180.reuse, R40, R24 ;  /* 0x00000028b418723c */ /* 0x040fee0000041818 */
[----:B------:R-:W-:Y:S01]  /*bd00*/  IMAD.MOV.U32 R40, RZ, RZ, R168 ;  /* 0x000000ffff287224 */ /* 0x000fe200078e00a8 */
[-C--:B------:R-:W-:Y:S01]  /*bd10*/  HMMA.16816.F32.BF16 R28, R180, R42.reuse, R28 ;  /* 0x0000002ab41c723c */ /* 0x080fe2000004181c */
[----:B------:R-:W-:Y:S03]  /*bd20*/  IMAD.MOV.U32 R41, RZ, RZ, R44 ;  /* 0x000000ffff297224 */ /* 0x000fe600078e002c */
[----:B------:R-:W-:Y:S02]  /*bd30*/  IMAD.MOV.U32 R44, RZ, RZ, R143 ;  /* 0x000000ffff2c7224 */ /* 0x000fe400078e008f */
[----:B------:R-:W-:Y:S01]  /*bd40*/  IMAD.MOV.U32 R168, RZ, RZ, R158 ;  /* 0x000000ffffa87224 */ /* 0x000fe200078e009e */
[----:B------:R3:W-:Y:S01]  /*bd50*/  MUFU.EX2 R143, R68 ;  /* 0x00000044008f7308 */ /* 0x0007e20000000800 */
[----:B------:R-:W-:Y:S01]  /*bd60*/  IMAD.MOV.U32 R183, RZ, RZ, R170 ;  /* 0x000000ffffb77224 */ /* 0x000fe200078e00aa */
[----:B------:R-:W-:Y:S03]  /*bd70*/  HMMA.16816.F32.BF16 R32, R176, R42, R32 ;  /* 0x0000002ab020723c */ /* 0x000fe60000041820 */
[----:B------:R-:W-:Y:S01]  /*bd80*/  IMAD.MOV.U32 R180, RZ, RZ, R37 ;  /* 0x000000ffffb47224 */ /* 0x000fe200078e0025 */
[----:B------:R-:W-:Y:S01]  /*bd90*/  LOP3.LUT R37, R191, 0xffff, RZ, 0xc0, !PT ;  /* 0x0000ffffbf257812 */ /* 0x000fe200078ec0ff */
[----:B------:R-:W-:Y:S02]  /*bda0*/  IMAD.MOV.U32 R170, RZ, RZ, R45 ;  /* 0x000000ffffaa7224 */ /* 0x000fe400078e002d */
[----:B------:R-:W-:Y:S01]  /*bdb0*/  IMAD.MOV.U32 R45, RZ, RZ, R160 ;  /* 0x000000ffff2d7224 */ /* 0x000fe200078e00a0 */
[----:B------:R-:W-:Y:S01]  /*bdc0*/  F2FP.BF16.PACK_AB R43, R161, R159 ;  /* 0x0000009fa12b723e */ /* 0x000fe200000010ff */
[----:B------:R-:W-:Y:S01]  /*bdd0*/  IMAD.MOV.U32 R179, RZ, RZ, R183 ;  /* 0x000000ffffb37224 */ /* 0x000fe200078e00b7 */
[----:B------:R-:W-:Y:S02]  /*bde0*/  MUFU.EX2 R160, R83 ;  /* 0x0000005300a07308 */ /* 0x000fe40000000800 */
[----:B------:R-:W-:Y:S01]  /*bdf0*/  IMAD.MOV.U32 R176, RZ, RZ, R40 ;  /* 0x000000ffffb07224 */ /* 0x000fe200078e0028 */
[----:B------:R-:W-:Y:S01]  /*be00*/  F2FP.BF16.PACK_AB R42, R172, R162 ;  /* 0x000000a2ac2a723e */ /* 0x000fe200000010ff */
[----:B------:R-:W-:Y:S01]  /*be10*/  IMAD.MOV.U32 R181, RZ, RZ, R41 ;  /* 0x000000ffffb57224 */ /* 0x000fe200078e0029 */
[----:B------:R-:W-:Y:S01]  /*be20*/  LOP3.LUT R41, R191, 0xff, RZ, 0xc0, !PT ;  /* 0x000000ffbf297812 */ /* 0x000fe200078ec0ff */
[----:B------:R-:W-:Y:S01]  /*be30*/  IMAD.MOV.U32 R182, RZ, RZ, R49 ;  /* 0x000000ffffb67224 */ /* 0x000fe200078e0031 */
[----:B------:R-:W-:Y:S01]  /*be40*/  SHF.R.U32.HI R40, RZ, 0x18, R191 ;  /* 0x00000018ff287819 */ /* 0x000fe200000116bf */
[----:B------:R-:W-:Y:S02]  /*be50*/  IMAD.MOV.U32 R183, RZ, RZ, R50 ;  /* 0x000000ffffb77224 */ /* 0x000fe400078e0032 */
[----:B------:R-:W-:Y:S01]  /*be60*/  IMAD.MOV.U32 R49, RZ, RZ, R51 ;  /* 0x000000ffff317224 */ /* 0x000fe200078e0033 */
[----:B------:R-:W-:Y:S01]  /*be70*/  MUFU.EX2 R83, R76 ;  /* 0x0000004c00537308 */ /* 0x000fe20000000800 */
[----:B------:R-:W-:Y:S02]  /*be80*/  IMAD.MOV.U32 R50, RZ, RZ, R173 ;  /* 0x000000ffff327224 */ /* 0x000fe400078e00ad */
[----:B------:R-:W-:Y:S02]  /*be90*/  IMAD.MOV.U32 R51, RZ, RZ, R174 ;  /* 0x000000ffff337224 */ /* 0x000fe400078e00ae */
[----:B------:R-:W-:Y:S02]  /*bea0*/  IMAD.MOV.U32 R173, RZ, RZ, R132 ;  /* 0x000000ffffad7224 */ /* 0x000fe400078e0084 */
[----:B------:R-:W-:Y:S01]  /*beb0*/  IMAD.MOV.U32 R174, RZ, RZ, R39 ;  /* 0x000000ffffae7224 */ /* 0x000fe200078e0027 */
[----:B------:R-:W-:Y:S01]  /*bec0*/  SHF.R.U32.HI R39, RZ, 0x8, R37 ;  /* 0x00000008ff277819 */ /* 0x000fe20000011625 */
[----:B------:R-:W-:Y:S01]  /*bed0*/  IMAD.MOV.U32 R191, RZ, RZ, R48 ;  /* 0x000000ffffbf7224 */ /* 0x000fe200078e0030 */
[----:B------:R-:W-:Y:S01]  /*bee0*/  LOP3.LUT R37, R38, 0xff, RZ, 0xc0, !PT ;  /* 0x000000ff26257812 */ /* 0x000fe200078ec0ff */
[----:B------:R-:W-:Y:S01]  /*bef0*/  IMAD.MOV.U32 R66, RZ, RZ, R44 ;  /* 0x000000ffff427224 */ /* 0x000fe200078e002c */
[--C-:B------:R-:W-:Y:S01]  /*bf00*/  HSET2.LE.AND R38, R229, R221.reuse, PT ;  /* 0x000000dde5267233 */ /* 0x100fe20003803000 */
[----:B------:R-:W-:Y:S01]  /*bf10*/  IMAD.MOV.U32 R67, RZ, RZ, R45 ;  /* 0x000000ffff437224 */ /* 0x000fe200078e002d */
[----:B------:R-:W-:Y:S01]  /*bf20*/  PRMT R48, R41, 0x5410, R39 ;  /* 0x0000541029307816 */ /* 0x000fe20000000027 */
[----:B------:R-:W-:Y:S01]  /*bf30*/  IMAD.MOV.U32 R177, RZ, RZ, R180 ;  /* 0x000000ffffb17224 */ /* 0x000fe200078e00b4 */
[----:B------:R-:W-:Y:S01]  /*bf40*/  PRMT R39, R37, 0x5410, R40 ;  /* 0x0000541025277816 */ /* 0x000fe20000000028 */
        /* <DEDUP_REMOVED lines=8> */
[----:B------:R-:W-:Y:S01]  /*bfd0*/  IMAD.MOV.U32 R173, RZ, RZ, R174 ;  /* 0x000000ffffad7224 */ /* 0x000fe200078e00ae */
[--C-:B------:R-:W-:Y:S01]  /*bfe0*/  HSET2.LE.AND R37, R227, R221.reuse, PT ;  /* 0x000000dde3257233 */ /* 0x100fe20003803000 */
[----:B------:R-:W-:Y:S01]  /*bff0*/  IMAD.MOV.U32 R174, RZ, RZ, R46 ;  /* 0x000000ffffae7224 */ /* 0x000fe200078e002e */
[----:B------:R-:W-:Y:S01]  /*c000*/  F2FP.BF16.PACK_AB R41, R152, R145 ;  /* 0x000000919829723e */ /* 0x000fe200000010ff */
[----:B------:R-:W-:Y:S01]  /*c010*/  IMAD.MOV.U32 R229, RZ, RZ, R181 ;  /* 0x000000ffffe57224 */ /* 0x000fe200078e00b5 */
[----:B------:R-:W4:Y:S01]  /*c020*/  LDSM.16.MT88.4 R44, [R204+0x4c00] ;  /* 0x004c0000cc2c783b */ /* 0x000f220000004200 */
[----:B------:R-:W-:Y:S01]  /*c030*/  IMAD.MOV.U32 R227, RZ, RZ, R182 ;  /* 0x000000ffffe37224 */ /* 0x000fe200078e00b6 */
[----:B------:R-:W-:Y:S01]  /*c040*/  F2FP.BF16.PACK_AB R40, R154, R153 ;  /* 0x000000999a28723e */ /* 0x000fe200000010ff */
[----:B------:R-:W-:Y:S01]  /*c050*/  IMAD.MOV.U32 R181, RZ, RZ, R50 ;  /* 0x000000ffffb57224 */ /* 0x000fe200078e0032 */
[----:B------:R-:W-:Y:S01]  /*c060*/  LOP3.LUT R41, R38, R41, RZ, 0xc0, !PT ;  /* 0x0000002926297212 */ /* 0x000fe200078ec0ff */
[----:B------:R-:W-:Y:S01]  /*c070*/  IMAD.MOV.U32 R182, RZ, RZ, R51 ;  /* 0x000000ffffb67224 */ /* 0x000fe200078e0033 */
[--C-:B------:R-:W-:Y:S01]  /*c080*/  HSET2.LE.AND R48, R48, R221.reuse, PT ;  /* 0x000000dd30307233 */ /* 0x100fe20003803000 */
[----:B------:R-:W-:Y:S01]  /*c090*/  IMAD.MOV.U32 R226, RZ, RZ, R171 ;  /* 0x000000ffffe27224 */ /* 0x000fe200078e00ab */
[--C-:B------:R-:W-:Y:S01]  /*c0a0*/  HSET2.LE.AND R38, R39, R221.reuse, PT ;  /* 0x000000dd27267233 */ /* 0x100fe20003803000 */
[----:B------:R-:W-:Y:S01]  /*c0b0*/  IMAD.MOV.U32 R178, RZ, RZ, R65 ;  /* 0x000000ffffb27224 */ /* 0x000fe200078e0041 */
[----:B------:R-:W-:Y:S01]  /*c0c0*/  LOP3.LUT R40, R37, R40, RZ, 0xc0, !PT ;  /* 0x0000002825287212 */ /* 0x000fe200078ec0ff */
[--C-:B------:R-:W-:Y:S01]  /*c0d0*/  HSET2.LE.AND R50, R232, R221.reuse, PT ;  /* 0x000000dde8327233 */ /* 0x100fe20003803000 */
[----:B------:R-:W-:Y:S01]  /*c0e0*/  IMAD.MOV.U32 R232, RZ, RZ, R64 ;  /* 0x000000ffffe87224 */ /* 0x000fe200078e0040 */
[----:B------:R-:W-:Y:S01]  /*c0f0*/  F2FP.BF16.PACK_AB R37, R142, R140 ;  /* 0x0000008c8e25723e */ /* 0x000fe200000010ff */
[--C-:B------:R-:W-:Y:S01]  /*c100*/  HSET2.LE.AND R51, R231, R221.reuse, PT ;  /* 0x000000dde7337233 */ /* 0x100fe20003803000 */
[----:B------:R-:W-:Y:S01]  /*c110*/  IMAD.MOV.U32 R231, RZ, RZ, R66 ;  /* 0x000000ffffe77224 */ /* 0x000fe200078e0042 */
[----:B------:R-:W-:Y:S01]  /*c120*/  F2FP.BF16.PACK_AB R49, R144, R133 ;  /* 0x000000859031723e */ /* 0x000fe200000010ff */
[----:B------:R3:W-:Y:S01]  /*c130*/  MUFU.EX2 R76, R74 ;  /* 0x0000004a004c7308 */ /* 0x0007e20000000800 */
[----:B------:R-:W-:Y:S02]  /*c140*/  LOP3.LUT R48, R48, R37, RZ, 0xc0, !PT ;  /* 0x0000002530307212 */ /* 0x000fe400078ec0ff */
[----:B------:R-:W-:Y:S02]  /*c150*/  LOP3.LUT R49, R38, R49, RZ, 0xc0, !PT ;  /* 0x0000003126317212 */ /* 0x000fe400078ec0ff */
[----:B--2---:R-:W-:Y:S02]  /*c160*/  F2FP.BF16.PACK_AB R37, R156, R146 ;  /* 0x000000929c25723e */ /* 0x004fe400000010ff */
[----:B------:R-:W-:Y:S02]  /*c170*/  F2FP.BF16.PACK_AB R38, R155, R141 ;  /* 0x0000008d9b26723e */ /* 0x000fe400000010ff */
[----:B------:R-:W-:Y:S01]  /*c180*/  LOP3.LUT R50, R50, R37, RZ, 0xc0, !PT ;  /* 0x0000002532327212 */ /* 0x000fe200078ec0ff */
[----:B------:R-:W2:Y:S01]  /*c190*/  MUFU.EX2 R158, R80 ;  /* 0x00000050009e7308 */ /* 0x000ea20000000800 */
[----:B------:R-:W-:Y:S02]  /*c1a0*/  LOP3.LUT R51, R51, R38, RZ, 0xc0, !PT ;  /* 0x0000002633337212 */ /* 0x000fe400078ec0ff */
[----:B------:R-:W-:Y:S01]  /*c1b0*/  LOP3.LUT R37, R243, UR13, R248, 0x96, !PT ;  /* 0x0000000df3257c12 */ /* 0x000fe2000f8e96f8 */
[----:B------:R-:W-:Y:S01]  /*c1c0*/  IMAD.MOV.U32 R243, RZ, RZ, R170 ;  /* 0x000000fffff37224 */ /* 0x000fe200078e00aa */
[----:B------:R-:W-:Y:S01]  /*c1d0*/  LOP3.LUT R39, R189, UR11, R242, 0x96, !PT ;  /* 0x0000000bbd277c12 */ /* 0x000fe2000f8e96f2 */
[----:B------:R-:W-:Y:S01]  /*c1e0*/  IMAD.MOV.U32 R242, RZ, RZ, R168 ;  /* 0x000000fffff27224 */ /* 0x000fe200078e00a8 */
[----:B------:R-:W-:Y:S01]  /*c1f0*/  SHF.R.U32.HI R38, RZ, 0x8, R197 ;  /* 0x00000008ff267819 */ /* 0x000fe200000116c5 */
[----:B------:R-:W-:Y:S02]  /*c200*/  IMAD.WIDE.U32 R54, R37, -0x2daee0ad, RZ ;  /* 0xd2511f5325367825 */ /* 0x000fe400078e00ff */
[----:B------:R-:W2:Y:S01]  /*c210*/  MUFU.EX2 R132, R71 ;  /* 0x0000004700847308 */ /* 0x000ea20000000800 */
[----:B-1----:R-:W-:Y:S01]  /*c220*/  PRMT R69, R198, 0x5410, R38 ;  /* 0x00005410c6457816 */ /* 0x002fe20000000026 */
[----:B------:R-:W-:Y:S01]  /*c230*/  IMAD.MOV.U32 R197, RZ, RZ, R67 ;  /* 0x000000ffffc57224 */ /* 0x000fe200078e0043 */
[-C--:B----4-:R-:W-:Y:S01]  /*c240*/  HMMA.16816.F32.BF16 R4, R40, R44.reuse, R4 ;  /* 0x0000002c2804723c */ /* 0x090fe20000041804 */
[----:B------:R-:W-:Y:S01]  /*c250*/  LOP3.LUT R52, R55, UR10, R238, 0x96, !PT ;  /* 0x0000000a37347c12 */ /* 0x000fe2000f8e96ee */
[--C-:B------:R-:W-:Y:S01]  /*c260*/  HSET2.LE.AND R55, R236, R221.reuse, PT ;  /* 0x000000ddec377233 */ /* 0x100fe20003803000 */
[----:B------:R-:W-:Y:S03]  /*c270*/  LOP3.LUT R38, R199, 0xff, RZ, 0xc0, !PT ;  /* 0x000000ffc7267812 */ /* 0x000fe600078ec0ff */
[----:B------:R-:W-:Y:S01]  /*c280*/  IMAD.WIDE.U32 R52, R52, -0x326172a9, RZ ;  /* 0xcd9e8d5734347825 */ /* 0x000fe200078e00ff */
[----:B---3--:R-:W-:Y:S01]  /*c290*/  PRMT R68, R38, 0x5410, R200 ;  /* 0x0000541026447816 */ /* 0x008fe200000000c8 */
[C---:B------:R-:W-:Y:S01]  /*c2a0*/  HMMA.16816.F32.BF16 R8, R48.reuse, R44, R8 ;  /* 0x0000002c3008723c */ /* 0x040fe20000041808 */
[----:B------:R-:W1:Y:S03]  /*c2b0*/  MUFU.EX2 R80, R79 ;  /* 0x0000004f00507308 */ /* 0x000e660000000800 */
[----:B------:R-:W-:Y:S04]  /*c2c0*/  IMAD.WIDE.U32 R38, R39, -0x2daee0ad, RZ ;  /* 0xd2511f5327267825 */ /* 0x000fe800078e00ff */
[-C--:B------:R-:W-:Y:S01]  /*c2d0*/  HMMA.16816.F32.BF16 R12, R48, R46.reuse, R12 ;  /* 0x0000002e300c723c */ /* 0x080fe2000004180c */
[----:B------:R-:W-:Y:S02]  /*c2e0*/  LOP3.LUT R39, R39, UR8, R54, 0x96, !PT ;  /* 0x0000000827277c12 */ /* 0x000fe4000f8e9636 */
[----:B------:R3:W4:Y:S01]  /*c2f0*/  MUFU.EX2 R79, R73 ;  /* 0x00000049004f7308 */ /* 0x0007220000000800 */
[--C-:B------:R-:W-:Y:S04]  /*c300*/  HSET2.LE.AND R54, R233, R221.reuse, PT ;  /* 0x000000dde9367233 */ /* 0x100fe80003803000 */
[C---:B------:R-:W-:Y:S01]  /*c310*/  HMMA.16816.F32.BF16 R16, R40.reuse, R46, R16 ;  /* 0x0000002e2810723c */ /* 0x040fe20000041810 */
[----:B------:R-:W1:Y:S07]  /*c320*/  LDSM.16.MT88.4 R44, [R205+0x4c00] ;  /* 0x004c0000cd2c783b */ /* 0x000e6e0000004200 */
[-C--:B-1----:R-:W-:Y:S08]  /*c330*/  HMMA.16816.F32.BF16 R20, R40, R44.reuse, R20 ;  /* 0x0000002c2814723c */ /* 0x082ff00000041814 */
[C---:B------:R-:W-:Y:S07]  /*c340*/  HMMA.16816.F32.BF16 R24, R48.reuse, R44, R24 ;  /* 0x0000002c3018723c */ /* 0x040fee0000041818 */
[----:B------:R-:W-:Y:S01]  /*c350*/  LOP3.LUT R44, R53, UR9, R188, 0x96, !PT ;  /* 0x00000009352c7c12 */ /* 0x000fe2000f8e96bc */
[-C--:B------:R-:W-:Y:S01]  /*c360*/  HMMA.16816.F32.BF16 R28, R48, R46.reuse, R28 ;  /* 0x0000002e301c723c */ /* 0x080fe2000004181c */
[----:B------:R-:W1:Y:S03]  /*c370*/  LDSM.16.MT88.4 R48, [R204+0x5000] ;  /* 0x00500000cc30783b */ /* 0x000e660000004200 */
[----:B------:R-:W-:Y:S04]  /*c380*/  IMAD.WIDE.U32 R44, R44, -0x2daee0ad, RZ ;  /* 0xd2511f532c2c7825 */ /* 0x000fe800078e00ff */
[----:B------:R-:W-:Y:S01]  /*c390*/  HMMA.16816.F32.BF16 R32, R40, R46, R32 ;  /* 0x0000002e2820723c */ /* 0x000fe20000041820 */
[----:B------:R-:W-:Y:S01]  /*c3a0*/  LOP3.LUT R45, R45, UR6, R38, 0x96, !PT ;  /* 0x000000062d2d7c12 */ /* 0x000fe2000f8e9626 */
[----:B------:R-:W1:Y:S02]  /*c3b0*/  LDSM.16.MT88.4 R40, [R205+0x5000] ;  /* 0x00500000cd28783b */ /* 0x000e640000004200 */
[----:B------:R-:W-:Y:S03]  /*c3c0*/  IMAD.WIDE.U32 R38, R39, -0x326172a9, RZ ;  /* 0xcd9e8d5727267825 */ /* 0x000fe600078e00ff */
[----:B------:R-:W-:Y:S02]  /*c3d0*/  SHF.R.U32.HI R46, RZ, 0x18, R190 ;  /* 0x00000018ff2e7819 */ /* 0x000fe400000116be */
[----:B------:R-:W-:Y:S03]  /*c3e0*/  LOP3.LUT R52, R39, UR7, R52, 0x96, !PT ;  /* 0x0000000727347c12 */ /* 0x000fe6000f8e9634 */
[----:B------:R-:W-:Y:S02]  /*c3f0*/  LOP3.LUT R47, R190, 0xff, RZ, 0xc0, !PT ;  /* 0x000000ffbe2f7812 */ /* 0x000fe400078ec0ff */
[----:B------:R-:W-:Y:S05]  /*c400*/  IMAD.WIDE.U32 R52, R52, -0x2daee0ad, RZ ;  /* 0xd2511f5334347825 */ /* 0x000fea00078e00ff */
[----:B------:R-:W-:Y:S01]  /*c410*/  LOP3.LUT R39, R53, UR4, R44, 0x96, !PT ;  /* 0x0000000435277c12 */ /* 0x000fe2000f8e962c */
[----:B------:R-:W-:Y:S05]  /*c420*/  IMAD.WIDE.U32 R44, R45, -0x326172a9, RZ ;  /* 0xcd9e8d572d2c7825 */ /* 0x000fea00078e00ff */
[----:B------:R-:W-:Y:S01]  /*c430*/  LOP3.LUT R53, R45, UR5, R38, 0x96, !PT ;  /* 0x000000052d357c12 */ /* 0x000fe2000f8e9626 */
[----:B------:R-:W-:Y:S01]  /*c440*/  IMAD.WIDE.U32 R38, R39, -0x326172a9, RZ ;  /* 0xcd9e8d5727267825 */ /* 0x000fe200078e00ff */
[----:B------:R-:W-:Y:S04]  /*c450*/  SHF.R.U32.HI R45, RZ, 0x8, R193 ;  /* 0x00000008ff2d7819 */ /* 0x000fe800000116c1 */
[----:B------:R-:W-:Y:S02]  /*c460*/  LOP3.LUT R37, R39, UR15, R44, 0x96, !PT ;  /* 0x0000000f27257c12 */ /* 0x000fe4000f8e962c */
[----:B------:R-:W-:Y:S02]  /*c470*/  PRMT R67, R194, 0x5410, R45 ;  /* 0x00005410c2437816 */ /* 0x000fe4000000002d */
[C---:B------:R-:W-:Y:S02]  /*c480*/  LOP3.LUT R44, R37.reuse, 0xffff, RZ, 0xc0, !PT ;  /* 0x0000ffff252c7812 */ /* 0x040fe400078ec0ff */
[----:B------:R-:W-:Y:S02]  /*c490*/  LOP3.LUT R45, R37, 0xff, RZ, 0xc0, !PT ;  /* 0x000000ff252d7812 */ /* 0x000fe400078ec0ff */
[----:B------:R-:W-:Y:S04]  /*c4a0*/  SHF.R.U32.HI R44, RZ, 0x8, R44 ;  /* 0x00000008ff2c7819 */ /* 0x000fe8000001162c */
[----:B------:R-:W-:Y:S02]  /*c4b0*/  PRMT R72, R45, 0x5410, R44 ;  /* 0x000054102d487816 */ /* 0x000fe4000000002c */
[--C-:B------:R-:W-:Y:S02]  /*c4c0*/  SHF.R.U32.HI R44, RZ, 0x10, R37.reuse ;  /* 0x00000010ff2c7819 */ /* 0x100fe40000011625 */
[----:B------:R-:W-:Y:S02]  /*c4d0*/  SHF.R.U32.HI R45, RZ, 0x18, R37 ;  /* 0x00000018ff2d7819 */ /* 0x000fe40000011625 */
[----:B------:R-:W-:Y:S02]  /*c4e0*/  LOP3.LUT R37, R44, 0xff, RZ, 0xc0, !PT ;  /* 0x000000ff2c257812 */ /* 0x000fe400078ec0ff */
[----:B------:R-:W-:Y:S02]  /*c4f0*/  LOP3.LUT R44, R195, 0xff, RZ, 0xc0, !PT ;  /* 0x000000ffc32c7812 */ /* 0x000fe400078ec0ff */
[----:B------:R-:W-:Y:S02]  /*c500*/  PRMT R75, R37, 0x5410, R45 ;  /* 0x00005410254b7816 */ /* 0x000fe4000000002d */
[C---:B------:R-:W-:Y:S02]  /*c510*/  LOP3.LUT R37, R38.reuse, 0xffff, RZ, 0xc0, !PT ;  /* 0x0000ffff26257812 */ /* 0x040fe400078ec0ff */
[----:B------:R-:W-:Y:S02]  /*c520*/  LOP3.LUT R39, R38, 0xff, RZ, 0xc0, !PT ;  /* 0x000000ff26277812 */ /* 0x000fe400078ec0ff */
[----:B------:R-:W-:Y:S02]  /*c530*/  SHF.R.U32.HI R37, RZ, 0x8, R37 ;  /* 0x00000008ff257819 */ /* 0x000fe40000011625 */
[----:B------:R-:W-:Y:S01]  /*c540*/  PRMT R66, R44, 0x5410, R196 ;  /* 0x000054102c427816 */ /* 0x000fe200000000c4 */
[----:B------:R-:W-:Y:S01]  /*c550*/  IMAD.WIDE.U32 R44, R53, -0x2daee0ad, RZ ;  /* 0xd2511f53352c7825 */ /* 0x000fe200078e00ff */
[----:B------:R-:W-:Y:S02]  /*c560*/  PRMT R74, R39, 0x5410, R37 ;  /* 0x00005410274a7816 */ /* 0x000fe40000000025 */
[--C-:B------:R-:W-:Y:S02]  /*c570*/  SHF.R.U32.HI R37, RZ, 0x10, R38.reuse ;  /* 0x00000010ff257819 */ /* 0x100fe40000011626 */
[----:B------:R-:W-:Y:S02]  /*c580*/  SHF.R.U32.HI R53, RZ, 0x18, R38 ;  /* 0x00000018ff357819 */ /* 0x000fe40000011626 */
[----:B------:R-:W-:Y:S02]  /*c590*/  LOP3.LUT R38, R37, 0xff, RZ, 0xc0, !PT ;  /* 0x000000ff25267812 */ /* 0x000fe400078ec0ff */
[----:B--2---:R-:W-:Y:S02]  /*c5a0*/  F2FP.BF16.PACK_AB R37, R163, R158 ;  /* 0x0000009ea325723e */ /* 0x004fe400000010ff */
[----:B------:R-:W-:Y:S02]  /*c5b0*/  LOP3.LUT R60, R45, UR14, R52, 0x96, !PT ;  /* 0x0000000e2d3c7c12 */ /* 0x000fe4000f8e9634 */
[----:B------:R-:W-:Y:S02]  /*c5c0*/  SHF.R.U32.HI R52, RZ, 0x8, R222 ;  /* 0x00000008ff347819 */ /* 0x000fe400000116de */
[----:B------:R-:W-:Y:S02]  /*c5d0*/  LOP3.LUT R39, R223, 0xff, RZ, 0xc0, !PT ;  /* 0x000000ffdf277812 */ /* 0x000fe400078ec0ff */
[----:B------:R-:W-:Y:S02]  /*c5e0*/  LOP3.LUT R54, R54, R37, RZ, 0xc0, !PT ;  /* 0x0000002536367212 */ /* 0x000fe400078ec0ff */
[----:B------:R-:W-:Y:S02]  /*c5f0*/  F2FP.BF16.PACK_AB R37, R160, R157 ;  /* 0x0000009da025723e */ /* 0x000fe400000010ff */
[----:B---3--:R-:W-:Y:S01]  /*c600*/  PRMT R73, R38, 0x5410, R53 ;  /* 0x0000541026497816 */ /* 0x008fe20000000035 */
[--C-:B------:R-:W-:Y:S01]  /*c610*/  HSET2.LE.AND R53, R234, R221.reuse, PT ;  /* 0x000000ddea357233 */ /* 0x100fe20003803000 */
[----:B------:R-:W-:Y:S01]  /*c620*/  PRMT R170, R225, 0x5410, R52 ;  /* 0x00005410e1aa7816 */ /* 0x000fe20000000034 */
[--C-:B------:R-:W-:Y:S01]  /*c630*/  HSET2.LE.AND R52, R235, R221.reuse, PT ;  /* 0x000000ddeb347233 */ /* 0x100fe20003803000 */
[----:B------:R-:W-:Y:S02]  /*c640*/  F2FP.BF16.PACK_AB R38, R147, R143 ;  /* 0x0000008f9326723e */ /* 0x000fe400000010ff */
[----:B------:R-:W-:Y:S01]  /*c650*/  PRMT R171, R39, 0x5410, R224 ;  /* 0x0000541027ab7816 */ /* 0x000fe200000000e0 */
[--C-:B------:R-:W-:Y:S01]  /*c660*/  HSET2.LE.AND R170, R170, R221.reuse, PT ;  /* 0x000000ddaaaa7233 */ /* 0x100fe20003803000 */
[----:B------:R-:W-:Y:S02]  /*c670*/  F2FP.BF16.PACK_AB R39, R132, R135 ;  /* 0x000000878427723e */ /* 0x000fe400000010ff */
[----:B------:R-:W-:Y:S01]  /*c680*/  LOP3.LUT R55, R55, R37, RZ, 0xc0, !PT ;  /* 0x0000002537377212 */ /* 0x000fe200078ec0ff */
[--C-:B------:R-:W-:Y:S01]  /*c690*/  HSET2.LE.AND R171, R171, R221.reuse, PT ;  /* 0x000000ddabab7233 */ /* 0x100fe20003803000 */
[----:B------:R-:W-:Y:S02]  /*c6a0*/  F2FP.BF16.PACK_AB R37, R82, R83 ;  /* 0x000000535225723e */ /* 0x000fe400000010ff */
[----:B------:R-:W-:Y:S02]  /*c6b0*/  LOP3.LUT R52, R52, R38, RZ, 0xc0, !PT ;  /* 0x0000002634347212 */ /* 0x000fe400078ec0ff */
[----:B------:R-:W-:Y:S02]  /*c6c0*/  LOP3.LUT R53, R53, R39, RZ, 0xc0, !PT ;  /* 0x0000002735357212 */ /* 0x000fe400078ec0ff */
[----:B------:R-:W-:Y:S02]  /*c6d0*/  LOP3.LUT R58, R58, R37, RZ, 0xc0, !PT ;  /* 0x000000253a3a7212 */ /* 0x000fe400078ec0ff */
[----:B------:R-:W-:Y:S02]  /*c6e0*/  F2FP.BF16.PACK_AB R38, R80, R81 ;  /* 0x000000515026723e */ /* 0x000fe400000010ff */
[----:B----4-:R-:W-:Y:S01]  /*c6f0*/  F2FP.BF16.PACK_AB R39, R79, R77 ;  /* 0x0000004d4f27723e */ /* 0x010fe200000010ff */
[-C--:B-1----:R-:W-:Y:S01]  /*c700*/  HMMA.16816.F32.BF16 R4, R52, R48.reuse, R4 ;  /* 0x000000303404723c */ /* 0x082fe20000041804 */
[----:B------:R-:W-:Y:S02]  /*c710*/  F2FP.BF16.PACK_AB R37, R78, R76 ;  /* 0x0000004c4e25723e */ /* 0x000fe400000010ff */
[----:B------:R-:W-:Y:S02]  /*c720*/  LOP3.LUT R59, R59, R38, RZ, 0xc0, !PT ;  /* 0x000000263b3b7212 */ /* 0x000fe400078ec0ff */
[----:B------:R-:W-:Y:S02]  /*c730*/  LOP3.LUT R56, R56, R39, RZ, 0xc0, !PT ;  /* 0x0000002738387212 */ /* 0x000fe400078ec0ff */
[----:B------:R-:W-:Y:S02]  /*c740*/  LOP3.LUT R57, R57, R37, RZ, 0xc0, !PT ;  /* 0x0000002539397212 */ /* 0x000fe400078ec0ff */
[----:B------:R-:W-:Y:S03]  /*c750*/  SHF.R.U32.HI R38, RZ, 0x10, R44 ;  /* 0x00000010ff267819 */ /* 0x000fe6000001162c */
[----:B------:R-:W-:Y:S02]  /*c760*/  LOP3.LUT R37, R190, 0xffff, RZ, 0xc0, !PT ;  /* 0x0000ffffbe257812 */ /* 0x000fe400078ec0ff */
[----:B------:R-:W-:Y:S01]  /*c770*/  SHF.R.U32.HI R39, RZ, 0x10, R190 ;  /* 0x00000010ff277819 */ /* 0x000fe200000116be */
[C---:B------:R-:W-:Y:S01]  /*c780*/  HMMA.16816.F32.BF16 R8, R56.reuse, R48, R8 ;  /* 0x000000303808723c */ /* 0x040fe20000041808 */
[C---:B------:R-:W-:Y:S02]  /*c790*/  LOP3.LUT R45, R44.reuse, 0xffff, RZ, 0xc0, !PT ;  /* 0x0000ffff2c2d7812 */ /* 0x040fe400078ec0ff */
[----:B------:R-:W-:Y:S02]  /*c7a0*/  LOP3.LUT R62, R44, 0xff, RZ, 0xc0, !PT ;  /* 0x000000ff2c3e7812 */ /* 0x000fe400078ec0ff */
[----:B------:R-:W-:Y:S02]  /*c7b0*/  SHF.R.U32.HI R61, RZ, 0x18, R44 ;  /* 0x00000018ff3d7819 */ /* 0x000fe4000001162c */
[----:B------:R-:W-:Y:S01]  /*c7c0*/  LOP3.LUT R44, R38, 0xff, RZ, 0xc0, !PT ;  /* 0x000000ff262c7812 */ /* 0x000fe200078ec0ff */
[-C--:B------:R-:W-:Y:S01]  /*c7d0*/  HMMA.16816.F32.BF16 R12, R56, R50.reuse, R12 ;  /* 0x00000032380c723c */ /* 0x080fe2000004180c */
[----:B------:R-:W-:Y:S03]  /*c7e0*/  SHF.R.U32.HI R38, RZ, 0x8, R37 ;  /* 0x00000008ff267819 */ /* 0x000fe60000011625 */
[----:B------:R-:W-:Y:S02]  /*c7f0*/  LOP3.LUT R37, R39, 0xff, RZ, 0xc0, !PT ;  /* 0x000000ff27257812 */ /* 0x000fe400078ec0ff */
[----:B------:R-:W-:Y:S02]  /*c800*/  SHF.R.U32.HI R45, RZ, 0x8, R45 ;  /* 0x00000008ff2d7819 */ /* 0x000fe4000001162d */
[----:B------:R-:W-:Y:S01]  /*c810*/  PRMT R64, R37, 0x5410, R46 ;  /* 0x0000541025407816 */ /* 0x000fe2000000002e */
[C---:B------:R-:W-:Y:S03]  /*c820*/  HMMA.16816.F32.BF16 R16, R52.reuse, R50, R16 ;  /* 0x000000323410723c */ /* 0x040fe60000041810 */
[C---:B------:R-:W-:Y:S02]  /*c830*/  LOP3.LUT R37, R187.reuse, 0xffff, RZ, 0xc0, !PT ;  /* 0x0000ffffbb257812 */ /* 0x040fe400078ec0ff */
[----:B------:R-:W-:Y:S01]  /*c840*/  PRMT R71, R62, 0x5410, R45 ;  /* 0x000054103e477816 */ /* 0x000fe2000000002d */
[----:B------:R-:W-:Y:S01]  /*c850*/  FFMA.FTZ R62, R36, R247, R242 ;  /* 0x000000f7243e7223 */ /* 0x000fe200000100f2 */
[----:B------:R-:W-:Y:S01]  /*c860*/  LOP3.LUT R45, R187, 0xff, RZ, 0xc0, !PT ;  /* 0x000000ffbb2d7812 */ /* 0x000fe200078ec0ff */
[----:B------:R-:W-:Y:S01]  /*c870*/  IMAD.MOV.U32 R242, RZ, RZ, R243 ;  /* 0x000000fffff27224 */ /* 0x000fe200078e00f3 */
[----:B------:R-:W-:Y:S01]  /*c880*/  SHF.R.U32.HI R37, RZ, 0x8, R37 ;  /* 0x00000008ff257819 */ /* 0x000fe20000011625 */
[-C--:B------:R-:W-:Y:S02]  /*c890*/  HMMA.16816.F32.BF16 R20, R52, R40.reuse, R20 ;  /* 0x000000283414723c */ /* 0x080fe40000041814 */
[----:B------:R-:W-:Y:S01]  /*c8a0*/  IMAD.MOV.U32 R243, RZ, RZ, R227 ;  /* 0x000000fffff37224 */ /* 0x000fe200078e00e3 */
[----:B------:R-:W-:Y:S01]  /*c8b0*/  PRMT R48, R45, 0x5410, R37 ;  /* 0x000054102d307816 */ /* 0x000fe20000000025 */
[----:B------:R-:W-:Y:S01]  /*c8c0*/  IMAD.MOV.U32 R227, RZ, RZ, R229 ;  /* 0x000000ffffe37224 */ /* 0x000fe200078e00e5 */
[----:B------:R-:W-:Y:S01]  /*c8d0*/  PRMT R65, R47, 0x5410, R38 ;  /* 0x000054102f417816 */ /* 0x000fe20000000026 */
[----:B------:R-:W-:Y:S01]  /*c8e0*/  IMAD.MOV.U32 R229, RZ, RZ, R230 ;  /* 0x000000ffffe57224 */ /* 0x000fe200078e00e6 */
[----:B------:R-:W-:Y:S01]  /*c8f0*/  LOP3.LUT R46, R192, 0xff, RZ, 0xc0, !PT ;  /* 0x000000ffc02e7812 */ /* 0x000fe200078ec0ff */
[----:B------:R-:W-:Y:S01]  /*c900*/  IMAD.MOV.U32 R230, RZ, RZ, R179 ;  /* 0x000000ffffe67224 */ /* 0x000fe200078e00b3 */
[----:B------:R-:W-:Y:S01]  /*c910*/  PRMT R70, R44, 0x5410, R61 ;  /* 0x000054102c467816 */ /* 0x000fe2000000003d */
[C---:B------:R-:W-:Y:S02]  /*c920*/  HMMA.16816.F32.BF16 R24, R56.reuse, R40, R24 ;  /* 0x000000283818723c */ /* 0x040fe40000041818 */
[----:B------:R-:W-:Y:S01]  /*c930*/  IMAD.MOV.U32 R179, RZ, RZ, R63 ;  /* 0x000000ffffb37224 */ /* 0x000fe200078e003f */
[----:B------:R-:W-:Y:S01]  /*c940*/  SHF.R.U32.HI R44, RZ, 0x18, R187 ;  /* 0x00000018ff2c7819 */ /* 0x000fe200000116bb */
[----:B------:R-:W-:Y:S01]  /*c950*/  IMAD.MOV.U32 R63, RZ, RZ, R169 ;  /* 0x000000ffff3f7224 */ /* 0x000fe200078e00a9 */
[--C-:B------:R-:W-:Y:S01]  /*c960*/  HSET2.LE.AND R36, R65, R221.reuse, PT ;  /* 0x000000dd41247233 */ /* 0x100fe20003803000 */
[----:B------:R-:W-:Y:S01]  /*c970*/  IMAD.MOV.U32 R169, RZ, RZ, R166 ;  /* 0x000000ffffa97224 */ /* 0x000fe200078e00a6 */
[--C-:B------:R-:W-:Y:S01]  /*c980*/  HSET2.LE.AND R40, R64, R221.reuse, PT ;  /* 0x000000dd40287233 */ /* 0x100fe20003803000 */
[----:B------:R-:W-:Y:S01]  /*c990*/  IMAD.MOV.U32 R166, RZ, RZ, R165 ;  /* 0x000000ffffa67224 */ /* 0x000fe200078e00a5 */
[-C--:B------:R-:W-:Y:S03]  /*c9a0*/  HMMA.16816.F32.BF16 R28, R56, R42.reuse, R28 ;  /* 0x0000002a381c723c */ /* 0x080fe6000004181c */
[----:B------:R-:W-:Y:S01]  /*c9b0*/  IMAD.MOV.U32 R165, RZ, RZ, R164 ;  /* 0x000000ffffa57224 */ /* 0x000fe200078e00a4 */
[----:B------:R-:W-:Y:S01]  /*c9c0*/  F2FP.BF16.PACK_AB R41, R87, R86 ;  /* 0x000000565729723e */ /* 0x000fe200000010ff */
[----:B------:R-:W-:Y:S01]  /*c9d0*/  IMAD.MOV.U32 R164, RZ, RZ, R252 ;  /* 0x000000ffffa47224 */ /* 0x000fe200078e00fc */
[----:B------:R-:W-:Y:S01]  /*c9e0*/  SHF.R.U32.HI R39, RZ, 0x10, R187 ;  /* 0x00000010ff277819 */ /* 0x000fe200000116bb */
[----:B------:R-:W-:Y:S01]  /*c9f0*/  IMAD.MOV.U32 R200, RZ, RZ, R165 ;  /* 0x000000ffffc87224 */ /* 0x000fe200078e00a5 */
[----:B------:R-:W2:Y:S01]  /*ca00*/  LDL.LU R252, [R1+0x70] ;  /* 0x0000700001fc7983 */ /* 0x000ea20000300800 */
[----:B------:R-:W-:Y:S03]  /*ca10*/  HMMA.16816.F32.BF16 R32, R52, R42, R32 ;  /* 0x0000002a3420723c */ /* 0x000fe60000041820 */
[----:B------:R-:W3:Y:S01]  /*ca20*/  LDL.LU R37, [R1] ;  /* 0x0000000001257983 */ /* 0x000ee20000300800 */
[----:B------:R-:W-:Y:S01]  /*ca30*/  LOP3.LUT R39, R39, 0xff, RZ, 0xc0, !PT ;  /* 0x000000ff27277812 */ /* 0x000fe200078ec0ff */
[--C-:B------:R-:W-:Y:S01]  /*ca40*/  HSET2.LE.AND R50, R67, R221.reuse, PT ;  /* 0x000000dd43327233 */ /* 0x100fe20003803000 */
[----:B------:R-:W-:Y:S01]  /*ca50*/  LOP3.LUT R38, R192, 0xffff, RZ, 0xc0, !PT ;  /* 0x0000ffffc0267812 */ /* 0x000fe200078ec0ff */
[--C-:B------:R-:W-:Y:S01]  /*ca60*/  HSET2.LE.AND R51, R66, R221.reuse, PT ;  /* 0x000000dd42337233 */ /* 0x100fe20003803000 */
[----:B------:R-:W-:Y:S01]  /*ca70*/  PRMT R49, R39, 0x5410, R44 ;  /* 0x0000541027317816 */ /* 0x000fe2000000002c */
[--C-:B------:R-:W-:Y:S03]  /*ca80*/  HSET2.LE.AND R39, R68, R221.reuse, PT ;  /* 0x000000dd44277233 */ /* 0x100fe60003803000 */
[----:B------:R-:W-:Y:S01]  /*ca90*/  SHF.R.U32.HI R53, RZ, 0x18, R60 ;  /* 0x00000018ff357819 */ /* 0x000fe2000001163c */
[--C-:B------:R-:W-:Y:S01]  /*caa0*/  HSET2.LE.AND R49, R49, R221.reuse, PT ;  /* 0x000000dd31317233 */ /* 0x100fe20003803000 */
[----:B------:R-:W-:Y:S01]  /*cab0*/  SHF.R.U32.HI R38, RZ, 0x8, R38 ;  /* 0x00000008ff267819 */ /* 0x000fe20000011626 */
[--C-:B------:R-:W-:Y:S01]  /*cac0*/  HSET2.LE.AND R48, R48, R221.reuse, PT ;  /* 0x000000dd30307233 */ /* 0x100fe20003803000 */
[----:B------:R-:W-:Y:S01]  /*cad0*/  LOP3.LUT R54, R60, 0xff, RZ, 0xc0, !PT ;  /* 0x000000ff3c367812 */ /* 0x000fe200078ec0ff */
[--C-:B------:R-:W-:Y:S01]  /*cae0*/  HSET2.LE.AND R56, R72, R221.reuse, PT ;  /* 0x000000dd48387233 */ /* 0x100fe20003803000 */
[----:B------:R-:W-:Y:S01]  /*caf0*/  PRMT R168, R46, 0x5410, R38 ;  /* 0x000054102ea87816 */ /* 0x000fe20000000026 */
[--C-:B------:R-:W-:Y:S01]  /*cb00*/  HSET2.LE.AND R38, R69, R221.reuse, PT ;  /* 0x000000dd45267233 */ /* 0x100fe20003803000 */
[----:B------:R-:W1:Y:S01]  /*cb10*/  LDSM.16.MT88.4 R44, [R204+0x5400] ;  /* 0x00540000cc2c783b */ /* 0x000e620000004200 */
[--C-:B------:R-:W-:Y:S01]  /*cb20*/  HSET2.LE.AND R58, R74, R221.reuse, PT ;  /* 0x000000dd4a3a7233 */ /* 0x100fe20003803000 */
[--C-:B------:R-:W-:Y:S01]  /*cb30*/  SHF.R.U32.HI R52, RZ, 0x10, R192.reuse ;  /* 0x00000010ff347819 */ /* 0x100fe200000116c0 */
[--C-:B------:R-:W-:Y:S01]  /*cb40*/  HSET2.LE.AND R59, R73, R221.reuse, PT ;  /* 0x000000dd493b7233 */ /* 0x100fe20003803000 */
[----:B------:R-:W-:Y:S01]  /*cb50*/  SHF.R.U32.HI R55, RZ, 0x18, R192 ;  /* 0x00000018ff377819 */ /* 0x000fe200000116c0 */
[--C-:B------:R-:W-:Y:S01]  /*cb60*/  HSET2.LE.AND R168, R168, R221.reuse, PT ;  /* 0x000000dda8a87233 */ /* 0x100fe20003803000 */
[----:B------:R-:W-:Y:S01]  /*cb70*/  LOP3.LUT R52, R52, 0xff, RZ, 0xc0, !PT ;  /* 0x000000ff34347812 */ /* 0x000fe200078ec0ff */
[----:B---3--:R-:W-:Y:S01]  /*cb80*/  FFMA.FTZ R61, R3, R37, R242 ;  /* 0x00000025033d7223 */ /* 0x008fe200000100f2 */
[----:B------:R-:W-:Y:S01]  /*cb90*/  F2FP.BF16.PACK_AB R3, R99, R98 ;  /* 0x000000626303723e */ /* 0x000fe200000010ff */
[----:B------:R-:W-:Y:S01]  /*cba0*/  IMAD.MOV.U32 R242, RZ, RZ, R227 ;  /* 0x000000fffff27224 */ /* 0x000fe200078e00e3 */
[----:B------:R-:W-:Y:S01]  /*cbb0*/  F2FP.BF16.PACK_AB R37, R85, R84 ;  /* 0x000000545525723e */ /* 0x000fe200000010ff */
[----:B------:R-:W-:Y:S01]  /*cbc0*/  IMAD.MOV.U32 R227, RZ, RZ, R229 ;  /* 0x000000ffffe37224 */ /* 0x000fe200078e00e5 */
[----:B------:R-:W-:Y:S01]  /*cbd0*/  LOP3.LUT R39, R39, R3, RZ, 0xc0, !PT ;  /* 0x0000000327277212 */ /* 0x000fe200078ec0ff */
[----:B------:R-:W-:Y:S01]  /*cbe0*/  IMAD.MOV.U32 R229, RZ, RZ, R230 ;  /* 0x000000ffffe57224 */ /* 0x000fe200078e00e6 */
[----:B------:R-:W-:Y:S01]  /*cbf0*/  LOP3.LUT R36, R36, R37, RZ, 0xc0, !PT ;  /* 0x0000002524247212 */ /* 0x000fe200078ec0ff */
[----:B------:R-:W-:Y:S01]  /*cc00*/  IMAD.MOV.U32 R230, RZ, RZ, R179 ;  /* 0x000000ffffe67224 */ /* 0x000fe200078e00b3 */
[----:B------:R-:W-:Y:S01]  /*cc10*/  LOP3.LUT R37, R40, R41, RZ, 0xc0, !PT ;  /* 0x0000002928257212 */ /* 0x000fe200078ec0ff */
[----:B------:R-:W-:Y:S01]  /*cc20*/  IMAD.MOV.U32 R179, RZ, RZ, R63 ;  /* 0x000000ffffb37224 */ /* 0x000fe200078e003f */
[----:B------:R-:W-:Y:S01]  /*cc30*/  F2FP.BF16.PACK_AB R3, R91, R90 ;  /* 0x0000005a5b03723e */ /* 0x000fe200000010ff */
[----:B------:R-:W-:Y:S01]  /*cc40*/  IMAD.MOV.U32 R198, RZ, RZ, R227 ;  /* 0x000000ffffc67224 */ /* 0x000fe200078e00e3 */
[----:B------:R-:W2:Y:S01]  /*cc50*/  LDL.LU R63, [R1+0x10] ;  /* 0x00001000013f7983 */ /* 0x000ea20000300800 */
[----:B------:R-:W-:Y:S01]  /*cc60*/  IMAD.MOV.U32 R199, RZ, RZ, R229 ;  /* 0x000000ffffc77224 */ /* 0x000fe200078e00e5 */
[----:B------:R-:W-:Y:S01]  /*cc70*/  LOP3.LUT R49, R49, R3, RZ, 0xc0, !PT ;  /* 0x0000000331317212 */ /* 0x000fe200078ec0ff */
[----:B------:R-:W-:Y:S01]  /*cc80*/  IMAD.MOV.U32 R227, RZ, RZ, R230 ;  /* 0x000000ffffe37224 */ /* 0x000fe200078e00e6 */
[----:B------:R-:W3:Y:S01]  /*cc90*/  LDL.LU R189, [R1+0x14] ;  /* 0x0000140001bd7983 */ /* 0x000ee20000300800 */
[----:B------:R-:W-:Y:S01]  /*cca0*/  IMAD.MOV.U32 R230, RZ, RZ, R169 ;  /* 0x000000ffffe67224 */ /* 0x000fe200078e00a9 */
[----:B------:R-:W-:Y:S01]  /*ccb0*/  SHF.R.U32.HI R3, RZ, 0x10, R60 ;  /* 0x00000010ff037819 */ /* 0x000fe2000001163c */
[----:B------:R-:W-:Y:S01]  /*ccc0*/  IMAD.MOV.U32 R229, RZ, RZ, R179 ;  /* 0x000000ffffe57224 */ /* 0x000fe200078e00b3 */
[----:B------:R-:W3:Y:S01]  /*ccd0*/  LDL.LU R117, [R1+0x4] ;  /* 0x0000040001757983 */ /* 0x000ee20000300800 */
[----:B------:R-:W-:Y:S01]  /*cce0*/  IMAD.MOV.U32 R179, RZ, RZ, R166 ;  /* 0x000000ffffb37224 */ /* 0x000fe200078e00a6 */
[----:B------:R-:W-:Y:S01]  /*ccf0*/  LOP3.LUT R3, R3, 0xff, RZ, 0xc0, !PT ;  /* 0x000000ff03037812 */ /* 0x000fe200078ec0ff */
[----:B------:R-:W-:Y:S01]  /*cd00*/  IMAD.MOV.U32 R166, RZ, RZ, R164 ;  /* 0x000000ffffa67224 */ /* 0x000fe200078e00a4 */
[----:B------:R-:W-:Y:S01]  /*cd10*/  F2FP.BF16.PACK_AB R40, R93, R92 ;  /* 0x0000005c5d28723e */ /* 0x000fe200000010ff */
[----:B------:R-:W-:Y:S01]  /*cd20*/  FADD.FTZ R57, R217, R61 ;  /* 0x0000003dd9397221 */ /* 0x000fe20000010000 */
[----:B------:R-:W-:Y:S01]  /*cd30*/  PRMT R165, R3, 0x5410, R53 ;  /* 0x0000541003a57816 */ /* 0x000fe20000000035 */
[--C-:B------:R-:W-:Y:S01]  /*cd40*/  HSET2.LE.AND R53, R245, R221.reuse, PT ;  /* 0x000000ddf5357233 */ /* 0x100fe20003803000 */
[----:B------:R-:W-:Y:S01]  /*cd50*/  F2FP.BF16.PACK_AB R41, R95, R94 ;  /* 0x0000005e5f29723e */ /* 0x000fe200000010ff */
[----:B------:R-:W-:Y:S01]  /*cd60*/  FADD.FTZ R57, R214, R57 ;  /* 0x00000039d6397221 */ /* 0x000fe20000010000 */
[----:B------:R-:W-:Y:S01]  /*cd70*/  LOP3.LUT R50, R50, R40, RZ, 0xc0, !PT ;  /* 0x0000002832327212 */ /* 0x000fe200078ec0ff */
[--C-:B------:R-:W-:Y:S01]  /*cd80*/  HSET2.LE.AND R165, R165, R221.reuse, PT ;  /* 0x000000dda5a57233 */ /* 0x100fe20003803000 */
[----:B------:R-:W-:Y:S02]  /*cd90*/  LOP3.LUT R51, R51, R41, RZ, 0xc0, !PT ;  /* 0x0000002933337212 */ /* 0x000fe400078ec0ff */
[----:B------:R-:W4:Y:S01]  /*cda0*/  LDSM.16.MT88.4 R40, [R205+0x5400] ;  /* 0x00540000cd28783b */ /* 0x000f220000004200 */
[----:B------:R-:W-:Y:S01]  /*cdb0*/  PRMT R169, R52, 0x5410, R55 ;  /* 0x0000541034a97816 */ /* 0x000fe20000000037 */
[--C-:B------:R-:W-:Y:S04]  /*cdc0*/  HSET2.LE.AND R55, R237, R221.reuse, PT ;  /* 0x000000dded377233 */ /* 0x100fe80003803000 */
[--C-:B------:R-:W-:Y:S01]  /*cdd0*/  HSET2.LE.AND R169, R169, R221.reuse, PT ;  /* 0x000000dda9a97233 */ /* 0x100fe20003803000 */
[----:B--2---:R-:W-:Y:S01]  /*cde0*/  FFMA.FTZ R63, R2, R252, R63 ;  /* 0x000000fc023f7223 */ /* 0x004fe2000001003f */
[----:B------:R-:W-:Y:S04]  /*cdf0*/  F2FP.BF16.PACK_AB R2, R97, R96 ;  /* 0x000000606102723e */ /* 0x000fe800000010ff */
[----:B------:R-:W-:Y:S02]  /*ce00*/  LOP3.LUT R38, R38, R2, RZ, 0xc0, !PT ;  /* 0x0000000226267212 */ /* 0x000fe400078ec0ff */
[----:B------:R-:W-:Y:S01]  /*ce10*/  F2FP.BF16.PACK_AB R2, R89, R88 ;  /* 0x000000585902723e */ /* 0x000fe200000010ff */
[----:B---3--:R-:W-:Y:S01]  /*ce20*/  FFMA.FTZ R3, R0, R117, R189 ;  /* 0x0000007500037223 */ /* 0x008fe200000100bd */
[----:B------:R-:W-:Y:S01]  /*ce30*/  F2FP.BF16.PACK_AB R0, R113, R112 ;  /* 0x000000707100723e */ /* 0x000fe200000010ff */
[----:B------:R-:W2:Y:S01]  /*ce40*/  LDL.LU R189, [R1+0x1c] ;  /* 0x00001c0001bd7983 */ /* 0x000ea20000300800 */
[----:B------:R-:W-:Y:S01]  /*ce50*/  LOP3.LUT R48, R48, R2, RZ, 0xc0, !PT ;  /* 0x0000000230307212 */ /* 0x000fe200078ec0ff */
[-C--:B-1----:R-:W-:Y:S01]  /*ce60*/  HMMA.16816.F32.BF16 R4, R36, R44.reuse, R4 ;  /* 0x0000002c2404723c */ /* 0x082fe20000041804 */
[----:B------:R-:W-:Y:S01]  /*ce70*/  LOP3.LUT R2, R60, 0xffff, RZ, 0xc0, !PT ;  /* 0x0000ffff3c027812 */ /* 0x000fe200078ec0ff */
[----:B------:R-:W3:Y:S03]  /*ce80*/  LDL.LU R217, [R1+0x6c] ;  /* 0x00006c0001d97983 */ /* 0x000ee60000300800 */
[----:B------:R-:W-:Y:S03]  /*ce90*/  SHF.R.U32.HI R2, RZ, 0x8, R2 ;  /* 0x00000008ff027819 */ /* 0x000fe60000011602 */
[C---:B------:R-:W-:Y:S01]  /*cea0*/  HMMA.16816.F32.BF16 R8, R48.reuse, R44, R8 ;  /* 0x0000002c3008723c */ /* 0x040fe20000041808 */
[----:B------:R-:W-:Y:S03]  /*ceb0*/  PRMT R164, R54, 0x5410, R2 ;  /* 0x0000541036a47816 */ /* 0x000fe60000000002 */
[--C-:B------:R-:W-:Y:S01]  /*cec0*/  HSET2.LE.AND R54, R244, R221.reuse, PT ;  /* 0x000000ddf4367233 */ /* 0x100fe20003803000 */
[----:B------:R-:W-:Y:S01]  /*ced0*/  F2FP.BF16.PACK_AB R2, R115, R114 ;  /* 0x000000727302723e */ /* 0x000fe200000010ff */
[--C-:B------:R-:W-:Y:S02]  /*cee0*/  HSET2.LE.AND R164, R164, R221.reuse, PT ;  /* 0x000000dda4a47233 */ /* 0x100fe40003803000 */
[-C--:B------:R-:W-:Y:S01]  /*cef0*/  HMMA.16816.F32.BF16 R12, R48, R46.reuse, R12 ;  /* 0x0000002e300c723c */ /* 0x080fe2000004180c */
[----:B------:R-:W-:Y:S03]  /*cf00*/  LOP3.LUT R54, R54, R0, RZ, 0xc0, !PT ;  /* 0x0000000036367212 */ /* 0x000fe600078ec0ff */
[----:B------:R-:W-:Y:S02]  /*cf10*/  LOP3.LUT R55, R55, R2, RZ, 0xc0, !PT ;  /* 0x0000000237377212 */ /* 0x000fe400078ec0ff */
[----:B------:R-:W-:Y:S02]  /*cf20*/  F2FP.BF16.PACK_AB R2, R103, R102 ;  /* 0x000000666702723e */ /* 0x000fe400000010ff */
[C---:B------:R-:W-:Y:S01]  /*cf30*/  HMMA.16816.F32.BF16 R16, R36.reuse, R46, R16 ;  /* 0x0000002e2410723c */ /* 0x040fe20000041810 */
[----:B------:R-:W-:Y:S03]  /*cf40*/  F2FP.BF16.PACK_AB R0, R101, R100 ;  /* 0x000000646500723e */ /* 0x000fe600000010ff */
[----:B------:R-:W-:Y:S04]  /*cf50*/  LOP3.LUT R53, R53, R2, RZ, 0xc0, !PT ;  /* 0x0000000235357212 */ /* 0x000fe800078ec0ff */
[-C--:B----4-:R-:W-:Y:S08]  /*cf60*/  HMMA.16816.F32.BF16 R20, R36, R40.reuse, R20 ;  /* 0x000000282414723c */ /* 0x090ff00000041814 */
[C---:B------:R-:W-:Y:S08]  /*cf70*/  HMMA.16816.F32.BF16 R24, R48.reuse, R40, R24 ;  /* 0x000000283018723c */ /* 0x040ff00000041818 */
[-C--:B------:R-:W-:Y:S08]  /*cf80*/  HMMA.16816.F32.BF16 R28, R48, R42.reuse, R28 ;  /* 0x0000002a301c723c */ /* 0x080ff0000004181c */
[----:B------:R-:W-:Y:S01]  /*cf90*/  HMMA.16816.F32.BF16 R32, R36, R42, R32 ;  /* 0x0000002a2420723c */ /* 0x000fe20000041820 */
[----:B------:R-:W-:Y:S03]  /*cfa0*/  LDSM.16.MT88.4 R36, [R205+0x5800] ;  /* 0x00580000cd24783b */ /* 0x000fe60000004200 */
[----:B--2---:R-:W-:Y:S02]  /*cfb0*/  FADD.FTZ R52, R189, R62 ;  /* 0x0000003ebd347221 */ /* 0x004fe40000010000 */
[----:B------:R-:W-:Y:S02]  /*cfc0*/  IMAD.MOV.U32 R189, RZ, RZ, R200 ;  /* 0x000000ffffbd7224 */ /* 0x000fe400078e00c8 */
[----:B------:R-:W-:Y:S04]  /*cfd0*/  IMAD.MOV.U32 R200, RZ, RZ, R199 ;  /* 0x000000ffffc87224 */ /* 0x000fe800078e00c7 */
[----:B------:R-:W-:Y:S02]  /*cfe0*/  IMAD.MOV.U32 R199, RZ, RZ, R198 ;  /* 0x000000ffffc77224 */ /* 0x000fe400078e00c6 */
[----:B------:R-:W-:Y:S02]  /*cff0*/  IMAD.MOV.U32 R198, RZ, RZ, R242 ;  /* 0x000000ffffc67224 */ /* 0x000fe400078e00f2 */
[----:B------:R-:W-:Y:S02]  /*d000*/  IMAD.MOV.U32 R242, RZ, RZ, R243 ;  /* 0x000000fffff27224 */ /* 0x000fe400078e00f3 */
[----:B------:R-:W-:Y:S02]  /*d010*/  IMAD.MOV.U32 R243, RZ, RZ, R197 ;  /* 0x000000fffff37224 */ /* 0x000fe400078e00c5 */
[----:B------:R-:W-:Y:S02]  /*d020*/  IMAD.MOV.U32 R197, RZ, RZ, R231 ;  /* 0x000000ffffc57224 */ /* 0x000fe400078e00e7 */
[----:B------:R-:W-:Y:S02]  /*d030*/  IMAD.MOV.U32 R231, RZ, RZ, R232 ;  /* 0x000000ffffe77224 */ /* 0x000fe400078e00e8 */
[----:B------:R-:W-:Y:S02]  /*d040*/  FADD.FTZ R44, R189, R63 ;  /* 0x0000003fbd2c7221 */ /* 0x000fe40000010000 */
        /* <DEDUP_REMOVED lines=15> */
[----:B------:R-:W-:Y:S01]  /*d140*/  FADD.FTZ R45, R189, R52 ;  /* 0x00000034bd2d7221 */ /* 0x000fe20000010000 */
[--C-:B------:R-:W-:Y:S01]  /*d150*/  HSET2.LE.AND R52, R246, R221.reuse, PT ;  /* 0x000000ddf6347233 */ /* 0x100fe20003803000 */
[----:B------:R-:W-:Y:S02]  /*d160*/  IMAD.MOV.U32 R226, RZ, RZ, R216 ;  /* 0x000000ffffe27224 */ /* 0x000fe400078e00d8 */
[----:B------:R-:W-:Y:S02]  /*d170*/  IMAD.MOV.U32 R197, RZ, RZ, R231 ;  /* 0x000000ffffc57224 */ /* 0x000fe400078e00e7 */
[----:B------:R-:W-:Y:S01]  /*d180*/  IMAD.MOV.U32 R231, RZ, RZ, R232 ;  /* 0x000000ffffe77224 */ /* 0x000fe200078e00e8 */
[----:B------:R-:W-:Y:S01]  /*d190*/  LOP3.LUT R52, R52, R0, RZ, 0xc0, !PT ;  /* 0x0000000034347212 */ /* 0x000fe200078ec0ff */
        /* <DEDUP_REMOVED lines=9> */
[----:B------:R-:W-:Y:S01]  /*d230*/  FADD.FTZ R0, R199, R57 ;  /* 0x00000039c7007221 */ /* 0x000fe20000010000 */
[--C-:B------:R-:W-:Y:S01]  /*d240*/  HSET2.LE.AND R57, R75, R221.reuse, PT ;  /* 0x000000dd4b397233 */ /* 0x100fe20003803000 */
[----:B------:R-:W-:Y:S02]  /*d250*/  FADD.FTZ R2, R200, R45 ;  /* 0x0000002dc8027221 */ /* 0x000fe40000010000 */
[----:B------:R-:W-:Y:S02]  /*d260*/  IMAD.MOV.U32 R230, RZ, RZ, R179 ;  /* 0x000000ffffe67224 */ /* 0x000fe400078e00b3 */
[----:B------:R-:W-:Y:S02]  /*d270*/  IMAD.MOV.U32 R231, RZ, RZ, R232 ;  /* 0x000000ffffe77224 */ /* 0x000fe400078e00e8 */
[----:B------:R-:W-:Y:S02]  /*d280*/  IMAD.MOV.U32 R232, RZ, RZ, R226 ;  /* 0x000000ffffe87224 */ /* 0x000fe400078e00e2 */
[----:B------:R-:W-:Y:S02]  /*d290*/  IMAD.MOV.U32 R226, RZ, RZ, R227 ;  /* 0x000000ffffe27224 */ /* 0x000fe400078e00e3 */
[----:B------:R-:W-:Y:S02]  /*d2a0*/  IMAD.MOV.U32 R227, RZ, RZ, R229 ;  /* 0x000000ffffe37224 */ /* 0x000fe400078e00e5 */
[----:B------:R-:W-:Y:S02]  /*d2b0*/  FADD.FTZ R63, R198, R63 ;  /* 0x0000003fc63f7221 */ /* 0x000fe40000010000 */
[----:B------:R-:W-:Y:S01]  /*d2c0*/  FADD.FTZ R61, R197, R0 ;  /* 0x00000000c53d7221 */ /* 0x000fe20000010000 */
[----:B------:R-:W-:Y:S01]  /*d2d0*/  F2FP.BF16.PACK_AB R0, R107, R106 ;  /* 0x0000006a6b00723e */ /* 0x000fe200000010ff */
[----:B------:R-:W-:Y:S01]  /*d2e0*/  FADD.FTZ R44, R212, R3 ;  /* 0x00000003d42c7221 */ /* 0x000fe20000010000 */
[----:B------:R-:W-:Y:S01]  /*d2f0*/  F2FP.BF16.PACK_AB R3, R105, R104 ;  /* 0x000000686903723e */ /* 0x000fe200000010ff */
[----:B------:R-:W-:Y:S01]  /*d300*/  FADD.FTZ R62, R243, R2 ;  /* 0x00000002f33e7221 */ /* 0x000fe20000010000 */
        /* <DEDUP_REMOVED lines=9> */
[----:B------:R-:W-:Y:S02]  /*d3a0*/  FADD.FTZ R40, R231, R63 ;  /* 0x0000003fe7287221 */ /* 0x000fe40000010000 */
[----:B------:R-:W-:Y:S01]  /*d3b0*/  FADD.FTZ R0, R227, R61 ;  /* 0x0000003de3007221 */ /* 0x000fe20000010000 */
[----:B------:R-:W-:Y:S01]  /*d3c0*/  LOP3.LUT R59, R59, R3, RZ, 0xc0, !PT ;  /* 0x000000033b3b7212 */ /* 0x000fe200078ec0ff */
[----:B------:R-:W-:Y:S02]  /*d3d0*/  IMAD.MOV.U32 R151, RZ, RZ, R228 ;  /* 0x000000ffff977224 */ /* 0x000fe400078e00e4 */
[----:B------:R-:W-:Y:S01]  /*d3e0*/  FADD.FTZ R60, R242, R44 ;  /* 0x0000002cf23c7221 */ /* 0x000fe20000010000 */
[----:B------:R1:W5:Y:S01]  /*d3f0*/  LDL.LU R228, [R1+0x68] ;  /* 0x0000680001e47983 */ /* 0x0003620000300800 */
[----:B------:R-:W-:Y:S02]  /*d400*/  FADD.FTZ R2, R226, R62 ;  /* 0x0000003ee2027221 */ /* 0x000fe40000010000 */
[----:B------:R-:W-:Y:S01]  /*d410*/  FADD.FTZ R48, R229, R40 ;  /* 0x00000028e5307221 */ /* 0x000fe20000010000 */
[----:B------:R-:W2:Y:S01]  /*d420*/  LDSM.16.MT88.4 R44, [R204+0x5800] ;  /* 0x00580000cc2c783b */ /* 0x000ea20000004200 */
[----:B------:R-:W-:Y:S01]  /*d430*/  FADD.FTZ R49, R176, R0 ;  /* 0x00000000b0317221 */ /* 0x000fe20000010000 */
[----:B------:R-:W-:Y:S01]  /*d440*/  F2FP.BF16.PACK_AB R40, R185, R118 ;  /* 0x00000076b928723e */ /* 0x000fe200000010ff */
[----:B------:R-:W-:Y:S01]  /*d450*/  FADD.FTZ R3, R232, R60 ;  /* 0x0000003ce8037221 */ /* 0x000fe20000010000 */
[----:B------:R-:W-:Y:S01]  /*d460*/  F2FP.BF16.PACK_AB R0, R129, R128 ;  /* 0x000000808100723e */ /* 0x000fe200000010ff */
[----:B------:R-:W-:Y:S01]  /*d470*/  FADD.FTZ R50, R191, R2 ;  /* 0x00000002bf327221 */ /* 0x000fe20000010000 */
[----:B------:R-:W-:Y:S01]  /*d480*/  F2FP.BF16.PACK_AB R2, R131, R130 ;  /* 0x000000828302723e */ /* 0x000fe200000010ff */
[----:B------:R-:W-:Y:S01]  /*d490*/  IMAD.MOV.U32 R179, RZ, RZ, R215 ;  /* 0x000000ffffb37224 */ /* 0x000fe200078e00d7 */
[----:B------:R1:W5:Y:S01]  /*d4a0*/  LDL.LU R216, [R1+0x64] ;  /* 0x0000640001d87983 */ /* 0x0003620000300800 */
[----:B------:R-:W-:Y:S01]  /*d4b0*/  FADD.FTZ R41, R230, R3 ;  /* 0x00000003e6297221 */ /* 0x000fe20000010000 */
[----:B------:R-:W-:Y:S01]  /*d4c0*/  LOP3.LUT R169, R169, R40, RZ, 0xc0, !PT ;  /* 0x00000028a9a97212 */ /* 0x000fe200078ec0ff */
[----:B------:R-:W-:Y:S01]  /*d4d0*/  FADD.FTZ R40, R167, R49 ;  /* 0x00000031a7287221 */ /* 0x000fe20000010000 */
[----:B------:R-:W-:Y:S01]  /*d4e0*/  F2FP.BF16.PACK_AB R3, R186, R116 ;  /* 0x00000074ba03723e */ /* 0x000fe200000010ff */
[----:B------:R-:W-:Y:S01]  /*d4f0*/  IMAD.MOV.U32 R148, RZ, RZ, R213 ;  /* 0x000000ffff947224 */ /* 0x000fe200078e00d5 */
[----:B------:R-:W-:Y:S01]  /*d500*/  LOP3.LUT R171, R171, R2, RZ, 0xc0, !PT ;  /* 0x00000002abab7212 */ /* 0x000fe200078ec0ff */
[----:B------:R-:W-:Y:S01]  /*d510*/  FADD.FTZ R2, R177, R48 ;  /* 0x00000030b1027221 */ /* 0x000fe20000010000 */
[----:B------:R1:W5:Y:S01]  /*d520*/  LDL.LU R215, [R1+0x60] ;  /* 0x0000600001d77983 */ /* 0x0003620000300800 */
[----:B------:R-:W-:Y:S01]  /*d530*/  FADD.FTZ R42, R149, R40 ;  /* 0x00000028952a7221 */ /* 0x000fe20000010000 */
[--C-:B------:R-:W-:Y:S01]  /*d540*/  HSET2.LE.AND R40, R70, R221.reuse, PT ;  /* 0x000000dd46287233 */ /* 0x100fe20003803000 */
[----:B------:R-:W-:Y:S01]  /*d550*/  LOP3.LUT R170, R170, R0, RZ, 0xc0, !PT ;  /* 0x00000000aaaa7212 */ /* 0x000fe200078ec0ff */
[----:B------:R-:W-:Y:S01]  /*d560*/  FADD.FTZ R0, R178, R41 ;  /* 0x00000029b2007221 */ /* 0x000fe20000010000 */
[----:B------:R1:W5:Y:S01]  /*d570*/  LDL.LU R214, [R1+0x5c] ;  /* 0x00005c0001d67983 */ /* 0x0003620000300800 */
[----:B------:R-:W-:Y:S01]  /*d580*/  FADD.FTZ R41, R166, R2 ;  /* 0x00000002a6297221 */ /* 0x000fe20000010000 */
[----:B------:R-:W-:Y:S01]  /*d590*/  LOP3.LUT R168, R168, R3, RZ, 0xc0, !PT ;  /* 0x00000003a8a87212 */ /* 0x000fe200078ec0ff */
[----:B------:R-:W-:Y:S01]  /*d5a0*/  FADD.FTZ R3, R179, R50 ;  /* 0x00000032b3037221 */ /* 0x000fe20000010000 */
[----:B------:R-:W-:Y:S01]  /*d5b0*/  F2FP.BF16.PACK_AB R167, R139, R126 ;  /* 0x0000007e8ba7723e */ /* 0x000fe200000010ff */
[----:B------:R-:W-:Y:S01]  /*d5c0*/  FADD.FTZ R43, R151, R0 ;  /* 0x00000000972b7221 */ /* 0x000fe20000010000 */
[----:B------:R1:W5:Y:S01]  /*d5d0*/  LDL.LU R213, [R1+0x58] ;  /* 0x0000580001d57983 */ /* 0x0003620000300800 */
[----:B------:R-:W-:Y:S01]  /*d5e0*/  FADD.FTZ R48, R150, R3 ;  /* 0x0000000396307221 */ /* 0x000fe20000010000 */
[----:B------:R-:W-:Y:S01]  /*d5f0*/  LOP3.LUT R167, R40, R167, RZ, 0xc0, !PT ;  /* 0x000000a728a77212 */ /* 0x000fe200078ec0ff */
[----:B------:R-:W-:Y:S01]  /*d600*/  FADD.FTZ R40, R148, R41 ;  /* 0x0000002994287221 */ /* 0x000fe20000010000 */
[----:B------:R-:W-:Y:S01]  /*d610*/  F2FP.BF16.PACK_AB R2, R123, R122 ;  /* 0x0000007a7b02723e */ /* 0x000fe200000010ff */
[----:B------:R-:W4:Y:S01]  /*d620*/  LDSM.16.MT88.4 R148, [R204+0x5c00] ;  /* 0x005c0000cc94783b */ /* 0x000f220000004200 */
[----:B------:R-:W-:Y:S01]  /*d630*/  F2FP.BF16.PACK_AB R0, R121, R120 ;  /* 0x000000787900723e */ /* 0x000fe200000010ff */
[----:B------:R-:W-:Y:S01]  /*d640*/  FADD.FTZ R40, R183, R40 ;  /* 0x00000028b7287221 */ /* 0x000fe20000010000 */
[----:B------:R-:W-:Y:S01]  /*d650*/  LOP3.LUT R165, R165, R2, RZ, 0xc0, !PT ;  /* 0x00000002a5a57212 */ /* 0x000fe200078ec0ff */
[----:B------:R-:W-:Y:S01]  /*d660*/  FADD.FTZ R2, R181, R48 ;  /* 0x00000030b5027221 */ /* 0x000fe20000010000 */
[----:B------:R-:W-:Y:S01]  /*d670*/  LOP3.LUT R164, R164, R0, RZ, 0xc0, !PT ;  /* 0x00000000a4a47212 */ /* 0x000fe200078ec0ff */
[----:B------:R-:W-:Y:S01]  /*d680*/  FADD.FTZ R0, R180, R43 ;  /* 0x0000002bb4007221 */ /* 0x000fe20000010000 */
[----:B------:R-:W-:Y:S01]  /*d690*/  HSET2.LE.AND R3, R71, R221, PT ;  /* 0x000000dd47037233 */ /* 0x000fe20003803000 */
[----:B------:R-:W-:Y:S01]  /*d6a0*/  FADD.FTZ R43, R174, R2 ;  /* 0x00000002ae2b7221 */ /* 0x000fe20000010000 */
[----:B------:R1:W5:Y:S01]  /*d6b0*/  LDL.LU R212, [R1+0x54] ;  /* 0x0000540001d47983 */ /* 0x0003620000300800 */
[----:B------:R-:W-:Y:S01]  /*d6c0*/  FADD.FTZ R0, R173, R0 ;  /* 0x00000000ad007221 */ /* 0x000fe20000010000 */
[----:B------:R-:W-:Y:S01]  /*d6d0*/  F2FP.BF16.PACK_AB R166, R184, R124 ;  /* 0x0000007cb8a6723e */ /* 0x000fe200000010ff */
[----:B------:R-:W-:Y:S01]  /*d6e0*/  FADD.FTZ R2, R211, R40 ;  /* 0x00000028d3027221 */ /* 0x000fe20000010000 */
[-C--:B--2---:R-:W-:Y:S01]  /*d6f0*/  HMMA.16816.F32.BF16 R4, R52, R44.reuse, R4 ;  /* 0x0000002c3404723c */ /* 0x084fe20000041804 */
[----:B------:R-:W-:Y:S01]  /*d700*/  FADD.FTZ R0, R210, R0 ;  /* 0x00000000d2007221 */ /* 0x000fe20000010000 */
[----:B------:R1:W5:Y:S01]  /*d710*/  LDL.LU R211, [R1+0x50] ;  /* 0x0000500001d37983 */ /* 0x0003620000300800 */
[----:B------:R-:W-:Y:S01]  /*d720*/  FADD.FTZ R41, R207, R2 ;  /* 0x00000002cf297221 */ /* 0x000fe20000010000 */
[----:B------:R-:W-:Y:S01]  /*d730*/  LOP3.LUT R166, R3, R166, RZ, 0xc0, !PT ;  /* 0x000000a603a67212 */ /* 0x000fe200078ec0ff */
[----:B------:R-:W-:Y:S01]  /*d740*/  FADD.FTZ R40, R206, R0 ;  /* 0x00000000ce287221 */ /* 0x000fe20000010000 */
[----:B------:R1:W5:Y:S01]  /*d750*/  LDL.LU R210, [R1+0x4c] ;  /* 0x00004c0001d27983 */ /* 0x0003620000300800 */
[----:B------:R-:W-:Y:S01]  /*d760*/  FADD.FTZ R0, R140, R41 ;  /* 0x000000298c007221 */ /* 0x000fe20000010000 */
[C---:B------:R-:W-:Y:S01]  /*d770*/  HMMA.16816.F32.BF16 R8, R56.reuse, R44, R8 ;  /* 0x0000002c3808723c */ /* 0x040fe20000041808 */
[----:B------:R-:W-:Y:S03]  /*d780*/  FADD.FTZ R3, R182, R42 ;  /* 0x0000002ab6037221 */ /* 0x000fe60000010000 */
[----:B------:R-:W-:Y:S02]  /*d790*/  FADD.FTZ R43, R209, R43 ;  /* 0x0000002bd12b7221 */ /* 0x000fe40000010000 */
[----:B------:R-:W-:Y:S01]  /*d7a0*/  FADD.FTZ R3, R175, R3 ;  /* 0x00000003af037221 */ /* 0x000fe20000010000 */
[----:B------:R1:W5:Y:S01]  /*d7b0*/  LDL.LU R209, [R1+0x48] ;  /* 0x0000480001d17983 */ /* 0x0003620000300800 */
[-C--:B------:R-:W-:Y:S04]  /*d7c0*/  HMMA.16816.F32.BF16 R12, R56, R46.reuse, R12 ;  /* 0x0000002e380c723c */ /* 0x080fe8000004180c */
[----:B------:R-:W-:Y:S02]  /*d7d0*/  FADD.FTZ R42, R208, R3 ;  /* 0x00000003d02a7221 */ /* 0x000fe40000010000 */
[----:B------:R-:W-:Y:S01]  /*d7e0*/  FADD.FTZ R3, R153, R43 ;  /* 0x0000002b99037221 */ /* 0x000fe20000010000 */
[----:B------:R1:W5:Y:S01]  /*d7f0*/  LDL.LU R208, [R1+0x44] ;  /* 0x0000440001d07983 */ /* 0x0003620000300800 */
[----:B------:R-:W-:Y:S01]  /*d800*/  FADD.FTZ R2, R145, R42 ;  /* 0x0000002a91027221 */ /* 0x000fe20000010000 */
[C---:B------:R-:W-:Y:S02]  /*d810*/  HMMA.16816.F32.BF16 R16, R52.reuse, R46, R16 ;  /* 0x0000002e3410723c */ /* 0x040fe40000041810 */
[----:B------:R1:W5:Y:S01]  /*d820*/  LDL.LU R207, [R1+0x40] ;  /* 0x0000400001cf7983 */ /* 0x0003620000300800 */
[----:B------:R-:W-:Y:S02]  /*d830*/  FADD.FTZ R3, R154, R3 ;  /* 0x000000039a037221 */ /* 0x000fe40000010000 */
[----:B------:R-:W-:Y:S01]  /*d840*/  FADD.FTZ R2, R152, R2 ;  /* 0x0000000298027221 */ /* 0x000fe20000010000 */
[----:B------:R1:W5:Y:S01]  /*d850*/  LDL.LU R206, [R1+0x3c] ;  /* 0x00003c0001ce7983 */ /* 0x0003620000300800 */
[----:B------:R-:W-:Y:S01]  /*d860*/  FADD.FTZ R3, R162, R3 ;  /* 0x00000003a2037221 */ /* 0x000fe20000010000 */
[-C--:B------:R-:W-:Y:S01]  /*d870*/  HMMA.16816.F32.BF16 R20, R52, R36.reuse, R20 ;  /* 0x000000243414723c */ /* 0x080fe20000041814 */
[----:B------:R-:W-:Y:S03]  /*d880*/  FADD.FTZ R2, R159, R2 ;  /* 0x000000029f027221 */ /* 0x000fe60000010000 */
[----:B------:R-:W-:Y:S02]  /*d890*/  FADD.FTZ R3, R172, R3 ;  /* 0x00000003ac037221 */ /* 0x000fe40000010000 */
[----:B------:R-:W-:Y:S02]  /*d8a0*/  FADD.FTZ R41, R161, R2 ;  /* 0x00000002a1297221 */ /* 0x000fe40000010000 */
[----:B------:R-:W-:Y:S01]  /*d8b0*/  FADD.FTZ R3, R143, R3 ;  /* 0x000000038f037221 */ /* 0x000fe20000010000 */
[C---:B------:R-:W-:Y:S07]  /*d8c0*/  HMMA.16816.F32.BF16 R24, R56.reuse, R36, R24 ;  /* 0x000000243818723c */ /* 0x040fee0000041818 */
[----:B------:R-:W-:Y:S01]  /*d8d0*/  FADD.FTZ R36, R133, R40 ;  /* 0x0000002885247221 */ /* 0x000fe20000010000 */
[-C--:B------:R-:W-:Y:S01]  /*d8e0*/  HMMA.16816.F32.BF16 R28, R56, R38.reuse, R28 ;  /* 0x00000026381c723c */ /* 0x080fe2000004181c */
[----:B------:R-:W-:Y:S03]  /*d8f0*/  FADD.FTZ R40, R142, R0 ;  /* 0x000000008e287221 */ /* 0x000fe60000010000 */
[----:B------:R-:W-:Y:S02]  /*d900*/  FADD.FTZ R0, R144, R36 ;  /* 0x0000002490007221 */ /* 0x000fe40000010000 */
        /* <DEDUP_REMOVED lines=8> */
[-C--:B----4-:R-:W-:Y:S02]  /*d990*/  HMMA.16816.F32.BF16 R144, R168, R148.reuse, R4 ;  /* 0x00000094a890723c */ /* 0x090fe40000041804 */
[----:B------:R-:W-:Y:S02]  /*d9a0*/  FADD.FTZ R2, R77, R2 ;  /* 0x000000024d027221 */ /* 0x000fe40000010000 */
        /* <DEDUP_REMOVED lines=63> */
[----:B---3--:R-:W-:Y:S01]  /*dda0*/  IADD3 R0, R217, -0x1, RZ ;  /* 0xffffffffd9007810 */ /* 0x008fe20007ffe0ff */
[----:B------:R-:W-:Y:S02]  /*ddb0*/  FADD.FTZ R247, R129, R4 ;  /* 0x0000000481f77221 */ /* 0x000fe40000010000 */
[----:B------:R-:W-:Y:S02]  /*ddc0*/  FADD.FTZ R4, R131, R5 ;  /* 0x0000000583047221 */ /* 0x000fe40000010000 */
[----:B------:R-:W-:Y:S02]  /*ddd0*/  FADD.FTZ R2, R139, R2 ;  /* 0x000000028b027221 */ /* 0x000fe40000010000 */
[----:B------:R-:W-:Y:S01]  /*dde0*/  FADD.FTZ R252, R184, R3 ;  /* 0x00000003b8fc7221 */ /* 0x000fe20000010000 */
[----:B------:R1:W-:Y:S01]  /*ddf0*/  STL [R1], R4 ;  /* 0x0000000401007387 */ /* 0x0003e20000100800 */
[----:B------:R-:W-:Y:S02]  /*de00*/  IMAD.MOV.U32 R217, RZ, RZ, R0 ;  /* 0x000000ffffd97224 */ /* 0x000fe400078e0000 */
[----:B------:R-:W-:Y:S01]  /*de10*/  IMAD.MOV.U32 R135, RZ, RZ, R134 ;  /* 0x000000ffff877224 */ /* 0x000fe200078e0086 */
[----:B------:R1:W-:Y:S01]  /*de20*/  STL [R1+0x4], R2 ;  /* 0x0000040201007387 */ /* 0x0003e20000100800 */
[----:B------:R-:W-:Y:S02]  /*de30*/  IMAD.MOV.U32 R132, RZ, RZ, R137 ;  /* 0x000000ffff847224 */ /* 0x000fe400078e0089 */
[----:B------:R-:W-:Y:S02]  /*de40*/  IMAD.MOV.U32 R3, RZ, RZ, R138 ;  /* 0x000000ffff037224 */ /* 0x000fe400078e008a */
[----:B------:R-:W-:Y:S01]  /*de50*/  IMAD.MOV.U32 R133, RZ, RZ, R136 ;  /* 0x000000ffff857224 */ /* 0x000fe200078e0088 */
[----:B-1---5:R-:W-:-:S05]  /*de60*/  @P0 BRA `(.L_x_450) ;  /* 0xffff97e000000947 */ /* 0x022fca000383ffff */
.L_x_449:
[----:B--23--:R-:W2:Y:S04]  /*de70*/  LDL.LU R5, [R1] ;  /* 0x0000000001057983 */ /* 0x00cea80000300800 */
[----:B------:R-:W3:Y:S01]  /*de80*/  LDL.LU R6, [R1+0x4] ;  /* 0x0000040001067983 */ /* 0x000ee20000300800 */
[----:B------:R-:W-:Y:S01]  /*de90*/  ULDC.U8 UR4, c[0x0][0x329] ;  /* 0x0000ca4000047ab9 */ /* 0x000fe20000000000 */
[----:B------:R-:W-:Y:S01]  /*dea0*/  BSSY B0, `(.L_x_453) ;  /* 0x00000e2000007945 */ /* 0x000fe20003800000 */
[----:B------:R-:W-:Y:S01]  /*deb0*/  ISETP.NE.AND P0, PT, RZ, UR4, PT ;  /* 0x00000004ff007c0c */ /* 0x000fe2000bf05270 */
[----:B------:R-:W1:Y:S01]  /*dec0*/  SHFL.BFLY PT, R0, R252, 0x2, 0x1f ;  /* 0x0c401f00fc007f89 */ /* 0x000e6200000e0000 */
[----:B------:R-:W-:-:S02]  /*ded0*/  ULDC.U8 UR5, c[0x0][0x328] ;  /* 0x0000ca0000057ab9 */ /* 0x000fc40000000000 */
[----:B------:R-:W-:Y:S01]  /*dee0*/  ISETP.NE.AND P1, PT, RZ, UR5, PT ;  /* 0x00000005ff007c0c */ /* 0x000fe2000bf25270 */
[----:B------:R-:W4:Y:S04]  /*def0*/  SHFL.BFLY PT, R3, R247, 0x2, 0x1f ;  /* 0x0c401f00f7037f89 */ /* 0x000f2800000e0000 */
[----:B------:R-:W4:Y:S04]  /*df00*/  S2R R26, SR_TID.X ;  /* 0x00000000001a7919 */ /* 0x000f280000002100 */
[----:B------:R-:W-:Y:S01]  /*df10*/  @P0 IMAD.MOV.U32 R25, RZ, RZ, c[0x0][0x210] ;  /* 0x00008400ff190624 */ /* 0x000fe200078e00ff */
[----:B------:R-:W2:Y:S03]  /*df20*/  S2R R27, SR_TID.X ;  /* 0x00000000001b7919 */ /* 0x000ea60000002100 */
[----:B------:R-:W-:-:S02]  /*df30*/  @P0 IMAD R25, R25, c[0x0][0x214], RZ ;  /* 0x0000850019190a24 */ /* 0x000fc400078e02ff */
[----:B-1----:R-:W-:Y:S02]  /*df40*/  FADD.FTZ R0, R0, R252 ;  /* 0x000000fc00007221 */ /* 0x002fe40000010000 */
[----:B----4-:R-:W-:Y:S01]  /*df50*/  FADD.FTZ R3, R3, R247 ;  /* 0x000000f703037221 */ /* 0x010fe20000010000 */
[----:B------:R-:W-:-:S04]  /*df60*/  SHF.R.S32.HI R16, RZ, 0x1f, R26 ;  /* 0x0000001fff107819 */ /* 0x000fc8000001141a */
[----:B------:R-:W1:Y:S01]  /*df70*/  SHFL.BFLY PT, R8, R3, 0x1, 0x1f ;  /* 0x0c201f0003087f89 */ /* 0x000e6200000e0000 */
[CC--:B------:R-:W-:Y:S02]  /*df80*/  LEA.HI R20, R16.reuse, R26.reuse, RZ, 0x2 ;  /* 0x0000001a10147211 */ /* 0x0c0fe400078f10ff */
[----:B------:R-:W-:-:S04]  /*df90*/  LEA.HI R16, R16, R26, RZ, 0x5 ;  /* 0x0000001a10107211 */ /* 0x000fc800078f28ff */
[----:B------:R-:W-:Y:S01]  /*dfa0*/  SHF.R.S32.HI R16, RZ, 0x5, R16 ;  /* 0x00000005ff107819 */ /* 0x000fe20000011410 */
[----:B-1----:R-:W-:Y:S02]  /*dfb0*/  FADD.FTZ R22, R3, R8 ;  /* 0x0000000803167221 */ /* 0x002fe40000010000 */
[----:B------:R-:W-:-:S03]  /*dfc0*/  IMAD.MOV.U32 R3, RZ, RZ, 0x3f800000 ;  /* 0x3f800000ff037424 */ /* 0x000fc600078e00ff */
[----:B------:R-:W-:Y:S01]  /*dfd0*/  FSETP.NE.FTZ.AND P6, PT, R22, RZ, PT ;  /* 0x000000ff1600720b */ /* 0x000fe20003fd5000 */
[----:B--2---:R-:W1:Y:S04]  /*dfe0*/  SHFL.BFLY PT, R2, R5, 0x2, 0x1f ;  /* 0x0c401f0005027f89 */ /* 0x004e6800000e0000 */
[----:B---3--:R-:W2:Y:S01]  /*dff0*/  SHFL.BFLY PT, R4, R6, 0x2, 0x1f ;  /* 0x0c401f0006047f89 */ /* 0x008ea200000e0000 */
[----:B-1----:R-:W-:-:S03]  /*e000*/  FADD.FTZ R2, R2, R5 ;  /* 0x0000000502027221 */ /* 0x002fc60000010000 */
[----:B------:R-:W1:Y:S01]  /*e010*/  SHFL.BFLY PT, R5, R0, 0x1, 0x1f ;  /* 0x0c201f0000057f89 */ /* 0x000e6200000e0000 */
[----:B--2---:R-:W-:-:S03]  /*e020*/  FADD.FTZ R4, R4, R6 ;  /* 0x0000000604047221 */ /* 0x004fc60000010000 */
[----:B------:R-:W2:Y:S04]  /*e030*/  SHFL.BFLY PT, R7, R2, 0x1, 0x1f ;  /* 0x0c201f0002077f89 */ /* 0x000ea800000e0000 */
[----:B------:R-:W3:Y:S01]  /*e040*/  SHFL.BFLY PT, R6, R4, 0x1, 0x1f ;  /* 0x0c201f0004067f89 */ /* 0x000ee200000e0000 */
[----:B-1----:R-:W-:Y:S01]  /*e050*/  FADD.FTZ R23, R0, R5 ;  /* 0x0000000500177221 */ /* 0x002fe20000010000 */
[----:B------:R-:W-:Y:S02]  /*e060*/  MOV R0, 0x3f800000 ;  /* 0x3f80000000007802 */ /* 0x000fe40000000f00 */
[----:B------:R-:W-:Y:S01]  /*e070*/  LOP3.LUT R5, R20, 0xfffffffc, RZ, 0xc0, !PT ;  /* 0xfffffffc14057812 */ /* 0x000fe200078ec0ff */
[----:B--2---:R-:W-:Y:S01]  /*e080*/  FADD.FTZ R21, R2, R7 ;  /* 0x0000000702157221 */ /* 0x004fe20000010000 */
[----:B------:R-:W-:-:S02]  /*e090*/  FSETP.NE.FTZ.AND P4, PT, R23, RZ, PT ;  /* 0x000000ff1700720b */ /* 0x000fc40003f95000 */
[----:B------:R-:W-:Y:S01]  /*e0a0*/  MOV R2, 0x3f800000 ;  /* 0x3f80000000027802 */ /* 0x000fe20000000f00 */
[----:B---3--:R-:W-:Y:S01]  /*e0b0*/  FADD.FTZ R24, R4, R6 ;  /* 0x0000000604187221 */ /* 0x008fe20000010000 */
[----:B------:R-:W-:Y:S01]  /*e0c0*/  FSETP.NE.FTZ.AND P5, PT, R21, RZ, PT ;  /* 0x000000ff1500720b */ /* 0x000fe20003fb5000 */
[----:B------:R-:W1:Y:S01]  /*e0d0*/  @P6 MUFU.RCP R0, R22 ;  /* 0x0000001600006308 */ /* 0x000e620000001000 */
[----:B------:R-:W-:Y:S01]  /*e0e0*/  MOV R4, 0x3f800000 ;  /* 0x3f80000000047802 */ /* 0x000fe20000000f00 */
[----:B------:R-:W-:Y:S01]  /*e0f0*/  @!P0 IMAD.MOV.U32 R6, RZ, RZ, c[0x0][0x214] ;  /* 0x00008500ff068624 */ /* 0x000fe200078e00ff */
[----:B------:R-:W-:Y:S02]  /*e100*/  FSETP.NE.FTZ.AND P3, PT, R24, RZ, PT ;  /* 0x000000ff1800720b */ /* 0x000fe40003f75000 */
[----:B------:R-:W-:Y:S02]  /*e110*/  SHF.R.S32.HI R20, RZ, 0x2, R20 ;  /* 0x00000002ff147819 */ /* 0x000fe40000011414 */
[----:B------:R-:W-:Y:S01]  /*e120*/  @!P0 SEL R25, R6, c[0x0][0x234], !P1 ;  /* 0x00008d0006198a07 */ /* 0x000fe20004800000 */
[----:B------:R-:W2:Y:S01]  /*e130*/  @P4 MUFU.RCP R2, R23 ;  /* 0x0000001700024308 */ /* 0x000ea20000001000 */
[----:B------:R-:W-:-:S02]  /*e140*/  IADD3 R26, -R5, R26, RZ ;  /* 0x0000001a051a7210 */ /* 0x000fc40007ffe1ff */
[----:B------:R-:W-:Y:S02]  /*e150*/  MOV R7, 0xfffffff0 ;  /* 0xfffffff000077802 */ /* 0x000fe40000000f00 */
[----:B------:R-:W-:-:S03]  /*e160*/  ISETP.NE.OR P1, PT, RZ, UR4, !P1 ;  /* 0x00000004ff007c0c */ /* 0x000fc6000cf25670 */
[----:B------:R-:W3:Y:S01]  /*e170*/  @P5 MUFU.RCP R3, R21 ;  /* 0x0000001500035308 */ /* 0x000ee20000001000 */
[----:B-1----:R-:W-:-:S04]  /*e180*/  FMUL.FTZ R0, R0, c[0x0][0x2dc] ;  /* 0x0000b70000007a20 */ /* 0x002fc80000410000 */
[C---:B------:R-:W-:Y:S02]  /*e190*/  FMUL.FTZ R144, R0.reuse, R144 ;  /* 0x0000009000907220 */ /* 0x040fe40000410000 */
[----:B------:R-:W-:Y:S01]  /*e1a0*/  FMUL.FTZ R18, R0, R145 ;  /* 0x0000009100127220 */ /* 0x000fe20000410000 */
[----:B------:R-:W1:Y:S01]  /*e1b0*/  @P3 MUFU.RCP R4, R24 ;  /* 0x0000001800043308 */ /* 0x000e620000001000 */
[----:B--2---:R-:W-:Y:S02]  /*e1c0*/  FMUL.FTZ R2, R2, c[0x0][0x2dc] ;  /* 0x0000b70002027a20 */ /* 0x004fe40000410000 */
[----:B------:R-:W-:Y:S01]  /*e1d0*/  FMUL.FTZ R148, R0, R148 ;  /* 0x0000009400947220 */ /* 0x000fe20000410000 */
[----:B------:R-:W-:Y:S01]  /*e1e0*/  F2FP.BF16.PACK_AB R18, R18, R144 ;  /* 0x000000901212723e */ /* 0x000fe200000010ff */
[C---:B------:R-:W-:Y:S02]  /*e1f0*/  FMUL.FTZ R140, R2.reuse, R140 ;  /* 0x0000008c028c7220 */ /* 0x040fe40000410000 */
[----:B------:R-:W-:-:S02]  /*e200*/  FMUL.FTZ R17, R2, R141 ;  /* 0x0000008d02117220 */ /* 0x000fc40000410000 */
[----:B---3--:R-:W-:Y:S02]  /*e210*/  FMUL.FTZ R3, R3, c[0x0][0x2dc] ;  /* 0x0000b70003037a20 */ /* 0x008fe40000410000 */
[----:B------:R-:W-:Y:S01]  /*e220*/  FMUL.FTZ R152, R2, R152 ;  /* 0x0000009802987220 */ /* 0x000fe20000410000 */
[----:B------:R-:W-:Y:S01]  /*e230*/  F2FP.BF16.PACK_AB R17, R17, R140 ;  /* 0x0000008c1111723e */ /* 0x000fe200000010ff */
[C---:B------:R-:W-:Y:S02]  /*e240*/  FMUL.FTZ R146, R3.reuse, R146 ;  /* 0x0000009203927220 */ /* 0x040fe40000410000 */
[C---:B------:R-:W-:Y:S02]  /*e250*/  FMUL.FTZ R19, R3.reuse, R147 ;  /* 0x0000009303137220 */ /* 0x040fe40000410000 */
[C---:B------:R-:W-:Y:S02]  /*e260*/  FMUL.FTZ R150, R3.reuse, R150 ;  /* 0x0000009603967220 */ /* 0x040fe40000410000 */
[----:B------:R-:W-:Y:S01]  /*e270*/  FMUL.FTZ R14, R3, R151 ;  /* 0x00000097030e7220 */ /* 0x000fe20000410000 */
[----:B------:R-:W-:Y:S01]  /*e280*/  F2FP.BF16.PACK_AB R19, R19, R146 ;  /* 0x000000921313723e */ /* 0x000fe200000010ff */
[----:B------:R-:W-:-:S02]  /*e290*/  FMUL.FTZ R162, R3, R162 ;  /* 0x000000a203a27220 */ /* 0x000fc40000410000 */
[C---:B------:R-:W-:Y:S01]  /*e2a0*/  FMUL.FTZ R11, R3.reuse, R163 ;  /* 0x000000a3030b7220 */ /* 0x040fe20000410000 */
[----:B------:R-:W-:Y:S01]  /*e2b0*/  F2FP.BF16.PACK_AB R14, R14, R150 ;  /* 0x000000960e0e723e */ /* 0x000fe200000010ff */
[C---:B------:R-:W-:Y:S02]  /*e2c0*/  FMUL.FTZ R170, R3.reuse, R170 ;  /* 0x000000aa03aa7220 */ /* 0x040fe40000410000 */
[----:B------:R-:W-:Y:S01]  /*e2d0*/  FMUL.FTZ R6, R3, R171 ;  /* 0x000000ab03067220 */ /* 0x000fe20000410000 */
[----:B------:R-:W-:Y:S01]  /*e2e0*/  SHF.R.S32.HI R3, RZ, 0x1f, R20 ;  /* 0x0000001fff037819 */ /* 0x000fe20000011414 */
[C---:B------:R-:W-:Y:S01]  /*e2f0*/  FMUL.FTZ R13, R2.reuse, R153 ;  /* 0x00000099020d7220 */ /* 0x040fe20000410000 */
[----:B------:R-:W-:Y:S01]  /*e300*/  F2FP.BF16.PACK_AB R11, R11, R162 ;  /* 0x000000a20b0b723e */ /* 0x000fe200000010ff */
[----:B------:R-:W-:Y:S01]  /*e310*/  FMUL.FTZ R156, R2, R156 ;  /* 0x0000009c029c7220 */ /* 0x000fe20000410000 */
[----:B------:R-:W-:Y:S01]  /*e320*/  F2FP.BF16.PACK_AB R6, R6, R170 ;  /* 0x000000aa0606723e */ /* 0x000fe200000010ff */
[C---:B------:R-:W-:Y:S01]  /*e330*/  FMUL.FTZ R10, R2.reuse, R157 ;  /* 0x0000009d020a7220 */ /* 0x040fe20000410000 */
[----:B------:R-:W-:Y:S01]  /*e340*/  F2FP.BF16.PACK_AB R13, R13, R152 ;  /* 0x000000980d0d723e */ /* 0x000fe200000010ff */
[----:B------:R-:W-:-:S02]  /*e350*/  FMUL.FTZ R164, R2, R164 ;  /* 0x000000a402a47220 */ /* 0x000fc40000410000 */
[----:B------:R-:W-:Y:S01]  /*e360*/  FMUL.FTZ R165, R2, R165 ;  /* 0x000000a502a57220 */ /* 0x000fe20000410000 */
[----:B------:R-:W-:Y:S01]  /*e370*/  LEA.HI R2, R3, R20, RZ, 0x3 ;  /* 0x0000001403027211 */ /* 0x000fe200078f18ff */
[----:B------:R-:W-:Y:S01]  /*e380*/  FMUL.FTZ R15, R0, R149 ;  /* 0x00000095000f7220 */ /* 0x000fe20000410000 */
[----:B------:R-:W-:Y:S01]  /*e390*/  F2FP.BF16.PACK_AB R10, R10, R156 ;  /* 0x0000009c0a0a723e */ /* 0x000fe200000010ff */
[----:B------:R-:W-:Y:S01]  /*e3a0*/  FMUL.FTZ R160, R0, R160 ;  /* 0x000000a000a07220 */ /* 0x000fe20000410000 */
[----:B------:R-:W-:Y:S01]  /*e3b0*/  LOP3.LUT R2, R2, 0xfffffff8, RZ, 0xc0, !PT ;  /* 0xfffffff802027812 */ /* 0x000fe200078ec0ff */
[C---:B------:R-:W-:Y:S01]  /*e3c0*/  FMUL.FTZ R12, R0.reuse, R161 ;  /* 0x000000a1000c7220 */ /* 0x040fe20000410000 */
        /* <DEDUP_REMOVED lines=21> */
[C---:B------:R-:W-:Y:S02]  /*e520*/  SHF.L.U32 R5, R3.reuse, 0x6, RZ ;  /* 0x0000000603057819 */ /* 0x040fe400000006ff */
[----:B------:R-:W-:Y:S01]  /*e530*/  LOP3.LUT R4, R3, 0x1, RZ, 0xc0, !PT ;  /* 0x0000000103047812 */ /* 0x000fe200078ec0ff */
[----:B------:R-:W-:Y:S01]  /*e540*/  IMAD.IADD R2, R2, 0x1, -R0 ;  /* 0x0000000102027824 */ /* 0x000fe200078e0a00 */
[----:B------:R-:W-:Y:S02]  /*e550*/  LEA R0, R16, R26, 0x8 ;  /* 0x0000001a10007211 */ /* 0x000fe400078e40ff */
[----:B------:R-:W-:Y:S02]  /*e560*/  LOP3.LUT R5, R5, 0xc0, RZ, 0xc0, !PT ;  /* 0x000000c005057812 */ /* 0x000fe400078ec0ff */
[----:B------:R-:W-:Y:S01]  /*e570*/  ISETP.NE.U32.AND P2, PT, R4, 0x1, PT ;  /* 0x000000010400780c */ /* 0x000fe20003f45070 */
[----:B------:R-:W-:Y:S01]  /*e580*/  IMAD R0, R2, 0x10, R0 ;  /* 0x0000001002007824 */ /* 0x000fe200078e0200 */
[----:B------:R-:W-:-:S02]  /*e590*/  LEA.HI R2, R5, R5, RZ, 0x1d ;  /* 0x0000000505027211 */ /* 0x000fc400078fe8ff */
[----:B------:R-:W-:Y:S02]  /*e5a0*/  SEL R7, R7, 0x10, !P2 ;  /* 0x0000001007077807 */ /* 0x000fe40005000000 */
[----:B------:R-:W-:Y:S01]  /*e5b0*/  LOP3.LUT P2, RZ, R3, 0x2, RZ, 0xc0, !PT ;  /* 0x0000000203ff7812 */ /* 0x000fe2000784c0ff */
[----:B------:R-:W-:Y:S01]  /*e5c0*/  IMAD.U32 R0, R0, 0x2, R2 ;  /* 0x0000000200007824 */ /* 0x000fe200078e0002 */
[----:B------:R-:W-:Y:S02]  /*e5d0*/  F2FP.BF16.PACK_AB R5, R165, R164 ;  /* 0x000000a4a505723e */ /* 0x000fe400000010ff */
[----:B------:R-:W-:Y:S02]  /*e5e0*/  F2FP.BF16.PACK_AB R4, R167, R166 ;  /* 0x000000a6a704723e */ /* 0x000fe400000010ff */
[----:B------:R-:W-:-:S04]  /*e5f0*/  SHF.L.U32 R0, R0, 0x1, RZ ;  /* 0x0000000100007819 */ /* 0x000fc800000006ff */
[C---:B------:R-:W-:Y:S01]  /*e600*/  IADD3 R2, R0.reuse, 0x20, RZ ;  /* 0x0000002000027810 */ /* 0x040fe20007ffe0ff */
[C---:B------:R-:W-:Y:S01]  /*e610*/  IMAD.IADD R3, R0.reuse, 0x1, R7 ;  /* 0x0000000100037824 */ /* 0x040fe200078e0207 */
[----:B------:R-:W-:Y:S01]  /*e620*/  STS [R0], R18 ;  /* 0x0000001200007388 */ /* 0x000fe20000000800 */
[----:B------:R-:W-:-:S03]  /*e630*/  @P2 IADD3 R2, R0, -0x20, RZ ;  /* 0xffffffe000022810 */ /* 0x000fc60007ffe0ff */
[----:B------:R-:W-:Y:S04]  /*e640*/  STS [R0+0x200], R19 ;  /* 0x0002001300007388 */ /* 0x000fe80000000800 */
[----:B------:R1:W-:Y:S04]  /*e650*/  STS [R3], R15 ;  /* 0x0000000f03007388 */ /* 0x0003e80000000800 */
[----:B------:R2:W-:Y:S04]  /*e660*/  STS [R3+0x200], R14 ;  /* 0x0002000e03007388 */ /* 0x0005e80000000800 */
[----:B------:R3:W-:Y:S04]  /*e670*/  STS [R0+0x1000], R17 ;  /* 0x0010001100007388 */ /* 0x0007e80000000800 */
[----:B------:R4:W-:Y:S04]  /*e680*/  STS [R0+0x1200], R142 ;  /* 0x0012008e00007388 */ /* 0x0009e80000000800 */
[----:B------:R4:W-:Y:S04]  /*e690*/  STS [R3+0x1000], R13 ;  /* 0x0010000d03007388 */ /* 0x0009e80000000800 */
[----:B------:R-:W-:Y:S04]  /*e6a0*/  STS [R3+0x1200], R154 ;  /* 0x0012009a03007388 */ /* 0x000fe80000000800 */
[----:B------:R-:W-:Y:S01]  /*e6b0*/  STS [R2], R12 ;  /* 0x0000000c02007388 */ /* 0x000fe20000000800 */
[----:B-1----:R-:W-:-:S03]  /*e6c0*/  MOV R15, 0x7f800000 ;  /* 0x7f800000000f7802 */ /* 0x002fc60000000f00 */
[----:B------:R1:W-:Y:S01]  /*e6d0*/  STS [R2+0x200], R11 ;  /* 0x0002000b02007388 */ /* 0x0003e20000000800 */
[----:B--2---:R-:W-:-:S03]  /*e6e0*/  MOV R14, 0x7f800000 ;  /* 0x7f800000000e7802 */ /* 0x004fc60000000f00 */
[----:B------:R-:W1:Y:S01]  /*e6f0*/  S2R R19, SR_CTAID.Y ;  /* 0x0000000000137919 */ /* 0x000e620000002600 */
[----:B---3--:R-:W-:-:S03]  /*e700*/  MOV R17, 0x7f800000 ;  /* 0x7f80000000117802 */ /* 0x008fc60000000f00 */
[----:B------:R-:W2:Y:S01]  /*e710*/  S2R R18, SR_CTAID.X ;  /* 0x0000000000127919 */ /* 0x000ea20000002500 */
[----:B----4-:R-:W-:Y:S02]  /*e720*/  IADD3 R0, R7, R2, RZ ;  /* 0x0000000207007210 */ /* 0x010fe40007ffe0ff */
[----:B------:R3:W4:Y:S01]  /*e730*/  @P6 MUFU.LG2 R7, R22 ;  /* 0x0000001600076308 */ /* 0x0007220000000c00 */
[----:B------:R-:W-:Y:S02]  /*e740*/  IMAD.MOV.U32 R13, RZ, RZ, 0x7f800000 ;  /* 0x7f800000ff0d7424 */ /* 0x000fe400078e00ff */
[----:B------:R-:W-:Y:S04]  /*e750*/  STS [R0], R8 ;  /* 0x0000000800007388 */ /* 0x000fe80000000800 */
[----:B------:R2:W-:Y:S04]  /*e760*/  STS [R0+0x200], R6 ;  /* 0x0002000600007388 */ /* 0x0005e80000000800 */
[----:B------:R-:W-:Y:S04]  /*e770*/  STS [R2+0x1000], R10 ;  /* 0x0010000a02007388 */ /* 0x000fe80000000800 */
[----:B------:R4:W-:Y:S01]  /*e780*/  STS [R2+0x1200], R9 ;  /* 0x0012000902007388 */ /* 0x0009e20000000800 */
[----:B-1----:R-:W-:-:S03]  /*e790*/  @!P1 IMAD R11, R19, c[0x0][0x214], RZ ;  /* 0x00008500130b9a24 */ /* 0x002fc600078e02ff */
[----:B------:R1:W-:Y:S04]  /*e7a0*/  STS [R0+0x1000], R5 ;  /* 0x0010000500007388 */ /* 0x0003e80000000800 */
[----:B------:R1:W-:Y:S04]  /*e7b0*/  STS [R0+0x1200], R4 ;  /* 0x0012000400007388 */ /* 0x0003e80000000800 */
[----:B------:R-:W-:Y:S01]  /*e7c0*/  BAR.SYNC.DEFER_BLOCKING 0x0 ;  /* 0x0000000000007b1d */ /* 0x000fe20000010000 */
[----:B--2---:R-:W-:-:S05]  /*e7d0*/  @P0 MOV R6, c[0x0][0x210] ;  /* 0x0000840000060a02 */ /* 0x004fca0000000f00 */
[----:B---3--:R-:W2:Y:S01]  /*e7e0*/  S2R R22, SR_CTAID.Z ;  /* 0x0000000000167919 */ /* 0x008ea20000002700 */
[----:B------:R-:W-:Y:S01]  /*e7f0*/  @P4 MUFU.LG2 R8, R23 ;  /* 0x0000001700084308 */ /* 0x000fe20000000c00 */
[----:B------:R-:W-:Y:S01]  /*e800*/  @!P0 MOV R6, 0x1 ;  /* 0x0000000100068802 */ /* 0x000fe20000000f00 */
[----:B----4-:R-:W-:-:S06]  /*e810*/  CS2R R2, SRZ ;  /* 0x0000000000027805 */ /* 0x010fcc000001ff00 */
[----:B------:R-:W3:Y:S01]  /*e820*/  @P3 MUFU.LG2 R10, R24 ;  /* 0x00000018000a3308 */ /* 0x000ee20000000c00 */
[----:B------:R-:W-:Y:S02]  /*e830*/  @!P1 MOV R2, R11 ;  /* 0x0000000b00029202 */ /* 0x000fe40000000f00 */
[----:B-1----:R-:W-:Y:S02]  /*e840*/  SHF.R.S32.HI R5, RZ, 0x1f, R27 ;  /* 0x0000001fff057819 */ /* 0x002fe4000001141b */
[----:B------:R-:W-:Y:S01]  /*e850*/  @!P1 SHF.R.S32.HI R3, RZ, 0x1f, R11 ;  /* 0x0000001fff039819 */ /* 0x000fe2000001140b */
[----:B------:R-:W-:Y:S01]  /*e860*/  @P0 IMAD.MOV.U32 R0, RZ, RZ, 0x1 ;  /* 0x00000001ff000424 */ /* 0x000fe200078e00ff */
[----:B------:R-:W-:Y:S01]  /*e870*/  LEA.HI R5, R5, R27, RZ, 0x5 ;  /* 0x0000001b05057211 */ /* 0x000fe200078f28ff */
[----:B------:R-:W-:Y:S01]  /*e880*/  @!P0 IMAD R0, R25, c[0x0][0x1c0], RZ ;  /* 0x0000700019008a24 */ /* 0x000fe200078e02ff */
[----:B-----5:R1:W4:Y:S01]  /*e890*/  LDS.128 R36, [R228] ;  /* 0x00000000e4247984 */ /* 0x0203220000000c00 */
[----:B------:R-:W3:Y:S01]  /*e8a0*/  @P5 MUFU.LG2 R9, R21 ;  /* 0x0000001500095308 */ /* 0x000ee20000000c00 */
[----:B------:R-:W-:Y:S01]  /*e8b0*/  LOP3.LUT R5, R5, 0xffffffe0, RZ, 0xc0, !PT ;  /* 0xffffffe005057812 */ /* 0x000fe200078ec0ff */
[----:B------:R-:W-:Y:S01]  /*e8c0*/  IMAD R0, R19, R0, RZ ;  /* 0x0000000013007224 */ /* 0x000fe200078e02ff */
[----:B------:R1:W1:Y:S01]  /*e8d0*/  LDS.128 R32, [R228+0x800] ;  /* 0x00080000e4207984 */ /* 0x0002620000000c00 */
[----:B------:R-:W-:-:S02]  /*e8e0*/  @P6 FMUL.FTZ R4, R7, 0.69314718246459960938 ;  /* 0x3f31721807046820 */ /* 0x000fc40000410000 */
[----:B------:R-:W-:Y:S01]  /*e8f0*/  IMAD.IADD R5, R27, 0x1, -R5 ;  /* 0x000000011b057824 */ /* 0x000fe200078e0a05 */
[----:B------:R1:W1:Y:S01]  /*e900*/  LDS.128 R28, [R228+0x1000] ;  /* 0x00100000e41c7984 */ /* 0x0002620000000c00 */
[----:B------:R-:W-:Y:S01]  /*e910*/  SEL R7, R0, RZ, P1 ;  /* 0x000000ff00077207 */ /* 0x000fe20000800000 */
[----:B------:R-:W-:Y:S02]  /*e920*/  IMAD R0, R18, R6, RZ ;  /* 0x0000000612007224 */ /* 0x000fe400078e02ff */
[----:B------:R-:W1:Y:S01]  /*e930*/  LDS.128 R228, [R228+0x1800] ;  /* 0x00180000e4e47984 */ /* 0x000e620000000c00 */
[----:B------:R-:W-:Y:S01]  /*e940*/  LOP3.LUT P2, RZ, R5, 0x3, RZ, 0xc0, !PT ;  /* 0x0000000305ff7812 */ /* 0x000fe2000784c0ff */
[----:B------:R-:W-:Y:S01]  /*e950*/  @P6 FFMA.FTZ R17, R138, c[0x0][0x238], R4 ;  /* 0x00008e008a116a23 */ /* 0x000fe20000010004 */
[----:B------:R-:W-:Y:S01]  /*e960*/  SHF.L.U32 R0, R0, 0x7, RZ ;  /* 0x0000000700007819 */ /* 0x000fe200000006ff */
[----:B--2---:R-:W-:Y:S02]  /*e970*/  IMAD R4, R22, R25, R7 ;  /* 0x0000001916047224 */ /* 0x004fe400078e0207 */
[----:B---3--:R-:W-:-:S02]  /*e980*/  @P3 FMUL.FTZ R7, R10, 0.69314718246459960938 ;  /* 0x3f3172180a073820 */ /* 0x008fc40000410000 */
[----:B------:R-:W-:Y:S01]  /*e990*/  @P5 FMUL.FTZ R9, R9, 0.69314718246459960938 ;  /* 0x3f31721809095820 */ /* 0x000fe20000410000 */
[----:B------:R-:W-:Y:S01]  /*e9a0*/  IADD3 R10, P1, P0, R0, R2, R4 ;  /* 0x00000002000a7210 */ /* 0x000fe2000783e004 */
[----:B------:R-:W-:Y:S01]  /*e9b0*/  @P4 FMUL.FTZ R8, R8, 0.69314718246459960938 ;  /* 0x3f31721808084820 */ /* 0x000fe20000410000 */
[----:B------:R-:W-:Y:S01]  /*e9c0*/  SHF.R.S32.HI R2, RZ, 0x1f, R0 ;  /* 0x0000001fff027819 */ /* 0x000fe20000011400 */
[----:B------:R-:W-:Y:S01]  /*e9d0*/  @P5 FFMA.FTZ R15, R137, c[0x0][0x238], R9 ;  /* 0x00008e00890f5a23 */ /* 0x000fe20000010009 */
[----:B------:R-:W-:Y:S01]  /*e9e0*/  SHF.R.S32.HI R0, RZ, 0x1f, R4 ;  /* 0x0000001fff007819 */ /* 0x000fe20000011404 */
[----:B------:R-:W-:Y:S02]  /*e9f0*/  @P4 FFMA.FTZ R13, R136, c[0x0][0x238], R8 ;  /* 0x00008e00880d4a23 */ /* 0x000fe40000010008 */
[----:B------:R-:W-:Y:S01]  /*ea00*/  @P3 FFMA.FTZ R14, R134, c[0x0][0x238], R7 ;  /* 0x00008e00860e3a23 */ /* 0x000fe20000010007 */
[----:B------:R-:W-:Y:S01]  /*ea10*/  IADD3.X R11, R2, R3, R0, P1, P0 ;  /* 0x00000003020b7210 */ /* 0x000fe20000fe0400 */
[----:B------:R-:W-:Y:S05]  /*ea20*/  @P2 BRA `(.L_x_454) ;  /* 0x0000029000002947 */ /* 0x000fea0003800000 */
[----:B------:R-:W-:Y:S02]  /*ea30*/  SHF.R.S32.HI R0, RZ, 0x1f, R16 ;  /* 0x0000001fff007819 */ /* 0x000fe40000011410 */
[----:B------:R-:W-:-:S02]  /*ea40*/  SHF.R.S32.HI R3, RZ, 0x1f, R5 ;  /* 0x0000001fff037819 */ /* 0x000fc40000011405 */
[----:B------:R-:W-:Y:S02]  /*ea50*/  LEA.HI R2, R0, R16, RZ, 0x2 ;  /* 0x0000001000027211 */ /* 0x000fe400078f10ff */
[----:B------:R-:W-:Y:S01]  /*ea60*/  LEA.HI R0, R3, R5, RZ, 0x2 ;  /* 0x0000000503007211 */ /* 0x000fe200078f10ff */
[----:B------:R-:W-:Y:S01]  /*ea70*/  IMAD.MOV.U32 R5, RZ, RZ, c[0x0][0x214] ;  /* 0x00008500ff057624 */ /* 0x000fe200078e00ff */
[----:B------:R-:W-:Y:S02]  /*ea80*/  LOP3.LUT R2, R2, 0xffffffc, RZ, 0xc0, !PT ;  /* 0x0ffffffc02027812 */ /* 0x000fe400078ec0ff */
[----:B------:R-:W-:Y:S01]  /*ea90*/  SHF.R.S32.HI R0, RZ, 0x2, R0 ;  /* 0x00000002ff007819 */ /* 0x000fe20000011400 */
[----:B------:R-:W-:Y:S02]  /*eaa0*/  IMAD R5, R18, -0x80, R5 ;  /* 0xffffff8012057824 */ /* 0x000fe400078e0205 */
        /* <DEDUP_REMOVED lines=33> */
.L_x_454:
[----:B------:R-:W-:Y:S05]  /*ecc0*/  BSYNC B0 ;  /* 0x0000000000007941 */ /* 0x000fea0003800000 */
.L_x_453:
        /* <DEDUP_REMOVED lines=25> */
[----:B----4-:R-:W-:Y:S01]  /*ee60*/  STG.E.128 [R6.64], R36 ;  /* 0x0000002406007986 */ /* 0x010fe2000c101d14 */
[----:B------:R-:W-:Y:S02]  /*ee70*/  IADD3.X R5, R7, UR5, RZ, P0, !PT ;  /* 0x0000000507057c10 */ /* 0x000fe400087fe4ff */
[----:B------:R-:W-:-:S03]  /*ee80*/  IADD3 R2, P0, R4, UR7, RZ ;  /* 0x0000000704027c10 */ /* 0x000fc6000ff1e0ff */
[----:B-1----:R-:W-:Y:S01]  /*ee90*/  STG.E.128 [R4.64], R32 ;  /* 0x0000002004007986 */ /* 0x002fe2000c101d14 */
[----:B------:R-:W-:Y:S02]  /*eea0*/  IADD3.X R3, R5, UR5, RZ, P0, !PT ;  /* 0x0000000505037c10 */ /* 0x000fe400087fe4ff */
[----:B------:R-:W-:-:S03]  /*eeb0*/  IADD3 R8, P0, R2, UR7, RZ ;  /* 0x0000000702087c10 */ /* 0x000fc6000ff1e0ff */
[----:B------:R-:W-:Y:S01]  /*eec0*/  STG.E.128 [R2.64], R28 ;  /* 0x0000001c02007986 */ /* 0x000fe2000c101d14 */
[----:B------:R-:W-:-:S05]  /*eed0*/  IADD3.X R9, R3, UR5, RZ, P0, !PT ;  /* 0x0000000503097c10 */ /* 0x000fca00087fe4ff */
[----:B------:R-:W-:Y:S01]  /*eee0*/  STG.E.128 [R8.64], R228 ;  /* 0x000000e408007986 */ /* 0x000fe2000c101d14 */
[----:B------:R-:W-:Y:S05]  /*eef0*/  EXIT ;  /* 0x000000000000794d */ /* 0x000fea0003800000 */
.L_x_455:
        /* <DEDUP_REMOVED lines=16> */
.L_x_1135:


//--------------------- .text._ZN5flash16flash_fwd_kernelI23Flash_fwd_kernel_traitsILi32ELi128ELi128ELi4ELb0ELb0EN7cutlass10bfloat16_tE19Flash_kernel_traitsILi32ELi128ELi128ELi4ES3_EELb0ELb0ELb0ELb0ELb1ELb1ELb1ELb0EEEvNS_16Flash_fwd_paramsE --------------------------
	.section	.text._ZN5flash16flash_fwd_kernelI23Flash_fwd_kernel_traitsILi32ELi128ELi128ELi4ELb0ELb0EN7cutlass10bfloat16_tE19Flash_kernel_traitsILi32ELi128ELi128ELi4ES3_EELb0ELb0ELb0ELb0ELb1ELb1ELb1ELb0EEEvNS_16Flash_fwd_paramsE,"ax",@progbits
	.sectioninfo	@"SHI_REGISTERS=255"
	.align	128
        .global         _ZN5flash16flash_fwd_kernelI23Flash_fwd_kernel_traitsILi32ELi128ELi128ELi4ELb0ELb0EN7cutlass10bfloat16_tE19Flash_kernel_traitsILi32ELi128ELi128ELi4ES3_EELb0ELb0ELb0ELb0ELb1ELb1ELb1ELb0EEEvNS_16Flash_fwd_paramsE
        .type           _ZN5flash16flash_fwd_kernelI23Flash_fwd_kernel_traitsILi32ELi128ELi128ELi4ELb0ELb0EN7cutlass10bfloat16_tE19Flash_kernel_traitsILi32ELi128ELi128ELi4ES3_EELb0ELb0ELb0ELb0ELb1ELb1ELb1ELb0EEEvNS_16Flash_fwd_paramsE,@function
        .size           _ZN5flash16flash_fwd_kernelI23Flash_fwd_kernel_traitsILi32ELi128ELi128ELi4ELb0ELb0EN7cutlass10bfloat16_tE19Flash_kernel_traitsILi32ELi128ELi128ELi4ES3_EELb0ELb0ELb0ELb0ELb1ELb1ELb1ELb0EEEvNS_16Flash_fwd_paramsE,(.L_x_1136 - _ZN5flash16flash_fwd_kernelI23Flash_fwd_kernel_traitsILi32ELi128ELi128ELi4ELb0ELb0EN7cutlass10bfloat16_tE19Flash_kernel_traitsILi32ELi128ELi128ELi4ES3_EELb0ELb0ELb0ELb0ELb1ELb1ELb1ELb0EEEvNS_16Flash_fwd_paramsE)
        .other          _ZN5flash16flash_fwd_kernelI23Flash_fwd_kernel_traitsILi32ELi128ELi128ELi4ELb0ELb0EN7cutlass10bfloat16_tE19Flash_kernel_traitsILi32ELi128ELi128ELi4ES3_EELb0ELb0ELb0ELb0ELb1ELb1ELb1ELb0EEEvNS_16Flash_fwd_paramsE,@"STO_CUDA_ENTRY STV_DEFAULT"
_ZN5flash16flash_fwd_kernelI23Flash_fwd_kernel_traitsILi32ELi128ELi128ELi4ELb0ELb0EN7cutlass10bfloat16_tE19Flash_kernel_traitsILi32ELi128ELi128ELi4ES3_EELb0ELb0ELb0ELb0ELb1ELb1ELb1ELb0EEEvNS_16Flash_fwd_paramsE:
.text._ZN5flash16flash_fwd_kernelI23Flash_fwd_kernel_traitsILi32ELi128ELi128ELi4ELb0ELb0EN7cutlass10bfloat16_tE19Flash_kernel_traitsILi32ELi128ELi128ELi4ES3_EELb0ELb0ELb0ELb0ELb1ELb1ELb1ELb0EEEvNS_16Flash_fwd_paramsE:
[----:B------:R-:W-:Y:S02]  /*0000*/  MOV R1, c[0x0][0x28] ;  /* 0x00000a0000017a02 */ /* 0x000fe40000000f00 */
[----:B------:R-:W1:Y:S01]  /*0010*/  S2R R29, SR_CTAID.Y ;  /* 0x00000000001d7919 */ /* 0x000e620000002600 */
[----:B------:R-:W-:Y:S01]  /*0020*/  ISETP.NE.U32.AND P2, PT, RZ, c[0x0][0x258], PT ;  /* 0x00009600ff007a0c */ /* 0x000fe20003f45070 */
[----:B------:R-:W-:Y:S01]  /*0030*/  IMAD.MOV.U32 R6, RZ, RZ, RZ ;  /* 0x000000ffff067224 */ /* 0x000fe200078e00ff */
[----:B------:R-:W-:Y:S01]  /*0040*/  ISETP.NE.U32.AND P0, PT, RZ, c[0x0][0x250], PT ;  /* 0x00009400ff007a0c */ /* 0x000fe20003f05070 */
[----:B------:R-:W-:Y:S01]  /*0050*/  ULDC.64 UR10, c[0x0][0x118] ;  /* 0x00004600000a7ab9 */ /* 0x000fe20000000a00 */
[----:B------:R-:W-:Y:S02]  /*0060*/  ISETP.NE.AND.EX P2, PT, RZ, c[0x0][0x25c], PT, P2 ;  /* 0x00009700ff007a0c */ /* 0x000fe40003f45320 */
[----:B------:R-:W-:Y:S02]  /*0070*/  ISETP.NE.AND.EX P0, PT, RZ, c[0x0][0x254], PT, P0 ;  /* 0x00009500ff007a0c */ /* 0x000fe40003f05300 */
[----:B------:R-:W-:-:S09]  /*0080*/  IADD3 R1, R1, -0x38, RZ ;  /* 0xffffffc801017810 */ /* 0x000fd20007ffe0ff */
        /* <DEDUP_REMOVED lines=20> */
[----:B------:R-:W-:Y:S01]  /*01d0*/  MOV R27, R0 ;  /* 0x00000000001b7202 */ /* 0x000fe20000000f00 */
[----:B------:R-:W-:Y:S01]  /*01e0*/  USHF.L.U32 UR13, UR4, 0x6, URZ ;  /* 0x00000006040d7899 */ /* 0x000fe2000800063f */
[----:B------:R-:W-:Y:S01]  /*01f0*/  IADD3 R0, R104, 0x7f, RZ ;  /* 0x0000007f68007810 */ /* 0x000fe20007ffe0ff */
[----:B------:R-:W-:Y:S01]  /*0200*/  IMAD R15, R28, c[0x0][0x178], RZ ;  /* 0x00005e001c0f7a24 */ /* 0x000fe200078e02ff */
[----:B------:R-:W3:Y:S01]  /*0210*/  I2F.RP R7, R27 ;  /* 0x0000001b00077306 */ /* 0x000ee20000209400 */
[----:B------:R-:W-:Y:S01]  /*0220*/  UMOV UR6, 0x6 ;  /* 0x0000000600067882 */ /* 0x000fe20000000000 */
        /* <DEDUP_REMOVED lines=9> */
[----:B---3--:R-:W1:Y:S01]  /*02c0*/  MUFU.RCP R7, R7 ;  /* 0x0000000700077308 */ /* 0x008e620000001000 */
[----:B------:R-:W-:-:S02]  /*02d0*/  USHF.L.U32 UR9, UR4, 0x6, URZ ;  /* 0x0000000604097899 */ /* 0x000fc4000800063f */
[-C--:B------:R-:W-:Y:S02]  /*02e0*/  LEA.HI R8, R12, R158.reuse, RZ, 0x2 ;  /* 0x0000009e0c087211 */ /* 0x080fe400078f10ff */
[----:B--2---:R-:W-:Y:S02]  /*02f0*/  LOP3.LUT R10, R30, c[0x0][0x1c8], RZ, 0x3c, !PT ;  /* 0x000072001e0a7a12 */ /* 0x004fe400078e3cff */
[----:B------:R-:W-:Y:S02]  /*0300*/  SHF.R.S32.HI R2, RZ, 0x2, R8 ;  /* 0x00000002ff027819 */ /* 0x000fe40000011408 */
[----:B------:R-:W-:Y:S02]  /*0310*/  LEA.HI R22, R12, R158, RZ, 0x3 ;  /* 0x0000009e0c167211 */ /* 0x000fe400078f18ff */
[----:B------:R-:W-:Y:S02]  /*0320*/  LEA.HI R5, R8, R2, RZ, 0x1 ;  /* 0x0000000208057211 */ /* 0x000fe400078f08ff */
[----:B------:R-:W-:-:S02]  /*0330*/  SHF.R.S32.HI R3, RZ, 0x1f, R2 ;  /* 0x0000001fff037819 */ /* 0x000fc40000011402 */
[----:B------:R-:W-:Y:S02]  /*0340*/  LOP3.LUT R0, R5, 0x7fffffe, RZ, 0xc0, !PT ;  /* 0x07fffffe05007812 */ /* 0x000fe400078ec0ff */
[----:B------:R-:W-:Y:S01]  /*0350*/  IADD3 R9, P0, R2, R6, RZ ;  /* 0x0000000602097210 */ /* 0x000fe20007f1e0ff */
[----:B------:R-:W-:Y:S01]  /*0360*/  IMAD.WIDE R18, R18, 0x80, R2 ;  /* 0x0000008012127825 */ /* 0x000fe200078e0202 */
[----:B------:R-:W-:Y:S02]  /*0370*/  ISETP.GE.AND P1, PT, R10, RZ, PT ;  /* 0x000000ff0a00720c */ /* 0x000fe40003f26270 */
[----:B------:R-:W-:Y:S02]  /*0380*/  IADD3 R17, R2, -R0, RZ ;  /* 0x8000000002117210 */ /* 0x000fe40007ffe0ff */
[----:B------:R-:W-:Y:S02]  /*0390*/  LEA.HI.X.SX32 R10, R6, R3, 0x1, P0 ;  /* 0x00000003060a7211 */ /* 0x000fe400000f0eff */
[----:B------:R-:W-:-:S02]  /*03a0*/  LEA.HI R11, R12, R158, RZ, 0x4 ;  /* 0x0000009e0c0b7211 */ /* 0x000fc400078f20ff */
[----:B------:R-:W-:Y:S02]  /*03b0*/  LOP3.LUT R0, R8, 0xfffffffc, RZ, 0xc0, !PT ;  /* 0xfffffffc08007812 */ /* 0x000fe400078ec0ff */
[----:B------:R-:W-:Y:S02]  /*03c0*/  SHF.R.S32.HI R3, RZ, 0x3, R22 ;  /* 0x00000003ff037819 */ /* 0x000fe40000011416 */
[----:B-1----:R-:W-:Y:S02]  /*03d0*/  IADD3 R4, R7, 0xffffffe, RZ ;  /* 0x0ffffffe07047810 */ /* 0x002fe40007ffe0ff */
[----:B------:R-:W-:Y:S02]  /*03e0*/  SHF.R.S32.HI R8, RZ, 0x4, R11 ;  /* 0x00000004ff087819 */ /* 0x000fe4000001140b */
[----:B------:R-:W-:Y:S01]  /*03f0*/  IADD3 R0, -R0, R158, RZ ;  /* 0x0000009e00007210 */ /* 0x000fe20007ffe1ff */
[----:B------:R1:W2:Y:S01]  /*0400*/  F2I.FTZ.U32.TRUNC.NTZ R5, R4 ;  /* 0x0000000400057305 */ /* 0x0002a2000021f000 */
[----:B------:R-:W-:-:S02]  /*0410*/  SHF.L.U32 R3, R3, 0x6, RZ ;  /* 0x0000000603037819 */ /* 0x000fc400000006ff */
[----:B------:R-:W-:Y:S02]  /*0420*/  LEA.HI R6, R11, R8, RZ, 0x1 ;  /* 0x000000080b067211 */ /* 0x000fe400078f08ff */
[----:B------:R-:W-:Y:S02]  /*0430*/  SHF.L.U32 R2, R0, 0x3, RZ ;  /* 0x0000000300027819 */ /* 0x000fe400000006ff */
[----:B------:R-:W-:Y:S02]  /*0440*/  LOP3.LUT R0, R3, 0xc0, RZ, 0xc0, !PT ;  /* 0x000000c003007812 */ /* 0x000fe400078ec0ff */
[----:B------:R-:W-:Y:S02]  /*0450*/  LOP3.LUT R3, R6, 0xfffffffe, RZ, 0xc0, !PT ;  /* 0xfffffffe06037812 */ /* 0x000fe400078ec0ff */
[----:B------:R-:W-:Y:S02]  /*0460*/  LOP3.LUT R7, R0, 0x18, R2, 0xf8, !PT ;  /* 0x0000001800077812 */ /* 0x000fe400078ef802 */
[----:B------:R-:W-:-:S02]  /*0470*/  SHF.R.U32.HI R6, RZ, 0x3, R0 ;  /* 0x00000003ff067819 */ /* 0x000fc40000011600 */
[----:B------:R-:W-:Y:S02]  /*0480*/  IADD3 R21, R8, -R3, RZ ;  /* 0x8000000308157210 */ /* 0x000fe40007ffe0ff */
[----:B-1----:R-:W-:Y:S02]  /*0490*/  LOP3.LUT R4, R11, 0xfffffff0, RZ, 0xc0, !PT ;  /* 0xfffffff00b047812 */ /* 0x002fe400078ec0ff */
[----:B------:R-:W-:Y:S02]  /*04a0*/  LOP3.LUT R11, R22, 0xfffffff8, RZ, 0xc0, !PT ;  /* 0xfffffff8160b7812 */ /* 0x000fe400078ec0ff */
[----:B------:R-:W-:Y:S02]  /*04b0*/  IADD3 R0, -R4, R158, RZ ;  /* 0x0000009e04007210 */ /* 0x000fe40007ffe1ff */
[----:B------:R-:W-:Y:S02]  /*04c0*/  LOP3.LUT R16, R7, R6, RZ, 0x3c, !PT ;  /* 0x0000000607107212 */ /* 0x000fe400078e3cff */
[----:B------:R-:W-:-:S02]  /*04d0*/  LEA.HI R6, R0, R0, RZ, 0x1 ;  /* 0x0000000000067211 */ /* 0x000fc400078f08ff */
[----:B------:R-:W-:Y:S02]  /*04e0*/  IADD3 R3, -R11, R158, RZ ;  /* 0x0000009e0b037210 */ /* 0x000fe40007ffe1ff */
[----:B--2---:R-:W-:Y:S02]  /*04f0*/  IADD3 R4, RZ, -R5, RZ ;  /* 0x80000005ff047210 */ /* 0x004fe40007ffe0ff */
[----:B------:R-:W-:Y:S02]  /*0500*/  SHF.R.S32.HI R11, RZ, 0x1f, R0 ;  /* 0x0000001fff0b7819 */ /* 0x000fe40000011400 */
[----:B------:R-:W-:Y:S02]  /*0510*/  LOP3.LUT R8, R6, 0x7fffffe, RZ, 0xc0, !PT ;  /* 0x07fffffe06087812 */ /* 0x000fe400078ec0ff */
[----:B------:R-:W-:Y:S02]  /*0520*/  LEA.HI R13, R3, R3, RZ, 0x1 ;  /* 0x00000003030d7211 */ /* 0x000fe400078f08ff */
[----:B------:R-:W-:-:S02]  /*0530*/  LEA.HI R24, R11, R0, RZ, 0x3 ;  /* 0x000000000b187211 */ /* 0x000fc400078f18ff */
[----:B------:R-:W-:Y:S01]  /*0540*/  IADD3 R127, R0, -R8, RZ ;  /* 0x80000008007f7210 */ /* 0x000fe20007ffe0ff */
[----:B------:R-:W-:Y:S01]  /*0550*/  IMAD R0, R4, R27, RZ ;  /* 0x0000001b04007224 */ /* 0x000fe200078e02ff */
[----:B------:R-:W-:Y:S02]  /*0560*/  LOP3.LUT R7, R13, 0x3fffffe, RZ, 0xc0, !PT ;  /* 0x03fffffe0d077812 */ /* 0x000fe400078ec0ff */
[----:B------:R-:W-:Y:S02]  /*0570*/  MOV R4, RZ ;  /* 0x000000ff00047202 */ /* 0x000fe40000000f00 */
[----:B------:R-:W-:Y:S02]  /*0580*/  IADD3 R23, R3, -R7, RZ ;  /* 0x8000000703177210 */ /* 0x000fe40007ffe0ff */
[----:B------:R-:W-:Y:S01]  /*0590*/  IABS R26, R30 ;  /* 0x0000001e001a7213 */ /* 0x000fe20000000000 */
[----:B------:R-:W-:Y:S01]  /*05a0*/  IMAD.HI.U32 R7, R5, R0, R4 ;  /* 0x0000000005077227 */ /* 0x000fe200078e0004 */
[----:B------:R-:W-:-:S02]  /*05b0*/  LEA.HI R159, R12, R158, RZ, 0x5 ;  /* 0x0000009e0c9f7211 */ /* 0x000fc400078f28ff */
[----:B------:R-:W-:Y:S01]  /*05c0*/  SHF.R.S32.HI R3, RZ, 0x1f, R2 ;  /* 0x0000001fff037819 */ /* 0x000fe20000011402 */
[C---:B------:R-:W-:Y:S01]  /*05d0*/  IMAD R5, R10.reuse, c[0x0][0x198], RZ ;  /* 0x000066000a057a24 */ /* 0x040fe200078e02ff */
[----:B------:R-:W-:Y:S01]  /*05e0*/  SHF.R.S32.HI R25, RZ, 0x5, R159 ;  /* 0x00000005ff197819 */ /* 0x000fe2000001149f */
[----:B------:R-:W-:Y:S01]  /*05f0*/  IMAD.HI.U32 R12, R7, R26, RZ ;  /* 0x0000001a070c7227 */ /* 0x000fe200078e00ff */
[--C-:B------:R-:W-:Y:S02]  /*0600*/  SHF.R.S32.HI R11, RZ, 0x1, R6.reuse ;  /* 0x00000001ff0b7819 */ /* 0x100fe40000011406 */
[----:B------:R-:W-:Y:S01]  /*0610*/  SHF.R.S32.HI R0, RZ, 0x1f, R6 ;  /* 0x0000001fff007819 */ /* 0x000fe20000011406 */
[----:B------:R-:W-:Y:S01]  /*0620*/  IMAD R4, R10, c[0x0][0x1a0], RZ ;  /* 0x000068000a047a24 */ /* 0x000fe200078e02ff */
[----:B------:R-:W-:Y:S01]  /*0630*/  IADD3 R10, -R12, RZ, RZ ;  /* 0x000000ff0c0a7210 */ /* 0x000fe20007ffe1ff */
[----:B------:R-:W-:Y:S01]  /*0640*/  IMAD R14, R9, c[0x0][0x19c], R5 ;  /* 0x00006700090e7a24 */ /* 0x000fe200078e0205 */
[----:B------:R-:W-:Y:S01]  /*0650*/  LEA R5, R25, R17, 0x3 ;  /* 0x0000001119057211 */ /* 0x000fe200078e18ff */
[C---:B------:R-:W-:Y:S01]  /*0660*/  IMAD R4, R9.reuse, c[0x0][0x1a4], R4 ;  /* 0x0000690009047a24 */ /* 0x040fe200078e0204 */
[----:B------:R-:W-:Y:S01]  /*0670*/  LEA.HI R0, R0, R11, RZ, 0x2 ;  /* 0x0000000b00007211 */ /* 0x000fe200078f10ff */
[----:B------:R-:W-:Y:S01]  /*0680*/  IMAD.WIDE.U32 R6, R9, c[0x0][0x198], R2 ;  /* 0x0000660009067a25 */ /* 0x000fe200078e0002 */
[----:B------:R-:W-:-:S02]  /*0690*/  LEA R16, R5, R16, 0x5 ;  /* 0x0000001005107211 */ /* 0x000fc400078e28ff */
[----:B------:R-:W-:Y:S01]  /*06a0*/  LOP3.LUT R0, R0, 0xfffffffc, RZ, 0xc0, !PT ;  /* 0xfffffffc00007812 */ /* 0x000fe200078ec0ff */
[--C-:B------:R-:W-:Y:S01]  /*06b0*/  IMAD.WIDE.U32 R8, R9, c[0x0][0x1a0], R2.reuse ;  /* 0x0000680009087a25 */ /* 0x100fe200078e0002 */
[----:B------:R-:W-:Y:S02]  /*06c0*/  SHF.L.U32 R198, R16, 0x1, RZ ;  /* 0x0000000110c67819 */ /* 0x000fe400000006ff */
[----:B------:R-:W-:Y:S01]  /*06d0*/  IADD3 R20, R11, -R0, RZ ;  /* 0x800000000b147210 */ /* 0x000fe20007ffe0ff */
[----:B------:R-:W-:Y:S01]  /*06e0*/  IMAD.WIDE.U32 R2, R29, c[0x0][0x178], R2 ;  /* 0x00005e001d027a25 */ /* 0x000fe200078e0002 */
[----:B------:R-:W-:Y:S02]  /*06f0*/  SHF.R.S32.HI R11, RZ, 0x1f, R30 ;  /* 0x0000001fff0b7819 */ /* 0x000fe4000001141e */
[----:B------:R-:W-:Y:S01]  /*0700*/  IADD3 R9, R9, R4, RZ ;  /* 0x0000000409097210 */ /* 0x000fe20007ffe0ff */
[----:B------:R-:W-:Y:S01]  /*0710*/  IMAD R10, R27, R10, R26 ;  /* 0x0000000a1b0a7224 */ /* 0x000fe200078e021a */
[----:B------:R-:W-:-:S02]  /*0720*/  IADD3 R5, R3, R15, RZ ;  /* 0x0000000f03057210 */ /* 0x000fc40007ffe0ff */
[----:B------:R-:W-:Y:S01]  /*0730*/  SHF.R.S32.HI R15, RZ, 0x1, R13 ;  /* 0x00000001ff0f7819 */ /* 0x000fe2000001140d */
[----:B------:R-:W-:Y:S01]  /*0740*/  IMAD R13, R28, c[0x0][0x180], RZ ;  /* 0x000060001c0d7a24 */ /* 0x000fe200078e02ff */
[----:B------:R-:W-:Y:S01]  /*0750*/  ISETP.GT.U32.AND P2, PT, R27, R10, PT ;  /* 0x0000000a1b00720c */ /* 0x000fe20003f44070 */
[----:B------:R-:W-:Y:S01]  /*0760*/  IMAD.WIDE.U32 R8, R29, c[0x0][0x188], R8 ;  /* 0x000062001d087a25 */ /* 0x000fe200078e0008 */
[----:B------:R-:W-:Y:S02]  /*0770*/  SHF.L.U32 R0, R15, 0x6, RZ ;  /* 0x000000060f007819 */ /* 0x000fe400000006ff */
[----:B------:R-:W-:Y:S01]  /*0780*/  IADD3 R3, R7, R14, RZ ;  /* 0x0000000e07037210 */ /* 0x000fe20007ffe0ff */
[----:B------:R-:W-:Y:S01]  /*0790*/  IMAD R14, R11, c[0x0][0x1a8], RZ ;  /* 0x00006a000b0e7a24 */ /* 0x000fe200078e02ff */
[----:B------:R-:W-:Y:S01]  /*07a0*/  LOP3.LUT R0, R0, 0xc0, RZ, 0xc0, !PT ;  /* 0x000000c000007812 */ /* 0x000fe200078ec0ff */
[----:B------:R-:W-:Y:S01]  /*07b0*/  IMAD R13, R29, c[0x0][0x184], R13 ;  /* 0x000061001d0d7a24 */ /* 0x000fe200078e020d */
[----:B------:R-:W-:Y:S01]  /*07c0*/  MOV R4, R2 ;  /* 0x0000000200047202 */ /* 0x000fe20000000f00 */
[----:B------:R-:W-:Y:S01]  /*07d0*/  IMAD R14, R30, c[0x0][0x1ac], R14 ;  /* 0x00006b001e0e7a24 */ /* 0x000fe200078e020e */
[----:B------:R-:W-:-:S02]  /*07e0*/  LOP3.LUT R11, R0, 0x8, R22, 0xf8, !PT ;  /* 0x00000008000b7812 */ /* 0x000fc400078ef816 */
[----:B------:R-:W-:Y:S02]  /*07f0*/  SHF.R.U32.HI R0, RZ, 0x3, R0 ;  /* 0x00000003ff007819 */ /* 0x000fe40000011600 */
[-C--:B------:R-:W-:Y:S02]  /*0800*/  @!P2 IADD3 R10, R10, -R27.reuse, RZ ;  /* 0x8000001b0a0aa210 */ /* 0x080fe40007ffe0ff */
[----:B------:R-:W-:Y:S01]  /*0810*/  MOV R2, R6 ;  /* 0x0000000600027202 */ /* 0x000fe20000000f00 */
[----:B------:R-:W-:Y:S01]  /*0820*/  IMAD.WIDE.U32 R6, R30, c[0x0][0x1a8], R4 ;  /* 0x00006a001e067a25 */ /* 0x000fe200078e0004 */
[----:B------:R-:W-:Y:S02]  /*0830*/  ISETP.GE.U32.AND P0, PT, R10, R27, PT ;  /* 0x0000001b0a00720c */ /* 0x000fe40003f06070 */
[----:B------:R-:W-:Y:S01]  /*0840*/  LOP3.LUT R17, R11, R0, RZ, 0x3c, !PT ;  /* 0x000000000b117212 */ /* 0x000fe200078e3cff */
[----:B------:R-:W-:Y:S01]  /*0850*/  IMAD R0, R28, c[0x0][0x188], RZ ;  /* 0x000062001c007a24 */ /* 0x000fe200078e02ff */
[----:B------:R-:W-:Y:S01]  /*0860*/  @!P2 IADD3 R12, R12, 0x1, RZ ;  /* 0x000000010c0ca810 */ /* 0x000fe20007ffe0ff */
[----:B------:R-:W-:Y:S01]  /*0870*/  IMAD.WIDE.U32 R4, R29, c[0x0][0x180], R2 ;  /* 0x000060001d047a25 */ /* 0x000fe200078e0002 */
[----:B------:R-:W-:-:S02]  /*0880*/  IADD3 R3, R7, R14, RZ ;  /* 0x0000000e07037210 */ /* 0x000fc40007ffe0ff */
[----:B------:R-:W-:Y:S01]  /*0890*/  MOV R2, R6 ;  /* 0x0000000600027202 */ /* 0x000fe20000000f00 */
[----:B------:R-:W-:Y:S01]  /*08a0*/  IMAD R7, R29, c[0x0][0x18c], R0 ;  /* 0x000063001d077a24 */ /* 0x000fe200078e0200 */
[----:B------:R-:W-:Y:S01]  /*08b0*/  ISETP.NE.AND P2, PT, RZ, c[0x0][0x1c8], PT ;  /* 0x00007200ff007a0c */ /* 0x000fe20003f45270 */
[----:B------:R-:W-:Y:S01]  /*08c0*/  IMAD R0, R19, c[0x0][0x190], RZ ;  /* 0x0000640013007a24 */ /* 0x000fe200078e02ff */
[----:B------:R-:W-:Y:S02]  /*08d0*/  IADD3 R11, R5, R13, RZ ;  /* 0x0000000d050b7210 */ /* 0x000fe40007ffe0ff */
[----:B------:R-:W-:Y:S01]  /*08e0*/  MOV R10, R4 ;  /* 0x00000004000a7202 */ /* 0x000fe20000000f00 */
[----:B------:R-:W-:Y:S01]  /*08f0*/  IMAD R0, R18, c[0x0][0x194], R0 ;  /* 0x0000650012007a24 */ /* 0x000fe200078e0200 */
[----:B------:R-:W-:Y:S01]  /*0900*/  @P0 IADD3 R12, R12, 0x1, RZ ;  /* 0x000000010c0c0810 */ /* 0x000fe20007ffe0ff */
[----:B------:R-:W-:Y:S01]  /*0910*/  IMAD.WIDE.U32 R4, R18, c[0x0][0x190], R2 ;  /* 0x0000640012047a25 */ /* 0x000fe200078e0002 */
[----:B------:R-:W-:-:S02]  /*0920*/  IADD3 R7, R9, R7, RZ ;  /* 0x0000000709077210 */ /* 0x000fc40007ffe0ff */
[----:B------:R-:W-:Y:S02]  /*0930*/  MOV R6, R8 ;  /* 0x0000000800067202 */ /* 0x000fe40000000f00 */
[----:B------:R-:W-:Y:S02]  /*0940*/  IADD3 R3, R5, R0, RZ ;  /* 0x0000000005037210 */ /* 0x000fe40007ffe0ff */
[----:B------:R-:W-:Y:S02]  /*0950*/  MOV R0, R12 ;  /* 0x0000000c00007202 */ /* 0x000fe40000000f00 */
[----:B------:R-:W-:Y:S02]  /*0960*/  LEA R2, P0, R4, c[0x0][0x160], 0x1 ;  /* 0x0000580004027a11 */ /* 0x000fe400078008ff */
[----:B------:R-:W-:Y:S02]  /*0970*/  @!P1 IADD3 R0, -R0, RZ, RZ ;  /* 0x000000ff00009210 */ /* 0x000fe40007ffe1ff */
[----:B------:R-:W-:-:S02]  /*0980*/  @!P2 LOP3.LUT R0, RZ, c[0x0][0x1c8], RZ, 0x33, !PT ;  /* 0x00007200ff00aa12 */ /* 0x000fc400078e33ff */
[----:B------:R-:W-:Y:S02]  /*0990*/  LEA.HI.X R3, R4, c[0x0][0x164], R3, 0x1, P0 ;  /* 0x0000590004037a11 */ /* 0x000fe400000f0c03 */
[----:B------:R-:W-:Y:S01]  /*09a0*/  SHF.R.S32.HI R9, RZ, 0x1f, R0 ;  /* 0x0000001fff097819 */ /* 0x000fe20000011400 */
[----:B------:R-:W-:Y:S01]  /*09b0*/  IMAD.WIDE.U32 R32, R0, c[0x0][0x1b0], R10 ;  /* 0x00006c0000207a25 */ /* 0x000fe200078e000a */
[----:B------:R-:W-:Y:S01]  /*09c0*/  LEA.HI.SX32 R12, R197, 0xffffffff, 0x19 ;  /* 0xffffffffc50c7811 */ /* 0x000fe200078fcaff */
[----:B------:R1:W-:Y:S02]  /*09d0*/  LDGSTS.E.BYPASS.LTC128B.128 [R198], [R2.64] ;  /* 0x0000000002c67fae */ /* 0x0003e4000b901d4a */
[C---:B------:R-:W-:Y:S01]  /*09e0*/  IMAD R8, R9.reuse, c[0x0][0x1b0], RZ ;  /* 0x00006c0009087a24 */ /* 0x040fe200078e02ff */
[----:B------:R-:W-:Y:S01]  /*09f0*/  SHF.R.S32.HI R11, RZ, 0x1f, R12 ;  /* 0x0000001fff0b7819 */ /* 0x000fe2000001140c */
[----:B------:R-:W-:Y:S01]  /*0a00*/  IMAD R10, R12, UR7, RZ ;  /* 0x000000070c0a7c24 */ /* 0x000fe2000f8e02ff */
[----:B------:R-:W-:Y:S01]  /*0a10*/  MOV R180, R32 ;  /* 0x0000002000b47202 */ /* 0x000fe20000000f00 */
[----:B------:R-:W-:Y:S01]  /*0a20*/  IMAD R8, R0, c[0x0][0x1b4], R8 ;  /* 0x00006d0000087a24 */ /* 0x000fe200078e0208 */
[----:B------:R-:W-:Y:S01]  /*0a30*/  STL.64 [R1+0x28], R32 ;  /* 0x0000282001007387 */ /* 0x000fe20000100a00 */
[----:B------:R-:W-:-:S02]  /*0a40*/  IMAD R9, R9, c[0x0][0x1b8], RZ ;  /* 0x00006e0009097a24 */ /* 0x000fc400078e02ff */
[----:B------:R-:W-:Y:S01]  /*0a50*/  IMAD.WIDE.U32 R18, R0, c[0x0][0x1b8], R6 ;  /* 0x00006e0000127a25 */ /* 0x000fe200078e0006 */
[----:B------:R-:W-:-:S03]  /*0a60*/  IADD3 R181, R33, R8, RZ ;  /* 0x0000000821b57210 */ /* 0x000fc60007ffe0ff */
[C---:B------:R-:W-:Y:S02]  /*0a70*/  IMAD R8, R11.reuse, UR8, R10 ;  /* 0x000000080b087c24 */ /* 0x040fe4000f8e020a */
[----:B------:R-:W-:Y:S01]  /*0a80*/  IMAD R10, R11, c[0x0][0x1a0], RZ ;  /* 0x000068000b0a7a24 */ /* 0x000fe200078e02ff */
[----:B------:R-:W-:Y:S03]  /*0a90*/  STL.64 [R1+0x18], R180 ;  /* 0x000018b401007387 */ /* 0x000fe60000100a00 */
[C---:B------:R-:W-:Y:S01]  /*0aa0*/  IMAD R13, R12.reuse, c[0x0][0x1a4], R10 ;  /* 0x000069000c0d7a24 */ /* 0x040fe200078e020a */
[----:B------:R-:W-:Y:S01]  /*0ab0*/  STL.64 [R1+0x20], R18 ;  /* 0x0000201201007387 */ /* 0x000fe20000100a00 */
[----:B------:R-:W-:Y:S01]  /*0ac0*/  IMAD.WIDE.U32 R10, R12, c[0x0][0x1a0], RZ ;  /* 0x000068000c0a7a25 */ /* 0x000fe200078e00ff */
[----:B-1----:R-:W-:-:S04]  /*0ad0*/  IADD3 R2, P0, R2, UR13, RZ ;  /* 0x0000000d02027c10 */ /* 0x002fc8000ff1e0ff */
[----:B------:R-:W-:Y:S02]  /*0ae0*/  IADD3.X R3, R3, UR12, RZ, P0, !PT ;  /* 0x0000000c03037c10 */ /* 0x000fe400087fe4ff */
[----:B------:R-:W-:-:S03]  /*0af0*/  IADD3 R4, P0, R2, UR13, RZ ;  /* 0x0000000d02047c10 */ /* 0x000fc6000ff1e0ff */
[----:B------:R1:W-:Y:S01]  /*0b00*/  LDGSTS.E.BYPASS.LTC128B.128 [R198+0x800], [R2.64] ;  /* 0x0080000002c67fae */ /* 0x0003e2000b901d4a */
[----:B------:R-:W-:-:S05]  /*0b10*/  IADD3.X R5, R3, UR12, RZ, P0, !PT ;  /* 0x0000000c03057c10 */ /* 0x000fca00087fe4ff */
[----:B------:R2:W-:Y:S01]  /*0b20*/  LDGSTS.E.BYPASS.LTC128B.128 [R198+0x1000], [R4.64] ;  /* 0x0100000004c67fae */ /* 0x0005e2000b901d4a */
[----:B-1----:R-:W-:-:S04]  /*0b30*/  IMAD.WIDE.U32 R2, R12, UR8, R180 ;  /* 0x000000080c027c25 */ /* 0x002fc8000f8e00b4 */
[----:B------:R-:W-:Y:S01]  /*0b40*/  IMAD R12, R0, c[0x0][0x1bc], R9 ;  /* 0x00006f00000c7a24 */ /* 0x000fe200078e0209 */
[----:B------:R-:W-:Y:S02]  /*0b50*/  IADD3 R3, R3, R8, RZ ;  /* 0x0000000803037210 */ /* 0x000fe40007ffe0ff */
[C---:B------:R-:W-:Y:S02]  /*0b60*/  LEA R8, P0, R2.reuse, c[0x0][0x168], 0x1 ;  /* 0x00005a0002087a11 */ /* 0x040fe400078008ff */
[----:B------:R-:W-:Y:S02]  /*0b70*/  IADD3 R12, R19, R12, RZ ;  /* 0x0000000c130c7210 */ /* 0x000fe40007ffe0ff */
[----:B------:R-:W-:Y:S02]  /*0b80*/  LEA.HI.X R9, R2, c[0x0][0x16c], R3, 0x1, P0 ;  /* 0x00005b0002097a11 */ /* 0x000fe400000f0c03 */
[----:B------:R-:W-:Y:S01]  /*0b90*/  IADD3 R6, P0, R4, UR13, RZ ;  /* 0x0000000d04067c10 */ /* 0x000fe2000ff1e0ff */
[----:B------:R-:W-:Y:S01]  /*0ba0*/  USHF.L.U64.HI UR13, UR4, UR6, UR5 ;  /* 0x00000006040d7299 */ /* 0x000fe20008010205 */
[----:B--2---:R-:W-:Y:S01]  /*0bb0*/  IADD3 R4, P1, R8, UR9, RZ ;  /* 0x0000000908047c10 */ /* 0x004fe2000ff3e0ff */
[----:B------:R-:W-:Y:S01]  /*0bc0*/  STL [R1+0x10], R12 ;  /* 0x0000100c01007387 */ /* 0x000fe20000100800 */
[----:B------:R-:W-:Y:S01]  /*0bd0*/  IADD3.X R7, R5, UR12, RZ, P0, !PT ;  /* 0x0000000c05077c10 */ /* 0x000fe200087fe4ff */
[----:B------:R-:W-:Y:S01]  /*0be0*/  ULDC.64 UR4, c[0x0][0x1a0] ;  /* 0x0000680000047ab9 */ /* 0x000fe20000000a00 */
[----:B------:R-:W-:Y:S01]  /*0bf0*/  IADD3 R3, R11, R13, RZ ;  /* 0x0000000d0b037210 */ /* 0x000fe20007ffe0ff */
[----:B------:R-:W-:Y:S01]  /*0c00*/  USHF.L.U32 UR12, UR4, 0x6, URZ ;  /* 0x00000006040c7899 */ /* 0x000fe2000800063f */
[----:B------:R-:W-:Y:S01]  /*0c10*/  LEA R0, P0, R10, R18, 0x7 ;  /* 0x000000120a007211 */ /* 0x000fe200078038ff */
[----:B------:R1:W-:Y:S01]  /*0c20*/  LDGSTS.E.BYPASS.LTC128B.128 [R198+0x1800], [R6.64] ;  /* 0x0180000006c67fae */ /* 0x0003e2000b901d4a */
[----:B------:R-:W-:Y:S01]  /*0c30*/  IADD3.X R5, R9, UR13, RZ, P1, !PT ;  /* 0x0000000d09057c10 */ /* 0x000fe20008ffe4ff */
[----:B------:R-:W-:Y:S01]  /*0c40*/  USHF.L.U64.HI UR5, UR4, UR6, UR5 ;  /* 0x0000000604057299 */ /* 0x000fe20008010205 */
[----:B------:R-:W-:Y:S01]  /*0c50*/  IADD3 R2, P1, R4, UR9, RZ ;  /* 0x0000000904027c10 */ /* 0x000fe2000ff3e0ff */
[----:B------:R2:W-:Y:S01]  /*0c60*/  LDGSTS.E.BYPASS.LTC128B.128 [R198+0x2000], [R8.64] ;  /* 0x0200000008c67fae */ /* 0x0005e2000b901d4a */
[----:B------:R-:W-:-:S02]  /*0c70*/  LEA.HI.X R10, R10, R12, R3, 0x7, P0 ;  /* 0x0000000c0a0a7211 */ /* 0x000fc400000f3c03 */
[----:B------:R-:W-:Y:S01]  /*0c80*/  IADD3.X R3, R5, UR13, RZ, P1, !PT ;  /* 0x0000000d05037c10 */ /* 0x000fe20008ffe4ff */
[----:B------:R3:W-:Y:S04]  /*0c90*/  LDGSTS.E.BYPASS.LTC128B.128 [R198+0x2800], [R4.64] ;  /* 0x0280000004c67fae */ /* 0x0007e8000b901d4a */
[----:B------:R4:W-:Y:S01]  /*0ca0*/  LDGSTS.E.BYPASS.LTC128B.128 [R198+0x3000], [R2.64] ;  /* 0x0300000002c67fae */ /* 0x0009e2000b901d4a */
[----:B-1----:R-:W-:-:S04]  /*0cb0*/  IADD3 R6, P0, R2, UR9, RZ ;  /* 0x0000000902067c10 */ /* 0x002fc8000ff1e0ff */
[----:B------:R-:W-:Y:S02]  /*0cc0*/  IADD3.X R7, R3, UR13, RZ, P0, !PT ;  /* 0x0000000d03077c10 */ /* 0x000fe400087fe4ff */
[C---:B--2---:R-:W-:Y:S02]  /*0cd0*/  LEA R8, R21.reuse, R23, 0x3 ;  /* 0x0000001715087211 */ /* 0x044fe400078e18ff */
[----:B---3--:R-:W-:Y:S01]  /*0ce0*/  SHF.L.U32 R4, R24, 0x5, RZ ;  /* 0x0000000518047819 */ /* 0x008fe200000006ff */
[----:B------:R1:W-:Y:S01]  /*0cf0*/  LDGSTS.E.BYPASS.LTC128B.128 [R198+0x3800], [R6.64] ;  /* 0x0380000006c67fae */ /* 0x0003e2000b901d4a */
[----:B------:R-:W-:Y:S02]  /*0d00*/  SHF.L.U32 R5, R21, 0x3, RZ ;  /* 0x0000000315057819 */ /* 0x000fe400000006ff */
[----:B----4-:R-:W-:Y:S01]  /*0d10*/  LEA R2, P0, R0, c[0x0][0x170], 0x1 ;  /* 0x00005c0000027a11 */ /* 0x010fe200078008ff */
[----:B------:R-:W0:Y:S01]  /*0d20*/  LDGDEPBAR ;  /* 0x00000000000079af */ /* 0x000e220000000000 */
[----:B------:R-:W-:-:S02]  /*0d30*/  LOP3.LUT R106, R4, 0xffffff00, RZ, 0xc0, !PT ;  /* 0xffffff00046a7812 */ /* 0x000fc400078ec0ff */
[----:B------:R-:W-:Y:S02]  /*0d40*/  LEA.HI.X R3, R0, c[0x0][0x174], R10, 0x1, P0 ;  /* 0x00005d0000037a11 */ /* 0x000fe400000f0c0a */
[----:B------:R-:W-:Y:S02]  /*0d50*/  SHF.L.U32 R0, R20, 0x6, RZ ;  /* 0x0000000614007819 */ /* 0x000fe400000006ff */
[----:B------:R-:W-:Y:S02]  /*0d60*/  IADD3 R4, P0, R2, UR12, RZ ;  /* 0x0000000c02047c10 */ /* 0x000fe4000ff1e0ff */
[----:B------:R-:W-:-:S04]  /*0d70*/  LOP3.LUT R0, R0, 0xc0, RZ, 0xc0, !PT ;  /* 0x000000c000007812 */ /* 0x000fc800078ec0ff */
[----:B-1----:R-:W-:Y:S01]  /*0d80*/  LOP3.LUT R7, R0, 0x8, R5, 0xf8, !PT ;  /* 0x0000000800077812 */ /* 0x002fe200078ef805 */
[----:B------:R-:W-:-:S04]  /*0d90*/  DEPBAR.LE SB0, 0x0 ;  /* 0x000080000000791a */ /* 0x000fc80000000000 */
[----:B------:R-:W-:Y:S01]  /*0da0*/  BAR.SYNC.DEFER_BLOCKING 0x0 ;  /* 0x0000000000007b1d */ /* 0x000fe20000010000 */
[----:B------:R-:W-:Y:S02]  /*0db0*/  SHF.R.U32.HI R6, RZ, 0x3, R0 ;  /* 0x00000003ff067819 */ /* 0x000fe40000011600 */
[----:B------:R-:W-:Y:S02]  /*0dc0*/  LEA R5, R25, R106, 0x9 ;  /* 0x0000006a19057211 */ /* 0x000fe400078e48ff */
[----:B------:R-:W-:Y:S02]  /*0dd0*/  LOP3.LUT R105, R7, R6, RZ, 0x3c, !PT ;  /* 0x0000000607697212 */ /* 0x000fe400078e3cff */
[----:B------:R-:W-:Y:S02]  /*0de0*/  LEA R9, R127, R5, 0x5 ;  /* 0x000000057f097211 */ /* 0x000fe400078e28ff */
[----:B------:R-:W-:Y:S02]  /*0df0*/  IADD3 R6, P1, R4, UR12, RZ ;  /* 0x0000000c04067c10 */ /* 0x000fe4000ff3e0ff */
[----:B------:R-:W-:-:S02]  /*0e00*/  IADD3.X R5, R3, UR5, RZ, P0, !PT ;  /* 0x0000000503057c10 */ /* 0x000fc400087fe4ff */
[----:B------:R-:W-:Y:S02]  /*0e10*/  LEA R0, R8, R17, 0x5 ;  /* 0x0000001108007211 */ /* 0x000fe400078e28ff */
[----:B------:R-:W-:Y:S02]  /*0e20*/  IADD3 R8, P0, R6, UR12, RZ ;  /* 0x0000000c06087c10 */ /* 0x000fe4000ff1e0ff */
[----:B------:R-:W-:Y:S02]  /*0e30*/  IADD3.X R7, R5, UR5, RZ, P1, !PT ;  /* 0x0000000505077c10 */ /* 0x000fe40008ffe4ff */
[----:B------:R-:W-:Y:S02]  /*0e40*/  LOP3.LUT P1, RZ, R20, 0x2, RZ, 0xc0, !PT ;  /* 0x0000000214ff7812 */ /* 0x000fe4000782c0ff */
[----:B------:R-:W-:Y:S01]  /*0e50*/  LEA R186, R0, 0x2000, 0x1 ;  /* 0x0000200000ba7811 */ /* 0x000fe200078e08ff */
[----:B------:R-:W-:Y:S01]  /*0e60*/  @!PT LDS RZ, [RZ] ;  /* 0x00000000fffff984 */ /* 0x000fe20000000800 */
[----:B------:R-:W-:Y:S01]  /*0e70*/  @!PT LDS RZ, [RZ] ;  /* 0x00000000fffff984 */ /* 0x000fe20000000800 */
[----:B------:R-:W-:Y:S01]  /*0e80*/  @!PT LDS RZ, [RZ] ;  /* 0x00000000fffff984 */ /* 0x000fe20000000800 */
[----:B------:R1:W-:Y:S03]  /*0e90*/  LDGSTS.E.BYPASS.LTC128B.128 [R198+0x4000], [R2.64] ;  /* 0x0400000002c67fae */ /* 0x0003e6000b901d4a */
[----:B------:R-:W-:Y:S01]  /*0ea0*/  IADD3 R189, R186, 0x20, RZ ;  /* 0x00000020babd7810 */ /* 0x000fe20007ffe0ff */
[----:B------:R2:W-:Y:S04]  /*0eb0*/  LDGSTS.E.BYPASS.LTC128B.128 [R198+0x4800], [R4.64] ;  /* 0x0480000004c67fae */ /* 0x0005e8000b901d4a */
[----:B------:R2:W-:Y:S01]  /*0ec0*/  LDGSTS.E.BYPASS.LTC128B.128 [R198+0x5000], [R6.64] ;  /* 0x0500000006c67fae */ /* 0x0005e2000b901d4a */
[----:B-1----:R-:W-:-:S02]  /*0ed0*/  IADD3 R2, R105, R9, RZ ;  /* 0x0000000969027210 */ /* 0x002fc40007ffe0ff */
[----:B------:R-:W-:Y:S02]  /*0ee0*/  IADD3.X R9, R7, UR5, RZ, P0, !PT ;  /* 0x0000000507097c10 */ /* 0x000fe400087fe4ff */
[----:B------:R-:W-:Y:S02]  /*0ef0*/  SHF.L.U32 R3, R0, 0x1, RZ ;  /* 0x0000000100037819 */ /* 0x000fe400000006ff */
[----:B------:R-:W-:Y:S01]  /*0f00*/  SHF.L.U32 R187, R2, 0x1, RZ ;  /* 0x0000000102bb7819 */ /* 0x000fe200000006ff */
[----:B------:R1:W-:Y:S01]  /*0f10*/  LDGSTS.E.BYPASS.LTC128B.128 [R198+0x5800], [R8.64] ;  /* 0x0580000008c67fae */ /* 0x0003e2000b901d4a */
[----:B------:R-:W-:Y:S02]  /*0f20*/  LOP3.LUT P0, RZ, R15, 0x2, RZ, 0xc0, !PT ;  /* 0x000000020fff7812 */ /* 0x000fe4000780c0ff */
[----:B------:R-:W-:Y:S01]  /*0f30*/  MOV R2, 0x20 ;  /* 0x0000002000027802 */ /* 0x000fe20000000f00 */
[----:B------:R-:W-:Y:S03]  /*0f40*/  LDSM.16.M88.4 R16, [R187] ;  /* 0x00000000bb10783b */ /* 0x000fe60000000200 */
[----:B------:R-:W-:Y:S01]  /*0f50*/  SEL R0, R2, 0xffffffe0, !P1 ;  /* 0xffffffe002007807 */ /* 0x000fe20004800000 */
[----:B------:R-:W3:Y:S03]  /*0f60*/  LDSM.16.M88.4 R48, [R3+0x2000] ;  /* 0x002000000330783b */ /* 0x000ee60000000200 */
[----:B------:R-:W-:Y:S01]  /*0f70*/  IADD3 R188, R187, R0, RZ ;  /* 0x00000000bbbc7210 */ /* 0x000fe20007ffe0ff */
[----:B------:R-:W4:Y:S02]  /*0f80*/  LDSM.16.M88.4 R12, [R187+0x1000] ;  /* 0x00100000bb0c783b */ /* 0x000f240000000200 */
[----:B------:R-:W-:-:S02]  /*0f90*/  @P0 IADD3 R189, R186, -0x20, RZ ;  /* 0xffffffe0babd0810 */ /* 0x000fc40007ffe0ff */
[----:B--2---:R-:W-:Y:S01]  /*0fa0*/  LDSM.16.M88.4 R4, [R188+0x1000] ;  /* 0x00100000bc04783b */ /* 0x004fe20000000200 */
[----:B------:R-:W-:Y:S02]  /*0fb0*/  ISETP.GE.AND P0, PT, R104, 0x81, PT ;  /* 0x000000816800780c */ /* 0x000fe40003f06270 */
[C---:B------:R-:W-:Y:S01]  /*0fc0*/  IADD3 R196, R189.reuse, 0x400, RZ ;  /* 0x00000400bdc47810 */ /* 0x040fe20007ffe0ff */
[----:B------:R-:W-:Y:S01]  /*0fd0*/  LDSM.16.M88.4 R60, [R189] ;  /* 0x00000000bd3c783b */ /* 0x000fe20000000200 */
[C---:B------:R-:W-:Y:S02]  /*0fe0*/  IADD3 R195, R189.reuse, 0x800, RZ ;  /* 0x00000800bdc37810 */ /* 0x040fe40007ffe0ff */
[C---:B------:R-:W-:Y:S01]  /*0ff0*/  IADD3 R194, R189.reuse, 0xc00, RZ ;  /* 0x00000c00bdc27810 */ /* 0x040fe20007ffe0ff */
[----:B------:R-:W2:Y:S01]  /*1000*/  LDSM.16.M88.4 R76, [R3+0x2400] ;  /* 0x00240000034c783b */ /* 0x000ea20000000200 */
[C---:B------:R-:W-:Y:S02]  /*1010*/  IADD3 R193, R189.reuse, 0x1000, RZ ;  /* 0x00001000bdc17810 */ /* 0x040fe40007ffe0ff */
[C---:B------:R-:W-:Y:S01]  /*1020*/  IADD3 R192, R189.reuse, 0x1400, RZ ;  /* 0x00001400bdc07810 */ /* 0x040fe20007ffe0ff */
[----:B-1----:R-:W1:Y:S01]  /*1030*/  LDSM.16.M88.4 R8, [R188] ;  /* 0x00000000bc08783b */ /* 0x002e620000000200 */
[----:B------:R-:W-:-:S02]  /*1040*/  IADD3 R191, R189, 0x1800, RZ ;  /* 0x00001800bdbf7810 */ /* 0x000fc40007ffe0ff */
[----:B------:R-:W-:Y:S01]  /*1050*/  IADD3 R190, R189, 0x1c00, RZ ;  /* 0x00001c00bdbe7810 */ /* 0x000fe20007ffe0ff */
[----:B------:R-:W5:Y:S04]  /*1060*/  LDSM.16.M88.4 R96, [R189+0x400] ;  /* 0x00040000bd60783b */ /* 0x000f680000000200 */
[----:B------:R-:W5:Y:S04]  /*1070*/  LDSM.16.M88.4 R88, [R3+0x2800] ;  /* 0x002800000358783b */ /* 0x000f680000000200 */
[----:B------:R-:W5:Y:S04]  /*1080*/  LDSM.16.M88.4 R100, [R189+0x800] ;  /* 0x00080000bd64783b */ /* 0x000f680000000200 */
[----:B------:R-:W5:Y:S01]  /*1090*/  LDSM.16.M88.4 R80, [R3+0x2c00] ;  /* 0x002c00000350783b */ /* 0x000f620000000200 */
[-C--:B---3--:R-:W-:Y:S03]  /*10a0*/  HMMA.16816.F32.BF16 R20, R16, R48.reuse, RZ ;  /* 0x000000301014723c */ /* 0x088fe600000418ff */
[----:B------:R-:W3:Y:S04]  /*10b0*/  LDSM.16.M88.4 R92, [R189+0xc00] ;  /* 0x000c0000bd5c783b */ /* 0x000ee80000000200 */
[----:B------:R-:W3:Y:S01]  /*10c0*/  LDSM.16.M88.4 R72, [R3+0x3000] ;  /* 0x003000000348783b */ /* 0x000ee20000000200 */
[C---:B----4-:R-:W-:Y:S03]  /*10d0*/  HMMA.16816.F32.BF16 R24, R12.reuse, R48, RZ ;  /* 0x000000300c18723c */ /* 0x050fe600000418ff */
[----:B------:R-:W4:Y:S04]  /*10e0*/  LDSM.16.M88.4 R84, [R189+0x1000] ;  /* 0x00100000bd54783b */ /* 0x000f280000000200 */
[----:B------:R-:W3:Y:S01]  /*10f0*/  LDSM.16.M88.4 R56, [R3+0x3400] ;  /* 0x003400000338783b */ /* 0x000ee20000000200 */
[----:B--2---:R-:W-:Y:S03]  /*1100*/  HMMA.16816.F32.BF16 R28, R12, R76, RZ ;  /* 0x0000004c0c1c723c */ /* 0x004fe600000418ff */
[----:B------:R-:W2:Y:S04]  /*1110*/  LDSM.16.M88.4 R64, [R189+0x1400] ;  /* 0x00140000bd40783b */ /* 0x000ea80000000200 */
[----:B------:R-:W2:Y:S01]  /*1120*/  LDSM.16.M88.4 R52, [R3+0x3800] ;  /* 0x003800000334783b */ /* 0x000ea20000000200 */
[-C--:B-1----:R-:W-:Y:S03]  /*1130*/  HMMA.16816.F32.BF16 R20, R8, R60.reuse, R20 ;  /* 0x0000003c0814723c */ /* 0x082fe60000041814 */
[----:B------:R-:W1:Y:S04]  /*1140*/  LDSM.16.M88.4 R68, [R189+0x1800] ;  /* 0x00180000bd44783b */ /* 0x000e680000000200 */
[----:B------:R3:W1:Y:S01]  /*1150*/  LDSM.16.M88.4 R40, [R3+0x3c00] ;  /* 0x003c00000328783b */ /* 0x0006620000000200 */
[----:B------:R-:W-:Y:S03]  /*1160*/  HMMA.16816.F32.BF16 R32, R4, R60, R24 ;  /* 0x0000003c0420723c */ /* 0x000fe60000041818 */
[----:B------:R-:W1:Y:S04]  /*1170*/  LDSM.16.M88.4 R44, [R189+0x1c00] ;  /* 0x001c0000bd2c783b */ /* 0x000e680000000200 */
[----:B------:R-:W0:Y:S01]  /*1180*/  LDGDEPBAR ;  /* 0x00000000000079af */ /* 0x000e220000000000 */
[----:B------:R-:W-:Y:S08]  /*1190*/  HMMA.16816.F32.BF16 R24, R16, R76, RZ ;  /* 0x0000004c1018723c */ /* 0x000ff000000418ff */
[----:B------:R-:W-:Y:S01]  /*11a0*/  FMUL.FTZ R2, R20, c[0x0][0x2ec] ;  /* 0x0000bb0014027a20 */ /* 0x000fe20000410000 */
[----:B-----5:R-:W-:Y:S03]  /*11b0*/  HMMA.16816.F32.BF16 R36, R4, R96, R28 ;  /* 0x000000600424723c */ /* 0x020fe6000004181c */
[----:B------:R5:W1:Y:S01]  /*11c0*/  MUFU.TANH R108, R2 ;  /* 0x00000002006c7308 */ /* 0x000a620000002400 */
[----:B---3--:R-:W-:-:S04]  /*11d0*/  LEA R3, R127, R106, 0x5 ;  /* 0x0000006a7f037211 */ /* 0x008fc800078e28ff */
[----:B------:R-:W-:Y:S01]  /*11e0*/  HMMA.16816.F32.BF16 R28, R12, R88, RZ ;  /* 0x000000580c1c723c */ /* 0x000fe200000418ff */
[----:B------:R-:W-:-:S04]  /*11f0*/  DEPBAR.LE SB0, 0x0 ;  /* 0x000080000000791a */ /* 0x000fc80000000000 */
[----:B-----5:R-:W-:-:S04]  /*1200*/  FMUL.FTZ R2, R21, c[0x0][0x2ec] ;  /* 0x0000bb0015027a20 */ /* 0x020fc80000410000 */
[----:B------:R3:W1:Y:S11]  /*1210*/  MUFU.TANH R107, R2 ;  /* 0x00000002006b7308 */ /* 0x0006760000002400 */
[----:B------:R-:W-:Y:S04]  /*1220*/  @!UPT UIADD3 URZ, URZ, URZ, URZ ;  /* 0x0000003f3f3ff290 */ /* 0x000fe8000fffe03f */
[----:B------:R-:W-:Y:S01]  /*1230*/  HMMA.16816.F32.BF16 R28, R4, R100, R28 ;  /* 0x00000064041c723c */ /* 0x000fe2000004181c */
[----:B---3--:R-:W-:-:S04]  /*1240*/  FMUL.FTZ R2, R22, c[0x0][0x2ec] ;  /* 0x0000bb0016027a20 */ /* 0x008fc80000410000 */
[----:B------:R3:W1:Y:S02]  /*1250*/  MUFU.TANH R121, R2 ;  /* 0x0000000200797308 */ /* 0x0006640000002400 */
[----:B---3--:R-:W-:Y:S02]  /*1260*/  FMUL.FTZ R2, R23, c[0x0][0x2ec] ;  /* 0x0000bb0017027a20 */ /* 0x008fe40000410000 */
[----:B------:R-:W-:Y:S04]  /*1270*/  HMMA.16816.F32.BF16 R20, R8, R96, R24 ;  /* 0x000000600814723c */ /* 0x000fe80000041818 */
[----:B------:R3:W1:Y:S04]  /*1280*/  MUFU.TANH R122, R2 ;  /* 0x00000002007a7308 */ /* 0x0006680000002400 */
[----:B------:R-:W-:Y:S01]  /*1290*/  HMMA.16816.F32.BF16 R24, R16, R88, RZ ;  /* 0x000000581018723c */ /* 0x000fe200000418ff */
[----:B---3--:R-:W-:-:S04]  /*12a0*/  FMUL.FTZ R2, R32, c[0x0][0x2ec] ;  /* 0x0000bb0020027a20 */ /* 0x008fc80000410000 */
[----:B------:R3:W1:Y:S02]  /*12b0*/  MUFU.TANH R133, R2 ;  /* 0x0000000200857308 */ /* 0x0006640000002400 */
[----:B---3--:R-:W-:-:S06]  /*12c0*/  FMUL.FTZ R2, R33, c[0x0][0x2ec] ;  /* 0x0000bb0021027a20 */ /* 0x008fcc0000410000 */
        /* <DEDUP_REMOVED lines=21> */
[----:B---3--:R-:W-:Y:S02]  /*1420*/  FMUL.FTZ R2, R39, c[0x0][0x2ec] ;  /* 0x0000bb0027027a20 */ /* 0x008fe40000410000 */
[----:B------:R-:W-:Y:S04]  /*1430*/  HMMA.16816.F32.BF16 R36, R12, R80, RZ ;  /* 0x000000500c24723c */ /* 0x000fe800000418ff */
[----:B------:R3:W1:Y:S02]  /*1440*/  MUFU.TANH R138, R2 ;  /* 0x00000002008a7308 */ /* 0x0006640000002400 */
[----:B---3--:R-:W-:-:S06]  /*1450*/  FMUL.FTZ R2, R20, c[0x0][0x2ec] ;  /* 0x0000bb0014027a20 */ /* 0x008fcc0000410000 */
[----:B------:R3:W1:Y:S11]  /*1460*/  MUFU.TANH R88, R2 ;  /* 0x0000000200587308 */ /* 0x0006760000002400 */
[----:B------:R-:W-:Y:S01]  /*1470*/  @!UPT UIADD3 URZ, URZ, URZ, URZ ;  /* 0x0000003f3f3ff290 */ /* 0x000fe2000fffe03f */
[----:B------:R-:W-:Y:S01]  /*1480*/  HMMA.16816.F32.BF16 R36, R4, R92, R36 ;  /* 0x0000005c0424723c */ /* 0x000fe20000041824 */
[----:B---3--:R-:W-:-:S04]  /*1490*/  FMUL.FTZ R2, R21, c[0x0][0x2ec] ;  /* 0x0000bb0015027a20 */ /* 0x008fc80000410000 */
        /* <DEDUP_REMOVED lines=19> */
[----:B----4-:R-:W-:Y:S08]  /*15d0*/  HMMA.16816.F32.BF16 R32, R4, R84, R28 ;  /* 0x000000540420723c */ /* 0x010ff0000004181c */
[----:B------:R-:W-:Y:S01]  /*15e0*/  HMMA.16816.F32.BF16 R28, R12, R56, RZ ;  /* 0x000000380c1c723c */ /* 0x000fe200000418ff */
[----:B---3--:R-:W-:-:S04]  /*15f0*/  FMUL.FTZ R2, R21, c[0x0][0x2ec] ;  /* 0x0000bb0015027a20 */ /* 0x008fc80000410000 */
[----:B------:R3:W4:Y:S02]  /*1600*/  MUFU.TANH R77, R2 ;  /* 0x00000002004d7308 */ /* 0x0007240000002400 */
[----:B---3--:R-:W-:-:S06]  /*1610*/  FMUL.FTZ R2, R22, c[0x0][0x2ec] ;  /* 0x0000bb0016027a20 */ /* 0x008fcc0000410000 */
[----:B------:R3:W1:Y:S02]  /*1620*/  MUFU.TANH R118, R2 ;  /* 0x0000000200767308 */ /* 0x0006640000002400 */
[----:B---3--:R-:W-:Y:S02]  /*1630*/  FMUL.FTZ R2, R23, c[0x0][0x2ec] ;  /* 0x0000bb0017027a20 */ /* 0x008fe40000410000 */
[----:B------:R-:W-:Y:S04]  /*1640*/  HMMA.16816.F32.BF16 R20, R8, R84, R24 ;  /* 0x000000540814723c */ /* 0x000fe80000041818 */
[----:B------:R3:W1:Y:S04]  /*1650*/  MUFU.TANH R117, R2 ;  /* 0x0000000200757308 */ /* 0x0006680000002400 */
[----:B------:R-:W-:Y:S01]  /*1660*/  HMMA.16816.F32.BF16 R24, R16, R56, RZ ;  /* 0x000000381018723c */ /* 0x000fe200000418ff */
[----:B---3--:R-:W-:-:S04]  /*1670*/  FMUL.FTZ R2, R36, c[0x0][0x2ec] ;  /* 0x0000bb0024027a20 */ /* 0x008fc80000410000 */
[----:B------:R3:W1:Y:S11]  /*1680*/  MUFU.TANH R151, R2 ;  /* 0x0000000200977308 */ /* 0x0006760000002400 */
[----:B------:R-:W-:Y:S08]  /*1690*/  @!UPT UIADD3 URZ, URZ, URZ, URZ ;  /* 0x0000003f3f3ff290 */ /* 0x000ff0000fffe03f */
[----:B--2---:R-:W-:Y:S01]  /*16a0*/  HMMA.16816.F32.BF16 R24, R8, R64, R24 ;  /* 0x000000400818723c */ /* 0x004fe20000041818 */
[----:B---3--:R-:W-:-:S04]  /*16b0*/  FMUL.FTZ R2, R37, c[0x0][0x2ec] ;  /* 0x0000bb0025027a20 */ /* 0x008fc80000410000 */
[----:B------:R2:W3:Y:S02]  /*16c0*/  MUFU.TANH R152, R2 ;  /* 0x0000000200987308 */ /* 0x0004e40000002400 */
[----:B--2---:R-:W-:-:S06]  /*16d0*/  FMUL.FTZ R2, R38, c[0x0][0x2ec] ;  /* 0x0000bb0026027a20 */ /* 0x004fcc0000410000 */
[----:B------:R2:W1:Y:S02]  /*16e0*/  MUFU.TANH R154, R2 ;  /* 0x00000002009a7308 */ /* 0x0004640000002400 */
[----:B--2---:R-:W-:Y:S02]  /*16f0*/  FMUL.FTZ R2, R39, c[0x0][0x2ec] ;  /* 0x0000bb0027027a20 */ /* 0x004fe40000410000 */
[----:B------:R-:W-:Y:S04]  /*1700*/  HMMA.16816.F32.BF16 R36, R4, R64, R28 ;  /* 0x000000400424723c */ /* 0x000fe8000004181c */
[----:B------:R2:W1:Y:S04]  /*1710*/  MUFU.TANH R155, R2 ;  /* 0x00000002009b7308 */ /* 0x0004680000002400 */
[----:B------:R-:W-:Y:S01]  /*1720*/  HMMA.16816.F32.BF16 R28, R16, R52, RZ ;  /* 0x00000034101c723c */ /* 0x000fe200000418ff */
[----:B--2---:R-:W-:-:S04]  /*1730*/  FMUL.FTZ R2, R20, c[0x0][0x2ec] ;  /* 0x0000bb0014027a20 */ /* 0x004fc80000410000 */
[----:B------:R2:W2:Y:S11]  /*1740*/  MUFU.TANH R72, R2 ;  /* 0x0000000200487308 */ /* 0x0004b60000002400 */
[----:B------:R-:W-:Y:S08]  /*1750*/  @!UPT UIADD3 URZ, URZ, URZ, URZ ;  /* 0x0000003f3f3ff290 */ /* 0x000ff0000fffe03f */
[----:B-1----:R-:W-:Y:S01]  /*1760*/  HMMA.16816.F32.BF16 R28, R8, R68, R28 ;  /* 0x00000044081c723c */ /* 0x002fe2000004181c */
[----:B--2---:R-:W-:-:S04]  /*1770*/  FMUL.FTZ R2, R21, c[0x0][0x2ec] ;  /* 0x0000bb0015027a20 */ /* 0x004fc80000410000 */
[----:B------:R1:W2:Y:S02]  /*1780*/  MUFU.TANH R73, R2 ;  /* 0x0000000200497308 */ /* 0x0002a40000002400 */
[----:B-1----:R-:W-:-:S06]  /*1790*/  FMUL.FTZ R2, R22, c[0x0][0x2ec] ;  /* 0x0000bb0016027a20 */ /* 0x002fcc0000410000 */
[----:B------:R1:W1:Y:S02]  /*17a0*/  MUFU.TANH R113, R2 ;  /* 0x0000000200717308 */ /* 0x0002640000002400 */
[----:B-1----:R-:W-:Y:S02]  /*17b0*/  FMUL.FTZ R2, R23, c[0x0][0x2ec] ;  /* 0x0000bb0017027a20 */ /* 0x002fe40000410000 */
[----:B------:R-:W-:Y:S04]  /*17c0*/  HMMA.16816.F32.BF16 R20, R12, R52, RZ ;  /* 0x000000340c14723c */ /* 0x000fe800000418ff */
[----:B------:R1:W1:Y:S02]  /*17d0*/  MUFU.TANH R111, R2 ;  /* 0x00000002006f7308 */ /* 0x0002640000002400 */
[----:B-1----:R-:W-:-:S06]  /*17e0*/  FMUL.FTZ R2, R32, c[0x0][0x2ec] ;  /* 0x0000bb0020027a20 */ /* 0x002fcc0000410000 */
[----:B------:R1:W1:Y:S11]  /*17f0*/  MUFU.TANH R156, R2 ;  /* 0x00000002009c7308 */ /* 0x0002760000002400 */
[----:B------:R-:W-:Y:S01]  /*1800*/  @!UPT UIADD3 URZ, URZ, URZ, URZ ;  /* 0x0000003f3f3ff290 */ /* 0x000fe2000fffe03f */
[----:B------:R-:W-:Y:S01]  /*1810*/  HMMA.16816.F32.BF16 R20, R4, R68, R20 ;  /* 0x000000440414723c */ /* 0x000fe20000041814 */
[----:B-1----:R-:W-:-:S04]  /*1820*/  FMUL.FTZ R2, R33, c[0x0][0x2ec] ;  /* 0x0000bb0021027a20 */ /* 0x002fc80000410000 */
[----:B------:R1:W1:Y:S02]  /*1830*/  MUFU.TANH R157, R2 ;  /* 0x00000002009d7308 */ /* 0x0002640000002400 */
[----:B-1----:R-:W-:-:S06]  /*1840*/  FMUL.FTZ R2, R34, c[0x0][0x2ec] ;  /* 0x0000bb0022027a20 */ /* 0x002fcc0000410000 */
[----:B------:R1:W1:Y:S02]  /*1850*/  MUFU.TANH R162, R2 ;  /* 0x0000000200a27308 */ /* 0x0002640000002400 */
[----:B-1----:R-:W-:Y:S02]  /*1860*/  FMUL.FTZ R2, R35, c[0x0][0x2ec] ;  /* 0x0000bb0023027a20 */ /* 0x002fe40000410000 */
[----:B------:R-:W-:Y:S04]  /*1870*/  HMMA.16816.F32.BF16 R32, R16, R40, RZ ;  /* 0x000000281020723c */ /* 0x000fe800000418ff */
[----:B------:R1:W1:Y:S02]  /*1880*/  MUFU.TANH R163, R2 ;  /* 0x0000000200a37308 */ /* 0x0002640000002400 */
[----:B-1----:R-:W-:-:S06]  /*1890*/  FMUL.FTZ R2, R24, c[0x0][0x2ec] ;  /* 0x0000bb0018027a20 */ /* 0x002fcc0000410000 */
[----:B------:R1:W1:Y:S02]  /*18a0*/  MUFU.TANH R61, R2 ;  /* 0x00000002003d7308 */ /* 0x0002640000002400 */
[----:B-1----:R-:W-:-:S06]  /*18b0*/  FMUL.FTZ R2, R25, c[0x0][0x2ec] ;  /* 0x0000bb0019027a20 */ /* 0x002fcc0000410000 */
        /* <DEDUP_REMOVED lines=21> */
[----:B------:R-:W-:Y:S04]  /*1a10*/  HMMA.16816.F32.BF16 R28, R8, R44, R32 ;  /* 0x0000002c081c723c */ /* 0x000fe80000041820 */
[----:B------:R1:W1:Y:S04]  /*1a20*/  MUFU.TANH R160, R2 ;  /* 0x0000000200a07308 */ /* 0x0002680000002400 */
[----:B------:R-:W-:Y:S01]  /*1a30*/  HMMA.16816.F32.BF16 R32, R12, R50, RZ ;  /* 0x000000320c20723c */ /* 0x000fe200000418ff */
[----:B-1----:R-:W-:-:S04]  /*1a40*/  FMUL.FTZ R2, R20, c[0x0][0x2ec] ;  /* 0x0000bb0014027a20 */ /* 0x002fc80000410000 */
[----:B------:R1:W1:Y:S11]  /*1a50*/  MUFU.TANH R169, R2 ;  /* 0x0000000200a97308 */ /* 0x0002760000002400 */
[----:B------:R-:W-:-:S02]  /*1a60*/  FMUL.FTZ R28, R28, c[0x0][0x2ec] ;  /* 0x0000bb001c1c7a20 */ /* 0x000fc40000410000 */
[----:B------:R-:W-:Y:S02]  /*1a70*/  FMUL.FTZ R29, R29, c[0x0][0x2ec] ;  /* 0x0000bb001d1d7a20 */ /* 0x000fe40000410000 */
[----:B------:R-:W-:Y:S02]  /*1a80*/  FMUL.FTZ R30, R30, c[0x0][0x2ec] ;  /* 0x0000bb001e1e7a20 */ /* 0x000fe40000410000 */
[----:B------:R-:W-:Y:S01]  /*1a90*/  FMUL.FTZ R31, R31, c[0x0][0x2ec] ;  /* 0x0000bb001f1f7a20 */ /* 0x000fe20000410000 */
[----:B------:R-:W2:Y:S01]  /*1aa0*/  MUFU.TANH R53, R28 ;  /* 0x0000001c00357308 */ /* 0x000ea20000002400 */
[----:B-1----:R-:W-:-:S07]  /*1ab0*/  FMUL.FTZ R2, R21, c[0x0][0x2ec] ;  /* 0x0000bb0015027a20 */ /* 0x002fce0000410000 */
[----:B------:R-:W1:Y:S08]  /*1ac0*/  MUFU.TANH R56, R29 ;  /* 0x0000001d00387308 */ /* 0x000e700000002400 */
[----:B------:R5:W1:Y:S08]  /*1ad0*/  MUFU.TANH R170, R2 ;  /* 0x0000000200aa7308 */ /* 0x000a700000002400 */
[----:B------:R-:W1:Y:S01]  /*1ae0*/  MUFU.TANH R178, R30 ;  /* 0x0000001e00b27308 */ /* 0x000e620000002400 */
[----:B-----5:R-:W-:-:S07]  /*1af0*/  FMUL.FTZ R2, R22, c[0x0][0x2ec] ;  /* 0x0000bb0016027a20 */ /* 0x020fce0000410000 */
[----:B------:R5:W1:Y:S08]  /*1b00*/  MUFU.TANH R177, R31 ;  /* 0x0000001f00b17308 */ /* 0x000a700000002400 */
[----:B------:R1:W1:Y:S01]  /*1b10*/  MUFU.TANH R171, R2 ;  /* 0x0000000200ab7308 */ /* 0x0002620000002400 */
[----:B-----5:R-:W-:Y:S01]  /*1b20*/  HMMA.16816.F32.BF16 R28, R4, R62, R32 ;  /* 0x0000003e041c723c */ /* 0x020fe20000041820 */
[----:B-1----:R-:W-:-:S07]  /*1b30*/  FMUL.FTZ R2, R23, c[0x0][0x2ec] ;  /* 0x0000bb0017027a20 */ /* 0x002fce0000410000 */
[----:B------:R-:W-:Y:S01]  /*1b40*/  HMMA.16816.F32.BF16 R32, R12, R90, RZ ;  /* 0x0000005a0c20723c */ /* 0x000fe200000418ff */
[----:B------:R-:W1:Y:S07]  /*1b50*/  MUFU.TANH R172, R2 ;  /* 0x0000000200ac7308 */ /* 0x000e6e0000002400 */
[----:B------:R-:W-:Y:S08]  /*1b60*/  HMMA.16816.F32.BF16 R20, R4, R44, R24 ;  /* 0x0000002c0414723c */ /* 0x000ff00000041818 */
[----:B------:R-:W-:Y:S01]  /*1b70*/  FMUL.FTZ R28, R28, c[0x0][0x2ec] ;  /* 0x0000bb001c1c7a20 */ /* 0x000fe20000410000 */
[----:B------:R-:W-:Y:S01]  /*1b80*/  HMMA.16816.F32.BF16 R24, R12, R78, RZ ;  /* 0x0000004e0c18723c */ /* 0x000fe200000418ff */
[----:B------:R-:W-:-:S02]  /*1b90*/  FMUL.FTZ R29, R29, c[0x0][0x2ec] ;  /* 0x0000bb001d1d7a20 */ /* 0x000fc40000410000 */
[----:B------:R-:W-:Y:S01]  /*1ba0*/  FMUL.FTZ R30, R30, c[0x0][0x2ec] ;  /* 0x0000bb001e1e7a20 */ /* 0x000fe20000410000 */
[----:B------:R-:W1:Y:S01]  /*1bb0*/  MUFU.TANH R69, R28 ;  /* 0x0000001c00457308 */ /* 0x000e620000002400 */
[----:B------:R-:W-:-:S07]  /*1bc0*/  FMUL.FTZ R31, R31, c[0x0][0x2ec] ;  /* 0x0000bb001f1f7a20 */ /* 0x000fce0000410000 */
[----:B------:R-:W1:Y:S03]  /*1bd0*/  MUFU.TANH R65, R29 ;  /* 0x0000001d00417308 */ /* 0x000e660000002400 */
[----:B------:R-:W-:Y:S02]  /*1be0*/  FMUL.FTZ R20, R20, c[0x0][0x2ec] ;  /* 0x0000bb0014147a20 */ /* 0x000fe40000410000 */
[----:B------:R-:W-:Y:S02]  /*1bf0*/  FMUL.FTZ R21, R21, c[0x0][0x2ec] ;  /* 0x0000bb0015157a20 */ /* 0x000fe40000410000 */
[----:B------:R-:W-:Y:S01]  /*1c00*/  FMUL.FTZ R22, R22, c[0x0][0x2ec] ;  /* 0x0000bb0016167a20 */ /* 0x000fe20000410000 */
[----:B------:R-:W1:Y:S01]  /*1c10*/  MUFU.TANH R173, R20 ;  /* 0x0000001400ad7308 */ /* 0x000e620000002400 */
[----:B------:R-:W-:-:S07]  /*1c20*/  FMUL.FTZ R23, R23, c[0x0][0x2ec] ;  /* 0x0000bb0017177a20 */ /* 0x000fce0000410000 */
[----:B------:R-:W1:Y:S08]  /*1c30*/  MUFU.TANH R174, R21 ;  /* 0x0000001500ae7308 */ /* 0x000e700000002400 */
[----:B------:R-:W1:Y:S08]  /*1c40*/  MUFU.TANH R175, R22 ;  /* 0x0000001600af7308 */ /* 0x000e700000002400 */
[----:B------:R5:W1:Y:S08]  /*1c50*/  MUFU.TANH R176, R23 ;  /* 0x0000001700b07308 */ /* 0x000a700000002400 */
[----:B------:R-:W1:Y:S01]  /*1c60*/  MUFU.TANH R84, R30 ;  /* 0x0000001e00547308 */ /* 0x000e620000002400 */
[----:B-----5:R-:W-:Y:S07]  /*1c70*/  HMMA.16816.F32.BF16 R20, R4, R98, R24 ;  /* 0x000000620414723c */ /* 0x020fee0000041818 */
[----:B------:R5:W1:Y:S01]  /*1c80*/  MUFU.TANH R80, R31 ;  /* 0x0000001f00507308 */ /* 0x000a620000002400 */
[----:B------:R-:W-:Y:S08]  /*1c90*/  HMMA.16816.F32.BF16 R24, R12, R82, RZ ;  /* 0x000000520c18723c */ /* 0x000ff000000418ff */
[----:B-----5:R-:W-:Y:S08]  /*1ca0*/  HMMA.16816.F32.BF16 R28, R4, R102, R32 ;  /* 0x00000066041c723c */ /* 0x020ff00000041820 */
        /* <DEDUP_REMOVED lines=8> */
[----:B------:R-:W-:-:S03]  /*1d30*/  FMUL.FTZ R29, R29, c[0x0][0x2ec] ;  /* 0x0000bb001d1d7a20 */ /* 0x000fc60000410000 */
[----:B------:R-:W1:Y:S01]  /*1d40*/  MUFU.TANH R92, R22 ;  /* 0x00000016005c7308 */ /* 0x000e620000002400 */
[----:B------:R-:W-:Y:S02]  /*1d50*/  FMUL.FTZ R30, R30, c[0x0][0x2ec] ;  /* 0x0000bb001e1e7a20 */ /* 0x000fe40000410000 */
[----:B------:R-:W-:-:S05]  /*1d60*/  FMUL.FTZ R31, R31, c[0x0][0x2ec] ;  /* 0x0000bb001f1f7a20 */ /* 0x000fca0000410000 */
[----:B------:R5:W1:Y:S08]  /*1d70*/  MUFU.TANH R93, R23 ;  /* 0x00000017005d7308 */ /* 0x000a700000002400 */
[----:B------:R-:W1:Y:S01]  /*1d80*/  MUFU.TANH R100, R28 ;  /* 0x0000001c00647308 */ /* 0x000e620000002400 */
[----:B-----5:R-:W-:Y:S07]  /*1d90*/  HMMA.16816.F32.BF16 R20, R4, R94, R24 ;  /* 0x0000005e0414723c */ /* 0x020fee0000041818 */
[----:B------:R-:W1:Y:S01]  /*1da0*/  MUFU.TANH R101, R29 ;  /* 0x0000001d00657308 */ /* 0x000e620000002400 */
[----:B------:R-:W-:Y:S07]  /*1db0*/  HMMA.16816.F32.BF16 R24, R12, R58, RZ ;  /* 0x0000003a0c18723c */ /* 0x000fee00000418ff */
[----:B------:R-:W1:Y:S08]  /*1dc0*/  MUFU.TANH R112, R30 ;  /* 0x0000001e00707308 */ /* 0x000e700000002400 */
[----:B------:R5:W1:Y:S01]  /*1dd0*/  MUFU.TANH R114, R31 ;  /* 0x0000001f00727308 */ /* 0x000a620000002400 */
[----:B------:R-:W-:-:S02]  /*1de0*/  FMUL.FTZ R20, R20, c[0x0][0x2ec] ;  /* 0x0000bb0014147a20 */ /* 0x000fc40000410000 */
[----:B------:R-:W-:Y:S02]  /*1df0*/  FMUL.FTZ R21, R21, c[0x0][0x2ec] ;  /* 0x0000bb0015157a20 */ /* 0x000fe40000410000 */
[----:B------:R-:W-:-:S03]  /*1e00*/  FMUL.FTZ R22, R22, c[0x0][0x2ec] ;  /* 0x0000bb0016167a20 */ /* 0x000fc60000410000 */
[----:B------:R-:W1:Y:S01]  /*1e10*/  MUFU.TANH R115, R20 ;  /* 0x0000001400737308 */ /* 0x000e620000002400 */
[----:B------:R-:W-:Y:S01]  /*1e20*/  FMUL.FTZ R23, R23, c[0x0][0x2ec] ;  /* 0x0000bb0017177a20 */ /* 0x000fe20000410000 */
[----:B-----5:R-:W-:Y:S06]  /*1e30*/  HMMA.16816.F32.BF16 R28, R4, R86, R32 ;  /* 0x00000056041c723c */ /* 0x020fec0000041820 */
[----:B------:R-:W1:Y:S02]  /*1e40*/  MUFU.TANH R116, R21 ;  /* 0x0000001500747308 */ /* 0x000e640000002400 */
[C---:B------:R-:W-:Y:S06]  /*1e50*/  HMMA.16816.F32.BF16 R32, R12.reuse, R54, RZ ;  /* 0x000000360c20723c */ /* 0x040fec00000418ff */
[----:B------:R-:W1:Y:S02]  /*1e60*/  MUFU.TANH R124, R22 ;  /* 0x00000016007c7308 */ /* 0x000e640000002400 */
[----:B------:R-:W-:Y:S06]  /*1e70*/  HMMA.16816.F32.BF16 R12, R12, R42, RZ ;  /* 0x0000002a0c0c723c */ /* 0x000fec00000418ff */
[----:B------:R5:W1:Y:S02]  /*1e80*/  MUFU.TANH R126, R23 ;  /* 0x00000017007e7308 */ /* 0x000a640000002400 */
[----:B------:R-:W-:-:S02]  /*1e90*/  FMUL.FTZ R28, R28, c[0x0][0x2ec] ;  /* 0x0000bb001c1c7a20 */ /* 0x000fc40000410000 */
[----:B------:R-:W-:Y:S02]  /*1ea0*/  FMUL.FTZ R29, R29, c[0x0][0x2ec] ;  /* 0x0000bb001d1d7a20 */ /* 0x000fe40000410000 */
[----:B------:R-:W-:Y:S02]  /*1eb0*/  FMUL.FTZ R30, R30, c[0x0][0x2ec] ;  /* 0x0000bb001e1e7a20 */ /* 0x000fe40000410000 */
[----:B------:R-:W1:Y:S01]  /*1ec0*/  MUFU.TANH R128, R28 ;  /* 0x0000001c00807308 */ /* 0x000e620000002400 */
[----:B------:R-:W-:Y:S01]  /*1ed0*/  FMUL.FTZ R31, R31, c[0x0][0x2ec] ;  /* 0x0000bb001f1f7a20 */ /* 0x000fe20000410000 */
[C---:B-----5:R-:W-:Y:S06]  /*1ee0*/  HMMA.16816.F32.BF16 R20, R4.reuse, R66, R24 ;  /* 0x000000420414723c */ /* 0x060fec0000041818 */
[----:B------:R-:W1:Y:S02]  /*1ef0*/  MUFU.TANH R129, R29 ;  /* 0x0000001d00817308 */ /* 0x000e640000002400 */
[C---:B------:R-:W-:Y:S06]  /*1f00*/  HMMA.16816.F32.BF16 R24, R4.reuse, R70, R32 ;  /* 0x000000460418723c */ /* 0x040fec0000041820 */
[----:B------:R-:W1:Y:S02]  /*1f10*/  MUFU.TANH R130, R30 ;  /* 0x0000001e00827308 */ /* 0x000e640000002400 */
[----:B------:R-:W-:Y:S06]  /*1f20*/  HMMA.16816.F32.BF16 R4, R4, R46, R12 ;  /* 0x0000002e0404723c */ /* 0x000fec000004180c */
[----:B------:R5:W1:Y:S02]  /*1f30*/  MUFU.TANH R131, R31 ;  /* 0x0000001f00837308 */ /* 0x000a640000002400 */
[----:B------:R-:W-:Y:S01]  /*1f40*/  FMUL.FTZ R20, R20, c[0x0][0x2ec] ;  /* 0x0000bb0014147a20 */ /* 0x000fe20000410000 */
[----:B------:R-:W-:Y:S01]  /*1f50*/  HMMA.16816.F32.BF16 R12, R16, R78, RZ ;  /* 0x0000004e100c723c */ /* 0x000fe200000418ff */
[----:B------:R-:W-:-:S02]  /*1f60*/  FMUL.FTZ R21, R21, c[0x0][0x2ec] ;  /* 0x0000bb0015157a20 */ /* 0x000fc40000410000 */
[----:B------:R-:W-:Y:S02]  /*1f70*/  FMUL.FTZ R22, R22, c[0x0][0x2ec] ;  /* 0x0000bb0016167a20 */ /* 0x000fe40000410000 */
[----:B------:R-:W1:Y:S01]  /*1f80*/  MUFU.TANH R140, R20 ;  /* 0x00000014008c7308 */ /* 0x000e620000002400 */
[----:B------:R-:W-:Y:S02]  /*1f90*/  FMUL.FTZ R23, R23, c[0x0][0x2ec] ;  /* 0x0000bb0017177a20 */ /* 0x000fe40000410000 */
[----:B------:R-:W-:Y:S01]  /*1fa0*/  FMUL.FTZ R24, R24, c[0x0][0x2ec] ;  /* 0x0000bb0018187a20 */ /* 0x000fe20000410000 */
[----:B-----5:R-:W-:Y:S01]  /*1fb0*/  HMMA.16816.F32.BF16 R28, R16, R50, RZ ;  /* 0x00000032101c723c */ /* 0x020fe200000418ff */
[----:B------:R-:W-:Y:S02]  /*1fc0*/  FMUL.FTZ R25, R25, c[0x0][0x2ec] ;  /* 0x0000bb0019197a20 */ /* 0x000fe40000410000 */
[----:B------:R-:W-:Y:S01]  /*1fd0*/  FMUL.FTZ R26, R26, c[0x0][0x2ec] ;  /* 0x0000bb001a1a7a20 */ /* 0x000fe20000410000 */
[----:B------:R-:W1:Y:S01]  /*1fe0*/  MUFU.TANH R141, R21 ;  /* 0x00000015008d7308 */ /* 0x000e620000002400 */
[----:B------:R-:W-:-:S02]  /*1ff0*/  FMUL.FTZ R27, R27, c[0x0][0x2ec] ;  /* 0x0000bb001b1b7a20 */ /* 0x000fc40000410000 */
[----:B------:R-:W-:Y:S02]  /*2000*/  FMUL.FTZ R4, R4, c[0x0][0x2ec] ;  /* 0x0000bb0004047a20 */ /* 0x000fe40000410000 */
[----:B------:R-:W-:Y:S02]  /*2010*/  FMUL.FTZ R5, R5, c[0x0][0x2ec] ;  /* 0x0000bb0005057a20 */ /* 0x000fe40000410000 */
[----:B------:R-:W-:Y:S01]  /*2020*/  FMUL.FTZ R6, R6, c[0x0][0x2ec] ;  /* 0x0000bb0006067a20 */ /* 0x000fe20000410000 */
[----:B------:R-:W1:Y:S01]  /*2030*/  MUFU.TANH R144, R22 ;  /* 0x0000001600907308 */ /* 0x000e620000002400 */
[----:B------:R-:W-:-:S07]  /*2040*/  FMUL.FTZ R7, R7, c[0x0][0x2ec] ;  /* 0x0000bb0007077a20 */ /* 0x000fce0000410000 */
[----:B------:R5:W1:Y:S08]  /*2050*/  MUFU.TANH R145, R23 ;  /* 0x0000001700917308 */ /* 0x000a700000002400 */
[----:B------:R-:W1:Y:S01]  /*2060*/  MUFU.TANH R146, R24 ;  /* 0x0000001800927308 */ /* 0x000e620000002400 */
[----:B-----5:R-:W-:Y:S07]  /*2070*/  HMMA.16816.F32.BF16 R20, R8, R62, R28 ;  /* 0x0000003e0814723c */ /* 0x020fee000004181c */
[----:B------:R-:W1:Y:S08]  /*2080*/  MUFU.TANH R148, R25 ;  /* 0x0000001900947308 */ /* 0x000e700000002400 */
[----:B------:R-:W1:Y:S08]  /*2090*/  MUFU.TANH R153, R26 ;  /* 0x0000001a00997308 */ /* 0x000e700000002400 */
[----:B------:R5:W1:Y:S01]  /*20a0*/  MUFU.TANH R78, R27 ;  /* 0x0000001b004e7308 */ /* 0x000a620000002400 */
[----:B------:R-:W-:-:S07]  /*20b0*/  FMUL.FTZ R20, R20, c[0x0][0x2ec] ;  /* 0x0000bb0014147a20 */ /* 0x000fce0000410000 */
[----:B------:R-:W1:Y:S01]  /*20c0*/  MUFU.TANH R79, R4 ;  /* 0x00000004004f7308 */ /* 0x000e620000002400 */
[----:B------:R-:W-:Y:S02]  /*20d0*/  FMUL.FTZ R21, R21, c[0x0][0x2ec] ;  /* 0x0000bb0015157a20 */ /* 0x000fe40000410000 */
[----:B------:R-:W-:Y:S02]  /*20e0*/  FMUL.FTZ R22, R22, c[0x0][0x2ec] ;  /* 0x0000bb0016167a20 */ /* 0x000fe40000410000 */
[----:B------:R-:W-:Y:S01]  /*20f0*/  FMUL.FTZ R23, R23, c[0x0][0x2ec] ;  /* 0x0000bb0017177a20 */ /* 0x000fe20000410000 */
[----:B-----5:R-:W-:Y:S02]  /*2100*/  HMMA.16816.F32.BF16 R24, R16, R90, RZ ;  /* 0x0000005a1018723c */ /* 0x020fe400000418ff */
[----:B------:R-:W1:Y:S08]  /*2110*/  MUFU.TANH R161, R5 ;  /* 0x0000000500a17308 */ /* 0x000e700000002400 */
[----:B------:R-:W1:Y:S08]  /*2120*/  MUFU.TANH R166, R6 ;  /* 0x0000000600a67308 */ /* 0x000e700000002400 */
        /* <DEDUP_REMOVED lines=14> */
[----:B------:R-:W-:Y:S06]  /*2210*/  HMMA.16816.F32.BF16 R24, R16, R74, RZ ;  /* 0x0000004a1018723c */ /* 0x000fec00000418ff */
[----:B------:R-:W1:Y:S08]  /*2220*/  MUFU.TANH R44, R6 ;  /* 0x00000006002c7308 */ /* 0x000e700000002400 */
[----:B------:R5:W1:Y:S02]  /*2230*/  MUFU.TANH R48, R7 ;  /* 0x0000000700307308 */ /* 0x000a640000002400 */
[----:B------:R-:W-:-:S02]  /*2240*/  FMUL.FTZ R20, R20, c[0x0][0x2ec] ;  /* 0x0000bb0014147a20 */ /* 0x000fc40000410000 */
[----:B------:R-:W-:Y:S02]  /*2250*/  FMUL.FTZ R21, R21, c[0x0][0x2ec] ;  /* 0x0000bb0015157a20 */ /* 0x000fe40000410000 */
[----:B------:R-:W-:Y:S02]  /*2260*/  FMUL.FTZ R22, R22, c[0x0][0x2ec] ;  /* 0x0000bb0016167a20 */ /* 0x000fe40000410000 */
        /* <DEDUP_REMOVED lines=19> */
[----:B------:R-:W-:-:S04]  /*23a0*/  FMUL.FTZ R20, R20, c[0x0][0x2ec] ;  /* 0x0000bb0014147a20 */ /* 0x000fc80000410000 */
[----:B------:R-:W1:Y:S01]  /*23b0*/  MUFU.TANH R32, R21 ;  /* 0x0000001500207308 */ /* 0x000e620000002400 */
[----:B------:R-:W-:Y:S02]  /*23c0*/  FMUL.FTZ R22, R22, c[0x0][0x2ec] ;  /* 0x0000bb0016167a20 */ /* 0x000fe40000410000 */
[----:B------:R-:W-:Y:S01]  /*23d0*/  FMUL.FTZ R23, R23, c[0x0][0x2ec] ;  /* 0x0000bb0017177a20 */ /* 0x000fe20000410000 */
[C---:B-----5:R-:W-:Y:S04]  /*23e0*/  HMMA.16816.F32.BF16 R4, R8.reuse, R66, R12 ;  /* 0x000000420804723c */ /* 0x060fe8000004180c */
[----:B------:R-:W1:Y:S04]  /*23f0*/  MUFU.TANH R28, R20 ;  /* 0x00000014001c7308 */ /* 0x000e680000002400 */
[C---:B------:R-:W-:Y:S04]  /*2400*/  HMMA.16816.F32.BF16 R12, R8.reuse, R70, R24 ;  /* 0x00000046080c723c */ /* 0x040fe80000041818 */
[----:B------:R-:W1:Y:S04]  /*2410*/  MUFU.TANH R22, R22 ;  /* 0x0000001600167308 */ /* 0x000e680000002400 */
[----:B------:R-:W-:Y:S04]  /*2420*/  HMMA.16816.F32.BF16 R8, R8, R46, R16 ;  /* 0x0000002e0808723c */ /* 0x000fe80000041810 */
[----:B------:R-:W1:Y:S04]  /*2430*/  MUFU.TANH R23, R23 ;  /* 0x0000001700177308 */ /* 0x000e680000002400 */
[----:B------:R-:W-:-:S02]  /*2440*/  FMUL.FTZ R4, R4, c[0x0][0x2ec] ;  /* 0x0000bb0004047a20 */ /* 0x000fc40000410000 */
[----:B------:R-:W-:Y:S02]  /*2450*/  FMUL.FTZ R5, R5, c[0x0][0x2ec] ;  /* 0x0000bb0005057a20 */ /* 0x000fe40000410000 */
[----:B------:R-:W1:Y:S01]  /*2460*/  MUFU.TANH R21, R4 ;  /* 0x0000000400157308 */ /* 0x000e620000002400 */
[----:B------:R-:W-:Y:S02]  /*2470*/  FMUL.FTZ R6, R6, c[0x0][0x2ec] ;  /* 0x0000bb0006067a20 */ /* 0x000fe40000410000 */
[----:B------:R-:W-:Y:S02]  /*2480*/  FMUL.FTZ R7, R7, c[0x0][0x2ec] ;  /* 0x0000bb0007077a20 */ /* 0x000fe40000410000 */
[----:B------:R-:W-:-:S03]  /*2490*/  FMUL.FTZ R2, R12, c[0x0][0x2ec] ;  /* 0x0000bb000c027a20 */ /* 0x000fc60000410000 */
[----:B------:R-:W1:Y:S04]  /*24a0*/  MUFU.TANH R20, R5 ;  /* 0x0000000500147308 */ /* 0x000e680000002400 */
[----:B------:R-:W-:Y:S02]  /*24b0*/  FMUL.FTZ R8, R8, c[0x0][0x2ec] ;  /* 0x0000bb0008087a20 */ /* 0x000fe40000410000 */
[----:B------:R-:W-:Y:S02]  /*24c0*/  FMUL.FTZ R9, R9, c[0x0][0x2ec] ;  /* 0x0000bb0009097a20 */ /* 0x000fe40000410000 */
[----:B------:R5:W1:Y:S01]  /*24d0*/  MUFU.TANH R12, R2 ;  /* 0x00000002000c7308 */ /* 0x000a620000002400 */
[----:B------:R-:W-:Y:S02]  /*24e0*/  FMUL.FTZ R10, R10, c[0x0][0x2ec] ;  /* 0x0000bb000a0a7a20 */ /* 0x000fe40000410000 */
[----:B------:R-:W-:-:S05]  /*24f0*/  FMUL.FTZ R11, R11, c[0x0][0x2ec] ;  /* 0x0000bb000b0b7a20 */ /* 0x000fca0000410000 */
[----:B------:R-:W1:Y:S01]  /*2500*/  MUFU.TANH R52, R6 ;  /* 0x0000000600347308 */ /* 0x000e620000002400 */
[----:B-----5:R-:W-:-:S07]  /*2510*/  FMUL.FTZ R2, R13, c[0x0][0x2ec] ;  /* 0x0000bb000d027a20 */ /* 0x020fce0000410000 */
[----:B------:R-:W1:Y:S08]  /*2520*/  MUFU.TANH R68, R7 ;  /* 0x0000000700447308 */ /* 0x000e700000002400 */
[----:B------:R5:W1:Y:S08]  /*2530*/  MUFU.TANH R13, R2 ;  /* 0x00000002000d7308 */ /* 0x000a700000002400 */
[----:B------:R-:W1:Y:S01]  /*2540*/  MUFU.TANH R74, R10 ;  /* 0x0000000a004a7308 */ /* 0x000e620000002400 */
[----:B-----5:R-:W-:-:S07]  /*2550*/  FMUL.FTZ R2, R14, c[0x0][0x2ec] ;  /* 0x0000bb000e027a20 */ /* 0x020fce0000410000 */
[----:B------:R-:W1:Y:S08]  /*2560*/  MUFU.TANH R75, R11 ;  /* 0x0000000b004b7308 */ /* 0x000e700000002400 */
[----:B------:R5:W1:Y:S08]  /*2570*/  MUFU.TANH R70, R2 ;  /* 0x0000000200467308 */ /* 0x000a700000002400 */
[----:B------:R-:W1:Y:S01]  /*2580*/  MUFU.TANH R14, R8 ;  /* 0x00000008000e7308 */ /* 0x000e620000002400 */
[----:B-----5:R-:W-:-:S07]  /*2590*/  FMUL.FTZ R2, R15, c[0x0][0x2ec] ;  /* 0x0000bb000f027a20 */ /* 0x020fce0000410000 */
[----:B------:R-:W1:Y:S08]  /*25a0*/  MUFU.TANH R15, R9 ;  /* 0x00000009000f7308 */ /* 0x000e700000002400 */
[----:B------:R5:W1:Y:S02]  /*25b0*/  MUFU.TANH R71, R2 ;  /* 0x0000000200477308 */ /* 0x000a640000002400 */
[----:B-----5:R-:W-:-:S04]  /*25c0*/  LOP3.LUT R2, R159, 0xffffffe0, RZ, 0xc0, !PT ;  /* 0xffffffe09f027812 */ /* 0x020fc800078ec0ff */
[----:B------:R-:W-:Y:S02]  /*25d0*/  IADD3 R4, -R2, R158, RZ ;  /* 0x0000009e02047210 */ /* 0x000fe40007ffe1ff */
[----:B------:R-:W-:-:S03]  /*25e0*/  IADD3 R2, R105, R3, RZ ;  /* 0x0000000369027210 */ /* 0x000fc60007ffe0ff */
[----:B------:R1:W-:Y:S04]  /*25f0*/  STL [R1+0x30], R4 ;  /* 0x0000300401007387 */ /* 0x0003e80000100800 */
[----:B------:R-:W-:Y:S06]  /*2600*/  BAR.SYNC.DEFER_BLOCKING 0x0 ;  /* 0x0000000000007b1d */ /* 0x000fec0000010000 */
[----:B------:R-:W-:Y:S05]  /*2610*/  @!P0 BRA `(.L_x_456) ;  /* 0x0000016000008947 */ /* 0x000fea0003800000 */
[----:B-1234-:R-:W-:-:S04]  /*2620*/  LEA.HI.SX32 R4, R197, 0xfffffffe, 0x19 ;  /* 0xfffffffec5047811 */ /* 0x01efc800078fcaff */
        /* <DEDUP_REMOVED lines=21> */
.L_x_456:
[----:B--234-:R-:W-:Y:S02]  /*2780*/  FMNMX.FTZ R38, R108, R107, !PT ;  /* 0x0000006b6c267209 */ /* 0x01cfe40007810000 */
[----:B------:R-:W-:-:S02]  /*2790*/  SHF.L.U32 R184, R2, 0x1, RZ ;  /* 0x0000000102b87819 */ /* 0x000fc400000006ff */
[----:B-1----:R-:W-:Y:S02]  /*27a0*/  FMNMX.FTZ R38, R37, R38, !PT ;  /* 0x0000002625267209 */ /* 0x002fe40007810000 */
[----:B------:R-:W-:Y:S02]  /*27b0*/  IADD3 R185, R0, R184, RZ ;  /* 0x000000b800b97210 */ /* 0x000fe40007ffe0ff */
        /* <DEDUP_REMOVED lines=47> */
[----:B------:R-:W-:Y:S02]  /*2ab0*/  FMNMX.FTZ R37, R121, R122, !PT ;  /* 0x0000007a79257209 */ /* 0x000fe40007810000 */
[----:B---3--:R-:W-:-:S04]  /*2ac0*/  F2FP.BF16.PACK_AB R12, R215, R217 ;  /* 0x000000d9d70c723e */ /* 0x008fc800000010ff */
[----:B------:R1:W-:Y:S01]  /*2ad0*/  MUFU.EX2 R216, R4 ;  /* 0x0000000400d87308 */ /* 0x0003e20000000800 */
[----:B------:R-:W-:Y:S01]  /*2ae0*/  FMNMX.FTZ R37, R39, R37, !PT ;  /* 0x0000002527257209 */ /* 0x000fe20007810000 */
[----:B--2---:R-:W-:-:S03]  /*2af0*/  FFMA.FTZ R5, R53, c[0x0][0x23c], -R3 ;  /* 0x00008f0035057a23 */ /* 0x004fc60000010803 */
[----:B------:R-:W-:-:S03]  /*2b00*/  FMNMX.FTZ R37, R40, R37, !PT ;  /* 0x0000002528257209 */ /* 0x000fc60007810000 */
[----:B------:R2:W-:Y:S01]  /*2b10*/  MUFU.EX2 R245, R5 ;  /* 0x0000000500f57308 */ /* 0x0005e20000000800 */
[----:B------:R-:W-:-:S04]  /*2b20*/  FMNMX.FTZ R37, R123, R37, !PT ;  /* 0x000000257b257209 */ /* 0x000fc80007810000 */
[----:B------:R-:W-:Y:S01]  /*2b30*/  FMNMX.FTZ R37, R125, R37, !PT ;  /* 0x000000257d257209 */ /* 0x000fe20007810000 */
[----:B-1----:R-:W-:-:S03]  /*2b40*/  FFMA.FTZ R4, R36, c[0x0][0x23c], -R3 ;  /* 0x00008f0024047a23 */ /* 0x002fc60000010803 */
[----:B------:R-:W-:Y:S01]  /*2b50*/  FMNMX.FTZ R37, R44, R37, !PT ;  /* 0x000000252c257209 */ /* 0x000fe20007810000 */
[----:B------:R1:W3:Y:S03]  /*2b60*/  MUFU.EX2 R218, R4 ;  /* 0x0000000400da7308 */ /* 0x0002e60000000800 */
[----:B------:R-:W-:Y:S01]  /*2b70*/  FMNMX.FTZ R37, R48, R37, !PT ;  /* 0x0000002530257209 */ /* 0x000fe20007810000 */
[----:B--2---:R-:W-:-:S03]  /*2b80*/  FFMA.FTZ R5, R56, c[0x0][0x23c], -R3 ;  /* 0x00008f0038057a23 */ /* 0x004fc60000010803 */
[----:B------:R-:W-:Y:S01]  /*2b90*/  FMNMX.FTZ R37, R119, R37, !PT ;  /* 0x0000002577257209 */ /* 0x000fe20007810000 */
[----:B------:R-:W-:Y:S03]  /*2ba0*/  MUFU.EX2 R244, R5 ;  /* 0x0000000500f47308 */ /* 0x000fe60000000800 */
        /* <DEDUP_REMOVED lines=83> */
[----:B---3--:R-:W-:Y:S01]  /*30e0*/  F2FP.BF16.PACK_AB R14, R218, R216 ;  /* 0x000000d8da0e723e */ /* 0x008fe200000010ff */
        /* <DEDUP_REMOVED lines=58> */
[----:B------:R-:W-:Y:S02]  /*3490*/  FMNMX.FTZ R3, R144, R3, !PT ;  /* 0x0000000390037209 */ /* 0x000fe40007810000 */
[----:B------:R-:W-:Y:S01]  /*34a0*/  F2FP.BF16.PACK_AB R13, R127, R200 ;  /* 0x000000c87f0d723e */ /* 0x000fe200000010ff */
        /* <DEDUP_REMOVED lines=48> */
[----:B---3--:R-:W-:-:S07]  /*37b0*/  FFMA.FTZ R4, R41, c[0x0][0x23c], -R6 ;  /* 0x00008f0029047a23 */ /* 0x008fce0000010806 */
        /* <DEDUP_REMOVED lines=8> */
[--C-:B-1----:R-:W-:Y:S02]  /*3840*/  FFMA.FTZ R4, R23, c[0x0][0x23c], -R6.reuse ;  /* 0x00008f0017047a23 */ /* 0x102fe40000010806 */
[----:B------:R-:W1:Y:S04]  /*3850*/  LDSM.16.MT88.4 R20, [R184+0x4000] ;  /* 0x00400000b814783b */ /* 0x000e680000004200 */
[----:B------:R2:W-:Y:S02]  /*3860*/  MUFU.EX2 R210, R4 ;  /* 0x0000000400d27308 */ /* 0x0005e40000000800 */
[----:B--2---:R-:W-:-:S06]  /*3870*/  FFMA.FTZ R4, R110, c[0x0][0x23c], -R6 ;  /* 0x00008f006e047a23 */ /* 0x004fcc0000010806 */
[----:B------:R2:W-:Y:S02]  /*3880*/  MUFU.EX2 R213, R4 ;  /* 0x0000000400d57308 */ /* 0x0005e40000000800 */
[----:B--2---:R-:W-:Y:S01]  /*3890*/  FFMA.FTZ R4, R109, c[0x0][0x23c], -R6 ;  /* 0x00008f006d047a23 */ /* 0x004fe20000010806 */
[C---:B-1----:R-:W-:Y:S05]  /*38a0*/  HMMA.16816.F32.BF16 R56, R12.reuse, R20, RZ ;  /* 0x000000140c38723c */ /* 0x042fea00000418ff */
[----:B------:R1:W-:Y:S03]  /*38b0*/  MUFU.EX2 R214, R4 ;  /* 0x0000000400d67308 */ /* 0x0003e60000000800 */
[----:B------:R-:W-:Y:S01]  /*38c0*/  HMMA.16816.F32.BF16 R64, R12, R22, RZ ;  /* 0x000000160c40723c */ /* 0x000fe200000418ff */
[----:B-1----:R-:W-:-:S04]  /*38d0*/  FFMA.FTZ R4, R133, c[0x0][0x23c], -R5 ;  /* 0x00008f0085047a23 */ /* 0x002fc80000010805 */
        /* <DEDUP_REMOVED lines=8> */
[----:B------:R-:W-:Y:S08]  /*3960*/  MUFU.EX2 R102, R7 ;  /* 0x0000000700667308 */ /* 0x000ff00000000800 */
        /* <DEDUP_REMOVED lines=15> */
[----:B-1----:R-:W-:-:S07]  /*3a60*/  FFMA.FTZ R0, R81, c[0x0][0x23c], -R5 ;  /* 0x00008f0051007a23 */ /* 0x002fce0000010805 */
[----:B------:R-:W-:Y:S01]  /*3a70*/  HMMA.16816.F32.BF16 R20, R12, R18, RZ ;  /* 0x000000120c14723c */ /* 0x000fe200000418ff */
        /* <DEDUP_REMOVED lines=36> */
[----:B------:R5:W-:Y:S03]  /*3cc0*/  MUFU.EX2 R103, R0 ;  /* 0x0000000000677308 */ /* 0x000be60000000800 */
[----:B------:R-:W1:Y:S03]  /*3cd0*/  LDSM.16.MT88.4 R24, [R185+0x4c00] ;  /* 0x004c0000b918783b */ /* 0x000e660000004200 */
[C---:B------:R-:W-:Y:S08]  /*3ce0*/  HMMA.16816.F32.BF16 R48, R8.reuse, R30, R64 ;  /* 0x0000001e0830723c */ /* 0x040ff00000041840 */
[----:B------:R-:W-:Y:S01]  /*3cf0*/  HMMA.16816.F32.BF16 R56, R8, R28, R56 ;  /* 0x0000001c0838723c */ /* 0x000fe20000041838 */
[----:B-----5:R-:W-:-:S04]  /*3d00*/  FFMA.FTZ R0, R101, c[0x0][0x23c], -R5 ;  /* 0x00008f0065007a23 */ /* 0x020fc80000010805 */
[----:B------:R5:W3:Y:S02]  /*3d10*/  MUFU.EX2 R101, R0 ;  /* 0x0000000000657308 */ /* 0x000ae40000000800 */
[----:B----4-:R-:W-:Y:S01]  /*3d20*/  F2FP.BF16.PACK_AB R8, R105, R104 ;  /* 0x000000686908723e */ /* 0x010fe200000010ff */
[----:B-----5:R-:W-:Y:S01]  /*3d30*/  FFMA.FTZ R0, R149, c[0x0][0x23c], -R4 ;  /* 0x00008f0095007a23 */ /* 0x020fe20000010804 */
[----:B---3--:R-:W-:-:S04]  /*3d40*/  F2FP.BF16.PACK_AB R10, R101, R103 ;  /* 0x00000067650a723e */ /* 0x008fc800000010ff */
        /* <DEDUP_REMOVED lines=51> */
[----:B------:R-:W-:Y:S01]  /*4080*/  HMMA.16816.F32.BF16 R28, R8, R26, R28 ;  /* 0x0000001a081c723c */ /* 0x000fe2000004181c */
[----:B--2---:R-:W-:-:S07]  /*4090*/  FFMA.FTZ R0, R157, c[0x0][0x23c], -R5 ;  /* 0x00008f009d007a23 */ /* 0x004fce0000010805 */
[----:B------:R-:W-:Y:S01]  /*40a0*/  HMMA.16816.F32.BF16 R156, R8, R24, R60 ;  /* 0x00000018089c723c */ /* 0x000fe2000004183c */
[----:B------:R2:W3:Y:S06]  /*40b0*/  MUFU.EX2 R85, R0 ;  /* 0x0000000000557308 */ /* 0x0004ec0000000800 */
        /* <DEDUP_REMOVED lines=8> */
[----:B------:R-:W4:Y:S07]  /*4140*/  LDSM.16.MT88.4 R20, [R184+0x5400] ;  /* 0x00540000b814783b */ /* 0x000f2e0000004200 */
[----:B------:R-:W-:Y:S01]  /*4150*/  HMMA.16816.F32.BF16 R48, R8, R24, R32 ;  /* 0x000000180830723c */ /* 0x000fe20000041820 */
[----:B--2---:R-:W-:-:S04]  /*4160*/  FFMA.FTZ R0, R129, c[0x0][0x23c], -R5 ;  /* 0x00008f0081007a23 */ /* 0x004fc80000010805 */
[----:B------:R2:W1:Y:S03]  /*4170*/  MUFU.EX2 R83, R0 ;  /* 0x0000000000537308 */ /* 0x0004660000000800 */
[----:B------:R-:W-:Y:S01]  /*4180*/  HMMA.16816.F32.BF16 R40, R8, R26, R40 ;  /* 0x0000001a0828723c */ /* 0x000fe20000041828 */
[----:B------:R-:W4:Y:S06]  /*4190*/  LDSM.16.MT88.4 R24, [R185+0x5400] ;  /* 0x00540000b918783b */ /* 0x000f2c0000004200 */
[----:B---3--:R-:W-:Y:S01]  /*41a0*/  F2FP.BF16.PACK_AB R8, R85, R86 ;  /* 0x000000565508723e */ /* 0x008fe200000010ff */
[----:B--2---:R-:W-:Y:S01]  /*41b0*/  FFMA.FTZ R0, R162, c[0x0][0x23c], -R4 ;  /* 0x00008f00a2007a23 */ /* 0x004fe20000010804 */
[----:B-1----:R-:W-:-:S03]  /*41c0*/  F2FP.BF16.PACK_AB R10, R83, R84 ;  /* 0x00000054530a723e */ /* 0x002fc600000010ff */
        /* <DEDUP_REMOVED lines=11> */
[C---:B------:R-:W-:Y:S08]  /*4280*/  HMMA.16816.F32.BF16 R136, R8.reuse, R12, R136 ;  /* 0x0000000c0888723c */ /* 0x040ff00000041888 */
[----:B------:R-:W-:Y:S01]  /*4290*/  HMMA.16816.F32.BF16 R44, R8, R14, R44 ;  /* 0x0000000e082c723c */ /* 0x000fe2000004182c */
[----:B-1----:R-:W-:Y:S01]  /*42a0*/  FFMA.FTZ R0, R164, c[0x0][0x23c], -R5 ;  /* 0x00008f00a4007a23 */ /* 0x002fe20000010805 */
[----:B------:R-:W-:-:S03]  /*42b0*/  F2FP.BF16.PACK_AB R164, R244, R245 ;  /* 0x000000f5f4a4723e */ /* 0x000fc600000010ff */
        /* <DEDUP_REMOVED lines=15> */
[----:B-1----:R-:W-:-:S06]  /*43b0*/  FFMA.FTZ R0, R141, c[0x0][0x23c], -R5 ;  /* 0x00008f008d007a23 */ /* 0x002fcc0000010805 */
[----:B------:R-:W-:Y:S01]  /*43c0*/  HMMA.16816.F32.BF16 R140, R8, R12, R56 ;  /* 0x0000000c088c723c */ /* 0x000fe20000041838 */
[----:B------:R-:W1:Y:S01]  /*43d0*/  LDSM.16.MT88.4 R12, [R184+0x5800] ;  /* 0x00580000b80c783b */ /* 0x000e620000004200 */
[----:B------:R3:W5:Y:S05]  /*43e0*/  MUFU.EX2 R68, R0 ;  /* 0x0000000000447308 */ /* 0x00076a0000000800 */
[----:B--2---:R-:W-:Y:S01]  /*43f0*/  F2FP.BF16.PACK_AB R8, R72, R73 ;  /* 0x000000494808723e */ /* 0x004fe200000010ff */
[----:B---3--:R-:W-:Y:S01]  /*4400*/  FFMA.FTZ R0, R167, c[0x0][0x23c], -R4 ;  /* 0x00008f00a7007a23 */ /* 0x008fe20000010804 */
[----:B-----5:R-:W-:-:S03]  /*4410*/  F2FP.BF16.PACK_AB R10, R68, R69 ;  /* 0x00000045440a723e */ /* 0x020fc600000010ff */
        /* <DEDUP_REMOVED lines=11> */
[C---:B----4-:R-:W-:Y:S08]  /*44d0*/  HMMA.16816.F32.BF16 R136, R8.reuse, R20, R136 ;  /* 0x000000140888723c */ /* 0x050ff00000041888 */
        /* <DEDUP_REMOVED lines=17> */
[----:B--2---:R-:W-:-:S02]  /*45f0*/  FFMA.FTZ R0, R148, c[0x0][0x23c], -R5 ;  /* 0x00008f0094007a23 */ /* 0x004fc40000010805 */
[----:B------:R-:W2:Y:S02]  /*4600*/  LDSM.16.MT88.4 R148, [R184+0x5c00] ;  /* 0x005c0000b894783b */ /* 0x000ea40000004200 */
[----:B------:R4:W5:Y:S02]  /*4610*/  MUFU.EX2 R59, R0 ;  /* 0x00000000003b7308 */ /* 0x0009640000000800 */
[----:B---3--:R-:W-:Y:S01]  /*4620*/  F2FP.BF16.PACK_AB R8, R61, R62 ;  /* 0x0000003e3d08723e */ /* 0x008fe200000010ff */
[----:B----4-:R-:W-:Y:S01]  /*4630*/  FFMA.FTZ R0, R171, c[0x0][0x23c], -R4 ;  /* 0x00008f00ab007a23 */ /* 0x010fe20000010804 */
[----:B-----5:R-:W-:-:S04]  /*4640*/  F2FP.BF16.PACK_AB R10, R59, R60 ;  /* 0x0000003c3b0a723e */ /* 0x020fc800000010ff */
        /* <DEDUP_REMOVED lines=22> */
[----:B----4-:R-:W-:-:S07]  /*47b0*/  F2FP.BF16.PACK_AB R11, R43, R64 ;  /* 0x000000402b0b723e */ /* 0x010fce00000010ff */
[----:B------:R-:W-:Y:S01]  /*47c0*/  HMMA.16816.F32.BF16 R48, R8, R16, R48 ;  /* 0x000000100830723c */ /* 0x000fe20000041830 */
[----:B-1----:R-:W-:Y:S01]  /*47d0*/  FFMA.FTZ R0, R79, c[0x0][0x23c], -R5 ;  /* 0x00008f004f007a23 */ /* 0x002fe20000010805 */
[----:B---3--:R-:W-:-:S06]  /*47e0*/  F2FP.BF16.PACK_AB R160, R41, R42 ;  /* 0x0000002a29a0723e */ /* 0x008fcc00000010ff */
[C---:B------:R-:W-:Y:S01]  /*47f0*/  HMMA.16816.F32.BF16 R140, R8.reuse, R12, R140 ;  /* 0x0000000c088c723c */ /* 0x040fe2000004188c */
[----:B------:R1:W-:Y:S07]  /*4800*/  MUFU.EX2 R40, R0 ;  /* 0x0000000000287308 */ /* 0x0003ee0000000800 */
[C---:B------:R-:W-:Y:S01]  /*4810*/  HMMA.16816.F32.BF16 R20, R8.reuse, R14, R20 ;  /* 0x0000000e0814723c */ /* 0x040fe20000041814 */
[----:B------:R-:W3:Y:S07]  /*4820*/  LDSM.16.MT88.4 R12, [R185+0x5c00] ;  /* 0x005c0000b90c783b */ /* 0x000eee0000004200 */
[----:B------:R-:W-:Y:S01]  /*4830*/  HMMA.16816.F32.BF16 R24, R8, R18, R24 ;  /* 0x000000120818723c */ /* 0x000fe20000041818 */
[----:B-1----:R-:W-:-:S02]  /*4840*/  FFMA.FTZ R0, R161, c[0x0][0x23c], -R5 ;  /* 0x00008f00a1007a23 */ /* 0x002fc40000010805 */
[----:B------:R-:W-:Y:S02]  /*4850*/  FADD.FTZ R5, R102, R7 ;  /* 0x0000000766057221 */ /* 0x000fe40000010000 */
[----:B------:R1:W4:Y:S02]  /*4860*/  MUFU.EX2 R39, R0 ;  /* 0x0000000000277308 */ /* 0x0003240000000800 */
[----:B-1----:R-:W-:Y:S01]  /*4870*/  FFMA.FTZ R0, R175, c[0x0][0x23c], -R4 ;  /* 0x00008f00af007a23 */ /* 0x002fe20000010804 */
[----:B----4-:R-:W-:-:S05]  /*4880*/  F2FP.BF16.PACK_AB R162, R39, R40 ;  /* 0x0000002827a2723e */ /* 0x010fca00000010ff */
[----:B------:R1:W-:Y:S02]  /*4890*/  MUFU.EX2 R30, R0 ;  /* 0x00000000001e7308 */ /* 0x0003e40000000800 */
[----:B-1----:R-:W-:-:S06]  /*48a0*/  FFMA.FTZ R0, R176, c[0x0][0x23c], -R4 ;  /* 0x00008f00b0007a23 */ /* 0x002fcc0000010804 */
[----:B------:R1:W4:Y:S02]  /*48b0*/  MUFU.EX2 R31, R0 ;  /* 0x00000000001f7308 */ /* 0x0003240000000800 */
[----:B-1----:R-:W-:Y:S01]  /*48c0*/  FFMA.FTZ R0, R166, c[0x0][0x23c], -R4 ;  /* 0x00008f00a6007a23 */ /* 0x002fe20000010804 */
[----:B----4-:R-:W-:Y:S02]  /*48d0*/  F2FP.BF16.PACK_AB R161, R31, R30 ;  /* 0x0000001e1fa1723e */ /* 0x010fe400000010ff */
[----:B------:R-:W-:-:S03]  /*48e0*/  F2FP.BF16.PACK_AB R166, R237, R240 ;  /* 0x000000f0eda6723e */ /* 0x000fc600000010ff */
[----:B------:R1:W-:Y:S02]  /*48f0*/  MUFU.EX2 R29, R0 ;  /* 0x00000000001d7308 */ /* 0x0003e40000000800 */
[----:B-1----:R-:W-:Y:S02]  /*4900*/  FFMA.FTZ R0, R90, c[0x0][0x23c], -R4 ;  /* 0x00008f005a007a23 */ /* 0x002fe40000010804 */
[----:B------:R-:W-:-:S04]  /*4910*/  FADD.FTZ R4, R110, R108 ;  /* 0x0000006c6e047221 */ /* 0x000fc80000010000 */
[----:B------:R1:W4:Y:S02]  /*4920*/  MUFU.EX2 R28, R0 ;  /* 0x00000000001c7308 */ /* 0x0003240000000800 */
[----:B-1----:R-:W-:Y:S01]  /*4930*/  FFMA.FTZ R0, R178, c[0x0][0x23c], -R6 ;  /* 0x00008f00b2007a23 */ /* 0x002fe20000010806 */
[----:B----4-:R-:W-:-:S05]  /*4940*/  F2FP.BF16.PACK_AB R163, R28, R29 ;  /* 0x0000001d1ca3723e */ /* 0x010fca00000010ff */
[----:B------:R1:W-:Y:S02]  /*4950*/  MUFU.EX2 R16, R0 ;  /* 0x0000000000107308 */ /* 0x0003e40000000800 */
[C---:B--2---:R-:W-:Y:S08]  /*4960*/  HMMA.16816.F32.BF16 R136, R160.reuse, R148, R136 ;  /* 0x00000094a088723c */ /* 0x044ff00000041888 */
[----:B------:R-:W-:Y:S01]  /*4970*/  HMMA.16816.F32.BF16 R144, R160, R150, R144 ;  /* 0x00000096a090723c */ /* 0x000fe20000041890 */
[----:B-1----:R-:W-:-:S04]  /*4980*/  FFMA.FTZ R0, R177, c[0x0][0x23c], -R6 ;  /* 0x00008f00b1007a23 */ /* 0x002fc80000010806 */
[----:B------:R1:W2:Y:S03]  /*4990*/  MUFU.EX2 R11, R0 ;  /* 0x00000000000b7308 */ /* 0x0002a60000000800 */
[C---:B---3--:R-:W-:Y:S08]  /*49a0*/  HMMA.16816.F32.BF16 R156, R160.reuse, R12, R156 ;  /* 0x0000000ca09c723c */ /* 0x048ff0000004189c */
[----:B------:R-:W-:Y:S01]  /*49b0*/  HMMA.16816.F32.BF16 R160, R160, R14, R32 ;  /* 0x0000000ea0a0723c */ /* 0x000fe20000041820 */
[----:B-1----:R-:W-:Y:S01]  /*49c0*/  FFMA.FTZ R0, R74, c[0x0][0x23c], -R6 ;  /* 0x00008f004a007a23 */ /* 0x002fe20000010806 */
[----:B--2---:R-:W-:-:S03]  /*49d0*/  F2FP.BF16.PACK_AB R165, R11, R16 ;  /* 0x000000100ba5723e */ /* 0x004fc600000010ff */
        /* <DEDUP_REMOVED lines=135> */
[----:B------:R-:W-:Y:S01]  /*5250*/  MOV R135, R3 ;  /* 0x0000000300877202 */ /* 0x000fe20000000f00 */
[----:B------:R-:W-:Y:S01]  /*5260*/  IMAD.MOV.U32 R132, RZ, RZ, R38 ;  /* 0x000000ffff847224 */ /* 0x000fe200078e0026 */
[----:B------:R-:W-:Y:S01]  /*5270*/  MOV R134, R36 ;  /* 0x0000002400867202 */ /* 0x000fe20000000f00 */
[----:B------:R-:W-:Y:S05]  /*5280*/  BRA `(.L_x_458) ;  /* 0x000001b000007947 */ /* 0x000fea0003800000 */
.L_x_460:
        /* <DEDUP_REMOVED lines=27> */
.L_x_458:
[----:B------:R-:W2:Y:S01]  /*5440*/  LDL.64 R10, [R1+0x20] ;  /* 0x00002000010a7983 */ /* 0x000ea20000100a00 */
[----:B------:R-:W-:Y:S04]  /*5450*/  DEPBAR.LE SB0, 0x0 ;  /* 0x000080000000791a */ /* 0x000fe80000000000 */
[C---:B-1----:R-:W-:Y:S01]  /*5460*/  IMAD.WIDE.U32 R2, R197.reuse, c[0x0][0x1a0], RZ ;  /* 0x00006800c5027a25 */ /* 0x042fe200078e00ff */
[----:B------:R-:W3:Y:S01]  /*5470*/  LDL R8, [R1+0x10] ;  /* 0x0000100001087983 */ /* 0x000ee20000100800 */
[----:B------:R-:W-:Y:S03]  /*5480*/  SHF.R.S32.HI R0, RZ, 0x1f, R197 ;  /* 0x0000001fff007819 */ /* 0x000fe600000114c5 */
[----:B------:R-:W-:Y:S02]  /*5490*/  BAR.SYNC.DEFER_BLOCKING 0x0 ;  /* 0x0000000000007b1d */ /* 0x000fe40000010000 */
[----:B------:R-:W-:Y:S04]  /*54a0*/  IMAD R0, R0, c[0x0][0x1a0], RZ ;  /* 0x0000680000007a24 */ /* 0x000fe800078e02ff */
[----:B------:R-:W-:Y:S05]  /*54b0*/  IMAD R4, R197, c[0x0][0x1a4], R0 ;  /* 0x00006900c5047a24 */ /* 0x000fea00078e0200 */
[----:B------:R-:W-:Y:S02]  /*54c0*/  IADD3 R4, R3, R4, RZ ;  /* 0x0000000403047210 */ /* 0x000fe40007ffe0ff */
[----:B--2---:R-:W-:Y:S04]  /*54d0*/  LEA R0, P0, R2, R10, 0x7 ;  /* 0x0000000a02007211 */ /* 0x004fe800078038ff */
[----:B------:R-:W-:Y:S02]  /*54e0*/  LEA R6, P1, R0, c[0x0][0x170], 0x1 ;  /* 0x00005c0000067a11 */ /* 0x000fe400078208ff */
[----:B---3--:R-:W-:Y:S02]  /*54f0*/  LEA.HI.X R2, R2, R8, R4, 0x7, P0 ;  /* 0x0000000802027211 */ /* 0x008fe400000f3c04 */
[----:B------:R-:W-:Y:S02]  /*5500*/  IADD3 R4, P0, R6, UR12, RZ ;  /* 0x0000000c06047c10 */ /* 0x000fe4000ff1e0ff */
[----:B------:R-:W-:Y:S02]  /*5510*/  LEA.HI.X R7, R0, c[0x0][0x174], R2, 0x1, P1 ;  /* 0x00005d0000077a11 */ /* 0x000fe400008f0c02 */
[----:B------:R-:W-:Y:S02]  /*5520*/  IADD3 R2, P1, R4, UR12, RZ ;  /* 0x0000000c04027c10 */ /* 0x000fe4000ff3e0ff */
[----:B------:R-:W-:Y:S02]  /*5530*/  IADD3.X R5, R7, UR5, RZ, P0, !PT ;  /* 0x0000000507057c10 */ /* 0x000fe400087fe4ff */
[----:B------:R-:W-:Y:S02]  /*5540*/  IADD3 R8, P0, R2, UR12, RZ ;  /* 0x0000000c02087c10 */ /* 0x000fe4000ff1e0ff */
[----:B------:R-:W-:Y:S04]  /*5550*/  IADD3.X R3, R5, UR5, RZ, P1, !PT ;  /* 0x0000000505037c10 */ /* 0x000fe80008ffe4ff */
[----:B------:R-:W-:Y:S02]  /*5560*/  IADD3.X R9, R3, UR5, RZ, P0, !PT ;  /* 0x0000000503097c10 */ /* 0x000fe400087fe4ff */
        /* <DEDUP_REMOVED lines=10> */
[----:B------:R-:W1:Y:S08]  /*5610*/  LDSM.16.M88.4 R16, [R186] ;  /* 0x00000000ba10783b */ /* 0x000e700000000200 */
        /* <DEDUP_REMOVED lines=341> */
.L_x_459:
        /* <DEDUP_REMOVED lines=139> */
[----:B------:R-:W-:Y:S01]  /*7420*/  FMNMX.FTZ R0, R91, R0, !PT ;  /* 0x000000005b007209 */ /* 0x000fe20007810000 */
[----:B------:R1:W-:Y:S01]  /*7430*/  MUFU.EX2 R210, R4 ;  /* 0x0000000400d27308 */ /* 0x0003e20000000800 */
[--C-:B------:R-:W-:Y:S01]  /*7440*/  FFMA.FTZ R5, R209, c[0x0][0x23c], -R43.reuse ;  /* 0x00008f00d1057a23 */ /* 0x100fe2000001082b */
[----:B------:R-:W-:Y:S01]  /*7450*/  FSETP.NEU.FTZ.AND P1, PT, R36, -INF , PT ;  /* 0xff8000002400780b */ /* 0x000fe20003f3d000 */
[--C-:B------:R-:W-:Y:S01]  /*7460*/  FFMA.FTZ R7, R32, c[0x0][0x23c], -R43.reuse ;  /* 0x00008f0020077a23 */ /* 0x100fe2000001082b */
[----:B------:R-:W-:Y:S01]  /*7470*/  FMNMX.FTZ R0, R94, R0, !PT ;  /* 0x000000005e007209 */ /* 0x000fe20007810000 */
[----:B------:R-:W-:Y:S01]  /*7480*/  FFMA.FTZ R6, R33, c[0x0][0x23c], -R43 ;  /* 0x00008f0021067a23 */ /* 0x000fe2000001082b */
[----:B------:R-:W-:Y:S02]  /*7490*/  FSEL R64, R64, RZ, P1 ;  /* 0x000000ff40407208 */ /* 0x000fe40000800000 */
[----:B------:R-:W-:Y:S02]  /*74a0*/  FMNMX.FTZ R0, R95, R0, !PT ;  /* 0x000000005f007209 */ /* 0x000fe40007810000 */
[----:B------:R2:W-:Y:S02]  /*74b0*/  MUFU.EX2 R235, R5 ;  /* 0x0000000500eb7308 */ /* 0x0005e40000000800 */
[----:B------:R-:W-:Y:S04]  /*74c0*/  FMNMX.FTZ R0, R106, R0, !PT ;  /* 0x000000006a007209 */ /* 0x000fe80007810000 */
[----:B------:R-:W-:Y:S04]  /*74d0*/  FMNMX.FTZ R0, R107, R0, !PT ;  /* 0x000000006b007209 */ /* 0x000fe80007810000 */
[----:B------:R3:W-:Y:S01]  /*74e0*/  MUFU.EX2 R126, R7 ;  /* 0x00000007007e7308 */ /* 0x0007e20000000800 */
[----:B------:R-:W-:Y:S01]  /*74f0*/  FMNMX.FTZ R0, R110, R0, !PT ;  /* 0x000000006e007209 */ /* 0x000fe20007810000 */
[--C-:B-1----:R-:W-:Y:S03]  /*7500*/  FFMA.FTZ R4, R200, c[0x0][0x23c], -R65.reuse ;  /* 0x00008f00c8047a23 */ /* 0x102fe60000010841 */
[----:B------:R-:W-:Y:S04]  /*7510*/  FMNMX.FTZ R0, R111, R0, !PT ;  /* 0x000000006f007209 */ /* 0x000fe80007810000 */
[----:B------:R-:W-:Y:S01]  /*7520*/  FMNMX.FTZ R0, R122, R0, !PT ;  /* 0x000000007a007209 */ /* 0x000fe20007810000 */
[----:B------:R1:W-:Y:S03]  /*7530*/  MUFU.EX2 R209, R4 ;  /* 0x0000000400d17308 */ /* 0x0003e60000000800 */
[----:B------:R-:W-:Y:S01]  /*7540*/  FMNMX.FTZ R0, R123, R0, !PT ;  /* 0x000000007b007209 */ /* 0x000fe20007810000 */
[----:B--2---:R-:W-:Y:S03]  /*7550*/  FFMA.FTZ R5, R168, c[0x0][0x23c], -R65 ;  /* 0x00008f00a8057a23 */ /* 0x004fe60000010841 */
[----:B------:R-:W-:Y:S03]  /*7560*/  FMNMX.FTZ R0, R40, R0, !PT ;  /* 0x0000000028007209 */ /* 0x000fe60007810000 */
[----:B------:R2:W-:Y:S01]  /*7570*/  MUFU.EX2 R238, R5 ;  /* 0x0000000500ee7308 */ /* 0x0005e20000000800 */
[----:B------:R-:W-:Y:S01]  /*7580*/  FMNMX.FTZ R0, R39, R0, !PT ;  /* 0x0000000027007209 */ /* 0x000fe20007810000 */
[----:B---3--:R-:W-:Y:S04]  /*7590*/  FFMA.FTZ R7, R48, c[0x0][0x23c], -R43 ;  /* 0x00008f0030077a23 */ /* 0x008fe8000001082b */
[----:B------:R-:W3:Y:S04]  /*75a0*/  SHFL.BFLY PT, R2, R0, 0x2, 0x1f ;  /* 0x0c401f0000027f89 */ /* 0x000ee800000e0000 */
[----:B------:R4:W-:Y:S01]  /*75b0*/  MUFU.EX2 R245, R7 ;  /* 0x0000000700f57308 */ /* 0x0009e20000000800 */
[----:B-1----:R-:W-:Y:S09]  /*75c0*/  FFMA.FTZ R4, R207, c[0x0][0x23c], -R65 ;  /* 0x00008f00cf047a23 */ /* 0x002ff20000010841 */
[----:B------:R1:W-:Y:S01]  /*75d0*/  MUFU.EX2 R226, R4 ;  /* 0x0000000400e27308 */ /* 0x0003e20000000800 */
[----:B--2---:R-:W-:Y:S09]  /*75e0*/  FFMA.FTZ R5, R205, c[0x0][0x23c], -R64 ;  /* 0x00008f00cd057a23 */ /* 0x004ff20000010840 */
[----:B------:R2:W-:Y:S01]  /*75f0*/  MUFU.EX2 R180, R5 ;  /* 0x0000000500b47308 */ /* 0x0005e20000000800 */
[----:B---3--:R-:W-:Y:S01]  /*7600*/  FMNMX.FTZ R2, R0, R2, !PT ;  /* 0x0000000200027209 */ /* 0x008fe20007810000 */
[----:B------:R-:W-:Y:S02]  /*7610*/  FADD.FTZ R0, -R38, R132 ;  /* 0x0000008426007221 */ /* 0x000fe40000010100 */
[--C-:B----4-:R-:W-:Y:S02]  /*7620*/  FFMA.FTZ R7, R14, c[0x0][0x23c], -R43.reuse ;  /* 0x00008f000e077a23 */ /* 0x110fe4000001082b */
[----:B------:R-:W3:Y:S01]  /*7630*/  SHFL.BFLY PT, R3, R2, 0x1, 0x1f ;  /* 0x0c201f0002037f89 */ /* 0x000ee200000e0000 */
[----:B------:R-:W-:Y:S03]  /*7640*/  FMUL.FTZ R0, R0, c[0x0][0x23c] ;  /* 0x00008f0000007a20 */ /* 0x000fe60000410000 */
[----:B------:R4:W-:Y:S01]  /*7650*/  MUFU.EX2 R127, R6 ;  /* 0x00000006007f7308 */ /* 0x0009e20000000800 */
[----:B-1----:R-:W-:Y:S09]  /*7660*/  FFMA.FTZ R4, R178, c[0x0][0x23c], -R43 ;  /* 0x00008f00b2047a23 */ /* 0x002ff2000001082b */
[----:B------:R1:W-:Y:S01]  /*7670*/  MUFU.EX2 R228, R4 ;  /* 0x0000000400e47308 */ /* 0x0003e20000000800 */
[----:B--2---:R-:W-:Y:S09]  /*7680*/  FFMA.FTZ R5, R171, c[0x0][0x23c], -R65 ;  /* 0x00008f00ab057a23 */ /* 0x004ff20000010841 */
[----:B------:R2:W-:Y:S01]  /*7690*/  MUFU.EX2 R42, R0 ;  /* 0x00000000002a7308 */ /* 0x0005e20000000800 */
[----:B---3--:R-:W-:Y:S01]  /*76a0*/  FMNMX.FTZ R3, R2, R3, !PT ;  /* 0x0000000302037209 */ /* 0x008fe20007810000 */
[--C-:B----4-:R-:W-:Y:S03]  /*76b0*/  FFMA.FTZ R6, R49, c[0x0][0x23c], -R43.reuse ;  /* 0x00008f0031067a23 */ /* 0x110fe6000001082b */
[C---:B------:R-:W-:Y:S01]  /*76c0*/  FSETP.NEU.FTZ.AND P1, PT, R3.reuse, -INF , PT ;  /* 0xff8000000300780b */ /* 0x040fe20003f3d000 */
[----:B------:R-:W-:Y:S04]  /*76d0*/  FMUL.FTZ R66, R3, c[0x0][0x23c] ;  /* 0x00008f0003427a20 */ /* 0x000fe80000410000 */
[----:B------:R3:W-:Y:S01]  /*76e0*/  MUFU.EX2 R248, R7 ;  /* 0x0000000700f87308 */ /* 0x0007e20000000800 */
[----:B------:R-:W-:Y:S01]  /*76f0*/  FSEL R66, R66, RZ, P1 ;  /* 0x000000ff42427208 */ /* 0x000fe20000800000 */
[----:B-1----:R-:W-:Y:S08]  /*7700*/  FFMA.FTZ R4, R170, c[0x0][0x23c], -R43 ;  /* 0x00008f00aa047a23 */ /* 0x002ff0000001082b */
[----:B------:R1:W-:Y:S01]  /*7710*/  MUFU.EX2 R246, R4 ;  /* 0x0000000400f67308 */ /* 0x0003e20000000800 */
[----:B--2---:R-:W-:Y:S04]  /*7720*/  FADD.FTZ R0, -R37, R133 ;  /* 0x0000008525007221 */ /* 0x004fe80000010100 */
[----:B------:R-:W-:Y:S05]  /*7730*/  FMUL.FTZ R0, R0, c[0x0][0x23c] ;  /* 0x00008f0000007a20 */ /* 0x000fea0000410000 */
[----:B------:R2:W-:Y:S01]  /*7740*/  MUFU.EX2 R201, R8 ;  /* 0x0000000800c97308 */ /* 0x0005e20000000800 */
[----:B---3--:R-:W-:Y:S09]  /*7750*/  FFMA.FTZ R7, R80, c[0x0][0x23c], -R43 ;  /* 0x00008f0050077a23 */ /* 0x008ff2000001082b */
[----:B------:R3:W-:Y:S01]  /*7760*/  MUFU.EX2 R41, R0 ;  /* 0x0000000000297308 */ /* 0x0007e20000000800 */
[----:B-1----:R-:W-:Y:S09]  /*7770*/  FFMA.FTZ R4, R169, c[0x0][0x23c], -R65 ;  /* 0x00008f00a9047a23 */ /* 0x002ff20000010841 */
[----:B------:R1:W-:Y:S01]  /*7780*/  MUFU.EX2 R219, R4 ;  /* 0x0000000400db7308 */ /* 0x0003e20000000800 */
[--C-:B--2---:R-:W-:Y:S09]  /*7790*/  FFMA.FTZ R8, R22, c[0x0][0x23c], -R43.reuse ;  /* 0x00008f0016087a23 */ /* 0x104ff2000001082b */
[----:B------:R2:W-:Y:S01]  /*77a0*/  MUFU.EX2 R133, R6 ;  /* 0x0000000600857308 */ /* 0x0005e20000000800 */
[----:B---3--:R-:W-:Y:S04]  /*77b0*/  FADD.FTZ R0, -R36, R134 ;  /* 0x0000008624007221 */ /* 0x008fe80000010100 */
[----:B------:R-:W-:Y:S05]  /*77c0*/  FMUL.FTZ R0, R0, c[0x0][0x23c] ;  /* 0x00008f0000007a20 */ /* 0x000fea0000410000 */
[----:B------:R3:W-:Y:S01]  /*77d0*/  MUFU.EX2 R233, R8 ;  /* 0x0000000800e97308 */ /* 0x0007e20000000800 */
[--C-:B-1----:R-:W-:Y:S09]  /*77e0*/  FFMA.FTZ R4, R202, c[0x0][0x23c], -R64.reuse ;  /* 0x00008f00ca047a23 */ /* 0x102ff20000010840 */
[----:B------:R1:W-:Y:S01]  /*77f0*/  MUFU.EX2 R172, R4 ;  /* 0x0000000400ac7308 */ /* 0x0003e20000000800 */
[--C-:B--2---:R-:W-:Y:S09]  /*7800*/  FFMA.FTZ R6, R13, c[0x0][0x23c], -R43.reuse ;  /* 0x00008f000d067a23 */ /* 0x104ff2000001082b */
[----:B------:R-:W2:Y:S01]  /*7810*/  MUFU.EX2 R2, R0 ;  /* 0x0000000000027308 */ /* 0x000ea20000000800 */
[----:B---3--:R-:W-:Y:S09]  /*7820*/  FFMA.FTZ R8, R52, c[0x0][0x23c], -R43 ;  /* 0x00008f0034087a23 */ /* 0x008ff2000001082b */
[----:B------:R3:W-:Y:S01]  /*7830*/  MUFU.EX2 R239, R8 ;  /* 0x0000000800ef7308 */ /* 0x0007e20000000800 */
[----:B-1----:R-:W-:Y:S09]  /*7840*/  FFMA.FTZ R4, R208, c[0x0][0x23c], -R64 ;  /* 0x00008f00d0047a23 */ /* 0x002ff20000010840 */
[----:B------:R1:W4:Y:S01]  /*7850*/  MUFU.EX2 R175, R4 ;  /* 0x0000000400af7308 */ /* 0x0003220000000800 */
[C---:B--2---:R-:W-:Y:S02]  /*7860*/  FMUL.FTZ R9, R2.reuse, R137 ;  /* 0x0000008902097220 */ /* 0x044fe40000410000 */
[----:B------:R-:W-:Y:S02]  /*7870*/  FMUL.FTZ R13, R2, R145 ;  /* 0x00000091020d7220 */ /* 0x000fe40000410000 */
[----:B------:R-:W-:Y:S05]  /*7880*/  FADD.FTZ R0, -R3, R135 ;  /* 0x0000008703007221 */ /* 0x000fea0000010100 */
[----:B------:R2:W-:Y:S01]  /*7890*/  MUFU.EX2 R135, R6 ;  /* 0x0000000600877308 */ /* 0x0005e20000000800 */
[----:B------:R-:W-:Y:S02]  /*78a0*/  FMUL.FTZ R0, R0, c[0x0][0x23c] ;  /* 0x00008f0000007a20 */ /* 0x000fe40000410000 */
[--C-:B---3--:R-:W-:Y:S02]  /*78b0*/  FFMA.FTZ R8, R68, c[0x0][0x23c], -R43.reuse ;  /* 0x00008f0044087a23 */ /* 0x108fe4000001082b */
[--C-:B------:R-:W-:Y:S05]  /*78c0*/  FFMA.FTZ R68, R40, c[0x0][0x23c], -R66.reuse ;  /* 0x00008f0028447a23 */ /* 0x100fea0000010842 */
[----:B------:R-:W3:Y:S01]  /*78d0*/  MUFU.EX2 R0, R0 ;  /* 0x0000000000007308 */ /* 0x000ee20000000800 */
[--C-:B-1----:R-:W-:Y:S01]  /*78e0*/  FFMA.FTZ R4, R199, c[0x0][0x23c], -R66.reuse ;  /* 0x00008f00c7047a23 */ /* 0x102fe20000010842 */
[----:B----4-:R-:W-:Y:S08]  /*78f0*/  F2FP.BF16.PACK_AB R32, R175, R172 ;  /* 0x000000acaf20723e */ /* 0x010ff000000010ff */
[----:B------:R1:W-:Y:S01]  /*7900*/  MUFU.EX2 R169, R4 ;  /* 0x0000000400a97308 */ /* 0x0003e20000000800 */
[----:B--2---:R-:W-:Y:S09]  /*7910*/  FFMA.FTZ R6, R81, c[0x0][0x23c], -R43 ;  /* 0x00008f0051067a23 */ /* 0x004ff2000001082b */
[----:B------:R2:W-:Y:S01]  /*7920*/  MUFU.EX2 R221, R8 ;  /* 0x0000000800dd7308 */ /* 0x0005e20000000800 */
[C---:B---3--:R-:W-:Y:S02]  /*7930*/  FMUL.FTZ R10, R0.reuse, R138 ;  /* 0x0000008a000a7220 */ /* 0x048fe40000410000 */
[C---:B------:R-:W-:Y:S01]  /*7940*/  FMUL.FTZ R11, R0.reuse, R139 ;  /* 0x0000008b000b7220 */ /* 0x040fe20000410000 */
[----:B------:R-:W-:Y:S01]  /*7950*/  MOV R139, R127 ;  /* 0x0000007f008b7202 */ /* 0x000fe20000000f00 */
[----:B------:R-:W-:Y:S05]  /*7960*/  FMUL.FTZ R14, R0, R146 ;  /* 0x00000092000e7220 */ /* 0x000fea0000410000 */
[----:B------:R-:W-:Y:S01]  /*7970*/  MUFU.EX2 R68, R68 ;  /* 0x0000004400447308 */ /* 0x000fe20000000800 */
[----:B-1----:R-:W-:Y:S09]  /*7980*/  FFMA.FTZ R4, R206, c[0x0][0x23c], -R66 ;  /* 0x00008f00ce047a23 */ /* 0x002ff20000010842 */
[----:B------:R1:W3:Y:S01]  /*7990*/  MUFU.EX2 R173, R4 ;  /* 0x0000000400ad7308 */ /* 0x0002e20000000800 */
[----:B--2---:R-:W-:Y:S02]  /*79a0*/  FMUL.FTZ R8, R2, R136 ;  /* 0x0000008802087220 */ /* 0x004fe40000410000 */
[----:B-1----:R-:W-:Y:S01]  /*79b0*/  FFMA.FTZ R4, R204, c[0x0][0x23c], -R64 ;  /* 0x00008f00cc047a23 */ /* 0x002fe20000010840 */
[----:B---3--:R-:W-:Y:S06]  /*79c0*/  F2FP.BF16.PACK_AB R33, R173, R169 ;  /* 0x000000a9ad21723e */ /* 0x008fec00000010ff */
[----:B------:R1:W2:Y:S02]  /*79d0*/  MUFU.EX2 R199, R4 ;  /* 0x0000000400c77308 */ /* 0x0002a40000000800 */
[--C-:B-1----:R-:W-:Y:S08]  /*79e0*/  FFMA.FTZ R4, R203, c[0x0][0x23c], -R66.reuse ;  /* 0x00008f00cb047a23 */ /* 0x102ff00000010842 */
[----:B------:R1:W-:Y:S02]  /*79f0*/  MUFU.EX2 R174, R4 ;  /* 0x0000000400ae7308 */ /* 0x0003e40000000800 */
[----:B-1----:R-:W-:Y:S08]  /*7a00*/  FFMA.FTZ R4, R179, c[0x0][0x23c], -R66 ;  /* 0x00008f00b3047a23 */ /* 0x002ff00000010842 */
[----:B------:R1:W-:Y:S10]  /*7a10*/  MUFU.EX2 R179, R5 ;  /* 0x0000000500b37308 */ /* 0x0003f40000000800 */
[----:B------:R3:W4:Y:S01]  /*7a20*/  MUFU.EX2 R178, R4 ;  /* 0x0000000400b27308 */ /* 0x0007220000000800 */
[--C-:B-1----:R-:W-:Y:S02]  /*7a30*/  FFMA.FTZ R5, R28, c[0x0][0x23c], -R64.reuse ;  /* 0x00008f001c057a23 */ /* 0x102fe40000010840 */
[----:B------:R-:W-:Y:S07]  /*7a40*/  FFMA.FTZ R28, R87, c[0x0][0x23c], -R65 ;  /* 0x00008f00571c7a23 */ /* 0x000fee0000010841 */
[----:B------:R1:W-:Y:S01]  /*7a50*/  MUFU.EX2 R224, R5 ;  /* 0x0000000500e07308 */ /* 0x0003e20000000800 */
[----:B---3--:R-:W-:Y:S09]  /*7a60*/  FFMA.FTZ R4, R176, c[0x0][0x23c], -R43 ;  /* 0x00008f00b0047a23 */ /* 0x008ff2000001082b */
[----:B------:R3:W-:Y:S01]  /*7a70*/  MUFU.EX2 R206, R4 ;  /* 0x0000000400ce7308 */ /* 0x0007e20000000800 */
[--C-:B-1----:R-:W-:Y:S02]  /*7a80*/  FFMA.FTZ R5, R19, c[0x0][0x23c], -R65.reuse ;  /* 0x00008f0013057a23 */ /* 0x102fe40000010841 */
[----:B------:R-:W-:Y:S07]  /*7a90*/  FMUL.FTZ R19, R41, R151 ;  /* 0x0000009729137220 */ /* 0x000fee0000410000 */
[----:B------:R1:W-:Y:S01]  /*7aa0*/  MUFU.EX2 R225, R5 ;  /* 0x0000000500e17308 */ /* 0x0003e20000000800 */
[--C-:B---3--:R-:W-:Y:S09]  /*7ab0*/  FFMA.FTZ R4, R23, c[0x0][0x23c], -R65.reuse ;  /* 0x00008f0017047a23 */ /* 0x108ff20000010841 */
[----:B------:R3:W-:Y:S01]  /*7ac0*/  MUFU.EX2 R200, R4 ;  /* 0x0000000400c87308 */ /* 0x0007e20000000800 */
[--C-:B-1----:R-:W-:Y:S01]  /*7ad0*/  FFMA.FTZ R5, R44, c[0x0][0x23c], -R64.reuse ;  /* 0x00008f002c057a23 */ /* 0x102fe20000010840 */
[----:B------:R-:W-:Y:S08]  /*7ae0*/  F2FP.BF16.PACK_AB R44, R235, R210 ;  /* 0x000000d2eb2c723e */ /* 0x000ff000000010ff */
[----:B------:R1:W-:Y:S01]  /*7af0*/  MUFU.EX2 R220, R5 ;  /* 0x0000000500dc7308 */ /* 0x0003e20000000800 */
[--C-:B---3--:R-:W-:Y:S01]  /*7b00*/  FFMA.FTZ R4, R34, c[0x0][0x23c], -R65.reuse ;  /* 0x00008f0022047a23 */ /* 0x108fe20000010841 */
[----:B--2---:R-:W-:Y:S08]  /*7b10*/  F2FP.BF16.PACK_AB R34, R199, R180 ;  /* 0x000000b4c722723e */ /* 0x004ff000000010ff */
[----:B------:R2:W-:Y:S01]  /*7b20*/  MUFU.EX2 R250, R4 ;  /* 0x0000000400fa7308 */ /* 0x0005e20000000800 */
[--C-:B-1----:R-:W-:Y:S09]  /*7b30*/  FFMA.FTZ R5, R54, c[0x0][0x23c], -R65.reuse ;  /* 0x00008f0036057a23 */ /* 0x102ff20000010841 */
[----:B------:R1:W-:Y:S01]  /*7b40*/  MUFU.EX2 R232, R5 ;  /* 0x0000000500e87308 */ /* 0x0003e20000000800 */
[--C-:B--2---:R-:W-:Y:S01]  /*7b50*/  FFMA.FTZ R4, R35, c[0x0][0x23c], -R65.reuse ;  /* 0x00008f0023047a23 */ /* 0x104fe20000010841 */
[----:B----4-:R-:W-:Y:S08]  /*7b60*/  F2FP.BF16.PACK_AB R35, R178, R174 ;  /* 0x000000aeb223723e */ /* 0x010ff000000010ff */
[----:B------:R2:W3:Y:S01]  /*7b70*/  MUFU.EX2 R132, R4 ;  /* 0x0000000400847308 */ /* 0x0004e20000000800 */
[--C-:B-1----:R-:W-:Y:S02]  /*7b80*/  FFMA.FTZ R5, R60, c[0x0][0x23c], -R64.reuse ;  /* 0x00008f003c057a23 */ /* 0x102fe40000010840 */
[--C-:B------:R-:W-:Y:S07]  /*7b90*/  FFMA.FTZ R60, R88, c[0x0][0x23c], -R64.reuse ;  /* 0x00008f00583c7a23 */ /* 0x100fee0000010840 */
[----:B------:R1:W-:Y:S01]  /*7ba0*/  MUFU.EX2 R214, R5 ;  /* 0x0000000500d67308 */ /* 0x0003e20000000800 */
[--C-:B--2---:R-:W-:Y:S01]  /*7bb0*/  FFMA.FTZ R4, R24, c[0x0][0x23c], -R64.reuse ;  /* 0x00008f0018047a23 */ /* 0x104fe20000010840 */
[----:B---3--:R-:W-:Y:S08]  /*7bc0*/  MOV R138, R132 ;  /* 0x00000084008a7202 */ /* 0x008ff00000000f00 */
[----:B------:R2:W-:Y:S10]  /*7bd0*/  MUFU.EX2 R170, R4 ;  /* 0x0000000400aa7308 */ /* 0x0005f40000000800 */
[----:B------:R-:W-:Y:S01]  /*7be0*/  MUFU.EX2 R132, R60 ;  /* 0x0000003c00847308 */ /* 0x000fe20000000800 */
[----:B-1----:R-:W-:Y:S02]  /*7bf0*/  FFMA.FTZ R5, R70, c[0x0][0x23c], -R65 ;  /* 0x00008f0046057a23 */ /* 0x002fe40000010841 */
[----:B------:R-:W3:Y:S07]  /*7c00*/  LDL.LU R70, [R1+0x8] ;  /* 0x0000080001467983 */ /* 0x000eee0000300800 */
[----:B------:R1:W-:Y:S01]  /*7c10*/  MUFU.EX2 R212, R5 ;  /* 0x0000000500d47308 */ /* 0x0003e20000000800 */
[----:B--2---:R-:W-:Y:S09]  /*7c20*/  FFMA.FTZ R4, R25, c[0x0][0x23c], -R64 ;  /* 0x00008f0019047a23 */ /* 0x004ff20000010840 */
[----:B------:R2:W-:Y:S10]  /*7c30*/  MUFU.EX2 R203, R4 ;  /* 0x0000000400cb7308 */ /* 0x0005f40000000800 */
[----:B------:R4:W5:Y:S01]  /*7c40*/  MUFU.EX2 R25, R7 ;  /* 0x0000000700197308 */ /* 0x0009620000000800 */
[----:B-1----:R-:W-:Y:S01]  /*7c50*/  FMUL.FTZ R5, R42, R141 ;  /* 0x0000008d2a057220 */ /* 0x002fe20000410000 */
[----:B------:R-:W-:Y:S01]  /*7c60*/  MOV R141, R135 ;  /* 0x00000087008d7202 */ /* 0x000fe20000000f00 */
[--C-:B--2---:R-:W-:Y:S07]  /*7c70*/  FFMA.FTZ R4, R26, c[0x0][0x23c], -R66.reuse ;  /* 0x00008f001a047a23 */ /* 0x104fee0000010842 */
[----:B------:R1:W-:Y:S01]  /*7c80*/  MUFU.EX2 R26, R6 ;  /* 0x00000006001a7308 */ /* 0x0003e20000000800 */
[--C-:B----4-:R-:W-:Y:S01]  /*7c90*/  FFMA.FTZ R7, R74, c[0x0][0x23c], -R66.reuse ;  /* 0x00008f004a077a23 */ /* 0x110fe20000010842 */
[----:B-----5:R-:W-:Y:S08]  /*7ca0*/  MOV R136, R25 ;  /* 0x0000001900887202 */ /* 0x020ff00000000f00 */
[----:B------:R2:W-:Y:S01]  /*7cb0*/  MUFU.EX2 R168, R4 ;  /* 0x0000000400a87308 */ /* 0x0005e20000000800 */
[C---:B------:R-:W-:Y:S09]  /*7cc0*/  FMUL.FTZ R25, R2.reuse, R157 ;  /* 0x0000009d02197220 */ /* 0x040ff20000410000 */
[----:B------:R4:W-:Y:S01]  /*7cd0*/  MUFU.EX2 R204, R7 ;  /* 0x0000000700cc7308 */ /* 0x0009e20000000800 */
[----:B-1----:R-:W-:Y:S02]  /*7ce0*/  FMUL.FTZ R6, R41, R142 ;  /* 0x0000008e29067220 */ /* 0x002fe40000410000 */
[----:B--2---:R-:W-:Y:S07]  /*7cf0*/  FFMA.FTZ R4, R27, c[0x0][0x23c], -R66 ;  /* 0x00008f001b047a23 */ /* 0x004fee0000010842 */
[----:B------:R1:W-:Y:S01]  /*7d00*/  MUFU.EX2 R182, R4 ;  /* 0x0000000400b67308 */ /* 0x0003e20000000800 */
[--C-:B----4-:R-:W-:Y:S09]  /*7d10*/  FFMA.FTZ R7, R77, c[0x0][0x23c], -R64.reuse ;  /* 0x00008f004d077a23 */ /* 0x110ff20000010840 */
[----:B------:R2:W-:Y:S01]  /*7d20*/  MUFU.EX2 R229, R7 ;  /* 0x0000000700e57308 */ /* 0x0005e20000000800 */
[----:B-1----:R-:W-:Y:S02]  /*7d30*/  FFMA.FTZ R4, R29, c[0x0][0x23c], -R64 ;  /* 0x00008f001d047a23 */ /* 0x002fe40000010840 */
[----:B------:R-:W-:Y:S07]  /*7d40*/  FMUL.FTZ R29, R2, R161 ;  /* 0x000000a1021d7220 */ /* 0x000fee0000410000 */
[----:B------:R1:W-:Y:S01]  /*7d50*/  MUFU.EX2 R241, R4 ;  /* 0x0000000400f17308 */ /* 0x0003e20000000800 */
[----:B--2---:R-:W-:Y:S01]  /*7d60*/  FMUL.FTZ R7, R41, R143 ;  /* 0x0000008f29077220 */ /* 0x004fe20000410000 */
[----:B------:R-:W-:Y:S01]  /*7d70*/  MOV R143, R133 ;  /* 0x00000085008f7202 */ /* 0x000fe20000000f00 */
[--C-:B-1----:R-:W-:Y:S02]  /*7d80*/  FFMA.FTZ R4, R30, c[0x0][0x23c], -R66.reuse ;  /* 0x00008f001e047a23 */ /* 0x102fe40000010842 */
[--C-:B------:R-:W-:Y:S05]  /*7d90*/  FFMA.FTZ R30, R96, c[0x0][0x23c], -R43.reuse ;  /* 0x00008f00601e7a23 */ /* 0x100fea000001082b */
[----:B------:R1:W-:Y:S02]  /*7da0*/  MUFU.EX2 R217, R4 ;  /* 0x0000000400d97308 */ /* 0x0003e40000000800 */
[----:B-1----:R-:W-:Y:S02]  /*7db0*/  FFMA.FTZ R4, R31, c[0x0][0x23c], -R66 ;  /* 0x00008f001f047a23 */ /* 0x002fe40000010842 */
[----:B------:R-:W-:Y:S06]  /*7dc0*/  FMUL.FTZ R31, R0, R163 ;  /* 0x000000a3001f7220 */ /* 0x000fec0000410000 */
        /* <DEDUP_REMOVED lines=8> */
[----:B-1----:R-:W-:Y:S02]  /*7e50*/  FFMA.FTZ R4, R51, c[0x0][0x23c], -R65 ;  /* 0x00008f0033047a23 */ /* 0x002fe40000010841 */
[----:B------:R-:W-:Y:S06]  /*7e60*/  LDSM.16.MT88.4 R48, [R185+0x4000] ;  /* 0x00400000b930783b */ /* 0x000fec0000004200 */
[----:B------:R1:W2:Y:S02]  /*7e70*/  MUFU.EX2 R134, R4 ;  /* 0x0000000400867308 */ /* 0x0002a40000000800 */
[--C-:B-1----:R-:W-:Y:S01]  /*7e80*/  FFMA.FTZ R4, R21, c[0x0][0x23c], -R64.reuse ;  /* 0x00008f0015047a23 */ /* 0x102fe20000010840 */
[----:B--2---:R-:W-:Y:S01]  /*7e90*/  MOV R142, R134 ;  /* 0x00000086008e7202 */ /* 0x004fe20000000f00 */
[----:B------:R-:W1:Y:S06]  /*7ea0*/  LDSM.16.MT88.4 R20, [R184+0x4000] ;  /* 0x00400000b814783b */ /* 0x000e6c0000004200 */
[----:B------:R2:W-:Y:S02]  /*7eb0*/  MUFU.EX2 R177, R4 ;  /* 0x0000000400b17308 */ /* 0x0005e40000000800 */
[----:B--2---:R-:W-:Y:S02]  /*7ec0*/  FFMA.FTZ R4, R17, c[0x0][0x23c], -R64 ;  /* 0x00008f0011047a23 */ /* 0x004fe40000010840 */
[--C-:B------:R-:W-:Y:S06]  /*7ed0*/  FFMA.FTZ R17, R84, c[0x0][0x23c], -R43.reuse ;  /* 0x00008f0054117a23 */ /* 0x100fec000001082b */
[----:B------:R2:W-:Y:S10]  /*7ee0*/  MUFU.EX2 R211, R4 ;  /* 0x0000000400d37308 */ /* 0x0005f40000000800 */
[----:B------:R4:W-:Y:S01]  /*7ef0*/  MUFU.EX2 R145, R17 ;  /* 0x0000001100917308 */ /* 0x0009e20000000800 */
[--C-:B--2---:R-:W-:Y:S02]  /*7f00*/  FFMA.FTZ R4, R16, c[0x0][0x23c], -R66.reuse ;  /* 0x00008f0010047a23 */ /* 0x104fe40000010842 */
[C---:B------:R-:W-:Y:S01]  /*7f10*/  FMUL.FTZ R16, R42.reuse, R148 ;  /* 0x000000942a107220 */ /* 0x040fe20000410000 */
[----:B------:R-:W-:Y:S06]  /*7f20*/  MOV R148, R126 ;  /* 0x0000007e00947202 */ /* 0x000fec0000000f00 */
[----:B------:R2:W-:Y:S01]  /*7f30*/  MUFU.EX2 R181, R4 ;  /* 0x0000000400b57308 */ /* 0x0005e20000000800 */
[----:B----4-:R-:W-:Y:S02]  /*7f40*/  FMUL.FTZ R17, R42, R149 ;  /* 0x000000952a117220 */ /* 0x010fe40000410000 */
[----:B--2---:R-:W-:Y:S02]  /*7f50*/  FFMA.FTZ R4, R15, c[0x0][0x23c], -R66 ;  /* 0x00008f000f047a23 */ /* 0x004fe40000010842 */
[C---:B------:R-:W-:Y:S01]  /*7f60*/  FMUL.FTZ R15, R0.reuse, R147 ;  /* 0x00000093000f7220 */ /* 0x040fe20000410000 */
[----:B------:R-:W-:Y:S04]  /*7f70*/  MOV R147, R26 ;  /* 0x0000001a00937202 */ /* 0x000fe80000000f00 */
[----:B------:R2:W-:Y:S01]  /*7f80*/  MUFU.EX2 R202, R4 ;  /* 0x0000000400ca7308 */ /* 0x0005e20000000800 */
[----:B------:R-:W-:Y:S02]  /*7f90*/  FMUL.FTZ R26, R0, R158 ;  /* 0x0000009e001a7220 */ /* 0x000fe40000410000 */
[----:B--2---:R-:W-:Y:S01]  /*7fa0*/  FFMA.FTZ R4, R45, c[0x0][0x23c], -R64 ;  /* 0x00008f002d047a23 */ /* 0x004fe20000010840 */
[----:B------:R-:W-:Y:S06]  /*7fb0*/  F2FP.BF16.PACK_AB R45, R226, R209 ;  /* 0x000000d1e22d723e */ /* 0x000fec00000010ff */
[----:B------:R2:W-:Y:S02]  /*7fc0*/  MUFU.EX2 R236, R4 ;  /* 0x0000000400ec7308 */ /* 0x0005e40000000800 */
[--C-:B--2---:R-:W-:Y:S01]  /*7fd0*/  FFMA.FTZ R4, R46, c[0x0][0x23c], -R66.reuse ;  /* 0x00008f002e047a23 */ /* 0x104fe20000010842 */
[----:B------:R-:W-:Y:S07]  /*7fe0*/  F2FP.BF16.PACK_AB R46, R246, R228 ;  /* 0x000000e4f62e723e */ /* 0x000fee00000010ff */
[----:B------:R2:W-:Y:S02]  /*7ff0*/  MUFU.EX2 R208, R4 ;  /* 0x0000000400d07308 */ /* 0x0005e40000000800 */
[--C-:B--2---:R-:W-:Y:S01]  /*8000*/  FFMA.FTZ R4, R47, c[0x0][0x23c], -R66.reuse ;  /* 0x00008f002f047a23 */ /* 0x104fe20000010842 */
[----:B------:R-:W-:Y:S07]  /*8010*/  F2FP.BF16.PACK_AB R47, R238, R219 ;  /* 0x000000dbee2f723e */ /* 0x000fee00000010ff */
[----:B------:R2:W-:Y:S02]  /*8020*/  MUFU.EX2 R240, R4 ;  /* 0x0000000400f07308 */ /* 0x0005e40000000800 */
[----:B--2---:R-:W-:Y:S08]  /*8030*/  FFMA.FTZ R4, R53, c[0x0][0x23c], -R43 ;  /* 0x00008f0035047a23 */ /* 0x004ff0000001082b */
[----:B------:R2:W-:Y:S02]  /*8040*/  MUFU.EX2 R244, R4 ;  /* 0x0000000400f47308 */ /* 0x0005e40000000800 */
[--C-:B--2---:R-:W-:Y:S02]  /*8050*/  FFMA.FTZ R4, R55, c[0x0][0x23c], -R65.reuse ;  /* 0x00008f0037047a23 */ /* 0x104fe40000010841 */
[----:B------:R-:W2:Y:S06]  /*8060*/  LDSM.16.MT88.4 R52, [R184+0x4400] ;  /* 0x00440000b834783b */ /* 0x000eac0000004200 */
[----:B------:R4:W-:Y:S02]  /*8070*/  MUFU.EX2 R247, R4 ;  /* 0x0000000400f77308 */ /* 0x0009e40000000800 */
[--C-:B----4-:R-:W-:Y:S02]  /*8080*/  FFMA.FTZ R4, R12, c[0x0][0x23c], -R65.reuse ;  /* 0x00008f000c047a23 */ /* 0x110fe40000010841 */
[----:B------:R-:W-:Y:S06]  /*8090*/  FFMA.FTZ R12, R78, c[0x0][0x23c], -R66 ;  /* 0x00008f004e0c7a23 */ /* 0x000fec0000010842 */
[----:B------:R4:W-:Y:S10]  /*80a0*/  MUFU.EX2 R243, R4 ;  /* 0x0000000400f37308 */ /* 0x0009f40000000800 */
[----:B------:R5:W-:Y:S01]  /*80b0*/  MUFU.EX2 R215, R12 ;  /* 0x0000000c00d77308 */ /* 0x000be20000000800 */
[----:B----4-:R-:W-:Y:S02]  /*80c0*/  FFMA.FTZ R4, R67, c[0x0][0x23c], -R65 ;  /* 0x00008f0043047a23 */ /* 0x010fe40000010841 */
[----:B------:R-:W-:Y:S07]  /*80d0*/  FFMA.FTZ R67, R124, c[0x0][0x23c], -R64 ;  /* 0x00008f007c437a23 */ /* 0x000fee0000010840 */
[----:B------:R4:W-:Y:S01]  /*80e0*/  MUFU.EX2 R171, R4 ;  /* 0x0000000400ab7308 */ /* 0x0009e20000000800 */
[----:B-----5:R-:W-:Y:S09]  /*80f0*/  FFMA.FTZ R12, R79, c[0x0][0x23c], -R66 ;  /* 0x00008f004f0c7a23 */ /* 0x020ff20000010842 */
[----:B------:R5:W-:Y:S10]  /*8100*/  MUFU.EX2 R207, R12 ;  /* 0x0000000c00cf7308 */ /* 0x000bf40000000800 */
[----:B------:R-:W-:Y:S01]  /*8110*/  MUFU.EX2 R67, R67 ;  /* 0x0000004300437308 */ /* 0x000fe20000000800 */
[--C-:B----4-:R-:W-:Y:S09]  /*8120*/  FFMA.FTZ R4, R56, c[0x0][0x23c], -R64.reuse ;  /* 0x00008f0038047a23 */ /* 0x110ff20000010840 */
[----:B------:R4:W-:Y:S01]  /*8130*/  MUFU.EX2 R183, R4 ;  /* 0x0000000400b77308 */ /* 0x0009e20000000800 */
[----:B-----5:R-:W-:Y:S02]  /*8140*/  FMUL.FTZ R12, R2, R144 ;  /* 0x00000090020c7220 */ /* 0x020fe40000410000 */
[----:B----4-:R-:W-:Y:S07]  /*8150*/  FFMA.FTZ R4, R57, c[0x0][0x23c], -R64 ;  /* 0x00008f0039047a23 */ /* 0x010fee0000010840 */
        /* <DEDUP_REMOVED lines=9> */
[----:B------:R5:W-:Y:S02]  /*81f0*/  MUFU.EX2 R216, R4 ;  /* 0x0000000400d87308 */ /* 0x000be40000000800 */
[----:B-----5:R-:W-:Y:S02]  /*8200*/  FFMA.FTZ R4, R63, c[0x0][0x23c], -R66 ;  /* 0x00008f003f047a23 */ /* 0x020fe40000010842 */
[----:B------:R-:W5:Y:S06]  /*8210*/  LDSM.16.MT88.4 R60, [R184+0x4800] ;  /* 0x00480000b83c783b */ /* 0x000f6c0000004200 */
[----:B------:R1:W-:Y:S02]  /*8220*/  MUFU.EX2 R223, R4 ;  /* 0x0000000400df7308 */ /* 0x0003e40000000800 */
[----:B-1----:R-:W-:Y:S02]  /*8230*/  FFMA.FTZ R4, R69, c[0x0][0x23c], -R43 ;  /* 0x00008f0045047a23 */ /* 0x002fe4000001082b */
[----:B------:R-:W2:Y:S06]  /*8240*/  LDL.LU R69, [R1+0x4] ;  /* 0x0000040001457983 */ /* 0x000eac0000300800 */
[----:B------:R1:W-:Y:S01]  /*8250*/  MUFU.EX2 R252, R4 ;  /* 0x0000000400fc7308 */ /* 0x0003e20000000800 */
[----:B------:R-:W4:Y:S04]  /*8260*/  LDL.LU R149, [R1+0xc] ;  /* 0x00000c0001957983 */ /* 0x000f280000300800 */
[----:B------:R-:W4:Y:S01]  /*8270*/  LDL.LU R150, [R1] ;  /* 0x0000000001967983 */ /* 0x000f220000300800 */
[--C-:B-1----:R-:W-:Y:S04]  /*8280*/  FFMA.FTZ R4, R71, c[0x0][0x23c], -R65.reuse ;  /* 0x00008f0047047a23 */ /* 0x102fe80000010841 */
[----:B------:R1:W1:Y:S02]  /*8290*/  MUFU.EX2 R24, R4 ;  /* 0x0000000400187308 */ /* 0x0002640000000800 */
[--C-:B-1----:R-:W-:Y:S01]  /*82a0*/  FFMA.FTZ R4, R82, c[0x0][0x23c], -R65.reuse ;  /* 0x00008f0052047a23 */ /* 0x102fe20000010841 */
[----:B------:R-:W-:Y:S01]  /*82b0*/  MOV R137, R24 ;  /* 0x0000001800897202 */ /* 0x000fe20000000f00 */
[--C-:B------:R-:W-:Y:S06]  /*82c0*/  FFMA.FTZ R24, R86, c[0x0][0x23c], -R65.reuse ;  /* 0x00008f0056187a23 */ /* 0x100fec0000010841 */
[----:B------:R1:W-:Y:S10]  /*82d0*/  MUFU.EX2 R251, R4 ;  /* 0x0000000400fb7308 */ /* 0x0003f40000000800 */
[----:B------:R3:W-:Y:S01]  /*82e0*/  MUFU.EX2 R144, R24 ;  /* 0x0000001800907308 */ /* 0x0007e20000000800 */
[----:B-1----:R-:W-:Y:S09]  /*82f0*/  FFMA.FTZ R4, R83, c[0x0][0x23c], -R65 ;  /* 0x00008f0053047a23 */ /* 0x002ff20000010841 */
[----:B------:R1:W1:Y:S01]  /*8300*/  MUFU.EX2 R27, R4 ;  /* 0x00000004001b7308 */ /* 0x0002620000000800 */
[----:B---3--:R-:W-:Y:S02]  /*8310*/  FMUL.FTZ R24, R2, R156 ;  /* 0x0000009c02187220 */ /* 0x008fe40000410000 */
[--C-:B-1----:R-:W-:Y:S01]  /*8320*/  FFMA.FTZ R4, R72, c[0x0][0x23c], -R64.reuse ;  /* 0x00008f0048047a23 */ /* 0x102fe20000010840 */
[----:B------:R-:W-:Y:S01]  /*8330*/  MOV R146, R27 ;  /* 0x0000001b00927202 */ /* 0x000fe20000000f00 */
[----:B------:R-:W-:Y:S05]  /*8340*/  FMUL.FTZ R27, R0, R159 ;  /* 0x0000009f001b7220 */ /* 0x000fea0000410000 */
[----:B------:R1:W-:Y:S02]  /*8350*/  MUFU.EX2 R213, R4 ;  /* 0x0000000400d57308 */ /* 0x0003e40000000800 */
[----:B-1----:R-:W-:Y:S08]  /*8360*/  FFMA.FTZ R4, R73, c[0x0][0x23c], -R64 ;  /* 0x00008f0049047a23 */ /* 0x002ff00000010840 */
[----:B------:R1:W-:Y:S02]  /*8370*/  MUFU.EX2 R230, R4 ;  /* 0x0000000400e67308 */ /* 0x0003e40000000800 */
[----:B-1----:R-:W-:Y:S08]  /*8380*/  FFMA.FTZ R4, R75, c[0x0][0x23c], -R66 ;  /* 0x00008f004b047a23 */ /* 0x002ff00000010842 */
[----:B------:R1:W-:Y:S02]  /*8390*/  MUFU.EX2 R222, R4 ;  /* 0x0000000400de7308 */ /* 0x0003e40000000800 */
[----:B-1----:R-:W-:Y:S08]  /*83a0*/  FFMA.FTZ R4, R76, c[0x0][0x23c], -R64 ;  /* 0x00008f004c047a23 */ /* 0x002ff00000010840 */
[----:B------:R1:W-:Y:S02]  /*83b0*/  MUFU.EX2 R227, R4 ;  /* 0x0000000400e37308 */ /* 0x0003e40000000800 */
[C---:B-1----:R-:W-:Y:S01]  /*83c0*/  FMUL.FTZ R4, R42.reuse, R140 ;  /* 0x0000008c2a047220 */ /* 0x042fe20000410000 */
[----:B------:R-:W-:Y:S06]  /*83d0*/  MOV R140, R171 ;  /* 0x000000ab008c7202 */ /* 0x000fec0000000f00 */
[-C--:B------:R-:W-:Y:S08]  /*83e0*/  HMMA.16816.F32.BF16 R4, R44, R20.reuse, R4 ;  /* 0x000000142c04723c */ /* 0x080ff00000041804 */
[C---:B------:R-:W-:Y:S07]  /*83f0*/  HMMA.16816.F32.BF16 R8, R32.reuse, R20, R8 ;  /* 0x000000142008723c */ /* 0x040fee0000041808 */
[--C-:B------:R-:W-:Y:S01]  /*8400*/  FFMA.FTZ R20, R85, c[0x0][0x23c], -R43.reuse ;  /* 0x00008f0055147a23 */ /* 0x100fe2000001082b */
[-C--:B------:R-:W-:Y:S03]  /*8410*/  HMMA.16816.F32.BF16 R12, R32, R22.reuse, R12 ;  /* 0x00000016200c723c */ /* 0x080fe6000004180c */
[----:B------:R1:W-:Y:S01]  /*8420*/  MUFU.EX2 R171, R20 ;  /* 0x0000001400ab7308 */ /* 0x0003e20000000800 */
[C---:B------:R-:W-:Y:S04]  /*8430*/  FMUL.FTZ R21, R42.reuse, R153 ;  /* 0x000000992a157220 */ /* 0x040fe80000410000 */
[C---:B------:R-:W-:Y:S05]  /*8440*/  HMMA.16816.F32.BF16 R16, R44.reuse, R22, R16 ;  /* 0x000000162c10723c */ /* 0x040fea0000041810 */
[----:B------:R3:W-:Y:S02]  /*8450*/  MUFU.EX2 R153, R28 ;  /* 0x0000001c00997308 */ /* 0x0007e40000000800 */
[C---:B------:R-:W-:Y:S02]  /*8460*/  FMUL.FTZ R22, R41.reuse, R154 ;  /* 0x0000009a29167220 */ /* 0x040fe40000410000 */
[----:B------:R-:W-:Y:S03]  /*8470*/  FMUL.FTZ R23, R41, R155 ;  /* 0x0000009b29177220 */ /* 0x000fe60000410000 */
[----:B-1----:R-:W-:Y:S03]  /*8480*/  FMUL.FTZ R20, R42, R152 ;  /* 0x000000982a147220 */ /* 0x002fe60000410000 */
[----:B------:R1:W-:Y:S04]  /*8490*/  MUFU.EX2 R152, R30 ;  /* 0x0000001e00987308 */ /* 0x0003e80000000800 */
[-C--:B------:R-:W-:Y:S03]  /*84a0*/  HMMA.16816.F32.BF16 R20, R44, R48.reuse, R20 ;  /* 0x000000302c14723c */ /* 0x080fe60000041814 */
[C---:B---3--:R-:W-:Y:S02]  /*84b0*/  FMUL.FTZ R28, R2.reuse, R160 ;  /* 0x000000a0021c7220 */ /* 0x048fe40000410000 */
[----:B------:R-:W-:Y:S03]  /*84c0*/  FFMA.FTZ R2, R2, R70, R172 ;  /* 0x0000004602027223 */ /* 0x000fe600000100ac */
[C---:B------:R-:W-:Y:S07]  /*84d0*/  HMMA.16816.F32.BF16 R24, R32.reuse, R48, R24 ;  /* 0x000000302018723c */ /* 0x040fee0000041818 */
[----:B------:R-:W-:Y:S01]  /*84e0*/  FFMA.FTZ R48, R97, c[0x0][0x23c], -R43 ;  /* 0x00008f0061307a23 */ /* 0x000fe2000001082b */
[----:B------:R-:W-:Y:S03]  /*84f0*/  F2FP.BF16.PACK_AB R49, R182, R168 ;  /* 0x000000a8b631723e */ /* 0x000fe600000010ff */
[----:B------:R3:W-:Y:S01]  /*8500*/  MUFU.EX2 R135, R48 ;  /* 0x0000003000877308 */ /* 0x0007e20000000800 */
[C---:B-1----:R-:W-:Y:S02]  /*8510*/  FMUL.FTZ R30, R0.reuse, R162 ;  /* 0x000000a2001e7220 */ /* 0x042fe40000410000 */
[----:B--2---:R-:W-:Y:S04]  /*8520*/  FFMA.FTZ R0, R0, R69, R169 ;  /* 0x0000004500007223 */ /* 0x004fe800000100a9 */
[----:B------:R-:W-:Y:S01]  /*8530*/  FADD.FTZ R0, R173, R0 ;  /* 0x00000000ad007221 */ /* 0x000fe20000010000 */
[-C--:B------:R-:W-:Y:S03]  /*8540*/  HMMA.16816.F32.BF16 R28, R32, R50.reuse, R28 ;  /* 0x00000032201c723c */ /* 0x080fe6000004181c */
[----:B------:R-:W-:Y:S04]  /*8550*/  FADD.FTZ R0, R174, R0 ;  /* 0x00000000ae007221 */ /* 0x000fe80000010000 */
[C---:B------:R-:W-:Y:S02]  /*8560*/  FMUL.FTZ R32, R42.reuse, R164 ;  /* 0x000000a42a207220 */ /* 0x040fe40000410000 */
[----:B------:R-:W-:Y:S03]  /*8570*/  FMUL.FTZ R33, R42, R165 ;  /* 0x000000a52a217220 */ /* 0x000fe60000410000 */
[C---:B------:R-:W-:Y:S02]  /*8580*/  FMUL.FTZ R34, R41.reuse, R166 ;  /* 0x000000a629227220 */ /* 0x040fe40000410000 */
[C---:B------:R-:W-:Y:S02]  /*8590*/  FMUL.FTZ R35, R41.reuse, R167 ;  /* 0x000000a729237220 */ /* 0x040fe40000410000 */
[----:B---3--:R-:W-:Y:S02]  /*85a0*/  FFMA.FTZ R48, R98, c[0x0][0x23c], -R65 ;  /* 0x00008f0062307a23 */ /* 0x008fe40000010841 */
[----:B----4-:R-:W-:Y:S02]  /*85b0*/  FFMA.FTZ R41, R41, R149, R209 ;  /* 0x0000009529297223 */ /* 0x010fe400000100d1 */
[----:B------:R1:W-:Y:S01]  /*85c0*/  MUFU.EX2 R134, R48 ;  /* 0x0000003000867308 */ /* 0x0003e20000000800 */
[----:B------:R-:W-:Y:S04]  /*85d0*/  HMMA.16816.F32.BF16 R32, R44, R50, R32 ;  /* 0x000000322c20723c */ /* 0x000fe80000041820 */
[----:B------:R-:W-:Y:S02]  /*85e0*/  FFMA.FTZ R42, R42, R150, R210 ;  /* 0x000000962a2a7223 */ /* 0x000fe400000100d2 */
[----:B------:R-:W-:Y:S01]  /*85f0*/  FADD.FTZ R40, R226, R41 ;  /* 0x00000029e2287221 */ /* 0x000fe20000010000 */
[----:B------:R-:W-:Y:S01]  /*8600*/  F2FP.BF16.PACK_AB R46, R139, R148 ;  /* 0x000000948b2e723e */ /* 0x000fe200000010ff */
[----:B------:R-:W-:Y:S01]  /*8610*/  FADD.FTZ R42, R235, R42 ;  /* 0x0000002aeb2a7221 */ /* 0x000fe20000010000 */
[----:B------:R-:W-:Y:S03]  /*8620*/  F2FP.BF16.PACK_AB R44, R206, R201 ;  /* 0x000000c9ce2c723e */ /* 0x000fe600000010ff */
[----:B------:R-:W-:Y:S01]  /*8630*/  F2FP.BF16.PACK_AB R45, R200, R179 ;  /* 0x000000b3c82d723e */ /* 0x000fe200000010ff */
[----:B------:R-:W-:Y:S01]  /*8640*/  FADD.FTZ R40, R219, R40 ;  /* 0x00000028db287221 */ /* 0x000fe20000010000 */
[----:B------:R-:W-:Y:S02]  /*8650*/  F2FP.BF16.PACK_AB R47, R138, R250 ;  /* 0x000000fa8a2f723e */ /* 0x000fe400000010ff */
[----:B------:R-:W-:Y:S01]  /*8660*/  F2FP.BF16.PACK_AB R50, R241, R224 ;  /* 0x000000e0f132723e */ /* 0x000fe200000010ff */
[----:B------:R-:W-:Y:S01]  /*8670*/  FADD.FTZ R40, R238, R40 ;  /* 0x00000028ee287221 */ /* 0x000fe20000010000 */
[----:B------:R-:W-:Y:S03]  /*8680*/  F2FP.BF16.PACK_AB R51, R234, R217 ;  /* 0x000000d9ea33723e */ /* 0x000fe600000010ff */
[-C--:B------:R-:W-:Y:S03]  /*8690*/  HMMA.16816.F32.BF16 R4, R44, R52.reuse, R4 ;  /* 0x000000342c04723c */ /* 0x080fe60000041804 */
[----:B-1----:R-:W-:Y:S04]  /*86a0*/  FFMA.FTZ R48, R99, c[0x0][0x23c], -R65 ;  /* 0x00008f0063307a23 */ /* 0x002fe80000010841 */
[----:B------:R1:W-:Y:S02]  /*86b0*/  MUFU.EX2 R133, R48 ;  /* 0x0000003000857308 */ /* 0x0003e40000000800 */
[----:B-1----:R-:W-:Y:S07]  /*86c0*/  F2FP.BF16.PACK_AB R48, R203, R170 ;  /* 0x000000aacb30723e */ /* 0x002fee00000010ff */
[C---:B------:R-:W-:Y:S07]  /*86d0*/  HMMA.16816.F32.BF16 R8, R48.reuse, R52, R8 ;  /* 0x000000343008723c */ /* 0x040fee0000041808 */
[----:B------:R-:W-:Y:S01]  /*86e0*/  FFMA.FTZ R52, R89, c[0x0][0x23c], -R64 ;  /* 0x00008f0059347a23 */ /* 0x000fe20000010840 */
[-C--:B------:R-:W-:Y:S03]  /*86f0*/  HMMA.16816.F32.BF16 R12, R48, R54.reuse, R12 ;  /* 0x00000036300c723c */ /* 0x080fe6000004180c */
[----:B------:R1:W-:Y:S05]  /*8700*/  MUFU.EX2 R127, R52 ;  /* 0x00000034007f7308 */ /* 0x0003ea0000000800 */
[C---:B------:R-:W-:Y:S08]  /*8710*/  HMMA.16816.F32.BF16 R16, R44.reuse, R54, R16 ;  /* 0x000000362c10723c */ /* 0x040ff00000041810 */
[-C--:B------:R-:W-:Y:S08]  /*8720*/  HMMA.16816.F32.BF16 R20, R44, R56.reuse, R20 ;  /* 0x000000382c14723c */ /* 0x080ff00000041814 */
[C---:B------:R-:W-:Y:S04]  /*8730*/  HMMA.16816.F32.BF16 R24, R48.reuse, R56, R24 ;  /* 0x000000383018723c */ /* 0x040fe80000041818 */
[--C-:B-1----:R-:W-:Y:S03]  /*8740*/  FFMA.FTZ R52, R90, c[0x0][0x23c], -R66.reuse ;  /* 0x00008f005a347a23 */ /* 0x102fe60000010842 */
[----:B------:R-:W-:Y:S01]  /*8750*/  FFMA.FTZ R56, R95, c[0x0][0x23c], -R66 ;  /* 0x00008f005f387a23 */ /* 0x000fe20000010842 */
[-C--:B------:R-:W-:Y:S01]  /*8760*/  HMMA.16816.F32.BF16 R28, R48, R58.reuse, R28 ;  /* 0x0000003a301c723c */ /* 0x080fe2000004181c */
[----:B------:R1:W-:Y:S06]  /*8770*/  MUFU.EX2 R126, R52 ;  /* 0x00000034007e7308 */ /* 0x0003ec0000000800 */
[----:B------:R-:W-:Y:S01]  /*8780*/  FFMA.FTZ R48, R93, c[0x0][0x23c], -R64 ;  /* 0x00008f005d307a23 */ /* 0x000fe20000010840 */
[----:B------:R-:W-:Y:S03]  /*8790*/  HMMA.16816.F32.BF16 R32, R44, R58, R32 ;  /* 0x0000003a2c20723c */ /* 0x000fe60000041820 */
[----:B------:R2:W-:Y:S01]  /*87a0*/  MUFU.EX2 R97, R48 ;  /* 0x0000003000617308 */ /* 0x0005e20000000800 */
[----:B------:R-:W-:Y:S02]  /*87b0*/  F2FP.BF16.PACK_AB R49, R202, R181 ;  /* 0x000000b5ca31723e */ /* 0x000fe400000010ff */
[----:B------:R-:W-:Y:S02]  /*87c0*/  F2FP.BF16.PACK_AB R50, R236, R220 ;  /* 0x000000dcec32723e */ /* 0x000fe400000010ff */
[----:B------:R-:W-:Y:S04]  /*87d0*/  F2FP.BF16.PACK_AB R44, R249, R233 ;  /* 0x000000e9f92c723e */ /* 0x000fe800000010ff */
[----:B------:R-:W-:Y:S02]  /*87e0*/  F2FP.BF16.PACK_AB R45, R242, R225 ;  /* 0x000000e1f22d723e */ /* 0x000fe400000010ff */
[----:B------:R-:W-:Y:S02]  /*87f0*/  F2FP.BF16.PACK_AB R46, R143, R245 ;  /* 0x000000f58f2e723e */ /* 0x000fe400000010ff */
[----:B------:R-:W-:Y:S01]  /*8800*/  F2FP.BF16.PACK_AB R47, R142, R237 ;  /* 0x000000ed8e2f723e */ /* 0x000fe200000010ff */
[--C-:B-1----:R-:W-:Y:S01]  /*8810*/  FFMA.FTZ R52, R91, c[0x0][0x23c], -R66.reuse ;  /* 0x00008f005b347a23 */ /* 0x102fe20000010842 */
[----:B------:R-:W-:Y:S03]  /*8820*/  F2FP.BF16.PACK_AB R51, R240, R208 ;  /* 0x000000d0f033723e */ /* 0x000fe600000010ff */
[----:B------:R1:W-:Y:S02]  /*8830*/  MUFU.EX2 R99, R52 ;  /* 0x0000003400637308 */ /* 0x0003e40000000800 */
[-C--:B-----5:R-:W-:Y:S03]  /*8840*/  HMMA.16816.F32.BF16 R4, R44, R60.reuse, R4 ;  /* 0x0000003c2c04723c */ /* 0x0a0fe60000041804 */
[----:B--2---:R-:W-:Y:S05]  /*8850*/  FFMA.FTZ R48, R94, c[0x0][0x23c], -R66 ;  /* 0x00008f005e307a23 */ /* 0x004fea0000010842 */
[----:B------:R2:W-:Y:S10]  /*8860*/  MUFU.EX2 R96, R48 ;  /* 0x0000003000607308 */ /* 0x0005f40000000800 */
[----:B------:R3:W-:Y:S01]  /*8870*/  MUFU.EX2 R94, R56 ;  /* 0x00000038005e7308 */ /* 0x0007e20000000800 */
[--C-:B-1----:R-:W-:Y:S09]  /*8880*/  FFMA.FTZ R52, R92, c[0x0][0x23c], -R64.reuse ;  /* 0x00008f005c347a23 */ /* 0x102ff20000010840 */
[----:B------:R1:W-:Y:S01]  /*8890*/  MUFU.EX2 R98, R52 ;  /* 0x0000003400627308 */ /* 0x0003e20000000800 */
[----:B--2---:R-:W-:Y:S07]  /*88a0*/  F2FP.BF16.PACK_AB R48, R211, R177 ;  /* 0x000000b1d330723e */ /* 0x004fee00000010ff */
[C---:B------:R-:W-:Y:S04]  /*88b0*/  HMMA.16816.F32.BF16 R8, R48.reuse, R60, R8 ;  /* 0x0000003c3008723c */ /* 0x040fe80000041808 */
[--C-:B---3--:R-:W-:Y:S03]  /*88c0*/  FFMA.FTZ R56, R100, c[0x0][0x23c], -R43.reuse ;  /* 0x00008f0064387a23 */ /* 0x108fe6000001082b */
[----:B------:R-:W-:Y:S01]  /*88d0*/  FFMA.FTZ R60, R101, c[0x0][0x23c], -R43 ;  /* 0x00008f00653c7a23 */ /* 0x000fe2000001082b */
[-C--:B------:R-:W-:Y:S01]  /*88e0*/  HMMA.16816.F32.BF16 R12, R48, R62.reuse, R12 ;  /* 0x0000003e300c723c */ /* 0x080fe2000004180c */
[----:B------:R2:W-:Y:S01]  /*88f0*/  MUFU.EX2 R93, R56 ;  /* 0x00000038005d7308 */ /* 0x0005e20000000800 */
[----:B-1----:R-:W1:Y:S06]  /*8900*/  LDSM.16.MT88.4 R52, [R185+0x4800] ;  /* 0x00480000b934783b */ /* 0x002e6c0000004200 */
[C---:B------:R-:W-:Y:S03]  /*8910*/  HMMA.16816.F32.BF16 R16, R44.reuse, R62, R16 ;  /* 0x0000003e2c10723c */ /* 0x040fe60000041810 */
[----:B------:R3:W-:Y:S01]  /*8920*/  MUFU.EX2 R92, R60 ;  /* 0x0000003c005c7308 */ /* 0x0007e20000000800 */
[----:B--2---:R-:W2:Y:S01]  /*8930*/  LDSM.16.MT88.4 R56, [R184+0x4c00] ;  /* 0x004c0000b838783b */ /* 0x004ea20000004200 */
[--C-:B---3--:R-:W-:Y:S08]  /*8940*/  FFMA.FTZ R60, R102, c[0x0][0x23c], -R65.reuse ;  /* 0x00008f00663c7a23 */ /* 0x108ff00000010841 */
[----:B------:R3:W-:Y:S01]  /*8950*/  MUFU.EX2 R91, R60 ;  /* 0x0000003c005b7308 */ /* 0x0007e20000000800 */
[-C--:B-1----:R-:W-:Y:S08]  /*8960*/  HMMA.16816.F32.BF16 R20, R44, R52.reuse, R20 ;  /* 0x000000342c14723c */ /* 0x082ff00000041814 */
[C---:B------:R-:W-:Y:S07]  /*8970*/  HMMA.16816.F32.BF16 R24, R48.reuse, R52, R24 ;  /* 0x000000343018723c */ /* 0x040fee0000041818 */
[----:B------:R-:W-:Y:S01]  /*8980*/  FFMA.FTZ R52, R103, c[0x0][0x23c], -R65 ;  /* 0x00008f0067347a23 */ /* 0x000fe20000010841 */
[-C--:B------:R-:W-:Y:S01]  /*8990*/  HMMA.16816.F32.BF16 R28, R48, R54.reuse, R28 ;  /* 0x00000036301c723c */ /* 0x080fe2000004181c */
[----:B---3--:R-:W1:Y:S02]  /*89a0*/  LDSM.16.MT88.4 R60, [R185+0x4c00] ;  /* 0x004c0000b93c783b */ /* 0x008e640000004200 */
[----:B------:R3:W4:Y:S04]  /*89b0*/  MUFU.EX2 R90, R52 ;  /* 0x00000034005a7308 */ /* 0x0007280000000800 */
[----:B------:R-:W-:Y:S01]  /*89c0*/  FFMA.FTZ R48, R112, c[0x0][0x23c], -R43 ;  /* 0x00008f0070307a23 */ /* 0x000fe2000001082b */
        /* <DEDUP_REMOVED lines=9> */
[----:B---3--:R-:W-:Y:S01]  /*8a60*/  FFMA.FTZ R52, R114, c[0x0][0x23c], -R65 ;  /* 0x00008f0072347a23 */ /* 0x008fe20000010841 */
[----:B----4-:R-:W-:Y:S03]  /*8a70*/  F2FP.BF16.PACK_AB R41, R90, R91 ;  /* 0x0000005b5a29723e */ /* 0x010fe600000010ff */
[-C--:B--2---:R-:W-:Y:S01]  /*8a80*/  HMMA.16816.F32.BF16 R4, R44, R56.reuse, R4 ;  /* 0x000000382c04723c */ /* 0x084fe20000041804 */
[----:B------:R2:W-:Y:S02]  /*8a90*/  MUFU.EX2 R87, R52 ;  /* 0x0000003400577308 */ /* 0x0005e40000000800 */
[----:B-----5:R-:W-:Y:S08]  /*8aa0*/  FFMA.FTZ R48, R113, c[0x0][0x23c], -R43 ;  /* 0x00008f0071307a23 */ /* 0x020ff0000001082b */
[----:B------:R3:W-:Y:S01]  /*8ab0*/  MUFU.EX2 R88, R48 ;  /* 0x0000003000587308 */ /* 0x0007e20000000800 */
[----:B--2---:R-:W-:Y:S09]  /*8ac0*/  FFMA.FTZ R52, R115, c[0x0][0x23c], -R65 ;  /* 0x00008f0073347a23 */ /* 0x004ff20000010841 */
[----:B------:R2:W-:Y:S01]  /*8ad0*/  MUFU.EX2 R86, R52 ;  /* 0x0000003400567308 */ /* 0x0005e20000000800 */
[----:B---3--:R-:W-:Y:S07]  /*8ae0*/  F2FP.BF16.PACK_AB R48, R218, R183 ;  /* 0x000000b7da30723e */ /* 0x008fee00000010ff */
[C---:B------:R-:W-:Y:S07]  /*8af0*/  HMMA.16816.F32.BF16 R8, R48.reuse, R56, R8 ;  /* 0x000000383008723c */ /* 0x040fee0000041808 */
[--C-:B------:R-:W-:Y:S01]  /*8b00*/  FFMA.FTZ R56, R104, c[0x0][0x23c], -R64.reuse ;  /* 0x00008f0068387a23 */ /* 0x100fe20000010840 */
[-C--:B------:R-:W-:Y:S01]  /*8b10*/  HMMA.16816.F32.BF16 R12, R48, R58.reuse, R12 ;  /* 0x0000003a300c723c */ /* 0x080fe2000004180c */
[----:B--2---:R-:W2:Y:S02]  /*8b20*/  LDSM.16.MT88.4 R52, [R184+0x5000] ;  /* 0x00500000b834783b */ /* 0x004ea40000004200 */
[----:B------:R3:W-:Y:S05]  /*8b30*/  MUFU.EX2 R85, R56 ;  /* 0x0000003800557308 */ /* 0x0007ea0000000800 */
[C---:B------:R-:W-:Y:S08]  /*8b40*/  HMMA.16816.F32.BF16 R16, R44.reuse, R58, R16 ;  /* 0x0000003a2c10723c */ /* 0x040ff00000041810 */
[-C--:B-1----:R-:W-:Y:S08]  /*8b50*/  HMMA.16816.F32.BF16 R20, R44, R60.reuse, R20 ;  /* 0x0000003c2c14723c */ /* 0x082ff00000041814 */
[C---:B------:R-:W-:Y:S04]  /*8b60*/  HMMA.16816.F32.BF16 R24, R48.reuse, R60, R24 ;  /* 0x0000003c3018723c */ /* 0x040fe80000041818 */
[--C-:B---3--:R-:W-:Y:S03]  /*8b70*/  FFMA.FTZ R56, R105, c[0x0][0x23c], -R64.reuse ;  /* 0x00008f0069387a23 */ /* 0x108fe60000010840 */
[----:B------:R-:W-:Y:S01]  /*8b80*/  FFMA.FTZ R60, R109, c[0x0][0x23c], -R64 ;  /* 0x00008f006d3c7a23 */ /* 0x000fe20000010840 */
[-C--:B------:R-:W-:Y:S01]  /*8b90*/  HMMA.16816.F32.BF16 R28, R48, R62.reuse, R28 ;  /* 0x0000003e301c723c */ /* 0x080fe2000004181c */
[----:B------:R1:W-:Y:S06]  /*8ba0*/  MUFU.EX2 R84, R56 ;  /* 0x0000003800547308 */ /* 0x0003ec0000000800 */
[--C-:B------:R-:W-:Y:S01]  /*8bb0*/  FFMA.FTZ R48, R107, c[0x0][0x23c], -R66.reuse ;  /* 0x00008f006b307a23 */ /* 0x100fe20000010842 */
[----:B------:R-:W-:Y:S03]  /*8bc0*/  HMMA.16816.F32.BF16 R32, R44, R62, R32 ;  /* 0x0000003e2c20723c */ /* 0x000fe60000041820 */
[----:B------:R3:W-:Y:S01]  /*8bd0*/  MUFU.EX2 R82, R48 ;  /* 0x0000003000527308 */ /* 0x0007e20000000800 */
[----:B------:R-:W-:Y:S02]  /*8be0*/  F2FP.BF16.PACK_AB R49, R222, R204 ;  /* 0x000000ccde31723e */ /* 0x000fe400000010ff */
[----:B------:R-:W-:Y:S02]  /*8bf0*/  F2FP.BF16.PACK_AB R50, R229, R227 ;  /* 0x000000e3e532723e */ /* 0x000fe400000010ff */
[----:B------:R-:W-:Y:S04]  /*8c00*/  F2FP.BF16.PACK_AB R44, R252, R221 ;  /* 0x000000ddfc2c723e */ /* 0x000fe800000010ff */
[----:B------:R-:W-:Y:S01]  /*8c10*/  F2FP.BF16.PACK_AB R45, R137, R212 ;  /* 0x000000d4892d723e */ /* 0x000fe200000010ff */
[----:B------:R4:W-:Y:S01]  /*8c20*/  MUFU.EX2 R81, R60 ;  /* 0x0000003c00517308 */ /* 0x0009e20000000800 */
[----:B------:R-:W-:Y:S02]  /*8c30*/  F2FP.BF16.PACK_AB R46, R147, R136 ;  /* 0x00000088932e723e */ /* 0x000fe400000010ff */
[----:B------:R-:W-:Y:S01]  /*8c40*/  F2FP.BF16.PACK_AB R47, R146, R251 ;  /* 0x000000fb922f723e */ /* 0x000fe200000010ff */
[----:B-1----:R-:W-:Y:S01]  /*8c50*/  FFMA.FTZ R56, R106, c[0x0][0x23c], -R66 ;  /* 0x00008f006a387a23 */ /* 0x002fe20000010842 */
[----:B------:R-:W-:Y:S05]  /*8c60*/  F2FP.BF16.PACK_AB R51, R207, R215 ;  /* 0x000000d7cf33723e */ /* 0x000fea00000010ff */
[----:B------:R1:W-:Y:S01]  /*8c70*/  MUFU.EX2 R83, R56 ;  /* 0x0000003800537308 */ /* 0x0003e20000000800 */
[-C--:B--2---:R-:W-:Y:S03]  /*8c80*/  HMMA.16816.F32.BF16 R4, R44, R52.reuse, R4 ;  /* 0x000000342c04723c */ /* 0x084fe60000041804 */
[----:B---3--:R-:W-:Y:S06]  /*8c90*/  FFMA.FTZ R48, R108, c[0x0][0x23c], -R64 ;  /* 0x00008f006c307a23 */ /* 0x008fec0000010840 */
[----:B------:R2:W-:Y:S01]  /*8ca0*/  MUFU.EX2 R80, R48 ;  /* 0x0000003000507308 */ /* 0x0005e20000000800 */
[----:B----4-:R-:W-:Y:S08]  /*8cb0*/  LDSM.16.MT88.4 R60, [R184+0x5400] ;  /* 0x00540000b83c783b */ /* 0x010ff00000004200 */
[----:B-1----:R-:W1:Y:S01]  /*8cc0*/  LDSM.16.MT88.4 R56, [R185+0x5000] ;  /* 0x00500000b938783b */ /* 0x002e620000004200 */
[----:B--2---:R-:W-:Y:S07]  /*8cd0*/  F2FP.BF16.PACK_AB R48, R230, R213 ;  /* 0x000000d5e630723e */ /* 0x004fee00000010ff */
[C---:B------:R-:W-:Y:S07]  /*8ce0*/  HMMA.16816.F32.BF16 R8, R48.reuse, R52, R8 ;  /* 0x000000343008723c */ /* 0x040fee0000041808 */
[--C-:B------:R-:W-:Y:S01]  /*8cf0*/  FFMA.FTZ R52, R110, c[0x0][0x23c], -R66.reuse ;  /* 0x00008f006e347a23 */ /* 0x100fe20000010842 */
[-C--:B------:R-:W-:Y:S03]  /*8d00*/  HMMA.16816.F32.BF16 R12, R48, R54.reuse, R12 ;  /* 0x00000036300c723c */ /* 0x080fe6000004180c */
[----:B------:R2:W-:Y:S05]  /*8d10*/  MUFU.EX2 R79, R52 ;  /* 0x00000034004f7308 */ /* 0x0005ea0000000800 */
[C---:B------:R-:W-:Y:S08]  /*8d20*/  HMMA.16816.F32.BF16 R16, R44.reuse, R54, R16 ;  /* 0x000000362c10723c */ /* 0x040ff00000041810 */
[-C--:B-1----:R-:W-:Y:S08]  /*8d30*/  HMMA.16816.F32.BF16 R20, R44, R56.reuse, R20 ;  /* 0x000000382c14723c */ /* 0x082ff00000041814 */
[C---:B------:R-:W-:Y:S04]  /*8d40*/  HMMA.16816.F32.BF16 R24, R48.reuse, R56, R24 ;  /* 0x000000383018723c */ /* 0x040fe80000041818 */
[----:B--2---:R-:W-:Y:S03]  /*8d50*/  FFMA.FTZ R52, R111, c[0x0][0x23c], -R66 ;  /* 0x00008f006f347a23 */ /* 0x004fe60000010842 */
[----:B------:R-:W-:Y:S01]  /*8d60*/  FFMA.FTZ R56, R128, c[0x0][0x23c], -R43 ;  /* 0x00008f0080387a23 */ /* 0x000fe2000001082b */
[----:B------:R1:W-:Y:S01]  /*8d70*/  MUFU.EX2 R78, R52 ;  /* 0x00000034004e7308 */ /* 0x0003e20000000800 */
[-C--:B------:R-:W-:Y:S07]  /*8d80*/  HMMA.16816.F32.BF16 R28, R48, R58.reuse, R28 ;  /* 0x0000003a301c723c */ /* 0x080fee000004181c */
[----:B------:R-:W-:Y:S01]  /*8d90*/  FFMA.FTZ R48, R118, c[0x0][0x23c], -R65 ;  /* 0x00008f0076307a23 */ /* 0x000fe20000010841 */
[----:B------:R-:W-:Y:S01]  /*8da0*/  HMMA.16816.F32.BF16 R32, R44, R58, R32 ;  /* 0x0000003a2c20723c */ /* 0x000fe20000041820 */
[----:B------:R2:W-:Y:S03]  /*8db0*/  MUFU.EX2 R73, R56 ;  /* 0x0000003800497308 */ /* 0x0005e60000000800 */
[----:B------:R-:W-:Y:S02]  /*8dc0*/  F2FP.BF16.PACK_AB R49, R99, R126 ;  /* 0x0000007e6331723e */ /* 0x000fe400000010ff */
[----:B------:R-:W-:Y:S02]  /*8dd0*/  F2FP.BF16.PACK_AB R50, R97, R98 ;  /* 0x000000626132723e */ /* 0x000fe400000010ff */
[----:B------:R-:W-:Y:S03]  /*8de0*/  F2FP.BF16.PACK_AB R51, R94, R96 ;  /* 0x000000605e33723e */ /* 0x000fe600000010ff */
[----:B------:R3:W-:Y:S01]  /*8df0*/  MUFU.EX2 R75, R48 ;  /* 0x00000030004b7308 */ /* 0x0007e20000000800 */
[----:B------:R-:W-:Y:S02]  /*8e00*/  F2FP.BF16.PACK_AB R44, R171, R145 ;  /* 0x00000091ab2c723e */ /* 0x000fe400000010ff */
[----:B------:R-:W-:Y:S01]  /*8e10*/  F2FP.BF16.PACK_AB R45, R153, R144 ;  /* 0x00000090992d723e */ /* 0x000fe200000010ff */
[----:B-1----:R-:W-:Y:S01]  /*8e20*/  FFMA.FTZ R52, R116, c[0x0][0x23c], -R43 ;  /* 0x00008f0074347a23 */ /* 0x002fe2000001082b */
[----:B------:R-:W-:Y:S02]  /*8e30*/  F2FP.BF16.PACK_AB R46, R135, R152 ;  /* 0x00000098872e723e */ /* 0x000fe400000010ff */
[----:B------:R-:W-:Y:S03]  /*8e40*/  F2FP.BF16.PACK_AB R47, R133, R134 ;  /* 0x00000086852f723e */ /* 0x000fe600000010ff */
[----:B------:R1:W-:Y:S01]  /*8e50*/  MUFU.EX2 R77, R52 ;  /* 0x00000034004d7308 */ /* 0x0003e20000000800 */
[----:B--2---:R-:W-:Y:S03]  /*8e60*/  LDSM.16.MT88.4 R56, [R184+0x5800] ;  /* 0x00580000b838783b */ /* 0x004fe60000004200 */
[-C--:B------:R-:W-:Y:S03]  /*8e70*/  HMMA.16816.F32.BF16 R4, R44, R60.reuse, R4 ;  /* 0x0000003c2c04723c */ /* 0x080fe60000041804 */
[----:B---3--:R-:W-:Y:S04]  /*8e80*/  FFMA.FTZ R48, R119, c[0x0][0x23c], -R65 ;  /* 0x00008f0077307a23 */ /* 0x008fe80000010841 */
[----:B------:R2:W3:Y:S01]  /*8e90*/  MUFU.EX2 R74, R48 ;  /* 0x00000030004a7308 */ /* 0x0004e20000000800 */
[--C-:B-1----:R-:W-:Y:S04]  /*8ea0*/  FFMA.FTZ R52, R117, c[0x0][0x23c], -R43.reuse ;  /* 0x00008f0075347a23 */ /* 0x102fe8000001082b */
[----:B------:R-:W-:Y:S05]  /*8eb0*/  FFMA.FTZ R43, R129, c[0x0][0x23c], -R43 ;  /* 0x00008f00812b7a23 */ /* 0x000fea000001082b */
[----:B------:R1:W4:Y:S10]  /*8ec0*/  MUFU.EX2 R76, R52 ;  /* 0x00000034004c7308 */ /* 0x0003340000000800 */
[----:B------:R-:W5:Y:S01]  /*8ed0*/  MUFU.EX2 R72, R43 ;  /* 0x0000002b00487308 */ /* 0x000f620000000800 */
[----:B--2---:R-:W-:Y:S02]  /*8ee0*/  F2FP.BF16.PACK_AB R48, R127, R132 ;  /* 0x000000847f30723e */ /* 0x004fe400000010ff */
[----:B---3--:R-:W-:Y:S05]  /*8ef0*/  F2FP.BF16.PACK_AB R165, R74, R75 ;  /* 0x0000004b4aa5723e */ /* 0x008fea00000010ff */
[C---:B------:R-:W-:Y:S01]  /*8f00*/  HMMA.16816.F32.BF16 R8, R48.reuse, R60, R8 ;  /* 0x0000003c3008723c */ /* 0x040fe20000041808 */
[----:B-1----:R-:W1:Y:S03]  /*8f10*/  LDSM.16.MT88.4 R52, [R185+0x5400] ;  /* 0x00540000b934783b */ /* 0x002e660000004200 */
[----:B----4-:R-:W-:Y:S03]  /*8f20*/  F2FP.BF16.PACK_AB R164, R76, R77 ;  /* 0x0000004d4ca4723e */ /* 0x010fe600000010ff */
[--C-:B------:R-:W-:Y:S01]  /*8f30*/  FFMA.FTZ R61, R121, c[0x0][0x23c], -R64.reuse ;  /* 0x00008f00793d7a23 */ /* 0x100fe20000010840 */
[-C--:B------:R-:W-:Y:S04]  /*8f40*/  HMMA.16816.F32.BF16 R12, R48, R62.reuse, R12 ;  /* 0x0000003e300c723c */ /* 0x080fe8000004180c */
[--C-:B------:R-:W-:Y:S01]  /*8f50*/  FFMA.FTZ R60, R120, c[0x0][0x23c], -R64.reuse ;  /* 0x00008f00783c7a23 */ /* 0x100fe20000010840 */
[----:B-----5:R-:W-:Y:S01]  /*8f60*/  F2FP.BF16.PACK_AB R166, R72, R73 ;  /* 0x0000004948a6723e */ /* 0x020fe200000010ff */
[--C-:B------:R-:W-:Y:S02]  /*8f70*/  FFMA.FTZ R43, R130, c[0x0][0x23c], -R65.reuse ;  /* 0x00008f00822b7a23 */ /* 0x100fe40000010841 */
[----:B------:R-:W-:Y:S01]  /*8f80*/  FFMA.FTZ R65, R131, c[0x0][0x23c], -R65 ;  /* 0x00008f0083417a23 */ /* 0x000fe20000010841 */
[C---:B------:R-:W-:Y:S01]  /*8f90*/  HMMA.16816.F32.BF16 R16, R44.reuse, R62, R16 ;  /* 0x0000003e2c10723c */ /* 0x040fe20000041810 */
[----:B------:R2:W-:Y:S03]  /*8fa0*/  MUFU.EX2 R71, R43 ;  /* 0x0000002b00477308 */ /* 0x0005e60000000800 */
[----:B------:R-:W-:Y:S03]  /*8fb0*/  FFMA.FTZ R64, R125, c[0x0][0x23c], -R64 ;  /* 0x00008f007d407a23 */ /* 0x000fe60000010840 */
[--C-:B------:R-:W-:Y:S02]  /*8fc0*/  FFMA.FTZ R62, R122, c[0x0][0x23c], -R66.reuse ;  /* 0x00008f007a3e7a23 */ /* 0x100fe40000010842 */
[--C-:B------:R-:W-:Y:S02]  /*8fd0*/  FFMA.FTZ R63, R123, c[0x0][0x23c], -R66.reuse ;  /* 0x00008f007b3f7a23 */ /* 0x100fe40000010842 */
[----:B------:R-:W3:Y:S01]  /*8fe0*/  MUFU.EX2 R70, R65 ;  /* 0x0000004100467308 */ /* 0x000ee20000000800 */
[----:B------:R-:W-:Y:S02]  /*8ff0*/  FFMA.FTZ R66, R39, c[0x0][0x23c], -R66 ;  /* 0x00008f0027427a23 */ /* 0x000fe40000010842 */
[----:B------:R-:W-:Y:S02]  /*9000*/  FADD.FTZ R39, R175, R2 ;  /* 0x00000002af277221 */ /* 0x000fe40000010000 */
[----:B------:R-:W-:Y:S01]  /*9010*/  FADD.FTZ R2, R228, R42 ;  /* 0x0000002ae4027221 */ /* 0x000fe20000010000 */
[----:B------:R-:W-:Y:S03]  /*9020*/  F2FP.BF16.PACK_AB R42, R88, R89 ;  /* 0x00000059582a723e */ /* 0x000fe600000010ff */
[----:B------:R-:W-:Y:S01]  /*9030*/  FADD.FTZ R2, R246, R2 ;  /* 0x00000002f6027221 */ /* 0x000fe20000010000 */
[----:B------:R-:W4:Y:S03]  /*9040*/  MUFU.EX2 R64, R64 ;  /* 0x0000004000407308 */ /* 0x000f260000000800 */
[----:B------:R-:W-:Y:S01]  /*9050*/  FADD.FTZ R2, R201, R2 ;  /* 0x00000002c9027221 */ /* 0x000fe20000010000 */
[----:B--2---:R-:W-:Y:S01]  /*9060*/  F2FP.BF16.PACK_AB R43, R86, R87 ;  /* 0x00000057562b723e */ /* 0x004fe200000010ff */
[-C--:B-1----:R-:W-:Y:S05]  /*9070*/  HMMA.16816.F32.BF16 R20, R44, R52.reuse, R20 ;  /* 0x000000342c14723c */ /* 0x082fea0000041814 */
[----:B------:R-:W1:Y:S03]  /*9080*/  MUFU.EX2 R66, R66 ;  /* 0x0000004200427308 */ /* 0x000e660000000800 */
[C---:B------:R-:W-:Y:S04]  /*9090*/  HMMA.16816.F32.BF16 R24, R48.reuse, R52, R24 ;  /* 0x000000343018723c */ /* 0x040fe80000041818 */
[----:B---3--:R-:W-:Y:S03]  /*90a0*/  F2FP.BF16.PACK_AB R167, R70, R71 ;  /* 0x0000004746a7723e */ /* 0x008fe600000010ff */
[----:B------:R-:W-:Y:S01]  /*90b0*/  FADD.FTZ R53, R180, R39 ;  /* 0x00000027b4357221 */ /* 0x000fe20000010000 */
[-C--:B------:R-:W-:Y:S01]  /*90c0*/  HMMA.16816.F32.BF16 R28, R48, R54.reuse, R28 ;  /* 0x00000036301c723c */ /* 0x080fe2000004181c */
[----:B------:R-:W2:Y:S01]  /*90d0*/  LDSM.16.MT88.4 R48, [R185+0x5800] ;  /* 0x00580000b930783b */ /* 0x000ea20000004200 */
[----:B------:R3:W-:Y:S02]  /*90e0*/  MUFU.EX2 R65, R61 ;  /* 0x0000003d00417308 */ /* 0x0007e40000000800 */
[----:B------:R-:W-:Y:S01]  /*90f0*/  FADD.FTZ R39, R178, R0 ;  /* 0x00000000b2277221 */ /* 0x000fe20000010000 */
[----:B----4-:R-:W-:Y:S01]  /*9100*/  F2FP.BF16.PACK_AB R162, R64, R67 ;  /* 0x0000004340a2723e */ /* 0x010fe200000010ff */
[----:B------:R-:W-:Y:S01]  /*9110*/  FADD.FTZ R0, R179, R40 ;  /* 0x00000028b3007221 */ /* 0x000fe20000010000 */
[----:B------:R-:W-:Y:S01]  /*9120*/  F2FP.BF16.PACK_AB R40, R92, R93 ;  /* 0x0000005d5c28723e */ /* 0x000fe200000010ff */
[----:B------:R-:W-:Y:S01]  /*9130*/  FADD.FTZ R53, R199, R53 ;  /* 0x00000035c7357221 */ /* 0x000fe20000010000 */
[----:B------:R-:W-:Y:S03]  /*9140*/  HMMA.16816.F32.BF16 R32, R44, R54, R32 ;  /* 0x000000362c20723c */ /* 0x000fe60000041820 */
[----:B------:R4:W5:Y:S01]  /*9150*/  MUFU.EX2 R69, R60 ;  /* 0x0000003c00457308 */ /* 0x0009620000000800 */
[----:B------:R-:W-:Y:S01]  /*9160*/  FADD.FTZ R53, R170, R53 ;  /* 0x00000035aa357221 */ /* 0x000fe20000010000 */
[----:B-1----:R-:W-:Y:S01]  /*9170*/  F2FP.BF16.PACK_AB R163, R66, R68 ;  /* 0x0000004442a3723e */ /* 0x002fe200000010ff */
[----:B------:R-:W-:Y:S01]  /*9180*/  FADD.FTZ R52, R168, R39 ;  /* 0x00000027a8347221 */ /* 0x000fe20000010000 */
[----:B------:R-:W-:Y:S01]  /*9190*/  F2FP.BF16.PACK_AB R44, R84, R85 ;  /* 0x00000055542c723e */ /* 0x000fe200000010ff */
[----:B------:R-:W-:Y:S01]  /*91a0*/  FADD.FTZ R39, R203, R53 ;  /* 0x00000035cb277221 */ /* 0x000fe20000010000 */
[-C--:B------:R-:W-:Y:S04]  /*91b0*/  HMMA.16816.F32.BF16 R4, R40, R56.reuse, R4 ;  /* 0x000000382804723c */ /* 0x080fe80000041804 */
[----:B------:R-:W-:Y:S01]  /*91c0*/  MUFU.EX2 R63, R63 ;  /* 0x0000003f003f7308 */ /* 0x000fe20000000800 */
[----:B------:R-:W-:Y:S02]  /*91d0*/  F2FP.BF16.PACK_AB R45, R82, R83 ;  /* 0x00000053522d723e */ /* 0x000fe400000010ff */
[----:B------:R-:W-:Y:S01]  /*91e0*/  F2FP.BF16.PACK_AB R46, R81, R80 ;  /* 0x00000050512e723e */ /* 0x000fe200000010ff */
[----:B---3--:R-:W-:Y:S01]  /*91f0*/  FADD.FTZ R61, R206, R2 ;  /* 0x00000002ce3d7221 */ /* 0x008fe20000010000 */
[----:B------:R-:W-:Y:S03]  /*9200*/  F2FP.BF16.PACK_AB R47, R78, R79 ;  /* 0x0000004f4e2f723e */ /* 0x000fe600000010ff */
[----:B------:R-:W-:Y:S02]  /*9210*/  FADD.FTZ R2, R182, R52 ;  /* 0x00000034b6027221 */ /* 0x000fe40000010000 */
[----:B------:R-:W-:Y:S01]  /*9220*/  FADD.FTZ R52, R224, R39 ;  /* 0x00000027e0347221 */ /* 0x000fe20000010000 */
[----:B------:R-:W1:Y:S01]  /*9230*/  MUFU.EX2 R62, R62 ;  /* 0x0000003e003e7308 */ /* 0x000e620000000800 */
[----:B------:R-:W-:Y:S01]  /*9240*/  FADD.FTZ R39, R217, R2 ;  /* 0x00000002d9277221 */ /* 0x000fe20000010000 */
[C---:B------:R-:W-:Y:S04]  /*9250*/  HMMA.16816.F32.BF16 R8, R44.reuse, R56, R8 ;  /* 0x000000382c08723c */ /* 0x040fe80000041808 */
[----:B----4-:R-:W-:Y:S01]  /*9260*/  FADD.FTZ R60, R200, R0 ;  /* 0x00000000c83c7221 */ /* 0x010fe20000010000 */
[----:B-----5:R-:W-:Y:S01]  /*9270*/  F2FP.BF16.PACK_AB R160, R65, R69 ;  /* 0x0000004541a0723e */ /* 0x020fe200000010ff */
[----:B------:R-:W-:Y:S02]  /*9280*/  FADD.FTZ R0, R148, R61 ;  /* 0x0000003d94007221 */ /* 0x000fe40000010000 */
[----:B------:R-:W-:Y:S01]  /*9290*/  FADD.FTZ R53, R250, R60 ;  /* 0x0000003cfa357221 */ /* 0x000fe20000010000 */
[----:B------:R-:W3:Y:S01]  /*92a0*/  LDSM.16.MT88.4 R148, [R184+0x5c00] ;  /* 0x005c0000b894783b */ /* 0x000ee20000004200 */
[-C--:B------:R-:W-:Y:S03]  /*92b0*/  HMMA.16816.F32.BF16 R12, R44, R58.reuse, R12 ;  /* 0x0000003a2c0c723c */ /* 0x080fe6000004180c */
[----:B------:R-:W-:Y:S02]  /*92c0*/  FADD.FTZ R54, R139, R0 ;  /* 0x000000008b367221 */ /* 0x000fe40000010000 */
[----:B------:R-:W-:Y:S02]  /*92d0*/  FADD.FTZ R2, R138, R53 ;  /* 0x000000358a027221 */ /* 0x000fe40000010000 */
[----:B------:R-:W-:Y:S01]  /*92e0*/  FADD.FTZ R0, R241, R52 ;  /* 0x00000034f1007221 */ /* 0x000fe20000010000 */
[C---:B------:R-:W-:Y:S04]  /*92f0*/  HMMA.16816.F32.BF16 R16, R40.reuse, R58, R16 ;  /* 0x0000003a2810723c */ /* 0x040fe80000041810 */
[----:B------:R-:W-:Y:S01]  /*9300*/  FADD.FTZ R39, R234, R39 ;  /* 0x00000027ea277221 */ /* 0x000fe20000010000 */
[----:B-1----:R-:W-:Y:S01]  /*9310*/  F2FP.BF16.PACK_AB R161, R63, R62 ;  /* 0x0000003e3fa1723e */ /* 0x002fe200000010ff */
        /* <DEDUP_REMOVED lines=36> */
[-C--:B---3--:R-:W-:Y:S05]  /*9560*/  HMMA.16816.F32.BF16 R140, R164, R148.reuse, R4 ;  /* 0x00000094a48c723c */ /* 0x088fea0000041804 */
        /* <DEDUP_REMOVED lines=36> */
[----:B------:R-:W-:Y:S01]  /*97b0*/  FADD.FTZ R0, R96, R0 ;  /* 0x0000000060007221 */ /* 0x000fe20000010000 */
[----:B------:R-:W-:Y:S01]  /*97c0*/  MOV R135, R3 ;  /* 0x0000000300877202 */ /* 0x000fe20000000f00 */
[----:B------:R-:W-:Y:S01]  /*97d0*/  FADD.FTZ R7, R133, R4 ;  /* 0x0000000485077221 */ /* 0x000fe20000010000 */
[----:B------:R-:W-:Y:S01]  /*97e0*/  MOV R133, R37 ;  /* 0x0000002500857202 */ /* 0x000fe20000000f00 */
        /* <DEDUP_REMOVED lines=41> */
.L_x_457:
[----:B------:R-:W2:Y:S04]  /*9a80*/  LDL.LU R9, [R1] ;  /* 0x0000000001097983 */ /* 0x000ea80000300800 */
[----:B------:R-:W3:Y:S04]  /*9a90*/  LDL.LU R8, [R1+0xc] ;  /* 0x00000c0001087983 */ /* 0x000ee80000300800 */
[----:B------:R-:W4:Y:S04]  /*9aa0*/  LDL.LU R7, [R1+0x8] ;  /* 0x0000080001077983 */ /* 0x000f280000300800 */
[----:B------:R-:W5:Y:S04]  /*9ab0*/  LDL.LU R6, [R1+0x4] ;  /* 0x0000040001067983 */ /* 0x000f680000300800 */
[----:B------:R-:W5:Y:S04]  /*9ac0*/  LDL R39, [R1+0x30] ;  /* 0x0000300001277983 */ /* 0x000f680000100800 */
[----:B------:R-:W1:Y:S01]  /*9ad0*/  S2R R27, SR_TID.X ;  /* 0x00000000001b7919 */ /* 0x000e620000002100 */
[----:B------:R-:W-:-:S02]  /*9ae0*/  ULDC.U8 UR4, c[0x0][0x329] ;  /* 0x0000ca4000047ab9 */ /* 0x000fc40000000000 */
[----:B------:R-:W-:Y:S01]  /*9af0*/  ISETP.NE.AND P0, PT, RZ, UR4, PT ;  /* 0x00000004ff007c0c */ /* 0x000fe2000bf05270 */
[----:B------:R-:W-:Y:S01]  /*9b00*/  ULDC.U8 UR5, c[0x0][0x328] ;  /* 0x0000ca0000057ab9 */ /* 0x000fe20000000000 */
[----:B-1----:R-:W-:-:S04]  /*9b10*/  SHF.R.S32.HI R17, RZ, 0x1f, R27 ;  /* 0x0000001fff117819 */ /* 0x002fc8000001141b */
[CC--:B------:R-:W-:Y:S02]  /*9b20*/  LEA.HI R22, R17.reuse, R27.reuse, RZ, 0x2 ;  /* 0x0000001b11167211 */ /* 0x0c0fe400078f10ff */
[----:B------:R-:W-:-:S05]  /*9b30*/  LEA.HI R17, R17, R27, RZ, 0x5 ;  /* 0x0000001b11117211 */ /* 0x000fca00078f28ff */
[----:B------:R-:W-:Y:S01]  /*9b40*/  @P0 IMAD.MOV.U32 R26, RZ, RZ, c[0x0][0x210] ;  /* 0x00008400ff1a0624 */ /* 0x000fe200078e00ff */
[----:B------:R-:W-:-:S03]  /*9b50*/  ISETP.NE.AND P1, PT, RZ, UR5, PT ;  /* 0x00000005ff007c0c */ /* 0x000fc6000bf25270 */
[----:B------:R-:W-:Y:S01]  /*9b60*/  @P0 IMAD R26, R26, c[0x0][0x214], RZ ;  /* 0x000085001a1a0a24 */ /* 0x000fe200078e02ff */
[----:B------:R-:W-:Y:S01]  /*9b70*/  SHF.R.S32.HI R17, RZ, 0x5, R17 ;  /* 0x00000005ff117819 */ /* 0x000fe20000011411 */
[----:B------:R-:W-:Y:S01]  /*9b80*/  BSSY B0, `(.L_x_461) ;  /* 0x00000cf000007945 */ /* 0x000fe20003800000 */
[----:B--2---:R-:W1:Y:S04]  /*9b90*/  SHFL.BFLY PT, R4, R9, 0x2, 0x1f ;  /* 0x0c401f0009047f89 */ /* 0x004e6800000e0000 */
[----:B---3--:R-:W2:Y:S04]  /*9ba0*/  SHFL.BFLY PT, R2, R8, 0x2, 0x1f ;  /* 0x0c401f0008027f89 */ /* 0x008ea800000e0000 */
[----:B----4-:R-:W3:Y:S04]  /*9bb0*/  SHFL.BFLY PT, R0, R7, 0x2, 0x1f ;  /* 0x0c401f0007007f89 */ /* 0x010ee800000e0000 */
[----:B-----5:R-:W4:Y:S01]  /*9bc0*/  SHFL.BFLY PT, R5, R6, 0x2, 0x1f ;  /* 0x0c401f0006057f89 */ /* 0x020f2200000e0000 */
[----:B-1----:R-:W-:-:S02]  /*9bd0*/  FADD.FTZ R4, R4, R9 ;  /* 0x0000000904047221 */ /* 0x002fc40000010000 */
[----:B--2---:R-:W-:-:S03]  /*9be0*/  FADD.FTZ R2, R2, R8 ;  /* 0x0000000802027221 */ /* 0x004fc60000010000 */
[----:B------:R-:W1:Y:S01]  /*9bf0*/  SHFL.BFLY PT, R9, R4, 0x1, 0x1f ;  /* 0x0c201f0004097f89 */ /* 0x000e6200000e0000 */
[----:B---3--:R-:W-:-:S03]  /*9c00*/  FADD.FTZ R0, R0, R7 ;  /* 0x0000000700007221 */ /* 0x008fc60000010000 */
[----:B------:R-:W2:Y:S01]  /*9c10*/  SHFL.BFLY PT, R8, R2, 0x1, 0x1f ;  /* 0x0c201f0002087f89 */ /* 0x000ea200000e0000 */
[----:B----4-:R-:W-:-:S03]  /*9c20*/  FADD.FTZ R5, R5, R6 ;  /* 0x0000000605057221 */ /* 0x010fc60000010000 */
[----:B------:R-:W3:Y:S04]  /*9c30*/  SHFL.BFLY PT, R6, R0, 0x1, 0x1f ;  /* 0x0c201f0000067f89 */ /* 0x000ee800000e0000 */
[----:B------:R-:W4:Y:S01]  /*9c40*/  SHFL.BFLY PT, R7, R5, 0x1, 0x1f ;  /* 0x0c201f0005077f89 */ /* 0x000f2200000e0000 */
[----:B-1----:R-:W-:-:S05]  /*9c50*/  FADD.FTZ R24, R4, R9 ;  /* 0x0000000904187221 */ /* 0x002fca0000010000 */
[----:B------:R-:W-:Y:S01]  /*9c60*/  FSETP.NE.FTZ.AND P6, PT, R24, RZ, PT ;  /* 0x000000ff1800720b */ /* 0x000fe20003fd5000 */
[----:B--2---:R-:W-:Y:S01]  /*9c70*/  FADD.FTZ R23, R2, R8 ;  /* 0x0000000802177221 */ /* 0x004fe20000010000 */
[----:B------:R-:W-:Y:S01]  /*9c80*/  MOV R2, 0x3f800000 ;  /* 0x3f80000000027802 */ /* 0x000fe20000000f00 */
[----:B---3--:R-:W-:Y:S01]  /*9c90*/  FADD.FTZ R21, R0, R6 ;  /* 0x0000000600157221 */ /* 0x008fe20000010000 */
[----:B------:R-:W-:-:S09]  /*9ca0*/  LOP3.LUT R0, R22, 0xfffffffc, RZ, 0xc0, !PT ;  /* 0xfffffffc16007812 */ /* 0x000fd200078ec0ff */
[----:B------:R-:W1:Y:S01]  /*9cb0*/  @P6 MUFU.RCP R2, R24 ;  /* 0x0000001800026308 */ /* 0x000e620000001000 */
[----:B------:R-:W-:Y:S02]  /*9cc0*/  FSETP.NE.FTZ.AND P4, PT, R21, RZ, PT ;  /* 0x000000ff1500720b */ /* 0x000fe40003f95000 */
[----:B------:R-:W-:Y:S02]  /*9cd0*/  FSETP.NE.FTZ.AND P5, PT, R23, RZ, PT ;  /* 0x000000ff1700720b */ /* 0x000fe40003fb5000 */
[----:B------:R-:W-:Y:S01]  /*9ce0*/  IADD3 R27, -R0, R27, RZ ;  /* 0x0000001b001b7210 */ /* 0x000fe20007ffe1ff */
[----:B------:R-:W-:Y:S01]  /*9cf0*/  IMAD.MOV.U32 R0, RZ, RZ, 0x3f800000 ;  /* 0x3f800000ff007424 */ /* 0x000fe200078e00ff */
[----:B------:R-:W-:Y:S01]  /*9d00*/  SHF.R.S32.HI R22, RZ, 0x2, R22 ;  /* 0x00000002ff167819 */ /* 0x000fe20000011416 */
[----:B----4-:R-:W-:Y:S01]  /*9d10*/  FADD.FTZ R25, R5, R7 ;  /* 0x0000000705197221 */ /* 0x010fe20000010000 */
[----:B------:R-:W-:Y:S01]  /*9d20*/  MOV R4, 0x3f800000 ;  /* 0x3f80000000047802 */ /* 0x000fe20000000f00 */
[----:B------:R-:W-:-:S03]  /*9d30*/  @!P0 IMAD.MOV.U32 R5, RZ, RZ, c[0x0][0x214] ;  /* 0x00008500ff058624 */ /* 0x000fc600078e00ff */
[----:B------:R-:W-:Y:S01]  /*9d40*/  FSETP.NE.FTZ.AND P3, PT, R25, RZ, PT ;  /* 0x000000ff1900720b */ /* 0x000fe20003f75000 */
[----:B------:R-:W2:Y:S01]  /*9d50*/  @P4 MUFU.RCP R0, R21 ;  /* 0x0000001500004308 */ /* 0x000ea20000001000 */
[C---:B-1----:R-:W-:Y:S02]  /*9d60*/  FMUL.FTZ R140, R2.reuse, R140 ;  /* 0x0000008c028c7220 */ /* 0x042fe40000410000 */
[C---:B------:R-:W-:Y:S02]  /*9d70*/  FMUL.FTZ R20, R2.reuse, R141 ;  /* 0x0000008d02147220 */ /* 0x040fe40000410000 */
[C---:B------:R-:W-:Y:S02]  /*9d80*/  FMUL.FTZ R148, R2.reuse, R148 ;  /* 0x0000009402947220 */ /* 0x040fe40000410000 */
[C---:B------:R-:W-:Y:S02]  /*9d90*/  FMUL.FTZ R16, R2.reuse, R149 ;  /* 0x0000009502107220 */ /* 0x040fe40000410000 */
[----:B------:R-:W-:-:S02]  /*9da0*/  FMUL.FTZ R152, R2, R152 ;  /* 0x0000009802987220 */ /* 0x000fc40000410000 */
[C---:B------:R-:W-:Y:S02]  /*9db0*/  FMUL.FTZ R13, R2.reuse, R153 ;  /* 0x00000099020d7220 */ /* 0x040fe40000410000 */
[C---:B------:R-:W-:Y:S02]  /*9dc0*/  FMUL.FTZ R164, R2.reuse, R164 ;  /* 0x000000a402a47220 */ /* 0x040fe40000410000 */
[----:B------:R-:W-:Y:S01]  /*9dd0*/  FMUL.FTZ R8, R2, R165 ;  /* 0x000000a502087220 */ /* 0x000fe20000410000 */
[----:B------:R-:W-:Y:S01]  /*9de0*/  SHF.R.S32.HI R2, RZ, 0x1f, R22 ;  /* 0x0000001fff027819 */ /* 0x000fe20000011416 */
[----:B------:R-:W1:Y:S03]  /*9df0*/  @P5 MUFU.RCP R4, R23 ;  /* 0x0000001700045308 */ /* 0x000e660000001000 */
[----:B------:R-:W-:Y:S02]  /*9e00*/  LEA.HI R2, R2, R22, RZ, 0x3 ;  /* 0x0000001602027211 */ /* 0x000fe400078f18ff */
[----:B------:R-:W-:-:S02]  /*9e10*/  @!P0 SEL R26, R5, c[0x0][0x234], !P1 ;  /* 0x00008d00051a8a07 */ /* 0x000fc40004800000 */
[----:B------:R-:W-:Y:S02]  /*9e20*/  MOV R5, 0x3f800000 ;  /* 0x3f80000000057802 */ /* 0x000fe40000000f00 */
[----:B------:R-:W-:Y:S01]  /*9e30*/  LOP3.LUT R2, R2, 0xfffffff8, RZ, 0xc0, !PT ;  /* 0xfffffff802027812 */ /* 0x000fe200078ec0ff */
[----:B--2---:R-:W-:-:S03]  /*9e40*/  FMUL.FTZ R136, R0, R136 ;  /* 0x0000008800887220 */ /* 0x004fc60000410000 */
[----:B------:R-:W2:Y:S01]  /*9e50*/  @P3 MUFU.RCP R5, R25 ;  /* 0x0000001900053308 */ /* 0x000ea20000001000 */
[----:B------:R-:W-:Y:S02]  /*9e60*/  IMAD.IADD R2, R22, 0x1, -R2 ;  /* 0x0000000116027824 */ /* 0x000fe400078e0a02 */
[C---:B------:R-:W-:Y:S02]  /*9e70*/  FMUL.FTZ R18, R0.reuse, R137 ;  /* 0x0000008900127220 */ /* 0x040fe40000410000 */
[C---:B------:R-:W-:Y:S02]  /*9e80*/  FMUL.FTZ R144, R0.reuse, R144 ;  /* 0x0000009000907220 */ /* 0x040fe40000410000 */
[C---:B------:R-:W-:Y:S02]  /*9e90*/  FMUL.FTZ R14, R0.reuse, R145 ;  /* 0x00000091000e7220 */ /* 0x040fe40000410000 */
[C---:B------:R-:W-:Y:S02]  /*9ea0*/  FMUL.FTZ R156, R0.reuse, R156 ;  /* 0x0000009c009c7220 */ /* 0x040fe40000410000 */
[----:B------:R-:W-:-:S02]  /*9eb0*/  FMUL.FTZ R11, R0, R157 ;  /* 0x0000009d000b7220 */ /* 0x000fc40000410000 */
[C---:B------:R-:W-:Y:S02]  /*9ec0*/  FMUL.FTZ R160, R0.reuse, R160 ;  /* 0x000000a000a07220 */ /* 0x040fe40000410000 */
[----:B------:R-:W-:Y:S01]  /*9ed0*/  FMUL.FTZ R161, R0, R161 ;  /* 0x000000a100a17220 */ /* 0x000fe20000410000 */
[----:B------:R-:W-:Y:S01]  /*9ee0*/  LEA.HI R0, R2, R2, RZ, 0x1 ;  /* 0x0000000202007211 */ /* 0x000fe200078f08ff */
[C---:B-1----:R-:W-:Y:S02]  /*9ef0*/  FMUL.FTZ R142, R4.reuse, R142 ;  /* 0x0000008e048e7220 */ /* 0x042fe40000410000 */
[C---:B------:R-:W-:Y:S02]  /*9f00*/  FMUL.FTZ R19, R4.reuse, R143 ;  /* 0x0000008f04137220 */ /* 0x040fe40000410000 */
[C---:B------:R-:W-:Y:S02]  /*9f10*/  FMUL.FTZ R150, R4.reuse, R150 ;  /* 0x0000009604967220 */ /* 0x040fe40000410000 */
[----:B------:R-:W-:-:S02]  /*9f20*/  FMUL.FTZ R15, R4, R151 ;  /* 0x00000097040f7220 */ /* 0x000fc40000410000 */
[C---:B------:R-:W-:Y:S02]  /*9f30*/  FMUL.FTZ R154, R4.reuse, R154 ;  /* 0x0000009a049a7220 */ /* 0x040fe40000410000 */
[C---:B------:R-:W-:Y:S02]  /*9f40*/  FMUL.FTZ R12, R4.reuse, R155 ;  /* 0x0000009b040c7220 */ /* 0x040fe40000410000 */
[C---:B------:R-:W-:Y:S02]  /*9f50*/  FMUL.FTZ R166, R4.reuse, R166 ;  /* 0x000000a604a67220 */ /* 0x040fe40000410000 */
[----:B------:R-:W-:Y:S01]  /*9f60*/  FMUL.FTZ R7, R4, R167 ;  /* 0x000000a704077220 */ /* 0x000fe20000410000 */
[----:B------:R-:W-:Y:S02]  /*9f70*/  SHF.R.S32.HI R4, RZ, 0x1, R0 ;  /* 0x00000001ff047819 */ /* 0x000fe40000011400 */
[----:B------:R-:W-:Y:S02]  /*9f80*/  LOP3.LUT R0, R0, 0x3fffffe, RZ, 0xc0, !PT ;  /* 0x03fffffe00007812 */ /* 0x000fe400078ec0ff */
[----:B------:R-:W-:Y:S01]  /*9f90*/  SHF.L.U32 R6, R4, 0x6, RZ ;  /* 0x0000000604067819 */ /* 0x000fe200000006ff */
[----:B--2---:R-:W-:-:S02]  /*9fa0*/  FMUL.FTZ R139, R5, R139 ;  /* 0x0000008b058b7220 */ /* 0x004fc40000410000 */
[----:B------:R-:W-:Y:S01]  /*9fb0*/  IMAD.IADD R2, R2, 0x1, -R0 ;  /* 0x0000000102027824 */ /* 0x000fe200078e0a00 */
[----:B------:R-:W-:Y:S01]  /*9fc0*/  LEA R0, R17, R27, 0x8 ;  /* 0x0000001b11007211 */ /* 0x000fe200078e40ff */
[C---:B------:R-:W-:Y:S01]  /*9fd0*/  FMUL.FTZ R138, R5.reuse, R138 ;  /* 0x0000008a058a7220 */ /* 0x040fe20000410000 */
[----:B------:R-:W-:Y:S01]  /*9fe0*/  LOP3.LUT R6, R6, 0xc0, RZ, 0xc0, !PT ;  /* 0x000000c006067812 */ /* 0x000fe200078ec0ff */
[C---:B------:R-:W-:Y:S02]  /*9ff0*/  FMUL.FTZ R147, R5.reuse, R147 ;  /* 0x0000009305937220 */ /* 0x040fe40000410000 */
[C---:B------:R-:W-:Y:S02]  /*a000*/  FMUL.FTZ R146, R5.reuse, R146 ;  /* 0x0000009205927220 */ /* 0x040fe40000410000 */
[C---:B------:R-:W-:Y:S02]  /*a010*/  FMUL.FTZ R159, R5.reuse, R159 ;  /* 0x0000009f059f7220 */ /* 0x040fe40000410000 */
[----:B------:R-:W-:-:S02]  /*a020*/  FMUL.FTZ R10, R5, R158 ;  /* 0x0000009e050a7220 */ /* 0x000fc40000410000 */
[C---:B------:R-:W-:Y:S02]  /*a030*/  FMUL.FTZ R163, R5.reuse, R163 ;  /* 0x000000a305a37220 */ /* 0x040fe40000410000 */
[----:B------:R-:W-:Y:S01]  /*a040*/  FMUL.FTZ R162, R5, R162 ;  /* 0x000000a205a27220 */ /* 0x000fe20000410000 */
[----:B------:R-:W-:Y:S01]  /*a050*/  LOP3.LUT R5, R4, 0x1, RZ, 0xc0, !PT ;  /* 0x0000000104057812 */ /* 0x000fe200078ec0ff */
[----:B------:R-:W-:Y:S01]  /*a060*/  IMAD R0, R2, 0x10, R0 ;  /* 0x0000001002007824 */ /* 0x000fe200078e0200 */
[----:B------:R-:W-:Y:S02]  /*a070*/  LEA.HI R2, R6, R6, RZ, 0x1d ;  /* 0x0000000606027211 */ /* 0x000fe400078fe8ff */
[----:B------:R-:W-:Y:S02]  /*a080*/  ISETP.NE.U32.AND P2, PT, R5, 0x1, PT ;  /* 0x000000010500780c */ /* 0x000fe40003f45070 */
[----:B------:R-:W-:Y:S01]  /*a090*/  MOV R9, 0xfffffff0 ;  /* 0xfffffff000097802 */ /* 0x000fe20000000f00 */
[----:B------:R-:W-:-:S03]  /*a0a0*/  IMAD.U32 R0, R0, 0x2, R2 ;  /* 0x0000000200007824 */ /* 0x000fc600078e0002 */
[----:B------:R-:W-:Y:S02]  /*a0b0*/  SEL R9, R9, 0x10, !P2 ;  /* 0x0000001009097807 */ /* 0x000fe40005000000 */
[----:B------:R-:W-:Y:S02]  /*a0c0*/  LOP3.LUT P2, RZ, R4, 0x2, RZ, 0xc0, !PT ;  /* 0x0000000204ff7812 */ /* 0x000fe4000784c0ff */
[----:B------:R-:W-:Y:S02]  /*a0d0*/  SHF.L.U32 R0, R0, 0x1, RZ ;  /* 0x0000000100007819 */ /* 0x000fe400000006ff */
[----:B------:R-:W-:Y:S02]  /*a0e0*/  F2FP.BF16.PACK_AB R20, R20, R140 ;  /* 0x0000008c1414723e */ /* 0x000fe400000010ff */
[----:B------:R-:W-:Y:S01]  /*a0f0*/  F2FP.BF16.PACK_AB R19, R19, R142 ;  /* 0x0000008e1313723e */ /* 0x000fe200000010ff */
[----:B------:R-:W-:Y:S01]  /*a100*/  IMAD.IADD R4, R0, 0x1, R9 ;  /* 0x0000000100047824 */ /* 0x000fe200078e0209 */
[----:B------:R-:W-:-:S02]  /*a110*/  F2FP.BF16.PACK_AB R16, R16, R148 ;  /* 0x000000941010723e */ /* 0x000fc400000010ff */
[----:B------:R-:W-:Y:S02]  /*a120*/  F2FP.BF16.PACK_AB R15, R15, R150 ;  /* 0x000000960f0f723e */ /* 0x000fe400000010ff */
[----:B------:R-:W-:Y:S02]  /*a130*/  F2FP.BF16.PACK_AB R18, R18, R136 ;  /* 0x000000881212723e */ /* 0x000fe400000010ff */
[----:B------:R-:W-:Y:S02]  /*a140*/  F2FP.BF16.PACK_AB R138, R139, R138 ;  /* 0x0000008a8b8a723e */ /* 0x000fe400000010ff */
[C---:B------:R-:W-:Y:S01]  /*a150*/  IADD3 R2, R0.reuse, 0x20, RZ ;  /* 0x0000002000027810 */ /* 0x040fe20007ffe0ff */
[----:B------:R-:W-:Y:S01]  /*a160*/  STS [R0], R20 ;  /* 0x0000001400007388 */ /* 0x000fe20000000800 */
[----:B------:R-:W-:Y:S02]  /*a170*/  @P2 IADD3 R2, R0, -0x20, RZ ;  /* 0xffffffe000022810 */ /* 0x000fe40007ffe0ff */
[----:B------:R-:W-:Y:S01]  /*a180*/  F2FP.BF16.PACK_AB R14, R14, R144 ;  /* 0x000000900e0e723e */ /* 0x000fe200000010ff */
[----:B------:R-:W-:Y:S01]  /*a190*/  STS [R0+0x200], R19 ;  /* 0x0002001300007388 */ /* 0x000fe20000000800 */
[----:B------:R-:W-:-:S02]  /*a1a0*/  F2FP.BF16.PACK_AB R146, R147, R146 ;  /* 0x000000929392723e */ /* 0x000fc400000010ff */
[----:B------:R-:W-:Y:S01]  /*a1b0*/  F2FP.BF16.PACK_AB R13, R13, R152 ;  /* 0x000000980d0d723e */ /* 0x000fe200000010ff */
[----:B------:R-:W-:Y:S01]  /*a1c0*/  STS [R4], R16 ;  /* 0x0000001004007388 */ /* 0x000fe20000000800 */
[----:B------:R-:W-:-:S03]  /*a1d0*/  F2FP.BF16.PACK_AB R12, R12, R154 ;  /* 0x0000009a0c0c723e */ /* 0x000fc600000010ff */
[----:B------:R-:W-:Y:S01]  /*a1e0*/  STS [R4+0x200], R15 ;  /* 0x0002000f04007388 */ /* 0x000fe20000000800 */
[----:B------:R-:W-:Y:S02]  /*a1f0*/  F2FP.BF16.PACK_AB R8, R8, R164 ;  /* 0x000000a40808723e */ /* 0x000fe400000010ff */
[----:B------:R-:W-:Y:S01]  /*a200*/  F2FP.BF16.PACK_AB R7, R7, R166 ;  /* 0x000000a60707723e */ /* 0x000fe200000010ff */
[----:B------:R-:W-:Y:S01]  /*a210*/  STS [R0+0x1000], R18 ;  /* 0x0010001200007388 */ /* 0x000fe20000000800 */
[----:B------:R-:W-:-:S03]  /*a220*/  F2FP.BF16.PACK_AB R11, R11, R156 ;  /* 0x0000009c0b0b723e */ /* 0x000fc600000010ff */
[----:B------:R1:W-:Y:S01]  /*a230*/  STS [R0+0x1200], R138 ;  /* 0x0012008a00007388 */ /* 0x0003e20000000800 */
[----:B------:R-:W-:Y:S02]  /*a240*/  F2FP.BF16.PACK_AB R10, R159, R10 ;  /* 0x0000000a9f0a723e */ /* 0x000fe400000010ff */
[----:B------:R-:W-:Y:S01]  /*a250*/  F2FP.BF16.PACK_AB R6, R161, R160 ;  /* 0x000000a0a106723e */ /* 0x000fe200000010ff */
[----:B------:R-:W-:Y:S01]  /*a260*/  STS [R4+0x1000], R14 ;  /* 0x0010000e04007388 */ /* 0x000fe20000000800 */
[----:B------:R-:W-:-:S03]  /*a270*/  F2FP.BF16.PACK_AB R5, R163, R162 ;  /* 0x000000a2a305723e */ /* 0x000fc600000010ff */
[----:B------:R-:W-:Y:S04]  /*a280*/  STS [R4+0x1200], R146 ;  /* 0x0012009204007388 */ /* 0x000fe80000000800 */
[----:B------:R-:W-:Y:S04]  /*a290*/  STS [R2], R13 ;  /* 0x0000000d02007388 */ /* 0x000fe80000000800 */
[----:B------:R-:W-:Y:S01]  /*a2a0*/  STS [R2+0x200], R12 ;  /* 0x0002000c02007388 */ /* 0x000fe20000000800 */
[----:B-1----:R-:W-:-:S05]  /*a2b0*/  IADD3 R0, R9, R2, RZ ;  /* 0x0000000209007210 */ /* 0x002fca0007ffe0ff */
[----:B------:R-:W-:Y:S04]  /*a2c0*/  STS [R0], R8 ;  /* 0x0000000800007388 */ /* 0x000fe80000000800 */
[----:B------:R-:W-:Y:S04]  /*a2d0*/  STS [R0+0x200], R7 ;  /* 0x0002000700007388 */ /* 0x000fe80000000800 */
[----:B------:R-:W-:Y:S04]  /*a2e0*/  STS [R2+0x1000], R11 ;  /* 0x0010000b02007388 */ /* 0x000fe80000000800 */
[----:B------:R-:W-:Y:S04]  /*a2f0*/  STS [R2+0x1200], R10 ;  /* 0x0012000a02007388 */ /* 0x000fe80000000800 */
[----:B------:R-:W-:Y:S04]  /*a300*/  STS [R0+0x1000], R6 ;  /* 0x0010000600007388 */ /* 0x000fe80000000800 */
[----:B------:R1:W-:Y:S04]  /*a310*/  STS [R0+0x1200], R5 ;  /* 0x0012000500007388 */ /* 0x0003e80000000800 */
[----:B------:R-:W-:Y:S06]  /*a320*/  BAR.SYNC.DEFER_BLOCKING 0x0 ;  /* 0x0000000000007b1d */ /* 0x000fec0000010000 */
[----:B------:R-:W2:Y:S01]  /*a330*/  S2R R19, SR_CTAID.Y ;  /* 0x0000000000137919 */ /* 0x000ea20000002600 */
[----:B------:R-:W3:Y:S03]  /*a340*/  @P6 MUFU.LG2 R9, R24 ;  /* 0x0000001800096308 */ /* 0x000ee60000000c00 */
[----:B------:R-:W4:Y:S04]  /*a350*/  S2R R20, SR_CTAID.Z ;  /* 0x0000000000147919 */ /* 0x000f280000002700 */
[----:B------:R-:W5:Y:S04]  /*a360*/  S2R R18, SR_CTAID.X ;  /* 0x0000000000127919 */ /* 0x000f680000002500 */
[----:B------:R4:W5:Y:S04]  /*a370*/  LDS.128 R40, [R198] ;  /* 0x00000000c6287984 */ /* 0x0009680000000c00 */
[----:B------:R4:W5:Y:S04]  /*a380*/  LDS.128 R32, [R198+0x800] ;  /* 0x00080000c6207984 */ /* 0x0009680000000c00 */
[----:B------:R4:W5:Y:S04]  /*a390*/  LDS.128 R28, [R198+0x1000] ;  /* 0x00100000c61c7984 */ /* 0x0009680000000c00 */
[----:B------:R-:W5:Y:S01]  /*a3a0*/  LDS.128 R196, [R198+0x1800] ;  /* 0x00180000c6c47984 */ /* 0x000f620000000c00 */
[----:B-1----:R-:W-:-:S02]  /*a3b0*/  @P0 IMAD.MOV.U32 R0, RZ, RZ, 0x1 ;  /* 0x00000001ff000424 */ /* 0x002fc400078e00ff */
[----:B------:R-:W-:Y:S01]  /*a3c0*/  @!P0 IMAD R0, R26, c[0x0][0x1c0], RZ ;  /* 0x000070001a008a24 */ /* 0x000fe200078e02ff */
[----:B------:R-:W-:Y:S01]  /*a3d0*/  ISETP.NE.OR P1, PT, RZ, UR4, !P1 ;  /* 0x00000004ff007c0c */ /* 0x000fe2000cf25670 */
[----:B------:R-:W1:Y:S02]  /*a3e0*/  @P5 MUFU.LG2 R7, R23 ;  /* 0x0000001700075308 */ /* 0x000e640000000c00 */
[----:B--2---:R-:W-:Y:S01]  /*a3f0*/  IMAD R0, R19, R0, RZ ;  /* 0x0000000013007224 */ /* 0x004fe200078e02ff */
[----:B------:R-:W-:Y:S01]  /*a400*/  @P0 MOV R6, c[0x0][0x210] ;  /* 0x0000840000060a02 */ /* 0x000fe20000000f00 */
[----:B---3--:R-:W-:-:S04]  /*a410*/  @P6 FMUL.FTZ R2, R9, 0.69314718246459960938 ;  /* 0x3f31721809026820 */ /* 0x008fc80000410000 */
[----:B------:R-:W2:Y:S01]  /*a420*/  @P3 MUFU.LG2 R10, R25 ;  /* 0x00000019000a3308 */ /* 0x000ea20000000c00 */
[----:B------:R-:W-:Y:S01]  /*a430*/  SEL R0, R0, RZ, P1 ;  /* 0x000000ff00007207 */ /* 0x000fe20000800000 */
[----:B------:R-:W-:Y:S01]  /*a440*/  @!P0 IMAD.MOV.U32 R6, RZ, RZ, 0x1 ;  /* 0x00000001ff068424 */ /* 0x000fe200078e00ff */
[----:B------:R-:W-:Y:S01]  /*a450*/  MOV R16, 0x7f800000 ;  /* 0x7f80000000107802 */ /* 0x000fe20000000f00 */
[----:B------:R-:W-:-:S04]  /*a460*/  @P6 FFMA.FTZ R16, R38, c[0x0][0x238], R2 ;  /* 0x00008e0026106a23 */ /* 0x000fc80000010002 */
[----:B------:R-:W3:Y:S01]  /*a470*/  @P4 MUFU.LG2 R8, R21 ;  /* 0x0000001500084308 */ /* 0x000ee20000000c00 */
[----:B----4-:R-:W-:Y:S01]  /*a480*/  IMAD R2, R20, R26, R0 ;  /* 0x0000001a14027224 */ /* 0x010fe200078e0200 */
[----:B------:R-:W-:Y:S01]  /*a490*/  LOP3.LUT P2, RZ, R39, 0x3, RZ, 0xc0, !PT ;  /* 0x0000000327ff7812 */ /* 0x000fe2000784c0ff */
[----:B------:R-:W-:Y:S02]  /*a4a0*/  @!P1 IMAD R11, R19, c[0x0][0x214], RZ ;  /* 0x00008500130b9a24 */ /* 0x000fe400078e02ff */
[----:B-----5:R-:W-:Y:S01]  /*a4b0*/  IMAD R0, R18, R6, RZ ;  /* 0x0000000612007224 */ /* 0x020fe200078e02ff */
[----:B------:R-:W-:Y:S02]  /*a4c0*/  CS2R R4, SRZ ;  /* 0x0000000000047805 */ /* 0x000fe4000001ff00 */
[----:B------:R-:W-:Y:S02]  /*a4d0*/  @!P1 MOV R4, R11 ;  /* 0x0000000b00049202 */ /* 0x000fe40000000f00 */
[----:B------:R-:W-:Y:S01]  /*a4e0*/  SHF.L.U32 R0, R0, 0x7, RZ ;  /* 0x0000000700007819 */ /* 0x000fe200000006ff */
[----:B-1----:R-:W-:Y:S01]  /*a4f0*/  @P5 FMUL.FTZ R9, R7, 0.69314718246459960938 ;  /* 0x3f31721807095820 */ /* 0x002fe20000410000 */
[----:B------:R-:W-:Y:S01]  /*a500*/  @!P1 SHF.R.S32.HI R5, RZ, 0x1f, R11 ;  /* 0x0000001fff059819 */ /* 0x000fe2000001140b */
[----:B--2---:R-:W-:Y:S01]  /*a510*/  @P3 FMUL.FTZ R7, R10, 0.69314718246459960938 ;  /* 0x3f3172180a073820 */ /* 0x004fe20000410000 */
[----:B------:R-:W-:Y:S01]  /*a520*/  IADD3 R10, P1, P0, R0, R4, R2 ;  /* 0x00000004000a7210 */ /* 0x000fe2000783e002 */
[----:B---3--:R-:W-:Y:S01]  /*a530*/  @P4 FMUL.FTZ R8, R8, 0.69314718246459960938 ;  /* 0x3f31721808084820 */ /* 0x008fe20000410000 */
[----:B------:R-:W-:-:S02]  /*a540*/  SHF.R.S32.HI R0, RZ, 0x1f, R0 ;  /* 0x0000001fff007819 */ /* 0x000fc40000011400 */
        /* <DEDUP_REMOVED lines=9> */
[----:B------:R-:W-:Y:S01]  /*a5e0*/  SHF.R.S32.HI R0, RZ, 0x1f, R17 ;  /* 0x0000001fff007819 */ /* 0x000fe20000011411 */
[----:B------:R-:W-:Y:S01]  /*a5f0*/  IMAD.MOV.U32 R5, RZ, RZ, c[0x0][0x214] ;  /* 0x00008500ff057624 */ /* 0x000fe200078e00ff */
[----:B------:R-:W-:-:S02]  /*a600*/  SHF.R.S32.HI R3, RZ, 0x1f, R39 ;  /* 0x0000001fff037819 */ /* 0x000fc40000011427 */
        /* <DEDUP_REMOVED lines=38> */
.L_x_462:
[----:B------:R-:W-:Y:S05]  /*a870*/  BSYNC B0 ;  /* 0x0000000000007941 */ /* 0x000fea0003800000 */
.L_x_461:
[----:B-1----:R-:W-:Y:S01]  /*a880*/  IMAD.SHL.U32 R2, R27, 0x8, RZ ;  /* 0x000000081b027824 */ /* 0x002fe200078e00ff */
        /* <DEDUP_REMOVED lines=24> */
[----:B------:R-:W-:Y:S01]  /*aa10*/  STG.E.128 [R6.64], R40 ;  /* 0x0000002806007986 */ /* 0x000fe2000c101d0a */
[----:B------:R-:W-:Y:S02]  /*aa20*/  IADD3.X R5, R7, UR5, RZ, P0, !PT ;  /* 0x0000000507057c10 */ /* 0x000fe400087fe4ff */
[----:B------:R-:W-:-:S03]  /*aa30*/  IADD3 R2, P0, R4, UR7, RZ ;  /* 0x0000000704027c10 */ /* 0x000fc6000ff1e0ff */
[----:B------:R-:W-:Y:S01]  /*aa40*/  STG.E.128 [R4.64], R32 ;  /* 0x0000002004007986 */ /* 0x000fe2000c101d0a */
[----:B------:R-:W-:Y:S02]  /*aa50*/  IADD3.X R3, R5, UR5, RZ, P0, !PT ;  /* 0x0000000505037c10 */ /* 0x000fe400087fe4ff */
[----:B------:R-:W-:-:S03]  /*aa60*/  IADD3 R8, P0, R2, UR7, RZ ;  /* 0x0000000702087c10 */ /* 0x000fc6000ff1e0ff */
[----:B------:R-:W-:Y:S01]  /*aa70*/  STG.E.128 [R2.64], R28 ;  /* 0x0000001c02007986 */ /* 0x000fe2000c101d0a */
[----:B------:R-:W-:-:S05]  /*aa80*/  IADD3.X R9, R3, UR5, RZ, P0, !PT ;  /* 0x0000000503097c10 */ /* 0x000fca00087fe4ff */
[----:B------:R-:W-:Y:S01]  /*aa90*/  STG.E.128 [R8.64], R196 ;  /* 0x000000c408007986 */ /* 0x000fe2000c101d0a */
[----:B------:R-:W-:Y:S05]  /*aaa0*/  EXIT ;  /* 0x000000000000794d */ /* 0x000fea0003800000 */
.L_x_463:
        /* <DEDUP_REMOVED lines=13> */
.L_x_1136:


//--------------------- .text._ZN5flash16flash_fwd_kernelI23Flash_fwd_kernel_traitsILi32ELi128ELi128ELi4ELb0ELb0EN7cutlass10bfloat16_tE19Flash_kernel_traitsILi32ELi128ELi128ELi4ES3_EELb1ELb0ELb0ELb1ELb0ELb0ELb0ELb0EEEvNS_16Flash_fwd_paramsE --------------------------
	.section	.text._ZN5flash16flash_fwd_kernelI23Flash_fwd_kernel_traitsILi32ELi128ELi128ELi4ELb0ELb0EN7cutlass10bfloat16_tE19Flash_kernel_traitsILi32ELi128ELi128ELi4ES3_EELb1ELb0ELb0ELb1ELb0ELb0ELb0ELb0EEEvNS_16Flash_fwd_paramsE,"ax",@progbits
	.sectioninfo	@"SHI_REGISTERS=255"
	.align	128
        .global         _ZN5flash16flash_fwd_kernelI23Flash_fwd_kernel_traitsILi32ELi128ELi128ELi4ELb0ELb0EN7cutlass10bfloat16_tE19Flash_kernel_traitsILi32ELi128ELi128ELi4ES3_EELb1ELb0ELb0ELb1ELb0ELb0ELb0ELb0EEEvNS_16Flash_fwd_paramsE
        .type           _ZN5flash16flash_fwd_kernelI23Flash_fwd_kernel_traitsILi32ELi128ELi128ELi4ELb0ELb0EN7cutlass10bfloat16_tE19Flash_kernel_traitsILi32ELi128ELi128ELi4ES3_EELb1ELb0ELb0ELb1ELb0ELb0ELb0ELb0EEEvNS_16Flash_fwd_paramsE,@function
        .size           _ZN5flash16flash_fwd_kernelI23Flash_fwd_kernel_traitsILi32ELi128ELi128ELi4ELb0ELb0EN7cutlass10bfloat16_tE19Flash_kernel_traitsILi32ELi128ELi128ELi4ES3_EELb1ELb0ELb0ELb1ELb0ELb0ELb0ELb0EEEvNS_16Flash_fwd_paramsE,(.L_x_1137 - _ZN5flash16flash_fwd_kernelI23Flash_fwd_kernel_traitsILi32ELi128ELi128ELi4ELb0ELb0EN7cutlass10bfloat16_tE19Flash_kernel_traitsILi32ELi128ELi128ELi4ES3_EELb1ELb0ELb0ELb1ELb0ELb0ELb0ELb0EEEvNS_16Flash_fwd_paramsE)
        .other          _ZN5flash16flash_fwd_kernelI23Flash_fwd_kernel_traitsILi32ELi128ELi128ELi4ELb0ELb0EN7cutlass10bfloat16_tE19Flash_kernel_traitsILi32ELi128ELi128ELi4ES3_EELb1ELb0ELb0ELb1ELb0ELb0ELb0ELb0EEEvNS_16Flash_fwd_paramsE,@"STO_CUDA_ENTRY STV_DEFAULT"
_ZN5flash16flash_fwd_kernelI23Flash_fwd_kernel_traitsILi32ELi128ELi128ELi4ELb0ELb0EN7cutlass10bfloat16_tE19Flash_kernel_traitsILi32ELi128ELi128ELi4ES3_EELb1ELb0ELb0ELb1ELb0ELb0ELb0ELb0EEEvNS_16Flash_fwd_paramsE:
.text._ZN5flash16flash_fwd_kernelI23Flash_fwd_kernel_traitsILi32ELi128ELi128ELi4ELb0ELb0EN7cutlass10bfloat16_tE19Flash_kernel_traitsILi32ELi128ELi128ELi4ES3_EELb1ELb0ELb0ELb1ELb0ELb0ELb0ELb0EEEvNS_16Flash_fwd_paramsE:
        /* <DEDUP_REMOVED lines=14> */
[----:B------:R-:W1:Y:S01]  /*00e0*/  LDC.U8 R8, c[0x0][0x312] ;  /* 0x0000c480ff087b82 */ /* 0x000e620000000000 */
[----:B------:R-:W-:Y:S02]  /*00f0*/  ISETP.NE.U32.AND P3, PT, RZ, c[0x0][0x240], PT ;  /* 0x00009000ff007a0c */ /* 0x000fe40003f65070 */
[----:B------:R-:W4:Y:S01]  /*0100*/  S2R R19, SR_CTAID.X ;  /* 0x0000000000137919 */ /* 0x000f220000002500 */
[----:B------:R-:W-:Y:S02]  /*0110*/  MOV R12, 0x4 ;  /* 0x00000004000c7802 */ /* 0x000fe40000000f00 */
[----:B------:R-:W-:Y:S01]  /*0120*/  ISETP.NE.AND.EX P3, PT, RZ, c[0x0][0x244], PT, P3 ;  /* 0x00009100ff007a0c */ /* 0x000fe20003f65330 */
[----:B------:R-:W4:Y:S01]  /*0130*/  S2R R28, SR_CTAID.Y ;  /* 0x00000000001c7919 */ /* 0x000f220000002600 */
[----:B------:R-:W-:-:S03]  /*0140*/  MOV R14, 0xffffffff ;  /* 0xffffffff000e7802 */ /* 0x000fc60000000f00 */
[----:B------:R-:W4:Y:S04]  /*0150*/  S2R R16, SR_CTAID.Z ;  /* 0x0000000000107919 */ /* 0x000f280000002700 */
[----:B------:R-:W4:Y:S01]  /*0160*/  S2R R210, SR_TID.X ;  /* 0x0000000000d27919 */ /* 0x000f220000002100 */
[----:B-1----:R-:W-:Y:S01]  /*0170*/  ISETP.NE.AND P4, PT, R8, RZ, PT ;  /* 0x000000ff0800720c */ /* 0x002fe20003f85270 */
[----:B----4-:R-:W-:Y:S01]  /*0180*/  IMAD.WIDE R8, R28, R12, c[0x0][0x240] ;  /* 0x000090001c087625 */ /* 0x010fe200078e020c */
[----:B------:R-:W-:-:S04]  /*0190*/  LOP3.LUT R0, R16, R19, R28, 0xfe, !PT ;  /* 0x0000001310007212 */ /* 0x000fc800078efe1c */
[----:B------:R-:W-:Y:S01]  /*01a0*/  LOP3.LUT P2, RZ, R0, R210, RZ, 0xfc, !PT ;  /* 0x000000d200ff7212 */ /* 0x000fe2000784fcff */
[----:B--2---:R1:W2:Y:S08]  /*01b0*/  @P1 R2UR UR20, R4 ;  /* 0x00000000041413c2 */ /* 0x0042b000000e0000 */
[----:B------:R4:W2:Y:S04]  /*01c0*/  @P1 R2UR UR21, R5 ;  /* 0x00000000051513c2 */ /* 0x0008a800000e0000 */
[----:B-1----:R-:W-:-:S02]  /*01d0*/  @!P2 IMAD.MOV.U32 R4, RZ, RZ, c[0x0][0x308] ;  /* 0x0000c200ff04a624 */ /* 0x002fc400078e00ff */
[----:B----4-:R-:W-:Y:S01]  /*01e0*/  @!P2 IMAD.MOV.U32 R5, RZ, RZ, c[0x0][0x30c] ;  /* 0x0000c300ff05a624 */ /* 0x010fe200078e00ff */
[----:B---3--:R-:W-:Y:S01]  /*01f0*/  @P1 IADD3 R6, P0, R2, c[0x0][0x300], RZ ;  /* 0x0000c00002061a10 */ /* 0x008fe20007f1e0ff */
[----:B--2---:R-:W-:-:S04]  /*0200*/  IMAD.U32 R2, RZ, RZ, UR20 ;  /* 0x00000014ff027e24 */ /* 0x004fc8000f8e00ff */
[----:B------:R-:W-:Y:S01]  /*0210*/  @P1 IMAD.X R7, RZ, RZ, R3, P0 ;  /* 0x000000ffff071224 */ /* 0x000fe200000e0603 */
[----:B------:R-:W-:Y:S01]  /*0220*/  ISETP.NE.U32.AND P0, PT, RZ, c[0x0][0x250], PT ;  /* 0x00009400ff007a0c */ /* 0x000fe20003f05070 */
[----:B------:R-:W-:Y:S01]  /*0230*/  IMAD.U32 R3, RZ, RZ, UR21 ;  /* 0x00000015ff037e24 */ /* 0x000fe2000f8e00ff */
[----:B------:R-:W-:Y:S02]  /*0240*/  ISETP.EQ.U32.AND P1, PT, RZ, c[0x0][0x248], PT ;  /* 0x00009200ff007a0c */ /* 0x000fe40003f22070 */
[----:B------:R-:W-:Y:S02]  /*0250*/  ISETP.NE.AND.EX P0, PT, RZ, c[0x0][0x254], PT, P0 ;  /* 0x00009500ff007a0c */ /* 0x000fe40003f05300 */
[----:B------:R1:W-:Y:S01]  /*0260*/  @!P2 STG.E.64 [R4.64], R2 ;  /* 0x000000020400a986 */ /* 0x0003e2000c101b12 */
[----:B------:R-:W-:Y:S02]  /*0270*/  SHF.R.S32.HI R25, RZ, 0x1f, R210 ;  /* 0x0000001fff197819 */ /* 0x000fe400000114d2 */
[----:B------:R-:W-:Y:S01]  /*0280*/  ISETP.EQ.OR.EX P1, PT, RZ, c[0x0][0x24c], !P4, P1 ;  /* 0x00009300ff007a0c */ /* 0x000fe20006722710 */
[----:B-1----:R-:W-:-:S02]  /*0290*/  @!P2 IMAD.MOV.U32 R2, RZ, RZ, R6 ;  /* 0x000000ffff02a224 */ /* 0x002fc400078e0006 */
[----:B------:R-:W-:-:S05]  /*02a0*/  @!P2 IMAD.MOV.U32 R3, RZ, RZ, R7 ;  /* 0x000000ffff03a224 */ /* 0x000fca00078e0007 */
[----:B------:R1:W-:Y:S04]  /*02b0*/  @!P2 STG.E.64 [R4.64+0x8], R2 ;  /* 0x000008020400a986 */ /* 0x0003e8000c101b12 */
[----:B------:R2:W3:Y:S04]  /*02c0*/  @P3 LDG.E R14, [R8.64] ;  /* 0x00000012080e3981 */ /* 0x0004e8000c1e1900 */
[----:B-1----:R2:W4:Y:S01]  /*02d0*/  @P3 LDG.E R4, [R8.64+0x4] ;  /* 0x0000041208043981 */ /* 0x002522000c1e1900 */
[----:B------:R-:W-:Y:S01]  /*02e0*/  @P0 IMAD.WIDE R2, R28, R12, c[0x0][0x250] ;  /* 0x000094001c020625 */ /* 0x000fe200078e020c */
[----:B------:R-:W-:-:S03]  /*02f0*/  LEA.HI R13, R25, R210, RZ, 0x5 ;  /* 0x000000d2190d7211 */ /* 0x000fc600078f28ff */
[C---:B------:R-:W-:Y:S02]  /*0300*/  IMAD R0, R28.reuse, c[0x0][0x1c0], R16 ;  /* 0x000070001c007a24 */ /* 0x040fe400078e0210 */
[----:B------:R-:W-:-:S03]  /*0310*/  IMAD.WIDE R10, R28, R12, c[0x0][0x248] ;  /* 0x000092001c0a7625 */ /* 0x000fc600078e020c */
[----:B------:R-:W-:Y:S01]  /*0320*/  SHF.L.U32 R0, R0, 0x5, RZ ;  /* 0x0000000500007819 */ /* 0x000fe200000006ff */
[----:B--2---:R-:W-:Y:S02]  /*0330*/  IMAD.MOV.U32 R8, RZ, RZ, RZ ;  /* 0x000000ffff087224 */ /* 0x004fe400078e00ff */
[----:B------:R-:W-:-:S04]  /*0340*/  IMAD.MOV.U32 R9, RZ, RZ, -0x1 ;  /* 0xffffffffff097424 */ /* 0x000fc800078e00ff */
[----:B------:R1:W5:Y:S04]  /*0350*/  @P0 LDG.E R8, [R2.64] ;  /* 0x0000001202080981 */ /* 0x000368000c1e1900 */
[----:B------:R2:W5:Y:S01]  /*0360*/  @!P1 LDG.E R9, [R10.64] ;  /* 0x000000120a099981 */ /* 0x000562000c1e1900 */
[----:B------:R-:W-:-:S04]  /*0370*/  ISETP.NE.U32.AND P2, PT, RZ, c[0x0][0x248], PT ;  /* 0x00009200ff007a0c */ /* 0x000fc80003f45070 */
[----:B------:R-:W-:Y:S02]  /*0380*/  ISETP.NE.AND.EX P2, PT, RZ, c[0x0][0x24c], PT, P2 ;  /* 0x00009300ff007a0c */ /* 0x000fe40003f45320 */
[----:B-1----:R-:W-:-:S05]  /*0390*/  LOP3.LUT R2, R13, 0xffffffe0, RZ, 0xc0, !PT ;  /* 0xffffffe00d027812 */ /* 0x002fca00078ec0ff */
[----:B------:R-:W-:-:S05]  /*03a0*/  IMAD.IADD R37, R210, 0x1, -R2 ;  /* 0x00000001d2257824 */ /* 0x000fca00078e0a02 */
[--C-:B------:R-:W-:Y:S02]  /*03b0*/  IADD3 R3, P1, P0, R0, R6, R37.reuse ;  /* 0x0000000600037210 */ /* 0x100fe4000783e025 */
[----:B------:R-:W-:Y:S02]  /*03c0*/  SHF.R.S32.HI R0, RZ, 0x1f, R0 ;  /* 0x0000001fff007819 */ /* 0x000fe40000011400 */
[----:B------:R-:W-:Y:S01]  /*03d0*/  SHF.R.S32.HI R2, RZ, 0x1f, R37 ;  /* 0x0000001fff027819 */ /* 0x000fe20000011425 */
[----:B------:R2:W-:Y:S03]  /*03e0*/  STL [R1+0x18], R3 ;  /* 0x0000180301007387 */ /* 0x0005e60000100800 */
[----:B------:R-:W-:Y:S01]  /*03f0*/  IADD3.X R0, R0, R7, R2, P1, P0 ;  /* 0x0000000700007210 */ /* 0x000fe20000fe0402 */
[----:B---3--:R2:W-:Y:S04]  /*0400*/  STL [R1+0x68], R14 ;  /* 0x0000680e01007387 */ /* 0x0085e80000100800 */
[----:B------:R2:W-:Y:S01]  /*0410*/  STL [R1+0x10], R0 ;  /* 0x0000100001007387 */ /* 0x0005e20000100800 */
[----:B----4-:R-:W-:-:S02]  /*0420*/  @P3 IMAD.IADD R190, R4, 0x1, -R14 ;  /* 0x0000000104be3824 */ /* 0x010fc400078e0a0e */
[----:B------:R-:W-:Y:S01]  /*0430*/  @!P3 IMAD.MOV.U32 R190, RZ, RZ, c[0x0][0x214] ;  /* 0x00008500ffbeb624 */ /* 0x000fe200078e00ff */
[----:B------:R-:W-:Y:S05]  /*0440*/  @!P2 BRA `(.L_x_464) ;  /* 0x000000400000a947 */ /* 0x000fea0003800000 */
[----:B--2---:R-:W2:Y:S02]  /*0450*/  @P4 LDG.E R0, [R10.64+0x4] ;  /* 0x000004120a004981 */ /* 0x004ea4000c1e1900 */
[----:B--2--5:R-:W-:-:S06]  /*0460*/  @P4 IADD3 R0, R0, -R9, RZ ;  /* 0x8000000900004210 */ /* 0x024fcc0007ffe0ff */
[----:B------:R1:W5:Y:S01]  /*0470*/  @!P4 LDG.E R0, [R10.64] ;  /* 0x000000120a00c981 */ /* 0x000362000c1e1900 */
[----:B------:R-:W-:Y:S05]  /*0480*/  BRA `(.L_x_465) ;  /* 0x0000001000007947 */ /* 0x000fea0003800000 */
.L_x_464:
[----:B--2---:R-:W-:Y:S02]  /*0490*/  MOV R0, c[0x0][0x218] ;  /* 0x0000860000007a02 */ /* 0x004fe40000000f00 */
.L_x_465:
        /* <DEDUP_REMOVED lines=19> */
[----:B------:R-:W-:Y:S02]  /*05d0*/  ISETP.NE.AND P0, PT, R9, -0x1, PT ;  /* 0xffffffff0900780c */ /* 0x000fe40003f05270 */
[----:B------:R-:W-:-:S09]  /*05e0*/  SHF.R.S32.HI R17, RZ, 0x1f, R16 ;  /* 0x0000001fff117819 */ /* 0x000fd20000011410 */
[----:B------:R-:W-:Y:S01]  /*05f0*/  @!P1 SHF.R.S32.HI R4, RZ, 0x1f, R28 ;  /* 0x0000001fff049819 */ /* 0x000fe2000001141c */
[----:B------:R-:W-:Y:S01]  /*0600*/  @P1 IMAD.WIDE.U32 R2, R14, c[0x0][0x190], RZ ;  /* 0x000064000e021a25 */ /* 0x000fe200078e00ff */
[----:B------:R-:W-:-:S03]  /*0610*/  @P0 IADD3 R0, R8, R9, RZ ;  /* 0x0000000908000210 */ /* 0x000fc60007ffe0ff */
[----:B------:R-:W-:Y:S01]  /*0620*/  @!P1 IMAD R6, R4, c[0x0][0x178], RZ ;  /* 0x00005e0004069a24 */ /* 0x000fe200078e02ff */
[----:B------:R-:W-:Y:S01]  /*0630*/  @P1 MOV R7, R2 ;  /* 0x0000000200071202 */ /* 0x000fe20000000f00 */
[----:B-1----:R-:W-:Y:S02]  /*0640*/  @P1 IMAD R10, R14, c[0x0][0x194], R3 ;  /* 0x000065000e0a1a24 */ /* 0x002fe400078e0203 */
        /* <DEDUP_REMOVED lines=19> */
.L_x_467:
[----:B--2---:R-:W-:Y:S02]  /*0780*/  IABS R5, c[0x0][0x1c8] ;  /* 0x0000720000057a13 */ /* 0x004fe40000000000 */
        /* <DEDUP_REMOVED lines=40> */
.L_x_468:
[CC--:B------:R-:W-:Y:S01]  /*0a10*/  LEA.HI R4, R25.reuse, R210.reuse, RZ, 0x2 ;  /* 0x000000d219047211 */ /* 0x0c0fe200078f10ff */
[----:B------:R-:W-:Y:S01]  /*0a20*/  IMAD.IADD R29, R190, 0x1, -R38 ;  /* 0x00000001be1d7824 */ /* 0x000fe200078e0a26 */
[----:B------:R-:W-:Y:S01]  /*0a30*/  LEA.HI R27, R25, R210, RZ, 0x3 ;  /* 0x000000d2191b7211 */ /* 0x000fe200078f18ff */
[----:B------:R-:W-:Y:S01]  /*0a40*/  BSSY B0, `(.L_x_469) ;  /* 0x0000030000007945 */ /* 0x000fe20003800000 */
[----:B------:R-:W-:Y:S02]  /*0a50*/  LOP3.LUT R3, R4, 0xfffffffc, RZ, 0xc0, !PT ;  /* 0xfffffffc04037812 */ /* 0x000fe400078ec0ff */
[----:B------:R-:W-:Y:S02]  /*0a60*/  SHF.R.S32.HI R26, RZ, 0x3, R27 ;  /* 0x00000003ff1a7819 */ /* 0x000fe4000001141b */
        /* <DEDUP_REMOVED lines=14> */
[----:B------:R-:W-:Y:S01]  /*0b50*/  SHF.R.U32.HI R0, RZ, 0x3, R0 ;  /* 0x00000003ff007819 */ /* 0x000fe20000011600 */
[----:B------:R1:W-:Y:S01]  /*0b60*/  STL [R1+0x6c], R29 ;  /* 0x00006c1d01007387 */ /* 0x0003e20000100800 */
[C---:B------:R-:W-:Y:S01]  /*0b70*/  ISETP.GE.AND P0, PT, R2.reuse, R29, PT ;  /* 0x0000001d0200720c */ /* 0x040fe20003f06270 */
[----:B------:R-:W-:Y:S01]  /*0b80*/  IMAD.IADD R4, R2, 0x1, -R4 ;  /* 0x0000000102047824 */ /* 0x000fe200078e0a04 */
[----:B------:R-:W-:Y:S01]  /*0b90*/  LOP3.LUT R3, R3, R0, RZ, 0x3c, !PT ;  /* 0x0000000003037212 */ /* 0x000fe200078e3cff */
[----:B------:R-:W-:-:S02]  /*0ba0*/  IMAD R0, R17, c[0x0][0x1a8], RZ ;  /* 0x00006a0011007a24 */ /* 0x000fc400078e02ff */
[----:B------:R-:W-:Y:S02]  /*0bb0*/  IMAD R4, R97, 0x8, R4 ;  /* 0x0000000861047824 */ /* 0x000fe400078e0204 */
[----:B------:R-:W-:Y:S02]  /*0bc0*/  IMAD R0, R16, c[0x0][0x1ac], R0 ;  /* 0x00006b0010007a24 */ /* 0x000fe400078e0200 */
[----:B------:R-:W-:Y:S01]  /*0bd0*/  IMAD.U32 R6, R4, 0x20, R3 ;  /* 0x0000002004067824 */ /* 0x000fe200078e0003 */
[----:B------:R-:W-:Y:S01]  /*0be0*/  SHF.R.S32.HI R3, RZ, 0x1f, R2 ;  /* 0x0000001fff037819 */ /* 0x000fe20000011402 */
[----:B------:R-:W-:-:S04]  /*0bf0*/  IMAD.WIDE.U32 R8, R16, c[0x0][0x1a8], R8 ;  /* 0x00006a0010087a25 */ /* 0x000fc800078e0008 */
[----:B------:R-:W-:-:S04]  /*0c00*/  IMAD.WIDE R4, R19, 0x80, R2 ;  /* 0x0000008013047825 */ /* 0x000fc800078e0202 */
        /* <DEDUP_REMOVED lines=19> */
.L_x_470:
[----:B------:R-:W-:Y:S05]  /*0d40*/  BSYNC B0 ;  /* 0x0000000000007941 */ /* 0x000fea0003800000 */
.L_x_469:
        /* <DEDUP_REMOVED lines=21> */
.L_x_472:
[----:B------:R-:W-:Y:S05]  /*0ea0*/  BSYNC B0 ;  /* 0x0000000000007941 */ /* 0x000fea0003800000 */
.L_x_471:
        /* <DEDUP_REMOVED lines=21> */
.L_x_474:
[----:B------:R-:W-:Y:S05]  /*1000*/  BSYNC B0 ;  /* 0x0000000000007941 */ /* 0x000fea0003800000 */
.L_x_473:
        /* <DEDUP_REMOVED lines=24> */
.L_x_476:
[----:B------:R-:W-:Y:S05]  /*1190*/  BSYNC B0 ;  /* 0x0000000000007941 */ /* 0x000fea0003800000 */
.L_x_475:
[----:B------:R-:W-:Y:S01]  /*11a0*/  IMAD R8, R3, c[0x0][0x198], RZ ;  /* 0x0000660003087a24 */ /* 0x000fe200078e02ff */
[----:B------:R-:W-:Y:S01]  /*11b0*/  LEA.HI R25, R25, R210, RZ, 0x4 ;  /* 0x000000d219197211 */ /* 0x000fe200078f20ff */
[----:B------:R-:W-:Y:S01]  /*11c0*/  IMAD R0, R3, c[0x0][0x1a0], RZ ;  /* 0x0000680003007a24 */ /* 0x000fe200078e02ff */
[----:B------:R-:W-:Y:S01]  /*11d0*/  LEA.HI.SX32 R36, R252, 0xffffffff, 0x19 ;  /* 0xfffffffffc247811 */ /* 0x000fe200078fcaff */
[C---:B------:R-:W-:Y:S01]  /*11e0*/  IMAD.WIDE.U32 R6, R2.reuse, c[0x0][0x198], R30 ;  /* 0x0000660002067a25 */ /* 0x040fe200078e001e */
[----:B------:R-:W-:Y:S02]  /*11f0*/  BSSY B0, `(.L_x_477) ;  /* 0x0000033000007945 */ /* 0x000fe40003800000 */
[----:B---3--:R-:W-:Y:S01]  /*1200*/  SHF.R.S32.HI R12, RZ, 0x1f, R36 ;  /* 0x0000001fff0c7819 */ /* 0x008fe20000011424 */
        /* <DEDUP_REMOVED lines=11> */
[----:B------:R-:W-:-:S03]  /*12c0*/  IMAD.WIDE.U32 R40, R14, c[0x0][0x1b0], R6 ;  /* 0x00006c000e287a25 */ /* 0x000fc600078e0006 */
        /* <DEDUP_REMOVED lines=11> */
[----:B------:R-:W-:Y:S01]  /*1380*/  IMAD R5, R36, -0x80, R96 ;  /* 0xffffff8024057824 */ /* 0x000fe200078e0260 */
[----:B------:R-:W-:Y:S01]  /*1390*/  LEA.HI R0, R0, R8, RZ, 0x2 ;  /* 0x0000000800007211 */ /* 0x000fe200078f10ff */
[----:B------:R-:W-:Y:S01]  /*13a0*/  IMAD.WIDE.U32 R6, R36, UR7, R34 ;  /* 0x0000000724067c25 */ /* 0x000fe2000f8e0022 */
[----:B------:R1:W-:Y:S02]  /*13b0*/  STL.64 [R1+0x50], R34 ;  /* 0x0000502201007387 */ /* 0x0003e40000100a00 */
[----:B------:R-:W-:-:S02]  /*13c0*/  ISETP.GE.AND P0, PT, R2, R5, PT ;  /* 0x000000050200720c */ /* 0x000fc40003f06270 */
[----:B------:R1:W-:Y:S01]  /*13d0*/  STL [R1+0x44], R18 ;  /* 0x0000441201007387 */ /* 0x0003e20000100800 */
[----:B------:R-:W-:Y:S01]  /*13e0*/  LOP3.LUT R4, R0, 0xfffffffc, RZ, 0xc0, !PT ;  /* 0xfffffffc00047812 */ /* 0x000fe200078ec0ff */
[----:B------:R-:W-:-:S04]  /*13f0*/  IMAD R0, R36, UR6, RZ ;  /* 0x0000000624007c24 */ /* 0x000fc8000f8e02ff */
[----:B------:R-:W-:Y:S01]  /*1400*/  IMAD.IADD R14, R8, 0x1, -R4 ;  /* 0x00000001080e7824 */ /* 0x000fe200078e0a04 */
[----:B------:R-:W-:Y:S01]  /*1410*/  MOV R4, 0x10 ;  /* 0x0000001000047802 */ /* 0x000fe20000000f00 */
        /* <DEDUP_REMOVED lines=16> */
.L_x_478:
[----:B------:R-:W-:Y:S05]  /*1520*/  BSYNC B0 ;  /* 0x0000000000007941 */ /* 0x000fea0003800000 */
.L_x_477:
        /* <DEDUP_REMOVED lines=11> */
[----:B-1----:R-:W-:Y:S02]  /*15e0*/  IADD3.X R11, R9, UR16, RZ, P0, !PT ;  /* 0x00000010090b7c10 */ /* 0x002fe400087fe4ff */
[----:B------:R-:W-:-:S04]  /*15f0*/  LEA R10, P0, R0, c[0x0][0x168], 0x1 ;  /* 0x00005a00000a7a11 */ /* 0x000fc800078008ff */
[----:B------:R-:W-:-:S05]  /*1600*/  LEA.HI.X R11, R0, c[0x0][0x16c], R11, 0x1, P0 ;  /* 0x00005b00000b7a11 */ /* 0x000fca00000f0c0b */
[----:B------:R-:W-:Y:S01]  /*1610*/  @!PT LDS RZ, [RZ] ;  /* 0x00000000fffff984 */ /* 0x000fe20000000800 */
[----:B------:R-:W-:Y:S01]  /*1620*/  @!PT LDS RZ, [RZ] ;  /* 0x00000000fffff984 */ /* 0x000fe20000000800 */
[----:B------:R-:W-:Y:S01]  /*1630*/  @!PT LDS RZ, [RZ] ;  /* 0x00000000fffff984 */ /* 0x000fe20000000800 */
[----:B------:R1:W-:Y:S04]  /*1640*/  LDGSTS.E.BYPASS.LTC128B.128 [R226+0x2800], [R10.64] ;  /* 0x028000000ae27fae */ /* 0x0003e8000b901d52 */
.L_x_480:
[----:B------:R-:W-:Y:S05]  /*1650*/  BSYNC B0 ;  /* 0x0000000000007941 */ /* 0x000fea0003800000 */
.L_x_479:
        /* <DEDUP_REMOVED lines=17> */
.L_x_482:
[----:B------:R-:W-:Y:S05]  /*1770*/  BSYNC B0 ;  /* 0x0000000000007941 */ /* 0x000fea0003800000 */
.L_x_481:
        /* <DEDUP_REMOVED lines=18> */
.L_x_484:
[----:B------:R-:W-:Y:S05]  /*18a0*/  BSYNC B0 ;  /* 0x0000000000007941 */ /* 0x000fea0003800000 */
.L_x_483:
        /* <DEDUP_REMOVED lines=15> */
[----:B------:R-:W-:-:S03]  /*19a0*/  MOV R3, RZ ;  /* 0x000000ff00037202 */ /* 0x000fc60000000f00 */
[----:B------:R-:W5:Y:S01]  /*19b0*/  @P2 MUFU.RCP R2, c[0x0][0x238] ;  /* 0x00008e0000022b08 */ /* 0x000f620000001000 */
[C---:B------:R-:W-:Y:S01]  /*19c0*/  IMAD R0, R36.reuse, c[0x0][0x1a4], R0 ;  /* 0x0000690024007a24 */ /* 0x040fe200078e0200 */
[----:B------:R-:W-:Y:S01]  /*19d0*/  BSSY B0, `(.L_x_485) ;  /* 0x0000015000007945 */ /* 0x000fe20003800000 */
[----:B-1----:R-:W-:-:S05]  /*19e0*/  IMAD.WIDE.U32 R8, R36, c[0x0][0x1a0], RZ ;  /* 0x0000680024087a25 */ /* 0x002fca00078e00ff */
[----:B------:R1:W-:Y:S01]  /*19f0*/  @P1 STS [R226+0x4000], RZ ;  /* 0x004000ffe2001388 */ /* 0x0003e20000000800 */
[----:B------:R-:W-:Y:S01]  /*1a00*/  IMAD.IADD R0, R9, 0x1, R0 ;  /* 0x0000000109007824 */ /* 0x000fe200078e0200 */
[C---:B------:R-:W-:Y:S02]  /*1a10*/  LEA R6, P0, R8.reuse, R32, 0x7 ;  /* 0x0000002008067211 */ /* 0x040fe400078038ff */
[----:B------:R1:W-:Y:S02]  /*1a20*/  @P1 STS [R226+0x4004], RZ ;  /* 0x004004ffe2001388 */ /* 0x0003e40000000800 */
[----:B------:R-:W-:Y:S02]  /*1a30*/  LEA.HI.X R7, R8, R18, R0, 0x7, P0 ;  /* 0x0000001208077211 */ /* 0x000fe400000f3c00 */
        /* <DEDUP_REMOVED lines=14> */
.L_x_486:
[----:B-1----:R-:W-:Y:S05]  /*1b20*/  BSYNC B0 ;  /* 0x0000000000007941 */ /* 0x002fea0003800000 */
.L_x_485:
        /* <DEDUP_REMOVED lines=17> */
.L_x_488:
[----:B------:R-:W-:Y:S05]  /*1c40*/  BSYNC B0 ;  /* 0x0000000000007941 */ /* 0x000fea0003800000 */
.L_x_487:
        /* <DEDUP_REMOVED lines=17> */
.L_x_490:
[----:B------:R-:W-:Y:S05]  /*1d60*/  BSYNC B0 ;  /* 0x0000000000007941 */ /* 0x000fea0003800000 */
.L_x_489:
        /* <DEDUP_REMOVED lines=18> */
.L_x_492:
[----:B------:R-:W-:Y:S05]  /*1e90*/  BSYNC B0 ;  /* 0x0000000000007941 */ /* 0x000fea0003800000 */
.L_x_491:
        /* <DEDUP_REMOVED lines=11> */
[----:B------:R-:W-:Y:S02]  /*1f50*/  LEA.HI R8, R8, R13, RZ, 0x3 ;  /* 0x0000000d08087211 */ /* 0x000fe400078f18ff */
        /* <DEDUP_REMOVED lines=19> */
[----:B------:R-:W-:Y:S01]  /*2090*/  LOP3.LUT R185, R7, R5, RZ, 0x3c, !PT ;  /* 0x0000000507b97212 */ /* 0x000fe200078e3cff */
[----:B------:R-:W-:Y:S01]  /*20a0*/  IMAD.SHL.U32 R7, R210, 0x2, RZ ;  /* 0x00000002d2077824 */ /* 0x000fe200078e00ff */
[----:B------:R-:W-:-:S03]  /*20b0*/  LOP3.LUT R0, R6, R0, RZ, 0x3c, !PT ;  /* 0x0000000006007212 */ /* 0x000fc600078e3cff */
[----:B------:R-:W-:Y:S01]  /*20c0*/  IMAD.IADD R2, R185, 0x1, R2 ;  /* 0x00000001b9027824 */ /* 0x000fe200078e0202 */
[----:B------:R-:W-:Y:S01]  /*20d0*/  LOP3.LUT R7, R7, 0x6, RZ, 0xc0, !PT ;  /* 0x0000000607077812 */ /* 0x000fe200078ec0ff */
[----:B------:R-:W-:-:S03]  /*20e0*/  IMAD.U32 R0, R8, 0x20, R0 ;  /* 0x0000002008007824 */ /* 0x000fc600078e0000 */
[----:B------:R-:W-:Y:S01]  /*20f0*/  SHF.L.U32 R211, R2, 0x1, RZ ;  /* 0x0000000102d37819 */ /* 0x000fe200000006ff */
[----:B------:R-:W-:Y:S02]  /*2100*/  IMAD.SHL.U32 R208, R0, 0x2, RZ ;  /* 0x0000000200d07824 */ /* 0x000fe400078e00ff */
[----:B------:R-:W-:Y:S02]  /*2110*/  IMAD R7, R36, 0x80, R7 ;  /* 0x0000008024077824 */ /* 0x000fe400078e0207 */
[----:B------:R-:W-:Y:S01]  /*2120*/  LDSM.16.M88.4 R8, [R211] ;  /* 0x00000000d308783b */ /* 0x000fe20000000200 */
[----:B------:R-:W-:Y:S01]  /*2130*/  IADD3 R0, R208, 0x2000, RZ ;  /* 0x00002000d0007810 */ /* 0x000fe20007ffe0ff */
[----:B------:R-:W-:Y:S01]  /*2140*/  IMAD R212, R4, 0x2, R211 ;  /* 0x0000000204d47824 */ /* 0x000fe200078e02d3 */
[----:B------:R-:W-:Y:S01]  /*2150*/  IADD3 R213, R208, 0x2020, RZ ;  /* 0x00002020d0d57810 */ /* 0x000fe20007ffe0ff */
[----:B------:R-:W1:Y:S01]  /*2160*/  LDSM.16.M88.4 R112, [R208+0x3800] ;  /* 0x00380000d070783b */ /* 0x000e620000000200 */
[----:B------:R-:W-:-:S02]  /*2170*/  @P0 IADD3 R213, R0, -0x20, RZ ;  /* 0xffffffe000d50810 */ /* 0x000fc40007ffe0ff */
[----:B------:R-:W-:Y:S01]  /*2180*/  SHF.R.S32.HI R0, RZ, 0x1f, R37 ;  /* 0x0000001fff007819 */ /* 0x000fe20000011425 */
[----:B------:R-:W5:Y:S01]  /*2190*/  LDSM.16.M88.4 R28, [R208+0x2000] ;  /* 0x00200000d01c783b */ /* 0x000f620000000200 */
[----:B------:R-:W-:Y:S02]  /*21a0*/  ISETP.GE.AND P4, PT, R7, R96, PT ;  /* 0x000000600700720c */ /* 0x000fe40003f86270 */
[----:B------:R-:W-:Y:S01]  /*21b0*/  LEA.HI R0, R0, R37, RZ, 0x2 ;  /* 0x0000002500007211 */ /* 0x000fe200078f10ff */
[----:B------:R-:W2:Y:S03]  /*21c0*/  LDSM.16.M88.4 R44, [R208+0x2400] ;  /* 0x00240000d02c783b */ /* 0x000ea60000000200 */
[----:B------:R-:W-:Y:S01]  /*21d0*/  SHF.R.S32.HI R0, RZ, 0x2, R0 ;  /* 0x00000002ff007819 */ /* 0x000fe20000011400 */
[----:B------:R-:W3:Y:S03]  /*21e0*/  LDSM.16.M88.4 R56, [R208+0x2800] ;  /* 0x00280000d038783b */ /* 0x000ee60000000200 */
[----:B------:R-:W-:Y:S01]  /*21f0*/  LEA R0, R97, R0, 0x4 ;  /* 0x0000000061007211 */ /* 0x000fe200078e20ff */
[----:B------:R-:W4:Y:S03]  /*2200*/  LDSM.16.M88.4 R76, [R208+0x2c00] ;  /* 0x002c0000d04c783b */ /* 0x000f260000000200 */
[----:B------:R-:W-:Y:S01]  /*2210*/  IADD3 R0, R38, R0, RZ ;  /* 0x0000000026007210 */ /* 0x000fe20007ffe0ff */
[----:B------:R-:W3:Y:S04]  /*2220*/  LDSM.16.M88.4 R100, [R208+0x3000] ;  /* 0x00300000d064783b */ /* 0x000ee80000000200 */
[----:B------:R-:W3:Y:S04]  /*2230*/  LDSM.16.M88.4 R108, [R208+0x3400] ;  /* 0x00340000d06c783b */ /* 0x000ee80000000200 */
[----:B------:R-:W4:Y:S04]  /*2240*/  LDSM.16.M88.4 R116, [R208+0x3c00] ;  /* 0x003c0000d074783b */ /* 0x000f280000000200 */
[----:B------:R-:W-:Y:S04]  /*2250*/  LDSM.16.M88.4 R12, [R212] ;  /* 0x00000000d40c783b */ /* 0x000fe80000000200 */
[----:B------:R-:W4:Y:S01]  /*2260*/  LDSM.16.M88.4 R172, [R213+0x1800] ;  /* 0x00180000d5ac783b */ /* 0x000f220000000200 */
[C---:B-1----:R-:W-:Y:S03]  /*2270*/  HMMA.16816.F32.BF16 R20, R8.reuse, R112, RZ ;  /* 0x000000700814723c */ /* 0x042fe600000418ff */
[----:B------:R-:W-:Y:S04]  /*2280*/  LDSM.16.M88.4 R176, [R213+0x1c00] ;  /* 0x001c0000d5b0783b */ /* 0x000fe80000000200 */
[----:B------:R-:W-:Y:S01]  /*2290*/  LDSM.16.M88.4 R140, [R213+0x1000] ;  /* 0x00100000d58c783b */ /* 0x000fe20000000200 */
[C---:B-----5:R-:W-:Y:S03]  /*22a0*/  HMMA.16816.F32.BF16 R72, R8.reuse, R28, RZ ;  /* 0x0000001c0848723c */ /* 0x060fe600000418ff */
[----:B------:R-:W1:Y:S04]  /*22b0*/  LDSM.16.M88.4 R132, [R213+0xc00] ;  /* 0x000c0000d584783b */ /* 0x000e680000000200 */
[----:B------:R-:W-:Y:S01]  /*22c0*/  LDSM.16.M88.4 R168, [R213+0x1400] ;  /* 0x00140000d5a8783b */ /* 0x000fe20000000200 */
[C---:B--2---:R-:W-:Y:S03]  /*22d0*/  HMMA.16816.F32.BF16 R64, R8.reuse, R44, RZ ;  /* 0x0000002c0840723c */ /* 0x044fe600000418ff */
[----:B------:R-:W2:Y:S04]  /*22e0*/  LDSM.16.M88.4 R128, [R213+0x800] ;  /* 0x00080000d580783b */ /* 0x000ea80000000200 */
[----:B------:R-:W5:Y:S01]  /*22f0*/  LDSM.16.M88.4 R124, [R213+0x400] ;  /* 0x00040000d57c783b */ /* 0x000f620000000200 */
[C---:B---3--:R-:W-:Y:S03]  /*2300*/  HMMA.16816.F32.BF16 R52, R8.reuse, R56, RZ ;  /* 0x000000380834723c */ /* 0x048fe600000418ff */
[----:B------:R3:W-:Y:S04]  /*2310*/  STL [R1+0x14], R0 ;  /* 0x0000140001007387 */ /* 0x0007e80000100800 */
[----:B------:R-:W1:Y:S01]  /*2320*/  LDSM.16.M88.4 R120, [R213] ;  /* 0x00000000d578783b */ /* 0x000e620000000200 */
[C---:B----4-:R-:W-:Y:S08]  /*2330*/  HMMA.16816.F32.BF16 R40, R8.reuse, R76, RZ ;  /* 0x0000004c0828723c */ /* 0x050ff000000418ff */
[C---:B------:R-:W-:Y:S08]  /*2340*/  HMMA.16816.F32.BF16 R32, R8.reuse, R100, RZ ;  /* 0x000000640820723c */ /* 0x040ff000000418ff */
[----:B------:R-:W-:Y:S01]  /*2350*/  HMMA.16816.F32.BF16 R24, R8, R108, RZ ;  /* 0x0000006c0818723c */ /* 0x000fe200000418ff */
[----:B---3--:R-:W-:-:S07]  /*2360*/  IADD3 R0, R96, R0, -R190 ;  /* 0x0000000060007210 */ /* 0x008fce0007ffe8be */
        /* <DEDUP_REMOVED lines=9> */
[C---:B------:R-:W-:Y:S08]  /*2400*/  HMMA.16816.F32.BF16 R8, R12.reuse, R172, R20 ;  /* 0x000000ac0c08723c */ /* 0x040ff00000041814 */
[C---:B-1----:R-:W-:Y:S08]  /*2410*/  HMMA.16816.F32.BF16 R236, R12.reuse, R134, R80 ;  /* 0x000000860cec723c */ /* 0x042ff00000041850 */
[C---:B--2---:R-:W-:Y:S07]  /*2420*/  HMMA.16816.F32.BF16 R156, R12.reuse, R130, R48 ;  /* 0x000000820c9c723c */ /* 0x044fee0000041830 */
[C---:B------:R-:W-:Y:S01]  /*2430*/  IADD3 R49, R7.reuse, 0x1, RZ ;  /* 0x0000000107317810 */ /* 0x040fe20007ffe0ff */
[----:B------:R-:W-:Y:S01]  /*2440*/  IMAD.MOV.U32 R181, RZ, RZ, R8 ;  /* 0x000000ffffb57224 */ /* 0x000fe200078e0008 */
[----:B------:R-:W-:Y:S01]  /*2450*/  MOV R204, R10 ;  /* 0x0000000a00cc7202 */ /* 0x000fe20000000f00 */
[----:B------:R-:W-:Y:S01]  /*2460*/  IMAD.MOV.U32 R180, RZ, RZ, R9 ;  /* 0x000000ffffb47224 */ /* 0x000fe200078e0009 */
[C---:B------:R-:W-:Y:S01]  /*2470*/  IADD3 R50, R7.reuse, 0x8, RZ ;  /* 0x0000000807327810 */ /* 0x040fe20007ffe0ff */
[----:B------:R-:W-:Y:S01]  /*2480*/  IMAD.MOV.U32 R206, RZ, RZ, R11 ;  /* 0x000000ffffce7224 */ /* 0x000fe200078e000b */
[----:B-----5:R-:W-:Y:S01]  /*2490*/  HMMA.16816.F32.BF16 R152, R12, R124, R64 ;  /* 0x0000007c0c98723c */ /* 0x020fe20000041840 */
[----:B------:R-:W-:-:S02]  /*24a0*/  IADD3 R51, R7, 0x9, RZ ;  /* 0x0000000907337810 */ /* 0x000fc40007ffe0ff */
[----:B------:R-:W-:Y:S01]  /*24b0*/  IMAD.IADD R6, R0, 0x1, -R50 ;  /* 0x0000000100067824 */ /* 0x000fe200078e0a32 */
[-C--:B------:R-:W-:Y:S02]  /*24c0*/  ISETP.GE.AND P2, PT, R50, R96.reuse, PT ;  /* 0x000000603200720c */ /* 0x080fe40003f46270 */
[-C--:B------:R-:W-:Y:S02]  /*24d0*/  ISETP.GE.AND P1, PT, R51, R96.reuse, PT ;  /* 0x000000603300720c */ /* 0x080fe40003f26270 */
[----:B------:R-:W-:Y:S01]  /*24e0*/  HMMA.16816.F32.BF16 R8, R12, R176, R16 ;  /* 0x000000b00c08723c */ /* 0x000fe20000041810 */
[C---:B------:R-:W-:Y:S02]  /*24f0*/  IADD3 R66, R7.reuse, 0x19, RZ ;  /* 0x0000001907427810 */ /* 0x040fe40007ffe0ff */
[----:B------:R-:W-:Y:S02]  /*2500*/  IADD3 R67, R7, 0x20, RZ ;  /* 0x0000002007437810 */ /* 0x000fe40007ffe0ff */
[----:B------:R-:W-:-:S03]  /*2510*/  ISETP.GE.AND P3, PT, R49, R96, PT ;  /* 0x000000603100720c */ /* 0x000fc60003f66270 */
[C---:B------:R-:W-:Y:S07]  /*2520*/  HMMA.16816.F32.BF16 R16, R12.reuse, R142, R84 ;  /* 0x0000008e0c10723c */ /* 0x040fee0000041854 */
[C---:B------:R-:W-:Y:S01]  /*2530*/  IADD3 R84, R7.reuse, 0x41, RZ ;  /* 0x0000004107547810 */ /* 0x040fe20007ffe0ff */
[C---:B------:R-:W-:Y:S07]  /*2540*/  HMMA.16816.F32.BF16 R160, R12.reuse, R128, R52 ;  /* 0x000000800ca0723c */ /* 0x040fee0000041834 */
[----:B------:R-:W-:Y:S01]  /*2550*/  IADD3 R53, R7, 0x10, RZ ;  /* 0x0000001007357810 */ /* 0x000fe20007ffe0ff */
[----:B------:R-:W-:Y:S01]  /*2560*/  IMAD.MOV.U32 R2, RZ, RZ, R9 ;  /* 0x000000ffff027224 */ /* 0x000fe200078e0009 */
[----:B------:R-:W-:Y:S01]  /*2570*/  HMMA.16816.F32.BF16 R136, R12, R168, R24 ;  /* 0x000000a80c88723c */ /* 0x000fe20000041818 */
[----:B------:R-:W-:Y:S01]  /*2580*/  IMAD.MOV.U32 R224, RZ, RZ, R8 ;  /* 0x000000ffffe07224 */ /* 0x000fe200078e0008 */
[----:B------:R-:W-:Y:S01]  /*2590*/  ISETP.GE.AND P0, PT, R53, R96, PT ;  /* 0x000000603500720c */ /* 0x000fe20003f06270 */
[----:B------:R-:W-:-:S02]  /*25a0*/  IMAD.MOV.U32 R225, RZ, RZ, R10 ;  /* 0x000000ffffe17224 */ /* 0x000fc400078e000a */
[----:B------:R-:W-:Y:S02]  /*25b0*/  IMAD.MOV.U32 R215, RZ, RZ, R11 ;  /* 0x000000ffffd77224 */ /* 0x000fe400078e000b */
[----:B------:R-:W-:Y:S01]  /*25c0*/  MOV R83, R17 ;  /* 0x0000001100537202 */ /* 0x000fe20000000f00 */
[----:B------:R-:W-:Y:S01]  /*25d0*/  IMAD.MOV.U32 R82, RZ, RZ, R19 ;  /* 0x000000ffff527224 */ /* 0x000fe200078e0013 */
[----:B------:R-:W-:Y:S01]  /*25e0*/  HMMA.16816.F32.BF16 R148, R12, R126, R60 ;  /* 0x0000007e0c94723c */ /* 0x000fe2000004183c */
[----:B------:R-:W-:Y:S01]  /*25f0*/  IMAD.MOV.U32 R81, RZ, RZ, R18 ;  /* 0x000000ffff517224 */ /* 0x000fe200078e0012 */
[----:B------:R-:W1:Y:S01]  /*2600*/  LDSM.16.M88.4 R8, [R211+0x1000] ;  /* 0x00100000d308783b */ /* 0x000e620000000200 */
[----:B------:R-:W-:-:S04]  /*2610*/  IMAD.MOV.U32 R207, RZ, RZ, R16 ;  /* 0x000000ffffcf7224 */ /* 0x000fc800078e0010 */
[C---:B------:R-:W-:Y:S01]  /*2620*/  IADD3 R60, R7.reuse, 0x11, RZ ;  /* 0x00000011073c7810 */ /* 0x040fe20007ffe0ff */
[C---:B------:R-:W-:Y:S01]  /*2630*/  HMMA.16816.F32.BF16 R16, R12.reuse, R170, R92 ;  /* 0x000000aa0c10723c */ /* 0x040fe2000004185c */
[----:B------:R-:W-:Y:S02]  /*2640*/  IADD3 R63, R7, 0x18, RZ ;  /* 0x00000018073f7810 */ /* 0x000fe40007ffe0ff */
[-C--:B------:R-:W-:Y:S02]  /*2650*/  ISETP.GE.AND P6, PT, R60, R96.reuse, PT ;  /* 0x000000603c00720c */ /* 0x080fe40003fc6270 */
[----:B------:R-:W-:Y:S02]  /*2660*/  ISETP.GE.AND P5, PT, R63, R96, PT ;  /* 0x000000603f00720c */ /* 0x000fe40003fa6270 */
[----:B------:R-:W-:Y:S01]  /*2670*/  IMAD.MOV.U32 R187, RZ, RZ, R136 ;  /* 0x000000ffffbb7224 */ /* 0x000fe200078e0088 */
[----:B------:R-:W-:Y:S01]  /*2680*/  MOV R182, R137 ;  /* 0x0000008900b67202 */ /* 0x000fe20000000f00 */
[----:B------:R-:W-:Y:S01]  /*2690*/  IMAD.MOV.U32 R183, RZ, RZ, R139 ;  /* 0x000000ffffb77224 */ /* 0x000fe200078e008b */
[----:B------:R-:W-:Y:S01]  /*26a0*/  HMMA.16816.F32.BF16 R248, R12, R140, R32 ;  /* 0x0000008c0cf8723c */ /* 0x000fe20000041820 */
[----:B------:R-:W-:-:S07]  /*26b0*/  IMAD.MOV.U32 R227, RZ, RZ, R138 ;  /* 0x000000ffffe37224 */ /* 0x000fce00078e008a */
[C---:B------:R-:W-:Y:S06]  /*26c0*/  HMMA.16816.F32.BF16 R136, R12.reuse, R122, R68 ;  /* 0x0000007a0c88723c */ /* 0x040fec0000041844 */
[----:B------:R-:W-:Y:S01]  /*26d0*/  IMAD.MOV.U32 R80, RZ, RZ, R16 ;  /* 0x000000ffff507224 */ /* 0x000fe200078e0010 */
[C---:B------:R-:W-:Y:S01]  /*26e0*/  IADD3 R68, R7.reuse, 0x21, RZ ;  /* 0x0000002107447810 */ /* 0x040fe20007ffe0ff */
[----:B------:R-:W-:Y:S01]  /*26f0*/  IMAD.MOV.U32 R92, RZ, RZ, R17 ;  /* 0x000000ffff5c7224 */ /* 0x000fe200078e0011 */
[C---:B------:R-:W-:Y:S01]  /*2700*/  IADD3 R69, R7.reuse, 0x28, RZ ;  /* 0x0000002807457810 */ /* 0x040fe20007ffe0ff */
[----:B------:R-:W-:Y:S01]  /*2710*/  IMAD.MOV.U32 R94, RZ, RZ, R19 ;  /* 0x000000ffff5e7224 */ /* 0x000fe200078e0013 */
[C---:B------:R-:W-:Y:S01]  /*2720*/  IADD3 R70, R7.reuse, 0x29, RZ ;  /* 0x0000002907467810 */ /* 0x040fe20007ffe0ff */
[----:B------:R-:W-:Y:S01]  /*2730*/  IMAD.MOV.U32 R196, RZ, RZ, R18 ;  /* 0x000000ffffc47224 */ /* 0x000fe200078e0012 */
[----:B------:R-:W-:Y:S01]  /*2740*/  IADD3 R71, R7, 0x30, RZ ;  /* 0x0000003007477810 */ /* 0x000fe20007ffe0ff */
[C---:B------:R-:W-:Y:S07]  /*2750*/  HMMA.16816.F32.BF16 R16, R12.reuse, R174, R104 ;  /* 0x000000ae0c10723c */ /* 0x040fee0000041868 */
[----:B------:R-:W-:Y:S01]  /*2760*/  IMAD.MOV.U32 R107, RZ, RZ, R2 ;  /* 0x000000ffff6b7224 */ /* 0x000fe200078e0002 */
[----:B------:R-:W-:Y:S01]  /*2770*/  HMMA.16816.F32.BF16 R144, R12, R120, R72 ;  /* 0x000000780c90723c */ /* 0x000fe20000041848 */
[----:B------:R-:W-:-:S05]  /*2780*/  IMAD.IADD R2, R0, 0x1, -R7 ;  /* 0x0000000100027824 */ /* 0x000fca00078e0a07 */
[----:B------:R-:W-:Y:S01]  /*2790*/  IABS R5, R2 ;  /* 0x0000000200057213 */ /* 0x000fe20000000000 */
[----:B------:R-:W-:Y:S01]  /*27a0*/  IMAD.IADD R2, R0, 0x1, -R49 ;  /* 0x0000000100027824 */ /* 0x000fe200078e0a31 */
[C---:B------:R-:W-:Y:S01]  /*27b0*/  HMMA.16816.F32.BF16 R220, R12.reuse, R132, R40 ;  /* 0x000000840cdc723c */ /* 0x040fe20000041828 */
[C---:B------:R-:W-:Y:S01]  /*27c0*/  IADD3 R72, R7.reuse, 0x31, RZ ;  /* 0x0000003107487810 */ /* 0x040fe20007ffe0ff */
[----:B------:R2:W-:Y:S01]  /*27d0*/  I2F R65, R5 ;  /* 0x0000000500417306 */ /* 0x0005e20000201400 */
[C---:B------:R-:W-:Y:S02]  /*27e0*/  IADD3 R73, R7.reuse, 0x38, RZ ;  /* 0x0000003807497810 */ /* 0x040fe40007ffe0ff */
[----:B------:R-:W-:Y:S02]  /*27f0*/  IABS R2, R2 ;  /* 0x0000000200027213 */ /* 0x000fe40000000000 */
[C---:B------:R-:W-:Y:S01]  /*2800*/  IADD3 R74, R7.reuse, 0x39, RZ ;  /* 0x00000039074a7810 */ /* 0x040fe20007ffe0ff */
[----:B------:R-:W-:Y:S01]  /*2810*/  HMMA.16816.F32.BF16 R12, R12, R178, R88 ;  /* 0x000000b20c0c723c */ /* 0x000fe20000041858 */
[----:B------:R-:W-:Y:S01]  /*2820*/  IADD3 R75, R7, 0x40, RZ ;  /* 0x00000040074b7810 */ /* 0x000fe20007ffe0ff */
[----:B------:R-:W-:Y:S01]  /*2830*/  IMAD.MOV.U32 R87, RZ, RZ, R18 ;  /* 0x000000ffff577224 */ /* 0x000fe200078e0012 */
[----:B------:R-:W-:Y:S01]  /*2840*/  MOV R104, R17 ;  /* 0x0000001100687202 */ /* 0x000fe20000000f00 */
[----:B------:R-:W-:-:S02]  /*2850*/  IMAD.MOV.U32 R93, RZ, RZ, R19 ;  /* 0x000000ffff5d7224 */ /* 0x000fc400078e0013 */
[----:B------:R-:W-:Y:S02]  /*2860*/  IMAD.MOV.U32 R106, RZ, RZ, R16 ;  /* 0x000000ffff6a7224 */ /* 0x000fe400078e0010 */
[C---:B-1----:R-:W-:Y:S01]  /*2870*/  HMMA.16816.F32.BF16 R88, R8.reuse, R118, RZ ;  /* 0x000000760858723c */ /* 0x042fe200000418ff */
[----:B--2---:R-:W-:Y:S01]  /*2880*/  IMAD.MOV.U32 R5, RZ, RZ, R2 ;  /* 0x000000ffff057224 */ /* 0x004fe200078e0002 */
[----:B------:R-:W-:Y:S02]  /*2890*/  IABS R2, R6 ;  /* 0x0000000600027213 */ /* 0x000fe40000000000 */
[----:B------:R-:W-:Y:S01]  /*28a0*/  IADD3 R6, R0, -R51, RZ ;  /* 0x8000003300067210 */ /* 0x000fe20007ffe0ff */
[----:B------:R1:W-:Y:S02]  /*28b0*/  I2F R64, R5 ;  /* 0x0000000500407306 */ /* 0x0003e40000201400 */
[----:B------:R-:W-:Y:S01]  /*28c0*/  MOV R118, R83 ;  /* 0x0000005300767202 */ /* 0x000fe20000000f00 */
[----:B------:R-:W-:Y:S01]  /*28d0*/  HMMA.16816.F32.BF16 R232, R8, R116, RZ ;  /* 0x0000007408e8723c */ /* 0x000fe200000418ff */
[----:B------:R-:W-:-:S07]  /*28e0*/  IMAD.MOV.U32 R119, RZ, RZ, R82 ;  /* 0x000000ffff777224 */ /* 0x000fce00078e0052 */
[----:B------:R-:W-:Y:S01]  /*28f0*/  IMAD.MOV.U32 R85, RZ, RZ, R13 ;  /* 0x000000ffff557224 */ /* 0x000fe200078e000d */
[C---:B------:R-:W-:Y:S01]  /*2900*/  HMMA.16816.F32.BF16 R36, R8.reuse, R28, RZ ;  /* 0x0000001c0824723c */ /* 0x040fe200000418ff */
[----:B------:R-:W-:Y:S01]  /*2910*/  IMAD.MOV.U32 R86, RZ, RZ, R12 ;  /* 0x000000ffff567224 */ /* 0x000fe200078e000c */
[----:B------:R-:W-:Y:S01]  /*2920*/  MOV R214, R14 ;  /* 0x0000000e00d67202 */ /* 0x000fe20000000f00 */
[----:B------:R-:W-:Y:S01]  /*2930*/  IMAD.MOV.U32 R116, RZ, RZ, R85 ;  /* 0x000000ffff747224 */ /* 0x000fe200078e0055 */
[C---:B------:R-:W-:Y:S01]  /*2940*/  IADD3 R85, R7.reuse, 0x48, RZ ;  /* 0x0000004807557810 */ /* 0x040fe20007ffe0ff */
[----:B-1----:R-:W-:Y:S01]  /*2950*/  IMAD.MOV.U32 R5, RZ, RZ, R2 ;  /* 0x000000ffff057224 */ /* 0x002fe200078e0002 */
[----:B------:R-:W-:Y:S01]  /*2960*/  IABS R2, R6 ;  /* 0x0000000600027213 */ /* 0x000fe20000000000 */
[----:B------:R-:W-:Y:S01]  /*2970*/  IMAD.IADD R6, R0, 0x1, -R53 ;  /* 0x0000000100067824 */ /* 0x000fe200078e0a35 */
[C---:B------:R-:W-:Y:S01]  /*2980*/  HMMA.16816.F32.BF16 R40, R8.reuse, R30, RZ ;  /* 0x0000001e0828723c */ /* 0x040fe200000418ff */
[----:B------:R1:W-:Y:S01]  /*2990*/  I2F R62, R5 ;  /* 0x00000005003e7306 */ /* 0x0003e20000201400 */
[----:B------:R-:W2:Y:S01]  /*29a0*/  LDSM.16.M88.4 R28, [R212+0x1000] ;  /* 0x00100000d41c783b */ /* 0x000ea20000000200 */
[----:B------:R-:W-:Y:S01]  /*29b0*/  IMAD.MOV.U32 R117, RZ, RZ, R86 ;  /* 0x000000ffff757224 */ /* 0x000fe200078e0056 */
[C---:B------:R-:W-:Y:S01]  /*29c0*/  IADD3 R86, R7.reuse, 0x49, RZ ;  /* 0x0000004907567810 */ /* 0x040fe20007ffe0ff */
[----:B------:R-:W-:Y:S01]  /*29d0*/  IMAD.MOV.U32 R105, RZ, RZ, R89 ;  /* 0x000000ffff697224 */ /* 0x000fe200078e0059 */
[C---:B------:R-:W-:Y:S01]  /*29e0*/  IADD3 R89, R7.reuse, 0x58, RZ ;  /* 0x0000005807597810 */ /* 0x040fe20007ffe0ff */
[----:B------:R-:W-:Y:S01]  /*29f0*/  IMAD.MOV.U32 R95, RZ, RZ, R90 ;  /* 0x000000ffff5f7224 */ /* 0x000fe200078e005a */
[----:B------:R-:W-:Y:S01]  /*2a00*/  HMMA.16816.F32.BF16 R244, R8, R114, RZ ;  /* 0x0000007208f4723c */ /* 0x000fe200000418ff */
[C---:B------:R-:W-:Y:S01]  /*2a10*/  IADD3 R90, R7.reuse, 0x59, RZ ;  /* 0x00000059075a7810 */ /* 0x040fe20007ffe0ff */
[----:B------:R-:W-:Y:S01]  /*2a20*/  IMAD.MOV.U32 R99, RZ, RZ, R91 ;  /* 0x000000ffff637224 */ /* 0x000fe200078e005b */
[----:B------:R-:W-:Y:S01]  /*2a30*/  IADD3 R91, R7, 0x60, RZ ;  /* 0x00000060075b7810 */ /* 0x000fe20007ffe0ff */
[----:B------:R-:W-:Y:S01]  /*2a40*/  IMAD.MOV.U32 R210, RZ, RZ, R15 ;  /* 0x000000ffffd27224 */ /* 0x000fe200078e000f */
[----:B------:R-:W-:-:S04]  /*2a50*/  DEPBAR.LE SB0, 0x0 ;  /* 0x000080000000791a */ /* 0x000fc80000000000 */
[----:B-1----:R-:W-:Y:S01]  /*2a60*/  IMAD.MOV.U32 R5, RZ, RZ, R2 ;  /* 0x000000ffff057224 */ /* 0x002fe200078e0002 */
[----:B------:R-:W-:Y:S01]  /*2a70*/  IABS R2, R6 ;  /* 0x0000000600027213 */ /* 0x000fe20000000000 */
[----:B------:R-:W-:Y:S01]  /*2a80*/  IMAD.IADD R6, R0, 0x1, -R60 ;  /* 0x0000000100067824 */ /* 0x000fe200078e0a3c */
[C---:B------:R-:W-:Y:S01]  /*2a90*/  HMMA.16816.F32.BF16 R228, R8.reuse, R112, RZ ;  /* 0x0000007008e4723c */ /* 0x040fe200000418ff */
[----:B------:R1:W-:Y:S01]  /*2aa0*/  I2F R61, R5 ;  /* 0x00000005003d7306 */ /* 0x0003e20000201400 */
[----:B------:R-:W-:Y:S01]  /*2ab0*/  IMAD.MOV.U32 R115, RZ, RZ, R187 ;  /* 0x000000ffff737224 */ /* 0x000fe200078e00bb */
[----:B------:R-:W-:Y:S02]  /*2ac0*/  MOV R114, R88 ;  /* 0x0000005800727202 */ /* 0x000fe40000000f00 */
[C---:B------:R-:W-:Y:S02]  /*2ad0*/  IADD3 R88, R7.reuse, 0x51, RZ ;  /* 0x0000005107587810 */ /* 0x040fe40007ffe0ff */
[----:B------:R-:W-:Y:S01]  /*2ae0*/  IMAD.MOV.U32 R112, RZ, RZ, R87 ;  /* 0x000000ffff707224 */ /* 0x000fe200078e0057 */
[C---:B------:R-:W-:Y:S01]  /*2af0*/  IADD3 R87, R7.reuse, 0x50, RZ ;  /* 0x0000005007577810 */ /* 0x040fe20007ffe0ff */
[----:B------:R-:W-:Y:S01]  /*2b00*/  HMMA.16816.F32.BF16 R20, R8, R56, RZ ;  /* 0x000000380814723c */ /* 0x000fe200000418ff */
[----:B------:R-:W-:Y:S01]  /*2b10*/  IMAD.MOV.U32 R113, RZ, RZ, R93 ;  /* 0x000000ffff717224 */ /* 0x000fe200078e005d */
[----:B------:R-:W-:-:S02]  /*2b20*/  IADD3 R93, R7, 0x68, RZ ;  /* 0x00000068075d7810 */ /* 0x000fc40007ffe0ff */
[----:B-1----:R-:W-:-:S04]  /*2b30*/  MOV R5, R2 ;  /* 0x0000000200057202 */ /* 0x002fc80000000f00 */
[C---:B------:R-:W-:Y:S01]  /*2b40*/  HMMA.16816.F32.BF16 R16, R8.reuse, R76, RZ ;  /* 0x0000004c0810723c */ /* 0x040fe200000418ff */
[----:B------:R-:W-:Y:S01]  /*2b50*/  IABS R2, R6 ;  /* 0x0000000600027213 */ /* 0x000fe20000000000 */
[C---:B------:R-:W-:Y:S01]  /*2b60*/  IMAD.IADD R6, R0.reuse, 0x1, -R63 ;  /* 0x0000000100067824 */ /* 0x040fe200078e0a3f */
[----:B------:R1:W-:Y:S05]  /*2b70*/  I2F R55, R5 ;  /* 0x0000000500377306 */ /* 0x0003ea0000201400 */
[C---:B------:R-:W-:Y:S08]  /*2b80*/  HMMA.16816.F32.BF16 R76, R8.reuse, R78, RZ ;  /* 0x0000004e084c723c */ /* 0x040ff000000418ff */
[----:B------:R-:W-:Y:S01]  /*2b90*/  HMMA.16816.F32.BF16 R24, R8, R44, RZ ;  /* 0x0000002c0818723c */ /* 0x000fe200000418ff */
[----:B-1----:R-:W-:Y:S01]  /*2ba0*/  IMAD.MOV.U32 R5, RZ, RZ, R2 ;  /* 0x000000ffff057224 */ /* 0x002fe200078e0002 */
[----:B------:R-:W-:Y:S01]  /*2bb0*/  IABS R2, R6 ;  /* 0x0000000600027213 */ /* 0x000fe20000000000 */
[----:B------:R-:W-:-:S02]  /*2bc0*/  IMAD.IADD R6, R0, 0x1, -R66 ;  /* 0x0000000100067824 */ /* 0x000fc400078e0a42 */
[----:B------:R1:W3:Y:S03]  /*2bd0*/  I2F R54, R5 ;  /* 0x0000000500367306 */ /* 0x0002e60000201400 */
[C---:B------:R-:W-:Y:S08]  /*2be0*/  HMMA.16816.F32.BF16 R44, R8.reuse, R46, RZ ;  /* 0x0000002e082c723c */ /* 0x040ff000000418ff */
[----:B------:R-:W-:Y:S01]  /*2bf0*/  HMMA.16816.F32.BF16 R12, R8, R100, RZ ;  /* 0x00000064080c723c */ /* 0x000fe200000418ff */
[----:B-1----:R-:W-:Y:S01]  /*2c00*/  IMAD.MOV.U32 R5, RZ, RZ, R2 ;  /* 0x000000ffff057224 */ /* 0x002fe200078e0002 */
[----:B------:R-:W-:-:S06]  /*2c10*/  IABS R2, R6 ;  /* 0x0000000600027213 */ /* 0x000fcc0000000000 */
[----:B------:R-:W-:Y:S01]  /*2c20*/  HMMA.16816.F32.BF16 R200, R8, R102, RZ ;  /* 0x0000006608c8723c */ /* 0x000fe200000418ff */
[----:B------:R-:W-:Y:S01]  /*2c30*/  IADD3 R6, R0, -R67, RZ ;  /* 0x8000004300067210 */ /* 0x000fe20007ffe0ff */
[----:B------:R1:W4:Y:S01]  /*2c40*/  I2F R52, R5 ;  /* 0x0000000500347306 */ /* 0x0003220000201400 */
[----:B---3--:R-:W-:-:S05]  /*2c50*/  FFMA.FTZ R54, R54, -R3, R153 ;  /* 0x8000000336367223 */ /* 0x008fca0000010099 */
[----:B--2---:R-:W-:Y:S07]  /*2c60*/  HMMA.16816.F32.BF16 R100, R28, R128, R20 ;  /* 0x000000801c64723c */ /* 0x004fee0000041814 */
[----:B------:R-:W-:Y:S01]  /*2c70*/  IMAD.MOV.U32 R23, RZ, RZ, R92 ;  /* 0x000000ffff177224 */ /* 0x000fe200078e005c */
[----:B------:R-:W-:Y:S01]  /*2c80*/  IADD3 R92, R7, 0x61, RZ ;  /* 0x00000061075c7810 */ /* 0x000fe20007ffe0ff */
[----:B------:R-:W-:Y:S01]  /*2c90*/  HMMA.16816.F32.BF16 R216, R8, R108, RZ ;  /* 0x0000006c08d8723c */ /* 0x000fe200000418ff */
[----:B-1----:R-:W-:Y:S01]  /*2ca0*/  IMAD.MOV.U32 R5, RZ, RZ, R2 ;  /* 0x000000ffff057224 */ /* 0x002fe200078e0002 */
[----:B------:R-:W-:Y:S01]  /*2cb0*/  IABS R2, R6 ;  /* 0x0000000600027213 */ /* 0x000fe20000000000 */
[----:B------:R-:W-:-:S02]  /*2cc0*/  IMAD.IADD R6, R0, 0x1, -R68 ;  /* 0x0000000100067824 */ /* 0x000fc400078e0a44 */
[----:B------:R1:W2:Y:S01]  /*2cd0*/  I2F R48, R5 ;  /* 0x0000000500307306 */ /* 0x0002a20000201400 */
[----:B----4-:R-:W-:Y:S02]  /*2ce0*/  FFMA.FTZ R52, R52, -R3, R148 ;  /* 0x8000000334347223 */ /* 0x010fe40000010094 */
[----:B------:R-:W-:Y:S08]  /*2cf0*/  HMMA.16816.F32.BF16 R240, R8, R110, RZ ;  /* 0x0000006e08f0723c */ /* 0x000ff000000418ff */
[----:B------:R-:W-:Y:S01]  /*2d00*/  HMMA.16816.F32.BF16 R108, R28, R132, R16 ;  /* 0x000000841c6c723c */ /* 0x000fe20000041810 */
[----:B-1----:R-:W-:Y:S01]  /*2d10*/  IMAD.MOV.U32 R5, RZ, RZ, R2 ;  /* 0x000000ffff057224 */ /* 0x002fe200078e0002 */
[----:B------:R-:W-:Y:S01]  /*2d20*/  IABS R2, R6 ;  /* 0x0000000600027213 */ /* 0x000fe20000000000 */
[----:B------:R-:W-:-:S05]  /*2d30*/  IMAD.IADD R6, R0, 0x1, -R69 ;  /* 0x0000000100067824 */ /* 0x000fca00078e0a45 */
[----:B------:R-:W-:Y:S01]  /*2d40*/  HMMA.16816.F32.BF16 R132, R28, R134, R76 ;  /* 0x000000861c84723c */ /* 0x000fe2000004184c */
[----:B------:R1:W3:Y:S01]  /*2d50*/  I2F R35, R5 ;  /* 0x0000000500237306 */ /* 0x0002e20000201400 */
[----:B------:R-:W-:Y:S01]  /*2d60*/  MOV R18, R196 ;  /* 0x000000c400127202 */ /* 0x000fe20000000f00 */
[----:B--2---:R-:W-:-:S04]  /*2d70*/  FFMA.FTZ R48, R48, -R3, R149 ;  /* 0x8000000330307223 */ /* 0x004fc80000010095 */
[C---:B------:R-:W-:Y:S01]  /*2d80*/  IADD3 R76, R7.reuse, 0x69, RZ ;  /* 0x00000069074c7810 */ /* 0x040fe20007ffe0ff */
[----:B------:R-:W-:Y:S01]  /*2d90*/  HMMA.16816.F32.BF16 R36, R28, R120, R36 ;  /* 0x000000781c24723c */ /* 0x000fe20000041824 */
[C---:B------:R-:W-:Y:S02]  /*2da0*/  IADD3 R77, R7.reuse, 0x70, RZ ;  /* 0x00000070074d7810 */ /* 0x040fe40007ffe0ff */
[C---:B------:R-:W-:Y:S02]  /*2db0*/  IADD3 R79, R7.reuse, 0x78, RZ ;  /* 0x00000078074f7810 */ /* 0x040fe40007ffe0ff */
[----:B------:R-:W-:Y:S02]  /*2dc0*/  IADD3 R78, R7, 0x79, RZ ;  /* 0x00000079074e7810 */ /* 0x000fe40007ffe0ff */
[----:B------:R-:W-:Y:S01]  /*2dd0*/  IMAD.MOV.U32 R121, RZ, RZ, R81 ;  /* 0x000000ffff797224 */ /* 0x000fe200078e0051 */
[----:B------:R-:W-:Y:S01]  /*2de0*/  HMMA.16816.F32.BF16 R56, R8, R58, RZ ;  /* 0x0000003a0838723c */ /* 0x000fe200000418ff */
[----:B-1----:R-:W-:Y:S01]  /*2df0*/  MOV R5, R2 ;  /* 0x0000000200057202 */ /* 0x002fe20000000f00 */
[----:B------:R-:W-:Y:S01]  /*2e00*/  IMAD.MOV.U32 R120, RZ, RZ, R80 ;  /* 0x000000ffff787224 */ /* 0x000fe200078e0050 */
[----:B------:R-:W-:Y:S01]  /*2e10*/  IABS R2, R6 ;  /* 0x0000000600027213 */ /* 0x000fe20000000000 */
[----:B------:R-:W-:Y:S01]  /*2e20*/  IMAD.IADD R6, R0, 0x1, -R70 ;  /* 0x0000000100067824 */ /* 0x000fe200078e0a46 */
[----:B------:R1:W-:Y:S01]  /*2e30*/  I2F R34, R5 ;  /* 0x0000000500227306 */ /* 0x0003e20000201400 */
[----:B------:R-:W-:Y:S01]  /*2e40*/  IMAD.MOV.U32 R149, RZ, RZ, R120 ;  /* 0x000000ffff957224 */ /* 0x000fe200078e0078 */
[----:B------:R-:W-:Y:S01]  /*2e50*/  MOV R11, R183 ;  /* 0x000000b7000b7202 */ /* 0x000fe20000000f00 */
[----:B------:R-:W-:Y:S01]  /*2e60*/  HMMA.16816.F32.BF16 R80, R28, R124, R24 ;  /* 0x0000007c1c50723c */ /* 0x000fe20000041818 */
[----:B------:R-:W-:-:S02]  /*2e70*/  IMAD.MOV.U32 R10, RZ, RZ, R182 ;  /* 0x000000ffff0a7224 */ /* 0x000fc400078e00b6 */
[----:B------:R-:W-:Y:S02]  /*2e80*/  IMAD.MOV.U32 R9, RZ, RZ, R181 ;  /* 0x000000ffff097224 */ /* 0x000fe400078e00b5 */
[----:B------:R-:W-:Y:S01]  /*2e90*/  IMAD.MOV.U32 R19, RZ, RZ, R10 ;  /* 0x000000ffff137224 */ /* 0x000fe200078e000a */
[C---:B------:R-:W-:Y:S01]  /*2ea0*/  IADD3 R10, R0.reuse, 0x8, RZ ;  /* 0x00000008000a7810 */ /* 0x040fe20007ffe0ff */
[----:B------:R-:W-:Y:S01]  /*2eb0*/  IMAD.MOV.U32 R8, RZ, RZ, R180 ;  /* 0x000000ffff087224 */ /* 0x000fe200078e00b4 */
[C---:B------:R-:W-:Y:S01]  /*2ec0*/  HMMA.16816.F32.BF16 R124, R28.reuse, R126, R44 ;  /* 0x0000007e1c7c723c */ /* 0x040fe2000004182c */
[----:B------:R-:W-:Y:S01]  /*2ed0*/  IMAD.MOV.U32 R26, RZ, RZ, R11 ;  /* 0x000000ffff1a7224 */ /* 0x000fe200078e000b */
[C---:B------:R-:W-:Y:S01]  /*2ee0*/  IADD3 R11, R0.reuse, 0x48, RZ ;  /* 0x00000048000b7810 */ /* 0x040fe20007ffe0ff */
[----:B------:R-:W-:Y:S02]  /*2ef0*/  IMAD.MOV.U32 R22, RZ, RZ, R9 ;  /* 0x000000ffff167224 */ /* 0x000fe400078e0009 */
[----:B-1----:R-:W-:Y:S01]  /*2f00*/  IMAD.MOV.U32 R5, RZ, RZ, R2 ;  /* 0x000000ffff057224 */ /* 0x002fe200078e0002 */
[----:B------:R-:W-:Y:S01]  /*2f10*/  IABS R2, R6 ;  /* 0x0000000600027213 */ /* 0x000fe20000000000 */
[----:B------:R-:W-:Y:S01]  /*2f20*/  IMAD.IADD R6, R0, 0x1, -R71 ;  /* 0x0000000100067824 */ /* 0x000fe200078e0a47 */
[----:B------:R-:W-:Y:S01]  /*2f30*/  HMMA.16816.F32.BF16 R180, R28, R140, R12 ;  /* 0x0000008c1cb4723c */ /* 0x000fe2000004180c */
[----:B------:R1:W2:Y:S01]  /*2f40*/  I2F R33, R5 ;  /* 0x0000000500217306 */ /* 0x0002a20000201400 */
[----:B------:R-:W-:-:S02]  /*2f50*/  FFMA.FTZ R44, R64, -R3, R145 ;  /* 0x80000003402c7223 */ /* 0x000fc40000010091 */
[----:B------:R-:W-:Y:S01]  /*2f60*/  IMAD.MOV.U32 R145, RZ, RZ, R94 ;  /* 0x000000ffff917224 */ /* 0x000fe200078e005e */
[----:B------:R-:W-:Y:S01]  /*2f70*/  IADD3 R94, R7, 0x71, RZ ;  /* 0x00000071075e7810 */ /* 0x000fe20007ffe0ff */
[----:B------:R-:W-:Y:S01]  /*2f80*/  IMAD.MOV.U32 R148, RZ, RZ, R8 ;  /* 0x000000ffff947224 */ /* 0x000fe200078e0008 */
[----:B------:R-:W-:Y:S01]  /*2f90*/  IADD3 R12, R0, 0x40, RZ ;  /* 0x00000040000c7810 */ /* 0x000fe20007ffe0ff */
[-C--:B------:R-:W-:Y:S01]  /*2fa0*/  FFMA.FTZ R46, R61, -R3.reuse, R137 ;  /* 0x800000033d2e7223 */ /* 0x080fe20000010089 */
[----:B------:R-:W-:Y:S01]  /*2fb0*/  HMMA.16816.F32.BF16 R40, R28, R122, R40 ;  /* 0x0000007a1c28723c */ /* 0x000fe20000041828 */
[-C--:B------:R-:W-:Y:S02]  /*2fc0*/  FFMA.FTZ R47, R55, -R3.reuse, R152 ;  /* 0x80000003372f7223 */ /* 0x080fe40000010098 */
[----:B---3--:R-:W-:Y:S01]  /*2fd0*/  FFMA.FTZ R55, R35, -R3, R160 ;  /* 0x8000000323377223 */ /* 0x008fe200000100a0 */
[----:B------:R-:W-:Y:S01]  /*2fe0*/  FSEL R120, R46, -INF , !P1 ;  /* 0xff8000002e787808 */ /* 0x000fe20004800000 */
[----:B------:R-:W-:-:S02]  /*2ff0*/  IMAD.MOV.U32 R160, RZ, RZ, R113 ;  /* 0x000000ffffa07224 */ /* 0x000fc400078e0071 */
[-C--:B------:R-:W-:Y:S01]  /*3000*/  FFMA.FTZ R25, R65, -R3.reuse, R144 ;  /* 0x8000000341197223 */ /* 0x080fe20000010090 */
[----:B------:R-:W-:Y:S01]  /*3010*/  HMMA.16816.F32.BF16 R128, R28, R130, R56 ;  /* 0x000000821c80723c */ /* 0x000fe20000041838 */
[----:B-1----:R-:W-:Y:S01]  /*3020*/  IMAD.MOV.U32 R5, RZ, RZ, R2 ;  /* 0x000000ffff057224 */ /* 0x002fe200078e0002 */
[----:B------:R-:W-:Y:S01]  /*3030*/  IABS R2, R6 ;  /* 0x0000000600027213 */ /* 0x000fe20000000000 */
[-C--:B------:R-:W-:Y:S01]  /*3040*/  FFMA.FTZ R45, R62, -R3.reuse, R136 ;  /* 0x800000033e2d7223 */ /* 0x080fe20000010088 */
[----:B------:R-:W-:Y:S01]  /*3050*/  IADD3 R6, R0, -R72, RZ ;  /* 0x8000004800067210 */ /* 0x000fe20007ffe0ff */
[----:B------:R1:W3:Y:S01]  /*3060*/  I2F R32, R5 ;  /* 0x0000000500207306 */ /* 0x0002e20000201400 */
[----:B------:R-:W-:Y:S01]  /*3070*/  MOV R65, R118 ;  /* 0x0000007600417202 */ /* 0x000fe20000000f00 */
[----:B--2---:R-:W-:Y:S01]  /*3080*/  FFMA.FTZ R57, R33, -R3, R156 ;  /* 0x8000000321397223 */ /* 0x004fe2000001009c */
[----:B------:R-:W-:Y:S01]  /*3090*/  FSEL R123, R54, -INF , !P6 ;  /* 0xff800000367b7808 */ /* 0x000fe20007000000 */
[----:B------:R-:W-:Y:S01]  /*30a0*/  IMAD.MOV.U32 R59, RZ, RZ, R119 ;  /* 0x000000ffff3b7224 */ /* 0x000fe200078e0077 */
[----:B------:R-:W-:Y:S01]  /*30b0*/  MOV R54, R114 ;  /* 0x0000007200367202 */ /* 0x000fe20000000f00 */
[----:B------:R-:W-:-:S02]  /*30c0*/  IMAD.MOV.U32 R156, RZ, RZ, R107 ;  /* 0x000000ffff9c7224 */ /* 0x000fc400078e006b */
[----:B------:R-:W-:Y:S01]  /*30d0*/  FFMA.FTZ R56, R34, -R3, R161 ;  /* 0x8000000322387223 */ /* 0x000fe200000100a1 */
[----:B------:R-:W-:Y:S01]  /*30e0*/  MOV R161, R112 ;  /* 0x0000007000a17202 */ /* 0x000fe20000000f00 */
[----:B------:R-:W-:Y:S02]  /*30f0*/  IMAD.MOV.U32 R62, RZ, RZ, R116 ;  /* 0x000000ffff3e7224 */ /* 0x000fe400078e0074 */
[----:B------:R-:W-:Y:S02]  /*3100*/  IMAD.MOV.U32 R61, RZ, RZ, R117 ;  /* 0x000000ffff3d7224 */ /* 0x000fe400078e0075 */
[----:B------:R-:W-:Y:S02]  /*3110*/  IMAD.MOV.U32 R152, RZ, RZ, R23 ;  /* 0x000000ffff987224 */ /* 0x000fe400078e0017 */
[----:B-1----:R-:W-:Y:S01]  /*3120*/  IMAD.MOV.U32 R5, RZ, RZ, R2 ;  /* 0x000000ffff057224 */ /* 0x002fe200078e0002 */
[----:B------:R-:W-:Y:S01]  /*3130*/  IABS R2, R6 ;  /* 0x0000000600027213 */ /* 0x000fe20000000000 */
[----:B------:R-:W-:-:S02]  /*3140*/  IMAD.IADD R6, R0, 0x1, -R73 ;  /* 0x0000000100067824 */ /* 0x000fc400078e0a49 */
[----:B------:R1:W-:Y:S01]  /*3150*/  I2F R164, R5 ;  /* 0x0000000500a47306 */ /* 0x0003e20000201400 */
[----:B---3--:R-:W-:Y:S02]  /*3160*/  FFMA.FTZ R58, R32, -R3, R157 ;  /* 0x80000003203a7223 */ /* 0x008fe4000001009d */
[----:B------:R-:W-:Y:S01]  /*3170*/  IMAD.MOV.U32 R64, RZ, RZ, R121 ;  /* 0x000000ffff407224 */ /* 0x000fe200078e0079 */
[----:B------:R-:W-:Y:S01]  /*3180*/  FSEL R121, R52, -INF , !P5 ;  /* 0xff80000034797808 */ /* 0x000fe20006800000 */
[----:B------:R-:W-:Y:S01]  /*3190*/  IMAD.MOV.U32 R157, RZ, RZ, R95 ;  /* 0x000000ffff9d7224 */ /* 0x000fe200078e005f */
[----:B------:R-:W-:Y:S01]  /*31a0*/  FSEL R95, R44, -INF , !P3 ;  /* 0xff8000002c5f7808 */ /* 0x000fe20005800000 */
[----:B------:R-:W-:Y:S02]  /*31b0*/  IMAD.MOV.U32 R44, RZ, RZ, R64 ;  /* 0x000000ffff2c7224 */ /* 0x000fe400078e0040 */
[----:B-1----:R-:W-:Y:S01]  /*31c0*/  IMAD.MOV.U32 R5, RZ, RZ, R2 ;  /* 0x000000ffff057224 */ /* 0x002fe200078e0002 */
[----:B------:R-:W-:Y:S01]  /*31d0*/  IABS R2, R6 ;  /* 0x0000000600027213 */ /* 0x000fe20000000000 */
[----:B------:R-:W-:-:S02]  /*31e0*/  IMAD.IADD R6, R0, 0x1, -R74 ;  /* 0x0000000100067824 */ /* 0x000fc400078e0a4a */
[----:B------:R1:W-:Y:S02]  /*31f0*/  I2F R165, R5 ;  /* 0x0000000500a57306 */ /* 0x0003e40000201400 */
[----:B-1----:R-:W-:Y:S02]  /*3200*/  MOV R5, R2 ;  /* 0x0000000200057202 */ /* 0x002fe40000000f00 */
[----:B------:R-:W-:-:S04]  /*3210*/  IABS R2, R6 ;  /* 0x0000000600027213 */ /* 0x000fc80000000000 */
[----:B------:R1:W-:Y:S01]  /*3220*/  I2F R167, R5 ;  /* 0x0000000500a77306 */ /* 0x0003e20000201400 */
[----:B------:R-:W-:-:S07]  /*3230*/  IADD3 R6, R0, -R85, RZ ;  /* 0x8000005500067210 */ /* 0x000fce0007ffe0ff */
[----:B------:R2:W-:Y:S01]  /*3240*/  I2F R186, R2 ;  /* 0x0000000200ba7306 */ /* 0x0005e20000201400 */
[----:B-1----:R-:W-:-:S05]  /*3250*/  IMAD.IADD R5, R0, 0x1, -R75 ;  /* 0x0000000100057824 */ /* 0x002fca00078e0a4b */
[----:B------:R-:W-:Y:S01]  /*3260*/  IABS R5, R5 ;  /* 0x0000000500057213 */ /* 0x000fe20000000000 */
[----:B--2---:R-:W-:-:S03]  /*3270*/  IMAD.IADD R2, R0, 0x1, -R84 ;  /* 0x0000000100027824 */ /* 0x004fc600078e0a54 */
[----:B------:R1:W-:Y:S02]  /*3280*/  I2F R187, R5 ;  /* 0x0000000500bb7306 */ /* 0x0003e40000201400 */
[----:B------:R-:W-:-:S05]  /*3290*/  IABS R2, R2 ;  /* 0x0000000200027213 */ /* 0x000fca0000000000 */
[----:B-1----:R-:W-:Y:S01]  /*32a0*/  IMAD.MOV.U32 R5, RZ, RZ, R2 ;  /* 0x000000ffff057224 */ /* 0x002fe200078e0002 */
[----:B------:R-:W-:Y:S01]  /*32b0*/  IABS R2, R6 ;  /* 0x0000000600027213 */ /* 0x000fe20000000000 */
[C---:B------:R-:W-:Y:S02]  /*32c0*/  IMAD.IADD R6, R0.reuse, 0x1, -R86 ;  /* 0x0000000100067824 */ /* 0x040fe400078e0a56 */
        /* <DEDUP_REMOVED lines=55> */
[----:B------:R-:W-:Y:S02]  /*3640*/  IMAD.IADD R6, R0, 0x1, -R78 ;  /* 0x0000000100067824 */ /* 0x000fe400078e0a4e */
[----:B------:R-:W-:Y:S02]  /*3650*/  IMAD.IADD R0, R11, 0x1, -R7 ;  /* 0x000000010b007824 */ /* 0x000fe400078e0a07 */
[----:B------:R1:W2:Y:S03]  /*3660*/  I2F R9, R5 ;  /* 0x0000000500097306 */ /* 0x0002a60000201400 */
[----:B------:R-:W-:Y:S01]  /*3670*/  IABS R0, R0 ;  /* 0x0000000000007213 */ /* 0x000fe20000000000 */
[----:B-1----:R-:W-:Y:S01]  /*3680*/  IMAD.MOV.U32 R5, RZ, RZ, R2 ;  /* 0x000000ffff057224 */ /* 0x002fe200078e0002 */
[----:B------:R-:W-:Y:S01]  /*3690*/  IABS R2, R6 ;  /* 0x0000000600027213 */ /* 0x000fe20000000000 */
[----:B--2---:R-:W-:-:S02]  /*36a0*/  FFMA.FTZ R24, R9, -R3, R146 ;  /* 0x8000000309187223 */ /* 0x004fc40000010092 */
[----:B------:R1:W2:Y:S03]  /*36b0*/  I2F R8, R5 ;  /* 0x0000000500087306 */ /* 0x0002a60000201400 */
[----:B------:R-:W-:-:S05]  /*36c0*/  FSEL R141, R24, -INF , !P4 ;  /* 0xff800000188d7808 */ /* 0x000fca0006000000 */
[----:B------:R3:W-:Y:S01]  /*36d0*/  I2F R137, R2 ;  /* 0x0000000200897306 */ /* 0x0007e20000201400 */
[----:B-1----:R-:W-:Y:S01]  /*36e0*/  IADD3 R5, -R49, R10, RZ ;  /* 0x0000000a31057210 */ /* 0x002fe20007ffe1ff */
[----:B--2---:R-:W-:-:S05]  /*36f0*/  FFMA.FTZ R21, R8, -R3, R36 ;  /* 0x8000000308157223 */ /* 0x004fca0000010024 */
[----:B------:R-:W-:Y:S01]  /*3700*/  FSEL R113, R21, -INF , !P4 ;  /* 0xff80000015717808 */ /* 0x000fe20006000000 */
[----:B---3--:R-:W-:Y:S01]  /*3710*/  IMAD.MOV.U32 R2, RZ, RZ, R0 ;  /* 0x000000ffff027224 */ /* 0x008fe200078e0000 */
[----:B------:R-:W-:Y:S01]  /*3720*/  IABS R0, R5 ;  /* 0x0000000500007213 */ /* 0x000fe20000000000 */
[--C-:B------:R-:W-:Y:S02]  /*3730*/  IMAD.IADD R5, R12, 0x1, -R49.reuse ;  /* 0x000000010c057824 */ /* 0x100fe400078e0a31 */
[----:B------:R1:W2:Y:S02]  /*3740*/  I2F R6, R2 ;  /* 0x0000000200067306 */ /* 0x0002a40000201400 */
[----:B-1----:R-:W-:Y:S01]  /*3750*/  IMAD.MOV.U32 R2, RZ, RZ, R0 ;  /* 0x000000ffff027224 */ /* 0x002fe200078e0000 */
[----:B------:R-:W-:Y:S01]  /*3760*/  IABS R0, R5 ;  /* 0x0000000500007213 */ /* 0x000fe20000000000 */
[----:B------:R-:W-:-:S04]  /*3770*/  IMAD.IADD R5, R11, 0x1, -R49 ;  /* 0x000000010b057824 */ /* 0x000fc800078e0a31 */
[----:B------:R1:W3:Y:S01]  /*3780*/  I2F R7, R2 ;  /* 0x0000000200077306 */ /* 0x0002e20000201400 */
[----:B--2---:R-:W-:Y:S02]  /*3790*/  FFMA.FTZ R20, R6, -R3, R38 ;  /* 0x8000000306147223 */ /* 0x004fe40000010026 */
[----:B------:R-:W-:-:S03]  /*37a0*/  IMAD.MOV.U32 R49, RZ, RZ, R115 ;  /* 0x000000ffff317224 */ /* 0x000fc600078e0073 */
[----:B------:R-:W-:Y:S02]  /*37b0*/  FSEL R119, R20, -INF , !P4 ;  /* 0xff80000014777808 */ /* 0x000fe40006000000 */
[----:B-1----:R-:W-:Y:S01]  /*37c0*/  MOV R2, R0 ;  /* 0x0000000000027202 */ /* 0x002fe20000000f00 */
[----:B---3--:R-:W-:Y:S01]  /*37d0*/  FFMA.FTZ R27, R7, -R3, R147 ;  /* 0x80000003071b7223 */ /* 0x008fe20000010093 */
[----:B------:R-:W-:Y:S01]  /*37e0*/  IABS R0, R5 ;  /* 0x0000000500007213 */ /* 0x000fe20000000000 */
[----:B------:R-:W-:Y:S01]  /*37f0*/  IMAD.IADD R5, R10, 0x1, -R50 ;  /* 0x000000010a057824 */ /* 0x000fe200078e0a32 */
[----:B------:R1:W-:Y:S01]  /*3800*/  I2F R8, R2 ;  /* 0x0000000200087306 */ /* 0x0003e20000201400 */
[----:B------:R-:W-:Y:S01]  /*3810*/  IMAD.MOV.U32 R147, RZ, RZ, R18 ;  /* 0x000000ffff937224 */ /* 0x000fe200078e0012 */
[----:B------:R-:W-:Y:S01]  /*3820*/  FSEL R140, R27, -INF , !P3 ;  /* 0xff8000001b8c7808 */ /* 0x000fe20005800000 */
[----:B-1----:R-:W-:Y:S01]  /*3830*/  IMAD.MOV.U32 R2, RZ, RZ, R0 ;  /* 0x000000ffff027224 */ /* 0x002fe200078e0000 */
[----:B------:R-:W-:Y:S01]  /*3840*/  IABS R0, R5 ;  /* 0x0000000500007213 */ /* 0x000fe20000000000 */
[----:B------:R-:W-:-:S03]  /*3850*/  IMAD.IADD R5, R12, 0x1, -R50 ;  /* 0x000000010c057824 */ /* 0x000fc600078e0a32 */
[----:B------:R1:W2:Y:S02]  /*3860*/  I2F R6, R2 ;  /* 0x0000000200067306 */ /* 0x0002a40000201400 */
[----:B-1----:R-:W-:Y:S01]  /*3870*/  MOV R2, R0 ;  /* 0x0000000000027202 */ /* 0x002fe20000000f00 */
[----:B--2---:R-:W-:Y:S01]  /*3880*/  FFMA.FTZ R18, R6, -R3, R39 ;  /* 0x8000000306127223 */ /* 0x004fe20000010027 */
[----:B------:R-:W-:Y:S01]  /*3890*/  IABS R0, R5 ;  /* 0x0000000500007213 */ /* 0x000fe20000000000 */
[----:B------:R-:W-:-:S03]  /*38a0*/  IMAD.IADD R5, R11, 0x1, -R50 ;  /* 0x000000010b057824 */ /* 0x000fc600078e0a32 */
[----:B------:R1:W2:Y:S01]  /*38b0*/  I2F R9, R2 ;  /* 0x0000000200097306 */ /* 0x0002a20000201400 */
[----:B------:R-:W-:Y:S01]  /*38c0*/  IMAD.MOV.U32 R50, RZ, RZ, R26 ;  /* 0x000000ffff327224 */ /* 0x000fe200078e001a */
[----:B------:R-:W-:Y:S01]  /*38d0*/  FSEL R117, R18, -INF , !P3 ;  /* 0xff80000012757808 */ /* 0x000fe20005800000 */
[----:B------:R-:W-:Y:S02]  /*38e0*/  FFMA.FTZ R26, R8, -R3, R37 ;  /* 0x80000003081a7223 */ /* 0x000fe40000010025 */
[----:B------:R-:W-:Y:S01]  /*38f0*/  IMAD.MOV.U32 R39, RZ, RZ, R99 ;  /* 0x000000ffff277224 */ /* 0x000fe200078e0063 */
[----:B------:R-:W-:Y:S02]  /*3900*/  FSEL R99, R45, -INF , !P2 ;  /* 0xff8000002d637808 */ /* 0x000fe40005000000 */
[----:B------:R-:W-:Y:S01]  /*3910*/  FSEL R107, R26, -INF , !P3 ;  /* 0xff8000001a6b7808 */ /* 0x000fe20005800000 */
[----:B------:R-:W-:Y:S01]  /*3920*/  IMAD.MOV.U32 R52, RZ, RZ, R39 ;  /* 0x000000ffff347224 */ /* 0x000fe200078e0027 */
[----:B------:R-:W-:Y:S01]  /*3930*/  BAR.SYNC.DEFER_BLOCKING 0x0 ;  /* 0x0000000000007b1d */ /* 0x000fe20000010000 */
[----:B------:R-:W-:-:S02]  /*3940*/  ISETP.GE.AND P3, PT, R67, R96, PT ;  /* 0x000000604300720c */ /* 0x000fc40003f66270 */
[----:B------:R-:W-:Y:S01]  /*3950*/  MOV R45, R207 ;  /* 0x000000cf002d7202 */ /* 0x000fe20000000f00 */
[----:B-1----:R-:W-:Y:S01]  /*3960*/  IMAD.MOV.U32 R2, RZ, RZ, R0 ;  /* 0x000000ffff027224 */ /* 0x002fe200078e0000 */
[----:B------:R-:W-:Y:S01]  /*3970*/  IABS R0, R5 ;  /* 0x0000000500007213 */ /* 0x000fe20000000000 */
[----:B------:R-:W-:Y:S02]  /*3980*/  IMAD.IADD R5, R10, 0x1, -R51 ;  /* 0x000000010a057824 */ /* 0x000fe400078e0a33 */
[----:B------:R1:W3:Y:S01]  /*3990*/  I2F R7, R2 ;  /* 0x0000000200077306 */ /* 0x0002e20000201400 */
[----:B--2---:R-:W-:Y:S02]  /*39a0*/  FFMA.FTZ R37, R9, -R3, R138 ;  /* 0x8000000309257223 */ /* 0x004fe4000001008a */
[----:B------:R-:W-:-:S03]  /*39b0*/  IMAD.MOV.U32 R138, RZ, RZ, R22 ;  /* 0x000000ffff8a7224 */ /* 0x000fc600078e0016 */
[----:B------:R-:W-:Y:S02]  /*39c0*/  FSEL R136, R37, -INF , !P2 ;  /* 0xff80000025887808 */ /* 0x000fe40005000000 */
[----:B-1----:R-:W-:Y:S01]  /*39d0*/  MOV R2, R0 ;  /* 0x0000000000027202 */ /* 0x002fe20000000f00 */
[----:B---3--:R-:W-:Y:S01]  /*39e0*/  FFMA.FTZ R36, R7, -R3, R40 ;  /* 0x8000000307247223 */ /* 0x008fe20000010028 */
[----:B------:R-:W-:Y:S01]  /*39f0*/  IABS R0, R5 ;  /* 0x0000000500007213 */ /* 0x000fe20000000000 */
[--C-:B------:R-:W-:Y:S01]  /*3a00*/  IMAD.IADD R5, R12, 0x1, -R51.reuse ;  /* 0x000000010c057824 */ /* 0x100fe200078e0a33 */
[----:B------:R1:W2:Y:S01]  /*3a10*/  I2F R8, R2 ;  /* 0x0000000200087306 */ /* 0x0002a20000201400 */
[----:B------:R-:W-:Y:S01]  /*3a20*/  IMAD.MOV.U32 R40, RZ, RZ, R106 ;  /* 0x000000ffff287224 */ /* 0x000fe200078e006a */
        /* <DEDUP_REMOVED lines=16> */
[----:B------:R-:W-:-:S02]  /*3b30*/  FSEL R122, R38, -INF , !P1 ;  /* 0xff800000267a7808 */ /* 0x000fc40004800000 */
[----:B------:R-:W-:Y:S01]  /*3b40*/  FSEL R157, R55, -INF , !P3 ;  /* 0xff800000379d7808 */ /* 0x000fe20005800000 */
[----:B------:R-:W-:Y:S02]  /*3b50*/  IMAD.MOV.U32 R55, RZ, RZ, R139 ;  /* 0x000000ffff377224 */ /* 0x000fe400078e008b */
[----:B------:R-:W-:Y:S02]  /*3b60*/  IMAD.MOV.U32 R139, RZ, RZ, R40 ;  /* 0x000000ffff8b7224 */ /* 0x000fe400078e0028 */
[----:B-1----:R-:W-:Y:S01]  /*3b70*/  IMAD.MOV.U32 R2, RZ, RZ, R0 ;  /* 0x000000ffff027224 */ /* 0x002fe200078e0000 */
[----:B------:R-:W-:Y:S01]  /*3b80*/  IABS R0, R5 ;  /* 0x0000000500007213 */ /* 0x000fe20000000000 */
[----:B--2---:R-:W-:Y:S01]  /*3b90*/  FFMA.FTZ R33, R13, -R3, R41 ;  /* 0x800000030d217223 */ /* 0x004fe20000010029 */
[----:B------:R-:W-:Y:S01]  /*3ba0*/  IADD3 R5, -R53, R12, RZ ;  /* 0x0000000c35057210 */ /* 0x000fe20007ffe1ff */
[----:B------:R1:W2:Y:S01]  /*3bb0*/  I2F R9, R2 ;  /* 0x0000000200097306 */ /* 0x0002a20000201400 */
[----:B------:R-:W-:-:S02]  /*3bc0*/  IMAD.MOV.U32 R41, RZ, RZ, R147 ;  /* 0x000000ffff297224 */ /* 0x000fc400078e0093 */
[----:B------:R-:W-:Y:S01]  /*3bd0*/  FSEL R106, R33, -INF , !P1 ;  /* 0xff800000216a7808 */ /* 0x000fe20004800000 */
[----:B-1----:R-:W-:Y:S01]  /*3be0*/  IMAD.MOV.U32 R2, RZ, RZ, R0 ;  /* 0x000000ffff027224 */ /* 0x002fe200078e0000 */
[----:B------:R-:W-:Y:S01]  /*3bf0*/  IABS R0, R5 ;  /* 0x0000000500007213 */ /* 0x000fe20000000000 */
[----:B------:R-:W-:Y:S02]  /*3c00*/  IMAD.IADD R5, R11, 0x1, -R53 ;  /* 0x000000010b057824 */ /* 0x000fe400078e0a35 */
[----:B------:R1:W3:Y:S01]  /*3c10*/  I2F R14, R2 ;  /* 0x00000002000e7306 */ /* 0x0002e20000201400 */
[----:B--2---:R-:W-:Y:S01]  /*3c20*/  FFMA.FTZ R22, R9, -R3, R43 ;  /* 0x8000000309167223 */ /* 0x004fe2000001002b */
[----:B------:R-:W-:Y:S01]  /*3c30*/  MOV R43, R145 ;  /* 0x00000091002b7202 */ /* 0x000fe20000000f00 */
[----:B------:R-:W-:Y:S01]  /*3c40*/  IMAD.MOV.U32 R53, RZ, RZ, R105 ;  /* 0x000000ffff357224 */ /* 0x000fe200078e0069 */
[----:B------:R-:W-:Y:S02]  /*3c50*/  FSEL R105, R25, -INF , !P4 ;  /* 0xff80000019697808 */ /* 0x000fe40006000000 */
[----:B------:R-:W-:-:S02]  /*3c60*/  FSEL R116, R22, -INF , !P1 ;  /* 0xff80000016747808 */ /* 0x000fc40004800000 */
[-C--:B------:R-:W-:Y:S02]  /*3c70*/  ISETP.GE.AND P1, PT, R69, R96.reuse, PT ;  /* 0x000000604500720c */ /* 0x080fe40003f26270 */
[----:B------:R-:W-:Y:S01]  /*3c80*/  ISETP.GE.AND P4, PT, R66, R96, PT ;  /* 0x000000604200720c */ /* 0x000fe20003f86270 */
[----:B-1----:R-:W-:Y:S01]  /*3c90*/  IMAD.MOV.U32 R2, RZ, RZ, R0 ;  /* 0x000000ffff027224 */ /* 0x002fe200078e0000 */
[----:B------:R-:W-:Y:S01]  /*3ca0*/  IABS R0, R5 ;  /* 0x0000000500007213 */ /* 0x000fe20000000000 */
[----:B------:R-:W-:Y:S02]  /*3cb0*/  IMAD.IADD R5, R10, 0x1, -R60 ;  /* 0x000000010a057824 */ /* 0x000fe400078e0a3c */
[----:B------:R1:W2:Y:S01]  /*3cc0*/  I2F R7, R2 ;  /* 0x0000000200077306 */ /* 0x0002a20000201400 */
[----:B---3--:R-:W-:Y:S01]  /*3cd0*/  FFMA.FTZ R35, R14, -R3, R154 ;  /* 0x800000030e237223 */ /* 0x008fe2000001009a */
[----:B------:R-:W-:Y:S01]  /*3ce0*/  FSEL R154, R56, -INF , !P2 ;  /* 0xff800000389a7808 */ /* 0x000fe20005000000 */
[----:B------:R-:W-:-:S03]  /*3cf0*/  IMAD.MOV.U32 R56, RZ, RZ, R65 ;  /* 0x000000ffff387224 */ /* 0x000fc600078e0041 */
[----:B------:R-:W-:Y:S02]  /*3d00*/  FSEL R144, R35, -INF , !P0 ;  /* 0xff80000023907808 */ /* 0x000fe40004000000 */
[----:B-1----:R-:W-:Y:S01]  /*3d10*/  MOV R2, R0 ;  /* 0x0000000000027202 */ /* 0x002fe20000000f00 */
[----:B--2---:R-:W-:Y:S01]  /*3d20*/  FFMA.FTZ R23, R7, -R3, R80 ;  /* 0x8000000307177223 */ /* 0x004fe20000010050 */
[----:B------:R-:W-:Y:S01]  /*3d30*/  IABS R0, R5 ;  /* 0x0000000500007213 */ /* 0x000fe20000000000 */
[----:B------:R-:W-:Y:S01]  /*3d40*/  IMAD.IADD R5, R12, 0x1, -R60 ;  /* 0x000000010c057824 */ /* 0x000fe200078e0a3c */
        /* <DEDUP_REMOVED lines=9> */
[----:B------:R-:W-:Y:S02]  /*3de0*/  IMAD.MOV.U32 R60, RZ, RZ, R138 ;  /* 0x000000ffff3c7224 */ /* 0x000fe400078e008a */
[----:B------:R-:W-:Y:S01]  /*3df0*/  IMAD.MOV.U32 R138, RZ, RZ, R206 ;  /* 0x000000ffff8a7224 */ /* 0x000fe200078e00ce */
        /* <DEDUP_REMOVED lines=11> */
[----:B--2---:R-:W-:Y:S02]  /*3eb0*/  FFMA.FTZ R18, R15, -R3, R81 ;  /* 0x800000030f127223 */ /* 0x004fe40000010051 */
[----:B-1----:R-:W-:Y:S01]  /*3ec0*/  IMAD.MOV.U32 R2, RZ, RZ, R0 ;  /* 0x000000ffff027224 */ /* 0x002fe200078e0000 */
[----:B------:R-:W-:Y:S01]  /*3ed0*/  IABS R0, R5 ;  /* 0x0000000500007213 */ /* 0x000fe20000000000 */
[----:B------:R-:W-:-:S03]  /*3ee0*/  IMAD.IADD R5, R11, 0x1, -R63 ;  /* 0x000000010b057824 */ /* 0x000fc600078e0a3f */
[----:B------:R1:W2:Y:S01]  /*3ef0*/  I2F R17, R2 ;  /* 0x0000000200117306 */ /* 0x0002a20000201400 */
[----:B---3--:R-:W-:Y:S02]  /*3f00*/  FFMA.FTZ R9, R13, -R3, R83 ;  /* 0x800000030d097223 */ /* 0x008fe40000010053 */
[----:B------:R-:W-:-:S03]  /*3f10*/  IMAD.MOV.U32 R63, RZ, RZ, R204 ;  /* 0x000000ffff3f7224 */ /* 0x000fc600078e00cc */
[----:B------:R-:W-:Y:S02]  /*3f20*/  FSEL R114, R9, -INF , !P6 ;  /* 0xff80000009727808 */ /* 0x000fe40007000000 */
[----:B-1----:R-:W-:Y:S01]  /*3f30*/  MOV R2, R0 ;  /* 0x0000000000027202 */ /* 0x002fe20000000f00 */
[----:B--2---:R-:W-:Y:S01]  /*3f40*/  FFMA.FTZ R17, R17, -R3, R150 ;  /* 0x8000000311117223 */ /* 0x004fe20000010096 */
[----:B------:R-:W-:Y:S01]  /*3f50*/  IABS R0, R5 ;  /* 0x0000000500007213 */ /* 0x000fe20000000000 */
[----:B------:R-:W-:Y:S01]  /*3f60*/  IMAD.IADD R5, R10, 0x1, -R66 ;  /* 0x000000010a057824 */ /* 0x000fe200078e0a42 */
[----:B------:R1:W2:Y:S03]  /*3f70*/  I2F R16, R2 ;  /* 0x0000000200107306 */ /* 0x0002a60000201400 */
[----:B-1----:R-:W-:Y:S01]  /*3f80*/  IMAD.MOV.U32 R2, RZ, RZ, R0 ;  /* 0x000000ffff027224 */ /* 0x002fe200078e0000 */
[----:B------:R-:W-:Y:S01]  /*3f90*/  IABS R0, R5 ;  /* 0x0000000500007213 */ /* 0x000fe20000000000 */
[----:B------:R-:W-:-:S03]  /*3fa0*/  IMAD.IADD R5, R12, 0x1, -R66 ;  /* 0x000000010c057824 */ /* 0x000fc600078e0a42 */
[----:B------:R1:W3:Y:S01]  /*3fb0*/  I2F R14, R2 ;  /* 0x00000002000e7306 */ /* 0x0002e20000201400 */
[----:B--2---:R-:W-:Y:S01]  /*3fc0*/  FFMA.FTZ R13, R16, -R3, R124 ;  /* 0x80000003100d7223 */ /* 0x004fe2000001007c */
[----:B------:R-:W-:Y:S02]  /*3fd0*/  FSEL R124, R47, -INF , !P0 ;  /* 0xff8000002f7c7808 */ /* 0x000fe40004000000 */
[----:B------:R-:W-:Y:S01]  /*3fe0*/  ISETP.GE.AND P0, PT, R70, R96, PT ;  /* 0x000000604600720c */ /* 0x000fe20003f06270 */
[----:B-1----:R-:W-:Y:S01]  /*3ff0*/  IMAD.MOV.U32 R2, RZ, RZ, R0 ;  /* 0x000000ffff027224 */ /* 0x002fe200078e0000 */
[----:B------:R-:W-:Y:S01]  /*4000*/  IABS R0, R5 ;  /* 0x0000000500007213 */ /* 0x000fe20000000000 */
[----:B---3--:R-:W-:Y:S01]  /*4010*/  FFMA.FTZ R7, R14, -R3, R126 ;  /* 0x800000030e077223 */ /* 0x008fe2000001007e */
[----:B------:R-:W-:Y:S01]  /*4020*/  IADD3 R5, -R66, R11, RZ ;  /* 0x0000000b42057210 */ /* 0x000fe20007ffe1ff */
[----:B------:R1:W2:Y:S02]  /*4030*/  I2F R19, R2 ;  /* 0x0000000200137306 */ /* 0x0002a40000201400 */
[----:B-1----:R-:W-:Y:S01]  /*4040*/  IMAD.MOV.U32 R2, RZ, RZ, R0 ;  /* 0x000000ffff027224 */ /* 0x002fe200078e0000 */
[----:B------:R-:W-:Y:S01]  /*4050*/  IABS R0, R5 ;  /* 0x0000000500007213 */ /* 0x000fe20000000000 */
[----:B------:R-:W-:-:S04]  /*4060*/  IMAD.IADD R5, R10, 0x1, -R67 ;  /* 0x000000010a057824 */ /* 0x000fc800078e0a43 */
[----:B------:R1:W3:Y:S01]  /*4070*/  I2F R21, R2 ;  /* 0x0000000200157306 */ /* 0x0002e20000201400 */
[----:B--2---:R-:W-:Y:S02]  /*4080*/  FFMA.FTZ R15, R19, -R3, R151 ;  /* 0x80000003130f7223 */ /* 0x004fe40000010097 */
[----:B-1----:R-:W-:Y:S01]  /*4090*/  IMAD.MOV.U32 R2, RZ, RZ, R0 ;  /* 0x000000ffff027224 */ /* 0x002fe200078e0000 */
[----:B------:R-:W-:Y:S01]  /*40a0*/  IABS R0, R5 ;  /* 0x0000000500007213 */ /* 0x000fe20000000000 */
[----:B------:R-:W-:-:S03]  /*40b0*/  IMAD.IADD R5, R12, 0x1, -R67 ;  /* 0x000000010c057824 */ /* 0x000fc600078e0a43 */
[----:B------:R1:W2:Y:S01]  /*40c0*/  I2F R20, R2 ;  /* 0x0000000200147306 */ /* 0x0002a20000201400 */
[-C--:B---3--:R-:W-:Y:S01]  /*40d0*/  FFMA.FTZ R8, R21, -R3.reuse, R125 ;  /* 0x8000000315087223 */ /* 0x088fe2000001007d */
        /* <DEDUP_REMOVED lines=10> */
[----:B--2---:R-:W-:-:S05]  /*4180*/  FFMA.FTZ R14, R24, -R3, R162 ;  /* 0x80000003180e7223 */ /* 0x004fca00000100a2 */
[----:B------:R-:W-:Y:S01]  /*4190*/  FSEL R206, R14, -INF , !P3 ;  /* 0xff8000000ece7808 */ /* 0x000fe20005800000 */
[----:B-1----:R-:W-:Y:S01]  /*41a0*/  IMAD.MOV.U32 R2, RZ, RZ, R0 ;  /* 0x000000ffff027224 */ /* 0x002fe200078e0000 */
[----:B------:R-:W-:Y:S01]  /*41b0*/  IABS R0, R5 ;  /* 0x0000000500007213 */ /* 0x000fe20000000000 */
[----:B---3--:R-:W-:Y:S01]  /*41c0*/  FFMA.FTZ R9, R26, -R3, R100 ;  /* 0x800000031a097223 */ /* 0x008fe20000010064 */
[----:B------:R-:W-:Y:S01]  /*41d0*/  IADD3 R5, -R68, R12, RZ ;  /* 0x0000000c44057210 */ /* 0x000fe20007ffe1ff */
[----:B------:R1:W2:Y:S01]  /*41e0*/  I2F R27, R2 ;  /* 0x00000002001b7306 */ /* 0x0002a20000201400 */
[----:B------:R-:W-:Y:S02]  /*41f0*/  FSEL R100, R7, -INF , !P5 ;  /* 0xff80000007647808 */ /* 0x000fe40006800000 */
[----:B------:R-:W-:Y:S01]  /*4200*/  FSEL R145, R9, -INF , !P3 ;  /* 0xff80000009917808 */ /* 0x000fe20005800000 */
[----:B-1----:R-:W-:Y:S01]  /*4210*/  IMAD.MOV.U32 R2, RZ, RZ, R0 ;  /* 0x000000ffff027224 */ /* 0x002fe200078e0000 */
[----:B------:R-:W-:Y:S01]  /*4220*/  IABS R0, R5 ;  /* 0x0000000500007213 */ /* 0x000fe20000000000 */
[----:B------:R-:W-:Y:S01]  /*4230*/  IMAD.IADD R5, R11, 0x1, -R68 ;  /* 0x000000010b057824 */ /* 0x000fe200078e0a44 */
[----:B------:R-:W-:Y:S01]  /*4240*/  FSEL R68, R8, -INF , !P4 ;  /* 0xff80000008447808 */ /* 0x000fe20006000000 */
[----:B------:R1:W-:Y:S01]  /*4250*/  I2F R34, R2 ;  /* 0x0000000200227306 */ /* 0x0003e20000201400 */
[----:B--2---:R-:W-:Y:S01]  /*4260*/  FFMA.FTZ R7, R27, -R3, R102 ;  /* 0x800000031b077223 */ /* 0x004fe20000010066 */
[----:B------:R-:W-:-:S04]  /*4270*/  FSEL R102, R15, -INF , !P4 ;  /* 0xff8000000f667808 */ /* 0x000fc80006000000 */
[----:B------:R-:W-:Y:S02]  /*4280*/  FSEL R147, R7, -INF , !P3 ;  /* 0xff80000007937808 */ /* 0x000fe40005800000 */
[----:B------:R-:W-:Y:S01]  /*4290*/  ISETP.GE.AND P3, PT, R74, R96, PT ;  /* 0x000000604a00720c */ /* 0x000fe20003f66270 */
[----:B-1----:R-:W-:Y:S01]  /*42a0*/  IMAD.MOV.U32 R2, RZ, RZ, R0 ;  /* 0x000000ffff027224 */ /* 0x002fe200078e0000 */
[----:B------:R-:W-:Y:S01]  /*42b0*/  IABS R0, R5 ;  /* 0x0000000500007213 */ /* 0x000fe20000000000 */
[----:B------:R-:W-:Y:S02]  /*42c0*/  IMAD.IADD R5, R10, 0x1, -R69 ;  /* 0x000000010a057824 */ /* 0x000fe400078e0a45 */
[----:B------:R1:W2:Y:S02]  /*42d0*/  I2F R36, R2 ;  /* 0x0000000200247306 */ /* 0x0002a40000201400 */
[----:B-1----:R-:W-:Y:S01]  /*42e0*/  MOV R2, R0 ;  /* 0x0000000000027202 */ /* 0x002fe20000000f00 */
[----:B--2---:R-:W-:Y:S01]  /*42f0*/  FFMA.FTZ R8, R36, -R3, R101 ;  /* 0x8000000324087223 */ /* 0x004fe20000010065 */
[----:B------:R-:W-:Y:S01]  /*4300*/  IABS R0, R5 ;  /* 0x0000000500007213 */ /* 0x000fe20000000000 */
[----:B------:R-:W-:-:S03]  /*4310*/  IMAD.IADD R5, R12, 0x1, -R69 ;  /* 0x000000010c057824 */ /* 0x000fc600078e0a45 */
[----:B------:R1:W-:Y:S01]  /*4320*/  I2F R32, R2 ;  /* 0x0000000200207306 */ /* 0x0003e20000201400 */
[----:B------:R-:W-:Y:S01]  /*4330*/  FSEL R127, R8, -INF , !P2 ;  /* 0xff800000087f7808 */ /* 0x000fe20005000000 */
[----:B-1----:R-:W-:Y:S01]  /*4340*/  IMAD.MOV.U32 R2, RZ, RZ, R0 ;  /* 0x000000ffff027224 */ /* 0x002fe200078e0000 */
[----:B------:R-:W-:Y:S01]  /*4350*/  IABS R0, R5 ;  /* 0x0000000500007213 */ /* 0x000fe20000000000 */
[----:B------:R-:W-:Y:S01]  /*4360*/  IMAD.IADD R5, R11, 0x1, -R69 ;  /* 0x000000010b057824 */ /* 0x000fe200078e0a45 */
[----:B------:R-:W-:-:S03]  /*4370*/  FSEL R69, R13, -INF , !P5 ;  /* 0xff8000000d457808 */ /* 0x000fc60006800000 */
[----:B------:R1:W2:Y:S01]  /*4380*/  I2F R37, R2 ;  /* 0x0000000200257306 */ /* 0x0002a20000201400 */
[----:B------:R-:W-:Y:S01]  /*4390*/  FFMA.FTZ R13, R34, -R3, R163 ;  /* 0x80000003220d7223 */ /* 0x000fe200000100a3 */
[----:B------:R-:W-:-:S04]  /*43a0*/  ISETP.GE.AND P5, PT, R72, R96, PT ;  /* 0x000000604800720c */ /* 0x000fc80003fa6270 */
[----:B------:R-:W-:Y:S01]  /*43b0*/  FSEL R204, R13, -INF , !P2 ;  /* 0xff8000000dcc7808 */ /* 0x000fe20005000000 */
[----:B-1----:R-:W-:Y:S01]  /*43c0*/  IMAD.MOV.U32 R2, RZ, RZ, R0 ;  /* 0x000000ffff027224 */ /* 0x002fe200078e0000 */
[----:B------:R-:W-:Y:S01]  /*43d0*/  IABS R0, R5 ;  /* 0x0000000500007213 */ /* 0x000fe20000000000 */
[----:B--2---:R-:W-:Y:S01]  /*43e0*/  FFMA.FTZ R9, R37, -R3, R158 ;  /* 0x8000000325097223 */ /* 0x004fe2000001009e */
[----:B------:R-:W-:Y:S01]  /*43f0*/  IADD3 R5, -R70, R10, RZ ;  /* 0x0000000a46057210 */ /* 0x000fe20007ffe1ff */
[----:B------:R1:W2:Y:S02]  /*4400*/  I2F R16, R2 ;  /* 0x0000000200107306 */ /* 0x0002a40000201400 */
[----:B-1----:R-:W-:Y:S01]  /*4410*/  IMAD.MOV.U32 R2, RZ, RZ, R0 ;  /* 0x000000ffff027224 */ /* 0x002fe200078e0000 */
[----:B------:R-:W-:Y:S01]  /*4420*/  IABS R0, R5 ;  /* 0x0000000500007213 */ /* 0x000fe20000000000 */
[----:B------:R-:W-:-:S04]  /*4430*/  IMAD.IADD R5, R12, 0x1, -R70 ;  /* 0x000000010c057824 */ /* 0x000fc800078e0a46 */
[----:B------:R1:W-:Y:S01]  /*4440*/  I2F R22, R2 ;  /* 0x0000000200167306 */ /* 0x0003e20000201400 */
[----:B--2---:R-:W-:Y:S02]  /*4450*/  FFMA.FTZ R7, R16, -R3, R128 ;  /* 0x8000000310077223 */ /* 0x004fe40000010080 */
[----:B-1----:R-:W-:Y:S01]  /*4460*/  IMAD.MOV.U32 R2, RZ, RZ, R0 ;  /* 0x000000ffff027224 */ /* 0x002fe200078e0000 */
[----:B------:R-:W-:Y:S01]  /*4470*/  IABS R0, R5 ;  /* 0x0000000500007213 */ /* 0x000fe20000000000 */
[----:B------:R-:W-:Y:S01]  /*4480*/  IMAD.IADD R5, R11, 0x1, -R70 ;  /* 0x000000010b057824 */ /* 0x000fe200078e0a46 */
[----:B------:R-:W-:Y:S02]  /*4490*/  FSEL R70, R18, -INF , !P6 ;  /* 0xff80000012467808 */ /* 0x000fe40007000000 */
[----:B------:R1:W2:Y:S01]  /*44a0*/  I2F R19, R2 ;  /* 0x0000000200137306 */ /* 0x0002a20000201400 */
[----:B------:R-:W-:Y:S02]  /*44b0*/  ISETP.GE.AND P6, PT, R71, R96, PT ;  /* 0x000000604700720c */ /* 0x000fe40003fc6270 */
[----:B-1----:R-:W-:Y:S01]  /*44c0*/  MOV R2, R0 ;  /* 0x0000000000027202 */ /* 0x002fe20000000f00 */
[----:B--2---:R-:W-:Y:S01]  /*44d0*/  FFMA.FTZ R8, R19, -R3, R159 ;  /* 0x8000000313087223 */ /* 0x004fe2000001009f */
[----:B------:R-:W-:Y:S01]  /*44e0*/  IABS R0, R5 ;  /* 0x0000000500007213 */ /* 0x000fe20000000000 */
[----:B------:R-:W-:-:S02]  /*44f0*/  IMAD.IADD R5, R10, 0x1, -R71 ;  /* 0x000000010a057824 */ /* 0x000fc400078e0a47 */
[----:B------:R1:W2:Y:S01]  /*4500*/  I2F R23, R2 ;  /* 0x0000000200177306 */ /* 0x0002a20000201400 */
[----:B------:R-:W-:Y:S02]  /*4510*/  MOV R159, R152 ;  /* 0x00000098009f7202 */ /* 0x000fe40000000f00 */
[----:B------:R-:W-:Y:S01]  /*4520*/  FSEL R152, R9, -INF , !P1 ;  /* 0xff80000009987808 */ /* 0x000fe20004800000 */
[----:B------:R-:W-:Y:S02]  /*4530*/  FFMA.FTZ R9, R164, -R3, R220 ;  /* 0x80000003a4097223 */ /* 0x000fe400000100dc */
[----:B------:R-:W-:Y:S02]  /*4540*/  IMAD.MOV.U32 R220, RZ, RZ, R41 ;  /* 0x000000ffffdc7224 */ /* 0x000fe400078e0029 */
[----:B------:R-:W-:Y:S01]  /*4550*/  IMAD.MOV.U32 R41, RZ, RZ, R60 ;  /* 0x000000ffff297224 */ /* 0x000fe200078e003c */
[----:B------:R-:W-:Y:S01]  /*4560*/  MOV R60, R139 ;  /* 0x0000008b003c7202 */ /* 0x000fe20000000f00 */
[----:B------:R-:W-:-:S02]  /*4570*/  IMAD.MOV.U32 R139, RZ, RZ, R42 ;  /* 0x000000ffff8b7224 */ /* 0x000fc400078e002a */
[----:B------:R-:W-:Y:S02]  /*4580*/  IMAD.MOV.U32 R42, RZ, RZ, R224 ;  /* 0x000000ffff2a7224 */ /* 0x000fe400078e00e0 */
[----:B------:R-:W-:Y:S02]  /*4590*/  IMAD.MOV.U32 R83, RZ, RZ, R139 ;  /* 0x000000ffff537224 */ /* 0x000fe400078e008b */
[----:B-1----:R-:W-:Y:S01]  /*45a0*/  IMAD.MOV.U32 R2, RZ, RZ, R0 ;  /* 0x000000ffff027224 */ /* 0x002fe200078e0000 */
[----:B------:R-:W-:Y:S01]  /*45b0*/  IABS R0, R5 ;  /* 0x0000000500007213 */ /* 0x000fe20000000000 */
[----:B------:R-:W-:Y:S02]  /*45c0*/  IMAD.IADD R5, R12, 0x1, -R71 ;  /* 0x000000010c057824 */ /* 0x000fe400078e0a47 */
[----:B------:R1:W-:Y:S01]  /*45d0*/  I2F R21, R2 ;  /* 0x0000000200157306 */ /* 0x0003e20000201400 */
[----:B------:R-:W-:Y:S02]  /*45e0*/  IMAD.MOV.U32 R81, RZ, RZ, R42 ;  /* 0x000000ffff517224 */ /* 0x000fe400078e002a */
[----:B------:R-:W-:-:S02]  /*45f0*/  IMAD.MOV.U32 R139, RZ, RZ, R62 ;  /* 0x000000ffff8b7224 */ /* 0x000fc400078e003e */
[----:B-1----:R-:W-:Y:S01]  /*4600*/  IMAD.MOV.U32 R2, RZ, RZ, R0 ;  /* 0x000000ffff027224 */ /* 0x002fe200078e0000 */
[----:B------:R-:W-:Y:S01]  /*4610*/  IABS R0, R5 ;  /* 0x0000000500007213 */ /* 0x000fe20000000000 */
[----:B------:R-:W-:Y:S01]  /*4620*/  IMAD.IADD R5, R11, 0x1, -R71 ;  /* 0x000000010b057824 */ /* 0x000fe200078e0a47 */
[----:B------:R-:W-:Y:S01]  /*4630*/  FSEL R71, R6, -INF , !P4 ;  /* 0xff80000006477808 */ /* 0x000fe20006000000 */
[----:B------:R1:W-:Y:S01]  /*4640*/  I2F R33, R2 ;  /* 0x0000000200217306 */ /* 0x0003e20000201400 */
[-C--:B------:R-:W-:Y:S01]  /*4650*/  FFMA.FTZ R6, R32, -R3.reuse, R103 ;  /* 0x8000000320067223 */ /* 0x080fe20000010067 */
[----:B------:R-:W-:Y:S01]  /*4660*/  FSEL R103, R7, -INF , !P1 ;  /* 0xff80000007677808 */ /* 0x000fe20004800000 */
[----:B--2---:R-:W-:-:S05]  /*4670*/  FFMA.FTZ R7, R23, -R3, R129 ;  /* 0x8000000317077223 */ /* 0x004fca0000010081 */
[----:B------:R-:W-:Y:S01]  /*4680*/  FSEL R101, R7, -INF , !P0 ;  /* 0xff80000007657808 */ /* 0x000fe20004000000 */
[----:B-1----:R-:W-:Y:S01]  /*4690*/  IMAD.MOV.U32 R2, RZ, RZ, R0 ;  /* 0x000000ffff027224 */ /* 0x002fe200078e0000 */
[----:B------:R-:W-:Y:S01]  /*46a0*/  IABS R0, R5 ;  /* 0x0000000500007213 */ /* 0x000fe20000000000 */
[----:B------:R-:W-:Y:S02]  /*46b0*/  IMAD.IADD R5, R10, 0x1, -R72 ;  /* 0x000000010a057824 */ /* 0x000fe400078e0a48 */
[----:B------:R1:W2:Y:S02]  /*46c0*/  I2F R20, R2 ;  /* 0x0000000200147306 */ /* 0x0002a40000201400 */
[----:B-1----:R-:W-:Y:S01]  /*46d0*/  IMAD.MOV.U32 R2, RZ, RZ, R0 ;  /* 0x000000ffff027224 */ /* 0x002fe200078e0000 */
[----:B------:R-:W-:Y:S01]  /*46e0*/  IABS R0, R5 ;  /* 0x0000000500007213 */ /* 0x000fe20000000000 */
[----:B--2---:R-:W-:Y:S01]  /*46f0*/  FFMA.FTZ R7, R20, -R3, R108 ;  /* 0x8000000314077223 */ /* 0x004fe2000001006c */
[----:B------:R-:W-:-:S03]  /*4700*/  IADD3 R5, -R72, R12, RZ ;  /* 0x0000000c48057210 */ /* 0x000fc60007ffe1ff */
[----:B------:R1:W-:Y:S01]  /*4710*/  I2F R18, R2 ;  /* 0x0000000200127306 */ /* 0x0003e20000201400 */
[----:B------:R-:W-:Y:S01]  /*4720*/  FSEL R151, R7, -INF , !P6 ;  /* 0xff80000007977808 */ /* 0x000fe20007000000 */
[----:B-1----:R-:W-:Y:S01]  /*4730*/  IMAD.MOV.U32 R2, RZ, RZ, R0 ;  /* 0x000000ffff027224 */ /* 0x002fe200078e0000 */
[----:B------:R-:W-:Y:S01]  /*4740*/  IABS R0, R5 ;  /* 0x0000000500007213 */ /* 0x000fe20000000000 */
[----:B------:R-:W-:Y:S01]  /*4750*/  IMAD.IADD R5, R11, 0x1, -R72 ;  /* 0x000000010b057824 */ /* 0x000fe200078e0a48 */
[----:B------:R-:W-:-:S03]  /*4760*/  FSEL R72, R48, -INF , !P4 ;  /* 0xff80000030487808 */ /* 0x000fc60006000000 */
[----:B------:R1:W-:Y:S01]  /*4770*/  I2F R25, R2 ;  /* 0x0000000200197306 */ /* 0x0003e20000201400 */
[----:B------:R-:W-:Y:S02]  /*4780*/  ISETP.GE.AND P4, PT, R73, R96, PT ;  /* 0x000000604900720c */ /* 0x000fe40003f86270 */
[----:B-1----:R-:W-:Y:S02]  /*4790*/  MOV R2, R0 ;  /* 0x0000000000027202 */ /* 0x002fe40000000f00 */
[----:B------:R-:W-:Y:S01]  /*47a0*/  IABS R0, R5 ;  /* 0x0000000500007213 */ /* 0x000fe20000000000 */
[--C-:B------:R-:W-:Y:S02]  /*47b0*/  IMAD.IADD R5, R10, 0x1, -R73.reuse ;  /* 0x000000010a057824 */ /* 0x100fe400078e0a49 */
[----:B------:R1:W2:Y:S02]  /*47c0*/  I2F R24, R2 ;  /* 0x0000000200187306 */ /* 0x0002a40000201400 */
[----:B-1----:R-:W-:Y:S01]  /*47d0*/  IMAD.MOV.U32 R2, RZ, RZ, R0 ;  /* 0x000000ffff027224 */ /* 0x002fe200078e0000 */
[----:B------:R-:W-:Y:S01]  /*47e0*/  IABS R0, R5 ;  /* 0x0000000500007213 */ /* 0x000fe20000000000 */
[----:B------:R-:W-:-:S04]  /*47f0*/  IMAD.IADD R5, R12, 0x1, -R73 ;  /* 0x000000010c057824 */ /* 0x000fc800078e0a49 */
[----:B------:R1:W-:Y:S01]  /*4800*/  I2F R17, R2 ;  /* 0x0000000200117306 */ /* 0x0003e20000201400 */
[----:B--2---:R-:W-:-:S05]  /*4810*/  FFMA.FTZ R7, R24, -R3, R109 ;  /* 0x8000000318077223 */ /* 0x004fca000001006d */
[----:B------:R-:W-:Y:S01]  /*4820*/  FSEL R129, R7, -INF , !P5 ;  /* 0xff80000007817808 */ /* 0x000fe20006800000 */
[----:B-1----:R-:W-:Y:S01]  /*4830*/  IMAD.MOV.U32 R2, RZ, RZ, R0 ;  /* 0x000000ffff027224 */ /* 0x002fe200078e0000 */
[----:B------:R-:W-:Y:S02]  /*4840*/  IABS R0, R5 ;  /* 0x0000000500007213 */ /* 0x000fe40000000000 */
[----:B------:R-:W-:Y:S01]  /*4850*/  IADD3 R5, -R73, R11, RZ ;  /* 0x0000000b49057210 */ /* 0x000fe20007ffe1ff */
[----:B------:R1:W-:Y:S01]  /*4860*/  I2F R35, R2 ;  /* 0x0000000200237306 */ /* 0x0003e20000201400 */
[----:B------:R-:W-:Y:S02]  /*4870*/  IMAD.MOV.U32 R73, RZ, RZ, R60 ;  /* 0x000000ffff497224 */ /* 0x000fe400078e003c */
[----:B-1----:R-:W-:Y:S01]  /*4880*/  IMAD.MOV.U32 R2, RZ, RZ, R0 ;  /* 0x000000ffff027224 */ /* 0x002fe200078e0000 */
[----:B------:R-:W-:Y:S01]  /*4890*/  IABS R0, R5 ;  /* 0x0000000500007213 */ /* 0x000fe20000000000 */
[----:B------:R-:W-:-:S03]  /*48a0*/  IMAD.IADD R5, R10, 0x1, -R74 ;  /* 0x000000010a057824 */ /* 0x000fc600078e0a4a */
[----:B------:R1:W2:Y:S02]  /*48b0*/  I2F R34, R2 ;  /* 0x0000000200227306 */ /* 0x0002a40000201400 */
[----:B-1----:R-:W-:Y:S01]  /*48c0*/  IMAD.MOV.U32 R2, RZ, RZ, R0 ;  /* 0x000000ffff027224 */ /* 0x002fe200078e0000 */
[----:B------:R-:W-:Y:S01]  /*48d0*/  IABS R0, R5 ;  /* 0x0000000500007213 */ /* 0x000fe20000000000 */
[----:B------:R-:W-:-:S04]  /*48e0*/  IMAD.IADD R5, R12, 0x1, -R74 ;  /* 0x000000010c057824 */ /* 0x000fc800078e0a4a */
[----:B------:R1:W3:Y:S01]  /*48f0*/  I2F R27, R2 ;  /* 0x00000002001b7306 */ /* 0x0002e20000201400 */
[----:B--2---:R-:W-:Y:S01]  /*4900*/  FFMA.FTZ R7, R34, -R3, R132 ;  /* 0x8000000322077223 */ /* 0x004fe20000010084 */
[----:B-1----:R-:W-:Y:S02]  /*4910*/  MOV R2, R0 ;  /* 0x0000000000027202 */ /* 0x002fe40000000f00 */
[----:B------:R-:W-:Y:S01]  /*4920*/  IABS R0, R5 ;  /* 0x0000000500007213 */ /* 0x000fe20000000000 */
[----:B------:R-:W-:-:S03]  /*4930*/  IMAD.IADD R5, R11, 0x1, -R74 ;  /* 0x000000010b057824 */ /* 0x000fc600078e0a4a */
[----:B------:R1:W-:Y:S01]  /*4940*/  I2F R39, R2 ;  /* 0x0000000200277306 */ /* 0x0003e20000201400 */
[----:B------:R-:W-:Y:S01]  /*4950*/  IMAD.MOV.U32 R74, RZ, RZ, R148 ;  /* 0x000000ffff4a7224 */ /* 0x000fe200078e0094 */
[----:B------:R-:W-:Y:S01]  /*4960*/  FSEL R148, R6, -INF , !P2 ;  /* 0xff80000006947808 */ /* 0x000fe20005000000 */
[-C--:B------:R-:W-:Y:S01]  /*4970*/  FFMA.FTZ R6, R22, -R3.reuse, R130 ;  /* 0x8000000316067223 */ /* 0x080fe20000010082 */
[----:B------:R-:W-:Y:S02]  /*4980*/  FSEL R130, R58, -INF , !P0 ;  /* 0xff8000003a827808 */ /* 0x000fe40004000000 */
[----:B------:R-:W-:Y:S02]  /*4990*/  ISETP.GE.AND P2, PT, R75, R96, PT ;  /* 0x000000604b00720c */ /* 0x000fe40003f46270 */
[----:B------:R-:W-:Y:S01]  /*49a0*/  FSEL R128, R6, -INF , !P1 ;  /* 0xff80000006807808 */ /* 0x000fe20004800000 */
[-C--:B------:R-:W-:Y:S01]  /*49b0*/  FFMA.FTZ R6, R21, -R3.reuse, R131 ;  /* 0x8000000315067223 */ /* 0x080fe20000010083 */
[----:B------:R-:W-:Y:S01]  /*49c0*/  FSEL R131, R8, -INF , !P0 ;  /* 0xff80000008837808 */ /* 0x000fe20004000000 */
[-C--:B------:R-:W-:Y:S01]  /*49d0*/  FFMA.FTZ R8, R33, -R3.reuse, R222 ;  /* 0x8000000321087223 */ /* 0x080fe200000100de */
[----:B------:R-:W-:Y:S01]  /*49e0*/  FSEL R222, R9, -INF , !P6 ;  /* 0xff80000009de7808 */ /* 0x000fe20007000000 */
[-C--:B------:R-:W-:Y:S01]  /*49f0*/  FFMA.FTZ R9, R165, -R3.reuse, R221 ;  /* 0x80000003a5097223 */ /* 0x080fe200000100dd */
[----:B------:R-:W-:Y:S01]  /*4a00*/  FSEL R126, R6, -INF , !P0 ;  /* 0xff800000067e7808 */ /* 0x000fe20004000000 */
[----:B------:R-:W-:Y:S01]  /*4a10*/  FFMA.FTZ R6, R18, -R3, R110 ;  /* 0x8000000312067223 */ /* 0x000fe2000001006e */
[----:B-1----:R-:W-:-:S02]  /*4a20*/  MOV R2, R0 ;  /* 0x0000000000027202 */ /* 0x002fc40000000f00 */
[----:B------:R-:W-:Y:S01]  /*4a30*/  IABS R0, R5 ;  /* 0x0000000500007213 */ /* 0x000fe20000000000 */
[----:B------:R-:W-:Y:S01]  /*4a40*/  IMAD.IADD R5, R10, 0x1, -R75 ;  /* 0x000000010a057824 */ /* 0x000fe200078e0a4b */
[----:B------:R1:W2:Y:S01]  /*4a50*/  I2F R36, R2 ;  /* 0x0000000200247306 */ /* 0x0002a20000201400 */
[-C--:B------:R-:W-:Y:S02]  /*4a60*/  ISETP.GE.AND P0, PT, R85, R96.reuse, PT ;  /* 0x000000605500720c */ /* 0x080fe40003f06270 */
[----:B------:R-:W-:Y:S01]  /*4a70*/  FSEL R224, R8, -INF , !P6 ;  /* 0xff80000008e07808 */ /* 0x000fe20007000000 */
[-C--:B------:R-:W-:Y:S01]  /*4a80*/  FFMA.FTZ R8, R25, -R3.reuse, R223 ;  /* 0x8000000319087223 */ /* 0x080fe200000100df */
[----:B------:R-:W-:Y:S01]  /*4a90*/  FSEL R155, R6, -INF , !P6 ;  /* 0xff800000069b7808 */ /* 0x000fe20007000000 */
[----:B------:R-:W-:Y:S01]  /*4aa0*/  IMAD.MOV.U32 R223, RZ, RZ, R59 ;  /* 0x000000ffffdf7224 */ /* 0x000fe200078e003b */
[----:B------:R-:W-:Y:S01]  /*4ab0*/  ISETP.GE.AND P6, PT, R86, R96, PT ;  /* 0x000000605600720c */ /* 0x000fe20003fc6270 */
[-C--:B------:R-:W-:Y:S01]  /*4ac0*/  FFMA.FTZ R6, R17, -R3.reuse, R111 ;  /* 0x8000000311067223 */ /* 0x080fe2000001006f */
[----:B------:R-:W-:Y:S01]  /*4ad0*/  FSEL R207, R8, -INF , !P5 ;  /* 0xff80000008cf7808 */ /* 0x000fe20006800000 */
[----:B------:R-:W-:Y:S01]  /*4ae0*/  FFMA.FTZ R8, R35, -R3, R238 ;  /* 0x8000000323087223 */ /* 0x000fe200000100ee */
[----:B------:R-:W-:-:S02]  /*4af0*/  FSEL R110, R7, -INF , !P4 ;  /* 0xff800000076e7808 */ /* 0x000fc40006000000 */
[----:B------:R-:W-:Y:S01]  /*4b00*/  FSEL R150, R6, -INF , !P5 ;  /* 0xff80000006967808 */ /* 0x000fe20006800000 */
[----:B---3--:R-:W-:Y:S01]  /*4b10*/  FFMA.FTZ R6, R27, -R3, R134 ;  /* 0x800000031b067223 */ /* 0x008fe20000010086 */
[----:B------:R-:W-:Y:S01]  /*4b20*/  FSEL R164, R9, -INF , !P5 ;  /* 0xff80000009a47808 */ /* 0x000fe20006800000 */
[----:B-1----:R-:W-:Y:S01]  /*4b30*/  IMAD.MOV.U32 R2, RZ, RZ, R0 ;  /* 0x000000ffff027224 */ /* 0x002fe200078e0000 */
[----:B------:R-:W-:Y:S01]  /*4b40*/  IABS R0, R5 ;  /* 0x0000000500007213 */ /* 0x000fe20000000000 */
[----:B------:R-:W-:Y:S01]  /*4b50*/  IMAD.IADD R5, R12, 0x1, -R75 ;  /* 0x000000010c057824 */ /* 0x000fe200078e0a4b */
[----:B------:R-:W-:Y:S01]  /*4b60*/  FSEL R111, R6, -INF , !P4 ;  /* 0xff800000066f7808 */ /* 0x000fe20006000000 */
[----:B------:R1:W3:Y:S01]  /*4b70*/  I2F R32, R2 ;  /* 0x0000000200207306 */ /* 0x0002e20000201400 */
[-C--:B--2---:R-:W-:Y:S01]  /*4b80*/  FFMA.FTZ R7, R36, -R3.reuse, R133 ;  /* 0x8000000324077223 */ /* 0x084fe20000010085 */
[----:B------:R-:W-:Y:S01]  /*4b90*/  FSEL R158, R8, -INF , !P4 ;  /* 0xff800000089e7808 */ /* 0x000fe20006000000 */
[-C--:B------:R-:W-:Y:S01]  /*4ba0*/  FFMA.FTZ R9, R167, -R3.reuse, R236 ;  /* 0x80000003a7097223 */ /* 0x080fe200000100ec */
[-C--:B------:R-:W-:Y:S01]  /*4bb0*/  ISETP.GE.AND P5, PT, R87, R96.reuse, PT ;  /* 0x000000605700720c */ /* 0x080fe20003fa6270 */
[-C--:B------:R-:W-:Y:S01]  /*4bc0*/  FFMA.FTZ R8, R39, -R3.reuse, R239 ;  /* 0x8000000327087223 */ /* 0x080fe200000100ef */
[----:B------:R-:W-:Y:S01]  /*4bd0*/  FSEL R108, R7, -INF , !P3 ;  /* 0xff800000076c7808 */ /* 0x000fe20005800000 */
[-C--:B------:R-:W-:Y:S01]  /*4be0*/  FFMA.FTZ R36, R205, -R3.reuse, R73 ;  /* 0x80000003cd247223 */ /* 0x080fe20000010049 */
[----:B------:R-:W-:Y:S01]  /*4bf0*/  FSEL R156, R9, -INF , !P4 ;  /* 0xff800000099c7808 */ /* 0x000fe20006000000 */
[-C--:B------:R-:W-:Y:S01]  /*4c00*/  FFMA.FTZ R9, R186, -R3.reuse, R237 ;  /* 0x80000003ba097223 */ /* 0x080fe200000100ed */
[----:B------:R-:W-:Y:S01]  /*4c10*/  FSEL R134, R8, -INF , !P3 ;  /* 0xff80000008867808 */ /* 0x000fe20005800000 */
[----:B------:R-:W-:Y:S01]  /*4c20*/  FFMA.FTZ R8, R187, -R3, R248 ;  /* 0x80000003bb087223 */ /* 0x000fe200000100f8 */
[----:B------:R-:W-:Y:S01]  /*4c30*/  ISETP.GE.AND P4, PT, R88, R96, PT ;  /* 0x000000605800720c */ /* 0x000fe20003f86270 */
[----:B------:R-:W-:Y:S01]  /*4c40*/  IMAD.MOV.U32 R237, RZ, RZ, R51 ;  /* 0x000000ffffed7224 */ /* 0x000fe200078e0033 */
[----:B------:R-:W-:Y:S01]  /*4c50*/  FSEL R132, R9, -INF , !P3 ;  /* 0xff80000009847808 */ /* 0x000fe20005800000 */
[----:B-1----:R-:W-:Y:S01]  /*4c60*/  IMAD.MOV.U32 R2, RZ, RZ, R0 ;  /* 0x000000ffff027224 */ /* 0x002fe200078e0000 */
[----:B------:R-:W-:Y:S01]  /*4c70*/  IABS R0, R5 ;  /* 0x0000000500007213 */ /* 0x000fe20000000000 */
[----:B---3--:R-:W-:Y:S01]  /*4c80*/  FFMA.FTZ R6, R32, -R3, R135 ;  /* 0x8000000320067223 */ /* 0x008fe20000010087 */
[----:B------:R-:W-:Y:S01]  /*4c90*/  IADD3 R5, -R75, R11, RZ ;  /* 0x0000000b4b057210 */ /* 0x000fe20007ffe1ff */
[----:B------:R1:W2:Y:S01]  /*4ca0*/  I2F R37, R2 ;  /* 0x0000000200257306 */ /* 0x0002a20000201400 */
[----:B------:R-:W-:Y:S01]  /*4cb0*/  IMAD.MOV.U32 R75, RZ, RZ, R149 ;  /* 0x000000ffff4b7224 */ /* 0x000fe200078e0095 */
[----:B------:R-:W-:-:S02]  /*4cc0*/  FSEL R149, R57, -INF , !P1 ;  /* 0xff80000039957808 */ /* 0x000fc40004800000 */
[----:B------:R-:W-:Y:S01]  /*4cd0*/  ISETP.GE.AND P1, PT, R84, R96, PT ;  /* 0x000000605400720c */ /* 0x000fe20003f26270 */
[----:B------:R-:W-:Y:S01]  /*4ce0*/  IMAD.MOV.U32 R238, RZ, RZ, R75 ;  /* 0x000000ffffee7224 */ /* 0x000fe200078e004b */
[----:B------:R-:W-:Y:S01]  /*4cf0*/  FSEL R109, R6, -INF , !P3 ;  /* 0xff800000066d7808 */ /* 0x000fe20005800000 */
[----:B------:R-:W-:Y:S01]  /*4d00*/  IMAD.IADD R6, R10, 0x1, -R92 ;  /* 0x000000010a067824 */ /* 0x000fe200078e0a5c */
[----:B------:R-:W-:Y:S01]  /*4d10*/  FSEL R186, R8, -INF , !P2 ;  /* 0xff80000008ba7808 */ /* 0x000fe20005000000 */
[----:B------:R-:W-:Y:S01]  /*4d20*/  IMAD.MOV.U32 R75, RZ, RZ, R52 ;  /* 0x000000ffff4b7224 */ /* 0x000fe200078e0034 */
[----:B------:R-:W-:Y:S01]  /*4d30*/  MOV R236, R159 ;  /* 0x0000009f00ec7202 */ /* 0x000fe20000000f00 */
[----:B------:R-:W-:Y:S01]  /*4d40*/  IMAD.MOV.U32 R159, RZ, RZ, R55 ;  /* 0x000000ffff9f7224 */ /* 0x000fe200078e0037 */
[----:B------:R-:W-:Y:S02]  /*4d50*/  IABS R6, R6 ;  /* 0x0000000600067213 */ /* 0x000fe40000000000 */
[----:B------:R-:W-:Y:S01]  /*4d60*/  ISETP.GE.AND P3, PT, R89, R96, PT ;  /* 0x000000605900720c */ /* 0x000fe20003f66270 */
[----:B-1----:R-:W-:Y:S01]  /*4d70*/  IMAD.MOV.U32 R2, RZ, RZ, R0 ;  /* 0x000000ffff027224 */ /* 0x002fe200078e0000 */
[----:B------:R-:W-:Y:S01]  /*4d80*/  IABS R0, R5 ;  /* 0x0000000500007213 */ /* 0x000fe20000000000 */
[----:B------:R-:W-:-:S02]  /*4d90*/  IMAD.IADD R5, R10, 0x1, -R84 ;  /* 0x000000010a057824 */ /* 0x000fc400078e0a54 */
[----:B------:R1:W-:Y:S01]  /*4da0*/  I2F R16, R2 ;  /* 0x0000000200107306 */ /* 0x0003e20000201400 */
[----:B--2---:R-:W-:-:S05]  /*4db0*/  FFMA.FTZ R7, R37, -R3, R250 ;  /* 0x8000000325077223 */ /* 0x004fca00000100fa */
[----:B------:R-:W-:Y:S01]  /*4dc0*/  FSEL R221, R7, -INF , !P2 ;  /* 0xff80000007dd7808 */ /* 0x000fe20005000000 */
[----:B------:R-:W-:Y:S02]  /*4dd0*/  IMAD.IADD R7, R10, 0x1, -R93 ;  /* 0x000000010a077824 */ /* 0x000fe400078e0a5d */
[----:B-1----:R-:W-:Y:S01]  /*4de0*/  IMAD.MOV.U32 R2, RZ, RZ, R0 ;  /* 0x000000ffff027224 */ /* 0x002fe200078e0000 */
[----:B------:R-:W-:Y:S01]  /*4df0*/  IABS R0, R5 ;  /* 0x0000000500007213 */ /* 0x000fe20000000000 */
[----:B------:R-:W-:Y:S02]  /*4e00*/  IMAD.IADD R5, R12, 0x1, -R84 ;  /* 0x000000010c057824 */ /* 0x000fe400078e0a54 */
[----:B------:R1:W-:Y:S02]  /*4e10*/  I2F R13, R2 ;  /* 0x00000002000d7306 */ /* 0x0003e40000201400 */
[----:B-1----:R-:W-:Y:S01]  /*4e20*/  IMAD.MOV.U32 R2, RZ, RZ, R0 ;  /* 0x000000ffff027224 */ /* 0x002fe200078e0000 */
[----:B------:R-:W-:Y:S01]  /*4e30*/  IABS R0, R5 ;  /* 0x0000000500007213 */ /* 0x000fe20000000000 */
[----:B------:R-:W-:-:S04]  /*4e40*/  IMAD.IADD R5, R11, 0x1, -R84 ;  /* 0x000000010b057824 */ /* 0x000fc800078e0a54 */
[----:B------:R1:W2:Y:S01]  /*4e50*/  I2F R40, R2 ;  /* 0x0000000200287306 */ /* 0x0002a20000201400 */
[----:B------:R-:W-:Y:S01]  /*4e60*/  IMAD.MOV.U32 R84, RZ, RZ, R63 ;  /* 0x000000ffff547224 */ /* 0x000fe200078e003f */
[----:B-1----:R-:W-:Y:S01]  /*4e70*/  MOV R2, R0 ;  /* 0x0000000000027202 */ /* 0x002fe20000000f00 */
[----:B--2---:R-:W-:Y:S01]  /*4e80*/  FFMA.FTZ R9, R40, -R3, R251 ;  /* 0x8000000328097223 */ /* 0x004fe200000100fb */
[----:B------:R-:W-:Y:S01]  /*4e90*/  IABS R0, R5 ;  /* 0x0000000500007213 */ /* 0x000fe20000000000 */
[----:B------:R-:W-:-:S03]  /*4ea0*/  IMAD.IADD R5, R10, 0x1, -R85 ;  /* 0x000000010a057824 */ /* 0x000fc600078e0a55 */
[----:B------:R1:W2:Y:S01]  /*4eb0*/  I2F R26, R2 ;  /* 0x00000002001a7306 */ /* 0x0002a20000201400 */
[----:B------:R-:W-:Y:S01]  /*4ec0*/  FSEL R187, R9, -INF , !P1 ;  /* 0xff80000009bb7808 */ /* 0x000fe20004800000 */
[----:B------:R-:W-:Y:S02]  /*4ed0*/  FFMA.FTZ R9, R191, -R3, R56 ;  /* 0x80000003bf097223 */ /* 0x000fe40000010038 */
[----:B-1----:R-:W-:Y:S01]  /*4ee0*/  IMAD.MOV.U32 R2, RZ, RZ, R0 ;  /* 0x000000ffff027224 */ /* 0x002fe200078e0000 */
[----:B------:R-:W-:Y:S01]  /*4ef0*/  IABS R0, R5 ;  /* 0x0000000500007213 */ /* 0x000fe20000000000 */
[----:B------:R-:W-:Y:S02]  /*4f00*/  IMAD.IADD R5, R12, 0x1, -R85 ;  /* 0x000000010c057824 */ /* 0x000fe400078e0a55 */
[----:B------:R1:W-:Y:S01]  /*4f10*/  I2F R22, R2 ;  /* 0x0000000200167306 */ /* 0x0003e20000201400 */
[-C--:B--2---:R-:W-:Y:S02]  /*4f20*/  FFMA.FTZ R8, R26, -R3.reuse, R181 ;  /* 0x800000031a087223 */ /* 0x084fe400000100b5 */
[----:B------:R-:W-:Y:S03]  /*4f30*/  HMMA.16816.F32.BF16 R24, R28, R168, R216 ;  /* 0x000000a81c18723c */ /* 0x000fe600000418d8 */
[----:B------:R-:W-:Y:S01]  /*4f40*/  FSEL R162, R8, -INF , !P1 ;  /* 0xff80000008a27808 */ /* 0x000fe20004800000 */
[----:B------:R-:W-:-:S03]  /*4f50*/  FFMA.FTZ R8, R189, -R3, R45 ;  /* 0x80000003bd087223 */ /* 0x000fc6000001002d */
[C---:B------:R-:W-:Y:S02]  /*4f60*/  IADD3 R219, R213.reuse, 0x800, RZ ;  /* 0x00000800d5db7810 */ /* 0x040fe40007ffe0ff */
[----:B------:R-:W-:Y:S02]  /*4f70*/  FSEL R181, R8, -INF , !P0 ;  /* 0xff80000008b57808 */ /* 0x000fe40004000000 */
[----:B------:R-:W-:Y:S01]  /*4f80*/  IADD3 R218, R213, 0xc00, RZ ;  /* 0x00000c00d5da7810 */ /* 0x000fe20007ffe0ff */
[----:B-1----:R-:W-:Y:S01]  /*4f90*/  IMAD.MOV.U32 R2, RZ, RZ, R0 ;  /* 0x000000ffff027224 */ /* 0x002fe200078e0000 */
[----:B------:R-:W-:Y:S02]  /*4fa0*/  IABS R0, R5 ;  /* 0x0000000500007213 */ /* 0x000fe40000000000 */
[----:B------:R-:W-:Y:S01]  /*4fb0*/  IADD3 R5, -R85, R11, RZ ;  /* 0x0000000b55057210 */ /* 0x000fe20007ffe1ff */
[----:B------:R1:W-:Y:S01]  /*4fc0*/  I2F R38, R2 ;  /* 0x0000000200267306 */ /* 0x0003e20000201400 */
[----:B------:R-:W-:Y:S01]  /*4fd0*/  IMAD.MOV.U32 R85, RZ, RZ, R43 ;  /* 0x000000ffff557224 */ /* 0x000fe200078e002b */
[----:B------:R-:W-:-:S02]  /*4fe0*/  IADD3 R217, R213, 0x1000, RZ ;  /* 0x00001000d5d97810 */ /* 0x000fc40007ffe0ff */
[----:B------:R-:W-:Y:S01]  /*4ff0*/  IADD3 R216, R213, 0x1400, RZ ;  /* 0x00001400d5d87810 */ /* 0x000fe20007ffe0ff */
[----:B-1----:R-:W-:Y:S01]  /*5000*/  IMAD.MOV.U32 R2, RZ, RZ, R0 ;  /* 0x000000ffff027224 */ /* 0x002fe200078e0000 */
[----:B------:R-:W-:Y:S01]  /*5010*/  IABS R0, R5 ;  /* 0x0000000500007213 */ /* 0x000fe20000000000 */
[----:B------:R-:W-:Y:S02]  /*5020*/  IMAD.IADD R5, R10, 0x1, -R86 ;  /* 0x000000010a057824 */ /* 0x000fe400078e0a56 */
        /* <DEDUP_REMOVED lines=8> */
[----:B------:R1:W2:Y:S01]  /*50b0*/  I2F R48, R2 ;  /* 0x0000000200307306 */ /* 0x0002a20000201400 */
[----:B------:R-:W-:Y:S02]  /*50c0*/  IMAD.MOV.U32 R86, RZ, RZ, R41 ;  /* 0x000000ffff567224 */ /* 0x000fe400078e0029 */
[----:B-1----:R-:W-:Y:S01]  /*50d0*/  IMAD.MOV.U32 R2, RZ, RZ, R0 ;  /* 0x000000ffff027224 */ /* 0x002fe200078e0000 */
[----:B------:R-:W-:Y:S01]  /*50e0*/  IABS R0, R5 ;  /* 0x0000000500007213 */ /* 0x000fe20000000000 */
[----:B------:R-:W-:-:S03]  /*50f0*/  IMAD.IADD R5, R10, 0x1, -R87 ;  /* 0x000000010a057824 */ /* 0x000fc600078e0a57 */
[----:B------:R1:W-:Y:S01]  /*5100*/  I2F R23, R2 ;  /* 0x0000000200177306 */ /* 0x0003e20000201400 */
[----:B--2---:R-:W-:Y:S02]  /*5110*/  FFMA.FTZ R8, R48, -R3, R223 ;  /* 0x8000000330087223 */ /* 0x004fe400000100df */
[----:B------:R-:W-:Y:S02]  /*5120*/  IMAD.MOV.U32 R223, RZ, RZ, R220 ;  /* 0x000000ffffdf7224 */ /* 0x000fe400078e00dc */
[----:B------:R-:W-:Y:S01]  /*5130*/  IMAD.MOV.U32 R220, RZ, RZ, R84 ;  /* 0x000000ffffdc7224 */ /* 0x000fe200078e0054 */
[----:B------:R-:W-:Y:S02]  /*5140*/  MOV R84, R54 ;  /* 0x0000003600547202 */ /* 0x000fe40000000f00 */
[----:B-1----:R-:W-:Y:S02]  /*5150*/  MOV R2, R0 ;  /* 0x0000000000027202 */ /* 0x002fe40000000f00 */
[----:B------:R-:W-:-:S02]  /*5160*/  IABS R0, R5 ;  /* 0x0000000500007213 */ /* 0x000fc40000000000 */
[----:B------:R-:W-:Y:S01]  /*5170*/  IADD3 R5, -R87, R12, RZ ;  /* 0x0000000c57057210 */ /* 0x000fe20007ffe1ff */
[----:B------:R1:W-:Y:S02]  /*5180*/  I2F R20, R2 ;  /* 0x0000000200147306 */ /* 0x0003e40000201400 */
[----:B-1----:R-:W-:Y:S01]  /*5190*/  IMAD.MOV.U32 R2, RZ, RZ, R0 ;  /* 0x000000ffff027224 */ /* 0x002fe200078e0000 */
[----:B------:R-:W-:Y:S01]  /*51a0*/  IABS R0, R5 ;  /* 0x0000000500007213 */ /* 0x000fe20000000000 */
[----:B------:R-:W-:Y:S01]  /*51b0*/  IMAD.IADD R5, R11, 0x1, -R87 ;  /* 0x000000010b057824 */ /* 0x000fe200078e0a57 */
[----:B------:R-:W-:-:S03]  /*51c0*/  MOV R87, R86 ;  /* 0x0000005600577202 */ /* 0x000fc60000000f00 */
[----:B------:R1:W-:Y:S01]  /*51d0*/  I2F R43, R2 ;  /* 0x00000002002b7306 */ /* 0x0003e20000201400 */
[----:B------:R-:W-:Y:S02]  /*51e0*/  IMAD.MOV.U32 R86, RZ, RZ, R85 ;  /* 0x000000ffff567224 */ /* 0x000fe400078e0055 */
[----:B------:R-:W-:Y:S02]  /*51f0*/  IMAD.MOV.U32 R85, RZ, RZ, R53 ;  /* 0x000000ffff557224 */ /* 0x000fe400078e0035 */
[----:B------:R-:W-:Y:S01]  /*5200*/  HMMA.16816.F32.BF16 R52, R28, R176, R232 ;  /* 0x000000b01c34723c */ /* 0x000fe200000418e8 */
[----:B-1----:R-:W-:Y:S01]  /*5210*/  IMAD.MOV.U32 R2, RZ, RZ, R0 ;  /* 0x000000ffff027224 */ /* 0x002fe200078e0000 */
[----:B------:R-:W-:Y:S01]  /*5220*/  IABS R0, R5 ;  /* 0x0000000500007213 */ /* 0x000fe20000000000 */
[----:B------:R-:W-:Y:S02]  /*5230*/  IMAD.IADD R5, R10, 0x1, -R88 ;  /* 0x000000010a057824 */ /* 0x000fe400078e0a58 */
        /* <DEDUP_REMOVED lines=8> */
[----:B------:R1:W-:Y:S01]  /*52c0*/  I2F R60, R2 ;  /* 0x00000002003c7306 */ /* 0x0003e20000201400 */
[----:B------:R-:W-:Y:S02]  /*52d0*/  IMAD.MOV.U32 R88, RZ, RZ, R50 ;  /* 0x000000ffff587224 */ /* 0x000fe400078e0032 */
[----:B-1----:R-:W-:Y:S01]  /*52e0*/  IMAD.MOV.U32 R2, RZ, RZ, R0 ;  /* 0x000000ffff027224 */ /* 0x002fe200078e0000 */
        /* <DEDUP_REMOVED lines=22> */
[----:B------:R1:W2:Y:S02]  /*5450*/  I2F R62, R2 ;  /* 0x00000002003e7306 */ /* 0x0002a40000201400 */
        /* <DEDUP_REMOVED lines=14> */
[----:B------:R-:W-:-:S03]  /*5540*/  FFMA.FTZ R5, R16, -R3, R180 ;  /* 0x8000000310057223 */ /* 0x000fc600000100b4 */
[----:B------:R1:W3:Y:S01]  /*5550*/  I2F R33, R2 ;  /* 0x0000000200217306 */ /* 0x0002e20000201400 */
[----:B------:R-:W-:Y:S01]  /*5560*/  HMMA.16816.F32.BF16 R16, R28, R142, R200 ;  /* 0x0000008e1c10723c */ /* 0x000fe200000418c8 */
[----:B------:R-:W-:Y:S01]  /*5570*/  FSEL R165, R5, -INF , !P2 ;  /* 0xff80000005a57808 */ /* 0x000fe20005000000 */
[----:B------:R-:W-:Y:S01]  /*5580*/  IMAD.MOV.U32 R5, RZ, RZ, R6 ;  /* 0x000000ffff057224 */ /* 0x000fe200078e0006 */
[----:B------:R-:W-:-:S04]  /*5590*/  IADD3 R6, -R92, R11, RZ ;  /* 0x0000000b5c067210 */ /* 0x000fc80007ffe1ff */
[----:B------:R4:W5:Y:S01]  /*55a0*/  I2F R32, R0 ;  /* 0x0000000000207306 */ /* 0x0009620000201400 */
[----:B-1----:R-:W-:-:S07]  /*55b0*/  FFMA.FTZ R2, R13, -R3, R182 ;  /* 0x800000030d027223 */ /* 0x002fce00000100b6 */
[----:B------:R1:W-:Y:S01]  /*55c0*/  I2F R67, R5 ;  /* 0x0000000500437306 */ /* 0x0003e20000201400 */
[----:B------:R-:W-:Y:S01]  /*55d0*/  FFMA.FTZ R13, R188, -R3, R249 ;  /* 0x80000003bc0d7223 */ /* 0x000fe200000100f9 */
[----:B------:R-:W-:Y:S02]  /*55e0*/  FSEL R180, R2, -INF , !P2 ;  /* 0xff80000002b47808 */ /* 0x000fe40005000000 */
[----:B------:R-:W-:Y:S01]  /*55f0*/  ISETP.GE.AND P2, PT, R90, R96, PT ;  /* 0x000000605a00720c */ /* 0x000fe20003f46270 */
[----:B----4-:R-:W-:-:S05]  /*5600*/  IMAD.IADD R0, R12, 0x1, -R92 ;  /* 0x000000010c007824 */ /* 0x010fca00078e0a5c */
[----:B------:R-:W-:Y:S02]  /*5610*/  IABS R2, R0 ;  /* 0x0000000000027213 */ /* 0x000fe40000000000 */
[----:B------:R-:W-:Y:S01]  /*5620*/  IABS R0, R6 ;  /* 0x0000000600007213 */ /* 0x000fe20000000000 */
[----:B------:R-:W-:Y:S01]  /*5630*/  FFMA.FTZ R6, R22, -R3, R183 ;  /* 0x8000000316067223 */ /* 0x000fe200000100b7 */
[----:B------:R-:W-:Y:S01]  /*5640*/  FSEL R183, R13, -INF , !P1 ;  /* 0xff8000000db77808 */ /* 0x000fe20004800000 */
[----:B-1----:R-:W-:Y:S02]  /*5650*/  IMAD.MOV.U32 R5, RZ, RZ, R2 ;  /* 0x000000ffff057224 */ /* 0x002fe400078e0002 */
[----:B------:R-:W-:Y:S01]  /*5660*/  IMAD.MOV.U32 R2, RZ, RZ, R0 ;  /* 0x000000ffff027224 */ /* 0x000fe200078e0000 */
[----:B------:R-:W-:Y:S01]  /*5670*/  IABS R0, R7 ;  /* 0x0000000700007213 */ /* 0x000fe20000000000 */
[----:B------:R1:W-:Y:S01]  /*5680*/  I2F R64, R5 ;  /* 0x0000000500407306 */ /* 0x0003e20000201400 */
[----:B------:R-:W-:Y:S01]  /*5690*/  FSEL R167, R6, -INF , !P1 ;  /* 0xff80000006a77808 */ /* 0x000fe20004800000 */
[-C--:B------:R-:W-:Y:S01]  /*56a0*/  FFMA.FTZ R6, R21, -R3.reuse, R16 ;  /* 0x8000000315067223 */ /* 0x080fe20000010010 */
[----:B------:R-:W-:Y:S01]  /*56b0*/  ISETP.GE.AND P1, PT, R91, R96, PT ;  /* 0x000000605b00720c */ /* 0x000fe20003f26270 */
[----:B------:R-:W-:-:S02]  /*56c0*/  FFMA.FTZ R7, R38, -R3, R44 ;  /* 0x8000000326077223 */ /* 0x000fc4000001002c */
[----:B------:R-:W-:Y:S01]  /*56d0*/  HMMA.16816.F32.BF16 R44, R28, R172, R228 ;  /* 0x000000ac1c2c723c */ /* 0x000fe200000418e4 */
[----:B------:R-:W-:Y:S01]  /*56e0*/  FSEL R135, R6, -INF , !P0 ;  /* 0xff80000006877808 */ /* 0x000fe20004000000 */
[----:B------:R4:W-:Y:S01]  /*56f0*/  I2F R61, R2 ;  /* 0x00000002003d7306 */ /* 0x0009e20000201400 */
[-C--:B------:R-:W-:Y:S01]  /*5700*/  IADD3 R6, -R76, R12.reuse, RZ ;  /* 0x0000000c4c067210 */ /* 0x080fe20007ffe1ff */
[-C--:B--2---:R-:W-:Y:S01]  /*5710*/  FFMA.FTZ R16, R62, -R3.reuse, R86 ;  /* 0x800000033e107223 */ /* 0x084fe20000010056 */
[----:B------:R-:W-:Y:S01]  /*5720*/  FSEL R182, R7, -INF , !P0 ;  /* 0xff80000007b67808 */ /* 0x000fe20004000000 */
[-C--:B------:R-:W-:Y:S01]  /*5730*/  FFMA.FTZ R7, R23, -R3.reuse, R17 ;  /* 0x8000000317077223 */ /* 0x080fe20000010011 */
[----:B------:R-:W-:Y:S01]  /*5740*/  FSEL R172, R9, -INF , !P6 ;  /* 0xff80000009ac7808 */ /* 0x000fe20007000000 */
[-C--:B------:R-:W-:Y:S01]  /*5750*/  FFMA.FTZ R9, R192, -R3.reuse, R49 ;  /* 0x80000003c0097223 */ /* 0x080fe20000010031 */
[----:B------:R-:W-:Y:S01]  /*5760*/  FSEL R173, R8, -INF , !P6 ;  /* 0xff80000008ad7808 */ /* 0x000fe20007000000 */
[----:B------:R2:W-:Y:S01]  /*5770*/  I2F R57, R0 ;  /* 0x0000000000397306 */ /* 0x0005e20000201400 */
[----:B-1----:R-:W-:Y:S01]  /*5780*/  IADD3 R5, -R93, R12, RZ ;  /* 0x0000000c5d057210 */ /* 0x002fe20007ffe1ff */
[-C--:B------:R-:W-:Y:S01]  /*5790*/  FFMA.FTZ R8, R43, -R3.reuse, R227 ;  /* 0x800000032b087223 */ /* 0x080fe200000100e3 */
[----:B------:R-:W-:Y:S01]  /*57a0*/  FSEL R176, R9, -INF , !P5 ;  /* 0xff80000009b07808 */ /* 0x000fe20006800000 */
[----:B------:R-:W-:Y:S01]  /*57b0*/  FFMA.FTZ R9, R194, -R3, R237 ;  /* 0x80000003c2097223 */ /* 0x000fe200000100ed */
[----:B------:R-:W-:-:S02]  /*57c0*/  IABS R5, R5 ;  /* 0x0000000500057213 */ /* 0x000fc40000000000 */
[----:B------:R-:W-:Y:S01]  /*57d0*/  FSEL R201, R8, -INF , !P5 ;  /* 0xff80000008c97808 */ /* 0x000fe20006800000 */
[----:B----4-:R-:W-:Y:S01]  /*57e0*/  FFMA.FTZ R2, R15, -R3, R18 ;  /* 0x800000030f027223 */ /* 0x010fe20000010012 */
[----:B------:R-:W-:Y:S01]  /*57f0*/  MOV R86, R159 ;  /* 0x0000009f00567202 */ /* 0x000fe20000000f00 */
[----:B------:R-:W-:Y:S02]  /*5800*/  FFMA.FTZ R8, R60, -R3, R88 ;  /* 0x800000033c087223 */ /* 0x000fe40000010058 */
[----:B------:R-:W-:Y:S01]  /*5810*/  IMAD.MOV.U32 R88, RZ, RZ, R238 ;  /* 0x000000ffff587224 */ /* 0x000fe200078e00ee */
[----:B------:R-:W-:Y:S01]  /*5820*/  FSEL R163, R2, -INF , !P0 ;  /* 0xff80000002a37808 */ /* 0x000fe20004000000 */
[----:B------:R-:W-:Y:S01]  /*5830*/  IMAD.MOV.U32 R2, RZ, RZ, R5 ;  /* 0x000000ffff027224 */ /* 0x000fe200078e0005 */
[----:B------:R-:W-:Y:S01]  /*5840*/  ISETP.GE.AND P0, PT, R92, R96, PT ;  /* 0x000000605c00720c */ /* 0x000fe20003f06270 */
[----:B------:R-:W-:Y:S01]  /*5850*/  IMAD.IADD R5, R10, 0x1, -R76 ;  /* 0x000000010a057824 */ /* 0x000fe200078e0a4c */
[----:B------:R-:W-:Y:S01]  /*5860*/  FSEL R92, R7, -INF , !P6 ;  /* 0xff800000075c7808 */ /* 0x000fe20007000000 */
[----:B--2---:R-:W-:Y:S01]  /*5870*/  IMAD.IADD R0, R11, 0x1, -R93 ;  /* 0x000000010b007824 */ /* 0x004fe200078e0a5d */
[----:B------:R1:W-:Y:S01]  /*5880*/  I2F R56, R2 ;  /* 0x0000000200387306 */ /* 0x0003e20000201400 */
[----:B------:R-:W-:Y:S01]  /*5890*/  IMAD.MOV.U32 R238, RZ, RZ, R236 ;  /* 0x000000ffffee7224 */ /* 0x000fe200078e00ec */
[----:B------:R-:W-:Y:S01]  /*58a0*/  MOV R236, R87 ;  /* 0x0000005700ec7202 */ /* 0x000fe20000000f00 */
[----:B------:R-:W-:Y:S01]  /*58b0*/  IMAD.MOV.U32 R87, RZ, RZ, R223 ;  /* 0x000000ffff577224 */ /* 0x000fe200078e00df */
[----:B------:R-:W-:Y:S01]  /*58c0*/  IABS R0, R0 ;  /* 0x0000000000007213 */ /* 0x000fe20000000000 */
[-C--:B------:R-:W-:Y:S01]  /*58d0*/  FFMA.FTZ R18, R197, -R3.reuse, R88 ;  /* 0x80000003c5127223 */ /* 0x080fe20000010058 */
[----:B------:R-:W-:Y:S01]  /*58e0*/  FSEL R189, R8, -INF , !P4 ;  /* 0xff80000008bd7808 */ /* 0x000fe20006000000 */
[-C--:B------:R-:W-:Y:S01]  /*58f0*/  FFMA.FTZ R7, R42, -R3.reuse, R24 ;  /* 0x800000032a077223 */ /* 0x080fe20000010018 */
[----:B------:R2:W-:Y:S01]  /*5900*/  I2F R51, R0 ;  /* 0x0000000000337306 */ /* 0x0005e20000201400 */
[-C--:B---3--:R-:W-:Y:S01]  /*5910*/  FFMA.FTZ R8, R33, -R3.reuse, R44 ;  /* 0x8000000321087223 */ /* 0x088fe2000001002c */
[----:B------:R-:W-:Y:S01]  /*5920*/  FSEL R197, R16, -INF , !P2 ;  /* 0xff80000010c57808 */ /* 0x000fe20005000000 */
[-C--:B------:R-:W-:Y:S01]  /*5930*/  FFMA.FTZ R17, R66, -R3.reuse, R87 ;  /* 0x8000000342117223 */ /* 0x080fe20000010057 */
[----:B------:R-:W-:Y:S01]  /*5940*/  FSEL R203, R7, -INF , !P5 ;  /* 0xff80000007cb7808 */ /* 0x000fe20006800000 */
[----:B------:R-:W-:Y:S01]  /*5950*/  FFMA.FTZ R7, R59, -R3, R25 ;  /* 0x800000033b077223 */ /* 0x000fe20000010019 */
[----:B------:R-:W-:Y:S01]  /*5960*/  FSEL R231, R8, -INF , !P1 ;  /* 0xff80000008e77808 */ /* 0x000fe20004800000 */
[----:B------:R-:W-:Y:S01]  /*5970*/  IMAD.MOV.U32 R87, RZ, RZ, R75 ;  /* 0x000000ffff577224 */ /* 0x000fe200078e004b */
[----:B-1----:R-:W-:Y:S01]  /*5980*/  IABS R2, R5 ;  /* 0x0000000500027213 */ /* 0x002fe20000000000 */
[-C--:B------:R-:W-:Y:S01]  /*5990*/  FFMA.FTZ R5, R20, -R3.reuse, R19 ;  /* 0x8000000314057223 */ /* 0x080fe20000010013 */
[----:B------:R-:W-:Y:S01]  /*59a0*/  FSEL R200, R7, -INF , !P4 ;  /* 0xff80000007c87808 */ /* 0x000fe20006000000 */
[C---:B------:R-:W-:Y:S01]  /*59b0*/  HMMA.16816.F32.BF16 R20, R28.reuse, R170, R240 ;  /* 0x000000aa1c14723c */ /* 0x040fe200000418f0 */
[----:B------:R1:W3:Y:S01]  /*59c0*/  I2F R50, R2 ;  /* 0x0000000200327306 */ /* 0x0002e20000201400 */
[-C--:B-----5:R-:W-:Y:S01]  /*59d0*/  FFMA.FTZ R7, R32, -R3.reuse, R46 ;  /* 0x8000000320077223 */ /* 0x0a0fe2000001002e */
[----:B------:R-:W-:Y:S01]  /*59e0*/  FSEL R142, R5, -INF , !P6 ;  /* 0xff800000058e7808 */ /* 0x000fe20007000000 */
[----:B------:R-:W-:Y:S01]  /*59f0*/  IMAD.IADD R5, R11, 0x1, -R76 ;  /* 0x000000010b057824 */ /* 0x000fe200078e0a4c */
[----:B--2---:R-:W-:Y:S01]  /*5a00*/  IABS R0, R6 ;  /* 0x0000000600007213 */ /* 0x004fe20000000000 */
[-C--:B------:R-:W-:Y:S01]  /*5a10*/  FFMA.FTZ R6, R14, -R3.reuse, R26 ;  /* 0x800000030e067223 */ /* 0x080fe2000001001a */
[----:B------:R-:W-:Y:S01]  /*5a20*/  FSEL R170, R18, -INF , !P3 ;  /* 0xff80000012aa7808 */ /* 0x000fe20005800000 */
[----:B------:R-:W-:Y:S01]  /*5a30*/  IMAD R25, R184, 0x20, R166 ;  /* 0x00000020b8197824 */ /* 0x000fe200078e02a6 */
[----:B------:R-:W-:Y:S01]  /*5a40*/  FSEL R171, R9, -INF , !P4 ;  /* 0xff80000009ab7808 */ /* 0x000fe20006000000 */
[-C--:B------:R-:W-:Y:S01]  /*5a50*/  FFMA.FTZ R19, R193, -R3.reuse, R236 ;  /* 0x80000003c1137223 */ /* 0x080fe200000100ec */
[----:B------:R-:W-:Y:S01]  /*5a60*/  FSEL R227, R6, -INF , !P5 ;  /* 0xff80000006e37808 */ /* 0x000fe20006800000 */
[-C--:B------:R-:W-:Y:S01]  /*5a70*/  FFMA.FTZ R6, R41, -R3.reuse, R27 ;  /* 0x8000000329067223 */ /* 0x080fe2000001001b */
[----:B------:R-:W-:Y:S01]  /*5a80*/  FSEL R237, R7, -INF , !P1 ;  /* 0xff80000007ed7808 */ /* 0x000fe20004800000 */
[----:B------:R-:W-:Y:S01]  /*5a90*/  IMAD.IADD R7, R11, 0x1, -R78 ;  /* 0x000000010b077824 */ /* 0x000fe200078e0a4e */
[----:B------:R-:W-:Y:S01]  /*5aa0*/  HMMA.16816.F32.BF16 R40, R28, R174, R244 ;  /* 0x000000ae1c28723c */ /* 0x000fe200000418f4 */
[----:B------:R-:W-:Y:S01]  /*5ab0*/  FFMA.FTZ R27, R209, -R3, R74 ;  /* 0x80000003d11b7223 */ /* 0x000fe2000001004a */
[----:B------:R-:W-:Y:S01]  /*5ac0*/  FSEL R223, R6, -INF , !P4 ;  /* 0xff80000006df7808 */ /* 0x000fe20006000000 */
[----:B-1----:R-:W-:Y:S01]  /*5ad0*/  IMAD.MOV.U32 R2, RZ, RZ, R0 ;  /* 0x000000ffff027224 */ /* 0x002fe200078e0000 */
[----:B------:R-:W-:Y:S01]  /*5ae0*/  IABS R0, R5 ;  /* 0x0000000500007213 */ /* 0x000fe20000000000 */
[----:B------:R-:W-:Y:S01]  /*5af0*/  IMAD.IADD R5, R10, 0x1, -R77 ;  /* 0x000000010a057824 */ /* 0x000fe200078e0a4d */
[----:B------:R-:W-:Y:S01]  /*5b00*/  FSEL R159, R27, -INF , !P0 ;  /* 0xff8000001b9f7808 */ /* 0x000fe20004000000 */
[----:B------:R1:W-:Y:S01]  /*5b10*/  I2F R49, R2 ;  /* 0x0000000200317306 */ /* 0x0003e20000201400 */
[----:B------:R-:W-:Y:S01]  /*5b20*/  IMAD.IADD R6, R12, 0x1, -R79 ;  /* 0x000000010c067824 */ /* 0x000fe200078e0a4f */
[----:B------:R-:W-:Y:S01]  /*5b30*/  FSEL R169, R19, -INF , !P1 ;  /* 0xff80000013a97808 */ /* 0x000fe20004800000 */
[-C--:B------:R-:W-:Y:S01]  /*5b40*/  FFMA.FTZ R13, R63, -R3.reuse, R22 ;  /* 0x800000033f0d7223 */ /* 0x080fe20000010016 */
[----:B------:R-:W-:Y:S01]  /*5b50*/  ISETP.GE.AND P6, PT, R93, R96, PT ;  /* 0x000000605d00720c */ /* 0x000fe20003fc6270 */
[-C--:B------:R-:W-:Y:S01]  /*5b60*/  FFMA.FTZ R14, R58, -R3.reuse, R21 ;  /* 0x800000033a0e7223 */ /* 0x080fe20000010015 */
[----:B------:R-:W-:Y:S01]  /*5b70*/  IABS R6, R6 ;  /* 0x0000000600067213 */ /* 0x000fe20000000000 */
[-C--:B------:R-:W-:Y:S01]  /*5b80*/  FFMA.FTZ R15, R65, -R3.reuse, R20 ;  /* 0x80000003410f7223 */ /* 0x080fe20000010014 */
[----:B------:R-:W-:Y:S01]  /*5b90*/  FSEL R193, R13, -INF , !P3 ;  /* 0xff8000000dc17808 */ /* 0x000fe20005800000 */
[-C--:B------:R-:W-:Y:S01]  /*5ba0*/  FFMA.FTZ R9, R35, -R3.reuse, R23 ;  /* 0x8000000323097223 */ /* 0x080fe20000010017 */
[----:B------:R-:W-:Y:S01]  /*5bb0*/  FSEL R188, R14, -INF , !P2 ;  /* 0xff8000000ebc7808 */ /* 0x000fe20005000000 */
[-C--:B------:R-:W-:Y:S01]  /*5bc0*/  FFMA.FTZ R32, R196, -R3.reuse, R82 ;  /* 0x80000003c4207223 */ /* 0x080fe20000010052 */
[----:B------:R-:W-:Y:S01]  /*5bd0*/  FSEL R184, R15, -INF , !P3 ;  /* 0xff8000000fb87808 */ /* 0x000fe20005800000 */
[-C--:B------:R-:W-:Y:S01]  /*5be0*/  FFMA.FTZ R24, R195, -R3.reuse, R238 ;  /* 0x80000003c3187223 */ /* 0x080fe200000100ee */
[----:B------:R-:W-:Y:S01]  /*5bf0*/  FSEL R192, R9, -INF , !P2 ;  /* 0xff80000009c07808 */ /* 0x000fe20005000000 */
[-C--:B------:R-:W-:Y:S01]  /*5c00*/  FFMA.FTZ R35, R199, -R3.reuse, R83 ;  /* 0x80000003c7237223 */ /* 0x080fe20000010053 */
[----:B-1----:R-:W-:Y:S01]  /*5c10*/  MOV R2, R0 ;  /* 0x0000000000027202 */ /* 0x002fe20000000f00 */
[----:B---3--:R-:W-:Y:S01]  /*5c20*/  FFMA.FTZ R26, R50, -R3, R160 ;  /* 0x80000003321a7223 */ /* 0x008fe200000100a0 */
[----:B------:R-:W-:Y:S01]  /*5c30*/  IABS R0, R5 ;  /* 0x0000000500007213 */ /* 0x000fe20000000000 */
[----:B------:R-:W-:Y:S01]  /*5c40*/  IMAD.IADD R5, R12, 0x1, -R77 ;  /* 0x000000010c057824 */ /* 0x000fe200078e0a4d */
[----:B------:R1:W2:Y:S01]  /*5c50*/  I2F R48, R2 ;  /* 0x0000000200307306 */ /* 0x0002a20000201400 */
[----:B------:R-:W-:-:S02]  /*5c60*/  FSEL R195, R17, -INF , !P3 ;  /* 0xff80000011c37808 */ /* 0x000fc40005800000 */
[----:B------:R-:W-:Y:S01]  /*5c70*/  FSEL R168, R24, -INF , !P2 ;  /* 0xff80000018a87808 */ /* 0x000fe20005000000 */
[----:B------:R-:W-:Y:S01]  /*5c80*/  FFMA.FTZ R24, R51, -R3, R42 ;  /* 0x8000000333187223 */ /* 0x000fe2000001002a */
[-C--:B------:R-:W-:Y:S02]  /*5c90*/  ISETP.GE.AND P5, PT, R76, R96.reuse, PT ;  /* 0x000000604c00720c */ /* 0x080fe40003fa6270 */
[-C--:B------:R-:W-:Y:S02]  /*5ca0*/  ISETP.GE.AND P4, PT, R77, R96.reuse, PT ;  /* 0x000000604d00720c */ /* 0x080fe40003f86270 */
[-C--:B------:R-:W-:Y:S02]  /*5cb0*/  ISETP.GE.AND P3, PT, R94, R96.reuse, PT ;  /* 0x000000605e00720c */ /* 0x080fe40003f66270 */
[----:B------:R-:W-:Y:S02]  /*5cc0*/  ISETP.GE.AND P2, PT, R79, R96, PT ;  /* 0x000000604f00720c */ /* 0x000fe40003f46270 */
[----:B------:R-:W-:-:S02]  /*5cd0*/  FSEL R143, R35, -INF , !P5 ;  /* 0xff800000238f7808 */ /* 0x000fc40006800000 */
[----:B------:R-:W-:Y:S01]  /*5ce0*/  FSEL R177, R26, -INF , !P5 ;  /* 0xff8000001ab17808 */ /* 0x000fe20006800000 */
[----:B-1----:R-:W-:Y:S01]  /*5cf0*/  IMAD.MOV.U32 R2, RZ, RZ, R0 ;  /* 0x000000ffff027224 */ /* 0x002fe200078e0000 */
[----:B------:R-:W-:Y:S01]  /*5d00*/  IABS R0, R5 ;  /* 0x0000000500007213 */ /* 0x000fe20000000000 */
[----:B------:R-:W-:Y:S01]  /*5d10*/  IMAD.IADD R5, R11, 0x1, -R77 ;  /* 0x000000010b057824 */ /* 0x000fe200078e0a4d */
[----:B------:R-:W-:Y:S01]  /*5d20*/  FSEL R93, R32, -INF , !P3 ;  /* 0xff800000205d7808 */ /* 0x000fe20005800000 */
[----:B------:R1:W3:Y:S01]  /*5d30*/  I2F R39, R2 ;  /* 0x0000000200277306 */ /* 0x0002e20000201400 */
[-C--:B--2---:R-:W-:Y:S01]  /*5d40*/  FFMA.FTZ R17, R48, -R3.reuse, R43 ;  /* 0x8000000330117223 */ /* 0x084fe2000001002b */
[----:B-1----:R-:W-:Y:S01]  /*5d50*/  MOV R2, R0 ;  /* 0x0000000000027202 */ /* 0x002fe20000000f00 */
[----:B---3--:R-:W-:Y:S01]  /*5d60*/  FFMA.FTZ R23, R39, -R3, R225 ;  /* 0x8000000327177223 */ /* 0x008fe200000100e1 */
[----:B------:R-:W-:Y:S01]  /*5d70*/  IABS R0, R5 ;  /* 0x0000000500007213 */ /* 0x000fe20000000000 */
[----:B------:R-:W-:-:S03]  /*5d80*/  IMAD.IADD R5, R10, 0x1, -R94 ;  /* 0x000000010a057824 */ /* 0x000fc600078e0a5e */
[----:B------:R1:W2:Y:S01]  /*5d90*/  I2F R38, R2 ;  /* 0x0000000200267306 */ /* 0x0002a20000201400 */
[----:B------:R-:W-:Y:S01]  /*5da0*/  FSEL R225, R17, -INF , !P5 ;  /* 0xff80000011e17808 */ /* 0x000fe20006800000 */
        /* <DEDUP_REMOVED lines=10> */
[-C--:B------:R-:W-:Y:S01]  /*5e50*/  FFMA.FTZ R10, R34, -R3.reuse, R220 ;  /* 0x80000003220a7223 */ /* 0x080fe200000100dc */
[----:B------:R-:W-:Y:S01]  /*5e60*/  IADD3 R220, R213, 0x400, RZ ;  /* 0x00000400d5dc7810 */ /* 0x000fe20007ffe0ff */
[-C--:B------:R-:W-:Y:S01]  /*5e70*/  FFMA.FTZ R34, R198, -R3.reuse, R81 ;  /* 0x80000003c6227223 */ /* 0x080fe20000010051 */
[----:B------:R-:W-:Y:S01]  /*5e80*/  FSEL R198, R24, -INF , !P6 ;  /* 0xff80000018c67808 */ /* 0x000fe20007000000 */
[-C--:B--2---:R-:W-:Y:S01]  /*5e90*/  FFMA.FTZ R16, R37, -R3.reuse, R54 ;  /* 0x8000000325107223 */ /* 0x084fe20000010036 */
[----:B------:R-:W-:Y:S01]  /*5ea0*/  FSEL R202, R10, -INF , !P1 ;  /* 0xff8000000aca7808 */ /* 0x000fe20004800000 */
[----:B------:R-:W-:Y:S01]  /*5eb0*/  FFMA.FTZ R10, R64, -R3, R45 ;  /* 0x80000003400a7223 */ /* 0x000fe2000001002d */
[----:B------:R-:W-:Y:S02]  /*5ec0*/  ISETP.GE.AND P1, PT, R78, R96, PT ;  /* 0x000000604e00720c */ /* 0x000fe40003f26270 */
[----:B------:R-:W-:Y:S01]  /*5ed0*/  FSEL R236, R16, -INF , !P4 ;  /* 0xff80000010ec7808 */ /* 0x000fe20006000000 */
[----:B-1----:R-:W-:Y:S01]  /*5ee0*/  IMAD.MOV.U32 R2, RZ, RZ, R0 ;  /* 0x000000ffff027224 */ /* 0x002fe200078e0000 */
[----:B------:R-:W-:Y:S01]  /*5ef0*/  IABS R0, R5 ;  /* 0x0000000500007213 */ /* 0x000fe20000000000 */
[----:B------:R-:W-:-:S02]  /*5f00*/  IMAD.IADD R5, R12, 0x1, -R94 ;  /* 0x000000010c057824 */ /* 0x000fc400078e0a5e */
[----:B------:R1:W2:Y:S01]  /*5f10*/  I2F R21, R2 ;  /* 0x0000000200157306 */ /* 0x0002a20000201400 */
[-C--:B---3--:R-:W-:Y:S01]  /*5f20*/  FFMA.FTZ R22, R22, -R3.reuse, R215 ;  /* 0x8000000316167223 */ /* 0x088fe200000100d7 */
[----:B------:R-:W-:Y:S02]  /*5f30*/  IADD3 R215, R213, 0x1800, RZ ;  /* 0x00001800d5d77810 */ /* 0x000fe40007ffe0ff */
[----:B-1----:R-:W-:Y:S01]  /*5f40*/  MOV R2, R0 ;  /* 0x0000000000027202 */ /* 0x002fe20000000f00 */
[----:B--2---:R-:W-:Y:S01]  /*5f50*/  FFMA.FTZ R21, R21, -R3, R214 ;  /* 0x8000000315157223 */ /* 0x004fe200000100d6 */
[----:B------:R-:W-:Y:S01]  /*5f60*/  IABS R0, R5 ;  /* 0x0000000500007213 */ /* 0x000fe20000000000 */
[----:B------:R-:W-:Y:S01]  /*5f70*/  IMAD.IADD R5, R12, 0x1, -R78 ;  /* 0x000000010c057824 */ /* 0x000fe200078e0a4e */
[----:B------:R1:W2:Y:S01]  /*5f80*/  I2F R20, R2 ;  /* 0x0000000200147306 */ /* 0x0002a20000201400 */
[----:B------:R-:W-:Y:S01]  /*5f90*/  HMMA.16816.F32.BF16 R12, R28, R178, R84 ;  /* 0x000000b21c0c723c */ /* 0x000fe20000041854 */
[----:B------:R-:W-:-:S02]  /*5fa0*/  IADD3 R214, R213, 0x1c00, RZ ;  /* 0x00001c00d5d67810 */ /* 0x000fc40007ffe0ff */
[----:B------:R-:W-:-:S04]  /*5fb0*/  FSEL R205, R21, -INF , !P2 ;  /* 0xff80000015cd7808 */ /* 0x000fc80005000000 */
[----:B------:R3:W4:Y:S01]  /*5fc0*/  I2F R18, R0 ;  /* 0x0000000000127306 */ /* 0x0007220000201400 */
[-C--:B------:R-:W-:Y:S01]  /*5fd0*/  FFMA.FTZ R31, R153, -R3.reuse, R80 ;  /* 0x80000003991f7223 */ /* 0x080fe20000010050 */
[----:B------:R-:W-:Y:S01]  /*5fe0*/  FSEL R153, R36, -INF , !P6 ;  /* 0xff80000024997808 */ /* 0x000fe20007000000 */
[-C--:B------:R-:W-:Y:S01]  /*5ff0*/  FFMA.FTZ R30, R137, -R3.reuse, R139 ;  /* 0x80000003891e7223 */ /* 0x080fe2000001008b */
[----:B------:R-:W-:Y:S01]  /*6000*/  FSEL R178, R23, -INF , !P4 ;  /* 0xff80000017b27808 */ /* 0x000fe20006000000 */
[-C--:B------:R-:W-:Y:S01]  /*6010*/  FFMA.FTZ R29, R57, -R3.reuse, R161 ;  /* 0x80000003391d7223 */ /* 0x080fe200000100a1 */
[----:B------:R-:W-:Y:S01]  /*6020*/  FSEL R179, R22, -INF , !P3 ;  /* 0xff80000016b37808 */ /* 0x000fe20005800000 */
[----:B------:R-:W-:Y:S01]  /*6030*/  FFMA.FTZ R28, R56, -R3, R40 ;  /* 0x80000003381c7223 */ /* 0x000fe20000010028 */
[----:B------:R-:W-:Y:S01]  /*6040*/  FSEL R160, R31, -INF , !P2 ;  /* 0xff8000001fa07808 */ /* 0x000fe20005000000 */
[----:B-1----:R-:W-:Y:S01]  /*6050*/  IMAD.MOV.U32 R2, RZ, RZ, R6 ;  /* 0x000000ffff027224 */ /* 0x002fe200078e0006 */
[----:B------:R-:W-:Y:S01]  /*6060*/  IADD3 R6, -R79, R11, RZ ;  /* 0x0000000b4f067210 */ /* 0x000fe20007ffe1ff */
[----:B--2---:R-:W-:Y:S01]  /*6070*/  FFMA.FTZ R20, R20, -R3, R210 ;  /* 0x8000000314147223 */ /* 0x004fe200000100d2 */
[----:B------:R-:W-:Y:S01]  /*6080*/  FSEL R175, R29, -INF , !P6 ;  /* 0xff8000001daf7808 */ /* 0x000fe20007000000 */
[----:B------:R1:W2:Y:S01]  /*6090*/  I2F R33, R2 ;  /* 0x0000000200217306 */ /* 0x0002a20000201400 */
[----:B------:R-:W-:-:S02]  /*60a0*/  FSEL R191, R28, -INF , !P6 ;  /* 0xff8000001cbf7808 */ /* 0x000fc40007000000 */
[----:B---3--:R-:W-:Y:S01]  /*60b0*/  IABS R0, R5 ;  /* 0x0000000500007213 */ /* 0x008fe20000000000 */
[-C--:B----4-:R-:W-:Y:S01]  /*60c0*/  FFMA.FTZ R18, R18, -R3.reuse, R53 ;  /* 0x8000000312127223 */ /* 0x090fe20000010035 */
[----:B------:R-:W-:Y:S02]  /*60d0*/  FSEL R161, R30, -INF , !P1 ;  /* 0xff8000001ea17808 */ /* 0x000fe40004800000 */
[----:B------:R-:W-:Y:S01]  /*60e0*/  FSEL R199, R20, -INF , !P1 ;  /* 0xff80000014c77808 */ /* 0x000fe20004800000 */
[----:B------:R-:W-:Y:S01]  /*60f0*/  IMAD.MOV.U32 R5, RZ, RZ, R0 ;  /* 0x000000ffff057224 */ /* 0x000fe200078e0000 */
[----:B------:R-:W-:Y:S01]  /*6100*/  FSEL R232, R18, -INF , !P3 ;  /* 0xff80000012e87808 */ /* 0x000fe20005800000 */
[----:B------:R-:W-:Y:S01]  /*6110*/  IMAD.IADD R0, R185, 0x1, R25 ;  /* 0x00000001b9007824 */ /* 0x000fe200078e0219 */
[----:B------:R-:W-:Y:S01]  /*6120*/  FSEL R185, R10, -INF , !P0 ;  /* 0xff8000000ab97808 */ /* 0x000fe20004000000 */
[----:B------:R3:W4:Y:S01]  /*6130*/  I2F R9, R5 ;  /* 0x0000000500097306 */ /* 0x0007220000201400 */
[----:B------:R-:W-:-:S02]  /*6140*/  FFMA.FTZ R25, R49, -R3, R41 ;  /* 0x8000000331197223 */ /* 0x000fc40000010029 */
[----:B-1----:R-:W-:Y:S01]  /*6150*/  IMAD.IADD R2, R11, 0x1, -R94 ;  /* 0x000000010b027824 */ /* 0x002fe200078e0a5e */
[----:B------:R-:W-:Y:S01]  /*6160*/  FSEL R94, R34, -INF , !P4 ;  /* 0xff800000225e7808 */ /* 0x000fe20006000000 */
[-C--:B------:R-:W-:Y:S01]  /*6170*/  FFMA.FTZ R11, R67, -R3.reuse, R138 ;  /* 0x80000003430b7223 */ /* 0x080fe2000001008a */
[----:B------:R-:W-:Y:S01]  /*6180*/  FSEL R194, R25, -INF , !P5 ;  /* 0xff80000019c27808 */ /* 0x000fe20006800000 */
[-C--:B--2---:R-:W-:Y:S01]  /*6190*/  FFMA.FTZ R12, R33, -R3.reuse, R12 ;  /* 0x80000003210c7223 */ /* 0x084fe2000001000c */
[----:B------:R-:W-:Y:S02]  /*61a0*/  IABS R2, R2 ;  /* 0x0000000200027213 */ /* 0x000fe40000000000 */
[----:B------:R-:W-:Y:S02]  /*61b0*/  FSEL R174, R11, -INF , !P0 ;  /* 0xff8000000bae7808 */ /* 0x000fe40004000000 */
[----:B------:R-:W-:Y:S02]  /*61c0*/  FSEL R230, R12, -INF , !P2 ;  /* 0xff8000000ce67808 */ /* 0x000fe40005000000 */
[----:B---3--:R-:W-:Y:S01]  /*61d0*/  MOV R5, R2 ;  /* 0x0000000200057202 */ /* 0x008fe20000000f00 */
[----:B----4-:R-:W-:Y:S01]  /*61e0*/  FFMA.FTZ R9, R9, -R3, R13 ;  /* 0x8000000309097223 */ /* 0x010fe2000001000d */
[----:B------:R-:W-:-:S02]  /*61f0*/  IABS R2, R6 ;  /* 0x0000000600027213 */ /* 0x000fc40000000000 */
[----:B------:R1:W2:Y:S02]  /*6200*/  I2F R8, R5 ;  /* 0x0000000500087306 */ /* 0x0002a40000201400 */
[----:B------:R-:W-:Y:S01]  /*6210*/  FSEL R228, R9, -INF , !P1 ;  /* 0xff80000009e47808 */ /* 0x000fe20004800000 */
[----:B-1----:R-:W-:Y:S01]  /*6220*/  IMAD.MOV.U32 R5, RZ, RZ, R2 ;  /* 0x000000ffff057224 */ /* 0x002fe200078e0002 */
[----:B------:R-:W-:Y:S01]  /*6230*/  IABS R2, R7 ;  /* 0x0000000700027213 */ /* 0x000fe20000000000 */
[----:B------:R-:W-:-:S03]  /*6240*/  FFMA.FTZ R7, R61, -R3, R47 ;  /* 0x800000033d077223 */ /* 0x000fc6000001002f */
[----:B------:R-:W1:Y:S01]  /*6250*/  I2F R6, R5 ;  /* 0x0000000500067306 */ /* 0x000e620000201400 */
[-C--:B--2---:R-:W-:Y:S01]  /*6260*/  FFMA.FTZ R8, R8, -R3.reuse, R55 ;  /* 0x8000000308087223 */ /* 0x084fe20000010037 */
[----:B------:R-:W-:Y:S02]  /*6270*/  FSEL R196, R7, -INF , !P0 ;  /* 0xff80000007c47808 */ /* 0x000fe40004000000 */
[----:B------:R-:W-:Y:S02]  /*6280*/  ISETP.GE.AND P0, PT, R96, 0x81, PT ;  /* 0x000000816000780c */ /* 0x000fe40003f06270 */
[----:B------:R-:W-:Y:S02]  /*6290*/  FSEL R235, R8, -INF , !P3 ;  /* 0xff80000008eb7808 */ /* 0x000fe40005800000 */
[----:B------:R2:W3:Y:S01]  /*62a0*/  I2F R5, R2 ;  /* 0x0000000200057306 */ /* 0x0004e20000201400 */
[----:B-1----:R-:W-:-:S05]  /*62b0*/  FFMA.FTZ R6, R6, -R3, R14 ;  /* 0x8000000306067223 */ /* 0x002fca000001000e */
[----:B------:R-:W-:Y:S02]  /*62c0*/  FSEL R233, R6, -INF , !P2 ;  /* 0xff80000006e97808 */ /* 0x000fe40005000000 */
[----:B--2---:R-:W-:Y:S01]  /*62d0*/  SHF.R.S32.HI R2, RZ, 0x1f, R97 ;  /* 0x0000001fff027819 */ /* 0x004fe20000011461 */
[----:B---3--:R-:W-:-:S03]  /*62e0*/  FFMA.FTZ R5, R5, -R3, R15 ;  /* 0x8000000305057223 */ /* 0x008fc6000001000f */
[----:B------:R-:W-:Y:S02]  /*62f0*/  LEA.HI R2, R2, R97, RZ, 0x2 ;  /* 0x0000006102027211 */ /* 0x000fe400078f10ff */
[----:B------:R-:W-:Y:S02]  /*6300*/  FSEL R234, R5, -INF , !P1 ;  /* 0xff80000005ea7808 */ /* 0x000fe40004800000 */
[----:B------:R-:W-:-:S05]  /*6310*/  LOP3.LUT R2, R2, 0xfffffffc, RZ, 0xc0, !PT ;  /* 0xfffffffc02027812 */ /* 0x000fca00078ec0ff */
[----:B------:R-:W-:-:S05]  /*6320*/  IMAD.IADD R2, R97, 0x1, -R2 ;  /* 0x0000000161027824 */ /* 0x000fca00078e0a02 */
[----:B------:R1:W-:Y:S01]  /*6330*/  STL [R1+0x70], R2 ;  /* 0x0000700201007387 */ /* 0x0003e20000100800 */
[----:B------:R-:W-:Y:S05]  /*6340*/  @!P0 BRA `(.L_x_493) ;  /* 0x0000038000008947 */ /* 0x000fea0003800000 */
[----:B------:R-:W2:Y:S04]  /*6350*/  LDL.64 R80, [R1+0x48] ;  /* 0x0000480001507983 */ /* 0x000ea80000100a00 */
[----:B------:R-:W3:Y:S01]  /*6360*/  LDL.64 R138, [R1+0x50] ;  /* 0x00005000018a7983 */ /* 0x000ee20000100a00 */
[----:B------:R-:W-:-:S04]  /*6370*/  LEA.HI.SX32 R8, R252, 0xfffffffe, 0x19 ;  /* 0xfffffffefc087811 */ /* 0x000fc800078fcaff */
[----:B-1----:R-:W-:Y:S01]  /*6380*/  SHF.R.S32.HI R2, RZ, 0x1f, R8 ;  /* 0x0000001fff027819 */ /* 0x002fe20000011408 */
[----:B------:R-:W-:-:S04]  /*6390*/  IMAD R6, R8, UR6, RZ ;  /* 0x0000000608067c24 */ /* 0x000fc8000f8e02ff */
[----:B------:R-:W-:Y:S02]  /*63a0*/  IMAD R6, R2, UR7, R6 ;  /* 0x0000000702067c24 */ /* 0x000fe4000f8e0206 */
[----:B------:R-:W-:Y:S02]  /*63b0*/  IMAD.U32 R5, RZ, RZ, UR4 ;  /* 0x00000004ff057e24 */ /* 0x000fe4000f8e00ff */
[----:B------:R-:W-:Y:S01]  /*63c0*/  IMAD.U32 R10, RZ, RZ, UR4 ;  /* 0x00000004ff0a7e24 */ /* 0x000fe2000f8e00ff */
[----:B------:R-:W-:Y:S01]  /*63d0*/  BSSY B0, `(.L_x_494) ;  /* 0x000002e000007945 */ /* 0x000fe20003800000 */
[----:B--2---:R-:W-:Y:S01]  /*63e0*/  ISETP.GE.AND P1, PT, R80, c[0x0][0x220], PT ;  /* 0x0000880050007a0c */ /* 0x004fe20003f26270 */
[----:B---3--:R-:W-:-:S04]  /*63f0*/  IMAD.WIDE.U32 R8, R8, UR7, R138 ;  /* 0x0000000708087c25 */ /* 0x008fc8000f8e008a */
[----:B------:R-:W-:-:S08]  /*6400*/  IMAD.IADD R7, R9, 0x1, R6 ;  /* 0x0000000109077824 */ /* 0x000fd000078e0206 */
[C---:B------:R-:W-:Y:S01]  /*6410*/  @!P1 IADD3 R2, P4, R8.reuse, UR17, RZ ;  /* 0x0000001108029c10 */ /* 0x040fe2000ff9e0ff */
[----:B------:R-:W-:Y:S01]  /*6420*/  @!P1 IMAD.MOV.U32 R16, RZ, RZ, c[0x0][0x19c] ;  /* 0x00006700ff109624 */ /* 0x000fe200078e00ff */
[----:B------:R-:W-:Y:S02]  /*6430*/  @!P1 LEA R5, P2, R5, R8, 0x6 ;  /* 0x0000000805059211 */ /* 0x000fe400078430ff */
[----:B------:R-:W-:Y:S02]  /*6440*/  @!P1 IADD3.X R11, R7, UR16, RZ, P4, !PT ;  /* 0x00000010070b9c10 */ /* 0x000fe4000a7fe4ff */
[----:B------:R-:W-:Y:S02]  /*6450*/  @!P1 LEA R14, P4, R8, c[0x0][0x168], 0x1 ;  /* 0x00005a00080e9a11 */ /* 0x000fe400078808ff */
[----:B------:R-:W-:Y:S02]  /*6460*/  @!P1 LEA R12, P3, R2, c[0x0][0x168], 0x1 ;  /* 0x00005a00020c9a11 */ /* 0x000fe400078608ff */
[----:B------:R-:W-:-:S02]  /*6470*/  @!P1 LEA.HI.X R16, R10, R7, R16, 0x6, P2 ;  /* 0x000000070a109211 */ /* 0x000fc400010f3410 */
[C---:B------:R-:W-:Y:S02]  /*6480*/  @!P1 LEA R10, P2, R5.reuse, c[0x0][0x168], 0x1 ;  /* 0x00005a00050a9a11 */ /* 0x040fe400078408ff */
[----:B------:R-:W-:Y:S02]  /*6490*/  @!P1 LEA.HI.X R15, R8, c[0x0][0x16c], R7, 0x1, P4 ;  /* 0x00005b00080f9a11 */ /* 0x000fe400020f0c07 */
[----:B------:R-:W-:Y:S01]  /*64a0*/  @!P1 LEA.HI.X R13, R2, c[0x0][0x16c], R11, 0x1, P3 ;  /* 0x00005b00020d9a11 */ /* 0x000fe200018f0c0b */
[----:B------:R1:W-:Y:S01]  /*64b0*/  @P1 STS [R226+0x2000], RZ ;  /* 0x002000ffe2001388 */ /* 0x0003e20000000800 */
[----:B------:R-:W-:-:S03]  /*64c0*/  @!P1 LEA.HI.X R11, R5, c[0x0][0x16c], R16, 0x1, P2 ;  /* 0x00005b00050b9a11 */ /* 0x000fc600010f0c10 */
[----:B------:R1:W-:Y:S04]  /*64d0*/  @P1 STS [R226+0x2004], RZ ;  /* 0x002004ffe2001388 */ /* 0x0003e80000000800 */
[----:B------:R1:W-:Y:S04]  /*64e0*/  @P1 STS.64 [R226+0x2008], RZ ;  /* 0x002008ffe2001388 */ /* 0x0003e80000000a00 */
        /* <DEDUP_REMOVED lines=28> */
.L_x_495:
[----:B------:R-:W-:Y:S05]  /*66b0*/  BSYNC B0 ;  /* 0x0000000000007941 */ /* 0x000fea0003800000 */
.L_x_494:
[----:B------:R-:W0:Y:S02]  /*66c0*/  LDGDEPBAR ;  /* 0x00000000000079af */ /* 0x000e240000000000 */
.L_x_493:
[----:B------:R-:W3:Y:S04]  /*66d0*/  LDL R8, [R1+0x18] ;  /* 0x0000180001087983 */ /* 0x000ee80000100800 */
[----:B--2---:R-:W2:Y:S01]  /*66e0*/  LDL.LU R6, [R1+0x10] ;  /* 0x0000100001067983 */ /* 0x004ea20000300800 */
[----:B-1----:R-:W-:Y:S01]  /*66f0*/  FMNMX.FTZ R2, R105, R95, !PT ;  /* 0x0000005f69027209 */ /* 0x002fe20007810000 */
[----:B------:R-:W-:Y:S01]  /*6700*/  UIADD3 UR13, UR20, -0x61c88647, URZ ;  /* 0x9e3779b9140d7890 */ /* 0x000fe2000fffe03f */
[----:B------:R-:W-:Y:S01]  /*6710*/  IMAD.SHL.U32 R209, R0, 0x2, RZ ;  /* 0x0000000200d17824 */ /* 0x000fe200078e00ff */
[----:B------:R-:W1:Y:S01]  /*6720*/  S2R R7, SR_CTAID.X ;  /* 0x0000000000077919 */ /* 0x000e620000002500 */
[----:B------:R-:W-:Y:S01]  /*6730*/  FMNMX.FTZ R2, R99, R2, !PT ;  /* 0x0000000263027209 */ /* 0x000fe20007810000 */
[----:B------:R-:W-:Y:S01]  /*6740*/  UIADD3 UR12, UR21, -0x4498517b, URZ ;  /* 0xbb67ae85150c7890 */ /* 0x000fe2000fffe03f */
[----:B------:R-:W-:Y:S01]  /*6750*/  IMAD R210, R4, 0x2, R209 ;  /* 0x0000000204d27824 */ /* 0x000fe200078e02d1 */
[----:B------:R-:W-:Y:S01]  /*6760*/  UIADD3 UR11, UR20, 0x3c6ef372, URZ ;  /* 0x3c6ef372140b7890 */ /* 0x000fe2000fffe03f */
[----:B------:R-:W-:Y:S01]  /*6770*/  FMNMX.FTZ R2, R120, R2, !PT ;  /* 0x0000000278027209 */ /* 0x000fe20007810000 */
[----:B------:R-:W-:Y:S01]  /*6780*/  UIADD3 UR10, UR21, 0x76cf5d0a, URZ ;  /* 0x76cf5d0a150a7890 */ /* 0x000fe2000fffe03f */
[----:B------:R-:W-:Y:S01]  /*6790*/  STL [R1+0x8c], R213 ;  /* 0x00008cd501007387 */ /* 0x000fe20000100800 */
[----:B------:R-:W-:Y:S01]  /*67a0*/  UIADD3 UR8, UR21, 0x32370b8f, URZ ;  /* 0x32370b8f15087890 */ /* 0x000fe2000fffe03f */
[----:B------:R-:W-:Y:S01]  /*67b0*/  FMNMX.FTZ R2, R124, R2, !PT ;  /* 0x000000027c027209 */ /* 0x000fe20007810000 */
[----:B------:R-:W-:Y:S01]  /*67c0*/  UIADD3 UR9, UR20, -0x255992d5, URZ ;  /* 0xdaa66d2b14097890 */ /* 0x000fe2000fffe03f */
[----:B------:R-:W-:Y:S01]  /*67d0*/  STL [R1+0x88], R212 ;  /* 0x000088d401007387 */ /* 0x000fe20000100800 */
[----:B------:R-:W-:Y:S01]  /*67e0*/  UIADD3 UR6, UR21, -0x126145ec, URZ ;  /* 0xed9eba1415067890 */ /* 0x000fe2000fffe03f */
[----:B------:R-:W-:Y:S01]  /*67f0*/  FMNMX.FTZ R5, R123, R2, !PT ;  /* 0x000000027b057209 */ /* 0x000fe20007810000 */
[----:B------:R-:W-:Y:S01]  /*6800*/  UIADD3 UR7, UR20, 0x78dde6e4, URZ ;  /* 0x78dde6e414077890 */ /* 0x000fe2000fffe03f */
[----:B------:R-:W-:Y:S01]  /*6810*/  FMNMX.FTZ R2, R113, R107, !PT ;  /* 0x0000006b71027209 */ /* 0x000fe20007810000 */
[----:B------:R-:W-:Y:S01]  /*6820*/  STL [R1+0x84], R211 ;  /* 0x000084d301007387 */ /* 0x000fe20000100800 */
[----:B------:R-:W-:Y:S01]  /*6830*/  FMNMX.FTZ R5, R121, R5, !PT ;  /* 0x0000000579057209 */ /* 0x000fe20007810000 */
[----:B------:R-:W-:Y:S01]  /*6840*/  UIADD3 UR5, UR20, 0x1715609d, URZ ;  /* 0x1715609d14057890 */ /* 0x000fe2000fffe03f */
[----:B------:R-:W-:Y:S01]  /*6850*/  FMNMX.FTZ R2, R112, R2, !PT ;  /* 0x0000000270027209 */ /* 0x000fe20007810000 */
[----:B------:R-:W-:Y:S01]  /*6860*/  STL [R1+0x80], R208 ;  /* 0x000080d001007387 */ /* 0x000fe20000100800 */
[----:B------:R-:W-:Y:S01]  /*6870*/  FMNMX.FTZ R5, R72, R5, !PT ;  /* 0x0000000548057209 */ /* 0x000fe20007810000 */
[----:B------:R-:W-:Y:S01]  /*6880*/  UIADD3 UR4, UR21, -0x56f99767, URZ ;  /* 0xa906689915047890 */ /* 0x000fe2000fffe03f */
[----:B------:R-:W-:Y:S01]  /*6890*/  FMNMX.FTZ R2, R106, R2, !PT ;  /* 0x000000026a027209 */ /* 0x000fe20007810000 */
[----:B-1----:R-:W-:Y:S01]  /*68a0*/  IMAD R238, R7, 0x8, R97 ;  /* 0x0000000807ee7824 */ /* 0x002fe200078e0261 */
[----:B------:R-:W-:Y:S01]  /*68b0*/  FMNMX.FTZ R5, R157, R5, !PT ;  /* 0x000000059d057209 */ /* 0x000fe20007810000 */
[----:B------:R-:W-:Y:S01]  /*68c0*/  STL [R1+0x7c], R190 ;  /* 0x00007cbe01007387 */ /* 0x000fe20000100800 */
[----:B------:R-:W-:Y:S01]  /*68d0*/  FMNMX.FTZ R2, R104, R2, !PT ;  /* 0x0000000268027209 */ /* 0x000fe20007810000 */
[----:B------:R-:W-:Y:S01]  /*68e0*/  IMAD.WIDE.U32 R80, R238, -0x326172a9, RZ ;  /* 0xcd9e8d57ee507825 */ /* 0x000fe200078e00ff */
[----:B------:R-:W-:Y:S01]  /*68f0*/  FMNMX.FTZ R5, R154, R5, !PT ;  /* 0x000000059a057209 */ /* 0x000fe20007810000 */
[----:B------:R-:W-:Y:S01]  /*6900*/  STL [R1+0x78], R96 ;  /* 0x0000786001007387 */ /* 0x000fe20000100800 */
[----:B------:R-:W-:Y:S01]  /*6910*/  FMNMX.FTZ R2, R70, R2, !PT ;  /* 0x0000000246027209 */ /* 0x000fe20007810000 */
[----:B------:R-:W-:Y:S01]  /*6920*/  UIADD3 UR15, UR20, -0x4ab325aa, URZ ;  /* 0xb54cda56140f7890 */ /* 0x000fe2000fffe03f */
[----:B------:R-:W-:Y:S01]  /*6930*/  FMNMX.FTZ R5, R149, R5, !PT ;  /* 0x0000000595057209 */ /* 0x000fe20007810000 */
[----:B------:R-:W-:Y:S01]  /*6940*/  STL [R1+0x74], R3 ;  /* 0x0000740301007387 */ /* 0x000fe20000100800 */
[----:B------:R-:W-:Y:S01]  /*6950*/  FMNMX.FTZ R2, R69, R2, !PT ;  /* 0x0000000245027209 */ /* 0x000fe20007810000 */
[----:B------:R-:W-:Y:S01]  /*6960*/  UIADD3 UR14, UR21, 0x646e171e, URZ ;  /* 0x646e171e150e7890 */ /* 0x000fe2000fffe03f */
[----:B------:R-:W-:Y:S01]  /*6970*/  FMNMX.FTZ R5, R130, R5, !PT ;  /* 0x0000000582057209 */ /* 0x000fe20007810000 */
[----:B------:R-:W-:Y:S01]  /*6980*/  LDSM.16.MT88.4 R40, [R209+0x4000] ;  /* 0x00400000d128783b */ /* 0x000fe20000004200 */
        /* <DEDUP_REMOVED lines=34> */
[----:B------:R-:W-:Y:S02]  /*6bb0*/  IADD3 R239, R238, 0x4, RZ ;  /* 0x00000004eeef7810 */ /* 0x000fe40007ffe0ff */
[----:B------:R-:W-:Y:S02]  /*6bc0*/  FMNMX.FTZ R9, R115, R7, !PT ;  /* 0x0000000773097209 */ /* 0x000fe40007810000 */
[----:B------:R-:W-:Y:S01]  /*6bd0*/  FMNMX.FTZ R2, R200, R2, !PT ;  /* 0x00000002c8027209 */ /* 0x000fe20007810000 */
[----:B------:R-:W-:Y:S01]  /*6be0*/  IMAD.WIDE.U32 R82, R239, -0x326172a9, RZ ;  /* 0xcd9e8d57ef527825 */ /* 0x000fe200078e00ff */
[----:B------:R-:W-:-:S03]  /*6bf0*/  FMNMX.FTZ R9, R114, R9, !PT ;  /* 0x0000000972097209 */ /* 0x000fc60007810000 */
[----:B---3--:R-:W-:Y:S01]  /*6c00*/  IMAD.WIDE.U32 R90, R8, -0x2daee0ad, RZ ;  /* 0xd2511f53085a7825 */ /* 0x008fe200078e00ff */
[----:B--2---:R-:W-:Y:S02]  /*6c10*/  LOP3.LUT R85, R6, UR20, RZ, 0x3c, !PT ;  /* 0x0000001406557c12 */ /* 0x004fe4000f8e3cff */
[----:B------:R-:W-:Y:S02]  /*6c20*/  LEA.HI.SX32 R6, R252, 0xffffffff, 0x19 ;  /* 0xfffffffffc067811 */ /* 0x000fe400078fcaff */
[-C--:B------:R-:W-:Y:S01]  /*6c30*/  LOP3.LUT R8, R81, R85.reuse, RZ, 0x3c, !PT ;  /* 0x0000005551087212 */ /* 0x080fe200078e3cff */
[----:B------:R-:W-:Y:S01]  /*6c40*/  IMAD R81, R98, 0x10000, R98 ;  /* 0x0001000062517824 */ /* 0x000fe200078e0262 */
[----:B------:R-:W-:Y:S01]  /*6c50*/  LOP3.LUT R10, R83, R85, RZ, 0x3c, !PT ;  /* 0x00000055530a7212 */ /* 0x000fe200078e3cff */
[----:B------:R-:W-:Y:S02]  /*6c60*/  IMAD.SHL.U32 R84, R6, 0x4, RZ ;  /* 0x0000000406547824 */ /* 0x000fe400078e00ff */
[----:B------:R-:W-:Y:S01]  /*6c70*/  IMAD.WIDE.U32 R88, R8, -0x2daee0ad, RZ ;  /* 0xd2511f5308587825 */ /* 0x000fe200078e00ff */
[----:B------:R-:W-:-:S02]  /*6c80*/  FMNMX.FTZ R8, R153, R5, !PT ;  /* 0x0000000599087209 */ /* 0x000fc40007810000 */
[----:B------:R-:W-:Y:S01]  /*6c90*/  LOP3.LUT R6, R91, UR21, R84, 0x96, !PT ;  /* 0x000000155b067c12 */ /* 0x000fe2000f8e9654 */
[----:B------:R-:W-:Y:S01]  /*6ca0*/  IMAD.WIDE.U32 R86, R10, -0x2daee0ad, RZ ;  /* 0xd2511f530a567825 */ /* 0x000fe200078e00ff */
[----:B------:R-:W-:Y:S02]  /*6cb0*/  FMNMX.FTZ R5, R184, R2, !PT ;  /* 0x00000002b8057209 */ /* 0x000fe40007810000 */
[----:B------:R-:W-:Y:S01]  /*6cc0*/  FMNMX.FTZ R8, R143, R8, !PT ;  /* 0x000000088f087209 */ /* 0x000fe20007810000 */
[----:B------:R-:W-:Y:S01]  /*6cd0*/  IMAD.WIDE.U32 R6, R6, -0x326172a9, RZ ;  /* 0xcd9e8d5706067825 */ /* 0x000fe200078e00ff */
[----:B------:R-:W-:Y:S02]  /*6ce0*/  FMNMX.FTZ R2, R100, R9, !PT ;  /* 0x0000000964027209 */ /* 0x000fe40007810000 */
[----:B------:R-:W-:Y:S02]  /*6cf0*/  FMNMX.FTZ R5, R188, R5, !PT ;  /* 0x00000005bc057209 */ /* 0x000fe40007810000 */
[----:B------:R-:W-:-:S02]  /*6d00*/  LOP3.LUT R12, R7, UR13, R80, 0x96, !PT ;  /* 0x0000000d070c7c12 */ /* 0x000fc4000f8e9650 */
[----:B------:R-:W-:Y:S02]  /*6d10*/  LOP3.LUT R17, R7, UR13, R82, 0x96, !PT ;  /* 0x0000000d07117c12 */ /* 0x000fe4000f8e9652 */
        /* <DEDUP_REMOVED lines=8> */
[----:B------:R-:W-:Y:S02]  /*6da0*/  LOP3.LUT R11, R89, UR12, R90, 0x96, !PT ;  /* 0x0000000c590b7c12 */ /* 0x000fe4000f8e965a */
[----:B------:R-:W-:Y:S02]  /*6db0*/  FMNMX.FTZ R5, R191, R5, !PT ;  /* 0x00000005bf057209 */ /* 0x000fe40007810000 */
[----:B------:R-:W-:Y:S01]  /*6dc0*/  FMNMX.FTZ R139, R161, R7, !PT ;  /* 0x00000007a18b7209 */ /* 0x000fe20007810000 */
[----:B------:R-:W-:Y:S01]  /*6dd0*/  IMAD.WIDE.U32 R58, R11, -0x326172a9, RZ ;  /* 0xcd9e8d570b3a7825 */ /* 0x000fe200078e00ff */
[----:B------:R-:W-:-:S02]  /*6de0*/  FMNMX.FTZ R2, R128, R2, !PT ;  /* 0x0000000280027209 */ /* 0x000fc40007810000 */
[----:B------:R-:W-:Y:S01]  /*6df0*/  FMNMX.FTZ R5, R194, R5, !PT ;  /* 0x00000005c2057209 */ /* 0x000fe20007810000 */
[----:B------:R-:W1:Y:S01]  /*6e00*/  SHFL.BFLY PT, R11, R139, 0x2, 0x1f ;  /* 0x0c401f008b0b7f89 */ /* 0x000e6200000e0000 */
[----:B------:R-:W-:Y:S02]  /*6e10*/  FMNMX.FTZ R2, R126, R2, !PT ;  /* 0x000000027e027209 */ /* 0x000fe40007810000 */
[----:B------:R-:W-:Y:S02]  /*6e20*/  FMNMX.FTZ R5, R229, R5, !PT ;  /* 0x00000005e5057209 */ /* 0x000fe40007810000 */
[----:B------:R-:W-:Y:S02]  /*6e30*/  FMNMX.FTZ R2, R155, R2, !PT ;  /* 0x000000029b027209 */ /* 0x000fe40007810000 */
[----:B------:R-:W-:Y:S02]  /*6e40*/  LOP3.LUT R8, R87, UR12, R90, 0x96, !PT ;  /* 0x0000000c57087c12 */ /* 0x000fe4000f8e965a */
[----:B------:R-:W-:-:S02]  /*6e50*/  FMNMX.FTZ R5, R232, R5, !PT ;  /* 0x00000005e8057209 */ /* 0x000fc40007810000 */
[----:B------:R-:W-:Y:S01]  /*6e60*/  FMNMX.FTZ R2, R150, R2, !PT ;  /* 0x0000000296027209 */ /* 0x000fe20007810000 */
[----:B------:R-:W-:Y:S01]  /*6e70*/  IMAD.WIDE.U32 R62, R8, -0x326172a9, RZ ;  /* 0xcd9e8d57083e7825 */ /* 0x000fe200078e00ff */
[----:B------:R-:W-:Y:S02]  /*6e80*/  FMNMX.FTZ R10, R141, R140, !PT ;  /* 0x0000008c8d0a7209 */ /* 0x000fe40007810000 */
[----:B------:R-:W-:Y:S02]  /*6e90*/  FMNMX.FTZ R5, R230, R5, !PT ;  /* 0x00000005e6057209 */ /* 0x000fe40007810000 */
[----:B------:R-:W-:Y:S02]  /*6ea0*/  LOP3.LUT R8, R59, UR11, R6, 0x96, !PT ;  /* 0x0000000b3b087c12 */ /* 0x000fe4000f8e9606 */
[----:B------:R-:W-:Y:S02]  /*6eb0*/  FMNMX.FTZ R2, R111, R2, !PT ;  /* 0x000000026f027209 */ /* 0x000fe40007810000 */
[----:B------:R-:W-:Y:S01]  /*6ec0*/  FMNMX.FTZ R10, R136, R10, !PT ;  /* 0x0000000a880a7209 */ /* 0x000fe20007810000 */
[----:B------:R-:W-:Y:S01]  /*6ed0*/  IMAD.WIDE.U32 R8, R8, -0x2daee0ad, RZ ;  /* 0xd2511f5308087825 */ /* 0x000fe200078e00ff */
[----:B------:R-:W-:-:S02]  /*6ee0*/  FMNMX.FTZ R137, R228, R5, !PT ;  /* 0x00000005e4897209 */ /* 0x000fc40007810000 */
[----:B------:R-:W-:Y:S01]  /*6ef0*/  LOP3.LUT R16, R63, UR11, R6, 0x96, !PT ;  /* 0x0000000b3f107c12 */ /* 0x000fe2000f8e9606 */
[----:B------:R-:W-:Y:S01]  /*6f00*/  IMAD.WIDE.U32 R6, R12, -0x2daee0ad, RZ ;  /* 0xd2511f530c067825 */ /* 0x000fe200078e00ff */
[----:B------:R-:W-:Y:S01]  /*6f10*/  FMNMX.FTZ R5, R109, R2, !PT ;  /* 0x000000026d057209 */ /* 0x000fe20007810000 */
[----:B------:R-:W2:Y:S01]  /*6f20*/  SHFL.BFLY PT, R14, R137, 0x2, 0x1f ;  /* 0x0c401f00890e7f89 */ /* 0x000ea200000e0000 */
[----:B------:R-:W-:Y:S02]  /*6f30*/  FMNMX.FTZ R2, R122, R10, !PT ;  /* 0x0000000a7a027209 */ /* 0x000fe40007810000 */
[----:B------:R-:W-:Y:S02]  /*6f40*/  FMNMX.FTZ R5, R180, R5, !PT ;  /* 0x00000005b4057209 */ /* 0x000fe40007810000 */
[----:B------:R-:W-:Y:S02]  /*6f50*/  LOP3.LUT R12, R7, UR10, R88, 0x96, !PT ;  /* 0x0000000a070c7c12 */ /* 0x000fe4000f8e9658 */
[----:B------:R-:W-:-:S02]  /*6f60*/  LOP3.LUT R20, R9, UR8, R6, 0x96, !PT ;  /* 0x0000000809147c12 */ /* 0x000fc4000f8e9606 */
[----:B------:R-:W-:Y:S01]  /*6f70*/  FMNMX.FTZ R6, R144, R2, !PT ;  /* 0x0000000290067209 */ /* 0x000fe20007810000 */
[----:B------:R-:W-:Y:S01]  /*6f80*/  IMAD.WIDE.U32 R12, R12, -0x326172a9, RZ ;  /* 0xcd9e8d570c0c7825 */ /* 0x000fe200078e00ff */
[----:B------:R-:W-:Y:S02]  /*6f90*/  FMNMX.FTZ R2, R167, R5, !PT ;  /* 0x00000005a7027209 */ /* 0x000fe40007810000 */
[----:B-1----:R-:W-:Y:S01]  /*6fa0*/  FMNMX.FTZ R139, R139, R11, !PT ;  /* 0x0000000b8b8b7209 */ /* 0x002fe20007810000 */
[----:B------:R-:W-:Y:S01]  /*6fb0*/  IMAD.WIDE.U32 R10, R16, -0x2daee0ad, RZ ;  /* 0xd2511f53100a7825 */ /* 0x000fe200078e00ff */
[----:B------:R-:W-:Y:S02]  /*6fc0*/  FMNMX.FTZ R2, R163, R2, !PT ;  /* 0x00000002a3027209 */ /* 0x000fe40007810000 */
[----:B------:R-:W-:Y:S01]  /*6fd0*/  FMNMX.FTZ R5, R146, R6, !PT ;  /* 0x0000000692057209 */ /* 0x000fe20007810000 */
[----:B------:R-:W1:Y:S01]  /*6fe0*/  SHFL.BFLY PT, R15, R139, 0x1, 0x1f ;  /* 0x0c201f008b0f7f89 */ /* 0x000e6200000e0000 */
[----:B------:R-:W-:Y:S01]  /*6ff0*/  LOP3.LUT R9, R13, UR9, R58, 0x96, !PT ;  /* 0x000000090d097c12 */ /* 0x000fe2000f8e963a */
[----:B------:R-:W-:Y:S01]  /*7000*/  IMAD.WIDE.U32 R6, R17, -0x2daee0ad, RZ ;  /* 0xd2511f5311067825 */ /* 0x000fe200078e00ff */
[----:B------:R-:W-:-:S02]  /*7010*/  FMNMX.FTZ R2, R142, R2, !PT ;  /* 0x000000028e027209 */ /* 0x000fc40007810000 */
[----:B------:R-:W-:Y:S01]  /*7020*/  FMNMX.FTZ R13, R125, R5, !PT ;  /* 0x000000057d0d7209 */ /* 0x000fe20007810000 */
        /* <DEDUP_REMOVED lines=10> */
[----:B------:R-:W-:Y:S01]  /*70d0*/  LOP3.LUT R9, R11, UR8, R6, 0x96, !PT ;  /* 0x000000080b097c12 */ /* 0x000fe2000f8e9606 */
[----:B------:R-:W-:Y:S01]  /*70e0*/  IMAD.WIDE.U32 R6, R7, -0x326172a9, RZ ;  /* 0xcd9e8d5707067825 */ /* 0x000fe200078e00ff */
[----:B--2---:R-:W-:Y:S02]  /*70f0*/  FMNMX.FTZ R137, R137, R14, !PT ;  /* 0x0000000e89897209 */ /* 0x004fe40007810000 */
[----:B------:R-:W-:-:S02]  /*7100*/  FMNMX.FTZ R2, R192, R5, !PT ;  /* 0x00000005c0027209 */ /* 0x000fc40007810000 */
[----:B------:R-:W-:Y:S01]  /*7110*/  FMNMX.FTZ R5, R152, R8, !PT ;  /* 0x0000000898057209 */ /* 0x000fe20007810000 */
[----:B------:R-:W2:Y:S01]  /*7120*/  SHFL.BFLY PT, R11, R137, 0x1, 0x1f ;  /* 0x0c201f00890b7f89 */ /* 0x000ea200000e0000 */
[----:B------:R-:W-:Y:S02]  /*7130*/  LOP3.LUT R7, R7, UR9, R62, 0x96, !PT ;  /* 0x0000000907077c12 */ /* 0x000fe4000f8e963e */
[----:B-1----:R-:W-:Y:S01]  /*7140*/  FMNMX.FTZ R139, R139, R15, !PT ;  /* 0x0000000f8b8b7209 */ /* 0x002fe20007810000 */
[----:B------:R-:W-:Y:S01]  /*7150*/  IMAD.WIDE.U32 R14, R9, -0x326172a9, RZ ;  /* 0xcd9e8d57090e7825 */ /* 0x000fe200078e00ff */
[----:B------:R-:W-:Y:S02]  /*7160*/  FMNMX.FTZ R5, R131, R5, !PT ;  /* 0x0000000583057209 */ /* 0x000fe40007810000 */
[----:B------:R-:W-:Y:S01]  /*7170*/  FSETP.NEU.FTZ.AND P1, PT, R139, -INF , PT ;  /* 0xff8000008b00780b */ /* 0x000fe20003f3d000 */
[----:B------:R-:W-:Y:S01]  /*7180*/  IMAD.WIDE.U32 R18, R7, -0x2daee0ad, RZ ;  /* 0xd2511f5307127825 */ /* 0x000fe200078e00ff */
[----:B------:R-:W-:-:S02]  /*7190*/  FMNMX.FTZ R5, R224, R5, !PT ;  /* 0x00000005e0057209 */ /* 0x000fc40007810000 */
[----:B------:R-:W-:Y:S01]  /*71a0*/  FMNMX.FTZ R2, R237, R2, !PT ;  /* 0x00000002ed027209 */ /* 0x000fe20007810000 */
[----:B------:R-:W-:Y:S01]  /*71b0*/  FMUL.FTZ R7, R139, c[0x0][0x23c] ;  /* 0x00008f008b077a20 */ /* 0x000fe20000410000 */
[----:B------:R-:W-:Y:S01]  /*71c0*/  FMNMX.FTZ R5, R207, R5, !PT ;  /* 0x00000005cf057209 */ /* 0x000fe20007810000 */
[----:B------:R-:W-:Y:S01]  /*71d0*/  IMAD.WIDE.U32 R8, R17, -0x326172a9, RZ ;  /* 0xcd9e8d5711087825 */ /* 0x000fe200078e00ff */
[----:B------:R-:W-:Y:S02]  /*71e0*/  FMNMX.FTZ R2, R196, R2, !PT ;  /* 0x00000002c4027209 */ /* 0x000fe40007810000 */
[----:B------:R-:W-:Y:S02]  /*71f0*/  FSEL R16, R7, RZ, P1 ;  /* 0x000000ff07107208 */ /* 0x000fe40000800000 */
[----:B------:R-:W-:Y:S02]  /*7200*/  FMNMX.FTZ R7, R158, R5, !PT ;  /* 0x000000059e077209 */ /* 0x000fe40007810000 */
[----:B------:R-:W-:Y:S01]  /*7210*/  LOP3.LUT R13, R21, UR7, R12, 0x96, !PT ;  /* 0x00000007150d7c12 */ /* 0x000fe2000f8e960c */
[----:B------:R-:W-:Y:S01]  /*7220*/  FFMA.FTZ R5, R105, c[0x0][0x23c], -R16 ;  /* 0x00008f0069057a23 */ /* 0x000fe20000010810 */
[----:B------:R-:W-:-:S02]  /*7230*/  LOP3.LUT R12, R19, UR6, R10, 0x96, !PT ;  /* 0x00000006130c7c12 */ /* 0x000fc4000f8e960a */
[----:B------:R-:W-:Y:S01]  /*7240*/  FMNMX.FTZ R2, R198, R2, !PT ;  /* 0x00000002c6027209 */ /* 0x000fe20007810000 */
[----:B------:R1:W3:Y:S01]  /*7250*/  MUFU.EX2 R3, R5 ;  /* 0x0000000500037308 */ /* 0x0002e20000000800 */
[----:B------:R-:W-:Y:S01]  /*7260*/  LOP3.LUT R10, R15, UR7, R6, 0x96, !PT ;  /* 0x000000070f0a7c12 */ /* 0x000fe2000f8e9606 */
[----:B------:R-:W-:Y:S01]  /*7270*/  IMAD.WIDE.U32 R56, R13, -0x2daee0ad, RZ ;  /* 0xd2511f530d387825 */ /* 0x000fe200078e00ff */
[----:B------:R-:W-:Y:S02]  /*7280*/  FMNMX.FTZ R6, R134, R7, !PT ;  /* 0x0000000786067209 */ /* 0x000fe40007810000 */
[----:B------:R-:W-:Y:S01]  /*7290*/  FMNMX.FTZ R2, R225, R2, !PT ;  /* 0x00000002e1027209 */ /* 0x000fe20007810000 */
[----:B------:R-:W-:Y:S01]  /*72a0*/  FFMA.FTZ R7, R99, c[0x0][0x23c], -R16 ;  /* 0x00008f0063077a23 */ /* 0x000fe20000010810 */
[----:B--2---:R-:W-:Y:S01]  /*72b0*/  FMNMX.FTZ R137, R137, R11, !PT ;  /* 0x0000000b89897209 */ /* 0x004fe20007810000 */
[----:B------:R-:W-:Y:S01]  /*72c0*/  IMAD.WIDE.U32 R10, R10, -0x2daee0ad, RZ ;  /* 0xd2511f530a0a7825 */ /* 0x000fe200078e00ff */
[----:B------:R-:W-:Y:S01]  /*72d0*/  FMNMX.FTZ R2, R236, R2, !PT ;  /* 0x00000002ec027209 */ /* 0x000fe20007810000 */
[----:B------:R2:W-:Y:S01]  /*72e0*/  MUFU.EX2 R244, R7 ;  /* 0x0000000700f47308 */ /* 0x0005e20000000800 */
[----:B------:R-:W-:Y:S01]  /*72f0*/  FSETP.NEU.FTZ.AND P1, PT, R137, -INF , PT ;  /* 0xff8000008900780b */ /* 0x000fe20003f3d000 */
[----:B------:R-:W-:Y:S01]  /*7300*/  IMAD.WIDE.U32 R12, R12, -0x326172a9, RZ ;  /* 0xcd9e8d570c0c7825 */ /* 0x000fe200078e00ff */
[----:B------:R-:W-:-:S02]  /*7310*/  FMNMX.FTZ R2, R235, R2, !PT ;  /* 0x00000002eb027209 */ /* 0x000fc40007810000 */
[----:B------:R-:W-:Y:S02]  /*7320*/  LOP3.LUT R61, R9, UR5, R20, 0x96, !PT ;  /* 0x00000005093d7c12 */ /* 0x000fe4000f8e9614 */
[----:B-1----:R-:W-:Y:S01]  /*7330*/  FMNMX.FTZ R5, R221, R6, !PT ;  /* 0x00000006dd057209 */ /* 0x002fe20007810000 */
[----:B------:R-:W-:Y:S01]  /*7340*/  FFMA.FTZ R6, R95, c[0x0][0x23c], -R16 ;  /* 0x00008f005f067a23 */ /* 0x000fe20000010810 */
[----:B------:R-:W-:Y:S01]  /*7350*/  FMNMX.FTZ R2, R233, R2, !PT ;  /* 0x00000002e9027209 */ /* 0x000fe20007810000 */
[----:B---3--:R-:W-:Y:S01]  /*7360*/  IMAD.MOV.U32 R95, RZ, RZ, R3 ;  /* 0x000000ffff5f7224 */ /* 0x008fe200078e0003 */
[----:B------:R-:W-:Y:S01]  /*7370*/  FMNMX.FTZ R5, R187, R5, !PT ;  /* 0x00000005bb057209 */ /* 0x000fe20007810000 */
[----:B------:R1:W-:Y:S01]  /*7380*/  MUFU.EX2 R74, R6 ;  /* 0x00000006004a7308 */ /* 0x0003e20000000800 */
[----:B------:R-:W-:Y:S02]  /*7390*/  FMNMX.FTZ R2, R234, R2, !PT ;  /* 0x00000002ea027209 */ /* 0x000fe40007810000 */
[----:B------:R-:W-:-:S02]  /*73a0*/  FMNMX.FTZ R5, R182, R5, !PT ;  /* 0x00000005b6057209 */ /* 0x000fc40007810000 */
[----:B------:R-:W-:Y:S01]  /*73b0*/  LOP3.LUT R18, R11, UR4, R18, 0x96, !PT ;  /* 0x000000040b127c12 */ /* 0x000fe2000f8e9612 */
[----:B------:R-:W3:Y:S01]  /*73c0*/  SHFL.BFLY PT, R133, R2, 0x2, 0x1f ;  /* 0x0c401f0002857f89 */ /* 0x000ee200000e0000 */
[----:B------:R-:W-:Y:S02]  /*73d0*/  FMNMX.FTZ R5, R173, R5, !PT ;  /* 0x00000005ad057209 */ /* 0x000fe40007810000 */
[----:B--2---:R-:W-:Y:S02]  /*73e0*/  LOP3.LUT R7, R57, UR4, R22, 0x96, !PT ;  /* 0x0000000439077c12 */ /* 0x004fe4000f8e9616 */
[----:B------:R-:W-:Y:S02]  /*73f0*/  FMNMX.FTZ R5, R201, R5, !PT ;  /* 0x00000005c9057209 */ /* 0x000fe40007810000 */
[----:B------:R-:W-:Y:S02]  /*7400*/  LOP3.LUT R14, R13, UR5, R14, 0x96, !PT ;  /* 0x000000050d0e7c12 */ /* 0x000fe4000f8e960e */
[----:B------:R-:W-:Y:S01]  /*7410*/  FMNMX.FTZ R5, R189, R5, !PT ;  /* 0x00000005bd057209 */ /* 0x000fe20007810000 */
[----:B-1----:R-:W-:-:S05]  /*7420*/  FMUL.FTZ R6, R137, c[0x0][0x23c] ;  /* 0x00008f0089067a20 */ /* 0x002fca0000410000 */
[----:B------:R-:W-:-:S05]  /*7430*/  FSEL R19, R6, RZ, P1 ;  /* 0x000000ff06137208 */ /* 0x000fca0000800000 */
[----:B------:R-:W-:-:S04]  /*7440*/  FFMA.FTZ R6, R113, c[0x0][0x23c], -R19 ;  /* 0x00008f0071067a23 */ /* 0x000fc80000010813 */
[----:B------:R1:W-:Y:S01]  /*7450*/  MUFU.EX2 R97, R6 ;  /* 0x0000000600617308 */ /* 0x0003e20000000800 */
[----:B---3--:R-:W-:Y:S01]  /*7460*/  FMNMX.FTZ R133, R2, R133, !PT ;  /* 0x0000008502857209 */ /* 0x008fe20007810000 */
[----:B------:R-:W-:-:S04]  /*7470*/  FFMA.FTZ R2, R106, c[0x0][0x23c], -R19 ;  /* 0x00008f006a027a23 */ /* 0x000fc80000010813 */
[----:B------:R-:W2:Y:S02]  /*7480*/  SHFL.BFLY PT, R11, R133, 0x1, 0x1f ;  /* 0x0c201f00850b7f89 */ /* 0x000ea400000e0000 */
[----:B------:R3:W-:Y:S01]  /*7490*/  MUFU.EX2 R3, R2 ;  /* 0x0000000200037308 */ /* 0x0007e20000000800 */
[----:B-1----:R-:W-:Y:S01]  /*74a0*/  FMNMX.FTZ R6, R195, R5, !PT ;  /* 0x00000005c3067209 */ /* 0x002fe20007810000 */
[----:B------:R-:W-:-:S03]  /*74b0*/  FFMA.FTZ R5, R107, c[0x0][0x23c], -R19 ;  /* 0x00008f006b057a23 */ /* 0x000fc60000010813 */
[----:B------:R-:W-:-:S03]  /*74c0*/  FMNMX.FTZ R9, R197, R6, !PT ;  /* 0x00000006c5097209 */ /* 0x000fc60007810000 */
[----:B------:R1:W-:Y:S01]  /*74d0*/  MUFU.EX2 R99, R5 ;  /* 0x0000000500637308 */ /* 0x0003e20000000800 */
[----:B------:R-:W-:-:S04]  /*74e0*/  IMAD.WIDE.U32 R6, R7, -0x326172a9, RZ ;  /* 0xcd9e8d5707067825 */ /* 0x000fc800078e00ff */
[----:B---3--:R-:W-:Y:S01]  /*74f0*/  FFMA.FTZ R2, R104, c[0x0][0x23c], -R19 ;  /* 0x00008f0068027a23 */ /* 0x008fe20000010813 */
[----:B------:R-:W-:Y:S02]  /*7500*/  LOP3.LUT R22, R7, UR15, R8, 0x96, !PT ;  /* 0x0000000f07167c12 */ /* 0x000fe4000f8e9608 */
[C---:B------:R-:W-:Y:S01]  /*7510*/  LOP3.LUT R15, R6.reuse, 0xffff, RZ, 0xc0, !PT ;  /* 0x0000ffff060f7812 */ /* 0x040fe200078ec0ff */
[----:B------:R3:W-:Y:S01]  /*7520*/  MUFU.EX2 R190, R2 ;  /* 0x0000000200be7308 */ /* 0x0007e20000000800 */
[----:B------:R-:W-:Y:S02]  /*7530*/  LOP3.LUT R25, R6, 0xff, RZ, 0xc0, !PT ;  /* 0x000000ff06197812 */ /* 0x000fe400078ec0ff */
[--C-:B------:R-:W-:Y:S02]  /*7540*/  SHF.R.U32.HI R24, RZ, 0x10, R6.reuse ;  /* 0x00000010ff187819 */ /* 0x100fe40000011606 */
[----:B------:R-:W-:Y:S01]  /*7550*/  SHF.R.U32.HI R26, RZ, 0x18, R6 ;  /* 0x00000018ff1a7819 */ /* 0x000fe20000011606 */
[----:B------:R-:W-:Y:S01]  /*7560*/  IMAD.WIDE.U32 R6, R18, -0x326172a9, RZ ;  /* 0xcd9e8d5712067825 */ /* 0x000fe200078e00ff */
[----:B-1----:R-:W-:-:S02]  /*7570*/  FMNMX.FTZ R5, R202, R9, !PT ;  /* 0x00000009ca057209 */ /* 0x002fc40007810000 */
[----:B--2---:R-:W-:Y:S01]  /*7580*/  FMNMX.FTZ R133, R133, R11, !PT ;  /* 0x0000000b85857209 */ /* 0x004fe20007810000 */
[--C-:B------:R-:W-:Y:S01]  /*7590*/  FFMA.FTZ R9, R112, c[0x0][0x23c], -R19.reuse ;  /* 0x00008f0070097a23 */ /* 0x100fe20000010813 */
[----:B------:R-:W-:Y:S02]  /*75a0*/  FMNMX.FTZ R5, R174, R5, !PT ;  /* 0x00000005ae057209 */ /* 0x000fe40007810000 */
[----:B------:R-:W-:Y:S01]  /*75b0*/  LOP3.LUT R11, R6, 0xffff, RZ, 0xc0, !PT ;  /* 0x0000ffff060b7812 */ /* 0x000fe200078ec0ff */
[----:B------:R1:W2:Y:S01]  /*75c0*/  MUFU.EX2 R245, R9 ;  /* 0x0000000900f57308 */ /* 0x0002a20000000800 */
[----:B------:R-:W-:Y:S01]  /*75d0*/  FMNMX.FTZ R5, R175, R5, !PT ;  /* 0x00000005af057209 */ /* 0x000fe20007810000 */
[----:B---3--:R-:W-:Y:S01]  /*75e0*/  FFMA.FTZ R2, R70, c[0x0][0x23c], -R19 ;  /* 0x00008f0046027a23 */ /* 0x008fe20000010813 */
[----:B------:R-:W-:Y:S02]  /*75f0*/  FSETP.NEU.FTZ.AND P1, PT, R133, -INF , PT ;  /* 0xff8000008500780b */ /* 0x000fe40003f3d000 */
[----:B------:R-:W-:-:S02]  /*7600*/  FMNMX.FTZ R5, R177, R5, !PT ;  /* 0x00000005b1057209 */ /* 0x000fc40007810000 */
[----:B------:R-:W-:Y:S01]  /*7610*/  SHF.R.U32.HI R20, RZ, 0x18, R6 ;  /* 0x00000018ff147819 */ /* 0x000fe20000011606 */
[----:B------:R3:W-:Y:S01]  /*7620*/  MUFU.EX2 R240, R2 ;  /* 0x0000000200f07308 */ /* 0x0007e20000000800 */
[----:B------:R-:W-:-:S04]  /*7630*/  FMNMX.FTZ R5, R178, R5, !PT ;  /* 0x00000005b2057209 */ /* 0x000fc80007810000 */
[----:B------:R-:W-:Y:S01]  /*7640*/  FMNMX.FTZ R5, R179, R5, !PT ;  /* 0x00000005b3057209 */ /* 0x000fe20007810000 */
[----:B-1----:R-:W-:-:S03]  /*7650*/  IMAD.WIDE.U32 R8, R14, -0x2daee0ad, RZ ;  /* 0xd2511f530e087825 */ /* 0x002fc600078e00ff */
[----:B------:R-:W-:-:S04]  /*7660*/  FMNMX.FTZ R5, R205, R5, !PT ;  /* 0x00000005cd057209 */ /* 0x000fc80007810000 */
[----:B------:R-:W-:Y:S02]  /*7670*/  FMNMX.FTZ R5, R199, R5, !PT ;  /* 0x00000005c7057209 */ /* 0x000fe40007810000 */
[----:B------:R-:W-:Y:S02]  /*7680*/  LOP3.LUT R13, R9, UR14, R10, 0x96, !PT ;  /* 0x0000000e090d7c12 */ /* 0x000fe4000f8e960a */
[----:B---3--:R-:W-:Y:S01]  /*7690*/  LOP3.LUT R2, R7, UR15, R12, 0x96, !PT ;  /* 0x0000000f07027c12 */ /* 0x008fe2000f8e960c */
[----:B------:R-:W1:Y:S01]  /*76a0*/  SHFL.BFLY PT, R14, R5, 0x2, 0x1f ;  /* 0x0c401f00050e7f89 */ /* 0x000e6200000e0000 */
[----:B------:R-:W-:Y:S01]  /*76b0*/  FMUL.FTZ R7, R133, c[0x0][0x23c] ;  /* 0x00008f0085077a20 */ /* 0x000fe20000410000 */
[C---:B------:R-:W-:Y:S02]  /*76c0*/  LOP3.LUT R10, R8.reuse, 0xffff, RZ, 0xc0, !PT ;  /* 0x0000ffff080a7812 */ /* 0x040fe400078ec0ff */
[----:B------:R-:W-:Y:S02]  /*76d0*/  LOP3.LUT R23, R8, 0xff, RZ, 0xc0, !PT ;  /* 0x000000ff08177812 */ /* 0x000fe400078ec0ff */
[----:B------:R-:W-:-:S02]  /*76e0*/  FSEL R18, R7, RZ, P1 ;  /* 0x000000ff07127208 */ /* 0x000fc40000800000 */
[--C-:B------:R-:W-:Y:S02]  /*76f0*/  SHF.R.U32.HI R21, RZ, 0x10, R8.reuse ;  /* 0x00000010ff157819 */ /* 0x100fe40000011608 */
[----:B------:R-:W-:Y:S01]  /*7700*/  SHF.R.U32.HI R17, RZ, 0x18, R8 ;  /* 0x00000018ff117819 */ /* 0x000fe20000011608 */
[----:B------:R-:W-:Y:S01]  /*7710*/  FFMA.FTZ R8, R69, c[0x0][0x23c], -R19 ;  /* 0x00008f0045087a23 */ /* 0x000fe20000010813 */
[----:B------:R-:W-:Y:S01]  /*7720*/  SHF.R.U32.HI R7, RZ, 0x8, R10 ;  /* 0x00000008ff077819 */ /* 0x000fe2000001160a */
[--C-:B------:R-:W-:Y:S01]  /*7730*/  FFMA.FTZ R10, R119, c[0x0][0x23c], -R18.reuse ;  /* 0x00008f00770a7a23 */ /* 0x100fe20000010812 */
[----:B------:R-:W-:Y:S01]  /*7740*/  SHF.R.U32.HI R9, RZ, 0x8, R15 ;  /* 0x00000008ff097819 */ /* 0x000fe2000001160f */
[----:B------:R3:W-:Y:S01]  /*7750*/  MUFU.EX2 R243, R8 ;  /* 0x0000000800f37308 */ /* 0x0007e20000000800 */
[----:B------:R-:W-:Y:S01]  /*7760*/  LOP3.LUT R12, R6, 0xff, RZ, 0xc0, !PT ;  /* 0x000000ff060c7812 */ /* 0x000fe200078ec0ff */
[----:B------:R-:W-:Y:S01]  /*7770*/  FFMA.FTZ R4, R116, c[0x0][0x23c], -R18 ;  /* 0x00008f0074047a23 */ /* 0x000fe20000010812 */
[----:B------:R-:W-:-:S02]  /*7780*/  SHF.R.U32.HI R15, RZ, 0x10, R6 ;  /* 0x00000010ff0f7819 */ /* 0x000fc40000011606 */
[----:B------:R-:W-:Y:S02]  /*7790*/  LOP3.LUT R6, R21, 0xff, RZ, 0xc0, !PT ;  /* 0x000000ff15067812 */ /* 0x000fe400078ec0ff */
[----:B------:R-:W-:Y:S01]  /*77a0*/  PRMT R23, R23, 0x5410, R7 ;  /* 0x0000541017177816 */ /* 0x000fe20000000007 */
[----:B------:R4:W-:Y:S01]  /*77b0*/  MUFU.EX2 R208, R10 ;  /* 0x0000000a00d07308 */ /* 0x0009e20000000800 */
[----:B-1----:R-:W-:Y:S01]  /*77c0*/  FMNMX.FTZ R5, R5, R14, !PT ;  /* 0x0000000e05057209 */ /* 0x002fe20007810000 */
[----:B------:R-:W-:Y:S01]  /*77d0*/  FFMA.FTZ R7, R117, c[0x0][0x23c], -R18 ;  /* 0x00008f0075077a23 */ /* 0x000fe20000010812 */
[----:B------:R-:W-:Y:S02]  /*77e0*/  PRMT R21, R6, 0x5410, R17 ;  /* 0x0000541006157816 */ /* 0x000fe40000000011 */
[----:B------:R-:W-:Y:S02]  /*77f0*/  LOP3.LUT R6, R13, 0xffff, RZ, 0xc0, !PT ;  /* 0x0000ffff0d067812 */ /* 0x000fe400078ec0ff */
[----:B------:R-:W-:Y:S01]  /*7800*/  PRMT R60, R25, 0x5410, R9 ;  /* 0x00005410193c7816 */ /* 0x000fe20000000009 */
[----:B---3--:R-:W-:Y:S01]  /*7810*/  FFMA.FTZ R8, R68, c[0x0][0x23c], -R19 ;  /* 0x00008f0044087a23 */ /* 0x008fe20000010813 */
[----:B------:R1:W-:Y:S01]  /*7820*/  MUFU.EX2 R211, R7 ;  /* 0x0000000700d37308 */ /* 0x0003e20000000800 */
[----:B------:R-:W-:-:S02]  /*7830*/  SHF.R.U32.HI R6, RZ, 0x8, R6 ;  /* 0x00000008ff067819 */ /* 0x000fc40000011606 */
[----:B------:R-:W-:Y:S02]  /*7840*/  LOP3.LUT R0, R2, 0xffff, RZ, 0xc0, !PT ;  /* 0x0000ffff02007812 */ /* 0x000fe400078ec0ff */
[----:B------:R-:W-:Y:S01]  /*7850*/  LOP3.LUT R9, R24, 0xff, RZ, 0xc0, !PT ;  /* 0x000000ff18097812 */ /* 0x000fe200078ec0ff */
[----:B----4-:R-:W3:Y:S02]  /*7860*/  SHFL.BFLY PT, R10, R5, 0x1, 0x1f ;  /* 0x0c201f00050a7f89 */ /* 0x010ee400000e0000 */
[----:B------:R4:W-:Y:S01]  /*7870*/  MUFU.EX2 R242, R8 ;  /* 0x0000000800f27308 */ /* 0x0009e20000000800 */
[----:B------:R-:W-:Y:S02]  /*7880*/  SHF.R.U32.HI R0, RZ, 0x8, R0 ;  /* 0x00000008ff007819 */ /* 0x000fe40000011600 */
[----:B------:R-:W-:Y:S02]  /*7890*/  PRMT R57, R9, 0x5410, R26 ;  /* 0x0000541009397816 */ /* 0x000fe4000000001a */
[----:B------:R-:W-:Y:S01]  /*78a0*/  LOP3.LUT R9, R15, 0xff, RZ, 0xc0, !PT ;  /* 0x000000ff0f097812 */ /* 0x000fe200078ec0ff */
[----:B-1----:R-:W-:-:S02]  /*78b0*/  FFMA.FTZ R7, R118, c[0x0][0x23c], -R18 ;  /* 0x00008f0076077a23 */ /* 0x002fc40000010812 */
[----:B------:R-:W-:Y:S01]  /*78c0*/  MUFU.EX2 R212, R4 ;  /* 0x0000000400d47308 */ /* 0x000fe20000000800 */
[----:B------:R-:W-:Y:S02]  /*78d0*/  PRMT R9, R9, 0x5410, R20 ;  /* 0x0000541009097816 */ /* 0x000fe40000000014 */
[----:B----4-:R-:W-:-:S05]  /*78e0*/  SHF.R.U32.HI R8, RZ, 0x8, R11 ;  /* 0x00000008ff087819 */ /* 0x010fca000001160b */
[----:B------:R1:W4:Y:S01]  /*78f0*/  MUFU.EX2 R75, R7 ;  /* 0x00000007004b7308 */ /* 0x0003220000000800 */
[----:B------:R-:W-:Y:S02]  /*7900*/  PRMT R11, R12, 0x5410, R8 ;  /* 0x000054100c0b7816 */ /* 0x000fe40000000008 */
[----:B------:R-:W-:Y:S02]  /*7910*/  LOP3.LUT R8, R13, 0xff, RZ, 0xc0, !PT ;  /* 0x000000ff0d087812 */ /* 0x000fe400078ec0ff */
[----:B---3--:R-:W-:Y:S01]  /*7920*/  FMNMX.FTZ R138, R5, R10, !PT ;  /* 0x0000000a058a7209 */ /* 0x008fe20007810000 */
[----:B------:R-:W-:Y:S01]  /*7930*/  FFMA.FTZ R5, R114, c[0x0][0x23c], -R18 ;  /* 0x00008f0072057a23 */ /* 0x000fe20000010812 */
[----:B------:R-:W-:Y:S01]  /*7940*/  PRMT R12, R8, 0x5410, R6 ;  /* 0x00005410080c7816 */ /* 0x000fe20000000006 */
[----:B------:R-:W-:Y:S01]  /*7950*/  FFMA.FTZ R10, R100, c[0x0][0x23c], -R18 ;  /* 0x00008f00640a7a23 */ /* 0x000fe20000010812 */
[----:B------:R-:W-:Y:S01]  /*7960*/  LOP3.LUT R8, R2, 0xff, RZ, 0xc0, !PT ;  /* 0x000000ff02087812 */ /* 0x000fe200078ec0ff */
[----:B------:R3:W-:Y:S01]  /*7970*/  MUFU.EX2 R241, R5 ;  /* 0x0000000500f17308 */ /* 0x0007e20000000800 */
[----:B------:R-:W-:Y:S01]  /*7980*/  SHF.R.U32.HI R6, RZ, 0x18, R2 ;  /* 0x00000018ff067819 */ /* 0x000fe20000011602 */
[----:B--2---:R-:W-:Y:S01]  /*7990*/  IMAD.MOV.U32 R100, RZ, RZ, R245 ;  /* 0x000000ffff647224 */ /* 0x004fe200078e00f5 */
[----:B------:R-:W-:Y:S01]  /*79a0*/  PRMT R8, R8, 0x5410, R0 ;  /* 0x0000541008087816 */ /* 0x000fe20000000000 */
[----:B------:R-:W-:Y:S01]  /*79b0*/  HSET2.LE.AND R0, R11, R81, PT ;  /* 0x000000510b007233 */ /* 0x000fe20003803000 */
[----:B-1----:R-:W-:Y:S01]  /*79c0*/  SHF.R.U32.HI R7, RZ, 0x10, R2 ;  /* 0x00000010ff077819 */ /* 0x002fe20000011602 */
[----:B------:R-:W-:Y:S01]  /*79d0*/  FFMA.FTZ R2, R115, c[0x0][0x23c], -R18 ;  /* 0x00008f0073027a23 */ /* 0x000fe20000010812 */
[----:B------:R-:W-:Y:S01]  /*79e0*/  FSETP.NEU.FTZ.AND P1, PT, R138, -INF , PT ;  /* 0xff8000008a00780b */ /* 0x000fe20003f3d000 */
[----:B------:R-:W-:Y:S01]  /*79f0*/  MUFU.EX2 R73, R10 ;  /* 0x0000000a00497308 */ /* 0x000fe20000000800 */
[----:B------:R-:W-:-:S02]  /*7a00*/  LOP3.LUT R4, R7, 0xff, RZ, 0xc0, !PT ;  /* 0x000000ff07047812 */ /* 0x000fc400078ec0ff */
[----:B------:R-:W-:Y:S02]  /*7a10*/  SHF.R.U32.HI R11, RZ, 0x18, R13 ;  /* 0x00000018ff0b7819 */ /* 0x000fe4000001160d */
[----:B------:R-:W-:Y:S01]  /*7a20*/  PRMT R7, R4, 0x5410, R6 ;  /* 0x0000541004077816 */ /* 0x000fe20000000006 */
[--C-:B------:R-:W-:Y:S02]  /*7a30*/  HSET2.LE.AND R4, R8, R81.reuse, PT ;  /* 0x0000005108047233 */ /* 0x100fe40003803000 */
[----:B------:R1:W2:Y:S01]  /*7a40*/  MUFU.EX2 R105, R2 ;  /* 0x0000000200697308 */ /* 0x0002a20000000800 */
[----:B---3--:R-:W-:Y:S01]  /*7a50*/  F2FP.BF16.PACK_AB R5, R99, R97 ;  /* 0x000000616305723e */ /* 0x008fe200000010ff */
[----:B------:R-:W-:-:S03]  /*7a60*/  HSET2.LE.AND R8, R7, R81, PT ;  /* 0x0000005107087233 */ /* 0x000fc60003803000 */
[----:B------:R-:W-:Y:S02]  /*7a70*/  LOP3.LUT R4, R4, R5, RZ, 0xc0, !PT ;  /* 0x0000000504047212 */ /* 0x000fe400078ec0ff */
[----:B-1----:R-:W-:-:S04]  /*7a80*/  F2FP.BF16.PACK_AB R2, R3, R245 ;  /* 0x000000f50302723e */ /* 0x002fc800000010ff */
[----:B------:R-:W-:Y:S01]  /*7a90*/  LOP3.LUT R6, R0, R2, RZ, 0xc0, !PT ;  /* 0x0000000200067212 */ /* 0x000fe200078ec0ff */
[----:B------:R-:W-:Y:S01]  /*7aa0*/  HSET2.LE.AND R0, R9, R81, PT ;  /* 0x0000005109007233 */ /* 0x000fe20003803000 */
[----:B----4-:R-:W-:Y:S02]  /*7ab0*/  F2FP.BF16.PACK_AB R2, R212, R75 ;  /* 0x0000004bd402723e */ /* 0x010fe400000010ff */
[----:B------:R-:W-:Y:S02]  /*7ac0*/  F2FP.BF16.PACK_AB R9, R211, R208 ;  /* 0x000000d0d309723e */ /* 0x000fe400000010ff */
[----:B------:R-:W-:Y:S01]  /*7ad0*/  LOP3.LUT R7, R0, R2, RZ, 0xc0, !PT ;  /* 0x0000000200077212 */ /* 0x000fe200078ec0ff */
[----:B------:R-:W-:Y:S01]  /*7ae0*/  FFMA.FTZ R2, R71, c[0x0][0x23c], -R18 ;  /* 0x00008f0047027a23 */ /* 0x000fe20000010812 */
[----:B------:R-:W-:Y:S01]  /*7af0*/  LOP3.LUT R5, R8, R9, RZ, 0xc0, !PT ;  /* 0x0000000908057212 */ /* 0x000fe200078ec0ff */
[----:B------:R-:W-:Y:S01]  /*7b00*/  FMUL.FTZ R8, R138, c[0x0][0x23c] ;  /* 0x00008f008a087a20 */ /* 0x000fe20000410000 */
[----:B------:R-:W-:Y:S01]  /*7b10*/  SHF.R.U32.HI R0, RZ, 0x10, R13 ;  /* 0x00000010ff007819 */ /* 0x000fe2000001160d */
[----:B------:R1:W3:Y:S01]  /*7b20*/  MUFU.EX2 R166, R2 ;  /* 0x0000000200a67308 */ /* 0x0002e20000000800 */
[----:B------:R-:W-:-:S02]  /*7b30*/  FFMA.FTZ R9, R120, c[0x0][0x23c], -R16 ;  /* 0x00008f0078097a23 */ /* 0x000fc40000010810 */
[----:B------:R-:W-:Y:S01]  /*7b40*/  LOP3.LUT R10, R0, 0xff, RZ, 0xc0, !PT ;  /* 0x000000ff000a7812 */ /* 0x000fe200078ec0ff */
[--C-:B------:R-:W-:Y:S01]  /*7b50*/  HSET2.LE.AND R0, R23, R81.reuse, PT ;  /* 0x0000005117007233 */ /* 0x100fe20003803000 */
[----:B------:R-:W-:Y:S01]  /*7b60*/  FSEL R17, R8, RZ, P1 ;  /* 0x000000ff08117208 */ /* 0x000fe20000800000 */
[----:B------:R-:W-:Y:S01]  /*7b70*/  HSET2.LE.AND R8, R12, R81, PT ;  /* 0x000000510c087233 */ /* 0x000fe20003803000 */
[----:B------:R-:W-:Y:S01]  /*7b80*/  HMMA.16816.F32.BF16 R32, R4, R40, RZ ;  /* 0x000000280420723c */ /* 0x000fe200000418ff */
[----:B------:R4:W-:Y:S01]  /*7b90*/  MUFU.EX2 R96, R9 ;  /* 0x0000000900607308 */ /* 0x0009e20000000800 */
[----:B------:R-:W-:Y:S01]  /*7ba0*/  PRMT R10, R10, 0x5410, R11 ;  /* 0x000054100a0a7816 */ /* 0x000fe2000000000b */
[----:B------:R-:W-:Y:S01]  /*7bb0*/  FFMA.FTZ R13, R122, c[0x0][0x23c], -R17 ;  /* 0x00008f007a0d7a23 */ /* 0x000fe20000010811 */
[----:B--2---:R-:W-:-:S03]  /*7bc0*/  F2FP.BF16.PACK_AB R11, R241, R105 ;  /* 0x00000069f10b723e */ /* 0x004fc600000010ff */
[--C-:B------:R-:W-:Y:S01]  /*7bd0*/  HSET2.LE.AND R10, R10, R81.reuse, PT ;  /* 0x000000510a0a7233 */ /* 0x100fe20003803000 */
[C---:B------:R-:W-:Y:S01]  /*7be0*/  HMMA.16816.F32.BF16 R28, R4.reuse, R44, RZ ;  /* 0x0000002c041c723c */ /* 0x040fe200000418ff */
[----:B-1----:R-:W-:Y:S01]  /*7bf0*/  F2FP.BF16.PACK_AB R2, R242, R243 ;  /* 0x000000f3f202723e */ /* 0x002fe200000010ff */
[----:B------:R1:W-:Y:S03]  /*7c00*/  MUFU.EX2 R104, R13 ;  /* 0x0000000d00687308 */ /* 0x0003e60000000800 */
[----:B------:R-:W-:Y:S01]  /*7c10*/  LOP3.LUT R14, R0, R2, RZ, 0xc0, !PT ;  /* 0x00000002000e7212 */ /* 0x000fe200078ec0ff */
[--C-:B------:R-:W-:Y:S01]  /*7c20*/  FFMA.FTZ R2, R136, c[0x0][0x23c], -R17.reuse ;  /* 0x00008f0088027a23 */ /* 0x100fe20000010811 */
[----:B------:R-:W-:Y:S01]  /*7c30*/  HSET2.LE.AND R0, R21, R81, PT ;  /* 0x0000005115007233 */ /* 0x000fe20003803000 */
[C---:B------:R-:W-:Y:S01]  /*7c40*/  HMMA.16816.F32.BF16 R36, R4.reuse, R42, RZ ;  /* 0x0000002a0424723c */ /* 0x040fe200000418ff */
[----:B----4-:R-:W-:Y:S01]  /*7c50*/  F2FP.BF16.PACK_AB R9, R240, R190 ;  /* 0x000000bef009723e */ /* 0x010fe200000010ff */
[----:B------:R3:W2:Y:S03]  /*7c60*/  MUFU.EX2 R64, R2 ;  /* 0x0000000200407308 */ /* 0x0006a60000000800 */
[----:B------:R-:W-:Y:S01]  /*7c70*/  LOP3.LUT R12, R8, R9, RZ, 0xc0, !PT ;  /* 0x00000009080c7212 */ /* 0x000fe200078ec0ff */
[----:B------:R-:W-:Y:S01]  /*7c80*/  FFMA.FTZ R8, R141, c[0x0][0x23c], -R17 ;  /* 0x00008f008d087a23 */ /* 0x000fe20000010811 */
[----:B------:R-:W-:Y:S01]  /*7c90*/  LOP3.LUT R9, R22, 0xff, RZ, 0xc0, !PT ;  /* 0x000000ff16097812 */ /* 0x000fe200078ec0ff */
[----:B------:R-:W-:Y:S02]  /*7ca0*/  HMMA.16816.F32.BF16 R24, R4, R46, RZ ;  /* 0x0000002e0418723c */ /* 0x000fe400000418ff */
[----:B------:R-:W-:Y:S01]  /*7cb0*/  MUFU.EX2 R141, R8 ;  /* 0x00000008008d7308 */ /* 0x000fe20000000800 */
[----:B-1----:R-:W-:-:S04]  /*7cc0*/  LOP3.LUT R13, R10, R11, RZ, 0xc0, !PT ;  /* 0x0000000b0a0d7212 */ /* 0x002fc800078ec0ff */
[----:B------:R-:W-:Y:S01]  /*7cd0*/  SHF.R.U32.HI R4, RZ, 0x18, R22 ;  /* 0x00000018ff047819 */ /* 0x000fe20000011616 */
[----:B------:R-:W-:Y:S01]  /*7ce0*/  FFMA.FTZ R6, R124, c[0x0][0x23c], -R16 ;  /* 0x00008f007c067a23 */ /* 0x000fe20000010810 */
[----:B---3--:R-:W-:-:S03]  /*7cf0*/  F2FP.BF16.PACK_AB R2, R166, R73 ;  /* 0x00000049a602723e */ /* 0x008fc600000010ff */
[----:B------:R1:W-:Y:S01]  /*7d00*/  MUFU.EX2 R213, R6 ;  /* 0x0000000600d57308 */ /* 0x0003e20000000800 */
[----:B------:R-:W-:Y:S02]  /*7d10*/  LOP3.LUT R15, R0, R2, RZ, 0xc0, !PT ;  /* 0x00000002000f7212 */ /* 0x000fe400078ec0ff */
[----:B------:R-:W-:Y:S02]  /*7d20*/  SHF.R.U32.HI R0, RZ, 0x10, R22 ;  /* 0x00000010ff007819 */ /* 0x000fe40000011616 */
[----:B------:R-:W-:Y:S02]  /*7d30*/  LOP3.LUT R2, R22, 0xffff, RZ, 0xc0, !PT ;  /* 0x0000ffff16027812 */ /* 0x000fe400078ec0ff */
[----:B------:R-:W-:Y:S01]  /*7d40*/  LOP3.LUT R0, R0, 0xff, RZ, 0xc0, !PT ;  /* 0x000000ff00007812 */ /* 0x000fe200078ec0ff */
[C---:B------:R-:W-:Y:S01]  /*7d50*/  HMMA.16816.F32.BF16 R76, R12.reuse, R48, R32 ;  /* 0x000000300c4c723c */ /* 0x040fe20000041820 */
[----:B------:R-:W-:Y:S01]  /*7d60*/  SHF.R.U32.HI R5, RZ, 0x8, R2 ;  /* 0x00000008ff057819 */ /* 0x000fe20000011602 */
[----:B------:R-:W-:Y:S01]  /*7d70*/  FFMA.FTZ R2, R140, c[0x0][0x23c], -R17 ;  /* 0x00008f008c027a23 */ /* 0x000fe20000010811 */
[----:B------:R-:W-:Y:S01]  /*7d80*/  PRMT R7, R0, 0x5410, R4 ;  /* 0x0000541000077816 */ /* 0x000fe20000000004 */
[--C-:B------:R-:W-:Y:S01]  /*7d90*/  HSET2.LE.AND R0, R60, R81.reuse, PT ;  /* 0x000000513c007233 */ /* 0x100fe20003803000 */
[----:B--2---:R-:W-:Y:S01]  /*7da0*/  IMAD.MOV.U32 R60, RZ, RZ, R64 ;  /* 0x000000ffff3c7224 */ /* 0x004fe200078e0040 */
[----:B------:R2:W3:Y:S01]  /*7db0*/  MUFU.EX2 R140, R2 ;  /* 0x00000002008c7308 */ /* 0x0004e20000000800 */
[----:B------:R-:W-:Y:S01]  /*7dc0*/  PRMT R9, R9, 0x5410, R5 ;  /* 0x0000541009097816 */ /* 0x000fe20000000005 */
[----:B------:R-:W-:Y:S01]  /*7dd0*/  HSET2.LE.AND R4, R57, R81, PT ;  /* 0x0000005139047233 */ /* 0x000fe20003803000 */
[----:B-1----:R-:W-:Y:S01]  /*7de0*/  FFMA.FTZ R6, R144, c[0x0][0x23c], -R17 ;  /* 0x00008f0090067a23 */ /* 0x002fe20000010811 */
[----:B------:R-:W-:Y:S01]  /*7df0*/  F2FP.BF16.PACK_AB R5, R104, R60 ;  /* 0x0000003c6805723e */ /* 0x000fe200000010ff */
[----:B------:R-:W-:Y:S01]  /*7e00*/  HMMA.16816.F32.BF16 R68, R12, R50, R36 ;  /* 0x000000320c44723c */ /* 0x000fe20000041824 */
[----:B------:R-:W-:-:S02]  /*7e10*/  IMAD.MOV.U32 R57, RZ, RZ, R74 ;  /* 0x000000ffff397224 */ /* 0x000fc400078e004a */
[----:B------:R-:W-:Y:S01]  /*7e20*/  LOP3.LUT R11, R4, R5, RZ, 0xc0, !PT ;  /* 0x00000005040b7212 */ /* 0x000fe200078ec0ff */
[----:B------:R-:W-:Y:S01]  /*7e30*/  FFMA.FTZ R4, R123, c[0x0][0x23c], -R16 ;  /* 0x00008f007b047a23 */ /* 0x000fe20000010810 */
[----:B------:R-:W-:Y:S03]  /*7e40*/  MUFU.EX2 R144, R6 ;  /* 0x0000000600907308 */ /* 0x000fe60000000800 */
[----:B------:R-:W-:Y:S01]  /*7e50*/  HMMA.16816.F32.BF16 R64, R12, R52, R28 ;  /* 0x000000340c40723c */ /* 0x000fe2000004181c */
[----:B--2---:R-:W-:-:S04]  /*7e60*/  F2FP.BF16.PACK_AB R2, R96, R244 ;  /* 0x000000f46002723e */ /* 0x004fc800000010ff */
[----:B------:R1:W-:Y:S01]  /*7e70*/  MUFU.EX2 R122, R4 ;  /* 0x00000004007a7308 */ /* 0x0003e20000000800 */
[----:B---3--:R-:W-:Y:S02]  /*7e80*/  F2FP.BF16.PACK_AB R5, R140, R141 ;  /* 0x0000008d8c05723e */ /* 0x008fe400000010ff */
[----:B------:R-:W-:Y:S01]  /*7e90*/  LOP3.LUT R10, R0, R2, RZ, 0xc0, !PT ;  /* 0x00000002000a7212 */ /* 0x000fe200078ec0ff */
[----:B------:R-:W-:Y:S01]  /*7ea0*/  HSET2.LE.AND R0, R9, R81, PT ;  /* 0x0000005109007233 */ /* 0x000fe20003803000 */
[----:B------:R-:W-:Y:S01]  /*7eb0*/  F2FP.BF16.PACK_AB R2, R74, R95 ;  /* 0x0000005f4a02723e */ /* 0x000fe200000010ff */
[----:B------:R-:W-:Y:S03]  /*7ec0*/  HMMA.16816.F32.BF16 R36, R12, R54, R24 ;  /* 0x000000360c24723c */ /* 0x000fe60000041818 */
[----:B------:R-:W-:Y:S01]  /*7ed0*/  LOP3.LUT R8, R0, R2, RZ, 0xc0, !PT ;  /* 0x0000000200087212 */ /* 0x000fe200078ec0ff */
[----:B------:R-:W-:-:S04]  /*7ee0*/  FFMA.FTZ R0, R121, c[0x0][0x23c], -R16 ;  /* 0x00008f0079007a23 */ /* 0x000fc80000010810 */
[----:B------:R2:W-:Y:S01]  /*7ef0*/  MUFU.EX2 R32, R0 ;  /* 0x0000000000207308 */ /* 0x0005e20000000800 */
[----:B-1----:R-:W-:-:S05]  /*7f00*/  HSET2.LE.AND R4, R7, R81, PT ;  /* 0x0000005107047233 */ /* 0x002fca0003803000 */
[----:B------:R-:W-:Y:S01]  /*7f10*/  LOP3.LUT R9, R4, R5, RZ, 0xc0, !PT ;  /* 0x0000000504097212 */ /* 0x000fe200078ec0ff */
[----:B------:R-:W-:-:S04]  /*7f20*/  IMAD.WIDE.U32 R4, R61, -0x2daee0ad, RZ ;  /* 0xd2511f533d047825 */ /* 0x000fc800078e00ff */
[----:B------:R-:W-:Y:S01]  /*7f30*/  IMAD.MOV.U32 R61, RZ, RZ, R244 ;  /* 0x000000ffff3d7224 */ /* 0x000fe200078e00f4 */
[C---:B------:R-:W-:Y:S01]  /*7f40*/  LOP3.LUT R2, R4.reuse, 0xffff, RZ, 0xc0, !PT ;  /* 0x0000ffff04027812 */ /* 0x040fe200078ec0ff */
[C---:B------:R-:W-:Y:S01]  /*7f50*/  HMMA.16816.F32.BF16 R28, R8.reuse, R40, RZ ;  /* 0x00000028081c723c */ /* 0x040fe200000418ff */
[----:B------:R-:W-:Y:S01]  /*7f60*/  LOP3.LUT R12, R4, 0xff, RZ, 0xc0, !PT ;  /* 0x000000ff040c7812 */ /* 0x000fe200078ec0ff */
[----:B--2---:R-:W-:Y:S01]  /*7f70*/  FFMA.FTZ R0, R72, c[0x0][0x23c], -R16 ;  /* 0x00008f0048007a23 */ /* 0x004fe20000010810 */
[----:B------:R-:W-:Y:S01]  /*7f80*/  SHF.R.U32.HI R7, RZ, 0x8, R2 ;  /* 0x00000008ff077819 */ /* 0x000fe20000011602 */
[----:B------:R-:W-:Y:S01]  /*7f90*/  FFMA.FTZ R2, R125, c[0x0][0x23c], -R17 ;  /* 0x00008f007d027a23 */ /* 0x000fe20000010811 */
[----:B------:R-:W-:Y:S01]  /*7fa0*/  SHF.R.U32.HI R6, RZ, 0x10, R4 ;  /* 0x00000010ff067819 */ /* 0x000fe20000011604 */
[----:B------:R1:W-:Y:S01]  /*7fb0*/  MUFU.EX2 R98, R0 ;  /* 0x0000000000627308 */ /* 0x0003e20000000800 */
[----:B------:R-:W-:Y:S01]  /*7fc0*/  PRMT R13, R12, 0x5410, R7 ;  /* 0x000054100c0d7816 */ /* 0x000fe20000000007 */
[----:B------:R-:W-:Y:S01]  /*7fd0*/  FFMA.FTZ R7, R146, c[0x0][0x23c], -R17 ;  /* 0x00008f0092077a23 */ /* 0x000fe20000010811 */
[C---:B------:R-:W-:Y:S05]  /*7fe0*/  HMMA.16816.F32.BF16 R40, R8.reuse, R42, RZ ;  /* 0x0000002a0828723c */ /* 0x040fea00000418ff */
[----:B------:R2:W-:Y:S03]  /*7ff0*/  MUFU.EX2 R33, R2 ;  /* 0x0000000200217308 */ /* 0x0005e60000000800 */
[----:B------:R-:W-:Y:S01]  /*8000*/  HMMA.16816.F32.BF16 R20, R8, R44, RZ ;  /* 0x0000002c0814723c */ /* 0x000fe200000418ff */
[----:B-1----:R-:W-:-:S04]  /*8010*/  LOP3.LUT R0, R5, UR14, R56, 0x96, !PT ;  /* 0x0000000e05007c12 */ /* 0x002fc8000f8e9638 */
[----:B------:R1:W-:Y:S01]  /*8020*/  MUFU.EX2 R123, R7 ;  /* 0x00000007007b7308 */ /* 0x0003e20000000800 */
[----:B------:R-:W-:Y:S01]  /*8030*/  SHF.R.U32.HI R5, RZ, 0x18, R4 ;  /* 0x00000018ff057819 */ /* 0x000fe20000011604 */
[----:B------:R-:W-:Y:S01]  /*8040*/  FFMA.FTZ R4, R102, c[0x0][0x23c], -R17 ;  /* 0x00008f0066047a23 */ /* 0x000fe20000010811 */
[----:B------:R-:W-:Y:S01]  /*8050*/  HMMA.16816.F32.BF16 R24, R8, R46, RZ ;  /* 0x0000002e0818723c */ /* 0x000fe200000418ff */
[----:B------:R-:W-:Y:S02]  /*8060*/  IMAD.MOV.U32 R56, RZ, RZ, R75 ;  /* 0x000000ffff387224 */ /* 0x000fe400078e004b */
[----:B------:R-:W-:Y:S01]  /*8070*/  IMAD.MOV.U32 R102, RZ, RZ, R73 ;  /* 0x000000ffff667224 */ /* 0x000fe200078e0049 */
[----:B--2---:R-:W-:Y:S01]  /*8080*/  LOP3.LUT R2, R6, 0xff, RZ, 0xc0, !PT ;  /* 0x000000ff06027812 */ /* 0x004fe200078ec0ff */
[----:B------:R-:W2:Y:S01]  /*8090*/  MUFU.EX2 R34, R4 ;  /* 0x0000000400227308 */ /* 0x000ea20000000800 */
[----:B------:R-:W-:Y:S02]  /*80a0*/  LOP3.LUT R6, R0, 0xff, RZ, 0xc0, !PT ;  /* 0x000000ff00067812 */ /* 0x000fe400078ec0ff */
[----:B------:R-:W-:-:S02]  /*80b0*/  PRMT R12, R2, 0x5410, R5 ;  /* 0x00005410020c7816 */ /* 0x000fc40000000005 */
[----:B------:R-:W-:Y:S02]  /*80c0*/  SHF.R.U32.HI R5, RZ, 0x10, R0 ;  /* 0x00000010ff057819 */ /* 0x000fe40000011600 */
[----:B------:R-:W-:Y:S01]  /*80d0*/  LOP3.LUT R2, R0, 0xffff, RZ, 0xc0, !PT ;  /* 0x0000ffff00027812 */ /* 0x000fe200078ec0ff */
[----:B-1----:R-:W-:-:S03]  /*80e0*/  HSET2.LE.AND R7, R12, R81, PT ;  /* 0x000000510c077233 */ /* 0x002fc60003803000 */
[----:B------:R-:W-:-:S04]  /*80f0*/  SHF.R.U32.HI R2, RZ, 0x8, R2 ;  /* 0x00000008ff027819 */ /* 0x000fc80000011602 */
[----:B------:R-:W-:Y:S01]  /*8100*/  PRMT R8, R6, 0x5410, R2 ;  /* 0x0000541006087816 */ /* 0x000fe20000000002 */
[----:B--2---:R-:W-:Y:S01]  /*8110*/  IMAD.MOV.U32 R146, RZ, RZ, R34 ;  /* 0x000000ffff927224 */ /* 0x004fe200078e0022 */
[----:B------:R-:W-:Y:S02]  /*8120*/  SHF.R.U32.HI R4, RZ, 0x18, R0 ;  /* 0x00000018ff047819 */ /* 0x000fe40000011600 */
[----:B------:R-:W-:Y:S02]  /*8130*/  LOP3.LUT R0, R5, 0xff, RZ, 0xc0, !PT ;  /* 0x000000ff05007812 */ /* 0x000fe400078ec0ff */
[----:B------:R-:W-:Y:S02]  /*8140*/  F2FP.BF16.PACK_AB R2, R98, R32 ;  /* 0x000000206202723e */ /* 0x000fe400000010ff */
[----:B------:R-:W-:Y:S01]  /*8150*/  PRMT R5, R0, 0x5410, R4 ;  /* 0x0000541000057816 */ /* 0x000fe20000000004 */
[--C-:B------:R-:W-:Y:S01]  /*8160*/  HSET2.LE.AND R0, R13, R81.reuse, PT ;  /* 0x000000510d007233 */ /* 0x100fe20003803000 */
[----:B------:R-:W-:Y:S01]  /*8170*/  F2FP.BF16.PACK_AB R4, R146, R33 ;  /* 0x000000219204723e */ /* 0x000fe200000010ff */
[----:B------:R-:W-:Y:S02]  /*8180*/  LDSM.16.MT88.4 R12, [R210+0x4800] ;  /* 0x00480000d20c783b */ /* 0x000fe40000004200 */
[--C-:B------:R-:W-:Y:S01]  /*8190*/  HSET2.LE.AND R5, R5, R81.reuse, PT ;  /* 0x0000005105057233 */ /* 0x100fe20003803000 */
[----:B------:R-:W-:Y:S01]  /*81a0*/  LOP3.LUT R6, R0, R2, RZ, 0xc0, !PT ;  /* 0x0000000200067212 */ /* 0x000fe200078ec0ff */
[----:B------:R-:W-:Y:S01]  /*81b0*/  HSET2.LE.AND R0, R8, R81, PT ;  /* 0x0000005108007233 */ /* 0x000fe20003803000 */
[----:B------:R-:W-:-:S02]  /*81c0*/  F2FP.BF16.PACK_AB R2, R122, R213 ;  /* 0x000000d57a02723e */ /* 0x000fc400000010ff */
[----:B------:R-:W-:Y:S02]  /*81d0*/  F2FP.BF16.PACK_AB R8, R123, R144 ;  /* 0x000000907b08723e */ /* 0x000fe400000010ff */
[----:B------:R-:W-:Y:S02]  /*81e0*/  LOP3.LUT R7, R7, R4, RZ, 0xc0, !PT ;  /* 0x0000000407077212 */ /* 0x000fe400078ec0ff */
[----:B------:R-:W-:Y:S02]  /*81f0*/  LOP3.LUT R4, R0, R2, RZ, 0xc0, !PT ;  /* 0x0000000200047212 */ /* 0x000fe400078ec0ff */
[----:B------:R-:W-:Y:S02]  /*8200*/  IADD3 R0, R84, 0x1, RZ ;  /* 0x0000000154007810 */ /* 0x000fe40007ffe0ff */
[----:B------:R-:W-:Y:S02]  /*8210*/  LOP3.LUT R5, R5, R8, RZ, 0xc0, !PT ;  /* 0x0000000805057212 */ /* 0x000fe400078ec0ff */
[----:B------:R-:W-:-:S05]  /*8220*/  LOP3.LUT R0, R91, UR21, R0, 0x96, !PT ;  /* 0x000000155b007c12 */ /* 0x000fca000f8e9600 */
[C---:B------:R-:W-:Y:S07]  /*8230*/  HMMA.16816.F32.BF16 R44, R4.reuse, R48, R28 ;  /* 0x00000030042c723c */ /* 0x040fee000004181c */
[----:B------:R-:W-:Y:S01]  /*8240*/  IMAD.WIDE.U32 R28, R0, -0x326172a9, RZ ;  /* 0xcd9e8d57001c7825 */ /* 0x000fe200078e00ff */
[----:B------:R-:W-:Y:S04]  /*8250*/  HMMA.16816.F32.BF16 R40, R4, R50, R40 ;  /* 0x000000320428723c */ /* 0x000fe80000041828 */
[----:B------:R-:W-:-:S02]  /*8260*/  LOP3.LUT R0, R29, UR13, R82, 0x96, !PT ;  /* 0x0000000d1d007c12 */ /* 0x000fc4000f8e9652 */
[----:B------:R-:W-:Y:S02]  /*8270*/  LOP3.LUT R2, R63, UR11, R28, 0x96, !PT ;  /* 0x0000000b3f027c12 */ /* 0x000fe4000f8e961c */
[C---:B------:R-:W-:Y:S01]  /*8280*/  HMMA.16816.F32.BF16 R72, R4.reuse, R52, R20 ;  /* 0x000000340448723c */ /* 0x040fe20000041814 */
[----:B------:R-:W-:Y:S01]  /*8290*/  IMAD.WIDE.U32 R8, R0, -0x2daee0ad, RZ ;  /* 0xd2511f5300087825 */ /* 0x000fe200078e00ff */
[----:B------:R-:W1:Y:S03]  /*82a0*/  LDSM.16.MT88.4 R20, [R209+0x4800] ;  /* 0x00480000d114783b */ /* 0x000e660000004200 */
[----:B------:R-:W-:Y:S01]  /*82b0*/  IMAD.WIDE.U32 R10, R2, -0x2daee0ad, RZ ;  /* 0xd2511f53020a7825 */ /* 0x000fe200078e00ff */
[----:B------:R-:W-:Y:S02]  /*82c0*/  LOP3.LUT R2, R9, UR10, R86, 0x96, !PT ;  /* 0x0000000a09027c12 */ /* 0x000fe4000f8e9656 */
[----:B------:R-:W-:Y:S02]  /*82d0*/  HMMA.16816.F32.BF16 R48, R4, R54, R24 ;  /* 0x000000360430723c */ /* 0x000fe40000041818 */
        /* <DEDUP_REMOVED lines=9> */
[--C-:B------:R-:W-:Y:S01]  /*8370*/  FFMA.FTZ R6, R101, c[0x0][0x23c], -R19.reuse ;  /* 0x00008f0065067a23 */ /* 0x100fe20000010813 */
[----:B------:R-:W-:Y:S01]  /*8380*/  LOP3.LUT R2, R25, UR4, R4, 0x96, !PT ;  /* 0x0000000419027c12 */ /* 0x000fe2000f8e9604 */
[----:B------:R-:W-:Y:S02]  /*8390*/  FFMA.FTZ R4, R103, c[0x0][0x23c], -R19 ;  /* 0x00008f0067047a23 */ /* 0x000fe40000010813 */
[----:B------:R3:W-:Y:S01]  /*83a0*/  MUFU.EX2 R107, R6 ;  /* 0x00000006006b7308 */ /* 0x0007e20000000800 */
[----:B------:R-:W-:Y:S02]  /*83b0*/  IMAD.MOV.U32 R101, RZ, RZ, R33 ;  /* 0x000000ffff657224 */ /* 0x000fe400078e0021 */
[----:B------:R-:W-:Y:S02]  /*83c0*/  IMAD.MOV.U32 R103, RZ, RZ, R242 ;  /* 0x000000ffff677224 */ /* 0x000fe400078e00f2 */
[----:B------:R-:W-:Y:S02]  /*83d0*/  IMAD.MOV.U32 R145, RZ, RZ, R243 ;  /* 0x000000ffff917224 */ /* 0x000fe400078e00f3 */
[----:B--2---:R-:W-:Y:S01]  /*83e0*/  FFMA.FTZ R0, R127, c[0x0][0x23c], -R19 ;  /* 0x00008f007f007a23 */ /* 0x004fe20000010813 */
[----:B------:R-:W2:Y:S08]  /*83f0*/  MUFU.EX2 R114, R4 ;  /* 0x0000000400727308 */ /* 0x000eb00000000800 */
[----:B------:R4:W-:Y:S01]  /*8400*/  MUFU.EX2 R117, R0 ;  /* 0x0000000000757308 */ /* 0x0009e20000000800 */
[----:B---3--:R-:W-:-:S02]  /*8410*/  FFMA.FTZ R6, R147, c[0x0][0x23c], -R18 ;  /* 0x00008f0093067a23 */ /* 0x008fc40000010812 */
[----:B------:R-:W-:-:S05]  /*8420*/  IMAD.MOV.U32 R147, RZ, RZ, R32 ;  /* 0x000000ffff937224 */ /* 0x000fca00078e0020 */
[----:B------:R3:W-:Y:S01]  /*8430*/  MUFU.EX2 R119, R6 ;  /* 0x0000000600777308 */ /* 0x0007e20000000800 */
[----:B----4-:R-:W-:Y:S01]  /*8440*/  LOP3.LUT R0, R5, UR6, R10, 0x96, !PT ;  /* 0x0000000605007c12 */ /* 0x010fe2000f8e960a */
[----:B------:R-:W-:-:S04]  /*8450*/  IMAD.WIDE.U32 R4, R2, -0x326172a9, RZ ;  /* 0xcd9e8d5702047825 */ /* 0x000fc800078e00ff */
[----:B------:R-:W-:Y:S01]  /*8460*/  IMAD.WIDE.U32 R10, R0, -0x326172a9, RZ ;  /* 0xcd9e8d57000a7825 */ /* 0x000fe200078e00ff */
[--C-:B------:R-:W-:Y:S02]  /*8470*/  SHF.R.U32.HI R2, RZ, 0x10, R4.reuse ;  /* 0x00000010ff027819 */ /* 0x100fe40000011604 */
[C---:B------:R-:W-:Y:S02]  /*8480*/  LOP3.LUT R0, R4.reuse, 0xffff, RZ, 0xc0, !PT ;  /* 0x0000ffff04007812 */ /* 0x040fe400078ec0ff */
[----:B------:R-:W-:Y:S02]  /*8490*/  LOP3.LUT R8, R4, 0xff, RZ, 0xc0, !PT ;  /* 0x000000ff04087812 */ /* 0x000fe400078ec0ff */
[----:B------:R-:W-:Y:S02]  /*84a0*/  LOP3.LUT R2, R2, 0xff, RZ, 0xc0, !PT ;  /* 0x000000ff02027812 */ /* 0x000fe400078ec0ff */
[----:B------:R-:W-:Y:S02]  /*84b0*/  SHF.R.U32.HI R4, RZ, 0x18, R4 ;  /* 0x00000018ff047819 */ /* 0x000fe40000011604 */
[----:B------:R-:W-:-:S02]  /*84c0*/  SHF.R.U32.HI R7, RZ, 0x8, R0 ;  /* 0x00000008ff077819 */ /* 0x000fc40000011600 */
[----:B------:R-:W-:Y:S02]  /*84d0*/  LOP3.LUT R0, R5, UR15, R10, 0x96, !PT ;  /* 0x0000000f05007c12 */ /* 0x000fe4000f8e960a */
[----:B------:R-:W-:Y:S01]  /*84e0*/  PRMT R10, R2, 0x5410, R4 ;  /* 0x00005410020a7816 */ /* 0x000fe20000000004 */
[----:B------:R-:W-:Y:S01]  /*84f0*/  FFMA.FTZ R4, R128, c[0x0][0x23c], -R18 ;  /* 0x00008f0080047a23 */ /* 0x000fe20000010812 */
[----:B------:R-:W-:Y:S02]  /*8500*/  SHF.R.U32.HI R5, RZ, 0x10, R0 ;  /* 0x00000010ff057819 */ /* 0x000fe40000011600 */
[----:B------:R-:W-:Y:S01]  /*8510*/  LOP3.LUT R2, R0, 0xffff, RZ, 0xc0, !PT ;  /* 0x0000ffff00027812 */ /* 0x000fe200078ec0ff */
[----:B------:R4:W-:Y:S01]  /*8520*/  MUFU.EX2 R113, R4 ;  /* 0x0000000400717308 */ /* 0x0009e20000000800 */
[----:B------:R-:W-:Y:S02]  /*8530*/  PRMT R9, R8, 0x5410, R7 ;  /* 0x0000541008097816 */ /* 0x000fe40000000007 */
[----:B------:R-:W-:-:S02]  /*8540*/  LOP3.LUT R7, R0, 0xff, RZ, 0xc0, !PT ;  /* 0x000000ff00077812 */ /* 0x000fc400078ec0ff */
[----:B---3--:R-:W-:Y:S02]  /*8550*/  SHF.R.U32.HI R6, RZ, 0x18, R0 ;  /* 0x00000018ff067819 */ /* 0x008fe40000011600 */
[----:B------:R-:W-:Y:S02]  /*8560*/  LOP3.LUT R0, R5, 0xff, RZ, 0xc0, !PT ;  /* 0x000000ff05007812 */ /* 0x000fe400078ec0ff */
[----:B------:R-:W-:Y:S02]  /*8570*/  SHF.R.U32.HI R2, RZ, 0x8, R2 ;  /* 0x00000008ff027819 */ /* 0x000fe40000011602 */
[----:B------:R-:W-:Y:S01]  /*8580*/  PRMT R8, R0, 0x5410, R6 ;  /* 0x0000541000087816 */ /* 0x000fe20000000006 */
[----:B------:R-:W-:Y:S01]  /*8590*/  HSET2.LE.AND R0, R9, R81, PT ;  /* 0x0000005109007233 */ /* 0x000fe20003803000 */
[----:B------:R-:W-:Y:S02]  /*85a0*/  PRMT R5, R7, 0x5410, R2 ;  /* 0x0000541007057816 */ /* 0x000fe40000000002 */
[----:B--2---:R-:W-:Y:S01]  /*85b0*/  F2FP.BF16.PACK_AB R2, R107, R114 ;  /* 0x000000726b02723e */ /* 0x004fe200000010ff */
[----:B----4-:R-:W-:-:S03]  /*85c0*/  FFMA.FTZ R4, R126, c[0x0][0x23c], -R18 ;  /* 0x00008f007e047a23 */ /* 0x010fc60000010812 */
[----:B------:R-:W-:Y:S01]  /*85d0*/  LOP3.LUT R6, R0, R2, RZ, 0xc0, !PT ;  /* 0x0000000200067212 */ /* 0x000fe200078ec0ff */
[----:B------:R2:W3:Y:S01]  /*85e0*/  MUFU.EX2 R106, R4 ;  /* 0x00000004006a7308 */ /* 0x0004e20000000800 */
[----:B------:R-:W-:Y:S01]  /*85f0*/  HSET2.LE.AND R0, R10, R81, PT ;  /* 0x000000510a007233 */ /* 0x000fe20003803000 */
[----:B--2---:R-:W-:Y:S01]  /*8600*/  FFMA.FTZ R4, R148, c[0x0][0x23c], -R18 ;  /* 0x00008f0094047a23 */ /* 0x004fe20000010812 */
[----:B---3--:R-:W-:-:S05]  /*8610*/  F2FP.BF16.PACK_AB R2, R106, R113 ;  /* 0x000000716a02723e */ /* 0x008fca00000010ff */
[----:B------:R2:W3:Y:S01]  /*8620*/  MUFU.EX2 R116, R4 ;  /* 0x0000000400747308 */ /* 0x0004e20000000800 */
[----:B------:R-:W-:Y:S01]  /*8630*/  LOP3.LUT R7, R0, R2, RZ, 0xc0, !PT ;  /* 0x0000000200077212 */ /* 0x000fe200078ec0ff */
[----:B------:R-:W-:Y:S01]  /*8640*/  HSET2.LE.AND R0, R5, R81, PT ;  /* 0x0000005105007233 */ /* 0x000fe20003803000 */
[----:B------:R-:W-:-:S04]  /*8650*/  F2FP.BF16.PACK_AB R2, R117, R120 ;  /* 0x000000787502723e */ /* 0x000fc800000010ff */
[----:B--2---:R-:W-:Y:S01]  /*8660*/  LOP3.LUT R4, R0, R2, RZ, 0xc0, !PT ;  /* 0x0000000200047212 */ /* 0x004fe200078ec0ff */
[----:B------:R-:W-:Y:S01]  /*8670*/  HSET2.LE.AND R0, R8, R81, PT ;  /* 0x0000005108007233 */ /* 0x000fe20003803000 */
[----:B---3--:R-:W-:-:S04]  /*8680*/  F2FP.BF16.PACK_AB R2, R116, R119 ;  /* 0x000000777402723e */ /* 0x008fc800000010ff */
        /* <DEDUP_REMOVED lines=9> */
[----:B------:R-:W-:-:S04]  /*8720*/  LOP3.LUT R2, R7, UR10, R88, 0x96, !PT ;  /* 0x0000000a07027c12 */ /* 0x000fc8000f8e9658 */
        /* <DEDUP_REMOVED lines=8> */
[----:B------:R-:W-:Y:S01]  /*87b0*/  IMAD.WIDE.U32 R32, R0, -0x2daee0ad, RZ ;  /* 0xd2511f5300207825 */ /* 0x000fe200078e00ff */
[----:B------:R-:W-:-:S03]  /*87c0*/  LOP3.LUT R7, R7, UR6, R4, 0x96, !PT ;  /* 0x0000000607077c12 */ /* 0x000fc6000f8e9604 */
[----:B------:R-:W-:Y:S01]  /*87d0*/  FFMA.FTZ R2, R154, c[0x0][0x23c], -R16 ;  /* 0x00008f009a027a23 */ /* 0x000fe20000010810 */
[----:B------:R-:W-:Y:S01]  /*87e0*/  LOP3.LUT R0, R33, UR4, R6, 0x96, !PT ;  /* 0x0000000421007c12 */ /* 0x000fe2000f8e9606 */
[----:B------:R-:W-:Y:S02]  /*87f0*/  FFMA.FTZ R6, R130, c[0x0][0x23c], -R16 ;  /* 0x00008f0082067a23 */ /* 0x000fe40000010810 */
[----:B------:R2:W-:Y:S01]  /*8800*/  MUFU.EX2 R118, R2 ;  /* 0x0000000200767308 */ /* 0x0005e20000000800 */
[----:B------:R-:W-:-:S04]  /*8810*/  IMAD.WIDE.U32 R28, R7, -0x326172a9, RZ ;  /* 0xcd9e8d57071c7825 */ /* 0x000fc800078e00ff */
[----:B------:R-:W-:Y:S02]  /*8820*/  IMAD.MOV.U32 R157, RZ, RZ, R241 ;  /* 0x000000ffff9d7224 */ /* 0x000fe400078e00f1 */
[----:B-1----:R-:W-:Y:S01]  /*8830*/  IMAD.WIDE.U32 R4, R0, -0x326172a9, RZ ;  /* 0xcd9e8d5700047825 */ /* 0x002fe200078e00ff */
[----:B------:R1:W-:Y:S03]  /*8840*/  MUFU.EX2 R112, R6 ;  /* 0x0000000600707308 */ /* 0x0003e60000000800 */
[----:B------:R-:W-:Y:S01]  /*8850*/  IMAD.MOV.U32 R154, RZ, RZ, R240 ;  /* 0x000000ffff9a7224 */ /* 0x000fe200078e00f0 */
[----:B------:R-:W-:Y:S02]  /*8860*/  LOP3.LUT R0, R4, 0xffff, RZ, 0xc0, !PT ;  /* 0x0000ffff04007812 */ /* 0x000fe400078ec0ff */
[----:B------:R-:W-:Y:S01]  /*8870*/  SHF.R.U32.HI R7, RZ, 0x18, R4 ;  /* 0x00000018ff077819 */ /* 0x000fe20000011604 */
[----:B--2---:R-:W-:-:S04]  /*8880*/  FFMA.FTZ R2, R149, c[0x0][0x23c], -R16 ;  /* 0x00008f0095027a23 */ /* 0x004fc80000010810 */
[----:B------:R2:W3:Y:S01]  /*8890*/  MUFU.EX2 R115, R2 ;  /* 0x0000000200737308 */ /* 0x0004e20000000800 */
[----:B-1----:R-:W-:Y:S02]  /*88a0*/  FFMA.FTZ R6, R152, c[0x0][0x23c], -R17 ;  /* 0x00008f0098067a23 */ /* 0x002fe40000010811 */
[----:B------:R-:W-:-:S05]  /*88b0*/  IMAD.MOV.U32 R152, RZ, RZ, R123 ;  /* 0x000000ffff987224 */ /* 0x000fca00078e007b */
[----:B------:R1:W-:Y:S01]  /*88c0*/  MUFU.EX2 R251, R6 ;  /* 0x0000000600fb7308 */ /* 0x0003e20000000800 */
[----:B--2---:R-:W-:Y:S02]  /*88d0*/  SHF.R.U32.HI R2, RZ, 0x8, R0 ;  /* 0x00000008ff027819 */ /* 0x004fe40000011600 */
[----:B------:R-:W-:-:S04]  /*88e0*/  LOP3.LUT R0, R4, 0xff, RZ, 0xc0, !PT ;  /* 0x000000ff04007812 */ /* 0x000fc800078ec0ff */
[----:B------:R-:W-:Y:S02]  /*88f0*/  PRMT R10, R0, 0x5410, R2 ;  /* 0x00005410000a7816 */ /* 0x000fe40000000002 */
[----:B------:R-:W-:Y:S01]  /*8900*/  SHF.R.U32.HI R2, RZ, 0x10, R4 ;  /* 0x00000010ff027819 */ /* 0x000fe20000011604 */
[----:B------:R-:W-:Y:S01]  /*8910*/  FFMA.FTZ R4, R131, c[0x0][0x23c], -R17 ;  /* 0x00008f0083047a23 */ /* 0x000fe20000010811 */
[----:B------:R-:W-:Y:S02]  /*8920*/  LOP3.LUT R0, R5, UR15, R28, 0x96, !PT ;  /* 0x0000000f05007c12 */ /* 0x000fe4000f8e961c */
[----:B------:R-:W-:Y:S01]  /*8930*/  LOP3.LUT R2, R2, 0xff, RZ, 0xc0, !PT ;  /* 0x000000ff02027812 */ /* 0x000fe200078ec0ff */
[----:B------:R2:W4:Y:S01]  /*8940*/  MUFU.EX2 R250, R4 ;  /* 0x0000000400fa7308 */ /* 0x0005220000000800 */
[----:B-1----:R-:W-:Y:S02]  /*8950*/  SHF.R.U32.HI R6, RZ, 0x18, R0 ;  /* 0x00000018ff067819 */ /* 0x002fe40000011600 */
[----:B------:R-:W-:-:S02]  /*8960*/  PRMT R9, R2, 0x5410, R7 ;  /* 0x0000541002097816 */ /* 0x000fc40000000007 */
[C---:B------:R-:W-:Y:S02]  /*8970*/  LOP3.LUT R2, R0.reuse, 0xffff, RZ, 0xc0, !PT ;  /* 0x0000ffff00027812 */ /* 0x040fe400078ec0ff */
[----:B------:R-:W-:Y:S02]  /*8980*/  LOP3.LUT R7, R0, 0xff, RZ, 0xc0, !PT ;  /* 0x000000ff00077812 */ /* 0x000fe400078ec0ff */
[----:B------:R-:W-:Y:S01]  /*8990*/  SHF.R.U32.HI R5, RZ, 0x8, R2 ;  /* 0x00000008ff057819 */ /* 0x000fe20000011602 */
[----:B------:R-:W-:-:S03]  /*89a0*/  FFMA.FTZ R2, R206, c[0x0][0x23c], -R17 ;  /* 0x00008f00ce027a23 */ /* 0x000fc60000010811 */
[----:B------:R-:W-:Y:S01]  /*89b0*/  PRMT R8, R7, 0x5410, R5 ;  /* 0x0000541007087816 */ /* 0x000fe20000000005 */
[----:B------:R3:W-:Y:S01]  /*89c0*/  MUFU.EX2 R249, R2 ;  /* 0x0000000200f97308 */ /* 0x0007e20000000800 */
[----:B--2---:R-:W-:-:S04]  /*89d0*/  SHF.R.U32.HI R4, RZ, 0x10, R0 ;  /* 0x00000010ff047819 */ /* 0x004fc80000011600 */
[----:B------:R-:W-:Y:S01]  /*89e0*/  LOP3.LUT R0, R4, 0xff, RZ, 0xc0, !PT ;  /* 0x000000ff04007812 */ /* 0x000fe200078ec0ff */
[----:B------:R-:W-:-:S03]  /*89f0*/  FFMA.FTZ R4, R204, c[0x0][0x23c], -R17 ;  /* 0x00008f00cc047a23 */ /* 0x000fc60000010811 */
[----:B------:R-:W-:Y:S01]  /*8a00*/  PRMT R5, R0, 0x5410, R6 ;  /* 0x0000541000057816 */ /* 0x000fe20000000006 */
[----:B------:R-:W-:Y:S01]  /*8a10*/  HSET2.LE.AND R0, R10, R81, PT ;  /* 0x000000510a007233 */ /* 0x000fe20003803000 */
[----:B------:R1:W2:Y:S01]  /*8a20*/  MUFU.EX2 R248, R4 ;  /* 0x0000000400f87308 */ /* 0x0002a20000000800 */
[----:B---3--:R-:W-:-:S04]  /*8a30*/  F2FP.BF16.PACK_AB R2, R112, R115 ;  /* 0x000000737002723e */ /* 0x008fc800000010ff */
[----:B------:R-:W-:Y:S01]  /*8a40*/  LOP3.LUT R6, R0, R2, RZ, 0xc0, !PT ;  /* 0x0000000200067212 */ /* 0x000fe200078ec0ff */
[----:B------:R-:W-:Y:S01]  /*8a50*/  HSET2.LE.AND R0, R9, R81, PT ;  /* 0x0000005109007233 */ /* 0x000fe20003803000 */
[----:B----4-:R-:W-:-:S04]  /*8a60*/  F2FP.BF16.PACK_AB R2, R250, R251 ;  /* 0x000000fbfa02723e */ /* 0x010fc800000010ff */
[----:B------:R-:W-:Y:S01]  /*8a70*/  LOP3.LUT R7, R0, R2, RZ, 0xc0, !PT ;  /* 0x0000000200077212 */ /* 0x000fe200078ec0ff */
[----:B------:R-:W-:Y:S01]  /*8a80*/  HSET2.LE.AND R0, R8, R81, PT ;  /* 0x0000005108007233 */ /* 0x000fe20003803000 */
[----:B------:R-:W-:-:S04]  /*8a90*/  F2FP.BF16.PACK_AB R2, R118, R121 ;  /* 0x000000797602723e */ /* 0x000fc800000010ff */
[----:B-1----:R-:W-:Y:S01]  /*8aa0*/  LOP3.LUT R4, R0, R2, RZ, 0xc0, !PT ;  /* 0x0000000200047212 */ /* 0x002fe200078ec0ff */
[----:B------:R-:W-:Y:S01]  /*8ab0*/  HSET2.LE.AND R0, R5, R81, PT ;  /* 0x0000005105007233 */ /* 0x000fe20003803000 */
[----:B--2---:R-:W-:-:S04]  /*8ac0*/  F2FP.BF16.PACK_AB R2, R248, R249 ;  /* 0x000000f9f802723e */ /* 0x004fc800000010ff */
[----:B------:R-:W-:Y:S01]  /*8ad0*/  LOP3.LUT R5, R0, R2, RZ, 0xc0, !PT ;  /* 0x0000000200057212 */ /* 0x000fe200078ec0ff */
[--C-:B------:R-:W-:Y:S02]  /*8ae0*/  FFMA.FTZ R0, R151, c[0x0][0x23c], -R19.reuse ;  /* 0x00008f0097007a23 */ /* 0x100fe40000010813 */
[----:B------:R-:W-:Y:S02]  /*8af0*/  FFMA.FTZ R2, R129, c[0x0][0x23c], -R19 ;  /* 0x00008f0081027a23 */ /* 0x000fe40000010813 */
[----:B------:R1:W-:Y:S02]  /*8b00*/  MUFU.EX2 R246, R0 ;  /* 0x0000000000f67308 */ /* 0x0003e40000000800 */
[C---:B------:R-:W-:Y:S06]  /*8b10*/  HMMA.16816.F32.BF16 R36, R4.reuse, R20, R44 ;  /* 0x000000140424723c */ /* 0x040fec000004182c */
[----:B------:R2:W-:Y:S02]  /*8b20*/  MUFU.EX2 R244, R2 ;  /* 0x0000000200f47308 */ /* 0x0005e40000000800 */
[----:B------:R-:W-:Y:S01]  /*8b30*/  HMMA.16816.F32.BF16 R40, R4, R22, R40 ;  /* 0x000000160428723c */ /* 0x000fe20000041828 */
[----:B-1----:R-:W-:-:S07]  /*8b40*/  LOP3.LUT R0, R11, UR5, R34, 0x96, !PT ;  /* 0x000000050b007c12 */ /* 0x002fce000f8e9622 */
[----:B------:R-:W-:Y:S01]  /*8b50*/  HMMA.16816.F32.BF16 R44, R4, R12, R72 ;  /* 0x0000000c042c723c */ /* 0x000fe20000041848 */
[----:B--2---:R-:W-:-:S07]  /*8b60*/  FFMA.FTZ R2, R110, c[0x0][0x23c], -R19 ;  /* 0x00008f006e027a23 */ /* 0x004fce0000010813 */
[----:B------:R-:W-:Y:S01]  /*8b70*/  HMMA.16816.F32.BF16 R48, R4, R14, R48 ;  /* 0x0000000e0430723c */ /* 0x000fe20000041830 */
[----:B------:R-:W1:Y:S01]  /*8b80*/  LDSM.16.MT88.4 R12, [R209+0x4c00] ;  /* 0x004c0000d10c783b */ /* 0x000e620000004200 */
[----:B------:R2:W-:Y:S05]  /*8b90*/  MUFU.EX2 R245, R2 ;  /* 0x0000000200f57308 */ /* 0x0005ea0000000800 */
[----:B------:R-:W-:-:S05]  /*8ba0*/  IMAD.WIDE.U32 R4, R0, -0x2daee0ad, RZ ;  /* 0xd2511f5300047825 */ /* 0x000fca00078e00ff */
[C---:B------:R-:W-:Y:S02]  /*8bb0*/  LOP3.LUT R0, R4.reuse, 0xffff, RZ, 0xc0, !PT ;  /* 0x0000ffff04007812 */ /* 0x040fe400078ec0ff */
[----:B------:R-:W-:Y:S02]  /*8bc0*/  LOP3.LUT R7, R4, 0xff, RZ, 0xc0, !PT ;  /* 0x000000ff04077812 */ /* 0x000fe400078ec0ff */
[----:B------:R-:W-:Y:S01]  /*8bd0*/  SHF.R.U32.HI R6, RZ, 0x8, R0 ;  /* 0x00000008ff067819 */ /* 0x000fe20000011600 */
[----:B--2---:R-:W-:Y:S01]  /*8be0*/  FFMA.FTZ R2, R108, c[0x0][0x23c], -R19 ;  /* 0x00008f006c027a23 */ /* 0x004fe20000010813 */
[----:B------:R-:W-:Y:S01]  /*8bf0*/  LOP3.LUT R0, R5, UR14, R24, 0x96, !PT ;  /* 0x0000000e05007c12 */ /* 0x000fe2000f8e9618 */
[----:B------:R-:W-:Y:S01]  /*8c00*/  FFMA.FTZ R5, R155, c[0x0][0x23c], -R18 ;  /* 0x00008f009b057a23 */ /* 0x000fe20000010812 */
[----:B------:R-:W-:Y:S01]  /*8c10*/  PRMT R10, R7, 0x5410, R6 ;  /* 0x00005410070a7816 */ /* 0x000fe20000000006 */
[----:B------:R2:W3:Y:S01]  /*8c20*/  MUFU.EX2 R247, R2 ;  /* 0x0000000200f77308 */ /* 0x0004e20000000800 */
[----:B------:R-:W-:Y:S01]  /*8c30*/  SHF.R.U32.HI R9, RZ, 0x18, R4 ;  /* 0x00000018ff097819 */ /* 0x000fe20000011604 */
[----:B------:R-:W-:Y:S01]  /*8c40*/  FFMA.FTZ R6, R111, c[0x0][0x23c], -R18 ;  /* 0x00008f006f067a23 */ /* 0x000fe20000010812 */
[----:B------:R-:W-:Y:S01]  /*8c50*/  LOP3.LUT R8, R0, 0xff, RZ, 0xc0, !PT ;  /* 0x000000ff00087812 */ /* 0x000fe200078ec0ff */
[----:B------:R-:W4:Y:S01]  /*8c60*/  LDSM.16.MT88.4 R24, [R210+0x4c00] ;  /* 0x004c0000d218783b */ /* 0x000f220000004200 */
[----:B------:R-:W-:-:S03]  /*8c70*/  IMAD.MOV.U32 R155, RZ, RZ, R122 ;  /* 0x000000ffff9b7224 */ /* 0x000fc600078e007a */
[----:B------:R1:W-:Y:S01]  /*8c80*/  MUFU.EX2 R242, R5 ;  /* 0x0000000500f27308 */ /* 0x0003e20000000800 */
[----:B--2---:R-:W-:-:S07]  /*8c90*/  SHF.R.U32.HI R2, RZ, 0x10, R4 ;  /* 0x00000010ff027819 */ /* 0x004fce0000011604 */
[----:B------:R2:W-:Y:S01]  /*8ca0*/  MUFU.EX2 R243, R6 ;  /* 0x0000000600f37308 */ /* 0x0005e20000000800 */
[----:B------:R-:W-:Y:S02]  /*8cb0*/  SHF.R.U32.HI R4, RZ, 0x10, R0 ;  /* 0x00000010ff047819 */ /* 0x000fe40000011600 */
[----:B------:R-:W-:Y:S02]  /*8cc0*/  LOP3.LUT R7, R2, 0xff, RZ, 0xc0, !PT ;  /* 0x000000ff02077812 */ /* 0x000fe400078ec0ff */
[----:B------:R-:W-:Y:S02]  /*8cd0*/  LOP3.LUT R2, R0, 0xffff, RZ, 0xc0, !PT ;  /* 0x0000ffff00027812 */ /* 0x000fe400078ec0ff */
[----:B------:R-:W-:Y:S02]  /*8ce0*/  PRMT R7, R7, 0x5410, R9 ;  /* 0x0000541007077816 */ /* 0x000fe40000000009 */
[----:B-1----:R-:W-:Y:S02]  /*8cf0*/  SHF.R.U32.HI R5, RZ, 0x8, R2 ;  /* 0x00000008ff057819 */ /* 0x002fe40000011602 */
[----:B------:R-:W-:-:S02]  /*8d00*/  SHF.R.U32.HI R2, RZ, 0x18, R0 ;  /* 0x00000018ff027819 */ /* 0x000fc40000011600 */
[----:B------:R-:W-:Y:S01]  /*8d10*/  LOP3.LUT R0, R4, 0xff, RZ, 0xc0, !PT ;  /* 0x000000ff04007812 */ /* 0x000fe200078ec0ff */
[--C-:B------:R-:W-:Y:S01]  /*8d20*/  FFMA.FTZ R4, R109, c[0x0][0x23c], -R18.reuse ;  /* 0x00008f006d047a23 */ /* 0x100fe20000010812 */
[----:B------:R-:W-:Y:S01]  /*8d30*/  PRMT R8, R8, 0x5410, R5 ;  /* 0x0000541008087816 */ /* 0x000fe20000000005 */
[----:B------:R-:W-:Y:S01]  /*8d40*/  FFMA.FTZ R5, R150, c[0x0][0x23c], -R18 ;  /* 0x00008f0096057a23 */ /* 0x000fe20000010812 */
[----:B------:R-:W-:Y:S01]  /*8d50*/  PRMT R9, R0, 0x5410, R2 ;  /* 0x0000541000097816 */ /* 0x000fe20000000002 */
[----:B------:R-:W1:Y:S01]  /*8d60*/  MUFU.EX2 R241, R4 ;  /* 0x0000000400f17308 */ /* 0x000e620000000800 */
[----:B------:R-:W-:Y:S01]  /*8d70*/  HSET2.LE.AND R0, R10, R81, PT ;  /* 0x000000510a007233 */ /* 0x000fe20003803000 */
[----:B---3--:R-:W-:-:S04]  /*8d80*/  F2FP.BF16.PACK_AB R2, R247, R245 ;  /* 0x000000f5f702723e */ /* 0x008fc800000010ff */
[----:B--2---:R-:W-:Y:S01]  /*8d90*/  LOP3.LUT R6, R0, R2, RZ, 0xc0, !PT ;  /* 0x0000000200067212 */ /* 0x004fe200078ec0ff */
[----:B------:R-:W-:Y:S01]  /*8da0*/  HSET2.LE.AND R0, R7, R81, PT ;  /* 0x0000005107007233 */ /* 0x000fe20003803000 */
[----:B------:R-:W2:Y:S01]  /*8db0*/  MUFU.EX2 R240, R5 ;  /* 0x0000000500f07308 */ /* 0x000ea20000000800 */
[----:B-1----:R-:W-:-:S04]  /*8dc0*/  F2FP.BF16.PACK_AB R2, R241, R243 ;  /* 0x000000f3f102723e */ /* 0x002fc800000010ff */
[----:B------:R-:W-:Y:S01]  /*8dd0*/  LOP3.LUT R7, R0, R2, RZ, 0xc0, !PT ;  /* 0x0000000200077212 */ /* 0x000fe200078ec0ff */
[----:B------:R-:W-:Y:S01]  /*8de0*/  HSET2.LE.AND R0, R8, R81, PT ;  /* 0x0000005108007233 */ /* 0x000fe20003803000 */
[----:B------:R-:W-:-:S04]  /*8df0*/  F2FP.BF16.PACK_AB R2, R244, R246 ;  /* 0x000000f6f402723e */ /* 0x000fc800000010ff */
[----:B------:R-:W-:Y:S01]  /*8e00*/  LOP3.LUT R4, R0, R2, RZ, 0xc0, !PT ;  /* 0x0000000200047212 */ /* 0x000fe200078ec0ff */
[----:B------:R-:W-:Y:S01]  /*8e10*/  HSET2.LE.AND R0, R9, R81, PT ;  /* 0x0000005109007233 */ /* 0x000fe20003803000 */
[----:B--2---:R-:W-:-:S04]  /*8e20*/  F2FP.BF16.PACK_AB R2, R240, R242 ;  /* 0x000000f2f002723e */ /* 0x004fc800000010ff */
[----:B------:R-:W-:Y:S01]  /*8e30*/  LOP3.LUT R5, R0, R2, RZ, 0xc0, !PT ;  /* 0x0000000200057212 */ /* 0x000fe200078ec0ff */
[--C-:B------:R-:W-:Y:S02]  /*8e40*/  FFMA.FTZ R0, R222, c[0x0][0x23c], -R16.reuse ;  /* 0x00008f00de007a23 */ /* 0x100fe40000010810 */
[----:B------:R-:W-:Y:S02]  /*8e50*/  FFMA.FTZ R2, R132, c[0x0][0x23c], -R16 ;  /* 0x00008f0084027a23 */ /* 0x000fe40000010810 */
[----:B------:R1:W-:Y:S01]  /*8e60*/  MUFU.EX2 R136, R0 ;  /* 0x0000000000887308 */ /* 0x0003e20000000800 */
[----:B------:R-:W-:Y:S01]  /*8e70*/  IMAD.MOV.U32 R222, RZ, RZ, R106 ;  /* 0x000000ffffde7224 */ /* 0x000fe200078e006a */
[C---:B------:R-:W-:Y:S06]  /*8e80*/  HMMA.16816.F32.BF16 R72, R4.reuse, R12, R52 ;  /* 0x0000000c0448723c */ /* 0x040fec0000041834 */
[----:B------:R-:W-:Y:S02]  /*8e90*/  MUFU.EX2 R132, R2 ;  /* 0x0000000200847308 */ /* 0x000fe40000000800 */
[----:B------:R-:W-:Y:S01]  /*8ea0*/  HMMA.16816.F32.BF16 R68, R4, R14, R68 ;  /* 0x0000000e0444723c */ /* 0x000fe20000041844 */
[----:B-1----:R-:W-:-:S07]  /*8eb0*/  FFMA.FTZ R0, R164, c[0x0][0x23c], -R16 ;  /* 0x00008f00a4007a23 */ /* 0x002fce0000010810 */
[C---:B----4-:R-:W-:Y:S01]  /*8ec0*/  HMMA.16816.F32.BF16 R64, R4.reuse, R24, R64 ;  /* 0x000000180440723c */ /* 0x050fe20000041840 */
[----:B------:R1:W-:Y:S07]  /*8ed0*/  MUFU.EX2 R204, R0 ;  /* 0x0000000000cc7308 */ /* 0x0003ee0000000800 */
[----:B------:R-:W-:Y:S01]  /*8ee0*/  HMMA.16816.F32.BF16 R52, R4, R26, R76 ;  /* 0x0000001a0434723c */ /* 0x000fe2000004184c */
[----:B-1----:R-:W-:Y:S02]  /*8ef0*/  FFMA.FTZ R0, R156, c[0x0][0x23c], -R16 ;  /* 0x00008f009c007a23 */ /* 0x002fe40000010810 */
[----:B------:R-:W-:-:S02]  /*8f00*/  IMAD.MOV.U32 R156, RZ, RZ, R166 ;  /* 0x000000ffff9c7224 */ /* 0x000fc400078e00a6 */
[----:B------:R1:W2:Y:S02]  /*8f10*/  MUFU.EX2 R206, R0 ;  /* 0x0000000000ce7308 */ /* 0x0002a40000000800 */
[----:B-1----:R-:W-:-:S05]  /*8f20*/  LOP3.LUT R0, R29, UR5, R30, 0x96, !PT ;  /* 0x000000051d007c12 */ /* 0x002fca000f8e961e */
[----:B------:R-:W-:-:S04]  /*8f30*/  IMAD.WIDE.U32 R4, R0, -0x2daee0ad, RZ ;  /* 0xd2511f5300047825 */ /* 0x000fc800078e00ff */
[----:B------:R-:W-:Y:S01]  /*8f40*/  FFMA.FTZ R0, R224, c[0x0][0x23c], -R17 ;  /* 0x00008f00e0007a23 */ /* 0x000fe20000010811 */
[C---:B------:R-:W-:Y:S01]  /*8f50*/  LOP3.LUT R2, R4.reuse, 0xffff, RZ, 0xc0, !PT ;  /* 0x0000ffff04027812 */ /* 0x040fe200078ec0ff */
[----:B------:R-:W-:Y:S01]  /*8f60*/  IMAD.MOV.U32 R224, RZ, RZ, R107 ;  /* 0x000000ffffe07224 */ /* 0x000fe200078e006b */
[--C-:B------:R-:W-:Y:S01]  /*8f70*/  SHF.R.U32.HI R7, RZ, 0x10, R4.reuse ;  /* 0x00000010ff077819 */ /* 0x100fe20000011604 */
[----:B------:R1:W-:Y:S01]  /*8f80*/  MUFU.EX2 R130, R0 ;  /* 0x0000000000827308 */ /* 0x0003e20000000800 */
[----:B------:R-:W-:Y:S02]  /*8f90*/  LOP3.LUT R8, R4, 0xff, RZ, 0xc0, !PT ;  /* 0x000000ff04087812 */ /* 0x000fe400078ec0ff */
[----:B------:R-:W-:Y:S02]  /*8fa0*/  SHF.R.U32.HI R6, RZ, 0x18, R4 ;  /* 0x00000018ff067819 */ /* 0x000fe40000011604 */
[----:B------:R-:W-:Y:S02]  /*8fb0*/  SHF.R.U32.HI R4, RZ, 0x8, R2 ;  /* 0x00000008ff047819 */ /* 0x000fe40000011602 */
[----:B------:R-:W-:Y:S01]  /*8fc0*/  LOP3.LUT R2, R7, 0xff, RZ, 0xc0, !PT ;  /* 0x000000ff07027812 */ /* 0x000fe200078ec0ff */
[----:B------:R-:W-:Y:S01]  /*8fd0*/  FFMA.FTZ R7, R207, c[0x0][0x23c], -R17 ;  /* 0x00008f00cf077a23 */ /* 0x000fe20000010811 */
[----:B------:R-:W-:Y:S01]  /*8fe0*/  PRMT R10, R8, 0x5410, R4 ;  /* 0x00005410080a7816 */ /* 0x000fe20000000004 */
[----:B------:R-:W-:Y:S01]  /*8ff0*/  IMAD.MOV.U32 R207, RZ, RZ, R113 ;  /* 0x000000ffffcf7224 */ /* 0x000fe200078e0071 */
[----:B------:R-:W-:Y:S01]  /*9000*/  PRMT R9, R2, 0x5410, R6 ;  /* 0x0000541002097816 */ /* 0x000fe20000000006 */
[----:B------:R3:W-:Y:S01]  /*9010*/  MUFU.EX2 R128, R7 ;  /* 0x0000000700807308 */ /* 0x0007e20000000800 */
[----:B-1----:R-:W-:Y:S01]  /*9020*/  LOP3.LUT R0, R5, UR14, R32, 0x96, !PT ;  /* 0x0000000e05007c12 */ /* 0x002fe2000f8e9620 */
[----:B------:R-:W-:Y:S01]  /*9030*/  FFMA.FTZ R5, R158, c[0x0][0x23c], -R17 ;  /* 0x00008f009e057a23 */ /* 0x000fe20000010811 */
[----:B------:R-:W-:Y:S01]  /*9040*/  LDSM.16.MT88.4 R32, [R210+0x5000] ;  /* 0x00500000d220783b */ /* 0x000fe20000004200 */
[----:B------:R-:W-:Y:S01]  /*9050*/  IMAD.MOV.U32 R158, RZ, RZ, R121 ;  /* 0x000000ffff9e7224 */ /* 0x000fe200078e0079 */
[----:B------:R-:W-:-:S03]  /*9060*/  LOP3.LUT R2, R0, 0xffff, RZ, 0xc0, !PT ;  /* 0x0000ffff00027812 */ /* 0x000fc600078ec0ff */
[----:B------:R1:W-:Y:S01]  /*9070*/  MUFU.EX2 R131, R5 ;  /* 0x0000000500837308 */ /* 0x0003e20000000800 */
[----:B------:R-:W-:Y:S02]  /*9080*/  LOP3.LUT R6, R0, 0xff, RZ, 0xc0, !PT ;  /* 0x000000ff00067812 */ /* 0x000fe400078ec0ff */
[----:B------:R-:W-:Y:S02]  /*9090*/  SHF.R.U32.HI R4, RZ, 0x18, R0 ;  /* 0x00000018ff047819 */ /* 0x000fe40000011600 */
[----:B------:R-:W-:Y:S01]  /*90a0*/  SHF.R.U32.HI R2, RZ, 0x8, R2 ;  /* 0x00000008ff027819 */ /* 0x000fe20000011602 */
[----:B---3--:R-:W-:-:S03]  /*90b0*/  HSET2.LE.AND R7, R9, R81, PT ;  /* 0x0000005109077233 */ /* 0x008fc60003803000 */
[----:B------:R-:W-:Y:S02]  /*90c0*/  PRMT R8, R6, 0x5410, R2 ;  /* 0x0000541006087816 */ /* 0x000fe40000000002 */
[----:B--2---:R-:W-:Y:S01]  /*90d0*/  F2FP.BF16.PACK_AB R2, R132, R206 ;  /* 0x000000ce8402723e */ /* 0x004fe200000010ff */
[----:B-1----:R-:W-:Y:S02]  /*90e0*/  FFMA.FTZ R5, R134, c[0x0][0x23c], -R17 ;  /* 0x00008f0086057a23 */ /* 0x002fe40000010811 */
[----:B------:R-:W-:Y:S02]  /*90f0*/  IMAD.MOV.U32 R134, RZ, RZ, R112 ;  /* 0x000000ffff867224 */ /* 0x000fe400078e0070 */
[----:B------:R1:W2:Y:S02]  /*9100*/  MUFU.EX2 R129, R5 ;  /* 0x0000000500817308 */ /* 0x0002a40000000800 */
[----:B-1----:R-:W-:-:S04]  /*9110*/  SHF.R.U32.HI R5, RZ, 0x10, R0 ;  /* 0x00000010ff057819 */ /* 0x002fc80000011600 */
[----:B------:R-:W-:-:S04]  /*9120*/  LOP3.LUT R0, R5, 0xff, RZ, 0xc0, !PT ;  /* 0x000000ff05007812 */ /* 0x000fc800078ec0ff */
[----:B------:R-:W-:Y:S01]  /*9130*/  PRMT R5, R0, 0x5410, R4 ;  /* 0x0000541000057816 */ /* 0x000fe20000000004 */
[----:B------:R-:W-:Y:S01]  /*9140*/  HSET2.LE.AND R0, R10, R81, PT ;  /* 0x000000510a007233 */ /* 0x000fe20003803000 */
[----:B--2---:R-:W-:-:S03]  /*9150*/  F2FP.BF16.PACK_AB R4, R129, R131 ;  /* 0x000000838104723e */ /* 0x004fc600000010ff */
[--C-:B------:R-:W-:Y:S01]  /*9160*/  HSET2.LE.AND R5, R5, R81.reuse, PT ;  /* 0x0000005105057233 */ /* 0x100fe20003803000 */
[----:B------:R-:W-:Y:S01]  /*9170*/  LOP3.LUT R6, R0, R2, RZ, 0xc0, !PT ;  /* 0x0000000200067212 */ /* 0x000fe200078ec0ff */
[----:B------:R-:W-:Y:S01]  /*9180*/  HSET2.LE.AND R0, R8, R81, PT ;  /* 0x0000005108007233 */ /* 0x000fe20003803000 */
[----:B------:R-:W-:Y:S02]  /*9190*/  F2FP.BF16.PACK_AB R2, R204, R136 ;  /* 0x00000088cc02723e */ /* 0x000fe400000010ff */
[----:B------:R-:W-:Y:S02]  /*91a0*/  LOP3.LUT R7, R7, R4, RZ, 0xc0, !PT ;  /* 0x0000000407077212 */ /* 0x000fe400078ec0ff */
[----:B------:R-:W-:Y:S02]  /*91b0*/  LOP3.LUT R4, R0, R2, RZ, 0xc0, !PT ;  /* 0x0000000200047212 */ /* 0x000fe400078ec0ff */
[----:B------:R-:W-:Y:S02]  /*91c0*/  IADD3 R0, R84, 0x2, RZ ;  /* 0x0000000254007810 */ /* 0x000fe40007ffe0ff */
[----:B------:R-:W-:-:S02]  /*91d0*/  F2FP.BF16.PACK_AB R8, R128, R130 ;  /* 0x000000828008723e */ /* 0x000fc400000010ff */
[----:B------:R-:W-:Y:S02]  /*91e0*/  LOP3.LUT R0, R91, UR21, R0, 0x96, !PT ;  /* 0x000000155b007c12 */ /* 0x000fe4000f8e9600 */
[----:B------:R-:W-:-:S03]  /*91f0*/  LOP3.LUT R5, R5, R8, RZ, 0xc0, !PT ;  /* 0x0000000805057212 */ /* 0x000fc600078ec0ff */
[----:B------:R-:W-:-:S04]  /*9200*/  IMAD.WIDE.U32 R20, R0, -0x326172a9, RZ ;  /* 0xcd9e8d5700147825 */ /* 0x000fc800078e00ff */
[----:B------:R-:W-:Y:S01]  /*9210*/  HMMA.16816.F32.BF16 R40, R4, R14, R40 ;  /* 0x0000000e0428723c */ /* 0x000fe20000041828 */
[----:B------:R-:W-:Y:S02]  /*9220*/  LOP3.LUT R0, R21, UR13, R82, 0x96, !PT ;  /* 0x0000000d15007c12 */ /* 0x000fe4000f8e9652 */
[----:B------:R-:W-:-:S03]  /*9230*/  LOP3.LUT R2, R63, UR11, R20, 0x96, !PT ;  /* 0x0000000b3f027c12 */ /* 0x000fc6000f8e9614 */
[----:B------:R-:W-:Y:S02]  /*9240*/  IMAD.WIDE.U32 R8, R0, -0x2daee0ad, RZ ;  /* 0xd2511f5300087825 */ /* 0x000fe400078e00ff */
[----:B------:R-:W-:Y:S02]  /*9250*/  HMMA.16816.F32.BF16 R76, R4, R12, R36 ;  /* 0x0000000c044c723c */ /* 0x000fe40000041824 */
[----:B------:R-:W-:Y:S01]  /*9260*/  IMAD.WIDE.U32 R10, R2, -0x2daee0ad, RZ ;  /* 0xd2511f53020a7825 */ /* 0x000fe200078e00ff */
[----:B------:R-:W-:-:S04]  /*9270*/  LOP3.LUT R2, R9, UR10, R86, 0x96, !PT ;  /* 0x0000000a09027c12 */ /* 0x000fc8000f8e9656 */
[----:B------:R-:W-:Y:S01]  /*9280*/  LOP3.LUT R0, R11, UR8, R8, 0x96, !PT ;  /* 0x000000080b007c12 */ /* 0x000fe2000f8e9608 */
[----:B------:R-:W-:Y:S01]  /*9290*/  IMAD.WIDE.U32 R8, R2, -0x326172a9, RZ ;  /* 0xcd9e8d5702087825 */ /* 0x000fe200078e00ff */
[----:B------:R-:W-:Y:S03]  /*92a0*/  HMMA.16816.F32.BF16 R44, R4, R24, R44 ;  /* 0x00000018042c723c */ /* 0x000fe6000004182c */
[----:B------:R-:W-:Y:S01]  /*92b0*/  IMAD.WIDE.U32 R14, R0, -0x326172a9, RZ ;  /* 0xcd9e8d57000e7825 */ /* 0x000fe200078e00ff */
[----:B------:R-:W-:-:S03]  /*92c0*/  LOP3.LUT R9, R9, UR9, R62, 0x96, !PT ;  /* 0x0000000909097c12 */ /* 0x000fc6000f8e963e */
[----:B------:R-:W-:Y:S01]  /*92d0*/  FFMA.FTZ R0, R165, c[0x0][0x23c], -R19 ;  /* 0x00008f00a5007a23 */ /* 0x000fe20000010813 */
[----:B------:R-:W-:Y:S01]  /*92e0*/  LOP3.LUT R2, R15, UR7, R8, 0x96, !PT ;  /* 0x000000070f027c12 */ /* 0x000fe2000f8e9608 */
[----:B------:R-:W-:Y:S01]  /*92f0*/  HMMA.16816.F32.BF16 R48, R4, R26, R48 ;  /* 0x0000001a0430723c */ /* 0x000fe20000041830 */
[----:B------:R-:W1:Y:S01]  /*9300*/  LDSM.16.MT88.4 R24, [R209+0x5000] ;  /* 0x00500000d118783b */ /* 0x000e620000004200 */
[----:B------:R2:W-:Y:S01]  /*9310*/  MUFU.EX2 R127, R0 ;  /* 0x00000000007f7308 */ /* 0x0005e20000000800 */
[----:B------:R-:W-:Y:S02]  /*9320*/  IMAD.MOV.U32 R39, RZ, RZ, R120 ;  /* 0x000000ffff277224 */ /* 0x000fe400078e0078 */
[----:B------:R-:W-:-:S04]  /*9330*/  IMAD.WIDE.U32 R36, R2, -0x2daee0ad, RZ ;  /* 0xd2511f5302247825 */ /* 0x000fc800078e00ff */
[----:B------:R-:W-:-:S04]  /*9340*/  IMAD.WIDE.U32 R4, R9, -0x2daee0ad, RZ ;  /* 0xd2511f5309047825 */ /* 0x000fc800078e00ff */
[--C-:B------:R-:W-:Y:S01]  /*9350*/  FFMA.FTZ R2, R135, c[0x0][0x23c], -R19.reuse ;  /* 0x00008f0087027a23 */ /* 0x100fe20000010813 */
[----:B------:R-:W-:Y:S01]  /*9360*/  LOP3.LUT R4, R37, UR4, R4, 0x96, !PT ;  /* 0x0000000425047c12 */ /* 0x000fe2000f8e9604 */
[----:B------:R-:W-:Y:S02]  /*9370*/  IMAD.MOV.U32 R135, RZ, RZ, R114 ;  /* 0x000000ffff877224 */ /* 0x000fe400078e0072 */
[----:B------:R3:W-:Y:S01]  /*9380*/  MUFU.EX2 R124, R2 ;  /* 0x00000002007c7308 */ /* 0x0007e20000000800 */
[----:B--2---:R-:W-:Y:S02]  /*9390*/  FFMA.FTZ R0, R162, c[0x0][0x23c], -R19 ;  /* 0x00008f00a2007a23 */ /* 0x004fe40000010813 */
[----:B------:R-:W-:-:S05]  /*93a0*/  IMAD.MOV.U32 R162, RZ, RZ, R119 ;  /* 0x000000ffffa27224 */ /* 0x000fca00078e0077 */
[----:B------:R2:W-:Y:S01]  /*93b0*/  MUFU.EX2 R126, R0 ;  /* 0x00000000007e7308 */ /* 0x0005e20000000800 */
[----:B---3--:R-:W-:Y:S02]  /*93c0*/  FFMA.FTZ R2, R92, c[0x0][0x23c], -R19 ;  /* 0x00008f005c027a23 */ /* 0x008fe40000010813 */
[----:B------:R-:W-:-:S05]  /*93d0*/  IMAD.MOV.U32 R92, RZ, RZ, R118 ;  /* 0x000000ffff5c7224 */ /* 0x000fca00078e0076 */
[----:B------:R3:W4:Y:S01]  /*93e0*/  MUFU.EX2 R125, R2 ;  /* 0x00000002007d7308 */ /* 0x0007220000000800 */
[----:B--2---:R-:W-:Y:S01]  /*93f0*/  LOP3.LUT R0, R5, UR6, R10, 0x96, !PT ;  /* 0x0000000605007c12 */ /* 0x004fe2000f8e960a */
[----:B------:R-:W-:-:S04]  /*9400*/  IMAD.WIDE.U32 R4, R4, -0x326172a9, RZ ;  /* 0xcd9e8d5704047825 */ /* 0x000fc800078e00ff */
[----:B------:R-:W-:Y:S01]  /*9410*/  IMAD.WIDE.U32 R10, R0, -0x326172a9, RZ ;  /* 0xcd9e8d57000a7825 */ /* 0x000fe200078e00ff */
[----:B------:R-:W-:Y:S02]  /*9420*/  LOP3.LUT R0, R4, 0xffff, RZ, 0xc0, !PT ;  /* 0x0000ffff04007812 */ /* 0x000fe400078ec0ff */
[----:B------:R-:W-:Y:S02]  /*9430*/  SHF.R.U32.HI R8, RZ, 0x10, R4 ;  /* 0x00000010ff087819 */ /* 0x000fe40000011604 */
[----:B------:R-:W-:Y:S01]  /*9440*/  SHF.R.U32.HI R6, RZ, 0x8, R0 ;  /* 0x00000008ff067819 */ /* 0x000fe20000011600 */
[----:B---3--:R-:W-:Y:S01]  /*9450*/  FFMA.FTZ R2, R180, c[0x0][0x23c], -R18 ;  /* 0x00008f00b4027a23 */ /* 0x008fe20000010812 */
[----:B------:R-:W-:Y:S01]  /*9460*/  LOP3.LUT R9, R4, 0xff, RZ, 0xc0, !PT ;  /* 0x000000ff04097812 */ /* 0x000fe200078ec0ff */
[----:B------:R-:W-:Y:S01]  /*9470*/  IMAD.MOV.U32 R180, RZ, RZ, R115 ;  /* 0x000000ffffb47224 */ /* 0x000fe200078e0073 */
[----:B------:R-:W-:Y:S01]  /*9480*/  SHF.R.U32.HI R7, RZ, 0x18, R4 ;  /* 0x00000018ff077819 */ /* 0x000fe20000011604 */
[----:B------:R2:W-:Y:S01]  /*9490*/  MUFU.EX2 R122, R2 ;  /* 0x00000002007a7308 */ /* 0x0005e20000000800 */
[----:B------:R-:W-:-:S02]  /*94a0*/  LOP3.LUT R0, R5, UR15, R10, 0x96, !PT ;  /* 0x0000000f05007c12 */ /* 0x000fc4000f8e960a */
[----:B------:R-:W-:Y:S02]  /*94b0*/  LOP3.LUT R4, R8, 0xff, RZ, 0xc0, !PT ;  /* 0x000000ff08047812 */ /* 0x000fe400078ec0ff */
[----:B------:R-:W-:Y:S02]  /*94c0*/  PRMT R12, R9, 0x5410, R6 ;  /* 0x00005410090c7816 */ /* 0x000fe40000000006 */
[----:B------:R-:W-:Y:S01]  /*94d0*/  PRMT R10, R4, 0x5410, R7 ;  /* 0x00005410040a7816 */ /* 0x000fe20000000007 */
[----:B------:R-:W-:Y:S01]  /*94e0*/  FFMA.FTZ R7, R163, c[0x0][0x23c], -R18 ;  /* 0x00008f00a3077a23 */ /* 0x000fe20000010812 */
[----:B------:R-:W-:Y:S01]  /*94f0*/  SHF.R.U32.HI R4, RZ, 0x10, R0 ;  /* 0x00000010ff047819 */ /* 0x000fe20000011600 */
[----:B------:R-:W-:Y:S01]  /*9500*/  IMAD.MOV.U32 R163, RZ, RZ, R117 ;  /* 0x000000ffffa37224 */ /* 0x000fe200078e0075 */
[----:B------:R-:W-:Y:S01]  /*9510*/  LOP3.LUT R5, R0, 0xff, RZ, 0xc0, !PT ;  /* 0x000000ff00057812 */ /* 0x000fe200078ec0ff */
[----:B------:R-:W-:Y:S01]  /*9520*/  MUFU.EX2 R123, R7 ;  /* 0x00000007007b7308 */ /* 0x000fe20000000800 */
[----:B------:R-:W-:-:S02]  /*9530*/  LOP3.LUT R38, R11, UR5, R14, 0x96, !PT ;  /* 0x000000050b267c12 */ /* 0x000fc4000f8e960e */
[----:B--2---:R-:W-:-:S04]  /*9540*/  LOP3.LUT R2, R0, 0xffff, RZ, 0xc0, !PT ;  /* 0x0000ffff00027812 */ /* 0x004fc800078ec0ff */
[----:B------:R-:W-:Y:S02]  /*9550*/  SHF.R.U32.HI R6, RZ, 0x8, R2 ;  /* 0x00000008ff067819 */ /* 0x000fe40000011602 */
[----:B------:R-:W-:Y:S02]  /*9560*/  SHF.R.U32.HI R2, RZ, 0x18, R0 ;  /* 0x00000018ff027819 */ /* 0x000fe40000011600 */
[----:B------:R-:W-:Y:S01]  /*9570*/  LOP3.LUT R0, R4, 0xff, RZ, 0xc0, !PT ;  /* 0x000000ff04007812 */ /* 0x000fe200078ec0ff */
[----:B------:R-:W-:Y:S01]  /*9580*/  FFMA.FTZ R4, R142, c[0x0][0x23c], -R18 ;  /* 0x00008f008e047a23 */ /* 0x000fe20000010812 */
[----:B------:R-:W-:Y:S01]  /*9590*/  PRMT R8, R5, 0x5410, R6 ;  /* 0x0000541005087816 */ /* 0x000fe20000000006 */
[----:B------:R-:W-:Y:S01]  /*95a0*/  FFMA.FTZ R5, R167, c[0x0][0x23c], -R18 ;  /* 0x00008f00a7057a23 */ /* 0x000fe20000010812 */
[----:B------:R-:W-:Y:S01]  /*95b0*/  PRMT R9, R0, 0x5410, R2 ;  /* 0x0000541000097816 */ /* 0x000fe20000000002 */
[----:B------:R-:W2:Y:S01]  /*95c0*/  MUFU.EX2 R121, R4 ;  /* 0x0000000400797308 */ /* 0x000ea20000000800 */
[----:B------:R-:W-:Y:S01]  /*95d0*/  HSET2.LE.AND R0, R12, R81, PT ;  /* 0x000000510c007233 */ /* 0x000fe20003803000 */
[----:B----4-:R-:W-:Y:S01]  /*95e0*/  F2FP.BF16.PACK_AB R2, R125, R124 ;  /* 0x0000007c7d02723e */ /* 0x010fe200000010ff */
[----:B------:R-:W-:-:S03]  /*95f0*/  IMAD.MOV.U32 R142, RZ, RZ, R116 ;  /* 0x000000ffff8e7224 */ /* 0x000fc600078e0074 */
[----:B------:R-:W-:Y:S01]  /*9600*/  LOP3.LUT R6, R0, R2, RZ, 0xc0, !PT ;  /* 0x0000000200067212 */ /* 0x000fe200078ec0ff */
[----:B------:R-:W-:Y:S01]  /*9610*/  HSET2.LE.AND R0, R10, R81, PT ;  /* 0x000000510a007233 */ /* 0x000fe20003803000 */
[----:B------:R-:W3:Y:S01]  /*9620*/  MUFU.EX2 R120, R5 ;  /* 0x0000000500787308 */ /* 0x000ee20000000800 */
[----:B--2---:R-:W-:-:S04]  /*9630*/  F2FP.BF16.PACK_AB R2, R121, R123 ;  /* 0x0000007b7902723e */ /* 0x004fc800000010ff */
[----:B------:R-:W-:Y:S01]  /*9640*/  LOP3.LUT R7, R0, R2, RZ, 0xc0, !PT ;  /* 0x0000000200077212 */ /* 0x000fe200078ec0ff */
[----:B------:R-:W-:Y:S01]  /*9650*/  HSET2.LE.AND R0, R8, R81, PT ;  /* 0x0000005108007233 */ /* 0x000fe20003803000 */
[----:B------:R-:W-:-:S04]  /*9660*/  F2FP.BF16.PACK_AB R2, R126, R127 ;  /* 0x0000007f7e02723e */ /* 0x000fc800000010ff */
[----:B------:R-:W-:Y:S01]  /*9670*/  LOP3.LUT R4, R0, R2, RZ, 0xc0, !PT ;  /* 0x0000000200047212 */ /* 0x000fe200078ec0ff */
        /* <DEDUP_REMOVED lines=19> */
[----:B------:R-:W-:Y:S02]  /*97b0*/  LOP3.LUT R7, R7, UR6, R4, 0x96, !PT ;  /* 0x0000000607077c12 */ /* 0x000fe4000f8e9604 */
[----:B------:R-:W-:Y:S01]  /*97c0*/  IADD3 R0, R84, 0x3, RZ ;  /* 0x0000000354007810 */ /* 0x000fe20007ffe0ff */
[----:B------:R-:W-:Y:S01]  /*97d0*/  IMAD.MOV.U32 R84, RZ, RZ, R105 ;  /* 0x000000ffff547224 */ /* 0x000fe200078e0069 */
[----:B------:R-:W-:Y:S01]  /*97e0*/  LOP3.LUT R2, R23, UR4, R6, 0x96, !PT ;  /* 0x0000000417027c12 */ /* 0x000fe2000f8e9606 */
[----:B------:R-:W-:Y:S01]  /*97f0*/  IMAD.WIDE.U32 R6, R7, -0x326172a9, RZ ;  /* 0xcd9e8d5707067825 */ /* 0x000fe200078e00ff */
[----:B------:R-:W-:-:S03]  /*9800*/  LOP3.LUT R9, R91, UR21, R0, 0x96, !PT ;  /* 0x000000155b097c12 */ /* 0x000fc6000f8e9600 */
[----:B------:R-:W-:Y:S01]  /*9810*/  IMAD.WIDE.U32 R4, R2, -0x326172a9, RZ ;  /* 0xcd9e8d5702047825 */ /* 0x000fe200078e00ff */
[----:B------:R-:W-:-:S03]  /*9820*/  LOP3.LUT R29, R7, UR5, R8, 0x96, !PT ;  /* 0x00000005071d7c12 */ /* 0x000fc6000f8e9608 */
[----:B------:R-:W-:Y:S01]  /*9830*/  IMAD.WIDE.U32 R14, R9, -0x326172a9, RZ ;  /* 0xcd9e8d57090e7825 */ /* 0x000fe200078e00ff */
[----:B------:R-:W-:Y:S02]  /*9840*/  LOP3.LUT R0, R5, UR15, R6, 0x96, !PT ;  /* 0x0000000f05007c12 */ /* 0x000fe4000f8e9606 */
[C---:B------:R-:W-:Y:S02]  /*9850*/  LOP3.LUT R2, R4.reuse, 0xffff, RZ, 0xc0, !PT ;  /* 0x0000ffff04027812 */ /* 0x040fe400078ec0ff */
[--C-:B------:R-:W-:Y:S02]  /*9860*/  SHF.R.U32.HI R5, RZ, 0x10, R4.reuse ;  /* 0x00000010ff057819 */ /* 0x100fe40000011604 */
[----:B------:R-:W-:Y:S02]  /*9870*/  LOP3.LUT R7, R4, 0xff, RZ, 0xc0, !PT ;  /* 0x000000ff04077812 */ /* 0x000fe400078ec0ff */
[----:B------:R-:W-:Y:S02]  /*9880*/  SHF.R.U32.HI R6, RZ, 0x18, R4 ;  /* 0x00000018ff067819 */ /* 0x000fe40000011604 */
[----:B------:R-:W-:-:S02]  /*9890*/  SHF.R.U32.HI R4, RZ, 0x8, R2 ;  /* 0x00000008ff047819 */ /* 0x000fc40000011602 */
[----:B------:R-:W-:Y:S01]  /*98a0*/  LOP3.LUT R2, R5, 0xff, RZ, 0xc0, !PT ;  /* 0x000000ff05027812 */ /* 0x000fe200078ec0ff */
[----:B------:R-:W-:Y:S01]  /*98b0*/  FFMA.FTZ R5, R186, c[0x0][0x23c], -R16 ;  /* 0x00008f00ba057a23 */ /* 0x000fe20000010810 */
[----:B------:R-:W-:Y:S01]  /*98c0*/  PRMT R10, R7, 0x5410, R4 ;  /* 0x00005410070a7816 */ /* 0x000fe20000000004 */
[----:B------:R-:W-:Y:S01]  /*98d0*/  FFMA.FTZ R4, R183, c[0x0][0x23c], -R16 ;  /* 0x00008f00b7047a23 */ /* 0x000fe20000010810 */
[----:B------:R-:W-:Y:S01]  /*98e0*/  PRMT R11, R2, 0x5410, R6 ;  /* 0x00005410020b7816 */ /* 0x000fe20000000006 */
[----:B------:R1:W-:Y:S01]  /*98f0*/  MUFU.EX2 R117, R5 ;  /* 0x0000000500757308 */ /* 0x0003e20000000800 */
[----:B------:R-:W-:Y:S01]  /*9900*/  LOP3.LUT R2, R0, 0xffff, RZ, 0xc0, !PT ;  /* 0x0000ffff00027812 */ /* 0x000fe200078ec0ff */
[----:B------:R-:W-:Y:S02]  /*9910*/  FFMA.FTZ R6, R221, c[0x0][0x23c], -R17 ;  /* 0x00008f00dd067a23 */ /* 0x000fe40000010811 */
[----:B------:R-:W-:Y:S02]  /*9920*/  IMAD.MOV.U32 R186, RZ, RZ, R142 ;  /* 0x000000ffffba7224 */ /* 0x000fe400078e008e */
[----:B------:R-:W-:-:S02]  /*9930*/  IMAD.MOV.U32 R142, RZ, RZ, R103 ;  /* 0x000000ffff8e7224 */ /* 0x000fc400078e0067 */
[----:B------:R2:W-:Y:S01]  /*9940*/  MUFU.EX2 R116, R4 ;  /* 0x0000000400747308 */ /* 0x0005e20000000800 */
[----:B------:R-:W-:Y:S02]  /*9950*/  IMAD.MOV.U32 R221, RZ, RZ, R156 ;  /* 0x000000ffffdd7224 */ /* 0x000fe400078e009c */
[----:B------:R-:W-:Y:S02]  /*9960*/  IMAD.MOV.U32 R183, RZ, RZ, R163 ;  /* 0x000000ffffb77224 */ /* 0x000fe400078e00a3 */
[----:B-1----:R-:W-:-:S03]  /*9970*/  FFMA.FTZ R5, R181, c[0x0][0x23c], -R16 ;  /* 0x00008f00b5057a23 */ /* 0x002fc60000010810 */
[----:B------:R-:W-:Y:S01]  /*9980*/  MUFU.EX2 R113, R6 ;  /* 0x0000000600717308 */ /* 0x000fe20000000800 */
[----:B------:R-:W-:Y:S01]  /*9990*/  IMAD.MOV.U32 R181, RZ, RZ, R92 ;  /* 0x000000ffffb57224 */ /* 0x000fe200078e005c */
[----:B--2---:R-:W-:-:S06]  /*99a0*/  SHF.R.U32.HI R4, RZ, 0x8, R2 ;  /* 0x00000008ff047819 */ /* 0x004fcc0000011602 */
[----:B------:R-:W-:Y:S01]  /*99b0*/  MUFU.EX2 R119, R5 ;  /* 0x0000000500777308 */ /* 0x000fe20000000800 */
[----:B------:R-:W-:-:S04]  /*99c0*/  LOP3.LUT R2, R0, 0xff, RZ, 0xc0, !PT ;  /* 0x000000ff00027812 */ /* 0x000fc800078ec0ff */
[----:B------:R-:W-:Y:S01]  /*99d0*/  PRMT R8, R2, 0x5410, R4 ;  /* 0x0000541002087816 */ /* 0x000fe20000000004 */
[----:B------:R-:W-:Y:S01]  /*99e0*/  FFMA.FTZ R2, R172, c[0x0][0x23c], -R16 ;  /* 0x00008f00ac027a23 */ /* 0x000fe20000010810 */
[----:B------:R-:W-:Y:S01]  /*99f0*/  SHF.R.U32.HI R4, RZ, 0x10, R0 ;  /* 0x00000010ff047819 */ /* 0x000fe20000011600 */
[----:B------:R-:W-:Y:S02]  /*9a00*/  IMAD.MOV.U32 R172, RZ, RZ, R162 ;  /* 0x000000ffffac7224 */ /* 0x000fe400078e00a2 */
[----:B------:R1:W2:Y:S02]  /*9a10*/  MUFU.EX2 R118, R2 ;  /* 0x0000000200767308 */ /* 0x0002a40000000800 */
[----:B-1----:R-:W-:Y:S02]  /*9a20*/  SHF.R.U32.HI R2, RZ, 0x18, R0 ;  /* 0x00000018ff027819 */ /* 0x002fe40000011600 */
[----:B------:R-:W-:Y:S01]  /*9a30*/  LOP3.LUT R0, R4, 0xff, RZ, 0xc0, !PT ;  /* 0x000000ff04007812 */ /* 0x000fe200078ec0ff */
[----:B------:R-:W-:-:S02]  /*9a40*/  FFMA.FTZ R4, R182, c[0x0][0x23c], -R17 ;  /* 0x00008f00b6047a23 */ /* 0x000fc40000010811 */
[----:B------:R-:W-:Y:S01]  /*9a50*/  IMAD.MOV.U32 R182, RZ, RZ, R39 ;  /* 0x000000ffffb67224 */ /* 0x000fe200078e0027 */
[----:B------:R-:W-:Y:S01]  /*9a60*/  PRMT R7, R0, 0x5410, R2 ;  /* 0x0000541000077816 */ /* 0x000fe20000000002 */
[----:B------:R-:W-:Y:S01]  /*9a70*/  FFMA.FTZ R2, R173, c[0x0][0x23c], -R17 ;  /* 0x00008f00ad027a23 */ /* 0x000fe20000010811 */
[C---:B------:R-:W-:Y:S01]  /*9a80*/  LOP3.LUT R0, R15.reuse, UR13, R80, 0x96, !PT ;  /* 0x0000000d0f007c12 */ /* 0x040fe2000f8e9650 */
[----:B------:R1:W-:Y:S01]  /*9a90*/  MUFU.EX2 R115, R4 ;  /* 0x0000000400737308 */ /* 0x0003e20000000800 */
[----:B------:R-:W-:Y:S01]  /*9aa0*/  LOP3.LUT R15, R15, UR13, R82, 0x96, !PT ;  /* 0x0000000d0f0f7c12 */ /* 0x000fe2000f8e9652 */
[----:B------:R-:W-:-:S06]  /*9ab0*/  IMAD.MOV.U32 R173, RZ, RZ, R158 ;  /* 0x000000ffffad7224 */ /* 0x000fcc00078e009e */
[----:B------:R3:W4:Y:S01]  /*9ac0*/  MUFU.EX2 R114, R2 ;  /* 0x0000000200727308 */ /* 0x0007220000000800 */
[----:B-1----:R-:W-:Y:S01]  /*9ad0*/  IMAD.WIDE.U32 R4, R0, -0x2daee0ad, RZ ;  /* 0xd2511f5300047825 */ /* 0x002fe200078e00ff */
[----:B------:R-:W-:-:S04]  /*9ae0*/  HSET2.LE.AND R0, R10, R81, PT ;  /* 0x000000510a007233 */ /* 0x000fc80003803000 */
[----:B------:R-:W-:Y:S02]  /*9af0*/  LOP3.LUT R5, R5, UR10, R88, 0x96, !PT ;  /* 0x0000000a05057c12 */ /* 0x000fe4000f8e9658 */
[--C-:B---3--:R-:W-:Y:S02]  /*9b00*/  LOP3.LUT R2, R59, UR11, R14.reuse, 0x96, !PT ;  /* 0x0000000b3b027c12 */ /* 0x108fe4000f8e960e */
[----:B------:R-:W-:-:S03]  /*9b10*/  LOP3.LUT R14, R63, UR11, R14, 0x96, !PT ;  /* 0x0000000b3f0e7c12 */ /* 0x000fc6000f8e960e */
[----:B------:R-:W-:Y:S01]  /*9b20*/  IMAD.WIDE.U32 R12, R2, -0x2daee0ad, RZ ;  /* 0xd2511f53020c7825 */ /* 0x000fe200078e00ff */
[----:B--2---:R-:W-:-:S04]  /*9b30*/  F2FP.BF16.PACK_AB R2, R118, R119 ;  /* 0x000000777602723e */ /* 0x004fc800000010ff */
[----:B------:R-:W-:Y:S01]  /*9b40*/  LOP3.LUT R6, R13, UR8, R4, 0x96, !PT ;  /* 0x000000080d067c12 */ /* 0x000fe2000f8e9604 */
[----:B------:R-:W-:Y:S01]  /*9b50*/  FFMA.FTZ R4, R187, c[0x0][0x23c], -R17 ;  /* 0x00008f00bb047a23 */ /* 0x000fe20000010811 */
[----:B------:R-:W-:Y:S01]  /*9b60*/  LOP3.LUT R10, R0, R2, RZ, 0xc0, !PT ;  /* 0x00000002000a7212 */ /* 0x000fe200078ec0ff */
[--C-:B------:R-:W-:Y:S01]  /*9b70*/  HSET2.LE.AND R0, R11, R81.reuse, PT ;  /* 0x000000510b007233 */ /* 0x100fe20003803000 */
[----:B----4-:R-:W-:Y:S01]  /*9b80*/  F2FP.BF16.PACK_AB R2, R114, R115 ;  /* 0x000000737202723e */ /* 0x010fe200000010ff */
[----:B------:R-:W1:Y:S01]  /*9b90*/  MUFU.EX2 R112, R4 ;  /* 0x0000000400707308 */ /* 0x000e620000000800 */
[----:B------:R-:W-:Y:S02]  /*9ba0*/  IMAD.MOV.U32 R187, RZ, RZ, R101 ;  /* 0x000000ffffbb7224 */ /* 0x000fe400078e0065 */
[----:B------:R-:W-:Y:S01]  /*9bb0*/  LOP3.LUT R11, R0, R2, RZ, 0xc0, !PT ;  /* 0x00000002000b7212 */ /* 0x000fe200078ec0ff */
[----:B------:R-:W-:Y:S01]  /*9bc0*/  HSET2.LE.AND R0, R8, R81, PT ;  /* 0x0000005108007233 */ /* 0x000fe20003803000 */
[----:B------:R-:W-:-:S04]  /*9bd0*/  F2FP.BF16.PACK_AB R2, R116, R117 ;  /* 0x000000757402723e */ /* 0x000fc800000010ff */
[----:B------:R-:W-:Y:S01]  /*9be0*/  LOP3.LUT R8, R0, R2, RZ, 0xc0, !PT ;  /* 0x0000000200087212 */ /* 0x000fe200078ec0ff */
[----:B------:R-:W-:Y:S01]  /*9bf0*/  HSET2.LE.AND R0, R7, R81, PT ;  /* 0x0000005107007233 */ /* 0x000fe20003803000 */
[----:B------:R-:W-:Y:S01]  /*9c00*/  IMAD.WIDE.U32 R6, R6, -0x326172a9, RZ ;  /* 0xcd9e8d5706067825 */ /* 0x000fe200078e00ff */
[----:B-1----:R-:W-:-:S03]  /*9c10*/  F2FP.BF16.PACK_AB R2, R112, R113 ;  /* 0x000000717002723e */ /* 0x002fc600000010ff */
[----:B------:R-:W-:Y:S01]  /*9c20*/  IMAD.WIDE.U32 R4, R5, -0x326172a9, RZ ;  /* 0xcd9e8d5705047825 */ /* 0x000fe200078e00ff */
[----:B------:R-:W-:-:S04]  /*9c30*/  LOP3.LUT R9, R0, R2, RZ, 0xc0, !PT ;  /* 0x0000000200097212 */ /* 0x000fc800078ec0ff */
[----:B------:R-:W-:Y:S02]  /*9c40*/  LOP3.LUT R2, R5, UR9, R58, 0x96, !PT ;  /* 0x0000000905027c12 */ /* 0x000fe4000f8e963a */
[----:B------:R-:W-:Y:S01]  /*9c50*/  LOP3.LUT R0, R7, UR7, R4, 0x96, !PT ;  /* 0x0000000707007c12 */ /* 0x000fe2000f8e9604 */
[----:B------:R-:W-:Y:S02]  /*9c60*/  FFMA.FTZ R7, R176, c[0x0][0x23c], -R16 ;  /* 0x00008f00b0077a23 */ /* 0x000fe40000010810 */
[----:B------:R-:W-:Y:S01]  /*9c70*/  IMAD.WIDE.U32 R4, R2, -0x2daee0ad, RZ ;  /* 0xd2511f5302047825 */ /* 0x000fe200078e00ff */
[----:B------:R-:W-:Y:S01]  /*9c80*/  HMMA.16816.F32.BF16 R64, R8, R26, R40 ;  /* 0x0000001a0840723c */ /* 0x000fe20000041828 */
[----:B------:R1:W-:Y:S02]  /*9c90*/  MUFU.EX2 R111, R7 ;  /* 0x00000007006f7308 */ /* 0x0003e40000000800 */
[----:B------:R-:W-:Y:S01]  /*9ca0*/  IMAD.WIDE.U32 R20, R0, -0x2daee0ad, RZ ;  /* 0xd2511f5300147825 */ /* 0x000fe200078e00ff */
[----:B------:R-:W-:-:S03]  /*9cb0*/  LOP3.LUT R2, R5, UR6, R12, 0x96, !PT ;  /* 0x0000000605027c12 */ /* 0x000fc6000f8e960c */
[----:B------:R-:W-:Y:S01]  /*9cc0*/  IMAD.MOV.U32 R176, RZ, RZ, R147 ;  /* 0x000000ffffb07224 */ /* 0x000fe200078e0093 */
[----:B------:R-:W-:Y:S01]  /*9cd0*/  LOP3.LUT R0, R21, UR4, R4, 0x96, !PT ;  /* 0x0000000415007c12 */ /* 0x000fe2000f8e9604 */
[----:B------:R-:W-:Y:S01]  /*9ce0*/  IMAD.WIDE.U32 R12, R2, -0x326172a9, RZ ;  /* 0xcd9e8d57020c7825 */ /* 0x000fe200078e00ff */
[----:B------:R-:W-:Y:S03]  /*9cf0*/  HMMA.16816.F32.BF16 R148, R8, R32, R44 ;  /* 0x000000200894723c */ /* 0x000fe6000004182c */
[----:B------:R-:W-:Y:S01]  /*9d00*/  IMAD.WIDE.U32 R4, R0, -0x326172a9, RZ ;  /* 0xcd9e8d5700047825 */ /* 0x000fe200078e00ff */
[----:B------:R-:W-:-:S03]  /*9d10*/  LOP3.LUT R23, R13, UR5, R6, 0x96, !PT ;  /* 0x000000050d177c12 */ /* 0x000fc6000f8e9606 */
[----:B------:R-:W-:Y:S01]  /*9d20*/  FFMA.FTZ R0, R171, c[0x0][0x23c], -R16 ;  /* 0x00008f00ab007a23 */ /* 0x000fe20000010810 */
[----:B------:R-:W-:Y:S01]  /*9d30*/  LOP3.LUT R21, R5, UR15, R12, 0x96, !PT ;  /* 0x0000000f05157c12 */ /* 0x000fe2000f8e960c */
[----:B-1----:R-:W-:Y:S01]  /*9d40*/  IMAD.WIDE.U32 R6, R15, -0x2daee0ad, RZ ;  /* 0xd2511f530f067825 */ /* 0x002fe200078e00ff */
[C---:B------:R-:W-:Y:S01]  /*9d50*/  LOP3.LUT R28, R4.reuse, 0xffff, RZ, 0xc0, !PT ;  /* 0x0000ffff041c7812 */ /* 0x040fe200078ec0ff */
[----:B------:R1:W-:Y:S01]  /*9d60*/  MUFU.EX2 R110, R0 ;  /* 0x00000000006e7308 */ /* 0x0003e20000000800 */
[----:B------:R-:W-:Y:S01]  /*9d70*/  LOP3.LUT R40, R4, 0xff, RZ, 0xc0, !PT ;  /* 0x000000ff04287812 */ /* 0x000fe200078ec0ff */
[----:B------:R-:W-:Y:S01]  /*9d80*/  FFMA.FTZ R2, R153, c[0x0][0x23c], -R16 ;  /* 0x00008f0099027a23 */ /* 0x000fe20000010810 */
[--C-:B------:R-:W-:Y:S01]  /*9d90*/  SHF.R.U32.HI R31, RZ, 0x10, R4.reuse ;  /* 0x00000010ff1f7819 */ /* 0x100fe20000011604 */
[----:B------:R-:W-:Y:S01]  /*9da0*/  IMAD.MOV.U32 R147, RZ, RZ, R145 ;  /* 0x000000ffff937224 */ /* 0x000fe200078e0091 */
[----:B------:R-:W-:Y:S01]  /*9db0*/  SHF.R.U32.HI R30, RZ, 0x18, R4 ;  /* 0x00000018ff1e7819 */ /* 0x000fe20000011604 */
[----:B------:R-:W-:Y:S01]  /*9dc0*/  IMAD.WIDE.U32 R4, R29, -0x2daee0ad, RZ ;  /* 0xd2511f531d047825 */ /* 0x000fe200078e00ff */
[----:B------:R-:W-:Y:S01]  /*9dd0*/  LOP3.LUT R7, R7, UR10, R86, 0x96, !PT ;  /* 0x0000000a07077c12 */ /* 0x000fe2000f8e9656 */
[----:B------:R2:W-:Y:S01]  /*9de0*/  MUFU.EX2 R105, R2 ;  /* 0x0000000200697308 */ /* 0x0005e20000000800 */
[----:B------:R-:W-:Y:S01]  /*9df0*/  HMMA.16816.F32.BF16 R76, R8, R24, R76 ;  /* 0x00000018084c723c */ /* 0x000fe2000004184c */
[----:B------:R-:W-:Y:S01]  /*9e00*/  IMAD.MOV.U32 R145, RZ, RZ, R102 ;  /* 0x000000ffff917224 */ /* 0x000fe200078e0066 */
[----:B------:R-:W-:Y:S01]  /*9e10*/  LOP3.LUT R22, R5, UR14, R22, 0x96, !PT ;  /* 0x0000000e05167c12 */ /* 0x000fe2000f8e9616 */
[----:B------:R-:W-:Y:S01]  /*9e20*/  IMAD.WIDE.U32 R12, R7, -0x326172a9, RZ ;  /* 0xcd9e8d57070c7825 */ /* 0x000fe200078e00ff */
[----:B------:R-:W-:-:S02]  /*9e30*/  LOP3.LUT R26, R4, 0xffff, RZ, 0xc0, !PT ;  /* 0x0000ffff041a7812 */ /* 0x000fc400078ec0ff */
[----:B------:R-:W-:Y:S01]  /*9e40*/  LOP3.LUT R27, R4, 0xff, RZ, 0xc0, !PT ;  /* 0x000000ff041b7812 */ /* 0x000fe200078ec0ff */
[----:B-1----:R-:W-:Y:S01]  /*9e50*/  FFMA.FTZ R0, R170, c[0x0][0x23c], -R16 ;  /* 0x00008f00aa007a23 */ /* 0x002fe20000010810 */
[----:B------:R-:W-:Y:S01]  /*9e60*/  SHF.R.U32.HI R29, RZ, 0x10, R4 ;  /* 0x00000010ff1d7819 */ /* 0x000fe20000011604 */
[----:B------:R-:W-:Y:S01]  /*9e70*/  IMAD.MOV.U32 R170, RZ, RZ, R154 ;  /* 0x000000ffffaa7224 */ /* 0x000fe200078e009a */
[----:B------:R-:W-:Y:S01]  /*9e80*/  SHF.R.U32.HI R37, RZ, 0x18, R4 ;  /* 0x00000018ff257819 */ /* 0x000fe20000011604 */
[----:B------:R1:W-:Y:S01]  /*9e90*/  MUFU.EX2 R109, R0 ;  /* 0x00000000006d7308 */ /* 0x0003e20000000800 */
[----:B------:R-:W-:Y:S01]  /*9ea0*/  IMAD.WIDE.U32 R4, R14, -0x2daee0ad, RZ ;  /* 0xd2511f530e047825 */ /* 0x000fe200078e00ff */
[----:B------:R-:W-:Y:S01]  /*9eb0*/  LOP3.LUT R14, R13, UR9, R62, 0x96, !PT ;  /* 0x000000090d0e7c12 */ /* 0x000fe2000f8e963e */
[----:B------:R-:W-:Y:S02]  /*9ec0*/  HMMA.16816.F32.BF16 R44, R8, R34, R48 ;  /* 0x00000022082c723c */ /* 0x000fe40000041830 */
[----:B--2---:R-:W-:-:S02]  /*9ed0*/  FFMA.FTZ R2, R143, c[0x0][0x23c], -R16 ;  /* 0x00008f008f027a23 */ /* 0x004fc40000010810 */
[----:B------:R-:W-:-:S04]  /*9ee0*/  IMAD.WIDE.U32 R14, R14, -0x2daee0ad, RZ ;  /* 0xd2511f530e0e7825 */ /* 0x000fc800078e00ff */
[----:B------:R-:W-:Y:S02]  /*9ef0*/  IMAD.MOV.U32 R154, RZ, RZ, R61 ;  /* 0x000000ffff9a7224 */ /* 0x000fe400078e003d */
[----:B------:R-:W-:Y:S02]  /*9f00*/  IMAD.MOV.U32 R61, RZ, RZ, R104 ;  /* 0x000000ffff3d7224 */ /* 0x000fe400078e0068 */
[----:B------:R2:W-:Y:S01]  /*9f10*/  MUFU.EX2 R104, R2 ;  /* 0x0000000200687308 */ /* 0x0005e20000000800 */
[----:B-1----:R-:W-:Y:S02]  /*9f20*/  FFMA.FTZ R0, R168, c[0x0][0x23c], -R16 ;  /* 0x00008f00a8007a23 */ /* 0x002fe40000010810 */
[----:B------:R-:W-:Y:S02]  /*9f30*/  IMAD.MOV.U32 R171, RZ, RZ, R157 ;  /* 0x000000ffffab7224 */ /* 0x000fe400078e009d */
[----:B------:R-:W-:Y:S02]  /*9f40*/  IMAD.MOV.U32 R157, RZ, RZ, R56 ;  /* 0x000000ffff9d7224 */ /* 0x000fe400078e0038 */
[----:B------:R-:W-:Y:S01]  /*9f50*/  IMAD.MOV.U32 R56, RZ, RZ, R60 ;  /* 0x000000ffff387224 */ /* 0x000fe200078e003c */
[----:B------:R1:W-:Y:S01]  /*9f60*/  MUFU.EX2 R108, R0 ;  /* 0x00000000006c7308 */ /* 0x0003e20000000800 */
[----:B------:R-:W-:-:S04]  /*9f70*/  IMAD.WIDE.U32 R8, R38, -0x2daee0ad, RZ ;  /* 0xd2511f5326087825 */ /* 0x000fc800078e00ff */
[----:B------:R-:W-:Y:S01]  /*9f80*/  IMAD.MOV.U32 R60, RZ, RZ, R100 ;  /* 0x000000ffff3c7224 */ /* 0x000fe200078e0064 */
[----:B------:R-:W-:Y:S01]  /*9f90*/  LOP3.LUT R25, R8, 0xff, RZ, 0xc0, !PT ;  /* 0x000000ff08197812 */ /* 0x000fe200078ec0ff */
[----:B------:R-:W-:Y:S01]  /*9fa0*/  IMAD.MOV.U32 R143, RZ, RZ, R84 ;  /* 0x000000ffff8f7224 */ /* 0x000fe200078e0054 */
[----:B------:R-:W-:Y:S01]  /*9fb0*/  SHF.R.U32.HI R24, RZ, 0x18, R8 ;  /* 0x00000018ff187819 */ /* 0x000fe20000011608 */
[----:B--2---:R-:W-:Y:S02]  /*9fc0*/  FFMA.FTZ R2, R93, c[0x0][0x23c], -R16 ;  /* 0x00008f005d027a23 */ /* 0x004fe40000010810 */
[----:B------:R-:W-:Y:S02]  /*9fd0*/  IMAD.MOV.U32 R168, RZ, RZ, R152 ;  /* 0x000000ffffa87224 */ /* 0x000fe400078e0098 */
[----:B------:R-:W-:Y:S01]  /*9fe0*/  MUFU.EX2 R102, R2 ;  /* 0x0000000200667308 */ /* 0x000fe20000000800 */
[----:B-1----:R-:W-:Y:S02]  /*9ff0*/  FFMA.FTZ R0, R169, c[0x0][0x23c], -R16 ;  /* 0x00008f00a9007a23 */ /* 0x002fe40000010810 */
[----:B------:R-:W-:-:S05]  /*a000*/  IMAD.MOV.U32 R169, RZ, RZ, R155 ;  /* 0x000000ffffa97224 */ /* 0x000fca00078e009b */
[----:B------:R1:W-:Y:S02]  /*a010*/  MUFU.EX2 R107, R0 ;  /* 0x00000000006b7308 */ /* 0x0003e40000000800 */
[----:B-1----:R-:W-:-:S06]  /*a020*/  FFMA.FTZ R0, R159, c[0x0][0x23c], -R16 ;  /* 0x00008f009f007a23 */ /* 0x002fcc0000010810 */
[----:B------:R1:W-:Y:S02]  /*a030*/  MUFU.EX2 R106, R0 ;  /* 0x00000000006a7308 */ /* 0x0003e40000000800 */
[----:B-1----:R-:W-:-:S05]  /*a040*/  LOP3.LUT R0, R5, UR8, R6, 0x96, !PT ;  /* 0x0000000805007c12 */ /* 0x002fca000f8e9606 */
[----:B------:R-:W-:-:S04]  /*a050*/  IMAD.WIDE.U32 R6, R0, -0x326172a9, RZ ;  /* 0xcd9e8d5700067825 */ /* 0x000fc800078e00ff */
[----:B------:R-:W-:Y:S01]  /*a060*/  FFMA.FTZ R0, R94, c[0x0][0x23c], -R16 ;  /* 0x00008f005e007a23 */ /* 0x000fe20000010810 */
[----:B------:R-:W-:-:S03]  /*a070*/  LOP3.LUT R5, R7, UR7, R12, 0x96, !PT ;  /* 0x0000000707057c12 */ /* 0x000fc6000f8e960c */
[----:B------:R1:W-:Y:S02]  /*a080*/  MUFU.EX2 R103, R0 ;  /* 0x0000000000677308 */ /* 0x0003e40000000800 */
[----:B------:R-:W-:-:S05]  /*a090*/  IMAD.WIDE.U32 R12, R5, -0x2daee0ad, RZ ;  /* 0xd2511f53050c7825 */ /* 0x000fca00078e00ff */
[----:B------:R-:W-:Y:S02]  /*a0a0*/  LOP3.LUT R2, R13, UR4, R14, 0x96, !PT ;  /* 0x000000040d027c12 */ /* 0x000fe4000f8e960e */
[----:B-1----:R-:W-:Y:S01]  /*a0b0*/  LOP3.LUT R0, R15, UR6, R4, 0x96, !PT ;  /* 0x000000060f007c12 */ /* 0x002fe2000f8e9604 */
[----:B------:R-:W-:-:S04]  /*a0c0*/  IMAD.WIDE.U32 R4, R23, -0x2daee0ad, RZ ;  /* 0xd2511f5317047825 */ /* 0x000fc800078e00ff */
[----:B------:R-:W-:Y:S01]  /*a0d0*/  IMAD.WIDE.U32 R14, R0, -0x326172a9, RZ ;  /* 0xcd9e8d57000e7825 */ /* 0x000fe200078e00ff */
[C---:B------:R-:W-:Y:S02]  /*a0e0*/  LOP3.LUT R10, R4.reuse, 0xffff, RZ, 0xc0, !PT ;  /* 0x0000ffff040a7812 */ /* 0x040fe400078ec0ff */
[----:B------:R-:W-:Y:S01]  /*a0f0*/  LOP3.LUT R23, R4, 0xff, RZ, 0xc0, !PT ;  /* 0x000000ff04177812 */ /* 0x000fe200078ec0ff */
[----:B------:R-:W-:Y:S01]  /*a100*/  FFMA.FTZ R0, R160, c[0x0][0x23c], -R16 ;  /* 0x00008f00a0007a23 */ /* 0x000fe20000010810 */
[----:B------:R-:W-:Y:S02]  /*a110*/  LOP3.LUT R6, R15, UR5, R6, 0x96, !PT ;  /* 0x000000050f067c12 */ /* 0x000fe4000f8e9606 */
[----:B------:R-:W-:Y:S01]  /*a120*/  LOP3.LUT R15, R5, UR14, R20, 0x96, !PT ;  /* 0x0000000e050f7c12 */ /* 0x000fe2000f8e9614 */
[----:B------:R1:W-:Y:S01]  /*a130*/  MUFU.EX2 R101, R0 ;  /* 0x0000000000657308 */ /* 0x0003e20000000800 */
[----:B------:R-:W-:Y:S01]  /*a140*/  SHF.R.U32.HI R11, RZ, 0x18, R4 ;  /* 0x00000018ff0b7819 */ /* 0x000fe20000011604 */
[----:B------:R-:W-:Y:S01]  /*a150*/  IMAD.WIDE.U32 R6, R6, -0x2daee0ad, RZ ;  /* 0xd2511f5306067825 */ /* 0x000fe200078e00ff */
[----:B------:R-:W-:-:S04]  /*a160*/  SHF.R.U32.HI R20, RZ, 0x10, R8 ;  /* 0x00000010ff147819 */ /* 0x000fc80000011608 */
[C---:B------:R-:W-:Y:S02]  /*a170*/  LOP3.LUT R38, R6.reuse, 0xffff, RZ, 0xc0, !PT ;  /* 0x0000ffff06267812 */ /* 0x040fe400078ec0ff */
[----:B------:R-:W-:Y:S02]  /*a180*/  LOP3.LUT R39, R6, 0xff, RZ, 0xc0, !PT ;  /* 0x000000ff06277812 */ /* 0x000fe400078ec0ff */
[--C-:B------:R-:W-:Y:S02]  /*a190*/  SHF.R.U32.HI R41, RZ, 0x10, R6.reuse ;  /* 0x00000010ff297819 */ /* 0x100fe40000011606 */
[----:B------:R-:W-:Y:S02]  /*a1a0*/  SHF.R.U32.HI R42, RZ, 0x18, R6 ;  /* 0x00000018ff2a7819 */ /* 0x000fe40000011606 */
[----:B------:R-:W-:Y:S01]  /*a1b0*/  SHF.R.U32.HI R6, RZ, 0x8, R26 ;  /* 0x00000008ff067819 */ /* 0x000fe2000001161a */
[----:B-1----:R-:W-:Y:S01]  /*a1c0*/  FFMA.FTZ R0, R161, c[0x0][0x23c], -R16 ;  /* 0x00008f00a1007a23 */ /* 0x002fe20000010810 */
[----:B------:R-:W-:Y:S01]  /*a1d0*/  SHF.R.U32.HI R16, RZ, 0x10, R4 ;  /* 0x00000010ff107819 */ /* 0x000fe20000011604 */
[----:B------:R-:W-:Y:S01]  /*a1e0*/  IMAD.WIDE.U32 R4, R2, -0x326172a9, RZ ;  /* 0xcd9e8d5702047825 */ /* 0x000fe200078e00ff */
[----:B------:R-:W-:Y:S01]  /*a1f0*/  PRMT R33, R27, 0x5410, R6 ;  /* 0x000054101b217816 */ /* 0x000fe20000000006 */
[----:B------:R1:W-:Y:S01]  /*a200*/  MUFU.EX2 R100, R0 ;  /* 0x0000000000647308 */ /* 0x0003e20000000800 */
[----:B------:R-:W-:Y:S01]  /*a210*/  LOP3.LUT R6, R29, 0xff, RZ, 0xc0, !PT ;  /* 0x000000ff1d067812 */ /* 0x000fe200078ec0ff */
[----:B------:R-:W-:Y:S01]  /*a220*/  FFMA.FTZ R2, R201, c[0x0][0x23c], -R17 ;  /* 0x00008f00c9027a23 */ /* 0x000fe20000010811 */
[----:B------:R-:W-:Y:S01]  /*a230*/  LOP3.LUT R13, R5, UR15, R14, 0x96, !PT ;  /* 0x0000000f050d7c12 */ /* 0x000fe2000f8e960e */
[----:B------:R-:W-:Y:S01]  /*a240*/  IMAD.MOV.U32 R201, RZ, RZ, R56 ;  /* 0x000000ffffc97224 */ /* 0x000fe200078e0038 */
[----:B------:R-:W-:Y:S01]  /*a250*/  LOP3.LUT R32, R4, 0xffff, RZ, 0xc0, !PT ;  /* 0x0000ffff04207812 */ /* 0x000fe200078ec0ff */
[----:B------:R-:W-:Y:S01]  /*a260*/  IMAD.MOV.U32 R56, RZ, RZ, R99 ;  /* 0x000000ffff387224 */ /* 0x000fe200078e0063 */
[--C-:B------:R-:W-:Y:S01]  /*a270*/  SHF.R.U32.HI R35, RZ, 0x10, R4.reuse ;  /* 0x00000010ff237819 */ /* 0x100fe20000011604 */
[----:B------:R2:W-:Y:S01]  /*a280*/  MUFU.EX2 R99, R2 ;  /* 0x0000000200637308 */ /* 0x0005e20000000800 */
[----:B------:R-:W-:Y:S01]  /*a290*/  FFMA.FTZ R5, R200, c[0x0][0x23c], -R19 ;  /* 0x00008f00c8057a23 */ /* 0x000fe20000010813 */
[----:B------:R-:W-:Y:S01]  /*a2a0*/  SHF.R.U32.HI R34, RZ, 0x18, R4 ;  /* 0x00000018ff227819 */ /* 0x000fe20000011604 */
[----:B------:R-:W-:Y:S01]  /*a2b0*/  IMAD.MOV.U32 R200, RZ, RZ, R157 ;  /* 0x000000ffffc87224 */ /* 0x000fe200078e009d */
[----:B------:R-:W-:Y:S01]  /*a2c0*/  LOP3.LUT R14, R7, UR14, R12, 0x96, !PT ;  /* 0x0000000e070e7c12 */ /* 0x000fe2000f8e960c */
[----:B------:R-:W-:-:S02]  /*a2d0*/  IMAD.MOV.U32 R157, RZ, RZ, R57 ;  /* 0x000000ffff9d7224 */ /* 0x000fc400078e0039 */
[----:B------:R-:W-:Y:S01]  /*a2e0*/  FFMA.FTZ R7, R227, c[0x0][0x23c], -R18 ;  /* 0x00008f00e3077a23 */ /* 0x000fe20000010812 */
[----:B-1----:R-:W-:Y:S01]  /*a2f0*/  LOP3.LUT R0, R9, UR14, R36, 0x96, !PT ;  /* 0x0000000e09007c12 */ /* 0x002fe2000f8e9624 */
[----:B------:R1:W-:Y:S01]  /*a300*/  MUFU.EX2 R94, R5 ;  /* 0x00000005005e7308 */ /* 0x0003e20000000800 */
[----:B------:R-:W-:Y:S02]  /*a310*/  LOP3.LUT R36, R4, 0xff, RZ, 0xc0, !PT ;  /* 0x000000ff04247812 */ /* 0x000fe400078ec0ff */
[----:B------:R-:W-:Y:S02]  /*a320*/  SHF.R.U32.HI R4, RZ, 0x8, R28 ;  /* 0x00000008ff047819 */ /* 0x000fe4000001161c */
[----:B------:R-:W-:Y:S01]  /*a330*/  LOP3.LUT R9, R8, 0xffff, RZ, 0xc0, !PT ;  /* 0x0000ffff08097812 */ /* 0x000fe200078ec0ff */
[----:B--2---:R-:W-:Y:S01]  /*a340*/  FFMA.FTZ R2, R189, c[0x0][0x23c], -R17 ;  /* 0x00008f00bd027a23 */ /* 0x004fe20000010811 */
[----:B------:R-:W-:Y:S01]  /*a350*/  PRMT R58, R40, 0x5410, R4 ;  /* 0x00005410283a7816 */ /* 0x000fe20000000004 */
[----:B------:R-:W-:Y:S01]  /*a360*/  IMAD.MOV.U32 R189, RZ, RZ, R61 ;  /* 0x000000ffffbd7224 */ /* 0x000fe200078e003d */
[----:B------:R-:W-:Y:S01]  /*a370*/  LOP3.LUT R8, R21, 0xff, RZ, 0xc0, !PT ;  /* 0x000000ff15087812 */ /* 0x000fe200078ec0ff */
[----:B------:R-:W-:Y:S01]  /*a380*/  IMAD.MOV.U32 R61, RZ, RZ, R97 ;  /* 0x000000ffff3d7224 */ /* 0x000fe200078e0061 */
[----:B------:R2:W-:Y:S01]  /*a390*/  MUFU.EX2 R92, R7 ;  /* 0x00000007005c7308 */ /* 0x0005e20000000800 */
[----:B------:R-:W-:-:S02]  /*a3a0*/  FFMA.FTZ R4, R184, c[0x0][0x23c], -R19 ;  /* 0x00008f00b8047a23 */ /* 0x000fc40000010813 */
[----:B------:R-:W-:Y:S01]  /*a3b0*/  IMAD.MOV.U32 R184, RZ, RZ, R56 ;  /* 0x000000ffffb87224 */ /* 0x000fe200078e0038 */
[----:B-1----:R-:W-:Y:S01]  /*a3c0*/  SHF.R.U32.HI R5, RZ, 0x8, R10 ;  /* 0x00000008ff057819 */ /* 0x002fe2000001160a */
[----:B------:R-:W-:Y:S02]  /*a3d0*/  IMAD.MOV.U32 R227, RZ, RZ, R61 ;  /* 0x000000ffffe37224 */ /* 0x000fe400078e003d */
[----:B------:R-:W-:Y:S01]  /*a3e0*/  IMAD.MOV.U32 R61, RZ, RZ, R60 ;  /* 0x000000ffff3d7224 */ /* 0x000fe200078e003c */
[----:B------:R1:W-:Y:S01]  /*a3f0*/  MUFU.EX2 R97, R2 ;  /* 0x0000000200617308 */ /* 0x0003e20000000800 */
[----:B------:R-:W-:Y:S02]  /*a400*/  PRMT R60, R23, 0x5410, R5 ;  /* 0x00005410173c7816 */ /* 0x000fe40000000005 */
[----:B------:R-:W-:-:S04]  /*a410*/  SHF.R.U32.HI R5, RZ, 0x8, R9 ;  /* 0x00000008ff057819 */ /* 0x000fc80000011609 */
[----:B------:R-:W-:Y:S01]  /*a420*/  PRMT R9, R25, 0x5410, R5 ;  /* 0x0000541019097816 */ /* 0x000fe20000000005 */
[----:B------:R3:W-:Y:S01]  /*a430*/  MUFU.EX2 R93, R4 ;  /* 0x00000004005d7308 */ /* 0x0007e20000000800 */
[----:B--2---:R-:W-:Y:S01]  /*a440*/  SHF.R.U32.HI R7, RZ, 0x18, R0 ;  /* 0x00000018ff077819 */ /* 0x004fe20000011600 */
[----:B-1----:R-:W-:Y:S02]  /*a450*/  FFMA.FTZ R2, R203, c[0x0][0x23c], -R19 ;  /* 0x00008f00cb027a23 */ /* 0x002fe40000010813 */
[----:B------:R-:W-:Y:S02]  /*a460*/  IMAD.MOV.U32 R203, RZ, RZ, R154 ;  /* 0x000000ffffcb7224 */ /* 0x000fe400078e009a */
[----:B------:R-:W-:Y:S02]  /*a470*/  IMAD.MOV.U32 R154, RZ, RZ, R95 ;  /* 0x000000ffff9a7224 */ /* 0x000fe400078e005f */
[----:B------:R1:W-:Y:S01]  /*a480*/  MUFU.EX2 R95, R2 ;  /* 0x00000002005f7308 */ /* 0x0003e20000000800 */
[----:B---3--:R-:W-:-:S02]  /*a490*/  LOP3.LUT R4, R16, 0xff, RZ, 0xc0, !PT ;  /* 0x000000ff10047812 */ /* 0x008fc400078ec0ff */
[----:B------:R-:W-:Y:S02]  /*a4a0*/  PRMT R16, R6, 0x5410, R37 ;  /* 0x0000541006107816 */ /* 0x000fe40000000025 */
[----:B------:R-:W-:Y:S02]  /*a4b0*/  SHF.R.U32.HI R6, RZ, 0x10, R0 ;  /* 0x00000010ff067819 */ /* 0x000fe40000011600 */
[----:B------:R-:W-:Y:S01]  /*a4c0*/  PRMT R59, R4, 0x5410, R11 ;  /* 0x00005410043b7816 */ /* 0x000fe2000000000b */
[----:B------:R-:W-:Y:S01]  /*a4d0*/  FFMA.FTZ R4, R223, c[0x0][0x23c], -R18 ;  /* 0x00008f00df047a23 */ /* 0x000fe20000010812 */
[----:B------:R-:W-:Y:S01]  /*a4e0*/  LOP3.LUT R6, R6, 0xff, RZ, 0xc0, !PT ;  /* 0x000000ff06067812 */ /* 0x000fe200078ec0ff */
[----:B------:R-:W-:Y:S01]  /*a4f0*/  IMAD.MOV.U32 R223, RZ, RZ, R154 ;  /* 0x000000ffffdf7224 */ /* 0x000fe200078e009a */
[----:B------:R-:W-:Y:S01]  /*a500*/  SHF.R.U32.HI R11, RZ, 0x18, R21 ;  /* 0x00000018ff0b7819 */ /* 0x000fe20000011615 */
[----:B------:R2:W3:Y:S01]  /*a510*/  MUFU.EX2 R91, R4 ;  /* 0x00000004005b7308 */ /* 0x0004e20000000800 */
[----:B-1----:R-:W-:-:S04]  /*a520*/  LOP3.LUT R2, R31, 0xff, RZ, 0xc0, !PT ;  /* 0x000000ff1f027812 */ /* 0x002fc800078ec0ff */
[----:B------:R-:W-:Y:S02]  /*a530*/  PRMT R57, R2, 0x5410, R30 ;  /* 0x0000541002397816 */ /* 0x000fe4000000001e */
[----:B------:R-:W-:Y:S01]  /*a540*/  LOP3.LUT R2, R21, 0xffff, RZ, 0xc0, !PT ;  /* 0x0000ffff15027812 */ /* 0x000fe200078ec0ff */
[----:B------:R-:W-:Y:S03]  /*a550*/  LDSM.16.MT88.4 R28, [R210+0x5400] ;  /* 0x00540000d21c783b */ /* 0x000fe60000004200 */
[----:B------:R-:W-:Y:S02]  /*a560*/  SHF.R.U32.HI R2, RZ, 0x8, R2 ;  /* 0x00000008ff027819 */ /* 0x000fe40000011602 */
[----:B--2---:R-:W-:Y:S02]  /*a570*/  LOP3.LUT R4, R20, 0xff, RZ, 0xc0, !PT ;  /* 0x000000ff14047812 */ /* 0x004fe400078ec0ff */
[----:B------:R-:W-:-:S02]  /*a580*/  PRMT R56, R8, 0x5410, R2 ;  /* 0x0000541008387816 */ /* 0x000fc40000000002 */
[C---:B------:R-:W-:Y:S02]  /*a590*/  LOP3.LUT R2, R0.reuse, 0xffff, RZ, 0xc0, !PT ;  /* 0x0000ffff00027812 */ /* 0x040fe400078ec0ff */
[----:B------:R-:W-:Y:S02]  /*a5a0*/  LOP3.LUT R8, R0, 0xff, RZ, 0xc0, !PT ;  /* 0x000000ff00087812 */ /* 0x000fe400078ec0ff */
[----:B------:R-:W-:Y:S01]  /*a5b0*/  SHF.R.U32.HI R0, RZ, 0x8, R2 ;  /* 0x00000008ff007819 */ /* 0x000fe20000011602 */
[----:B------:R-:W-:Y:S01]  /*a5c0*/  FFMA.FTZ R2, R188, c[0x0][0x23c], -R19 ;  /* 0x00008f00bc027a23 */ /* 0x000fe20000010813 */
[----:B------:R-:W-:Y:S01]  /*a5d0*/  PRMT R12, R4, 0x5410, R24 ;  /* 0x00005410040c7816 */ /* 0x000fe20000000018 */
[----:B------:R-:W-:Y:S01]  /*a5e0*/  FFMA.FTZ R4, R193, c[0x0][0x23c], -R18 ;  /* 0x00008f00c1047a23 */ /* 0x000fe20000010812 */
[----:B------:R-:W-:Y:S01]  /*a5f0*/  PRMT R0, R8, 0x5410, R0 ;  /* 0x0000541008007816 */ /* 0x000fe20000000000 */
[----:B------:R1:W2:Y:S01]  /*a600*/  MUFU.EX2 R90, R2 ;  /* 0x00000002005a7308 */ /* 0x0002a20000000800 */
[----:B------:R-:W4:Y:S01]  /*a610*/  LDSM.16.MT88.4 R24, [R209+0x5400] ;  /* 0x00540000d118783b */ /* 0x000f220000004200 */
[----:B------:R-:W-:-:S02]  /*a620*/  IMAD.MOV.U32 R188, RZ, RZ, R157 ;  /* 0x000000ffffbc7224 */ /* 0x000fc400078e009d */
[----:B------:R-:W-:Y:S01]  /*a630*/  HSET2.LE.AND R0, R0, R81, PT ;  /* 0x0000005100007233 */ /* 0x000fe20003803000 */
[----:B------:R-:W-:-:S03]  /*a640*/  FFMA.FTZ R8, R202, c[0x0][0x23c], -R17 ;  /* 0x00008f00ca087a23 */ /* 0x000fc60000010811 */
[----:B------:R2:W-:Y:S01]  /*a650*/  MUFU.EX2 R89, R4 ;  /* 0x0000000400597308 */ /* 0x0005e20000000800 */
[----:B-1----:R-:W-:Y:S01]  /*a660*/  PRMT R2, R6, 0x5410, R7 ;  /* 0x0000541006027816 */ /* 0x002fe20000000007 */
[----:B------:R-:W-:Y:S01]  /*a670*/  FFMA.FTZ R7, R195, c[0x0][0x23c], -R17 ;  /* 0x00008f00c3077a23 */ /* 0x000fe20000010811 */
[----:B---3--:R-:W-:-:S05]  /*a680*/  F2FP.BF16.PACK_AB R6, R91, R92 ;  /* 0x0000005c5b06723e */ /* 0x008fca00000010ff */
[----:B------:R1:W-:Y:S01]  /*a690*/  MUFU.EX2 R84, R8 ;  /* 0x0000000800547308 */ /* 0x0003e20000000800 */
[----:B------:R-:W-:Y:S01]  /*a6a0*/  HSET2.LE.AND R5, R2, R81, PT ;  /* 0x0000005102057233 */ /* 0x000fe20003803000 */
[----:B------:R-:W-:-:S04]  /*a6b0*/  F2FP.BF16.PACK_AB R2, R94, R95 ;  /* 0x0000005f5e02723e */ /* 0x000fc800000010ff */
[----:B--2---:R-:W-:Y:S01]  /*a6c0*/  LOP3.LUT R4, R0, R2, RZ, 0xc0, !PT ;  /* 0x0000000200047212 */ /* 0x004fe200078ec0ff */
[----:B------:R-:W-:Y:S01]  /*a6d0*/  FFMA.FTZ R2, R192, c[0x0][0x23c], -R18 ;  /* 0x00008f00c0027a23 */ /* 0x000fe20000010812 */
[----:B------:R-:W-:Y:S01]  /*a6e0*/  HSET2.LE.AND R0, R9, R81, PT ;  /* 0x0000005109007233 */ /* 0x000fe20003803000 */
[----:B------:R-:W-:Y:S01]  /*a6f0*/  LOP3.LUT R5, R5, R6, RZ, 0xc0, !PT ;  /* 0x0000000605057212 */ /* 0x000fe200078ec0ff */
[----:B------:R-:W-:Y:S01]  /*a700*/  MUFU.EX2 R87, R7 ;  /* 0x0000000700577308 */ /* 0x000fe20000000800 */
[----:B------:R-:W-:-:S04]  /*a710*/  SHF.R.U32.HI R9, RZ, 0x8, R32 ;  /* 0x00000008ff097819 */ /* 0x000fc80000011620 */
[----:B------:R-:W-:Y:S01]  /*a720*/  PRMT R40, R36, 0x5410, R9 ;  /* 0x0000541024287816 */ /* 0x000fe20000000009 */
[----:B-1----:R-:W-:Y:S01]  /*a730*/  FFMA.FTZ R8, R231, c[0x0][0x23c], -R19 ;  /* 0x00008f00e7087a23 */ /* 0x002fe20000010813 */
[----:B------:R-:W-:Y:S01]  /*a740*/  SHF.R.U32.HI R9, RZ, 0x18, R22 ;  /* 0x00000018ff097819 */ /* 0x000fe20000011616 */
[----:B------:R1:W2:Y:S02]  /*a750*/  MUFU.EX2 R88, R2 ;  /* 0x0000000200587308 */ /* 0x0002a40000000800 */
[----:B-1----:R-:W-:-:S04]  /*a760*/  F2FP.BF16.PACK_AB R2, R90, R93 ;  /* 0x0000005d5a02723e */ /* 0x002fc800000010ff */
[----:B------:R-:W-:Y:S01]  /*a770*/  LOP3.LUT R6, R0, R2, RZ, 0xc0, !PT ;  /* 0x0000000200067212 */ /* 0x000fe200078ec0ff */
[----:B------:R-:W-:Y:S01]  /*a780*/  FFMA.FTZ R2, R197, c[0x0][0x23c], -R17 ;  /* 0x00008f00c5027a23 */ /* 0x000fe20000010811 */
[----:B------:R-:W-:-:S03]  /*a790*/  SHF.R.U32.HI R0, RZ, 0x10, R21 ;  /* 0x00000010ff007819 */ /* 0x000fc60000011615 */
[----:B------:R2:W1:Y:S01]  /*a7a0*/  MUFU.EX2 R86, R2 ;  /* 0x0000000200567308 */ /* 0x0004620000000800 */
[----:B------:R-:W-:Y:S01]  /*a7b0*/  LOP3.LUT R10, R0, 0xff, RZ, 0xc0, !PT ;  /* 0x000000ff000a7812 */ /* 0x000fe200078ec0ff */
[----:B------:R-:W-:Y:S01]  /*a7c0*/  HSET2.LE.AND R0, R12, R81, PT ;  /* 0x000000510c007233 */ /* 0x000fe20003803000 */
[----:B------:R-:W-:Y:S02]  /*a7d0*/  LOP3.LUT R12, R13, 0xff, RZ, 0xc0, !PT ;  /* 0x000000ff0d0c7812 */ /* 0x000fe400078ec0ff */
[----:B------:R-:W-:Y:S01]  /*a7e0*/  PRMT R43, R10, 0x5410, R11 ;  /* 0x000054100a2b7816 */ /* 0x000fe2000000000b */
[----:B------:R-:W-:Y:S01]  /*a7f0*/  FFMA.FTZ R10, R185, c[0x0][0x23c], -R19 ;  /* 0x00008f00b90a7a23 */ /* 0x000fe20000010813 */
[----:B------:R-:W-:Y:S02]  /*a800*/  LOP3.LUT R11, R15, 0xff, RZ, 0xc0, !PT ;  /* 0x000000ff0f0b7812 */ /* 0x000fe400078ec0ff */
[----:B--2---:R-:W-:-:S04]  /*a810*/  F2FP.BF16.PACK_AB R2, R88, R89 ;  /* 0x000000595802723e */ /* 0x004fc800000010ff */
[----:B------:R-:W-:Y:S01]  /*a820*/  LOP3.LUT R7, R0, R2, RZ, 0xc0, !PT ;  /* 0x0000000200077212 */ /* 0x000fe200078ec0ff */
[--C-:B------:R-:W-:Y:S02]  /*a830*/  FFMA.FTZ R0, R174, c[0x0][0x23c], -R17.reuse ;  /* 0x00008f00ae007a23 */ /* 0x100fe40000010811 */
[----:B------:R-:W-:Y:S02]  /*a840*/  FFMA.FTZ R2, R175, c[0x0][0x23c], -R17 ;  /* 0x00008f00af027a23 */ /* 0x000fe40000010811 */
[----:B------:R2:W3:Y:S02]  /*a850*/  MUFU.EX2 R83, R0 ;  /* 0x0000000000537308 */ /* 0x0004e40000000800 */
[C---:B----4-:R-:W-:Y:S06]  /*a860*/  HMMA.16816.F32.BF16 R156, R4.reuse, R24, R72 ;  /* 0x00000018049c723c */ /* 0x050fec0000041848 */
[----:B------:R4:W-:Y:S02]  /*a870*/  MUFU.EX2 R82, R2 ;  /* 0x0000000200527308 */ /* 0x0009e40000000800 */
[----:B------:R-:W-:Y:S01]  /*a880*/  HMMA.16816.F32.BF16 R160, R4, R26, R68 ;  /* 0x0000001a04a0723c */ /* 0x000fe20000041844 */
[----:B--2---:R-:W-:-:S05]  /*a890*/  LOP3.LUT R0, R35, 0xff, RZ, 0xc0, !PT ;  /* 0x000000ff23007812 */ /* 0x004fca00078ec0ff */
[----:B------:R-:W-:Y:S02]  /*a8a0*/  MUFU.EX2 R73, R8 ;  /* 0x0000000800497308 */ /* 0x000fe40000000800 */
[C---:B------:R-:W-:Y:S01]  /*a8b0*/  HMMA.16816.F32.BF16 R164, R4.reuse, R28, R164 ;  /* 0x0000001c04a4723c */ /* 0x040fe200000418a4 */
[----:B------:R-:W-:Y:S01]  /*a8c0*/  PRMT R35, R0, 0x5410, R34 ;  /* 0x0000541000237816 */ /* 0x000fe20000000022 */
[--C-:B------:R-:W-:Y:S02]  /*a8d0*/  FFMA.FTZ R0, R177, c[0x0][0x23c], -R17.reuse ;  /* 0x00008f00b1007a23 */ /* 0x100fe40000010811 */
[--C-:B----4-:R-:W-:Y:S02]  /*a8e0*/  FFMA.FTZ R2, R178, c[0x0][0x23c], -R17.reuse ;  /* 0x00008f00b2027a23 */ /* 0x110fe40000010811 */
[----:B------:R2:W-:Y:S02]  /*a8f0*/  MUFU.EX2 R80, R0 ;  /* 0x0000000000507308 */ /* 0x0005e40000000800 */
[----:B------:R-:W-:Y:S06]  /*a900*/  HMMA.16816.F32.BF16 R52, R4, R30, R52 ;  /* 0x0000001e0434723c */ /* 0x000fec0000041834 */
[----:B------:R4:W-:Y:S01]  /*a910*/  MUFU.EX2 R75, R2 ;  /* 0x00000002004b7308 */ /* 0x0009e20000000800 */
[----:B------:R-:W-:Y:S01]  /*a920*/  FFMA.FTZ R5, R179, c[0x0][0x23c], -R17 ;  /* 0x00008f00b3057a23 */ /* 0x000fe20000010811 */
[----:B------:R-:W-:-:S02]  /*a930*/  LOP3.LUT R7, R22, 0xff, RZ, 0xc0, !PT ;  /* 0x000000ff16077812 */ /* 0x000fc400078ec0ff */
[----:B--2---:R-:W-:-:S04]  /*a940*/  SHF.R.U32.HI R0, RZ, 0x8, R38 ;  /* 0x00000008ff007819 */ /* 0x004fc80000011626 */
[----:B------:R2:W-:Y:S01]  /*a950*/  MUFU.EX2 R74, R5 ;  /* 0x00000005004a7308 */ /* 0x0005e20000000800 */
[----:B------:R-:W-:Y:S02]  /*a960*/  PRMT R39, R39, 0x5410, R0 ;  /* 0x0000541027277816 */ /* 0x000fe40000000000 */
[----:B------:R-:W-:Y:S02]  /*a970*/  LOP3.LUT R0, R22, 0xffff, RZ, 0xc0, !PT ;  /* 0x0000ffff16007812 */ /* 0x000fe400078ec0ff */
[----:B----4-:R-:W-:-:S03]  /*a980*/  SHF.R.U32.HI R2, RZ, 0x10, R22 ;  /* 0x00000010ff027819 */ /* 0x010fc60000011616 */
[----:B------:R4:W1:Y:S01]  /*a990*/  MUFU.EX2 R72, R10 ;  /* 0x0000000a00487308 */ /* 0x0008620000000800 */
[----:B------:R-:W-:Y:S01]  /*a9a0*/  SHF.R.U32.HI R6, RZ, 0x8, R0 ;  /* 0x00000008ff067819 */ /* 0x000fe20000011600 */
[--C-:B------:R-:W-:Y:S01]  /*a9b0*/  HSET2.LE.AND R0, R33, R81.reuse, PT ;  /* 0x0000005121007233 */ /* 0x100fe20003803000 */
[----:B------:R-:W-:Y:S01]  /*a9c0*/  LOP3.LUT R4, R2, 0xff, RZ, 0xc0, !PT ;  /* 0x000000ff02047812 */ /* 0x000fe200078ec0ff */
[----:B------:R-:W3:Y:S01]  /*a9d0*/  LDSM.16.MT88.4 R20, [R209+0x5800] ;  /* 0x00580000d114783b */ /* 0x000ee20000004200 */
[----:B------:R-:W-:Y:S02]  /*a9e0*/  PRMT R7, R7, 0x5410, R6 ;  /* 0x0000541007077816 */ /* 0x000fe40000000006 */
[----:B------:R-:W-:Y:S02]  /*a9f0*/  F2FP.BF16.PACK_AB R2, R108, R109 ;  /* 0x0000006d6c02723e */ /* 0x000fe400000010ff */
[----:B--2---:R-:W-:Y:S01]  /*aa00*/  PRMT R5, R4, 0x5410, R9 ;  /* 0x0000541004057816 */ /* 0x004fe20000000009 */
[--C-:B------:R-:W-:Y:S01]  /*aa10*/  HSET2.LE.AND R4, R7, R81.reuse, PT ;  /* 0x0000005107047233 */ /* 0x100fe20003803000 */
[----:B------:R-:W-:Y:S01]  /*aa20*/  LOP3.LUT R6, R0, R2, RZ, 0xc0, !PT ;  /* 0x0000000200067212 */ /* 0x000fe200078ec0ff */
[--C-:B------:R-:W-:Y:S01]  /*aa30*/  HSET2.LE.AND R0, R16, R81.reuse, PT ;  /* 0x0000005110007233 */ /* 0x100fe20003803000 */
[----:B------:R-:W-:Y:S01]  /*aa40*/  F2FP.BF16.PACK_AB R9, R97, R99 ;  /* 0x000000636109723e */ /* 0x000fe200000010ff */
[----:B------:R-:W-:Y:S01]  /*aa50*/  HSET2.LE.AND R8, R5, R81, PT ;  /* 0x0000005105087233 */ /* 0x000fe20003803000 */
[----:B------:R-:W-:-:S02]  /*aa60*/  F2FP.BF16.PACK_AB R5, R110, R111 ;  /* 0x0000006f6e05723e */ /* 0x000fc400000010ff */
[----:B-1----:R-:W-:Y:S02]  /*aa70*/  F2FP.BF16.PACK_AB R2, R86, R87 ;  /* 0x000000575602723e */ /* 0x002fe400000010ff */
[----:B------:R-:W-:Y:S02]  /*aa80*/  LOP3.LUT R4, R4, R5, RZ, 0xc0, !PT ;  /* 0x0000000504047212 */ /* 0x000fe400078ec0ff */
[----:B------:R-:W-:Y:S01]  /*aa90*/  LOP3.LUT R5, R8, R9, RZ, 0xc0, !PT ;  /* 0x0000000908057212 */ /* 0x000fe200078ec0ff */
[----:B------:R-:W-:Y:S01]  /*aaa0*/  FFMA.FTZ R8, R191, c[0x0][0x23c], -R19 ;  /* 0x00008f00bf087a23 */ /* 0x000fe20000010813 */
[----:B------:R-:W-:Y:S02]  /*aab0*/  LOP3.LUT R7, R0, R2, RZ, 0xc0, !PT ;  /* 0x0000000200077212 */ /* 0x000fe400078ec0ff */
[----:B------:R-:W-:Y:S01]  /*aac0*/  LOP3.LUT R0, R15, 0xffff, RZ, 0xc0, !PT ;  /* 0x0000ffff0f007812 */ /* 0x000fe200078ec0ff */
[----:B------:R1:W-:Y:S01]  /*aad0*/  MUFU.EX2 R71, R8 ;  /* 0x0000000800477308 */ /* 0x0003e20000000800 */
[----:B------:R-:W-:-:S02]  /*aae0*/  SHF.R.U32.HI R2, RZ, 0x10, R15 ;  /* 0x00000010ff027819 */ /* 0x000fc4000001160f */
[----:B----4-:R-:W-:Y:S01]  /*aaf0*/  SHF.R.U32.HI R10, RZ, 0x18, R15 ;  /* 0x00000018ff0a7819 */ /* 0x010fe2000001160f */
[----:B------:R-:W-:Y:S01]  /*ab00*/  HMMA.16816.F32.BF16 R48, R4, R26, R64 ;  /* 0x0000001a0430723c */ /* 0x000fe20000041840 */
[----:B------:R-:W-:Y:S01]  /*ab10*/  LOP3.LUT R9, R41, 0xff, RZ, 0xc0, !PT ;  /* 0x000000ff29097812 */ /* 0x000fe200078ec0ff */
[----:B------:R-:W-:-:S03]  /*ab20*/  FFMA.FTZ R15, R236, c[0x0][0x23c], -R18 ;  /* 0x00008f00ec0f7a23 */ /* 0x000fc60000010812 */
[----:B------:R-:W-:-:S03]  /*ab30*/  PRMT R16, R9, 0x5410, R42 ;  /* 0x0000541009107816 */ /* 0x000fc6000000002a */
[C---:B------:R-:W-:Y:S01]  /*ab40*/  HMMA.16816.F32.BF16 R152, R4.reuse, R24, R76 ;  /* 0x000000180498723c */ /* 0x040fe2000004184c */
[----:B------:R-:W2:Y:S01]  /*ab50*/  LDSM.16.MT88.4 R24, [R210+0x5800] ;  /* 0x00580000d218783b */ /* 0x000ea20000004200 */
[----:B-1----:R-:W-:Y:S02]  /*ab60*/  SHF.R.U32.HI R8, RZ, 0x8, R0 ;  /* 0x00000008ff087819 */ /* 0x002fe40000011600 */
[----:B------:R-:W-:Y:S01]  /*ab70*/  LOP3.LUT R0, R2, 0xff, RZ, 0xc0, !PT ;  /* 0x000000ff02007812 */ /* 0x000fe200078ec0ff */
[----:B------:R-:W-:Y:S01]  /*ab80*/  FFMA.FTZ R2, R194, c[0x0][0x23c], -R19 ;  /* 0x00008f00c2027a23 */ /* 0x000fe20000010813 */
[----:B------:R-:W-:Y:S02]  /*ab90*/  PRMT R37, R11, 0x5410, R8 ;  /* 0x000054100b257816 */ /* 0x000fe40000000008 */
[----:B------:R-:W-:Y:S01]  /*aba0*/  HMMA.16816.F32.BF16 R148, R4, R28, R148 ;  /* 0x0000001c0494723c */ /* 0x000fe20000041894 */
[----:B------:R-:W-:Y:S01]  /*abb0*/  PRMT R36, R0, 0x5410, R10 ;  /* 0x0000541000247816 */ /* 0x000fe2000000000a */
[--C-:B------:R-:W-:Y:S01]  /*abc0*/  FFMA.FTZ R0, R237, c[0x0][0x23c], -R18.reuse ;  /* 0x00008f00ed007a23 */ /* 0x100fe20000010812 */
[----:B------:R1:W-:Y:S01]  /*abd0*/  MUFU.EX2 R70, R2 ;  /* 0x0000000200467308 */ /* 0x0003e20000000800 */
[----:B------:R-:W-:Y:S01]  /*abe0*/  SHF.R.U32.HI R8, RZ, 0x10, R13 ;  /* 0x00000010ff087819 */ /* 0x000fe2000001160d */
[----:B------:R-:W-:Y:S01]  /*abf0*/  FFMA.FTZ R10, R196, c[0x0][0x23c], -R18 ;  /* 0x00008f00c40a7a23 */ /* 0x000fe20000010812 */
[----:B------:R-:W-:-:S02]  /*ac00*/  LOP3.LUT R11, R14, 0xff, RZ, 0xc0, !PT ;  /* 0x000000ff0e0b7812 */ /* 0x000fc400078ec0ff */
[----:B------:R-:W-:Y:S03]  /*ac10*/  HMMA.16816.F32.BF16 R44, R4, R30, R44 ;  /* 0x0000001e042c723c */ /* 0x000fe6000004182c */
[----:B------:R4:W-:Y:S04]  /*ac20*/  MUFU.EX2 R69, R0 ;  /* 0x0000000000457308 */ /* 0x0009e80000000800 */
[----:B------:R-:W-:Y:S02]  /*ac30*/  FADD.FTZ R5, R223, R188 ;  /* 0x000000bcdf057221 */ /* 0x000fe40000010000 */
[----:B------:R-:W-:Y:S01]  /*ac40*/  IMAD.MOV.U32 R223, RZ, RZ, R227 ;  /* 0x000000ffffdf7224 */ /* 0x000fe200078e00e3 */
[----:B-1----:R-:W-:Y:S01]  /*ac50*/  LOP3.LUT R2, R13, 0xffff, RZ, 0xc0, !PT ;  /* 0x0000ffff0d027812 */ /* 0x002fe200078ec0ff */
[----:B------:R1:W1:Y:S01]  /*ac60*/  MUFU.EX2 R68, R10 ;  /* 0x0000000a00447308 */ /* 0x0002620000000800 */
[----:B------:R-:W-:Y:S01]  /*ac70*/  SHF.R.U32.HI R13, RZ, 0x18, R13 ;  /* 0x00000018ff0d7819 */ /* 0x000fe2000001160d */
[----:B------:R-:W-:Y:S01]  /*ac80*/  IMAD.MOV.U32 R188, RZ, RZ, R184 ;  /* 0x000000ffffbc7224 */ /* 0x000fe200078e00b8 */
[----:B------:R-:W-:Y:S01]  /*ac90*/  SHF.R.U32.HI R9, RZ, 0x8, R2 ;  /* 0x00000008ff097819 */ /* 0x000fe20000011602 */
[----:B------:R-:W-:Y:S01]  /*aca0*/  IMAD.MOV.U32 R184, RZ, RZ, R200 ;  /* 0x000000ffffb87224 */ /* 0x000fe200078e00c8 */
[----:B------:R-:W-:Y:S01]  /*acb0*/  LOP3.LUT R2, R8, 0xff, RZ, 0xc0, !PT ;  /* 0x000000ff08027812 */ /* 0x000fe200078ec0ff */
[----:B------:R-:W-:Y:S01]  /*acc0*/  IMAD.MOV.U32 R227, RZ, RZ, R203 ;  /* 0x000000ffffe37224 */ /* 0x000fe200078e00cb */
[----:B----4-:R-:W-:Y:S01]  /*acd0*/  LOP3.LUT R0, R14, 0xffff, RZ, 0xc0, !PT ;  /* 0x0000ffff0e007812 */ /* 0x010fe200078ec0ff */
[----:B------:R-:W-:Y:S01]  /*ace0*/  IMAD.MOV.U32 R200, RZ, RZ, R201 ;  /* 0x000000ffffc87224 */ /* 0x000fe200078e00c9 */
[----:B------:R-:W-:Y:S01]  /*acf0*/  PRMT R13, R2, 0x5410, R13 ;  /* 0x00005410020d7816 */ /* 0x000fe2000000000d */
[----:B------:R-:W-:Y:S01]  /*ad00*/  FFMA.FTZ R2, R198, c[0x0][0x23c], -R18 ;  /* 0x00008f00c6027a23 */ /* 0x000fe20000010812 */
[----:B------:R-:W-:Y:S01]  /*ad10*/  SHF.R.U32.HI R0, RZ, 0x8, R0 ;  /* 0x00000008ff007819 */ /* 0x000fe20000011600 */
[----:B------:R-:W-:Y:S01]  /*ad20*/  FFMA.FTZ R4, R228, c[0x0][0x23c], -R19 ;  /* 0x00008f00e4047a23 */ /* 0x000fe20000010813 */
[----:B------:R-:W-:Y:S01]  /*ad30*/  PRMT R9, R12, 0x5410, R9 ;  /* 0x000054100c097816 */ /* 0x000fe20000000009 */
[----:B------:R4:W-:Y:S01]  /*ad40*/  MUFU.EX2 R67, R2 ;  /* 0x0000000200437308 */ /* 0x0009e20000000800 */
[----:B------:R-:W-:Y:S01]  /*ad50*/  PRMT R34, R11, 0x5410, R0 ;  /* 0x000054100b227816 */ /* 0x000fe20000000000 */
[----:B-1----:R-:W-:Y:S01]  /*ad60*/  FFMA.FTZ R10, R199, c[0x0][0x23c], -R17 ;  /* 0x00008f00c70a7a23 */ /* 0x002fe20000010811 */
[--C-:B------:R-:W-:Y:S01]  /*ad70*/  SHF.R.U32.HI R0, RZ, 0x10, R14.reuse ;  /* 0x00000010ff007819 */ /* 0x100fe2000001160e */
[----:B------:R-:W-:Y:S01]  /*ad80*/  FFMA.FTZ R11, R229, c[0x0][0x23c], -R19 ;  /* 0x00008f00e50b7a23 */ /* 0x000fe20000010813 */
[----:B------:R-:W-:Y:S01]  /*ad90*/  SHF.R.U32.HI R8, RZ, 0x18, R14 ;  /* 0x00000018ff087819 */ /* 0x000fe2000001160e */
[----:B------:R-:W-:Y:S01]  /*ada0*/  FADD.FTZ R28, R223, R188 ;  /* 0x000000bcdf1c7221 */ /* 0x000fe20000010000 */
[----:B------:R-:W-:Y:S01]  /*adb0*/  LOP3.LUT R0, R0, 0xff, RZ, 0xc0, !PT ;  /* 0x000000ff00007812 */ /* 0x000fe200078ec0ff */
[----:B------:R-:W-:Y:S01]  /*adc0*/  MUFU.EX2 R64, R10 ;  /* 0x0000000a00407308 */ /* 0x000fe20000000800 */
[----:B------:R-:W-:-:S02]  /*add0*/  IMAD.MOV.U32 R203, RZ, RZ, R189 ;  /* 0x000000ffffcb7224 */ /* 0x000fc400078e00bd */
[----:B------:R-:W-:Y:S01]  /*ade0*/  PRMT R32, R0, 0x5410, R8 ;  /* 0x0000541000207816 */ /* 0x000fe20000000008 */
[--C-:B------:R-:W-:Y:S01]  /*adf0*/  HSET2.LE.AND R0, R9, R81.reuse, PT ;  /* 0x0000005109007233 */ /* 0x100fe20003803000 */
[----:B------:R-:W-:Y:S01]  /*ae00*/  FFMA.FTZ R9, R205, c[0x0][0x23c], -R17 ;  /* 0x00008f00cd097a23 */ /* 0x000fe20000010811 */
[----:B------:R-:W-:Y:S01]  /*ae10*/  HSET2.LE.AND R7, R57, R81, PT ;  /* 0x0000005139077233 */ /* 0x000fe20003803000 */
[----:B------:R-:W-:Y:S01]  /*ae20*/  FADD.FTZ R29, R208, R211 ;  /* 0x000000d3d01d7221 */ /* 0x000fe20000010000 */
[----:B------:R-:W-:Y:S01]  /*ae30*/  MUFU.EX2 R63, R11 ;  /* 0x0000000b003f7308 */ /* 0x000fe20000000800 */
[----:B----4-:R-:W-:Y:S02]  /*ae40*/  FFMA.FTZ R2, R225, c[0x0][0x23c], -R18 ;  /* 0x00008f00e1027a23 */ /* 0x010fe40000010812 */
[----:B------:R-:W-:Y:S02]  /*ae50*/  IMAD.MOV.U32 R188, RZ, RZ, R227 ;  /* 0x000000ffffbc7224 */ /* 0x000fe400078e00e3 */
[----:B------:R-:W-:Y:S01]  /*ae60*/  IMAD.MOV.U32 R223, RZ, RZ, R200 ;  /* 0x000000ffffdf7224 */ /* 0x000fe200078e00c8 */
[----:B------:R-:W-:Y:S01]  /*ae70*/  F2FP.BF16.PACK_AB R12, R106, R107 ;  /* 0x0000006b6a0c723e */ /* 0x000fe200000010ff */
[----:B------:R-:W-:Y:S01]  /*ae80*/  FFMA.FTZ R17, R235, c[0x0][0x23c], -R18 ;  /* 0x00008f00eb117a23 */ /* 0x000fe20000010812 */
[----:B------:R1:W4:Y:S01]  /*ae90*/  MUFU.EX2 R66, R2 ;  /* 0x0000000200427308 */ /* 0x0003220000000800 */
[----:B------:R-:W-:-:S07]  /*aea0*/  IMAD.MOV.U32 R201, RZ, RZ, R213 ;  /* 0x000000ffffc97224 */ /* 0x000fce00078e00d5 */
[----:B------:R2:W2:Y:S01]  /*aeb0*/  MUFU.EX2 R65, R9 ;  /* 0x0000000900417308 */ /* 0x0004a20000000800 */
[----:B------:R-:W-:Y:S01]  /*aec0*/  IMAD.MOV.U32 R227, RZ, RZ, R61 ;  /* 0x000000ffffe37224 */ /* 0x000fe200078e003d */
[----:B---3--:R-:W-:Y:S01]  /*aed0*/  F2FP.BF16.PACK_AB R14, R83, R84 ;  /* 0x00000054530e723e */ /* 0x008fe200000010ff */
[----:B------:R-:W-:Y:S01]  /*aee0*/  FADD.FTZ R33, R188, R5 ;  /* 0x00000005bc217221 */ /* 0x000fe20000010000 */
[--C-:B------:R-:W-:Y:S01]  /*aef0*/  HSET2.LE.AND R16, R16, R81.reuse, PT ;  /* 0x0000005110107233 */ /* 0x100fe20003803000 */
[----:B-1----:R-:W-:Y:S01]  /*af00*/  F2FP.BF16.PACK_AB R2, R72, R73 ;  /* 0x000000494802723e */ /* 0x002fe200000010ff */
[----:B------:R-:W-:Y:S02]  /*af10*/  IMAD.MOV.U32 R189, RZ, RZ, R212 ;  /* 0x000000ffffbd7224 */ /* 0x000fe400078e00d4 */
[----:B------:R1:W-:Y:S01]  /*af20*/  MUFU.EX2 R38, R15 ;  /* 0x0000000f00267308 */ /* 0x0003e20000000800 */
[----:B------:R-:W-:Y:S01]  /*af30*/  IMAD.MOV.U32 R200, RZ, RZ, R190 ;  /* 0x000000ffffc87224 */ /* 0x000fe200078e00be */
[----:B------:R-:W-:Y:S01]  /*af40*/  LOP3.LUT R8, R0, R2, RZ, 0xc0, !PT ;  /* 0x0000000200087212 */ /* 0x000fe200078ec0ff */
[--C-:B------:R-:W-:Y:S01]  /*af50*/  HSET2.LE.AND R0, R13, R81.reuse, PT ;  /* 0x000000510d007233 */ /* 0x100fe20003803000 */
[----:B------:R-:W-:Y:S01]  /*af60*/  F2FP.BF16.PACK_AB R2, R68, R69 ;  /* 0x000000454402723e */ /* 0x000fe200000010ff */
[----:B------:R3:W5:Y:S03]  /*af70*/  LDL.LU R213, [R1+0x8c] ;  /* 0x00008c0001d57983 */ /* 0x0007660000300800 */
[----:B--2---:R-:W-:Y:S01]  /*af80*/  LOP3.LUT R9, R0, R2, RZ, 0xc0, !PT ;  /* 0x0000000200097212 */ /* 0x004fe200078ec0ff */
[--C-:B------:R-:W-:Y:S01]  /*af90*/  HSET2.LE.AND R0, R40, R81.reuse, PT ;  /* 0x0000005128007233 */ /* 0x100fe20003803000 */
[----:B------:R-:W-:Y:S01]  /*afa0*/  F2FP.BF16.PACK_AB R2, R70, R71 ;  /* 0x000000474602723e */ /* 0x000fe200000010ff */
[----:B------:R-:W-:Y:S01]  /*afb0*/  IMAD.MOV.U32 R188, RZ, RZ, R223 ;  /* 0x000000ffffbc7224 */ /* 0x000fe200078e00df */
[--C-:B------:R-:W-:Y:S01]  /*afc0*/  HSET2.LE.AND R5, R56, R81.reuse, PT ;  /* 0x0000005138057233 */ /* 0x100fe20003803000 */
[----:B------:R3:W5:Y:S01]  /*afd0*/  LDL.LU R212, [R1+0x88] ;  /* 0x0000880001d47983 */ /* 0x0007620000300800 */
[----:B------:R-:W-:Y:S01]  /*afe0*/  LOP3.LUT R10, R0, R2, RZ, 0xc0, !PT ;  /* 0x00000002000a7212 */ /* 0x000fe200078ec0ff */
[--C-:B------:R-:W-:Y:S01]  /*aff0*/  HSET2.LE.AND R0, R35, R81.reuse, PT ;  /* 0x0000005123007233 */ /* 0x100fe20003803000 */
[----:B----4-:R-:W-:Y:S01]  /*b000*/  F2FP.BF16.PACK_AB R2, R66, R67 ;  /* 0x000000434202723e */ /* 0x010fe200000010ff */
[----:B------:R-:W-:Y:S01]  /*b010*/  IMAD.MOV.U32 R223, RZ, RZ, R227 ;  /* 0x000000ffffdf7224 */ /* 0x000fe200078e00e3 */
[----:B------:R2:W-:Y:S01]  /*b020*/  MUFU.EX2 R56, R4 ;  /* 0x0000000400387308 */ /* 0x0005e20000000800 */
[--C-:B------:R-:W-:Y:S01]  /*b030*/  HSET2.LE.AND R13, R43, R81.reuse, PT ;  /* 0x000000512b0d7233 */ /* 0x100fe20003803000 */
[----:B------:R-:W-:Y:S01]  /*b040*/  LOP3.LUT R11, R0, R2, RZ, 0xc0, !PT ;  /* 0x00000002000b7212 */ /* 0x000fe200078ec0ff */
[--C-:B------:R-:W-:Y:S01]  /*b050*/  FFMA.FTZ R2, R232, c[0x0][0x23c], -R19.reuse ;  /* 0x00008f00e8027a23 */ /* 0x100fe20000010813 */
[----:B-1----:R-:W-:Y:S01]  /*b060*/  HSET2.LE.AND R15, R39, R81, PT ;  /* 0x00000051270f7233 */ /* 0x002fe20003803000 */
[----:B------:R-:W-:Y:S01]  /*b070*/  IMAD.MOV.U32 R227, RZ, RZ, R184 ;  /* 0x000000ffffe37224 */ /* 0x000fe200078e00b8 */
[----:B------:R3:W5:Y:S01]  /*b080*/  LDL.LU R211, [R1+0x84] ;  /* 0x0000840001d37983 */ /* 0x0007620000300800 */
[----:B------:R-:W-:Y:S01]  /*b090*/  FFMA.FTZ R0, R230, c[0x0][0x23c], -R19 ;  /* 0x00008f00e6007a23 */ /* 0x000fe20000010813 */
[----:B------:R1:W4:Y:S01]  /*b0a0*/  MUFU.EX2 R62, R2 ;  /* 0x00000002003e7308 */ /* 0x0003220000000800 */
[----:B------:R-:W-:Y:S01]  /*b0b0*/  IMAD.MOV.U32 R184, RZ, RZ, R96 ;  /* 0x000000ffffb87224 */ /* 0x000fe200078e0060 */
[----:B------:R-:W-:Y:S01]  /*b0c0*/  HMMA.16816.F32.BF16 R156, R8, R20, R156 ;  /* 0x00000014089c723c */ /* 0x000fe2000004189c */
[--C-:B------:R-:W-:Y:S01]  /*b0d0*/  FFMA.FTZ R19, R233, c[0x0][0x23c], -R18.reuse ;  /* 0x00008f00e9137a23 */ /* 0x100fe20000010812 */
[----:B------:R3:W5:Y:S01]  /*b0e0*/  LDL.LU R208, [R1+0x80] ;  /* 0x0000800001d07983 */ /* 0x0007620000300800 */
[----:B------:R-:W-:Y:S01]  /*b0f0*/  FFMA.FTZ R18, R234, c[0x0][0x23c], -R18 ;  /* 0x00008f00ea127a23 */ /* 0x000fe20000010812 */
[----:B--2---:R-:W-:-:S04]  /*b100*/  F2FP.BF16.PACK_AB R4, R80, R82 ;  /* 0x000000525004723e */ /* 0x004fc800000010ff */
[C---:B------:R-:W-:Y:S01]  /*b110*/  HMMA.16816.F32.BF16 R160, R8.reuse, R22, R160 ;  /* 0x0000001608a0723c */ /* 0x040fe200000418a0 */
[----:B------:R2:W-:Y:S01]  /*b120*/  MUFU.EX2 R61, R0 ;  /* 0x00000000003d7308 */ /* 0x0005e20000000800 */
[----:B-1----:R-:W-:Y:S01]  /*b130*/  FADD.FTZ R2, R141, R140 ;  /* 0x0000008c8d027221 */ /* 0x002fe20000010000 */
[----:B------:R3:W5:Y:S03]  /*b140*/  LDL.LU R190, [R1+0x7c] ;  /* 0x00007c0001be7983 */ /* 0x0007660000300800 */
[----:B------:R-:W-:Y:S01]  /*b150*/  FADD.FTZ R35, R188, R2 ;  /* 0x00000002bc237221 */ /* 0x000fe20000010000 */
[----:B------:R-:W-:Y:S01]  /*b160*/  LOP3.LUT R7, R7, R4, RZ, 0xc0, !PT ;  /* 0x0000000407077212 */ /* 0x000fe200078ec0ff */
[----:B------:R-:W-:Y:S01]  /*b170*/  IMAD.MOV.U32 R188, RZ, RZ, R223 ;  /* 0x000000ffffbc7224 */ /* 0x000fe200078e00df */
[C---:B------:R-:W-:Y:S01]  /*b180*/  HMMA.16816.F32.BF16 R164, R8.reuse, R24, R164 ;  /* 0x0000001808a4723c */ /* 0x040fe200000418a4 */
[----:B------:R-:W-:Y:S01]  /*b190*/  IMAD.MOV.U32 R223, RZ, RZ, R227 ;  /* 0x000000ffffdf7224 */ /* 0x000fe200078e00e3 */
[----:B------:R-:W-:Y:S01]  /*b1a0*/  MUFU.EX2 R18, R18 ;  /* 0x0000001200127308 */ /* 0x000fe20000000800 */
[----:B------:R-:W-:Y:S01]  /*b1b0*/  IMAD.MOV.U32 R227, RZ, RZ, R184 ;  /* 0x000000ffffe37224 */ /* 0x000fe200078e00b8 */
[--C-:B--2---:R-:W-:Y:S01]  /*b1c0*/  HSET2.LE.AND R0, R58, R81.reuse, PT ;  /* 0x000000513a007233 */ /* 0x104fe20003803000 */
[----:B------:R-:W-:Y:S01]  /*b1d0*/  IMAD.MOV.U32 R184, RZ, RZ, R203 ;  /* 0x000000ffffb87224 */ /* 0x000fe200078e00cb */
[----:B------:R-:W-:Y:S01]  /*b1e0*/  LOP3.LUT R4, R5, R12, RZ, 0xc0, !PT ;  /* 0x0000000c05047212 */ /* 0x000fe200078ec0ff */
[----:B------:R-:W-:Y:S01]  /*b1f0*/  IMAD.MOV.U32 R203, RZ, RZ, R3 ;  /* 0x000000ffffcb7224 */ /* 0x000fe200078e0003 */
[----:B------:R-:W-:Y:S01]  /*b200*/  HMMA.16816.F32.BF16 R40, R8, R26, R52 ;  /* 0x0000001a0828723c */ /* 0x000fe20000041834 */
[----:B------:R-:W-:Y:S01]  /*b210*/  IMAD.MOV.U32 R192, RZ, RZ, R223 ;  /* 0x000000ffffc07224 */ /* 0x000fe200078e00df */
[----:B------:R-:W-:Y:S01]  /*b220*/  LOP3.LUT R5, R13, R14, RZ, 0xc0, !PT ;  /* 0x0000000e0d057212 */ /* 0x000fe200078ec0ff */
[----:B------:R-:W-:Y:S01]  /*b230*/  HSET2.LE.AND R13, R36, R81, PT ;  /* 0x00000051240d7233 */ /* 0x000fe20003803000 */
[----:B------:R-:W-:Y:S01]  /*b240*/  IMAD.MOV.U32 R193, RZ, RZ, R227 ;  /* 0x000000ffffc17224 */ /* 0x000fe200078e00e3 */
[----:B------:R1:W-:Y:S01]  /*b250*/  MUFU.EX2 R36, R17 ;  /* 0x0000001100247308 */ /* 0x0003e20000000800 */
[----:B------:R3:W5:Y:S01]  /*b260*/  LDL.LU R96, [R1+0x78] ;  /* 0x0000780001607983 */ /* 0x0007620000300800 */
[----:B------:R-:W-:-:S02]  /*b270*/  FADD.FTZ R9, R188, R28 ;  /* 0x0000001cbc097221 */ /* 0x000fc40000010000 */
[----:B------:R-:W-:Y:S01]  /*b280*/  IMAD.MOV.U32 R188, RZ, RZ, R184 ;  /* 0x000000ffffbc7224 */ /* 0x000fe200078e00b8 */
[--C-:B------:R-:W-:Y:S01]  /*b290*/  HSET2.LE.AND R12, R34, R81.reuse, PT ;  /* 0x00000051220c7233 */ /* 0x100fe20003803000 */
[----:B------:R-:W-:Y:S01]  /*b2a0*/  IMAD.MOV.U32 R223, RZ, RZ, R203 ;  /* 0x000000ffffdf7224 */ /* 0x000fe200078e00cb */
[----:B------:R-:W-:Y:S01]  /*b2b0*/  F2FP.BF16.PACK_AB R2, R104, R105 ;  /* 0x000000696802723e */ /* 0x000fe200000010ff */
[----:B------:R-:W-:Y:S01]  /*b2c0*/  IMAD.MOV.U32 R227, RZ, RZ, R189 ;  /* 0x000000ffffe37224 */ /* 0x000fe200078e00bd */
[----:B------:R2:W2:Y:S01]  /*b2d0*/  MUFU.EX2 R34, R19 ;  /* 0x0000001300227308 */ /* 0x0004a20000000800 */
[----:B------:R-:W-:Y:S01]  /*b2e0*/  IMAD.MOV.U32 R189, RZ, RZ, R169 ;  /* 0x000000ffffbd7224 */ /* 0x000fe200078e00a9 */
[--C-:B------:R-:W-:Y:S01]  /*b2f0*/  HSET2.LE.AND R14, R32, R81.reuse, PT ;  /* 0x00000051200e7233 */ /* 0x100fe20003803000 */
[----:B------:R-:W-:Y:S01]  /*b300*/  FADD.FTZ R10, R188, R35 ;  /* 0x00000023bc0a7221 */ /* 0x000fe20000010000 */
[----:B------:R-:W-:Y:S01]  /*b310*/  HSET2.LE.AND R8, R37, R81, PT ;  /* 0x0000005125087233 */ /* 0x000fe20003803000 */
[----:B-1----:R-:W-:Y:S01]  /*b320*/  FADD.FTZ R17, R192, R29 ;  /* 0x0000001dc0117221 */ /* 0x002fe20000010000 */
[----:B------:R3:W5:Y:S01]  /*b330*/  LDL.LU R3, [R1+0x74] ;  /* 0x0000740001037983 */ /* 0x0007620000300800 */
[----:B------:R-:W-:-:S02]  /*b340*/  IMAD.MOV.U32 R169, RZ, RZ, R170 ;  /* 0x000000ffffa97224 */ /* 0x000fc400078e00aa */
[----:B------:R-:W-:Y:S01]  /*b350*/  FADD.FTZ R9, R223, R9 ;  /* 0x00000009df097221 */ /* 0x000fe20000010000 */
[----:B------:R-:W-:Y:S01]  /*b360*/  LOP3.LUT R6, R0, R2, RZ, 0xc0, !PT ;  /* 0x0000000200067212 */ /* 0x000fe200078ec0ff */
[----:B------:R-:W-:Y:S01]  /*b370*/  IMAD.MOV.U32 R203, RZ, RZ, R143 ;  /* 0x000000ffffcb7224 */ /* 0x000fe200078e008f */
[----:B------:R-:W-:Y:S01]  /*b380*/  LDSM.16.MT88.4 R28, [R210+0x5c00] ;  /* 0x005c0000d21c783b */ /* 0x000fe20000004200 */
[----:B------:R-:W-:Y:S02]  /*b390*/  IMAD.MOV.U32 R170, RZ, RZ, R176 ;  /* 0x000000ffffaa7224 */ /* 0x000fe400078e00b0 */
[----:B------:R-:W-:Y:S01]  /*b3a0*/  FADD.FTZ R17, R227, R17 ;  /* 0x00000011e3117221 */ /* 0x000fe20000010000 */
[--C-:B------:R-:W-:Y:S01]  /*b3b0*/  HSET2.LE.AND R2, R60, R81.reuse, PT ;  /* 0x000000513c027233 */ /* 0x100fe20003803000 */
[----:B------:R-:W-:Y:S01]  /*b3c0*/  IMAD.MOV.U32 R176, RZ, RZ, R147 ;  /* 0x000000ffffb07224 */ /* 0x000fe200078e0093 */
[----:B------:R-:W-:Y:S01]  /*b3d0*/  HSET2.LE.AND R0, R59, R81, PT ;  /* 0x000000513b007233 */ /* 0x000fe20003803000 */
[----:B------:R-:W-:Y:S01]  /*b3e0*/  FADD.FTZ R32, R144, R10 ;  /* 0x0000000a90207221 */ /* 0x000fe20000010000 */
[----:B------:R-:W-:Y:S01]  /*b3f0*/  F2FP.BF16.PACK_AB R10, R100, R101 ;  /* 0x00000065640a723e */ /* 0x000fe200000010ff */
[----:B------:R-:W-:-:S02]  /*b400*/  IMAD.MOV.U32 R147, RZ, RZ, R145 ;  /* 0x000000ffff937224 */ /* 0x000fc400078e0091 */
[----:B--2---:R-:W-:Y:S01]  /*b410*/  FADD.FTZ R19, R200, R9 ;  /* 0x00000009c8137221 */ /* 0x004fe20000010000 */
[----:B------:R-:W-:Y:S01]  /*b420*/  F2FP.BF16.PACK_AB R9, R64, R65 ;  /* 0x000000414009723e */ /* 0x000fe200000010ff */
[----:B------:R-:W-:Y:S02]  /*b430*/  FADD.FTZ R17, R203, R17 ;  /* 0x00000011cb117221 */ /* 0x000fe40000010000 */
[----:B------:R-:W-:Y:S02]  /*b440*/  IMAD.MOV.U32 R184, RZ, RZ, R201 ;  /* 0x000000ffffb87224 */ /* 0x000fe400078e00c9 */
[----:B------:R-:W-:Y:S02]  /*b450*/  FADD.FTZ R11, R193, R33 ;  /* 0x00000021c10b7221 */ /* 0x000fe40000010000 */
[----:B------:R-:W-:Y:S02]  /*b460*/  IMAD.MOV.U32 R203, RZ, RZ, R176 ;  /* 0x000000ffffcb7224 */ /* 0x000fe400078e00b0 */
[----:B------:R-:W-:-:S02]  /*b470*/  IMAD.MOV.U32 R201, RZ, RZ, R168 ;  /* 0x000000ffffc97224 */ /* 0x000fc400078e00a8 */
[----:B------:R-:W-:Y:S02]  /*b480*/  IMAD.MOV.U32 R193, RZ, RZ, R189 ;  /* 0x000000ffffc17224 */ /* 0x000fe400078e00bd */
[----:B------:R-:W-:Y:S01]  /*b490*/  IMAD.MOV.U32 R176, RZ, RZ, R146 ;  /* 0x000000ffffb07224 */ /* 0x000fe200078e0092 */
[----:B------:R-:W-:Y:S01]  /*b4a0*/  LOP3.LUT R146, R2, R10, RZ, 0xc0, !PT ;  /* 0x0000000a02927212 */ /* 0x000fe200078ec0ff */
[----:B------:R-:W-:Y:S01]  /*b4b0*/  IMAD.MOV.U32 R145, RZ, RZ, R98 ;  /* 0x000000ffff917224 */ /* 0x000fe200078e0062 */
[----:B------:R-:W-:Y:S01]  /*b4c0*/  F2FP.BF16.PACK_AB R2, R74, R75 ;  /* 0x0000004b4a02723e */ /* 0x000fe200000010ff */
[----:B------:R-:W-:Y:S01]  /*b4d0*/  IMAD.MOV.U32 R189, RZ, RZ, R147 ;  /* 0x000000ffffbd7224 */ /* 0x000fe200078e0093 */
[----:B------:R-:W-:Y:S01]  /*b4e0*/  LOP3.LUT R147, R0, R9, RZ, 0xc0, !PT ;  /* 0x0000000900937212 */ /* 0x000fe200078ec0ff */
[----:B------:R-:W-:Y:S01]  /*b4f0*/  IMAD.MOV.U32 R168, RZ, RZ, R171 ;  /* 0x000000ffffa87224 */ /* 0x000fe200078e00ab */
[----:B----4-:R-:W-:Y:S01]  /*b500*/  F2FP.BF16.PACK_AB R0, R62, R63 ;  /* 0x0000003f3e00723e */ /* 0x010fe200000010ff */
[----:B------:R-:W-:-:S02]  /*b510*/  IMAD.MOV.U32 R188, RZ, RZ, R201 ;  /* 0x000000ffffbc7224 */ /* 0x000fc400078e00c9 */
[----:B------:R-:W-:Y:S01]  /*b520*/  IMAD.MOV.U32 R201, RZ, RZ, R145 ;  /* 0x000000ffffc97224 */ /* 0x000fe200078e0091 */
[----:B------:R-:W-:Y:S01]  /*b530*/  LOP3.LUT R145, R13, R2, RZ, 0xc0, !PT ;  /* 0x000000020d917212 */ /* 0x000fe200078ec0ff */
[----:B------:R-:W-:Y:S01]  /*b540*/  IMAD.MOV.U32 R171, RZ, RZ, R187 ;  /* 0x000000ffffab7224 */ /* 0x000fe200078e00bb */
[----:B------:R-:W-:Y:S01]  /*b550*/  F2FP.BF16.PACK_AB R2, R18, R34 ;  /* 0x000000221202723e */ /* 0x000fe200000010ff */
[----:B------:R-:W-:Y:S01]  /*b560*/  IMAD.MOV.U32 R227, RZ, RZ, R168 ;  /* 0x000000ffffe37224 */ /* 0x000fe200078e00a8 */
[----:B------:R-:W-:Y:S01]  /*b570*/  LOP3.LUT R168, R12, R0, RZ, 0xc0, !PT ;  /* 0x000000000ca87212 */ /* 0x000fe200078ec0ff */
[----:B------:R-:W-:Y:S01]  /*b580*/  FADD.FTZ R33, R184, R11 ;  /* 0x0000000bb8217221 */ /* 0x000fe20000010000 */
[----:B------:R-:W-:Y:S01]  /*b590*/  F2FP.BF16.PACK_AB R0, R56, R61 ;  /* 0x0000003d3800723e */ /* 0x000fe200000010ff */
[----:B------:R-:W-:Y:S02]  /*b5a0*/  IMAD.MOV.U32 R223, RZ, RZ, R169 ;  /* 0x000000ffffdf7224 */ /* 0x000fe400078e00a9 */
[----:B------:R-:W-:Y:S01]  /*b5b0*/  IMAD.MOV.U32 R200, RZ, RZ, R171 ;  /* 0x000000ffffc87224 */ /* 0x000fe200078e00ab */
[----:B------:R-:W-:Y:S01]  /*b5c0*/  LOP3.LUT R171, R16, R2, RZ, 0xc0, !PT ;  /* 0x0000000210ab7212 */ /* 0x000fe200078ec0ff */
[----:B------:R-:W-:Y:S01]  /*b5d0*/  IMAD.MOV.U32 R184, RZ, RZ, R170 ;  /* 0x000000ffffb87224 */ /* 0x000fe200078e00aa */
[----:B------:R-:W-:Y:S01]  /*b5e0*/  HMMA.16816.F32.BF16 R152, R4, R20, R152 ;  /* 0x000000140498723c */ /* 0x000fe20000041898 */
[----:B------:R-:W-:Y:S01]  /*b5f0*/  LOP3.LUT R170, R15, R0, RZ, 0xc0, !PT ;  /* 0x000000000faa7212 */ /* 0x000fe200078ec0ff */
[----:B------:R-:W-:-:S02]  /*b600*/  FADD.FTZ R2, R193, R33 ;  /* 0x00000021c1027221 */ /* 0x000fc40000010000 */
[----:B------:R-:W-:-:S04]  /*b610*/  FADD.FTZ R0, R188, R32 ;  /* 0x00000020bc007221 */ /* 0x000fc80000010000 */
[C---:B------:R-:W-:Y:S01]  /*b620*/  HMMA.16816.F32.BF16 R148, R4.reuse, R24, R148 ;  /* 0x000000180494723c */ /* 0x040fe20000041894 */
[----:B------:R-:W-:Y:S01]  /*b630*/  IMAD.MOV.U32 R187, RZ, RZ, R142 ;  /* 0x000000ffffbb7224 */ /* 0x000fe200078e008e */
[----:B------:R-:W-:Y:S01]  /*b640*/  F2FP.BF16.PACK_AB R11, R102, R103 ;  /* 0x00000067660b723e */ /* 0x000fe200000010ff */
[----:B------:R-:W1:Y:S05]  /*b650*/  LDSM.16.MT88.4 R140, [R209+0x5c00] ;  /* 0x005c0000d18c783b */ /* 0x000e6a0000004200 */
[C---:B------:R-:W-:Y:S08]  /*b660*/  HMMA.16816.F32.BF16 R20, R4.reuse, R22, R48 ;  /* 0x000000160414723c */ /* 0x040ff00000041830 */
[----:B------:R-:W-:Y:S07]  /*b670*/  HMMA.16816.F32.BF16 R24, R4, R26, R44 ;  /* 0x0000001a0418723c */ /* 0x000fee000004182c */
[----:B------:R-:W-:-:S02]  /*b680*/  FADD.FTZ R4, R223, R19 ;  /* 0x00000013df047221 */ /* 0x000fc40000010000 */
[----:B------:R-:W-:Y:S02]  /*b690*/  FADD.FTZ R5, R227, R17 ;  /* 0x00000011e3057221 */ /* 0x000fe40000010000 */
[----:B------:R-:W-:Y:S02]  /*b6a0*/  FADD.FTZ R7, R184, R2 ;  /* 0x00000002b8077221 */ /* 0x000fe40000010000 */
[----:B------:R-:W-:Y:S02]  /*b6b0*/  FADD.FTZ R6, R200, R0 ;  /* 0x00000000c8067221 */ /* 0x000fe40000010000 */
[----:B------:R-:W-:Y:S02]  /*b6c0*/  FADD.FTZ R2, R203, R4 ;  /* 0x00000004cb027221 */ /* 0x000fe40000010000 */
[----:B------:R-:W-:Y:S02]  /*b6d0*/  FADD.FTZ R0, R189, R5 ;  /* 0x00000005bd007221 */ /* 0x000fe40000010000 */
[----:B------:R-:W-:Y:S01]  /*b6e0*/  FADD.FTZ R4, R201, R7 ;  /* 0x00000007c9047221 */ /* 0x000fe20000010000 */
[----:B------:R-:W-:Y:S01]  /*b6f0*/  LOP3.LUT R144, R8, R11, RZ, 0xc0, !PT ;  /* 0x0000000b08907212 */ /* 0x000fe200078ec0ff */
[----:B------:R-:W-:Y:S01]  /*b700*/  FADD.FTZ R6, R176, R6 ;  /* 0x00000006b0067221 */ /* 0x000fe20000010000 */
[----:B------:R-:W-:Y:S01]  /*b710*/  F2FP.BF16.PACK_AB R8, R36, R38 ;  /* 0x000000262408723e */ /* 0x000fe200000010ff */
[----:B------:R-:W-:-:S02]  /*b720*/  FADD.FTZ R2, R187, R2 ;  /* 0x00000002bb027221 */ /* 0x000fc40000010000 */
[----:B------:R-:W-:Y:S02]  /*b730*/  FADD.FTZ R0, R221, R0 ;  /* 0x00000000dd007221 */ /* 0x000fe40000010000 */
[----:B------:R-:W-:Y:S02]  /*b740*/  FADD.FTZ R5, R173, R4 ;  /* 0x00000004ad057221 */ /* 0x000fe40000010000 */
[----:B------:R-:W-:Y:S01]  /*b750*/  FADD.FTZ R4, R249, R6 ;  /* 0x00000006f9047221 */ /* 0x000fe20000010000 */
[----:B------:R-:W-:Y:S01]  /*b760*/  LOP3.LUT R169, R14, R8, RZ, 0xc0, !PT ;  /* 0x000000080ea97212 */ /* 0x000fe200078ec0ff */
        /* <DEDUP_REMOVED lines=88> */
[----:B------:R3:W-:Y:S01]  /*bcf0*/  STL [R1+0x30], R4 ;  /* 0x0000300401007387 */ /* 0x0007e20000100800 */
[----:B------:R-:W2:Y:S02]  /*bd00*/  LDC.U8 R98, c[0x0][0x2d8] ;  /* 0x0000b600ff627b82 */ /* 0x000ea40000000000 */
[----:B------:R-:W-:Y:S01]  /*bd10*/  FADD.FTZ R5, R105, R5 ;  /* 0x0000000569057221 */ /* 0x000fe20000010000 */
[----:B------:R3:W-:Y:S04]  /*bd20*/  STL [R1+0x38], R0 ;  /* 0x0000380001007387 */ /* 0x0007e80000100800 */
[----:B------:R3:W-:Y:S01]  /*bd30*/  STL [R1+0x34], R2 ;  /* 0x0000340201007387 */ /* 0x0007e20000100800 */
[----:B------:R-:W-:-:S04]  /*bd40*/  FADD.FTZ R5, R104, R5 ;  /* 0x0000000568057221 */ /* 0x000fc80000010000 */
[----:B------:R-:W-:Y:S01]  /*bd50*/  FADD.FTZ R5, R103, R5 ;  /* 0x0000000567057221 */ /* 0x000fe20000010000 */
[----:B-1----:R-:W-:Y:S03]  /*bd60*/  HMMA.16816.F32.BF16 R156, R168, R140, R156 ;  /* 0x0000008ca89c723c */ /* 0x002fe6000004189c */
[----:B------:R-:W-:-:S04]  /*bd70*/  FADD.FTZ R5, R102, R5 ;  /* 0x0000000566057221 */ /* 0x000fc80000010000 */
[----:B------:R-:W-:Y:S01]  /*bd80*/  FADD.FTZ R5, R101, R5 ;  /* 0x0000000565057221 */ /* 0x000fe20000010000 */
[----:B------:R-:W-:Y:S03]  /*bd90*/  HMMA.16816.F32.BF16 R160, R168, R142, R160 ;  /* 0x0000008ea8a0723c */ /* 0x000fe600000418a0 */
[----:B------:R-:W-:-:S05]  /*bda0*/  FADD.FTZ R235, R100, R5 ;  /* 0x0000000564eb7221 */ /* 0x000fca0000010000 */
[----:B------:R-:W-:Y:S08]  /*bdb0*/  HMMA.16816.F32.BF16 R152, R144, R140, R152 ;  /* 0x0000008c9098723c */ /* 0x000ff00000041898 */
[----:B------:R-:W-:Y:S08]  /*bdc0*/  HMMA.16816.F32.BF16 R164, R168, R28, R164 ;  /* 0x0000001ca8a4723c */ /* 0x000ff000000418a4 */
[C---:B------:R-:W-:Y:S08]  /*bdd0*/  HMMA.16816.F32.BF16 R140, R144.reuse, R142, R20 ;  /* 0x0000008e908c723c */ /* 0x040ff00000041814 */
[----:B------:R-:W-:Y:S08]  /*bde0*/  HMMA.16816.F32.BF16 R148, R144, R28, R148 ;  /* 0x0000001c9094723c */ /* 0x000ff00000041894 */
[-C--:B------:R-:W-:Y:S08]  /*bdf0*/  HMMA.16816.F32.BF16 R168, R168, R30.reuse, R40 ;  /* 0x0000001ea8a8723c */ /* 0x080ff00000041828 */
[----:B------:R-:W-:Y:S01]  /*be00*/  HMMA.16816.F32.BF16 R144, R144, R30, R24 ;  /* 0x0000001e9090723c */ /* 0x000fe20000041818 */
[----:B------:R-:W-:Y:S07]  /*be10*/  @!P0 BRA `(.L_x_496) ;  /* 0x000084b000008947 */ /* 0x000fee0003800000 */
[----:B--23--:R-:W2:Y:S04]  /*be20*/  LDL.LU R224, [R1+0x14] ;  /* 0x0000140001e07983 */ /* 0x00cea80000300800 */
[----:B------:R-:W1:Y:S01]  /*be30*/  S2R R222, SR_TID.X ;  /* 0x0000000000de7919 */ /* 0x000e620000002100 */
[----:B------:R-:W-:Y:S01]  /*be40*/  LEA.HI.SX32 R227, R252, 0xfffffffe, 0x19 ;  /* 0xfffffffefce37811 */ /* 0x000fe200078fcaff */
[----:B------:R-:W-:Y:S01]  /*be50*/  IMAD.MOV.U32 R136, RZ, RZ, R133 ;  /* 0x000000ffff887224 */ /* 0x000fe200078e0085 */
[----:B------:R-:W-:-:S02]  /*be60*/  MOV R134, R138 ;  /* 0x0000008a00867202 */ /* 0x000fc40000000f00 */
[----:B------:R-:W-:Y:S02]  /*be70*/  MOV R2, R139 ;  /* 0x0000008b00027202 */ /* 0x000fe40000000f00 */
[----:B------:R-:W-:Y:S02]  /*be80*/  MOV R135, R137 ;  /* 0x0000008900877202 */ /* 0x000fe40000000f00 */
[----:B-1----:R-:W-:-:S05]  /*be90*/  LOP3.LUT R222, R222, 0x3, RZ, 0xc0, !PT ;  /* 0x00000003dede7812 */ /* 0x002fca00078ec0ff */
[----:B--2---:R-:W-:-:S05]  /*bea0*/  IMAD R0, R222, -0x2, R224 ;  /* 0xfffffffede007824 */ /* 0x004fca00078e02e0 */
[----:B-----5:R-:W-:-:S05]  /*beb0*/  IADD3 R0, R96, R0, -R190 ;  /* 0x0000000060007210 */ /* 0x020fca0007ffe8be */
[----:B------:R1:W-:Y:S04]  /*bec0*/  STL [R1+0x40], R0 ;  /* 0x0000400001007387 */ /* 0x0003e80000100800 */
[----:B------:R-:W2:Y:S04]  /*bed0*/  LDL.LU R222, [R1+0x18] ;  /* 0x0000180001de7983 */ /* 0x000ea80000300800 */
[----:B------:R-:W3:Y:S01]  /*bee0*/  LDL.64 R180, [R1+0x48] ;  /* 0x0000480001b47983 */ /* 0x000ee20000100a00 */
[----:B------:R-:W-:Y:S01]  /*bef0*/  IMAD.WIDE.U32 R8, R238, -0x326172a9, RZ ;  /* 0xcd9e8d57ee087825 */ /* 0x000fe200078e00ff */
[----:B------:R-:W-:-:S03]  /*bf00*/  PRMT R230, R98, 0x7054, R98 ;  /* 0x0000705462e67816 */ /* 0x000fc60000000062 */
[----:B------:R-:W-:Y:S01]  /*bf10*/  IMAD.WIDE.U32 R6, R239, -0x326172a9, RZ ;  /* 0xcd9e8d57ef067825 */ /* 0x000fe200078e00ff */
[-C--:B------:R-:W-:Y:S01]  /*bf20*/  LOP3.LUT R4, R9, R85.reuse, RZ, 0x3c, !PT ;  /* 0x0000005509047212 */ /* 0x080fe200078e3cff */
[----:B------:R-:W-:Y:S02]  /*bf30*/  STL.64 [R1+0x28], R8 ;  /* 0x0000280801007387 */ /* 0x000fe40000100a00 */
[----:B------:R-:W-:Y:S02]  /*bf40*/  IMAD.MOV.U32 R5, RZ, RZ, c[0x0][0x1a4] ;  /* 0x00006900ff057624 */ /* 0x000fe400078e00ff */
[----:B------:R4:W-:Y:S01]  /*bf50*/  STL.64 [R1+0x20], R6 ;  /* 0x0000200601007387 */ /* 0x0009e20000100a00 */
[----:B-1----:R-:W-:Y:S01]  /*bf60*/  LOP3.LUT R0, R7, R85, RZ, 0x3c, !PT ;  /* 0x0000005507007212 */ /* 0x002fe200078e3cff */
[----:B----4-:R-:W-:-:S04]  /*bf70*/  IMAD.WIDE.U32 R6, R4, -0x2daee0ad, RZ ;  /* 0xd2511f5304067825 */ /* 0x010fc800078e00ff */
[----:B--2---:R-:W-:Y:S01]  /*bf80*/  IMAD.WIDE.U32 R228, R222, -0x2daee0ad, RZ ;  /* 0xd2511f53dee47825 */ /* 0x004fe200078e00ff */
[----:B---3--:R-:W-:-:S13]  /*bf90*/  ISETP.GE.AND P0, PT, R180, c[0x0][0x220], PT ;  /* 0x00008800b4007a0c */ /* 0x008fda0003f06270 */
[----:B------:R-:W-:Y:S02]  /*bfa0*/  @!P0 IMAD R8, R5, 0x60, RZ ;  /* 0x0000006005088824 */ /* 0x000fe400078e02ff */
[----:B------:R-:W-:-:S03]  /*bfb0*/  IMAD.WIDE.U32 R4, R0, -0x2daee0ad, RZ ;  /* 0xd2511f5300047825 */ /* 0x000fc600078e00ff */
[----:B------:R1:W-:Y:S04]  /*bfc0*/  @!P0 STL [R1+0x3c], R8 ;  /* 0x00003c0801008387 */ /* 0x0003e80000100800 */
[----:B------:R1:W-:Y:S04]  /*bfd0*/  STL.64 [R1], R4 ;  /* 0x0000000401007387 */ /* 0x0003e80000100a00 */
[----:B------:R1:W-:Y:S01]  /*bfe0*/  STL.64 [R1+0x8], R6 ;  /* 0x0000080601007387 */ /* 0x0003e20000100a00 */
[----:B------:R-:W-:Y:S05]  /*bff0*/  BRA `(.L_x_497) ;  /* 0x0000035000007947 */ /* 0x000fea0003800000 */
.L_x_499:
[----:B------:R-:W2:Y:S01]  /*c000*/  LDL.64 R138, [R1+0x60] ;  /* 0x00006000018a7983 */ /* 0x000ea20000100a00 */
[----:B------:R-:W-:Y:S03]  /*c010*/  IADD3 R0, R227, -0x1, RZ ;  /* 0xffffffffe3007810 */ /* 0x000fe60007ffe0ff */
[----:B------:R-:W3:Y:S01]  /*c020*/  LDL.64 R222, [R1+0x50] ;  /* 0x0000500001de7983 */ /* 0x000ee20000100a00 */
[----:B------:R-:W-:Y:S01]  /*c030*/  SHF.R.S32.HI R133, RZ, 0x1f, R0 ;  /* 0x0000001fff857819 */ /* 0x000fe20000011400 */
[C---:B------:R-:W-:Y:S02]  /*c040*/  IMAD.WIDE.U32 R172, R0.reuse, c[0x0][0x198], RZ ;  /* 0x0000660000ac7a25 */ /* 0x040fe400078e00ff */
        /* <DEDUP_REMOVED lines=8> */
[----:B--2---:R-:W-:Y:S01]  /*c0d0*/  LEA R132, P3, R172, R138, 0x7 ;  /* 0x0000008aac847211 */ /* 0x004fe200078638ff */
[----:B------:R-:W-:Y:S03]  /*c0e0*/  @!P0 IMAD.MOV.U32 R139, RZ, RZ, c[0x0][0x19c] ;  /* 0x00006700ff8b8624 */ /* 0x000fe600078e00ff */
[----:B------:R-:W-:Y:S02]  /*c0f0*/  @!P0 LEA R176, P5, R132, c[0x0][0x168], 0x1 ;  /* 0x00005a0084b08a11 */ /* 0x000fe400078a08ff */
[----:B---3--:R-:W-:Y:S02]  /*c100*/  LEA.HI.X R133, R172, R223, R133, 0x7, P3 ;  /* 0x000000dfac857211 */ /* 0x008fe400018f3c85 */
        /* <DEDUP_REMOVED lines=12> */
[C---:B------:R-:W-:Y:S01]  /*c1d0*/  @!P0 LEA R172, P2, R138.reuse, c[0x0][0x168], 0x1 ;  /* 0x00005a008aac8a11 */ /* 0x040fe200078408ff */
        /* <DEDUP_REMOVED lines=23> */
.L_x_497:
[----:B------:R-:W2:Y:S01]  /*c350*/  LDL.64 R10, [R1+0x58] ;  /* 0x00005800010a7983 */ /* 0x000ea20000100a00 */
[----:B------:R-:W-:Y:S04]  /*c360*/  DEPBAR.LE SB0, 0x0 ;  /* 0x000080000000791a */ /* 0x000fe80000000000 */
[----:B------:R-:W-:Y:S01]  /*c370*/  SHF.R.S32.HI R0, RZ, 0x1f, R227 ;  /* 0x0000001fff007819 */ /* 0x000fe200000114e3 */
[----:B------:R-:W3:Y:S01]  /*c380*/  LDL R9, [R1+0x44] ;  /* 0x0000440001097983 */ /* 0x000ee20000100800 */
[C---:B-1----:R-:W-:Y:S04]  /*c390*/  IMAD.WIDE.U32 R6, R227.reuse, c[0x0][0x1a0], RZ ;  /* 0x00006800e3067a25 */ /* 0x042fe800078e00ff */
        /* <DEDUP_REMOVED lines=23> */
[----:B------:R-:W-:Y:S02]  /*c510*/  @!P0 LEA R0, P2, R15, R4, 0x6 ;  /* 0x000000040f008211 */ /* 0x000fe400078430ff */
        /* <DEDUP_REMOVED lines=112> */
.L_x_498:
[----:B------:R-:W2:Y:S01]  /*cc20*/  LDL R0, [R1+0x40] ;  /* 0x0000400001007983 */ /* 0x000ea20000100800 */
[C---:B------:R-:W-:Y:S03]  /*cc30*/  IMAD.SHL.U32 R237, R227.reuse, 0x4, RZ ;  /* 0x00000004e3ed7824 */ /* 0x040fe600078e00ff */
        /* <DEDUP_REMOVED lines=8> */
[----:B------:R3:W-:Y:S06]  /*ccc0*/  STL.64 [R1+0x80], R212 ;  /* 0x000080d401007387 */ /* 0x0007ec0000100a00 */
[----:B------:R-:W-:Y:S04]  /*ccd0*/  STL [R1+0x78], R211 ;  /* 0x000078d301007387 */ /* 0x000fe80000100800 */
[----:B------:R-:W-:Y:S04]  /*cce0*/  STL [R1+0x74], R208 ;  /* 0x000074d001007387 */ /* 0x000fe80000100800 */
[----:B------:R-:W4:Y:S06]  /*ccf0*/  LDL.64 R240, [R1+0x20] ;  /* 0x0000200001f07983 */ /* 0x000f2c0000100a00 */
[----:B------:R-:W4:Y:S06]  /*cd00*/  LDL.64 R242, [R1+0x8] ;  /* 0x0000080001f27983 */ /* 0x000f2c0000100a00 */
[----:B------:R-:W4:Y:S06]  /*cd10*/  LDL.64 R238, [R1+0x28] ;  /* 0x0000280001ee7983 */ /* 0x000f2c0000100a00 */
[----:B---3--:R-:W3:Y:S06]  /*cd20*/  LDL.64 R212, [R1] ;  /* 0x0000000001d47983 */ /* 0x008eec0000100a00 */
[----:B------:R-:W-:Y:S01]  /*cd30*/  STL [R1+0xa8], R227 ;  /* 0x0000a8e301007387 */ /* 0x000fe20000100800 */
[----:B--2---:R-:W-:Y:S05]  /*cd40*/  IMAD R0, R227, -0x80, R0 ;  /* 0xffffff80e3007824 */ /* 0x004fea00078e0200 */
[C---:B------:R-:W-:Y:S02]  /*cd50*/  IADD3 R137, R0.reuse, -0x78, RZ ;  /* 0xffffff8800897810 */ /* 0x040fe40007ffe0ff */
[C---:B------:R-:W-:Y:S02]  /*cd60*/  IADD3 R132, R0.reuse, 0x47, RZ ;  /* 0x0000004700847810 */ /* 0x040fe40007ffe0ff */
[----:B------:R-:W-:Y:S02]  /*cd70*/  ISETP.GE.AND P3, PT, R137, RZ, PT ;  /* 0x000000ff8900720c */ /* 0x000fe40003f66270 */
[C---:B------:R-:W-:Y:S02]  /*cd80*/  IADD3 R133, R0.reuse, -0x79, RZ ;  /* 0xffffff8700857810 */ /* 0x040fe40007ffe0ff */
[C---:B-1----:R-:W-:Y:S02]  /*cd90*/  IADD3 R138, R0.reuse, 0x40, RZ ;  /* 0x00000040008a7810 */ /* 0x042fe40007ffe0ff */
[----:B------:R-:W-:Y:S02]  /*cda0*/  ISETP.GE.AND P2, PT, R133, RZ, PT ;  /* 0x000000ff8500720c */ /* 0x000fe40003f46270 */
[C---:B------:R-:W-:Y:S02]  /*cdb0*/  IADD3 R139, R0.reuse, -0x40, RZ ;  /* 0xffffffc0008b7810 */ /* 0x040fe40007ffe0ff */
[C---:B------:R-:W-:Y:S02]  /*cdc0*/  IADD3 R185, R0.reuse, -0x49, RZ ;  /* 0xffffffb700b97810 */ /* 0x040fe40007ffe0ff */
[C---:B------:R-:W-:Y:S02]  /*cdd0*/  IADD3 R184, R0.reuse, -0x50, RZ ;  /* 0xffffffb000b87810 */ /* 0x040fe40007ffe0ff */
[----:B------:R-:W-:Y:S02]  /*cde0*/  @!P3 IADD3 R137, -R0, 0x78, RZ ;  /* 0x000000780089b810 */ /* 0x000fe40007ffe1ff */
[----:B------:R-:W-:Y:S02]  /*cdf0*/  ISETP.GE.AND P3, PT, R132, RZ, PT ;  /* 0x000000ff8400720c */ /* 0x000fe40003f66270 */
[----:B------:R-:W1:Y:S01]  /*ce00*/  I2F R179, R137 ;  /* 0x0000008900b37306 */ /* 0x000e620000201400 */
[C---:B------:R-:W-:Y:S02]  /*ce10*/  @!P2 IADD3 R133, -R0.reuse, 0x79, RZ ;  /* 0x000000790085a810 */ /* 0x040fe40007ffe1ff */
[C---:B------:R-:W-:Y:S02]  /*ce20*/  IADD3 R183, R0.reuse, -0x51, RZ ;  /* 0xffffffaf00b77810 */ /* 0x040fe40007ffe0ff */
[C---:B------:R-:W-:Y:S02]  /*ce30*/  IADD3 R198, R0.reuse, -0x1, RZ ;  /* 0xffffffff00c67810 */ /* 0x040fe40007ffe0ff */
[C---:B------:R-:W-:Y:S02]  /*ce40*/  IADD3 R182, R0.reuse, -0x58, RZ ;  /* 0xffffffa800b67810 */ /* 0x040fe40007ffe0ff */
[C---:B------:R-:W-:Y:S01]  /*ce50*/  IADD3 R181, R0.reuse, -0x59, RZ ;  /* 0xffffffa700b57810 */ /* 0x040fe20007ffe0ff */
[----:B------:R-:W2:Y:S01]  /*ce60*/  I2F R178, R133 ;  /* 0x0000008500b27306 */ /* 0x000ea20000201400 */
[C---:B------:R-:W-:Y:S02]  /*ce70*/  @!P3 IADD3 R132, -R0.reuse, -0x47, RZ ;  /* 0xffffffb90084b810 */ /* 0x040fe40007ffe1ff */
[C---:B------:R-:W-:Y:S02]  /*ce80*/  IADD3 R180, R0.reuse, -0x60, RZ ;  /* 0xffffffa000b47810 */ /* 0x040fe40007ffe0ff */
[C---:B------:R-:W-:Y:S02]  /*ce90*/  IADD3 R197, R0.reuse, -0x8, RZ ;  /* 0xfffffff800c57810 */ /* 0x040fe40007ffe0ff */
[C---:B------:R-:W-:Y:S02]  /*cea0*/  IADD3 R196, R0.reuse, -0x9, RZ ;  /* 0xfffffff700c47810 */ /* 0x040fe40007ffe0ff */
[----:B------:R-:W-:Y:S01]  /*ceb0*/  IADD3 R195, R0, -0x10, RZ ;  /* 0xfffffff000c37810 */ /* 0x000fe20007ffe0ff */
[----:B------:R-:W3:Y:S01]  /*cec0*/  I2F R177, R132 ;  /* 0x0000008400b17306 */ /* 0x000ee20000201400 */
[----:B------:R-:W-:Y:S02]  /*ced0*/  ISETP.GE.AND P2, PT, R138, RZ, PT ;  /* 0x000000ff8a00720c */ /* 0x000fe40003f46270 */
[----:B------:R-:W-:Y:S01]  /*cee0*/  IABS R176, R0 ;  /* 0x0000000000b07213 */ /* 0x000fe20000000000 */
[-C--:B-1----:R-:W-:Y:S01]  /*cef0*/  FFMA.FTZ R128, R179, -R3.reuse, R128 ;  /* 0x80000003b3807223 */ /* 0x082fe20000010080 */
[C---:B------:R-:W-:Y:S02]  /*cf00*/  IADD3 R137, R0.reuse, 0x3f, RZ ;  /* 0x0000003f00897810 */ /* 0x040fe40007ffe0ff */
[C---:B------:R-:W-:Y:S02]  /*cf10*/  IADD3 R191, R0.reuse, -0x20, RZ ;  /* 0xffffffe000bf7810 */ /* 0x040fe40007ffe0ff */
[----:B------:R-:W-:Y:S01]  /*cf20*/  ISETP.GE.AND P3, PT, R137, RZ, PT ;  /* 0x000000ff8900720c */ /* 0x000fe20003f66270 */
[----:B------:R-:W1:Y:S01]  /*cf30*/  I2F R176, R176 ;  /* 0x000000b000b07306 */ /* 0x000e620000201400 */
[C---:B------:R-:W-:Y:S02]  /*cf40*/  IADD3 R179, R0.reuse, -0x61, RZ ;  /* 0xffffff9f00b37810 */ /* 0x040fe40007ffe0ff */
[----:B------:R-:W-:Y:S01]  /*cf50*/  IADD3 R194, R0, -0x11, RZ ;  /* 0xffffffef00c27810 */ /* 0x000fe20007ffe0ff */
[-C--:B--2---:R-:W-:Y:S01]  /*cf60*/  FFMA.FTZ R129, R178, -R3.reuse, R129 ;  /* 0x80000003b2817223 */ /* 0x084fe20000010081 */
[C---:B------:R-:W-:Y:S02]  /*cf70*/  @!P2 IADD3 R138, -R0.reuse, -0x40, RZ ;  /* 0xffffffc0008aa810 */ /* 0x040fe40007ffe1ff */
[C---:B------:R-:W-:Y:S02]  /*cf80*/  IADD3 R133, R0.reuse, 0x38, RZ ;  /* 0x0000003800857810 */ /* 0x040fe40007ffe0ff */
[C---:B------:R-:W-:Y:S01]  /*cf90*/  IADD3 R193, R0.reuse, -0x18, RZ ;  /* 0xffffffe800c17810 */ /* 0x040fe20007ffe0ff */
[----:B------:R-:W2:Y:S01]  /*cfa0*/  I2F R175, R138 ;  /* 0x0000008a00af7306 */ /* 0x000ea20000201400 */
[----:B------:R-:W-:Y:S02]  /*cfb0*/  ISETP.GE.AND P2, PT, R133, RZ, PT ;  /* 0x000000ff8500720c */ /* 0x000fe40003f46270 */
[C---:B------:R-:W-:Y:S01]  /*cfc0*/  @!P3 IADD3 R137, -R0.reuse, -0x3f, RZ ;  /* 0xffffffc10089b810 */ /* 0x040fe20007ffe1ff */
[-C--:B---3--:R-:W-:Y:S01]  /*cfd0*/  FFMA.FTZ R11, R177, -R3.reuse, R11 ;  /* 0x80000003b10b7223 */ /* 0x088fe2000001000b */
[C---:B------:R-:W-:Y:S02]  /*cfe0*/  IADD3 R132, R0.reuse, 0x37, RZ ;  /* 0x0000003700847810 */ /* 0x040fe40007ffe0ff */
[----:B------:R-:W-:Y:S02]  /*cff0*/  IADD3 R192, R0, -0x19, RZ ;  /* 0xffffffe700c07810 */ /* 0x000fe40007ffe0ff */
[----:B------:R-:W-:Y:S01]  /*d000*/  ISETP.GE.AND P3, PT, R132, RZ, PT ;  /* 0x000000ff8400720c */ /* 0x000fe20003f66270 */
[----:B------:R-:W3:Y:S01]  /*d010*/  I2F R174, R137 ;  /* 0x0000008900ae7306 */ /* 0x000ee20000201400 */
[C---:B------:R-:W-:Y:S02]  /*d020*/  IADD3 R188, R0.reuse, -0x29, RZ ;  /* 0xffffffd700bc7810 */ /* 0x040fe40007ffe0ff */
[----:B------:R-:W-:Y:S01]  /*d030*/  IADD3 R190, R0, -0x21, RZ ;  /* 0xffffffdf00be7810 */ /* 0x000fe20007ffe0ff */
[-C--:B-1----:R-:W-:Y:S01]  /*d040*/  FFMA.FTZ R18, R176, -R3.reuse, R18 ;  /* 0x80000003b0127223 */ /* 0x082fe20000010012 */
[----:B------:R-:W-:Y:S01]  /*d050*/  @!P2 IADD3 R133, -R0, -0x38, RZ ;  /* 0xffffffc80085a810 */ /* 0x000fe20007ffe1ff */
[CC--:B------:R-:W-:Y:S01]  /*d060*/  FFMA.FTZ R72, R176.reuse, -R3.reuse, R72 ;  /* 0x80000003b0487223 */ /* 0x0c0fe20000010048 */
[----:B------:R-:W-:Y:S01]  /*d070*/  ISETP.GE.AND P2, PT, R139, RZ, PT ;  /* 0x000000ff8b00720c */ /* 0x000fe20003f46270 */
[-C--:B------:R-:W-:Y:S01]  /*d080*/  FFMA.FTZ R78, R176, -R3.reuse, R78 ;  /* 0x80000003b04e7223 */ /* 0x080fe2000001004e */
[C---:B------:R-:W-:Y:S01]  /*d090*/  IADD3 R189, R0.reuse, -0x28, RZ ;  /* 0xffffffd800bd7810 */ /* 0x040fe20007ffe0ff */
[----:B------:R-:W1:Y:S01]  /*d0a0*/  I2F R173, R133 ;  /* 0x0000008500ad7306 */ /* 0x000e620000201400 */
[----:B------:R-:W-:Y:S01]  /*d0b0*/  IADD3 R178, R0, -0x68, RZ ;  /* 0xffffff9800b27810 */ /* 0x000fe20007ffe0ff */
[-C--:B------:R-:W-:Y:S01]  /*d0c0*/  FFMA.FTZ R4, R176, -R3.reuse, R4 ;  /* 0x80000003b0047223 */ /* 0x080fe20000010004 */
[C---:B------:R-:W-:Y:S01]  /*d0d0*/  @!P3 IADD3 R132, -R0.reuse, -0x37, RZ ;  /* 0xffffffc90084b810 */ /* 0x040fe20007ffe1ff */
[CC--:B--2---:R-:W-:Y:S01]  /*d0e0*/  FFMA.FTZ R8, R175.reuse, -R3.reuse, R8 ;  /* 0x80000003af087223 */ /* 0x0c4fe20000010008 */
[C---:B------:R-:W-:Y:S01]  /*d0f0*/  IADD3 R138, R0.reuse, 0x30, RZ ;  /* 0x00000030008a7810 */ /* 0x040fe20007ffe0ff */
[-C--:B------:R-:W-:Y:S01]  /*d100*/  FFMA.FTZ R14, R175, -R3.reuse, R14 ;  /* 0x80000003af0e7223 */ /* 0x080fe2000001000e */
[C---:B------:R-:W-:Y:S02]  /*d110*/  IADD3 R175, R0.reuse, 0x28, RZ ;  /* 0x0000002800af7810 */ /* 0x040fe40007ffe0ff */
[----:B------:R-:W-:Y:S01]  /*d120*/  IADD3 R199, R0, -0x38, RZ ;  /* 0xffffffc800c77810 */ /* 0x000fe20007ffe0ff */
[----:B------:R2:W2:Y:S01]  /*d130*/  I2F R172, R132 ;  /* 0x0000008400ac7306 */ /* 0x0004a20000201400 */
[----:B------:R-:W-:Y:S02]  /*d140*/  ISETP.GE.AND P3, PT, R138, RZ, PT ;  /* 0x000000ff8a00720c */ /* 0x000fe40003f66270 */
[----:B------:R-:W-:Y:S01]  /*d150*/  @!P2 IADD3 R139, -R0, 0x40, RZ ;  /* 0x00000040008ba810 */ /* 0x000fe20007ffe1ff */
[-C--:B---3--:R-:W-:Y:S01]  /*d160*/  FFMA.FTZ R15, R174, -R3.reuse, R15 ;  /* 0x80000003ae0f7223 */ /* 0x088fe2000001000f */
[----:B------:R-:W-:Y:S01]  /*d170*/  IADD3 R137, R0, -0x41, RZ ;  /* 0xffffffbf00897810 */ /* 0x000fe20007ffe0ff */
[-C--:B------:R-:W-:Y:S01]  /*d180*/  FFMA.FTZ R9, R174, -R3.reuse, R9 ;  /* 0x80000003ae097223 */ /* 0x080fe20000010009 */
[----:B------:R-:W-:Y:S02]  /*d190*/  IADD3 R174, R0, 0x27, RZ ;  /* 0x0000002700ae7810 */ /* 0x000fe40007ffe0ff */
[----:B------:R-:W-:Y:S01]  /*d1a0*/  ISETP.GE.AND P4, PT, R137, RZ, PT ;  /* 0x000000ff8900720c */ /* 0x000fe20003f86270 */
[----:B------:R-:W3:Y:S01]  /*d1b0*/  I2F R139, R139 ;  /* 0x0000008b008b7306 */ /* 0x000ee20000201400 */
[----:B------:R-:W-:Y:S02]  /*d1c0*/  ISETP.GE.AND P5, PT, R174, RZ, PT ;  /* 0x000000ffae00720c */ /* 0x000fe40003fa6270 */
[C---:B------:R-:W-:Y:S01]  /*d1d0*/  IADD3 R187, R0.reuse, -0x30, RZ ;  /* 0xffffffd000bb7810 */ /* 0x040fe20007ffe0ff */
[CC--:B-1----:R-:W-:Y:S01]  /*d1e0*/  FFMA.FTZ R26, R173.reuse, -R3.reuse, R26 ;  /* 0x80000003ad1a7223 */ /* 0x0c2fe2000001001a */
[C---:B------:R-:W-:Y:S01]  /*d1f0*/  @!P3 IADD3 R138, -R0.reuse, -0x30, RZ ;  /* 0xffffffd0008ab810 */ /* 0x040fe20007ffe1ff */
[-C--:B------:R-:W-:Y:S01]  /*d200*/  FFMA.FTZ R12, R173, -R3.reuse, R12 ;  /* 0x80000003ad0c7223 */ /* 0x080fe2000001000c */
[C---:B------:R-:W-:Y:S02]  /*d210*/  IADD3 R133, R0.reuse, -0x48, RZ ;  /* 0xffffffb800857810 */ /* 0x040fe40007ffe0ff */
[C---:B------:R-:W-:Y:S02]  /*d220*/  IADD3 R173, R0.reuse, 0x20, RZ ;  /* 0x0000002000ad7810 */ /* 0x040fe40007ffe0ff */
[----:B------:R-:W1:Y:S01]  /*d230*/  I2F R138, R138 ;  /* 0x0000008a008a7306 */ /* 0x000e620000201400 */
[C---:B------:R-:W-:Y:S02]  /*d240*/  @!P4 IADD3 R137, -R0.reuse, 0x41, RZ ;  /* 0x000000410089c810 */ /* 0x040fe40007ffe1ff */
[----:B--2---:R-:W-:Y:S01]  /*d250*/  IADD3 R132, R0, 0x2f, RZ ;  /* 0x0000002f00847810 */ /* 0x004fe20007ffe0ff */
[CC--:B------:R-:W-:Y:S01]  /*d260*/  FFMA.FTZ R27, R172.reuse, -R3.reuse, R27 ;  /* 0x80000003ac1b7223 */ /* 0x0c0fe2000001001b */
[----:B------:R-:W-:Y:S01]  /*d270*/  ISETP.GE.AND P4, PT, R175, RZ, PT ;  /* 0x000000ffaf00720c */ /* 0x000fe20003f86270 */
[-C--:B------:R-:W-:Y:S01]  /*d280*/  FFMA.FTZ R13, R172, -R3.reuse, R13 ;  /* 0x80000003ac0d7223 */ /* 0x080fe2000001000d */
[----:B------:R-:W-:Y:S02]  /*d290*/  ISETP.GE.AND P2, PT, R132, RZ, PT ;  /* 0x000000ff8400720c */ /* 0x000fe40003f46270 */
[----:B------:R-:W-:Y:S01]  /*d2a0*/  ISETP.GE.AND P3, PT, R133, RZ, PT ;  /* 0x000000ff8500720c */ /* 0x000fe20003f66270 */
[----:B------:R-:W2:Y:S01]  /*d2b0*/  I2F R137, R137 ;  /* 0x0000008900897306 */ /* 0x000ea20000201400 */
[C---:B------:R-:W-:Y:S02]  /*d2c0*/  IADD3 R172, R0.reuse, 0x1f, RZ ;  /* 0x0000001f00ac7810 */ /* 0x040fe40007ffe0ff */
[----:B------:R-:W-:Y:S01]  /*d2d0*/  ISETP.GE.AND P6, PT, R173, RZ, PT ;  /* 0x000000ffad00720c */ /* 0x000fe20003fc6270 */
[CC--:B---3--:R-:W-:Y:S01]  /*d2e0*/  FFMA.FTZ R68, R139.reuse, -R3.reuse, R68 ;  /* 0x800000038b447223 */ /* 0x0c8fe20000010044 */
[C---:B------:R-:W-:Y:S01]  /*d2f0*/  @!P5 IADD3 R174, -R0.reuse, -0x27, RZ ;  /* 0xffffffd900aed810 */ /* 0x040fe20007ffe1ff */
[-C--:B------:R-:W-:Y:S01]  /*d300*/  FFMA.FTZ R82, R139, -R3.reuse, R82 ;  /* 0x800000038b527223 */ /* 0x080fe20000010052 */
[C---:B------:R-:W-:Y:S02]  /*d310*/  IADD3 R139, R0.reuse, 0x18, RZ ;  /* 0x00000018008b7810 */ /* 0x040fe40007ffe0ff */
[C---:B------:R-:W-:Y:S02]  /*d320*/  @!P4 IADD3 R175, -R0.reuse, -0x28, RZ ;  /* 0xffffffd800afc810 */ /* 0x040fe40007ffe1ff */
[----:B------:R-:W-:Y:S02]  /*d330*/  @!P2 IADD3 R132, -R0, -0x2f, RZ ;  /* 0xffffffd10084a810 */ /* 0x000fe40007ffe1ff */
[----:B------:R-:W3:Y:S01]  /*d340*/  I2F R204, R175 ;  /* 0x000000af00cc7306 */ /* 0x000ee20000201400 */
[----:B------:R-:W-:Y:S01]  /*d350*/  ISETP.GE.AND P2, PT, R185, RZ, PT ;  /* 0x000000ffb900720c */ /* 0x000fe20003f46270 */
[-C--:B-1----:R-:W-:Y:S01]  /*d360*/  FFMA.FTZ R24, R138, -R3.reuse, R24 ;  /* 0x800000038a187223 */ /* 0x082fe20000010018 */
[----:B------:R-:W-:Y:S01]  /*d370*/  @!P3 IADD3 R133, -R0, 0x48, RZ ;  /* 0x000000480085b810 */ /* 0x000fe20007ffe1ff */
[-C--:B------:R-:W-:Y:S01]  /*d380*/  FFMA.FTZ R30, R138, -R3.reuse, R30 ;  /* 0x800000038a1e7223 */ /* 0x080fe2000001001e */
[----:B------:R-:W-:Y:S02]  /*d390*/  ISETP.GE.AND P3, PT, R184, RZ, PT ;  /* 0x000000ffb800720c */ /* 0x000fe40003f66270 */
[----:B------:R-:W-:Y:S02]  /*d3a0*/  ISETP.GE.AND P4, PT, R183, RZ, PT ;  /* 0x000000ffb700720c */ /* 0x000fe40003f86270 */
[C---:B------:R-:W-:Y:S01]  /*d3b0*/  IADD3 R138, R0.reuse, 0x17, RZ ;  /* 0x00000017008a7810 */ /* 0x040fe20007ffe0ff */
[----:B------:R-:W1:Y:S01]  /*d3c0*/  I2F R133, R133 ;  /* 0x0000008500857306 */ /* 0x000e620000201400 */
[----:B------:R-:W-:Y:S01]  /*d3d0*/  @!P6 IADD3 R173, -R0, -0x20, RZ ;  /* 0xffffffe000ade810 */ /* 0x000fe20007ffe1ff */
[CC--:B--2---:R-:W-:Y:S01]  /*d3e0*/  FFMA.FTZ R69, R137.reuse, -R3.reuse, R69 ;  /* 0x8000000389457223 */ /* 0x0c4fe20000010045 */
[----:B------:R-:W-:Y:S01]  /*d3f0*/  ISETP.GE.AND P5, PT, R182, RZ, PT ;  /* 0x000000ffb600720c */ /* 0x000fe20003fa6270 */
[-C--:B------:R-:W-:Y:S01]  /*d400*/  FFMA.FTZ R83, R137, -R3.reuse, R83 ;  /* 0x8000000389537223 */ /* 0x080fe20000010053 */
[----:B------:R-:W-:Y:S02]  /*d410*/  @!P2 IADD3 R185, -R0, 0x49, RZ ;  /* 0x0000004900b9a810 */ /* 0x000fe40007ffe1ff */
[----:B------:R-:W-:Y:S02]  /*d420*/  ISETP.GE.AND P2, PT, R172, RZ, PT ;  /* 0x000000ffac00720c */ /* 0x000fe40003f46270 */
[C---:B------:R-:W-:Y:S01]  /*d430*/  @!P3 IADD3 R184, -R0.reuse, 0x50, RZ ;  /* 0x0000005000b8b810 */ /* 0x040fe20007ffe1ff */
[----:B------:R-:W2:Y:S01]  /*d440*/  I2F R132, R132 ;  /* 0x0000008400847306 */ /* 0x000ea20000201400 */
[----:B------:R-:W-:Y:S02]  /*d450*/  @!P4 IADD3 R183, -R0, 0x51, RZ ;  /* 0x0000005100b7c810 */ /* 0x000fe40007ffe1ff */
[----:B------:R-:W-:Y:S01]  /*d460*/  ISETP.GE.AND P3, PT, R139, RZ, PT ;  /* 0x000000ff8b00720c */ /* 0x000fe20003f66270 */
[CC--:B---3--:R-:W-:Y:S01]  /*d470*/  FFMA.FTZ R28, R204.reuse, -R3.reuse, R28 ;  /* 0x80000003cc1c7223 */ /* 0x0c8fe2000001001c */
[----:B------:R-:W-:Y:S01]  /*d480*/  ISETP.GE.AND P6, PT, R181, RZ, PT ;  /* 0x000000ffb500720c */ /* 0x000fe20003fc6270 */
[-C--:B------:R-:W-:Y:S01]  /*d490*/  FFMA.FTZ R42, R204, -R3.reuse, R42 ;  /* 0x80000003cc2a7223 */ /* 0x080fe2000001002a */
[----:B------:R-:W-:Y:S02]  /*d4a0*/  ISETP.GE.AND P4, PT, R138, RZ, PT ;  /* 0x000000ff8a00720c */ /* 0x000fe40003f86270 */
[C---:B------:R-:W-:Y:S01]  /*d4b0*/  IADD3 R137, R0.reuse, 0x10, RZ ;  /* 0x0000001000897810 */ /* 0x040fe20007ffe0ff */
[----:B------:R-:W3:Y:S01]  /*d4c0*/  I2F R184, R184 ;  /* 0x000000b800b87306 */ /* 0x000ee20000201400 */
[----:B------:R-:W-:Y:S02]  /*d4d0*/  @!P2 IADD3 R172, -R0, -0x1f, RZ ;  /* 0xffffffe100aca810 */ /* 0x000fe40007ffe1ff */
[----:B------:R-:W-:Y:S01]  /*d4e0*/  ISETP.GE.AND P2, PT, R198, RZ, PT ;  /* 0x000000ffc600720c */ /* 0x000fe20003f46270 */
[CC--:B-1----:R-:W-:Y:S01]  /*d4f0*/  FFMA.FTZ R86, R133.reuse, -R3.reuse, R86 ;  /* 0x8000000385567223 */ /* 0x0c2fe20000010056 */
[C---:B------:R-:W-:Y:S01]  /*d500*/  @!P5 IADD3 R182, -R0.reuse, 0x58, RZ ;  /* 0x0000005800b6d810 */ /* 0x040fe20007ffe1ff */
[-C--:B------:R-:W-:Y:S01]  /*d510*/  FFMA.FTZ R80, R133, -R3.reuse, R80 ;  /* 0x8000000385507223 */ /* 0x080fe20000010050 */
[C---:B------:R-:W-:Y:S02]  /*d520*/  @!P3 IADD3 R139, -R0.reuse, -0x18, RZ ;  /* 0xffffffe8008bb810 */ /* 0x040fe40007ffe1ff */
[C---:B------:R-:W-:Y:S01]  /*d530*/  @!P6 IADD3 R181, -R0.reuse, 0x59, RZ ;  /* 0x0000005900b5e810 */ /* 0x040fe20007ffe1ff */
[----:B------:R-:W1:Y:S01]  /*d540*/  I2F R175, R172 ;  /* 0x000000ac00af7306 */ /* 0x000e620000201400 */
[----:B------:R-:W-:Y:S02]  /*d550*/  @!P4 IADD3 R138, -R0, -0x17, RZ ;  /* 0xffffffe9008ac810 */ /* 0x000fe40007ffe1ff */
[----:B------:R-:W-:Y:S01]  /*d560*/  ISETP.GE.AND P5, PT, R180, RZ, PT ;  /* 0x000000ffb400720c */ /* 0x000fe20003fa6270 */
[CC--:B--2---:R-:W-:Y:S01]  /*d570*/  FFMA.FTZ R25, R132.reuse, -R3.reuse, R25 ;  /* 0x8000000384197223 */ /* 0x0c4fe20000010019 */
[----:B------:R-:W-:Y:S01]  /*d580*/  ISETP.GE.AND P3, PT, R197, RZ, PT ;  /* 0x000000ffc500720c */ /* 0x000fe20003f66270 */
[-C--:B------:R-:W-:Y:S01]  /*d590*/  FFMA.FTZ R31, R132, -R3.reuse, R31 ;  /* 0x80000003841f7223 */ /* 0x080fe2000001001f */
[----:B------:R-:W-:Y:S02]  /*d5a0*/  @!P2 IADD3 R198, -R0, 0x1, RZ ;  /* 0x0000000100c6a810 */ /* 0x000fe40007ffe1ff */
[----:B------:R-:W-:Y:S01]  /*d5b0*/  ISETP.GE.AND P2, PT, R137, RZ, PT ;  /* 0x000000ff8900720c */ /* 0x000fe20003f46270 */
[----:B------:R-:W2:Y:S01]  /*d5c0*/  I2F R139, R139 ;  /* 0x0000008b008b7306 */ /* 0x000ea20000201400 */
[----:B------:R-:W-:Y:S02]  /*d5d0*/  ISETP.GE.AND P6, PT, R196, RZ, PT ;  /* 0x000000ffc400720c */ /* 0x000fe40003fc6270 */
[----:B------:R-:W-:Y:S01]  /*d5e0*/  ISETP.GE.AND P4, PT, R195, RZ, PT ;  /* 0x000000ffc300720c */ /* 0x000fe20003f86270 */
[-C--:B---3--:R-:W-:Y:S01]  /*d5f0*/  FFMA.FTZ R84, R184, -R3.reuse, R84 ;  /* 0x80000003b8547223 */ /* 0x088fe20000010054 */
[----:B------:R-:W-:Y:S01]  /*d600*/  IADD3 R133, R0, 0xf, RZ ;  /* 0x0000000f00857810 */ /* 0x000fe20007ffe0ff */
[-C--:B------:R-:W-:Y:S01]  /*d610*/  FFMA.FTZ R98, R184, -R3.reuse, R98 ;  /* 0x80000003b8627223 */ /* 0x080fe20000010062 */
[C---:B------:R-:W-:Y:S02]  /*d620*/  @!P5 IADD3 R180, -R0.reuse, 0x60, RZ ;  /* 0x0000006000b4d810 */ /* 0x040fe40007ffe1ff */
[C---:B------:R-:W-:Y:S01]  /*d630*/  @!P3 IADD3 R197, -R0.reuse, 0x8, RZ ;  /* 0x0000000800c5b810 */ /* 0x040fe20007ffe1ff */
[----:B------:R-:W3:Y:S01]  /*d640*/  I2F R206, R198 ;  /* 0x000000c600ce7306 */ /* 0x000ee20000201400 */
[----:B------:R-:W-:Y:S02]  /*d650*/  ISETP.GE.AND P5, PT, R179, RZ, PT ;  /* 0x000000ffb300720c */ /* 0x000fe40003fa6270 */
[C---:B------:R-:W-:Y:S01]  /*d660*/  @!P2 IADD3 R137, -R0.reuse, -0x10, RZ ;  /* 0xfffffff00089a810 */ /* 0x040fe20007ffe1ff */
[-C--:B-1----:R-:W-:Y:S01]  /*d670*/  FFMA.FTZ R41, R175, -R3.reuse, R41 ;  /* 0x80000003af297223 */ /* 0x082fe20000010029 */
[----:B------:R-:W-:Y:S01]  /*d680*/  ISETP.GE.AND P2, PT, R191, RZ, PT ;  /* 0x000000ffbf00720c */ /* 0x000fe20003f46270 */
[-C--:B------:R-:W-:Y:S01]  /*d690*/  FFMA.FTZ R47, R175, -R3.reuse, R47 ;  /* 0x80000003af2f7223 */ /* 0x080fe2000001002f */
[C---:B------:R-:W-:Y:S02]  /*d6a0*/  @!P6 IADD3 R196, -R0.reuse, 0x9, RZ ;  /* 0x0000000900c4e810 */ /* 0x040fe40007ffe1ff */
[----:B------:R-:W-:Y:S01]  /*d6b0*/  @!P4 IADD3 R195, -R0, 0x10, RZ ;  /* 0x0000001000c3c810 */ /* 0x000fe20007ffe1ff */
[----:B------:R-:W1:Y:S01]  /*d6c0*/  I2F R205, R197 ;  /* 0x000000c500cd7306 */ /* 0x000e620000201400 */
[----:B------:R-:W-:Y:S02]  /*d6d0*/  ISETP.GE.AND P3, PT, R194, RZ, PT ;  /* 0x000000ffc200720c */ /* 0x000fe40003f66270 */
[----:B------:R-:W-:Y:S01]  /*d6e0*/  ISETP.GE.AND P6, PT, R193, RZ, PT ;  /* 0x000000ffc100720c */ /* 0x000fe20003fc6270 */
[CC--:B--2---:R-:W-:Y:S01]  /*d6f0*/  FFMA.FTZ R44, R139.reuse, -R3.reuse, R44 ;  /* 0x800000038b2c7223 */ /* 0x0c4fe2000001002c */
[----:B------:R-:W-:Y:S01]  /*d700*/  ISETP.GE.AND P4, PT, R192, RZ, PT ;  /* 0x000000ffc000720c */ /* 0x000fe20003f86270 */
[-C--:B------:R-:W-:Y:S01]  /*d710*/  FFMA.FTZ R58, R139, -R3.reuse, R58 ;  /* 0x800000038b3a7223 */ /* 0x080fe2000001003a */
[C---:B------:R-:W-:Y:S02]  /*d720*/  @!P5 IADD3 R179, -R0.reuse, 0x61, RZ ;  /* 0x0000006100b3d810 */ /* 0x040fe40007ffe1ff */
[----:B------:R-:W-:Y:S01]  /*d730*/  @!P2 IADD3 R191, -R0, 0x20, RZ ;  /* 0x0000002000bfa810 */ /* 0x000fe20007ffe1ff */
[----:B------:R-:W2:Y:S01]  /*d740*/  I2F R198, R196 ;  /* 0x000000c400c67306 */ /* 0x000ea20000201400 */
[----:B------:R-:W-:Y:S02]  /*d750*/  ISETP.GE.AND P2, PT, R188, RZ, PT ;  /* 0x000000ffbc00720c */ /* 0x000fe40003f46270 */
[----:B------:R-:W-:Y:S01]  /*d760*/  ISETP.GE.AND P5, PT, R133, RZ, PT ;  /* 0x000000ff8500720c */ /* 0x000fe20003fa6270 */
[-C--:B---3--:R-:W-:Y:S01]  /*d770*/  FFMA.FTZ R5, R206, -R3.reuse, R5 ;  /* 0x80000003ce057223 */ /* 0x088fe20000010005 */
[----:B------:R-:W-:Y:S01]  /*d780*/  @!P3 IADD3 R194, -R0, 0x11, RZ ;  /* 0x0000001100c2b810 */ /* 0x000fe20007ffe1ff */
[-C--:B------:R-:W-:Y:S01]  /*d790*/  FFMA.FTZ R19, R206, -R3.reuse, R19 ;  /* 0x80000003ce137223 */ /* 0x080fe20000010013 */
[----:B------:R-:W-:Y:S01]  /*d7a0*/  @!P6 IADD3 R193, -R0, 0x18, RZ ;  /* 0x0000001800c1e810 */ /* 0x000fe20007ffe1ff */
[-C--:B------:R-:W-:Y:S01]  /*d7b0*/  FFMA.FTZ R73, R206, -R3.reuse, R73 ;  /* 0x80000003ce497223 */ /* 0x080fe20000010049 */
[----:B------:R-:W-:Y:S01]  /*d7c0*/  @!P4 IADD3 R192, -R0, 0x19, RZ ;  /* 0x0000001900c0c810 */ /* 0x000fe20007ffe1ff */
[----:B------:R-:W3:Y:S01]  /*d7d0*/  I2F R197, R195 ;  /* 0x000000c300c57306 */ /* 0x000ee20000201400 */
[----:B------:R-:W-:Y:S01]  /*d7e0*/  ISETP.GE.AND P3, PT, R190, RZ, PT ;  /* 0x000000ffbe00720c */ /* 0x000fe20003f66270 */
[-C--:B------:R-:W-:Y:S01]  /*d7f0*/  FFMA.FTZ R79, R206, -R3.reuse, R79 ;  /* 0x80000003ce4f7223 */ /* 0x080fe2000001004f */
[----:B------:R-:W-:Y:S01]  /*d800*/  ISETP.GE.AND P6, PT, R189, RZ, PT ;  /* 0x000000ffbd00720c */ /* 0x000fe20003fc6270 */
[CC--:B-1----:R-:W-:Y:S01]  /*d810*/  FFMA.FTZ R16, R205.reuse, -R3.reuse, R16 ;  /* 0x80000003cd107223 */ /* 0x0c2fe20000010010 */
[----:B------:R-:W-:Y:S01]  /*d820*/  ISETP.GE.AND P4, PT, R178, RZ, PT ;  /* 0x000000ffb200720c */ /* 0x000fe20003f86270 */
[CC--:B------:R-:W-:Y:S01]  /*d830*/  FFMA.FTZ R22, R205.reuse, -R3.reuse, R22 ;  /* 0x80000003cd167223 */ /* 0x0c0fe20000010016 */
[C---:B------:R-:W-:Y:S01]  /*d840*/  IADD3 R176, R0.reuse, 0x8, RZ ;  /* 0x0000000800b07810 */ /* 0x040fe20007ffe0ff */
[CC--:B------:R-:W-:Y:S01]  /*d850*/  FFMA.FTZ R76, R205.reuse, -R3.reuse, R76 ;  /* 0x80000003cd4c7223 */ /* 0x0c0fe2000001004c */
[C---:B------:R-:W-:Y:S01]  /*d860*/  IADD3 R177, R0.reuse, -0x69, RZ ;  /* 0xffffff9700b17810 */ /* 0x040fe20007ffe0ff */
[----:B------:R-:W1:Y:S01]  /*d870*/  I2F R196, R194 ;  /* 0x000000c200c47306 */ /* 0x000e620000201400 */
[C---:B------:R-:W-:Y:S01]  /*d880*/  IADD3 R186, R0.reuse, -0x31, RZ ;  /* 0xffffffcf00ba7810 */ /* 0x040fe20007ffe0ff */
[-C--:B------:R-:W-:Y:S01]  /*d890*/  FFMA.FTZ R90, R205, -R3.reuse, R90 ;  /* 0x80000003cd5a7223 */ /* 0x080fe2000001005a */
[----:B------:R-:W-:Y:S01]  /*d8a0*/  @!P2 IADD3 R188, -R0, 0x29, RZ ;  /* 0x0000002900bca810 */ /* 0x000fe20007ffe1ff */
[CC--:B--2---:R-:W-:Y:S01]  /*d8b0*/  FFMA.FTZ R17, R198.reuse, -R3.reuse, R17 ;  /* 0x80000003c6117223 */ /* 0x0c4fe20000010011 */
[----:B------:R-:W-:Y:S01]  /*d8c0*/  ISETP.GE.AND P2, PT, R199, RZ, PT ;  /* 0x000000ffc700720c */ /* 0x000fe20003f46270 */
[-C--:B------:R-:W-:Y:S01]  /*d8d0*/  FFMA.FTZ R23, R198, -R3.reuse, R23 ;  /* 0x80000003c6177223 */ /* 0x080fe20000010017 */
[----:B------:R-:W-:Y:S01]  /*d8e0*/  @!P5 IADD3 R133, -R0, -0xf, RZ ;  /* 0xfffffff10085d810 */ /* 0x000fe20007ffe1ff */
[-C--:B------:R-:W-:Y:S01]  /*d8f0*/  FFMA.FTZ R77, R198, -R3.reuse, R77 ;  /* 0x80000003c64d7223 */ /* 0x080fe2000001004d */
[C---:B------:R-:W-:Y:S01]  /*d900*/  @!P3 IADD3 R190, -R0.reuse, 0x21, RZ ;  /* 0x0000002100beb810 */ /* 0x040fe20007ffe1ff */
[----:B------:R-:W2:Y:S01]  /*d910*/  I2F R221, R188 ;  /* 0x000000bc00dd7306 */ /* 0x000ea20000201400 */
[----:B------:R-:W-:Y:S01]  /*d920*/  @!P6 IADD3 R189, -R0, 0x28, RZ ;  /* 0x0000002800bde810 */ /* 0x000fe20007ffe1ff */
[-C--:B------:R-:W-:Y:S01]  /*d930*/  FFMA.FTZ R91, R198, -R3.reuse, R91 ;  /* 0x80000003c65b7223 */ /* 0x080fe2000001005b */
[----:B------:R-:W-:Y:S01]  /*d940*/  @!P4 IADD3 R178, -R0, 0x68, RZ ;  /* 0x0000006800b2c810 */ /* 0x000fe20007ffe1ff */
[-C--:B---3--:R-:W-:Y:S01]  /*d950*/  FFMA.FTZ R20, R197, -R3.reuse, R20 ;  /* 0x80000003c5147223 */ /* 0x088fe20000010014 */
[----:B------:R-:W-:Y:S01]  /*d960*/  ISETP.GE.AND P5, PT, R187, RZ, PT ;  /* 0x000000ffbb00720c */ /* 0x000fe20003fa6270 */
[CC--:B------:R-:W-:Y:S01]  /*d970*/  FFMA.FTZ R34, R197.reuse, -R3.reuse, R34 ;  /* 0x80000003c5227223 */ /* 0x0c0fe20000010022 */
[----:B------:R-:W-:Y:S01]  /*d980*/  ISETP.GE.AND P3, PT, R176, RZ, PT ;  /* 0x000000ffb000720c */ /* 0x000fe20003f66270 */
[-C--:B------:R-:W-:Y:S01]  /*d990*/  FFMA.FTZ R88, R197, -R3.reuse, R88 ;  /* 0x80000003c5587223 */ /* 0x080fe20000010058 */
[----:B------:R-:W-:Y:S01]  /*d9a0*/  ISETP.GE.AND P6, PT, R177, RZ, PT ;  /* 0x000000ffb100720c */ /* 0x000fe20003fc6270 */
[----:B------:R-:W3:Y:S01]  /*d9b0*/  I2F R172, R133 ;  /* 0x0000008500ac7306 */ /* 0x000ee20000201400 */
[----:B------:R-:W-:Y:S01]  /*d9c0*/  ISETP.GE.AND P4, PT, R186, RZ, PT ;  /* 0x000000ffba00720c */ /* 0x000fe20003f86270 */
[-C--:B------:R-:W-:Y:S01]  /*d9d0*/  FFMA.FTZ R94, R197, -R3.reuse, R94 ;  /* 0x80000003c55e7223 */ /* 0x080fe2000001005e */
[----:B------:R-:W-:Y:S01]  /*d9e0*/  IADD3 R132, R0, 0x48, RZ ;  /* 0x0000004800847810 */ /* 0x000fe20007ffe0ff */
[-C--:B-1----:R-:W-:Y:S01]  /*d9f0*/  FFMA.FTZ R35, R196, -R3.reuse, R35 ;  /* 0x80000003c4237223 */ /* 0x082fe20000010023 */
[----:B------:R-:W-:Y:S01]  /*da00*/  IADD3 R200, R0, -0x70, RZ ;  /* 0xffffff9000c87810 */ /* 0x000fe20007ffe0ff */
[-C--:B------:R-:W-:Y:S01]  /*da10*/  FFMA.FTZ R21, R196, -R3.reuse, R21 ;  /* 0x80000003c4157223 */ /* 0x080fe20000010015 */
[----:B------:R-:W-:Y:S01]  /*da20*/  IADD3 R201, R0, 0x7, RZ ;  /* 0x0000000700c97810 */ /* 0x000fe20007ffe0ff */
[-C--:B------:R-:W-:Y:S01]  /*da30*/  FFMA.FTZ R89, R196, -R3.reuse, R89 ;  /* 0x80000003c4597223 */ /* 0x080fe20000010059 */
[C---:B------:R-:W-:Y:S01]  /*da40*/  IADD3 R202, R0.reuse, -0x39, RZ ;  /* 0xffffffc700ca7810 */ /* 0x040fe20007ffe0ff */
[----:B------:R-:W1:Y:S01]  /*da50*/  I2F R207, R189 ;  /* 0x000000bd00cf7306 */ /* 0x000e620000201400 */
[----:B------:R-:W-:Y:S01]  /*da60*/  IADD3 R203, R0, -0x71, RZ ;  /* 0xffffff8f00cb7810 */ /* 0x000fe20007ffe0ff */
[-C--:B------:R-:W-:Y:S01]  /*da70*/  FFMA.FTZ R95, R196, -R3.reuse, R95 ;  /* 0x80000003c45f7223 */ /* 0x080fe2000001005f */
[----:B------:R-:W-:Y:S01]  /*da80*/  @!P2 IADD3 R199, -R0, 0x38, RZ ;  /* 0x0000003800c7a810 */ /* 0x000fe20007ffe1ff */
[CC--:B--2---:R-:W-:Y:S01]  /*da90*/  FFMA.FTZ R49, R221.reuse, -R3.reuse, R49 ;  /* 0x80000003dd317223 */ /* 0x0c4fe20000010031 */
[----:B------:R-:W-:Y:S01]  /*daa0*/  ISETP.GE.AND P2, PT, R132, RZ, PT ;  /* 0x000000ff8400720c */ /* 0x000fe20003f46270 */
[CC--:B------:R-:W-:Y:S01]  /*dab0*/  FFMA.FTZ R55, R221.reuse, -R3.reuse, R55 ;  /* 0x80000003dd377223 */ /* 0x0c0fe20000010037 */
[C---:B------:R-:W-:Y:S01]  /*dac0*/  @!P5 IADD3 R187, -R0.reuse, 0x30, RZ ;  /* 0x0000003000bbd810 */ /* 0x040fe20007ffe1ff */
[CC--:B------:R-:W-:Y:S01]  /*dad0*/  FFMA.FTZ R109, R221.reuse, -R3.reuse, R109 ;  /* 0x80000003dd6d7223 */ /* 0x0c0fe2000001006d */
[C---:B------:R-:W-:Y:S01]  /*dae0*/  @!P3 IADD3 R176, -R0.reuse, -0x8, RZ ;  /* 0xfffffff800b0b810 */ /* 0x040fe20007ffe1ff */
[----:B------:R-:W2:Y:S01]  /*daf0*/  I2F R195, R193 ;  /* 0x000000c100c37306 */ /* 0x000ea20000201400 */
[C---:B------:R-:W-:Y:S01]  /*db00*/  @!P6 IADD3 R177, -R0.reuse, 0x69, RZ ;  /* 0x0000006900b1e810 */ /* 0x040fe20007ffe1ff */
[-C--:B------:R-:W-:Y:S01]  /*db10*/  FFMA.FTZ R123, R221, -R3.reuse, R123 ;  /* 0x80000003dd7b7223 */ /* 0x080fe2000001007b */
[----:B------:R-:W-:Y:S01]  /*db20*/  @!P4 IADD3 R186, -R0, 0x31, RZ ;  /* 0x0000003100bac810 */ /* 0x000fe20007ffe1ff */
[-C--:B---3--:R-:W-:Y:S01]  /*db30*/  FFMA.FTZ R57, R172, -R3.reuse, R57 ;  /* 0x80000003ac397223 */ /* 0x088fe20000010039 */
[----:B------:R-:W-:Y:S01]  /*db40*/  ISETP.GE.AND P5, PT, R200, RZ, PT ;  /* 0x000000ffc800720c */ /* 0x000fe20003fa6270 */
[-C--:B------:R-:W-:Y:S01]  /*db50*/  FFMA.FTZ R63, R172, -R3.reuse, R63 ;  /* 0x80000003ac3f7223 */ /* 0x080fe2000001003f */
[----:B------:R-:W-:Y:S02]  /*db60*/  ISETP.GE.AND P3, PT, R201, RZ, PT ;  /* 0x000000ffc900720c */ /* 0x000fe40003f66270 */
[----:B------:R-:W-:Y:S01]  /*db70*/  ISETP.GE.AND P6, PT, R202, RZ, PT ;  /* 0x000000ffca00720c */ /* 0x000fe20003fc6270 */
[----:B------:R-:W3:Y:S01]  /*db80*/  I2F R194, R192 ;  /* 0x000000c000c27306 */ /* 0x000ee20000201400 */
[----:B------:R-:W-:Y:S02]  /*db90*/  ISETP.GE.AND P4, PT, R203, RZ, PT ;  /* 0x000000ffcb00720c */ /* 0x000fe40003f86270 */
[C---:B------:R-:W-:Y:S01]  /*dba0*/  @!P2 IADD3 R132, -R0.reuse, -0x48, RZ ;  /* 0xffffffb80084a810 */ /* 0x040fe20007ffe1ff */
[CC--:B-1----:R-:W-:Y:S02]  /*dbb0*/  FFMA.FTZ R54, R207.reuse, -R3.reuse, R54 ;  /* 0x80000003cf367223 */ /* 0x0c2fe40000010036 */
[CC--:B------:R-:W-:Y:S02]  /*dbc0*/  FFMA.FTZ R48, R207.reuse, -R3.reuse, R48 ;  /* 0x80000003cf307223 */ /* 0x0c0fe40000010030 */
[C---:B------:R-:W-:Y:S01]  /*dbd0*/  @!P5 IADD3 R200, -R0.reuse, 0x70, RZ ;  /* 0x0000007000c8d810 */ /* 0x040fe20007ffe1ff */
[CC--:B------:R-:W-:Y:S01]  /*dbe0*/  FFMA.FTZ R108, R207.reuse, -R3.reuse, R108 ;  /* 0x80000003cf6c7223 */ /* 0x0c0fe2000001006c */
[----:B------:R-:W1:Y:S01]  /*dbf0*/  I2F R223, R132 ;  /* 0x0000008400df7306 */ /* 0x000e620000201400 */
[C---:B------:R-:W-:Y:S01]  /*dc00*/  @!P3 IADD3 R201, -R0.reuse, -0x7, RZ ;  /* 0xfffffff900c9b810 */ /* 0x040fe20007ffe1ff */
[-C--:B------:R-:W-:Y:S01]  /*dc10*/  FFMA.FTZ R122, R207, -R3.reuse, R122 ;  /* 0x80000003cf7a7223 */ /* 0x080fe2000001007a */
[C---:B------:R-:W-:Y:S01]  /*dc20*/  @!P6 IADD3 R202, -R0.reuse, 0x39, RZ ;  /* 0x0000003900cae810 */ /* 0x040fe20007ffe1ff */
[CC--:B--2---:R-:W-:Y:S01]  /*dc30*/  FFMA.FTZ R32, R195.reuse, -R3.reuse, R32 ;  /* 0x80000003c3207223 */ /* 0x0c4fe20000010020 */
[----:B------:R-:W-:Y:S01]  /*dc40*/  @!P4 IADD3 R203, -R0, 0x71, RZ ;  /* 0x0000007100cbc810 */ /* 0x000fe20007ffe1ff */
[CC--:B------:R-:W-:Y:S02]  /*dc50*/  FFMA.FTZ R38, R195.reuse, -R3.reuse, R38 ;  /* 0x80000003c3267223 */ /* 0x0c0fe40000010026 */
[CC--:B------:R-:W-:Y:S02]  /*dc60*/  FFMA.FTZ R92, R195.reuse, -R3.reuse, R92 ;  /* 0x80000003c35c7223 */ /* 0x0c0fe4000001005c */
[----:B------:R-:W2:Y:S01]  /*dc70*/  I2F R132, R174 ;  /* 0x000000ae00847306 */ /* 0x000ea20000201400 */
[-C--:B------:R-:W-:Y:S02]  /*dc80*/  FFMA.FTZ R106, R195, -R3.reuse, R106 ;  /* 0x80000003c36a7223 */ /* 0x080fe4000001006a */
[CC--:B---3--:R-:W-:Y:S02]  /*dc90*/  FFMA.FTZ R33, R194.reuse, -R3.reuse, R33 ;  /* 0x80000003c2217223 */ /* 0x0c8fe40000010021 */
[CC--:B------:R-:W-:Y:S02]  /*dca0*/  FFMA.FTZ R39, R194.reuse, -R3.reuse, R39 ;  /* 0x80000003c2277223 */ /* 0x0c0fe40000010027 */
[CC--:B------:R-:W-:Y:S03]  /*dcb0*/  FFMA.FTZ R93, R194.reuse, -R3.reuse, R93 ;  /* 0x80000003c25d7223 */ /* 0x0c0fe6000001005d */
[----:B------:R-:W3:Y:S01]  /*dcc0*/  I2F R0, R173 ;  /* 0x000000ad00007306 */ /* 0x000ee20000201400 */
[-C--:B------:R-:W-:Y:S02]  /*dcd0*/  FFMA.FTZ R107, R194, -R3.reuse, R107 ;  /* 0x80000003c26b7223 */ /* 0x080fe4000001006b */
[-C--:B-1----:R-:W-:Y:S05]  /*dce0*/  FFMA.FTZ R10, R223, -R3.reuse, R10 ;  /* 0x80000003df0a7223 */ /* 0x082fea000001000a */
[----:B------:R-:W-:Y:S02]  /*dcf0*/  FMNMX.FTZ R172, R10, R136, !PT ;  /* 0x000000880aac7209 */ /* 0x000fe40007810000 */
[----:B------:R-:W1:Y:S01]  /*dd00*/  I2F R173, R137 ;  /* 0x0000008900ad7306 */ /* 0x000e620000201400 */
[CC--:B--2---:R-:W-:Y:S02]  /*dd10*/  FFMA.FTZ R29, R132.reuse, -R3.reuse, R29 ;  /* 0x80000003841d7223 */ /* 0x0c4fe4000001001d */
[-C--:B------:R-:W-:Y:S01]  /*dd20*/  FFMA.FTZ R43, R132, -R3.reuse, R43 ;  /* 0x80000003842b7223 */ /* 0x080fe2000001002b */
[----:B------:R-:W-:Y:S06]  /*dd30*/  LOP3.LUT R132, R229, UR21, R237, 0x96, !PT ;  /* 0x00000015e5847c12 */ /* 0x000fec000f8e96ed */
[----:B------:R-:W2:Y:S01]  /*dd40*/  I2F R174, R138 ;  /* 0x0000008a00ae7306 */ /* 0x000ea20000201400 */
[----:B------:R-:W-:Y:S04]  /*dd50*/  IMAD.WIDE.U32 R132, R132, -0x326172a9, RZ ;  /* 0xcd9e8d5784847825 */ /* 0x000fe800078e00ff */
[CC--:B---3--:R-:W-:Y:S02]  /*dd60*/  FFMA.FTZ R40, R0.reuse, -R3.reuse, R40 ;  /* 0x8000000300287223 */ /* 0x0c8fe40000010028 */
[-C--:B------:R-:W-:Y:S03]  /*dd70*/  FFMA.FTZ R46, R0, -R3.reuse, R46 ;  /* 0x80000003002e7223 */ /* 0x080fe6000001002e */
[----:B------:R-:W3:Y:S01]  /*dd80*/  I2F R191, R191 ;  /* 0x000000bf00bf7306 */ /* 0x000ee20000201400 */
[-C--:B-1----:R-:W-:Y:S01]  /*dd90*/  FFMA.FTZ R56, R173, -R3.reuse, R56 ;  /* 0x80000003ad387223 */ /* 0x082fe20000010038 */
[----:B------:R-:W-:Y:S01]  /*dda0*/  LOP3.LUT R137, R213, UR12, R228, 0x96, !PT ;  /* 0x0000000cd5897c12 */ /* 0x000fe2000f8e96e4 */
[-C--:B------:R-:W-:Y:S04]  /*ddb0*/  FFMA.FTZ R62, R173, -R3.reuse, R62 ;  /* 0x80000003ad3e7223 */ /* 0x080fe8000001003e */
[----:B------:R-:W-:Y:S03]  /*ddc0*/  IMAD.WIDE.U32 R224, R137, -0x326172a9, RZ ;  /* 0xcd9e8d5789e07825 */ /* 0x000fe600078e00ff */
[----:B------:R-:W1:Y:S01]  /*ddd0*/  I2F R222, R187 ;  /* 0x000000bb00de7306 */ /* 0x000e620000201400 */
[CC--:B--2---:R-:W-:Y:S01]  /*dde0*/  FFMA.FTZ R45, R174.reuse, -R3.reuse, R45 ;  /* 0x80000003ae2d7223 */ /* 0x0c4fe2000001002d */
[----:B----4-:R-:W-:Y:S01]  /*ddf0*/  LOP3.LUT R138, R133, UR13, R240, 0x96, !PT ;  /* 0x0000000d858a7c12 */ /* 0x010fe2000f8e96f0 */
[-C--:B------:R-:W-:Y:S01]  /*de00*/  FFMA.FTZ R59, R174, -R3.reuse, R59 ;  /* 0x80000003ae3b7223 */ /* 0x080fe2000001003b */
[----:B------:R-:W-:Y:S02]  /*de10*/  LOP3.LUT R137, R225, UR11, R132, 0x96, !PT ;  /* 0x0000000be1897c12 */ /* 0x000fe4000f8e9684 */
[----:B------:R-:W-:Y:S01]  /*de20*/  LOP3.LUT R133, R133, UR13, R238, 0x96, !PT ;  /* 0x0000000d85857c12 */ /* 0x000fe2000f8e96ee */
[----:B------:R-:W-:Y:S03]  /*de30*/  IMAD.WIDE.U32 R138, R138, -0x2daee0ad, RZ ;  /* 0xd2511f538a8a7825 */ /* 0x000fe600078e00ff */
[----:B------:R-:W2:Y:S01]  /*de40*/  I2F R185, R185 ;  /* 0x000000b900b97306 */ /* 0x000ea20000201400 */
[----:B------:R-:W-:Y:S01]  /*de50*/  IMAD.WIDE.U32 R188, R137, -0x2daee0ad, RZ ;  /* 0xd2511f5389bc7825 */ /* 0x000fe200078e00ff */
[----:B------:R-:W-:Y:S02]  /*de60*/  LOP3.LUT R175, R139, UR10, R212, 0x96, !PT ;  /* 0x0000000a8baf7c12 */ /* 0x000fe4000f8e96d4 */
[----:B------:R-:W-:Y:S01]  /*de70*/  LOP3.LUT R139, R243, UR12, R228, 0x96, !PT ;  /* 0x0000000cf38b7c12 */ /* 0x000fe2000f8e96e4 */
[-C--:B---3--:R-:W-:Y:S01]  /*de80*/  FFMA.FTZ R36, R191, -R3.reuse, R36 ;  /* 0x80000003bf247223 */ /* 0x088fe20000010024 */
[----:B------:R-:W-:Y:S01]  /*de90*/  LOP3.LUT R184, R189, UR8, R138, 0x96, !PT ;  /* 0x00000008bdb87c12 */ /* 0x000fe2000f8e968a */
[-C--:B------:R-:W-:Y:S01]  /*dea0*/  FFMA.FTZ R50, R191, -R3.reuse, R50 ;  /* 0x80000003bf327223 */ /* 0x080fe20000010032 */
[----:B------:R-:W-:Y:S01]  /*deb0*/  FMNMX.FTZ R138, R4, R2, !PT ;  /* 0x00000002048a7209 */ /* 0x000fe20007810000 */
[----:B------:R-:W-:Y:S01]  /*dec0*/  IMAD.WIDE.U32 R192, R139, -0x326172a9, RZ ;  /* 0xcd9e8d578bc07825 */ /* 0x000fe200078e00ff */
[----:B------:R3:W4:Y:S02]  /*ded0*/  I2F R0, R186 ;  /* 0x000000ba00007306 */ /* 0x0007240000201400 */
[----:B------:R-:W-:Y:S01]  /*dee0*/  FMNMX.FTZ R138, R5, R138, !PT ;  /* 0x0000008a058a7209 */ /* 0x000fe20007810000 */
[-C--:B-1----:R-:W-:Y:S01]  /*def0*/  FFMA.FTZ R52, R222, -R3.reuse, R52 ;  /* 0x80000003de347223 */ /* 0x082fe20000010034 */
[----:B------:R-:W-:Y:S01]  /*df00*/  LOP3.LUT R139, R193, UR11, R132, 0x96, !PT ;  /* 0x0000000bc18b7c12 */ /* 0x000fe2000f8e9684 */
[----:B------:R-:W-:Y:S01]  /*df10*/  IMAD.WIDE.U32 R132, R133, -0x2daee0ad, RZ ;  /* 0xd2511f5385847825 */ /* 0x000fe200078e00ff */
[----:B------:R-:W-:Y:S03]  /*df20*/  FMNMX.FTZ R138, R16, R138, !PT ;  /* 0x0000008a108a7209 */ /* 0x000fe60007810000 */
[-C--:B------:R-:W-:Y:S01]  /*df30*/  FFMA.FTZ R66, R222, -R3.reuse, R66 ;  /* 0x80000003de427223 */ /* 0x080fe20000010042 */
[----:B------:R-:W1:Y:S01]  /*df40*/  I2F R190, R190 ;  /* 0x000000be00be7306 */ /* 0x000e620000201400 */
[-C--:B------:R-:W-:Y:S01]  /*df50*/  FFMA.FTZ R104, R191, -R3.reuse, R104 ;  /* 0x80000003bf687223 */ /* 0x080fe20000010068 */
[----:B------:R-:W-:Y:S01]  /*df60*/  FMNMX.FTZ R138, R17, R138, !PT ;  /* 0x0000008a118a7209 */ /* 0x000fe20007810000 */
[CC--:B--2---:R-:W-:Y:S02]  /*df70*/  FFMA.FTZ R81, R185.reuse, -R3.reuse, R81 ;  /* 0x80000003b9517223 */ /* 0x0c4fe40000010051 */
[-C--:B------:R-:W-:Y:S01]  /*df80*/  FFMA.FTZ R87, R185, -R3.reuse, R87 ;  /* 0x80000003b9577223 */ /* 0x080fe20000010057 */
[----:B------:R-:W-:Y:S01]  /*df90*/  FMNMX.FTZ R138, R20, R138, !PT ;  /* 0x0000008a148a7209 */ /* 0x000fe20007810000 */
[----:B------:R-:W-:Y:S03]  /*dfa0*/  IMAD.WIDE.U32 R184, R184, -0x326172a9, RZ ;  /* 0xcd9e8d57b8b87825 */ /* 0x000fe600078e00ff */
[----:B------:R-:W-:Y:S01]  /*dfb0*/  FMNMX.FTZ R138, R21, R138, !PT ;  /* 0x0000008a158a7209 */ /* 0x000fe20007810000 */
[-C--:B------:R-:W-:Y:S01]  /*dfc0*/  FFMA.FTZ R110, R191, -R3.reuse, R110 ;  /* 0x80000003bf6e7223 */ /* 0x080fe2000001006e */
[----:B------:R-:W2:Y:S01]  /*dfd0*/  I2F R199, R199 ;  /* 0x000000c700c77306 */ /* 0x000ea20000201400 */
[-C--:B------:R-:W-:Y:S01]  /*dfe0*/  FFMA.FTZ R120, R222, -R3.reuse, R120 ;  /* 0x80000003de787223 */ /* 0x080fe20000010078 */
[----:B------:R-:W-:Y:S01]  /*dff0*/  FMNMX.FTZ R138, R32, R138, !PT ;  /* 0x0000008a208a7209 */ /* 0x000fe20007810000 */
[----:B---3--:R-:W-:Y:S01]  /*e000*/  IMAD.WIDE.U32 R186, R139, -0x2daee0ad, RZ ;  /* 0xd2511f538bba7825 */ /* 0x008fe200078e00ff */
[----:B------:R-:W-:Y:S02]  /*e010*/  LOP3.LUT R139, R133, UR10, R242, 0x96, !PT ;  /* 0x0000000a858b7c12 */ /* 0x000fe4000f8e96f2 */
[----:B------:R-:W-:Y:S01]  /*e020*/  FMNMX.FTZ R133, R33, R138, !PT ;  /* 0x0000008a21857209 */ /* 0x000fe20007810000 */
[CC--:B----4-:R-:W-:Y:S02]  /*e030*/  FFMA.FTZ R53, R0.reuse, -R3.reuse, R53 ;  /* 0x8000000300357223 */ /* 0x0d0fe40000010035 */
[CC--:B------:R-:W-:Y:S01]  /*e040*/  FFMA.FTZ R67, R0.reuse, -R3.reuse, R67 ;  /* 0x8000000300437223 */ /* 0x0c0fe20000010043 */
[----:B------:R-:W3:Y:S01]  /*e050*/  I2F R183, R183 ;  /* 0x000000b700b77306 */ /* 0x000ee20000201400 */
[----:B------:R-:W-:Y:S01]  /*e060*/  FFMA.FTZ R121, R0, -R3, R121 ;  /* 0x8000000300797223 */ /* 0x000fe20000010079 */
[----:B------:R-:W-:Y:S01]  /*e070*/  FMNMX.FTZ R133, R36, R133, !PT ;  /* 0x0000008524857209 */ /* 0x000fe20007810000 */
[CC--:B-1----:R-:W-:Y:S02]  /*e080*/  FFMA.FTZ R37, R190.reuse, -R3.reuse, R37 ;  /* 0x80000003be257223 */ /* 0x0c2fe40000010025 */
[-C--:B------:R-:W-:Y:S02]  /*e090*/  FFMA.FTZ R51, R190, -R3.reuse, R51 ;  /* 0x80000003be337223 */ /* 0x080fe40000010033 */
[----:B------:R-:W-:Y:S01]  /*e0a0*/  FFMA.FTZ R127, R0, -R3, R127 ;  /* 0x80000003007f7223 */ /* 0x000fe2000001007f */
[----:B------:R-:W-:Y:S01]  /*e0b0*/  FMNMX.FTZ R133, R37, R133, !PT ;  /* 0x0000008525857209 */ /* 0x000fe20007810000 */
[CC--:B------:R-:W-:Y:S01]  /*e0c0*/  FFMA.FTZ R105, R190.reuse, -R3.reuse, R105 ;  /* 0x80000003be697223 */ /* 0x0c0fe20000010069 */
[----:B------:R-:W1:Y:S01]  /*e0d0*/  I2F R202, R202 ;  /* 0x000000ca00ca7306 */ /* 0x000e620000201400 */
[----:B------:R-:W-:Y:S01]  /*e0e0*/  FFMA.FTZ R111, R190, -R3, R111 ;  /* 0x80000003be6f7223 */ /* 0x000fe2000001006f */
[----:B------:R-:W-:Y:S01]  /*e0f0*/  FMNMX.FTZ R133, R48, R133, !PT ;  /* 0x0000008530857209 */ /* 0x000fe20007810000 */
[-C--:B------:R-:W-:Y:S02]  /*e100*/  FFMA.FTZ R126, R222, -R3.reuse, R126 ;  /* 0x80000003de7e7223 */ /* 0x080fe4000001007e */
[----:B--2---:R-:W-:Y:S01]  /*e110*/  FFMA.FTZ R64, R199, -R3, R64 ;  /* 0x80000003c7407223 */ /* 0x004fe20000010040 */
[----:B------:R-:W-:Y:S01]  /*e120*/  FMNMX.FTZ R133, R49, R133, !PT ;  /* 0x0000008531857209 */ /* 0x000fe20007810000 */
[CC--:B------:R-:W-:Y:S02]  /*e130*/  FFMA.FTZ R70, R199.reuse, -R3.reuse, R70 ;  /* 0x80000003c7467223 */ /* 0x0c0fe40000010046 */
[----:B------:R-:W-:Y:S01]  /*e140*/  FFMA.FTZ R124, R199, -R3, R124 ;  /* 0x80000003c77c7223 */ /* 0x000fe2000001007c */
[----:B------:R-:W2:Y:S01]  /*e150*/  I2F R137, R200 ;  /* 0x000000c800897306 */ /* 0x000ea20000201400 */
[----:B------:R-:W-:Y:S01]  /*e160*/  FMNMX.FTZ R133, R52, R133, !PT ;  /* 0x0000008534857209 */ /* 0x000fe20007810000 */
[----:B---3--:R-:W-:Y:S03]  /*e170*/  FFMA.FTZ R85, R183, -R3, R85 ;  /* 0x80000003b7557223 */ /* 0x008fe60000010055 */
[----:B------:R-:W-:Y:S01]  /*e180*/  FMNMX.FTZ R133, R53, R133, !PT ;  /* 0x0000008535857209 */ /* 0x000fe20007810000 */
[-C--:B------:R-:W-:Y:S04]  /*e190*/  FFMA.FTZ R99, R183, -R3.reuse, R99 ;  /* 0x80000003b7637223 */ /* 0x080fe80000010063 */
[----:B------:R-:W3:Y:S01]  /*e1a0*/  I2F R182, R182 ;  /* 0x000000b600b67306 */ /* 0x000ee20000201400 */
[CC--:B-1----:R-:W-:Y:S02]  /*e1b0*/  FFMA.FTZ R65, R202.reuse, -R3.reuse, R65 ;  /* 0x80000003ca417223 */ /* 0x0c2fe40000010041 */
[CC--:B------:R-:W-:Y:S02]  /*e1c0*/  FFMA.FTZ R71, R202.reuse, -R3.reuse, R71 ;  /* 0x80000003ca477223 */ /* 0x0c0fe40000010047 */
[-C--:B------:R-:W-:Y:S05]  /*e1d0*/  FFMA.FTZ R125, R202, -R3.reuse, R125 ;  /* 0x80000003ca7d7223 */ /* 0x080fea000001007d */
[----:B------:R-:W1:Y:S01]  /*e1e0*/  I2F R181, R181 ;  /* 0x000000b500b57306 */ /* 0x000e620000201400 */
[CC--:B--2---:R-:W-:Y:S02]  /*e1f0*/  FFMA.FTZ R116, R137.reuse, -R3.reuse, R116 ;  /* 0x8000000389747223 */ /* 0x0c4fe40000010074 */
[----:B------:R-:W-:Y:S01]  /*e200*/  FFMA.FTZ R130, R137, -R3, R130 ;  /* 0x8000000389827223 */ /* 0x000fe20000010082 */
[----:B------:R-:W-:Y:S06]  /*e210*/  FMNMX.FTZ R137, R64, R133, !PT ;  /* 0x0000008540897209 */ /* 0x000fec0007810000 */
[----:B------:R-:W2:Y:S01]  /*e220*/  I2F R176, R176 ;  /* 0x000000b000b07306 */ /* 0x000ea20000201400 */
[----:B------:R-:W-:Y:S01]  /*e230*/  FMNMX.FTZ R137, R65, R137, !PT ;  /* 0x0000008941897209 */ /* 0x000fe20007810000 */
[----:B---3--:R-:W-:Y:S03]  /*e240*/  FFMA.FTZ R96, R182, -R3, R96 ;  /* 0x80000003b6607223 */ /* 0x008fe60000010060 */
[----:B------:R-:W-:Y:S01]  /*e250*/  FMNMX.FTZ R137, R68, R137, !PT ;  /* 0x0000008944897209 */ /* 0x000fe20007810000 */
[----:B------:R-:W-:Y:S03]  /*e260*/  FFMA.FTZ R102, R182, -R3, R102 ;  /* 0x80000003b6667223 */ /* 0x000fe60000010066 */
[----:B------:R-:W-:Y:S01]  /*e270*/  FMNMX.FTZ R137, R69, R137, !PT ;  /* 0x0000008945897209 */ /* 0x000fe20007810000 */
[----:B------:R-:W3:Y:S03]  /*e280*/  I2F R179, R179 ;  /* 0x000000b300b37306 */ /* 0x000ee60000201400 */
[----:B------:R-:W-:Y:S01]  /*e290*/  FMNMX.FTZ R137, R80, R137, !PT ;  /* 0x0000008950897209 */ /* 0x000fe20007810000 */
[CC--:B-1----:R-:W-:Y:S02]  /*e2a0*/  FFMA.FTZ R97, R181.reuse, -R3.reuse, R97 ;  /* 0x80000003b5617223 */ /* 0x0c2fe40000010061 */
[----:B------:R-:W-:Y:S01]  /*e2b0*/  FFMA.FTZ R103, R181, -R3, R103 ;  /* 0x80000003b5677223 */ /* 0x000fe20000010067 */
[----:B------:R-:W-:Y:S03]  /*e2c0*/  FMNMX.FTZ R137, R81, R137, !PT ;  /* 0x0000008951897209 */ /* 0x000fe60007810000 */
[----:B------:R-:W1:Y:S01]  /*e2d0*/  I2F R201, R201 ;  /* 0x000000c900c97306 */ /* 0x000e620000201400 */
[----:B------:R-:W-:Y:S01]  /*e2e0*/  FMNMX.FTZ R137, R84, R137, !PT ;  /* 0x0000008954897209 */ /* 0x000fe20007810000 */
[C---:B--2---:R-:W-:Y:S03]  /*e2f0*/  FFMA.FTZ R6, R176.reuse, -R3, R6 ;  /* 0x80000003b0067223 */ /* 0x044fe60000010006 */
[----:B------:R-:W-:Y:S01]  /*e300*/  FMNMX.FTZ R137, R85, R137, !PT ;  /* 0x0000008955897209 */ /* 0x000fe20007810000 */
[CC--:B------:R-:W-:Y:S02]  /*e310*/  FFMA.FTZ R60, R176.reuse, -R3.reuse, R60 ;  /* 0x80000003b03c7223 */ /* 0x0c0fe4000001003c */
[----:B------:R-:W-:Y:S01]  /*e320*/  FFMA.FTZ R74, R176, -R3, R74 ;  /* 0x80000003b04a7223 */ /* 0x000fe2000001004a */
[----:B------:R-:W-:Y:S01]  /*e330*/  FMNMX.FTZ R133, R6, R134, !PT ;  /* 0x0000008606857209 */ /* 0x000fe20007810000 */
[----:B------:R-:W2:Y:S01]  /*e340*/  I2F R180, R180 ;  /* 0x000000b400b47306 */ /* 0x000ea20000201400 */
[----:B------:R-:W-:Y:S01]  /*e350*/  FMNMX.FTZ R137, R96, R137, !PT ;  /* 0x0000008960897209 */ /* 0x000fe20007810000 */
[----:B---3--:R-:W-:Y:S03]  /*e360*/  FFMA.FTZ R101, R179, -R3, R101 ;  /* 0x80000003b3657223 */ /* 0x008fe60000010065 */
[----:B------:R-:W-:Y:S01]  /*e370*/  FMNMX.FTZ R137, R97, R137, !PT ;  /* 0x0000008961897209 */ /* 0x000fe20007810000 */
[-C--:B------:R-:W-:Y:S01]  /*e380*/  FFMA.FTZ R115, R179, -R3.reuse, R115 ;  /* 0x80000003b3737223 */ /* 0x080fe20000010073 */
[----:B------:R-:W-:Y:S03]  /*e390*/  LOP3.LUT R179, R187, UR8, R132, 0x96, !PT ;  /* 0x00000008bbb37c12 */ /* 0x000fe6000f8e9684 */
[----:B------:R-:W3:Y:S01]  /*e3a0*/  I2F R178, R178 ;  /* 0x000000b200b27306 */ /* 0x000ee20000201400 */
[CC--:B-1----:R-:W-:Y:S02]  /*e3b0*/  FFMA.FTZ R7, R201.reuse, -R3.reuse, R7 ;  /* 0x80000003c9077223 */ /* 0x0c2fe40000010007 */
[CC--:B------:R-:W-:Y:S02]  /*e3c0*/  FFMA.FTZ R61, R201.reuse, -R3.reuse, R61 ;  /* 0x80000003c93d7223 */ /* 0x0c0fe4000001003d */
[----:B------:R-:W-:Y:S01]  /*e3d0*/  FFMA.FTZ R75, R201, -R3, R75 ;  /* 0x80000003c94b7223 */ /* 0x000fe2000001004b */
[----:B------:R-:W-:Y:S04]  /*e3e0*/  FMNMX.FTZ R133, R7, R133, !PT ;  /* 0x0000008507857209 */ /* 0x000fe80007810000 */
[----:B------:R-:W1:Y:S01]  /*e3f0*/  I2F R177, R177 ;  /* 0x000000b100b17306 */ /* 0x000e620000201400 */
[----:B------:R-:W-:Y:S01]  /*e400*/  FMNMX.FTZ R133, R18, R133, !PT ;  /* 0x0000008512857209 */ /* 0x000fe20007810000 */
[CC--:B--2---:R-:W-:Y:S02]  /*e410*/  FFMA.FTZ R100, R180.reuse, -R3.reuse, R100 ;  /* 0x80000003b4647223 */ /* 0x0c4fe40000010064 */
[----:B------:R-:W-:Y:S01]  /*e420*/  FFMA.FTZ R114, R180, -R3, R114 ;  /* 0x80000003b4727223 */ /* 0x000fe20000010072 */
[----:B------:R-:W-:Y:S02]  /*e430*/  FMNMX.FTZ R133, R19, R133, !PT ;  /* 0x0000008513857209 */ /* 0x000fe40007810000 */
[----:B------:R-:W-:Y:S03]  /*e440*/  FMNMX.FTZ R137, R100, R137, !PT ;  /* 0x0000008964897209 */ /* 0x000fe60007810000 */
[----:B------:R-:W2:Y:S01]  /*e450*/  I2F R132, R203 ;  /* 0x000000cb00847306 */ /* 0x000ea20000201400 */
[----:B------:R-:W-:Y:S02]  /*e460*/  FMNMX.FTZ R133, R22, R133, !PT ;  /* 0x0000008516857209 */ /* 0x000fe40007810000 */
[----:B------:R-:W-:Y:S01]  /*e470*/  FMNMX.FTZ R137, R101, R137, !PT ;  /* 0x0000008965897209 */ /* 0x000fe20007810000 */
[C---:B---3--:R-:W-:Y:S01]  /*e480*/  FFMA.FTZ R112, R178.reuse, -R3, R112 ;  /* 0x80000003b2707223 */ /* 0x048fe20000010070 */
[----:B------:R-:W-:Y:S01]  /*e490*/  FMNMX.FTZ R133, R23, R133, !PT ;  /* 0x0000008517857209 */ /* 0x000fe20007810000 */
[----:B------:R-:W-:Y:S02]  /*e4a0*/  FFMA.FTZ R118, R178, -R3, R118 ;  /* 0x80000003b2767223 */ /* 0x000fe40000010076 */
[----:B------:R-:W-:Y:S01]  /*e4b0*/  IMAD.WIDE.U32 R178, R179, -0x326172a9, RZ ;  /* 0xcd9e8d57b3b27825 */ /* 0x000fe200078e00ff */
[----:B------:R-:W-:Y:S02]  /*e4c0*/  FMNMX.FTZ R133, R34, R133, !PT ;  /* 0x0000008522857209 */ /* 0x000fe40007810000 */
[----:B------:R-:W-:Y:S02]  /*e4d0*/  FMNMX.FTZ R137, R112, R137, !PT ;  /* 0x0000008970897209 */ /* 0x000fe40007810000 */
[----:B------:R-:W-:Y:S01]  /*e4e0*/  FMNMX.FTZ R133, R35, R133, !PT ;  /* 0x0000008523857209 */ /* 0x000fe20007810000 */
[CC--:B-1----:R-:W-:Y:S02]  /*e4f0*/  FFMA.FTZ R113, R177.reuse, -R3.reuse, R113 ;  /* 0x80000003b1717223 */ /* 0x0c2fe40000010071 */
[----:B------:R-:W-:Y:S01]  /*e500*/  FFMA.FTZ R119, R177, -R3, R119 ;  /* 0x80000003b1777223 */ /* 0x000fe20000010077 */
[----:B------:R-:W-:Y:S02]  /*e510*/  FMNMX.FTZ R133, R38, R133, !PT ;  /* 0x0000008526857209 */ /* 0x000fe40007810000 */
[----:B------:R-:W-:Y:S02]  /*e520*/  FMNMX.FTZ R137, R113, R137, !PT ;  /* 0x0000008971897209 */ /* 0x000fe40007810000 */
[----:B------:R-:W-:Y:S02]  /*e530*/  FMNMX.FTZ R133, R39, R133, !PT ;  /* 0x0000008527857209 */ /* 0x000fe40007810000 */
[----:B------:R-:W-:Y:S01]  /*e540*/  FMNMX.FTZ R137, R116, R137, !PT ;  /* 0x0000008974897209 */ /* 0x000fe20007810000 */
[----:B--2---:R-:W-:Y:S01]  /*e550*/  FFMA.FTZ R117, R132, -R3, R117 ;  /* 0x8000000384757223 */ /* 0x004fe20000010075 */
        /* <DEDUP_REMOVED lines=11> */
[----:B------:R-:W-:Y:S01]  /*e610*/  FMNMX.FTZ R0, R13, R132, !PT ;  /* 0x000000840d007209 */ /* 0x000fe20007810000 */
[----:B------:R-:W-:Y:S01]  /*e620*/  IMAD.WIDE.U32 R132, R139, -0x326172a9, RZ ;  /* 0xcd9e8d578b847825 */ /* 0x000fe200078e00ff */
[----:B------:R-:W-:Y:S02]  /*e630*/  FMNMX.FTZ R139, R55, R138, !PT ;  /* 0x0000008a378b7209 */ /* 0x000fe40007810000 */
[----:B------:R-:W-:Y:S02]  /*e640*/  FMNMX.FTZ R0, R24, R0, !PT ;  /* 0x0000000018007209 */ /* 0x000fe40007810000 */
[----:B------:R-:W-:Y:S02]  /*e650*/  FMNMX.FTZ R138, R11, R172, !PT ;  /* 0x000000ac0b8a7209 */ /* 0x000fe40007810000 */
[----:B------:R-:W-:Y:S02]  /*e660*/  FMNMX.FTZ R0, R25, R0, !PT ;  /* 0x0000000019007209 */ /* 0x000fe40007810000 */
[----:B------:R-:W-:Y:S02]  /*e670*/  LOP3.LUT R172, R133, UR9, R192, 0x96, !PT ;  /* 0x0000000985ac7c12 */ /* 0x000fe4000f8e96c0 */
[----:B------:R-:W-:Y:S02]  /*e680*/  FMNMX.FTZ R133, R66, R139, !PT ;  /* 0x0000008b42857209 */ /* 0x000fe40007810000 */
[----:B------:R-:W-:Y:S02]  /*e690*/  FMNMX.FTZ R138, R14, R138, !PT ;  /* 0x0000008a0e8a7209 */ /* 0x000fe40007810000 */
[----:B------:R-:W-:Y:S02]  /*e6a0*/  FMNMX.FTZ R133, R67, R133, !PT ;  /* 0x0000008543857209 */ /* 0x000fe40007810000 */
[----:B------:R-:W-:Y:S02]  /*e6b0*/  LOP3.LUT R182, R179, UR7, R132, 0x96, !PT ;  /* 0x00000007b3b67c12 */ /* 0x000fe4000f8e9684 */
[----:B------:R-:W-:Y:S02]  /*e6c0*/  FMNMX.FTZ R132, R28, R0, !PT ;  /* 0x000000001c847209 */ /* 0x000fe40007810000 */
[----:B------:R-:W-:Y:S01]  /*e6d0*/  FMNMX.FTZ R0, R15, R138, !PT ;  /* 0x0000008a0f007209 */ /* 0x000fe20007810000 */
[----:B------:R-:W-:Y:S01]  /*e6e0*/  IMAD.WIDE.U32 R182, R182, -0x2daee0ad, RZ ;  /* 0xd2511f53b6b67825 */ /* 0x000fe200078e00ff */
[----:B------:R-:W-:Y:S02]  /*e6f0*/  FMNMX.FTZ R138, R70, R133, !PT ;  /* 0x00000085468a7209 */ /* 0x000fe40007810000 */
[----:B-1----:R-:W-:Y:S02]  /*e700*/  FMNMX.FTZ R174, R137, R174, !PT ;  /* 0x000000ae89ae7209 */ /* 0x002fe40007810000 */
[----:B------:R-:W-:Y:S01]  /*e710*/  FMNMX.FTZ R137, R29, R132, !PT ;  /* 0x000000841d897209 */ /* 0x000fe20007810000 */
[----:B------:R-:W-:Y:S01]  /*e720*/  IMAD.WIDE.U32 R132, R175, -0x326172a9, RZ ;  /* 0xcd9e8d57af847825 */ /* 0x000fe200078e00ff */
        /* <DEDUP_REMOVED lines=41> */
[----:B------:R-:W-:Y:S02]  /*e9c0*/  LOP3.LUT R179, R139, UR6, R188, 0x96, !PT ;  /* 0x000000068bb37c12 */ /* 0x000fe4000f8e96bc */
[----:B-1----:R-:W-:Y:S02]  /*e9d0*/  FMNMX.FTZ R139, R174, R175, !PT ;  /* 0x000000afae8b7209 */ /* 0x002fe40007810000 */
[----:B------:R-:W-:Y:S02]  /*e9e0*/  FMNMX.FTZ R0, R63, R0, !PT ;  /* 0x000000003f007209 */ /* 0x000fe40007810000 */
[----:B------:R-:W-:Y:S01]  /*e9f0*/  LOP3.LUT R174, R183, UR4, R132, 0x96, !PT ;  /* 0x00000004b7ae7c12 */ /* 0x000fe2000f8e9684 */
[----:B------:R-:W-:Y:S01]  /*ea00*/  FMUL.FTZ R172, R139, c[0x0][0x23c] ;  /* 0x00008f008bac7a20 */ /* 0x000fe20000410000 */
[----:B------:R-:W-:Y:S02]  /*ea10*/  FMNMX.FTZ R132, R77, R133, !PT ;  /* 0x000000854d847209 */ /* 0x000fe40007810000 */
[----:B------:R-:W-:Y:S01]  /*ea20*/  FMNMX.FTZ R133, R118, R137, !PT ;  /* 0x0000008976857209 */ /* 0x000fe20007810000 */
[----:B------:R-:W-:Y:S01]  /*ea30*/  IMAD.WIDE.U32 R174, R174, -0x326172a9, RZ ;  /* 0xcd9e8d57aeae7825 */ /* 0x000fe200078e00ff */
[----:B------:R-:W-:Y:S02]  /*ea40*/  FMNMX.FTZ R173, R74, R0, !PT ;  /* 0x000000004aad7209 */ /* 0x000fe40007810000 */
[C---:B------:R-:W-:Y:S01]  /*ea50*/  FSETP.NEU.FTZ.AND P2, PT, R139.reuse, -INF , PT ;  /* 0xff8000008b00780b */ /* 0x040fe20003f5d000 */
[----:B------:R-:W-:Y:S01]  /*ea60*/  FADD.FTZ R0, -R139, R2 ;  /* 0x000000028b007221 */ /* 0x000fe20000010100 */
[----:B------:R-:W-:Y:S02]  /*ea70*/  FMNMX.FTZ R2, R88, R132, !PT ;  /* 0x0000008458027209 */ /* 0x000fe40007810000 */
[----:B------:R-:W-:Y:S01]  /*ea80*/  FMNMX.FTZ R132, R119, R133, !PT ;  /* 0x0000008577847209 */ /* 0x000fe20007810000 */
[----:B------:R-:W-:Y:S01]  /*ea90*/  FMUL.FTZ R0, R0, c[0x0][0x23c] ;  /* 0x00008f0000007a20 */ /* 0x000fe20000410000 */
[----:B------:R-:W-:Y:S02]  /*eaa0*/  FMNMX.FTZ R137, R89, R2, !PT ;  /* 0x0000000259897209 */ /* 0x000fe40007810000 */
[----:B------:R-:W-:Y:S02]  /*eab0*/  FMNMX.FTZ R2, R130, R132, !PT ;  /* 0x0000008482027209 */ /* 0x000fe40007810000 */
[----:B------:R1:W-:Y:S01]  /*eac0*/  MUFU.EX2 R132, R0 ;  /* 0x0000000000847308 */ /* 0x0003e20000000800 */
[----:B------:R-:W-:Y:S02]  /*ead0*/  FSEL R172, R172, RZ, P2 ;  /* 0x000000ffacac7208 */ /* 0x000fe40001000000 */
[----:B------:R-:W-:Y:S02]  /*eae0*/  FMNMX.FTZ R133, R75, R173, !PT ;  /* 0x000000ad4b857209 */ /* 0x000fe40007810000 */
[----:B------:R-:W-:Y:S01]  /*eaf0*/  FMNMX.FTZ R137, R92, R137, !PT ;  /* 0x000000895c897209 */ /* 0x000fe20007810000 */
[----:B------:R-:W-:Y:S01]  /*eb00*/  FFMA.FTZ R4, R4, c[0x0][0x23c], -R172 ;  /* 0x00008f0004047a23 */ /* 0x000fe200000108ac */
[----:B------:R-:W-:Y:S01]  /*eb10*/  LOP3.LUT R173, R181, UR4, R138, 0x96, !PT ;  /* 0x00000004b5ad7c12 */ /* 0x000fe2000f8e968a */
[--C-:B------:R-:W-:Y:S01]  /*eb20*/  FFMA.FTZ R16, R16, c[0x0][0x23c], -R172.reuse ;  /* 0x00008f0010107a23 */ /* 0x100fe200000108ac */
[----:B------:R-:W-:Y:S01]  /*eb30*/  FMNMX.FTZ R137, R93, R137, !PT ;  /* 0x000000895d897209 */ /* 0x000fe20007810000 */
[--C-:B------:R-:W-:Y:S01]  /*eb40*/  FFMA.FTZ R17, R17, c[0x0][0x23c], -R172.reuse ;  /* 0x00008f0011117a23 */ /* 0x100fe200000108ac */
[----:B------:R2:W-:Y:S01]  /*eb50*/  MUFU.EX2 R191, R4 ;  /* 0x0000000400bf7308 */ /* 0x0005e20000000800 */
[----:B------:R-:W-:Y:S01]  /*eb60*/  FFMA.FTZ R33, R33, c[0x0][0x23c], -R172 ;  /* 0x00008f0021217a23 */ /* 0x000fe200000108ac */
[----:B------:R-:W-:Y:S01]  /*eb70*/  SHF.R.U32.HI R186, RZ, 0x10, R174 ;  /* 0x00000010ffba7819 */ /* 0x000fe200000116ae */
[----:B------:R-:W-:Y:S01]  /*eb80*/  FFMA.FTZ R21, R21, c[0x0][0x23c], -R172 ;  /* 0x00008f0015157a23 */ /* 0x000fe200000108ac */
[----:B------:R-:W-:Y:S01]  /*eb90*/  LOP3.LUT R185, R177, UR5, R178, 0x96, !PT ;  /* 0x00000005b1b97c12 */ /* 0x000fe2000f8e96b2 */
[--C-:B------:R-:W-:Y:S01]  /*eba0*/  FFMA.FTZ R5, R5, c[0x0][0x23c], -R172.reuse ;  /* 0x00008f0005057a23 */ /* 0x100fe200000108ac */
[----:B------:R-:W-:Y:S01]  /*ebb0*/  LOP3.LUT R181, R174, 0xffff, RZ, 0xc0, !PT ;  /* 0x0000ffffaeb57812 */ /* 0x000fe200078ec0ff */
[--C-:B------:R-:W-:Y:S01]  /*ebc0*/  FFMA.FTZ R32, R32, c[0x0][0x23c], -R172.reuse ;  /* 0x00008f0020207a23 */ /* 0x100fe200000108ac */
[----:B------:R-:W-:Y:S01]  /*ebd0*/  LOP3.LUT R187, R174, 0xff, RZ, 0xc0, !PT ;  /* 0x000000ffaebb7812 */ /* 0x000fe200078ec0ff */
[--C-:B------:R-:W-:Y:S01]  /*ebe0*/  FFMA.FTZ R20, R20, c[0x0][0x23c], -R172.reuse ;  /* 0x00008f0014147a23 */ /* 0x100fe200000108ac */
[----:B------:R-:W-:Y:S01]  /*ebf0*/  MUFU.EX2 R215, R16 ;  /* 0x0000001000d77308 */ /* 0x000fe20000000800 */
[----:B------:R-:W-:Y:S01]  /*ec00*/  IMAD.WIDE.U32 R178, R179, -0x326172a9, RZ ;  /* 0xcd9e8d57b3b27825 */ /* 0x000fe200078e00ff */
[----:B-1----:R-:W-:Y:S03]  /*ec10*/  FMNMX.FTZ R0, R131, R2, !PT ;  /* 0x0000000283007209 */ /* 0x002fe60007810000 */
[--C-:B------:R-:W-:Y:S01]  /*ec20*/  FFMA.FTZ R246, R128, c[0x0][0x23c], -R172.reuse ;  /* 0x00008f0080f67a23 */ /* 0x100fe200000108ac */
[----:B------:R-:W-:Y:S01]  /*ec30*/  FMNMX.FTZ R2, R78, R133, !PT ;  /* 0x000000854e027209 */ /* 0x000fe20007810000 */
[--C-:B------:R-:W-:Y:S01]  /*ec40*/  FFMA.FTZ R128, R129, c[0x0][0x23c], -R172.reuse ;  /* 0x00008f0081807a23 */ /* 0x100fe200000108ac */
[----:B------:R-:W1:Y:S01]  /*ec50*/  SHFL.BFLY PT, R183, R0, 0x2, 0x1f ;  /* 0x0c401f0000b77f89 */ /* 0x000e6200000e0000 */
[--C-:B------:R-:W-:Y:S01]  /*ec60*/  FFMA.FTZ R236, R116, c[0x0][0x23c], -R172.reuse ;  /* 0x00008f0074ec7a23 */ /* 0x100fe200000108ac */
[----:B------:R-:W-:Y:S01]  /*ec70*/  FMNMX.FTZ R2, R79, R2, !PT ;  /* 0x000000024f027209 */ /* 0x000fe20007810000 */
[--C-:B------:R-:W-:Y:S01]  /*ec80*/  FFMA.FTZ R198, R64, c[0x0][0x23c], -R172.reuse ;  /* 0x00008f0040c67a23 */ /* 0x100fe200000108ac */
[----:B------:R3:W-:Y:S01]  /*ec90*/  MUFU.EX2 R217, R17 ;  /* 0x0000001100d97308 */ /* 0x0007e20000000800 */
[--C-:B------:R-:W-:Y:S01]  /*eca0*/  FFMA.FTZ R197, R65, c[0x0][0x23c], -R172.reuse ;  /* 0x00008f0041c57a23 */ /* 0x100fe200000108ac */
[----:B------:R-:W-:Y:S01]  /*ecb0*/  FMNMX.FTZ R2, R90, R2, !PT ;  /* 0x000000025a027209 */ /* 0x000fe20007810000 */
[--C-:B------:R-:W-:Y:S01]  /*ecc0*/  FFMA.FTZ R196, R48, c[0x0][0x23c], -R172.reuse ;  /* 0x00008f0030c47a23 */ /* 0x100fe200000108ac */
[----:B--2---:R-:W-:Y:S01]  /*ecd0*/  FMNMX.FTZ R4, R104, R137, !PT ;  /* 0x0000008968047209 */ /* 0x004fe20007810000 */
        /* <DEDUP_REMOVED lines=15> */
[----:B-1----:R-:W-:Y:S01]  /*edd0*/  FMNMX.FTZ R138, R0, R183, !PT ;  /* 0x000000b7008a7209 */ /* 0x002fe20007810000 */
[--C-:B------:R-:W-:Y:S01]  /*ede0*/  FFMA.FTZ R226, R96, c[0x0][0x23c], -R172.reuse ;  /* 0x00008f0060e27a23 */ /* 0x100fe200000108ac */
[----:B------:R-:W-:Y:S01]  /*edf0*/  FMNMX.FTZ R0, R106, R2, !PT ;  /* 0x000000026a007209 */ /* 0x000fe20007810000 */
[--C-:B------:R-:W-:Y:S01]  /*ee00*/  FFMA.FTZ R220, R97, c[0x0][0x23c], -R172.reuse ;  /* 0x00008f0061dc7a23 */ /* 0x100fe200000108ac */
[----:B------:R-:W-:Y:S01]  /*ee10*/  FMNMX.FTZ R4, R120, R4, !PT ;  /* 0x0000000478047209 */ /* 0x000fe20007810000 */
[----:B---3--:R-:W-:Y:S01]  /*ee20*/  IMAD.WIDE.U32 R16, R173, -0x326172a9, RZ ;  /* 0xcd9e8d57ad107825 */ /* 0x008fe200078e00ff */
[----:B------:R-:W-:Y:S01]  /*ee30*/  FMNMX.FTZ R0, R107, R0, !PT ;  /* 0x000000006b007209 */ /* 0x000fe20007810000 */
[----:B------:R-:W1:Y:S01]  /*ee40*/  SHFL.BFLY PT, R2, R138, 0x1, 0x1f ;  /* 0x0c201f008a027f89 */ /* 0x000e6200000e0000 */
[----:B------:R-:W-:Y:S01]  /*ee50*/  FMNMX.FTZ R137, R121, R4, !PT ;  /* 0x0000000479897209 */ /* 0x000fe20007810000 */
[--C-:B------:R-:W-:Y:S01]  /*ee60*/  FFMA.FTZ R219, R84, c[0x0][0x23c], -R172.reuse ;  /* 0x00008f0054db7a23 */ /* 0x100fe200000108ac */
[----:B------:R-:W-:Y:S01]  /*ee70*/  FMNMX.FTZ R0, R110, R0, !PT ;  /* 0x000000006e007209 */ /* 0x000fe20007810000 */
[--C-:B------:R-:W-:Y:S01]  /*ee80*/  FFMA.FTZ R218, R85, c[0x0][0x23c], -R172.reuse ;  /* 0x00008f0055da7a23 */ /* 0x100fe200000108ac */
[----:B------:R-:W-:Y:S01]  /*ee90*/  FMNMX.FTZ R137, R124, R137, !PT ;  /* 0x000000897c897209 */ /* 0x000fe20007810000 */
[--C-:B------:R-:W-:Y:S01]  /*eea0*/  FFMA.FTZ R85, R100, c[0x0][0x23c], -R172.reuse ;  /* 0x00008f0064557a23 */ /* 0x100fe200000108ac */
[----:B------:R-:W2:Y:S01]  /*eeb0*/  MUFU.EX2 R214, R21 ;  /* 0x0000001500d67308 */ /* 0x000ea20000000800 */
[----:B------:R-:W-:Y:S01]  /*eec0*/  FFMA.FTZ R101, R101, c[0x0][0x23c], -R172 ;  /* 0x00008f0065657a23 */ /* 0x000fe200000108ac */
[----:B------:R-:W-:Y:S01]  /*eed0*/  FMNMX.FTZ R0, R111, R0, !PT ;  /* 0x000000006f007209 */ /* 0x000fe20007810000 */
[----:B------:R-:W-:Y:S01]  /*eee0*/  IMAD.MOV.U32 R96, RZ, RZ, R247 ;  /* 0x000000ffff607224 */ /* 0x000fe200078e00f7 */
[----:B------:R-:W-:Y:S02]  /*eef0*/  FMNMX.FTZ R137, R125, R137, !PT ;  /* 0x000000897d897209 */ /* 0x000fe40007810000 */
[----:B------:R-:W-:Y:S02]  /*ef00*/  FMNMX.FTZ R0, R122, R0, !PT ;  /* 0x000000007a007209 */ /* 0x000fe40007810000 */
[----:B------:R-:W-:Y:S01]  /*ef10*/  LOP3.LUT R133, R175, UR15, R176, 0x96, !PT ;  /* 0x0000000faf857c12 */ /* 0x000fe2000f8e96b0 */
[----:B------:R-:W3:Y:S01]  /*ef20*/  SHFL.BFLY PT, R173, R137, 0x2, 0x1f ;  /* 0x0c401f0089ad7f89 */ /* 0x000ee200000e0000 */
[----:B------:R-:W-:Y:S01]  /*ef30*/  FMNMX.FTZ R0, R123, R0, !PT ;  /* 0x000000007b007209 */ /* 0x000fe20007810000 */
[----:B------:R4:W-:Y:S01]  /*ef40*/  MUFU.EX2 R216, R5 ;  /* 0x0000000500d87308 */ /* 0x0009e20000000800 */
[----:B------:R-:W-:Y:S01]  /*ef50*/  SHF.R.U32.HI R183, RZ, 0x18, R174 ;  /* 0x00000018ffb77819 */ /* 0x000fe200000116ae */
[----:B------:R-:W-:Y:S01]  /*ef60*/  IMAD.WIDE.U32 R174, R185, -0x2daee0ad, RZ ;  /* 0xd2511f53b9ae7825 */ /* 0x000fe200078e00ff */
[----:B------:R-:W-:Y:S02]  /*ef70*/  FMNMX.FTZ R0, R126, R0, !PT ;  /* 0x000000007e007209 */ /* 0x000fe40007810000 */
[----:B------:R-:W-:Y:S02]  /*ef80*/  LOP3.LUT R184, R179, UR5, R184, 0x96, !PT ;  /* 0x00000005b3b87c12 */ /* 0x000fe4000f8e96b8 */
[----:B------:R-:W-:Y:S02]  /*ef90*/  FMNMX.FTZ R0, R127, R0, !PT ;  /* 0x000000007f007209 */ /* 0x000fe40007810000 */
[----:B-1----:R-:W-:Y:S01]  /*efa0*/  FMNMX.FTZ R138, R138, R2, !PT ;  /* 0x000000028a8a7209 */ /* 0x002fe20007810000 */
[----:B------:R1:W1:Y:S01]  /*efb0*/  MUFU.EX2 R207, R32 ;  /* 0x0000002000cf7308 */ /* 0x0002620000000800 */
[----:B------:R-:W-:Y:S01]  /*efc0*/  SHF.R.U32.HI R176, RZ, 0x18, R16 ;  /* 0x00000018ffb07819 */ /* 0x000fe20000011610 */
[----:B------:R-:W1:Y:S01]  /*efd0*/  SHFL.BFLY PT, R2, R0, 0x2, 0x1f ;  /* 0x0c401f0000027f89 */ /* 0x000e6200000e0000 */
[----:B--2---:R-:W-:Y:S01]  /*efe0*/  IMAD.MOV.U32 R64, RZ, RZ, R214 ;  /* 0x000000ffff407224 */ /* 0x004fe200078e00d6 */
[----:B------:R-:W-:Y:S02]  /*eff0*/  FSETP.NEU.FTZ.AND P2, PT, R138, -INF , PT ;  /* 0xff8000008a00780b */ /* 0x000fe40003f5d000 */
[C---:B------:R-:W-:Y:S02]  /*f000*/  LOP3.LUT R179, R16.reuse, 0xff, RZ, 0xc0, !PT ;  /* 0x000000ff10b37812 */ /* 0x040fe400078ec0ff */
[--C-:B------:R-:W-:Y:S02]  /*f010*/  SHF.R.U32.HI R185, RZ, 0x10, R174.reuse ;  /* 0x00000010ffb97819 */ /* 0x100fe400000116ae */
[----:B------:R2:W-:Y:S01]  /*f020*/  MUFU.EX2 R208, R20 ;  /* 0x0000001400d07308 */ /* 0x0005e20000000800 */
[----:B------:R-:W-:Y:S02]  /*f030*/  LOP3.LUT R177, R16, 0xffff, RZ, 0xc0, !PT ;  /* 0x0000ffff10b17812 */ /* 0x000fe400078ec0ff */
[----:B---3--:R-:W-:Y:S01]  /*f040*/  FMNMX.FTZ R137, R137, R173, !PT ;  /* 0x000000ad89897209 */ /* 0x008fe20007810000 */
[----:B------:R-:W-:Y:S01]  /*f050*/  FMUL.FTZ R173, R138, c[0x0][0x23c] ;  /* 0x00008f008aad7a20 */ /* 0x000fe20000410000 */
[----:B------:R-:W-:Y:S01]  /*f060*/  LOP3.LUT R190, R174, 0xff, RZ, 0xc0, !PT ;  /* 0x000000ffaebe7812 */ /* 0x000fe200078ec0ff */
[----:B----4-:R-:W-:Y:S01]  /*f070*/  IMAD.WIDE.U32 R4, R184, -0x2daee0ad, RZ ;  /* 0xd2511f53b8047825 */ /* 0x010fe200078e00ff */
[----:B------:R-:W-:Y:S01]  /*f080*/  SHF.R.U32.HI R189, RZ, 0x18, R174 ;  /* 0x00000018ffbd7819 */ /* 0x000fe200000116ae */
[----:B------:R-:W3:Y:S01]  /*f090*/  SHFL.BFLY PT, R33, R137, 0x1, 0x1f ;  /* 0x0c201f0089217f89 */ /* 0x000ee200000e0000 */
[----:B------:R-:W-:Y:S01]  /*f0a0*/  FSEL R173, R173, RZ, P2 ;  /* 0x000000ffadad7208 */ /* 0x000fe20001000000 */
[----:B------:R-:W-:Y:S01]  /*f0b0*/  MUFU.EX2 R199, R199 ;  /* 0x000000c700c77308 */ /* 0x000fe20000000800 */
[----:B------:R-:W-:Y:S02]  /*f0c0*/  SHF.R.U32.HI R184, RZ, 0x10, R4 ;  /* 0x00000010ffb87819 */ /* 0x000fe40000011604 */
[----:B------:R-:W-:Y:S01]  /*f0d0*/  LOP3.LUT R188, R4, 0xff, RZ, 0xc0, !PT ;  /* 0x000000ff04bc7812 */ /* 0x000fe200078ec0ff */
[--C-:B------:R-:W-:Y:S01]  /*f0e0*/  FFMA.FTZ R21, R18, c[0x0][0x23c], -R173.reuse ;  /* 0x00008f0012157a23 */ /* 0x100fe200000108ad */
[----:B------:R-:W-:Y:S01]  /*f0f0*/  LOP3.LUT R18, R186, 0xff, RZ, 0xc0, !PT ;  /* 0x000000ffba127812 */ /* 0x000fe200078ec0ff */
[--C-:B------:R-:W-:Y:S01]  /*f100*/  FFMA.FTZ R19, R19, c[0x0][0x23c], -R173.reuse ;  /* 0x00008f0013137a23 */ /* 0x100fe200000108ad */
[----:B-1----:R-:W-:Y:S01]  /*f110*/  FMNMX.FTZ R0, R0, R2, !PT ;  /* 0x0000000200007209 */ /* 0x002fe20007810000 */
[--C-:B------:R-:W-:Y:S01]  /*f120*/  FFMA.FTZ R7, R7, c[0x0][0x23c], -R173.reuse ;  /* 0x00008f0007077a23 */ /* 0x100fe200000108ad */
[----:B------:R-:W-:Y:S01]  /*f130*/  LOP3.LUT R2, R133, 0xffff, RZ, 0xc0, !PT ;  /* 0x0000ffff85027812 */ /* 0x000fe200078ec0ff */
[----:B------:R-:W-:Y:S01]  /*f140*/  FFMA.FTZ R6, R6, c[0x0][0x23c], -R173 ;  /* 0x00008f0006067a23 */ /* 0x000fe200000108ad */
[----:B------:R-:W-:Y:S01]  /*f150*/  PRMT R186, R18, 0x5410, R183 ;  /* 0x0000541012ba7816 */ /* 0x000fe200000000b7 */
[--C-:B------:R-:W-:Y:S01]  /*f160*/  FFMA.FTZ R34, R34, c[0x0][0x23c], -R173.reuse ;  /* 0x00008f0022227a23 */ /* 0x100fe200000108ad */
[----:B------:R-:W-:Y:S01]  /*f170*/  SHF.R.U32.HI R18, RZ, 0x8, R2 ;  /* 0x00000008ff127819 */ /* 0x000fe20000011602 */
[--C-:B------:R-:W-:Y:S01]  /*f180*/  FFMA.FTZ R22, R22, c[0x0][0x23c], -R173.reuse ;  /* 0x00008f0016167a23 */ /* 0x100fe200000108ad */
[----:B------:R-:W1:Y:S01]  /*f190*/  SHFL.BFLY PT, R2, R0, 0x1, 0x1f ;  /* 0x0c201f0000027f89 */ /* 0x000e6200000e0000 */
[--C-:B------:R-:W-:Y:S01]  /*f1a0*/  FFMA.FTZ R23, R23, c[0x0][0x23c], -R173.reuse ;  /* 0x00008f0017177a23 */ /* 0x100fe200000108ad */
[----:B------:R4:W-:Y:S01]  /*f1b0*/  MUFU.EX2 R206, R19 ;  /* 0x0000001300ce7308 */ /* 0x0009e20000000800 */
[--C-:B------:R-:W-:Y:S01]  /*f1c0*/  FFMA.FTZ R35, R35, c[0x0][0x23c], -R173.reuse ;  /* 0x00008f0023237a23 */ /* 0x100fe200000108ad */
[----:B------:R-:W-:Y:S01]  /*f1d0*/  LOP3.LUT R32, R17, UR15, R178, 0x96, !PT ;  /* 0x0000000f11207c12 */ /* 0x000fe2000f8e96b2 */
[--C-:B------:R-:W-:Y:S01]  /*f1e0*/  FFMA.FTZ R100, R71, c[0x0][0x23c], -R173.reuse ;  /* 0x00008f0047647a23 */ /* 0x100fe200000108ad */
[----:B------:R-:W-:Y:S01]  /*f1f0*/  SHF.R.U32.HI R178, RZ, 0x10, R16 ;  /* 0x00000010ffb27819 */ /* 0x000fe20000011610 */
[----:B------:R-:W-:Y:S01]  /*f200*/  FFMA.FTZ R38, R38, c[0x0][0x23c], -R173 ;  /* 0x00008f0026267a23 */ /* 0x000fe200000108ad */
[----:B---3--:R-:W-:Y:S01]  /*f210*/  FMNMX.FTZ R137, R137, R33, !PT ;  /* 0x0000002189897209 */ /* 0x008fe20007810000 */
[C---:B------:R-:W-:Y:S01]  /*f220*/  FMUL.FTZ R33, R132.reuse, R145 ;  /* 0x0000009184217220 */ /* 0x040fe20000410000 */
[----:B------:R-:W-:Y:S01]  /*f230*/  LOP3.LUT R17, R175, UR14, R182, 0x96, !PT ;  /* 0x0000000eaf117c12 */ /* 0x000fe2000f8e96b6 */
[----:B------:R-:W-:Y:S01]  /*f240*/  FFMA.FTZ R145, R132, R235, R191 ;  /* 0x000000eb84917223 */ /* 0x000fe200000100bf */
[----:B------:R-:W-:Y:S01]  /*f250*/  LOP3.LUT R182, R174, 0xffff, RZ, 0xc0, !PT ;  /* 0x0000ffffaeb67812 */ /* 0x000fe200078ec0ff */
[----:B------:R-:W-:Y:S01]  /*f260*/  FMUL.FTZ R174, R137, c[0x0][0x23c] ;  /* 0x00008f0089ae7a20 */ /* 0x000fe20000410000 */
[----:B------:R-:W-:Y:S01]  /*f270*/  LOP3.LUT R16, R5, UR14, R180, 0x96, !PT ;  /* 0x0000000e05107c12 */ /* 0x000fe2000f8e96b4 */
[--C-:B------:R-:W-:Y:S01]  /*f280*/  FFMA.FTZ R39, R39, c[0x0][0x23c], -R173.reuse ;  /* 0x00008f0027277a23 */ /* 0x100fe200000108ad */
[----:B------:R-:W-:Y:S01]  /*f290*/  LOP3.LUT R175, R4, 0xffff, RZ, 0xc0, !PT ;  /* 0x0000ffff04af7812 */ /* 0x000fe200078ec0ff */
[----:B------:R-:W-:Y:S01]  /*f2a0*/  FFMA.FTZ R116, R82, c[0x0][0x23c], -R173 ;  /* 0x00008f0052747a23 */ /* 0x000fe200000108ad */
[----:B------:R-:W-:Y:S01]  /*f2b0*/  SHF.R.U32.HI R5, RZ, 0x8, R177 ;  /* 0x00000008ff057819 */ /* 0x000fe200000116b1 */
[--C-:B------:R-:W-:Y:S01]  /*f2c0*/  FFMA.FTZ R97, R83, c[0x0][0x23c], -R173.reuse ;  /* 0x00008f0053617a23 */ /* 0x100fe200000108ad */
[----:B------:R3:W-:Y:S01]  /*f2d0*/  MUFU.EX2 R244, R7 ;  /* 0x0000000700f47308 */ /* 0x0007e20000000800 */
[--C-:B------:R-:W-:Y:S01]  /*f2e0*/  FFMA.FTZ R99, R99, c[0x0][0x23c], -R173.reuse ;  /* 0x00008f0063637a23 */ /* 0x100fe200000108ad */
[----:B------:R-:W-:Y:S01]  /*f2f0*/  FSETP.NEU.FTZ.AND P2, PT, R137, -INF , PT ;  /* 0xff8000008900780b */ /* 0x000fe20003f5d000 */
[----:B------:R-:W-:Y:S01]  /*f300*/  FFMA.FTZ R84, R131, c[0x0][0x23c], -R173 ;  /* 0x00008f0083547a23 */ /* 0x000fe200000108ad */
[----:B--2---:R-:W-:Y:S01]  /*f310*/  SHF.R.U32.HI R20, RZ, 0x8, R181 ;  /* 0x00000008ff147819 */ /* 0x004fe200000116b5 */
[----:B------:R-:W-:Y:S01]  /*f320*/  IMAD.MOV.U32 R131, RZ, RZ, R237 ;  /* 0x000000ffff837224 */ /* 0x000fe200078e00ed */
[----:B------:R-:W-:Y:S02]  /*f330*/  PRMT R195, R179, 0x5410, R5 ;  /* 0x00005410b3c37816 */ /* 0x000fe40000000005 */
[--C-:B------:R-:W-:Y:S02]  /*f340*/  SHF.R.U32.HI R5, RZ, 0x10, R133.reuse ;  /* 0x00000010ff057819 */ /* 0x100fe40000011685 */
[----:B------:R2:W-:Y:S01]  /*f350*/  MUFU.EX2 R205, R6 ;  /* 0x0000000600cd7308 */ /* 0x0005e20000000800 */
[----:B------:R-:W-:Y:S02]  /*f360*/  FSEL R174, R174, RZ, P2 ;  /* 0x000000ffaeae7208 */ /* 0x000fe40001000000 */
[----:B------:R-:W-:Y:S02]  /*f370*/  PRMT R187, R187, 0x5410, R20 ;  /* 0x00005410bbbb7816 */ /* 0x000fe40000000014 */
[----:B------:R-:W-:Y:S01]  /*f380*/  LOP3.LUT R20, R133, 0xff, RZ, 0xc0, !PT ;  /* 0x000000ff85147812 */ /* 0x000fe200078ec0ff */
[--C-:B------:R-:W-:Y:S01]  /*f390*/  FFMA.FTZ R8, R8, c[0x0][0x23c], -R174.reuse ;  /* 0x00008f0008087a23 */ /* 0x100fe200000108ae */
[----:B------:R-:W-:Y:S01]  /*f3a0*/  SHF.R.U32.HI R133, RZ, 0x18, R133 ;  /* 0x00000018ff857819 */ /* 0x000fe20000011685 */
[--C-:B------:R-:W-:Y:S01]  /*f3b0*/  FFMA.FTZ R9, R9, c[0x0][0x23c], -R174.reuse ;  /* 0x00008f0009097a23 */ /* 0x100fe200000108ae */
[----:B------:R-:W-:Y:S01]  /*f3c0*/  LOP3.LUT R5, R5, 0xff, RZ, 0xc0, !PT ;  /* 0x000000ff05057812 */ /* 0x000fe200078ec0ff */
[----:B------:R-:W-:Y:S01]  /*f3d0*/  FFMA.FTZ R25, R25, c[0x0][0x23c], -R174 ;  /* 0x00008f0019197a23 */ /* 0x000fe200000108ae */
[----:B------:R-:W-:Y:S01]  /*f3e0*/  SHF.R.U32.HI R180, RZ, 0x18, R4 ;  /* 0x00000018ffb47819 */ /* 0x000fe20000011604 */
[--C-:B------:R-:W-:Y:S01]  /*f3f0*/  FFMA.FTZ R12, R12, c[0x0][0x23c], -R174.reuse ;  /* 0x00008f000c0c7a23 */ /* 0x100fe200000108ae */
[----:B------:R-:W-:Y:S01]  /*f400*/  LOP3.LUT R4, R178, 0xff, RZ, 0xc0, !PT ;  /* 0x000000ffb2047812 */ /* 0x000fe200078ec0ff */
[--C-:B------:R-:W-:Y:S01]  /*f410*/  FFMA.FTZ R13, R13, c[0x0][0x23c], -R174.reuse ;  /* 0x00008f000d0d7a23 */ /* 0x100fe200000108ae */
[----:B------:R-:W-:Y:S01]  /*f420*/  PRMT R183, R5, 0x5410, R133 ;  /* 0x0000541005b77816 */ /* 0x000fe20000000085 */
[--C-:B------:R-:W-:Y:S01]  /*f430*/  FFMA.FTZ R24, R24, c[0x0][0x23c], -R174.reuse ;  /* 0x00008f0018187a23 */ /* 0x100fe200000108ae */
[----:B-1----:R-:W-:Y:S01]  /*f440*/  FMNMX.FTZ R133, R0, R2, !PT ;  /* 0x0000000200857209 */ /* 0x002fe20007810000 */
        /* <DEDUP_REMOVED lines=8> */
[C---:B------:R-:W-:Y:S01]  /*f4d0*/  FMUL.FTZ R175, R133.reuse, c[0x0][0x23c] ;  /* 0x00008f0085af7a20 */ /* 0x040fe20000410000 */
[----:B----4-:R-:W-:Y:S01]  /*f4e0*/  LOP3.LUT R19, R32, 0xff, RZ, 0xc0, !PT ;  /* 0x000000ff20137812 */ /* 0x010fe200078ec0ff */
[--C-:B------:R-:W-:Y:S01]  /*f4f0*/  FFMA.FTZ R44, R44, c[0x0][0x23c], -R174.reuse ;  /* 0x00008f002c2c7a23 */ /* 0x100fe200000108ae */
[----:B------:R-:W-:Y:S01]  /*f500*/  FSETP.NEU.FTZ.AND P2, PT, R133, -INF , PT ;  /* 0xff8000008500780b */ /* 0x000fe20003f5d000 */
[----:B------:R-:W-:Y:S01]  /*f510*/  FFMA.FTZ R45, R45, c[0x0][0x23c], -R174 ;  /* 0x00008f002d2d7a23 */ /* 0x000fe200000108ae */
[----:B------:R-:W-:Y:S01]  /*f520*/  SHF.R.U32.HI R4, RZ, 0x8, R4 ;  /* 0x00000008ff047819 */ /* 0x000fe20000011604 */
[--C-:B------:R-:W-:Y:S01]  /*f530*/  FFMA.FTZ R60, R60, c[0x0][0x23c], -R174.reuse ;  /* 0x00008f003c3c7a23 */ /* 0x100fe200000108ae */
[----:B------:R1:W-:Y:S01]  /*f540*/  MUFU.EX2 R234, R9 ;  /* 0x0000000900ea7308 */ /* 0x0003e20000000800 */
[--C-:B------:R-:W-:Y:S01]  /*f550*/  FFMA.FTZ R61, R61, c[0x0][0x23c], -R174.reuse ;  /* 0x00008f003d3d7a23 */ /* 0x100fe200000108ae */
[----:B------:R-:W-:Y:S01]  /*f560*/  FSEL R175, R175, RZ, P2 ;  /* 0x000000ffafaf7208 */ /* 0x000fe20001000000 */
[----:B------:R-:W-:Y:S01]  /*f570*/  FFMA.FTZ R56, R56, c[0x0][0x23c], -R174 ;  /* 0x00008f0038387a23 */ /* 0x000fe200000108ae */
[----:B------:R-:W-:Y:S01]  /*f580*/  PRMT R181, R19, 0x5410, R4 ;  /* 0x0000541013b57816 */ /* 0x000fe20000000004 */
[----:B------:R-:W-:Y:S01]  /*f590*/  FFMA.FTZ R57, R57, c[0x0][0x23c], -R174 ;  /* 0x00008f0039397a23 */ /* 0x000fe200000108ae */
[--C-:B------:R-:W-:Y:S01]  /*f5a0*/  SHF.R.U32.HI R4, RZ, 0x10, R32.reuse ;  /* 0x00000010ff047819 */ /* 0x100fe20000011620 */
[--C-:B------:R-:W-:Y:S01]  /*f5b0*/  FFMA.FTZ R10, R10, c[0x0][0x23c], -R175.reuse ;  /* 0x00008f000a0a7a23 */ /* 0x100fe200000108af */
[----:B------:R-:W-:Y:S01]  /*f5c0*/  SHF.R.U32.HI R32, RZ, 0x18, R32 ;  /* 0x00000018ff207819 */ /* 0x000fe20000011620 */
[--C-:B------:R-:W-:Y:S01]  /*f5d0*/  FFMA.FTZ R11, R11, c[0x0][0x23c], -R175.reuse ;  /* 0x00008f000b0b7a23 */ /* 0x100fe200000108af */
[----:B------:R-:W-:Y:S01]  /*f5e0*/  LOP3.LUT R4, R4, 0xff, RZ, 0xc0, !PT ;  /* 0x000000ff04047812 */ /* 0x000fe200078ec0ff */
[--C-:B------:R-:W-:Y:S01]  /*f5f0*/  FFMA.FTZ R26, R26, c[0x0][0x23c], -R175.reuse ;  /* 0x00008f001a1a7a23 */ /* 0x100fe200000108af */
[----:B---3--:R-:W-:Y:S01]  /*f600*/  IADD3 R7, R237, 0x1, RZ ;  /* 0x00000001ed077810 */ /* 0x008fe20007ffe0ff */
[--C-:B------:R-:W-:Y:S01]  /*f610*/  FFMA.FTZ R14, R14, c[0x0][0x23c], -R175.reuse ;  /* 0x00008f000e0e7a23 */ /* 0x100fe200000108af */
[----:B------:R-:W-:Y:S01]  /*f620*/  PRMT R179, R4, 0x5410, R32 ;  /* 0x0000541004b37816 */ /* 0x000fe20000000020 */
[----:B------:R-:W-:Y:S01]  /*f630*/  FFMA.FTZ R30, R30, c[0x0][0x23c], -R175 ;  /* 0x00008f001e1e7a23 */ /* 0x000fe200000108af */
[----:B------:R-:W-:Y:S01]  /*f640*/  LOP3.LUT R4, R229, UR21, R7, 0x96, !PT ;  /* 0x00000015e5047c12 */ /* 0x000fe2000f8e9607 */
[----:B------:R-:W-:Y:S01]  /*f650*/  FMUL.FTZ R32, R132, R144 ;  /* 0x0000009084207220 */ /* 0x000fe20000410000 */
[----:B------:R-:W-:Y:S01]  /*f660*/  MUFU.EX2 R203, R10 ;  /* 0x0000000a00cb7308 */ /* 0x000fe20000000800 */
[--C-:B------:R-:W-:Y:S01]  /*f670*/  FFMA.FTZ R15, R15, c[0x0][0x23c], -R175.reuse ;  /* 0x00008f000f0f7a23 */ /* 0x100fe200000108af */
[----:B--2---:R-:W-:Y:S01]  /*f680*/  SHF.R.U32.HI R6, RZ, 0x8, R182 ;  /* 0x00000008ff067819 */ /* 0x004fe200000116b6 */
[--C-:B------:R-:W-:Y:S01]  /*f690*/  FFMA.FTZ R27, R27, c[0x0][0x23c], -R175.reuse ;  /* 0x00008f001b1b7a23 */ /* 0x100fe200000108af */
[----:B------:R-:W-:Y:S01]  /*f6a0*/  LOP3.LUT R5, R185, 0xff, RZ, 0xc0, !PT ;  /* 0x000000ffb9057812 */ /* 0x000fe200078ec0ff */
[--C-:B------:R-:W-:Y:S01]  /*f6b0*/  FFMA.FTZ R31, R31, c[0x0][0x23c], -R175.reuse ;  /* 0x00008f001f1f7a23 */ /* 0x100fe200000108af */
[----:B------:R-:W-:Y:S01]  /*f6c0*/  PRMT R190, R190, 0x5410, R6 ;  /* 0x00005410bebe7816 */ /* 0x000fe20000000006 */
[----:B------:R-:W-:Y:S01]  /*f6d0*/  IMAD.WIDE.U32 R6, R4, -0x326172a9, RZ ;  /* 0xcd9e8d5704067825 */ /* 0x000fe200078e00ff */
[C---:B-1----:R-:W-:Y:S01]  /*f6e0*/  LOP3.LUT R9, R17.reuse, 0xff, RZ, 0xc0, !PT ;  /* 0x000000ff11097812 */ /* 0x042fe200078ec0ff */
[--C-:B------:R-:W-:Y:S01]  /*f6f0*/  HSET2.LE.AND R53, R179, R230.reuse, PT ;  /* 0x000000e6b3357233 */ /* 0x100fe20003803000 */
[----:B------:R-:W-:Y:S01]  /*f700*/  MUFU.EX2 R232, R11 ;  /* 0x0000000b00e87308 */ /* 0x000fe20000000800 */
[----:B------:R-:W-:Y:S01]  /*f710*/  FFMA.FTZ R42, R42, c[0x0][0x23c], -R175 ;  /* 0x00008f002a2a7a23 */ /* 0x000fe200000108af */
[----:B------:R-:W-:Y:S01]  /*f720*/  PRMT R188, R188, 0x5410, R2 ;  /* 0x00005410bcbc7816 */ /* 0x000fe20000000002 */
[----:B------:R-:W-:Y:S01]  /*f730*/  IMAD.MOV.U32 R144, RZ, RZ, R207 ;  /* 0x000000ffff907224 */ /* 0x000fe200078e00cf */
[----:B------:R-:W-:Y:S01]  /*f740*/  LOP3.LUT R2, R17, 0xffff, RZ, 0xc0, !PT ;  /* 0x0000ffff11027812 */ /* 0x000fe200078ec0ff */
[----:B------:R-:W-:Y:S01]  /*f750*/  FFMA.FTZ R185, R49, c[0x0][0x23c], -R172 ;  /* 0x00008f0031b97a23 */ /* 0x000fe200000108ac */
[----:B------:R-:W-:Y:S01]  /*f760*/  LOP3.LUT R0, R184, 0xff, RZ, 0xc0, !PT ;  /* 0x000000ffb8007812 */ /* 0x000fe200078ec0ff */
[----:B------:R-:W-:Y:S01]  /*f770*/  IMAD.MOV.U32 R49, RZ, RZ, R216 ;  /* 0x000000ffff317224 */ /* 0x000fe200078e00d8 */
[----:B------:R-:W-:Y:S01]  /*f780*/  LOP3.LUT R8, R7, UR13, R240, 0x96, !PT ;  /* 0x0000000d07087c12 */ /* 0x000fe2000f8e96f0 */
[----:B------:R-:W-:Y:S01]  /*f790*/  FFMA.FTZ R216, R113, c[0x0][0x23c], -R172 ;  /* 0x00008f0071d87a23 */ /* 0x000fe200000108ac */
[----:B------:R1:W-:Y:S01]  /*f7a0*/  MUFU.EX2 R202, R21 ;  /* 0x0000001500ca7308 */ /* 0x0003e20000000800 */
[----:B------:R-:W-:Y:S01]  /*f7b0*/  FFMA.FTZ R43, R43, c[0x0][0x23c], -R175 ;  /* 0x00008f002b2b7a23 */ /* 0x000fe200000108af */
[----:B------:R-:W-:Y:S01]  /*f7c0*/  PRMT R189, R5, 0x5410, R189 ;  /* 0x0000541005bd7816 */ /* 0x000fe200000000bd */
[--C-:B------:R-:W-:Y:S01]  /*f7d0*/  FFMA.FTZ R46, R46, c[0x0][0x23c], -R175.reuse ;  /* 0x00008f002e2e7a23 */ /* 0x100fe200000108af */
[----:B------:R-:W-:Y:S01]  /*f7e0*/  SHF.R.U32.HI R5, RZ, 0x8, R2 ;  /* 0x00000008ff057819 */ /* 0x000fe20000011602 */
[----:B------:R-:W-:Y:S01]  /*f7f0*/  FFMA.FTZ R47, R47, c[0x0][0x23c], -R175 ;  /* 0x00008f002f2f7a23 */ /* 0x000fe200000108af */
[----:B------:R-:W-:Y:S01]  /*f800*/  PRMT R180, R0, 0x5410, R180 ;  /* 0x0000541000b47816 */ /* 0x000fe200000000b4 */
[--C-:B------:R-:W-:Y:S01]  /*f810*/  FFMA.FTZ R113, R98, c[0x0][0x23c], -R173.reuse ;  /* 0x00008f0062717a23 */ /* 0x100fe200000108ad */
[----:B------:R-:W-:Y:S01]  /*f820*/  LOP3.LUT R0, R16, 0xffff, RZ, 0xc0, !PT ;  /* 0x0000ffff10007812 */ /* 0x000fe200078ec0ff */
[----:B------:R-:W-:Y:S01]  /*f830*/  FFMA.FTZ R98, R103, c[0x0][0x23c], -R173 ;  /* 0x00008f0067627a23 */ /* 0x000fe200000108ad */
[----:B------:R2:W-:Y:S01]  /*f840*/  MUFU.EX2 R245, R34 ;  /* 0x0000002200f57308 */ /* 0x0005e20000000800 */
[----:B------:R-:W-:Y:S01]  /*f850*/  FFMA.FTZ R62, R62, c[0x0][0x23c], -R175 ;  /* 0x00008f003e3e7a23 */ /* 0x000fe200000108af */
[----:B------:R-:W-:Y:S01]  /*f860*/  PRMT R178, R20, 0x5410, R18 ;  /* 0x0000541014b27816 */ /* 0x000fe20000000012 */
[----:B------:R-:W-:Y:S01]  /*f870*/  FMUL.FTZ R20, R132, R148 ;  /* 0x0000009484147220 */ /* 0x000fe20000410000 */
[----:B------:R-:W-:Y:S01]  /*f880*/  PRMT R18, R9, 0x5410, R5 ;  /* 0x0000541009127816 */ /* 0x000fe20000000005 */
[----:B------:R-:W-:Y:S01]  /*f890*/  IMAD.WIDE.U32 R8, R8, -0x2daee0ad, RZ ;  /* 0xd2511f5308087825 */ /* 0x000fe200078e00ff */
[----:B------:R-:W-:Y:S01]  /*f8a0*/  SHF.R.U32.HI R0, RZ, 0x8, R0 ;  /* 0x00000008ff007819 */ /* 0x000fe20000011600 */
[--C-:B------:R-:W-:Y:S01]  /*f8b0*/  HSET2.LE.AND R71, R180, R230.reuse, PT ;  /* 0x000000e6b4477233 */ /* 0x100fe20003803000 */
[----:B------:R-:W-:Y:S01]  /*f8c0*/  LOP3.LUT R182, R7, UR13, R238, 0x96, !PT ;  /* 0x0000000d07b67c12 */ /* 0x000fe2000f8e96ee */
[----:B------:R-:W-:Y:S01]  /*f8d0*/  IMAD.MOV.U32 R148, RZ, RZ, R49 ;  /* 0x000000ffff947224 */ /* 0x000fe200078e0031 */
[----:B------:R-:W3:Y:S01]  /*f8e0*/  MUFU.EX2 R250, R25 ;  /* 0x0000001900fa7308 */ /* 0x000ee20000000800 */
[--C-:B------:R-:W-:Y:S01]  /*f8f0*/  FFMA.FTZ R63, R63, c[0x0][0x23c], -R175.reuse ;  /* 0x00008f003f3f7a23 */ /* 0x100fe200000108af */
[----:B------:R-:W-:Y:S01]  /*f900*/  LOP3.LUT R7, R16, 0xff, RZ, 0xc0, !PT ;  /* 0x000000ff10077812 */ /* 0x000fe200078ec0ff */
[--C-:B------:R-:W-:Y:S01]  /*f910*/  FFMA.FTZ R58, R58, c[0x0][0x23c], -R175.reuse ;  /* 0x00008f003a3a7a23 */ /* 0x100fe200000108af */
[----:B------:R-:W-:Y:S01]  /*f920*/  LOP3.LUT R184, R193, UR11, R6, 0x96, !PT ;  /* 0x0000000bc1b87c12 */ /* 0x000fe2000f8e9606 */
[----:B-1----:R-:W-:Y:S01]  /*f930*/  FMUL.FTZ R21, R132, R149 ;  /* 0x0000009584157220 */ /* 0x002fe20000410000 */
[----:B------:R-:W-:Y:S01]  /*f940*/  PRMT R176, R7, 0x5410, R0 ;  /* 0x0000541007b07816 */ /* 0x000fe20000000000 */
[--C-:B------:R-:W-:Y:S01]  /*f950*/  FFMA.FTZ R59, R59, c[0x0][0x23c], -R175.reuse ;  /* 0x00008f003b3b7a23 */ /* 0x100fe200000108af */
[----:B------:R-:W-:Y:S01]  /*f960*/  LOP3.LUT R0, R9, UR10, R212, 0x96, !PT ;  /* 0x0000000a09007c12 */ /* 0x000fe2000f8e96d4 */
[----:B------:R-:W-:Y:S01]  /*f970*/  FFMA.FTZ R72, R72, c[0x0][0x23c], -R174 ;  /* 0x00008f0048487a23 */ /* 0x000fe200000108ae */
[----:B------:R3:W-:Y:S01]  /*f980*/  MUFU.EX2 R248, R26 ;  /* 0x0000001a00f87308 */ /* 0x0007e20000000800 */
[----:B------:R-:W-:Y:S01]  /*f990*/  FFMA.FTZ R74, R74, c[0x0][0x23c], -R175 ;  /* 0x00008f004a4a7a23 */ /* 0x000fe200000108af */
[----:B------:R-:W-:Y:S01]  /*f9a0*/  LOP3.LUT R6, R225, UR11, R6, 0x96, !PT ;  /* 0x0000000be1067c12 */ /* 0x000fe2000f8e9606 */
[----:B------:R-:W-:Y:S01]  /*f9b0*/  IMAD.WIDE.U32 R10, R0, -0x326172a9, RZ ;  /* 0xcd9e8d57000a7825 */ /* 0x000fe200078e00ff */
[--C-:B------:R-:W-:Y:S01]  /*f9c0*/  HSET2.LE.AND R49, R183, R230.reuse, PT ;  /* 0x000000e6b7317233 */ /* 0x100fe20003803000 */
[--C-:B------:R-:W-:Y:S01]  /*f9d0*/  SHF.R.U32.HI R4, RZ, 0x10, R17.reuse ;  /* 0x00000010ff047819 */ /* 0x100fe20000011611 */
[--C-:B------:R-:W-:Y:S01]  /*f9e0*/  HSET2.LE.AND R48, R178, R230.reuse, PT ;  /* 0x000000e6b2307233 */ /* 0x100fe20003803000 */
[----:B------:R-:W-:Y:S01]  /*f9f0*/  IMAD.WIDE.U32 R6, R6, -0x2daee0ad, RZ ;  /* 0xd2511f5306067825 */ /* 0x000fe200078e00ff */
[----:B------:R-:W-:Y:S01]  /*fa00*/  SHF.R.U32.HI R17, RZ, 0x18, R17 ;  /* 0x00000018ff117819 */ /* 0x000fe20000011611 */
[--C-:B------:R-:W-:Y:S01]  /*fa10*/  HSET2.LE.AND R52, R181, R230.reuse, PT ;  /* 0x000000e6b5347233 */ /* 0x100fe20003803000 */
[----:B------:R-:W-:Y:S01]  /*fa20*/  MUFU.EX2 R233, R12 ;  /* 0x0000000c00e97308 */ /* 0x000fe20000000800 */
[----:B--2---:R-:W-:Y:S01]  /*fa30*/  IMAD.MOV.U32 R34, RZ, RZ, R236 ;  /* 0x000000ffff227224 */ /* 0x004fe200078e00ec */
[----:B------:R-:W-:Y:S01]  /*fa40*/  LOP3.LUT R2, R4, 0xff, RZ, 0xc0, !PT ;  /* 0x000000ff04027812 */ /* 0x000fe200078ec0ff */
[----:B------:R-:W-:Y:S01]  /*fa50*/  IMAD.MOV.U32 R178, RZ, RZ, R64 ;  /* 0x000000ffffb27224 */ /* 0x000fe200078e0040 */
[----:B------:R-:W-:Y:S01]  /*fa60*/  LOP3.LUT R4, R7, UR8, R8, 0x96, !PT ;  /* 0x0000000807047c12 */ /* 0x000fe2000f8e9608 */
[----:B------:R-:W-:Y:S01]  /*fa70*/  FFMA.FTZ R73, R73, c[0x0][0x23c], -R174 ;  /* 0x00008f0049497a23 */ /* 0x000fe200000108ae */
[----:B------:R-:W-:Y:S01]  /*fa80*/  LOP3.LUT R8, R11, UR9, R224, 0x96, !PT ;  /* 0x000000090b087c12 */ /* 0x000fe2000f8e96e0 */
[----:B------:R-:W-:Y:S01]  /*fa90*/  FFMA.FTZ R78, R78, c[0x0][0x23c], -R175 ;  /* 0x00008f004e4e7a23 */ /* 0x000fe200000108af */
[--C-:B------:R-:W-:Y:S01]  /*faa0*/  HSET2.LE.AND R64, R18, R230.reuse, PT ;  /* 0x000000e612407233 */ /* 0x100fe20003803000 */
[----:B------:R-:W-:Y:S01]  /*fab0*/  IMAD.WIDE.U32 R4, R4, -0x326172a9, RZ ;  /* 0xcd9e8d5704047825 */ /* 0x000fe200078e00ff */
[----:B------:R1:W-:Y:S01]  /*fac0*/  MUFU.EX2 R231, R13 ;  /* 0x0000000d00e77308 */ /* 0x0003e20000000800 */
[--C-:B------:R-:W-:Y:S01]  /*fad0*/  HSET2.LE.AND R68, R176, R230.reuse, PT ;  /* 0x000000e6b0447233 */ /* 0x100fe20003803000 */
[----:B------:R-:W-:Y:S01]  /*fae0*/  PRMT R177, R2, 0x5410, R17 ;  /* 0x0000541002b17816 */ /* 0x000fe20000000011 */
[----:B------:R-:W-:Y:S01]  /*faf0*/  IMAD.WIDE.U32 R8, R8, -0x2daee0ad, RZ ;  /* 0xd2511f5308087825 */ /* 0x000fe200078e00ff */
[----:B------:R-:W-:Y:S02]  /*fb00*/  SHF.R.U32.HI R2, RZ, 0x10, R16 ;  /* 0x00000010ff027819 */ /* 0x000fe40000011610 */
[----:B------:R-:W-:Y:S01]  /*fb10*/  LOP3.LUT R0, R5, UR7, R10, 0x96, !PT ;  /* 0x0000000705007c12 */ /* 0x000fe2000f8e960a */
[C---:B------:R-:W-:Y:S01]  /*fb20*/  FMUL.FTZ R5, R132.reuse, R153 ;  /* 0x0000009984057220 */ /* 0x040fe20000410000 */
[----:B------:R-:W-:Y:S01]  /*fb30*/  LOP3.LUT R10, R9, UR6, R6, 0x96, !PT ;  /* 0x00000006090a7c12 */ /* 0x000fe2000f8e9606 */
[----:B------:R-:W-:Y:S01]  /*fb40*/  FMUL.FTZ R17, R132, R141 ;  /* 0x0000008d84117220 */ /* 0x000fe20000410000 */
[----:B------:R2:W-:Y:S01]  /*fb50*/  MUFU.EX2 R223, R14 ;  /* 0x0000000e00df7308 */ /* 0x0005e20000000800 */
[----:B---3--:R-:W-:Y:S01]  /*fb60*/  IMAD.MOV.U32 R26, RZ, RZ, R250 ;  /* 0x000000ffff1a7224 */ /* 0x008fe200078e00fa */
[----:B------:R-:W-:Y:S01]  /*fb70*/  LOP3.LUT R2, R2, 0xff, RZ, 0xc0, !PT ;  /* 0x000000ff02027812 */ /* 0x000fe200078ec0ff */
[----:B------:R-:W-:Y:S01]  /*fb80*/  IMAD.WIDE.U32 R10, R10, -0x326172a9, RZ ;  /* 0xcd9e8d570a0a7825 */ /* 0x000fe200078e00ff */
[----:B------:R-:W-:Y:S01]  /*fb90*/  SHF.R.U32.HI R16, RZ, 0x18, R16 ;  /* 0x00000018ff107819 */ /* 0x000fe20000011610 */
[--C-:B------:R-:W-:Y:S02]  /*fba0*/  HSET2.LE.AND R65, R177, R230.reuse, PT ;  /* 0x000000e6b1417233 */ /* 0x100fe40003803000 */
[----:B------:R-:W-:Y:S01]  /*fbb0*/  IMAD.MOV.U32 R177, RZ, RZ, R243 ;  /* 0x000000ffffb17224 */ /* 0x000fe200078e00f3 */
[----:B------:R-:W-:Y:S01]  /*fbc0*/  PRMT R19, R2, 0x5410, R16 ;  /* 0x0000541002137816 */ /* 0x000fe20000000010 */
[----:B------:R-:W-:Y:S01]  /*fbd0*/  IMAD.MOV.U32 R2, RZ, RZ, R217 ;  /* 0x000000ffff027224 */ /* 0x000fe200078e00d9 */
[----:B------:R3:W4:Y:S01]  /*fbe0*/  MUFU.EX2 R252, R22 ;  /* 0x0000001600fc7308 */ /* 0x0007220000000800 */
[C---:B------:R-:W-:Y:S01]  /*fbf0*/  FMUL.FTZ R16, R132.reuse, R140 ;  /* 0x0000008c84107220 */ /* 0x040fe20000410000 */
[----:B------:R-:W-:Y:S01]  /*fc00*/  LOP3.LUT R7, R11, UR5, R4, 0x96, !PT ;  /* 0x000000050b077c12 */ /* 0x000fe2000f8e9604 */
[----:B------:R-:W-:Y:S01]  /*fc10*/  FMUL.FTZ R4, R132, R152 ;  /* 0x0000009884047220 */ /* 0x000fe20000410000 */
[--C-:B------:R-:W-:Y:S01]  /*fc20*/  HSET2.LE.AND R69, R19, R230.reuse, PT ;  /* 0x000000e613457233 */ /* 0x100fe20003803000 */
[----:B------:R-:W-:Y:S02]  /*fc30*/  IMAD.MOV.U32 R149, RZ, RZ, R2 ;  /* 0x000000ffff957224 */ /* 0x000fe400078e0002 */
[----:B------:R-:W-:Y:S02]  /*fc40*/  IMAD.MOV.U32 R132, RZ, RZ, R211 ;  /* 0x000000ffff847224 */ /* 0x000fe400078e00d3 */
[--C-:B------:R-:W-:Y:S01]  /*fc50*/  FFMA.FTZ R211, R87, c[0x0][0x23c], -R173.reuse ;  /* 0x00008f0057d37a23 */ /* 0x100fe200000108ad */
[----:B------:R4:W-:Y:S01]  /*fc60*/  MUFU.EX2 R201, R24 ;  /* 0x0000001800c97308 */ /* 0x0009e20000000800 */
[----:B------:R-:W-:Y:S02]  /*fc70*/  IMAD.MOV.U32 R87, RZ, RZ, R208 ;  /* 0x000000ffff577224 */ /* 0x000fe400078e00d0 */
[----:B------:R-:W-:Y:S02]  /*fc80*/  FFMA.FTZ R208, R114, c[0x0][0x23c], -R173 ;  /* 0x00008f0072d07a23 */ /* 0x000fe400000108ad */
[----:B------:R-:W-:Y:S02]  /*fc90*/  IMAD.MOV.U32 R114, RZ, RZ, R245 ;  /* 0x000000ffff727224 */ /* 0x000fe400078e00f5 */
[----:B-1----:R-:W-:Y:S01]  /*fca0*/  IMAD.WIDE.U32 R12, R0, -0x2daee0ad, RZ ;  /* 0xd2511f53000c7825 */ /* 0x002fe200078e00ff */
[--C-:B------:R-:W-:Y:S02]  /*fcb0*/  HSET2.LE.AND R0, R187, R230.reuse, PT ;  /* 0x000000e6bb007233 */ /* 0x100fe40003803000 */
[----:B------:R1:W-:Y:S01]  /*fcc0*/  MUFU.EX2 R11, R28 ;  /* 0x0000001c000b7308 */ /* 0x0003e20000000800 */
[--C-:B--2---:R-:W-:Y:S01]  /*fcd0*/  FFMA.FTZ R14, R50, c[0x0][0x23c], -R173.reuse ;  /* 0x00008f00320e7a23 */ /* 0x104fe200000108ad */
[----:B------:R-:W-:Y:S01]  /*fce0*/  F2FP.BF16.PACK_AB R50, R149, R215 ;  /* 0x000000d79532723e */ /* 0x000fe200000010ff */
[----:B------:R-:W-:Y:S01]  /*fcf0*/  FFMA.FTZ R217, R112, c[0x0][0x23c], -R172 ;  /* 0x00008f0070d97a23 */ /* 0x000fe200000108ac */
[----:B------:R-:W-:Y:S01]  /*fd00*/  LOP3.LUT R8, R13, UR4, R8, 0x96, !PT ;  /* 0x000000040d087c12 */ /* 0x000fe2000f8e9608 */
[--C-:B---3--:R-:W-:Y:S01]  /*fd10*/  FFMA.FTZ R22, R66, c[0x0][0x23c], -R173.reuse ;  /* 0x00008f0042167a23 */ /* 0x108fe200000108ad */
[--C-:B------:R-:W-:Y:S01]  /*fd20*/  HSET2.LE.AND R66, R190, R230.reuse, PT ;  /* 0x000000e6be427233 */ /* 0x100fe20003803000 */
[----:B----4-:R-:W-:Y:S01]  /*fd30*/  IMAD.MOV.U32 R25, RZ, RZ, R252 ;  /* 0x000000ffff197224 */ /* 0x010fe200078e00fc */
[----:B------:R-:W-:Y:S01]  /*fd40*/  LOP3.LUT R50, R0, R50, RZ, 0xc0, !PT ;  /* 0x0000003200327212 */ /* 0x000fe200078ec0ff */
[----:B------:R-:W-:Y:S01]  /*fd50*/  FFMA.FTZ R172, R117, c[0x0][0x23c], -R172 ;  /* 0x00008f0075ac7a23 */ /* 0x000fe200000108ac */
[----:B------:R-:W2:Y:S01]  /*fd60*/  MUFU.EX2 R2, R29 ;  /* 0x0000001d00027308 */ /* 0x000ea20000000800 */
[----:B------:R-:W-:Y:S01]  /*fd70*/  IMAD.MOV.U32 R117, RZ, RZ, R246 ;  /* 0x000000ffff757224 */ /* 0x000fe200078e00f6 */
[----:B------:R-:W-:Y:S01]  /*fd80*/  F2FP.BF16.PACK_AB R0, R132, R144 ;  /* 0x000000908400723e */ /* 0x000fe200000010ff */
[----:B------:R-:W-:Y:S03]  /*fd90*/  IMAD.WIDE.U32 R8, R8, -0x326172a9, RZ ;  /* 0xcd9e8d5708087825 */ /* 0x000fe600078e00ff */
[----:B------:R-:W-:Y:S01]  /*fda0*/  LOP3.LUT R66, R66, R0, RZ, 0xc0, !PT ;  /* 0x0000000042427212 */ /* 0x000fe200078ec0ff */
[--C-:B------:R-:W-:Y:S01]  /*fdb0*/  FFMA.FTZ R24, R54, c[0x0][0x23c], -R173.reuse ;  /* 0x00008f0036187a23 */ /* 0x100fe200000108ad */
[----:B------:R-:W-:Y:S01]  /*fdc0*/  F2FP.BF16.PACK_AB R0, R244, R205 ;  /* 0x000000cdf400723e */ /* 0x000fe200000010ff */
[--C-:B------:R-:W-:Y:S01]  /*fdd0*/  FFMA.FTZ R112, R70, c[0x0][0x23c], -R173.reuse ;  /* 0x00008f0046707a23 */ /* 0x100fe200000108ad */
[----:B------:R3:W-:Y:S01]  /*fde0*/  MUFU.EX2 R245, R30 ;  /* 0x0000001e00f57308 */ /* 0x0007e20000000800 */
[----:B------:R-:W-:Y:S01]  /*fdf0*/  IMAD.MOV.U32 R18, RZ, RZ, R206 ;  /* 0x000000ffff127224 */ /* 0x000fe200078e00ce */
[--C-:B------:R-:W-:Y:S01]  /*fe00*/  HSET2.LE.AND R54, R195, R230.reuse, PT ;  /* 0x000000e6c3367233 */ /* 0x100fe20003803000 */
[--C-:B------:R-:W-:Y:S01]  /*fe10*/  FFMA.FTZ R13, R51, c[0x0][0x23c], -R173.reuse ;  /* 0x00008f00330d7a23 */ /* 0x100fe200000108ad */
[----:B------:R-:W-:Y:S01]  /*fe20*/  LOP3.LUT R49, R49, R0, RZ, 0xc0, !PT ;  /* 0x0000000031317212 */ /* 0x000fe200078ec0ff */
[--C-:B-1----:R-:W-:Y:S01]  /*fe30*/  FFMA.FTZ R28, R115, c[0x0][0x23c], -R173.reuse ;  /* 0x00008f00731c7a23 */ /* 0x102fe200000108ad */
[----:B------:R-:W-:Y:S01]  /*fe40*/  F2FP.BF16.PACK_AB R0, R231, R233 ;  /* 0x000000e9e700723e */ /* 0x000fe200000010ff */
[----:B------:R-:W-:Y:S01]  /*fe50*/  IMAD.MOV.U32 R176, RZ, RZ, R242 ;  /* 0x000000ffffb07224 */ /* 0x000fe200078e00f2 */
[--C-:B------:R-:W-:Y:S01]  /*fe60*/  HSET2.LE.AND R70, R188, R230.reuse, PT ;  /* 0x000000e6bc467233 */ /* 0x100fe20003803000 */
[----:B------:R-:W-:Y:S01]  /*fe70*/  IMAD.MOV.U32 R19, RZ, RZ, R148 ;  /* 0x000000ffff137224 */ /* 0x000fe200078e0094 */
[----:B------:R-:W1:Y:S01]  /*fe80*/  MUFU.EX2 R129, R23 ;  /* 0x0000001700817308 */ /* 0x000e620000000800 */
[----:B------:R-:W-:Y:S01]  /*fe90*/  IMAD.MOV.U32 R177, RZ, RZ, R132 ;  /* 0x000000ffffb17224 */ /* 0x000fe200078e0084 */
[----:B------:R-:W-:Y:S01]  /*fea0*/  LOP3.LUT R54, R54, R0, RZ, 0xc0, !PT ;  /* 0x0000000036367212 */ /* 0x000fe200078ec0ff */
[----:B------:R-:W-:Y:S01]  /*feb0*/  IMAD.MOV.U32 R132, RZ, RZ, R96 ;  /* 0x000000ffff847224 */ /* 0x000fe200078e0060 */
[--C-:B------:R-:W-:Y:S01]  /*fec0*/  HSET2.LE.AND R51, R186, R230.reuse, PT ;  /* 0x000000e6ba337233 */ /* 0x100fe20003803000 */
[----:B--2---:R-:W-:Y:S01]  /*fed0*/  IMAD.MOV.U32 R115, RZ, RZ, R2 ;  /* 0x000000ffff737224 */ /* 0x004fe200078e0002 */
[----:B------:R-:W-:Y:S01]  /*fee0*/  F2FP.BF16.PACK_AB R2, R148, R191 ;  /* 0x000000bf9402723e */ /* 0x000fe200000010ff */
[--C-:B------:R-:W-:Y:S01]  /*fef0*/  FFMA.FTZ R29, R102, c[0x0][0x23c], -R173.reuse ;  /* 0x00008f00661d7a23 */ /* 0x100fe200000108ad */
[----:B------:R-:W-:Y:S01]  /*ff00*/  LOP3.LUT R10, R9, UR15, R10, 0x96, !PT ;  /* 0x0000000f090a7c12 */ /* 0x000fe2000f8e960a */
[----:B------:R-:W-:Y:S01]  /*ff10*/  FFMA.FTZ R102, R130, c[0x0][0x23c], -R173 ;  /* 0x00008f0082667a23 */ /* 0x000fe200000108ad */
[----:B------:R2:W4:Y:S01]  /*ff20*/  MUFU.EX2 R214, R15 ;  /* 0x0000000f00d67308 */ /* 0x0005220000000800 */
[----:B------:R-:W-:Y:S01]  /*ff30*/  IMAD.MOV.U32 R130, RZ, RZ, R202 ;  /* 0x000000ffff827224 */ /* 0x000fe200078e00ca */
[----:B------:R-:W-:Y:S01]  /*ff40*/  LOP3.LUT R48, R48, R2, RZ, 0xc0, !PT ;  /* 0x0000000230307212 */ /* 0x000fe200078ec0ff */
[----:B------:R-:W-:Y:S01]  /*ff50*/  IMAD.MOV.U32 R148, RZ, RZ, R101 ;  /* 0x000000ffff947224 */ /* 0x000fe200078e0065 */
[----:B------:R-:W-:Y:S01]  /*ff60*/  F2FP.BF16.PACK_AB R2, R178, R87 ;  /* 0x00000057b202723e */ /* 0x000fe200000010ff */
[----:B---3--:R-:W-:Y:S01]  /*ff70*/  IMAD.MOV.U32 R30, RZ, RZ, R11 ;  /* 0x000000ffff1e7224 */ /* 0x008fe200078e000b */
[----:B------:R-:W-:Y:S01]  /*ff80*/  LOP3.LUT R80, R10, 0xff, RZ, 0xc0, !PT ;  /* 0x000000ff0a507812 */ /* 0x000fe200078ec0ff */
[----:B------:R-:W-:Y:S01]  /*ff90*/  IMAD.MOV.U32 R101, RZ, RZ, R221 ;  /* 0x000000ffff657224 */ /* 0x000fe200078e00dd */
[----:B------:R-:W-:Y:S01]  /*ffa0*/  SHF.R.U32.HI R81, RZ, 0x10, R10 ;  /* 0x00000010ff517819 */ /* 0x000fe2000001160a */
[----:B------:R-:W-:Y:S01]  /*ffb0*/  FFMA.FTZ R79, R79, c[0x0][0x23c], -R175 ;  /* 0x00008f004f4f7a23 */ /* 0x000fe200000108af */
[----:B------:R4:W-:Y:S01]  /*ffc0*/  MUFU.EX2 R249, R27 ;  /* 0x0000001b00f97308 */ /* 0x0009e20000000800 */
[--C-:B------:R-:W-:Y:S01]  /*ffd0*/  FFMA.FTZ R76, R76, c[0x0][0x23c], -R174.reuse ;  /* 0x00008f004c4c7a23 */ /* 0x100fe200000108ae */
[----:B------:R-:W-:Y:S01]  /*ffe0*/  F2FP.BF16.PACK_AB R6, R18, R130 ;  /* 0x000000821206723e */ /* 0x000fe200000010ff */
[--C-:B------:R-:W-:Y:S01]  /*fff0*/  FFMA.FTZ R77, R77, c[0x0][0x23c], -R174.reuse ;  /* 0x00008f004d4d7a23 */ /* 0x100fe200000108ae */
[----:B-1----:R-:W-:Y:S01]  /*10000*/  F2FP.BF16.PACK_AB R0, R129, R25 ;  /* 0x000000198100723e */ /* 0x002fe200000010ff */
[----:B------:R-:W-:Y:S01]  /*10010*/  FFMA.FTZ R23, R55, c[0x0][0x23c], -R173 ;  /* 0x00008f0037177a23 */ /* 0x000fe200000108ad */
[----:B------:R-:W-:Y:S01]  /*10020*/  LOP3.LUT R51, R51, R6, RZ, 0xc0, !PT ;  /* 0x0000000633337212 */ /* 0x000fe200078ec0ff */
[--C-:B------:R-:W-:Y:S01]  /*10030*/  FFMA.FTZ R75, R75, c[0x0][0x23c], -R175.reuse ;  /* 0x00008f004b4b7a23 */ /* 0x100fe200000108af */
[----:B------:R-:W-:Y:S01]  /*10040*/  LOP3.LUT R65, R65, R0, RZ, 0xc0, !PT ;  /* 0x0000000041417212 */ /* 0x000fe200078ec0ff */
[--C-:B------:R-:W-:Y:S01]  /*10050*/  FFMA.FTZ R88, R88, c[0x0][0x23c], -R174.reuse ;  /* 0x00008f0058587a23 */ /* 0x100fe200000108ae */
[----:B------:R-:W1:Y:S01]  /*10060*/  MUFU.EX2 R250, R31 ;  /* 0x0000001f00fa7308 */ /* 0x000e620000000800 */
[--C-:B------:R-:W-:Y:S01]  /*10070*/  FFMA.FTZ R89, R89, c[0x0][0x23c], -R174.reuse ;  /* 0x00008f0059597a23 */ /* 0x100fe200000108ae */
[----:B------:R-:W-:Y:S01]  /*10080*/  F2FP.BF16.PACK_AB R0, R115, R30 ;  /* 0x0000001e7300723e */ /* 0x000fe200000010ff */
[----:B------:R-:W-:Y:S01]  /*10090*/  FFMA.FTZ R90, R90, c[0x0][0x23c], -R175 ;  /* 0x00008f005a5a7a23 */ /* 0x000fe200000108af */
[----:B------:R-:W-:Y:S01]  /*100a0*/  LOP3.LUT R64, R64, R2, RZ, 0xc0, !PT ;  /* 0x0000000240407212 */ /* 0x000fe200078ec0ff */
[----:B--2---:R-:W-:Y:S01]  /*100b0*/  FFMA.FTZ R15, R67, c[0x0][0x23c], -R173 ;  /* 0x00008f00430f7a23 */ /* 0x004fe200000108ad */
[----:B------:R-:W-:Y:S01]  /*100c0*/  LOP3.LUT R70, R70, R0, RZ, 0xc0, !PT ;  /* 0x0000000046467212 */ /* 0x000fe200078ec0ff */
[--C-:B------:R-:W-:Y:S01]  /*100d0*/  FFMA.FTZ R91, R91, c[0x0][0x23c], -R175.reuse ;  /* 0x00008f005b5b7a23 */ /* 0x100fe200000108af */
[----:B------:R-:W-:Y:S01]  /*100e0*/  F2FP.BF16.PACK_AB R2, R234, R204 ;  /* 0x000000ccea02723e */ /* 0x000fe200000010ff */
[--C-:B------:R-:W-:Y:S01]  /*100f0*/  FFMA.FTZ R92, R92, c[0x0][0x23c], -R174.reuse ;  /* 0x00008f005c5c7a23 */ /* 0x100fe200000108ae */
[----:B------:R2:W-:Y:S01]  /*10100*/  MUFU.EX2 R236, R42 ;  /* 0x0000002a00ec7308 */ /* 0x0005e20000000800 */
[----:B------:R-:W-:Y:S01]  /*10110*/  FFMA.FTZ R93, R93, c[0x0][0x23c], -R174 ;  /* 0x00008f005d5d7a23 */ /* 0x000fe200000108ae */
[----:B------:R-:W-:Y:S01]  /*10120*/  LOP3.LUT R52, R52, R2, RZ, 0xc0, !PT ;  /* 0x0000000234347212 */ /* 0x000fe200078ec0ff */
[----:B------:R-:W-:Y:S01]  /*10130*/  FFMA.FTZ R94, R94, c[0x0][0x23c], -R175 ;  /* 0x00008f005e5e7a23 */ /* 0x000fe200000108af */
[----:B------:R-:W-:Y:S01]  /*10140*/  F2FP.BF16.PACK_AB R6, R232, R203 ;  /* 0x000000cbe806723e */ /* 0x000fe200000010ff */
[----:B----4-:R-:W-:Y:S01]  /*10150*/  IMAD.MOV.U32 R27, RZ, RZ, R214 ;  /* 0x000000ffff1b7224 */ /* 0x010fe200078e00d6 */
[--C-:B------:R-:W-:Y:S01]  /*10160*/  HSET2.LE.AND R67, R189, R230.reuse, PT ;  /* 0x000000e6bd437233 */ /* 0x100fe20003803000 */
[----:B------:R-:W-:Y:S01]  /*10170*/  FFMA.FTZ R214, R118, c[0x0][0x23c], -R173 ;  /* 0x00008f0076d67a23 */ /* 0x000fe200000108ad */
[----:B------:R-:W-:Y:S01]  /*10180*/  LOP3.LUT R53, R53, R6, RZ, 0xc0, !PT ;  /* 0x0000000635357212 */ /* 0x000fe200078ec0ff */
[----:B------:R-:W-:Y:S01]  /*10190*/  IMAD.MOV.U32 R118, RZ, RZ, R240 ;  /* 0x000000ffff767224 */ /* 0x000fe200078e00f0 */
[----:B------:R3:W4:Y:S01]  /*101a0*/  MUFU.EX2 R251, R35 ;  /* 0x0000002300fb7308 */ /* 0x0007220000000800 */
[--C-:B------:R-:W-:Y:S01]  /*101b0*/  FFMA.FTZ R95, R95, c[0x0][0x23c], -R175.reuse ;  /* 0x00008f005f5f7a23 */ /* 0x100fe200000108af */
[----:B------:R-:W-:Y:S01]  /*101c0*/  F2FP.BF16.PACK_AB R2, R27, R223 ;  /* 0x000000df1b02723e */ /* 0x000fe200000010ff */
[--C-:B------:R-:W-:Y:S01]  /*101d0*/  FFMA.FTZ R110, R110, c[0x0][0x23c], -R175.reuse ;  /* 0x00008f006e6e7a23 */ /* 0x100fe200000108af */
[----:B-1----:R-:W-:Y:S01]  /*101e0*/  F2FP.BF16.PACK_AB R0, R250, R245 ;  /* 0x000000f5fa00723e */ /* 0x002fe200000010ff */
[--C-:B------:R-:W-:Y:S01]  /*101f0*/  FFMA.FTZ R111, R111, c[0x0][0x23c], -R175.reuse ;  /* 0x00008f006f6f7a23 */ /* 0x100fe200000108af */
[--C-:B------:R-:W-:Y:S01]  /*10200*/  HSET2.LE.AND R55, R194, R230.reuse, PT ;  /* 0x000000e6c2377233 */ /* 0x100fe20003803000 */
[--C-:B------:R-:W-:Y:S01]  /*10210*/  FFMA.FTZ R104, R104, c[0x0][0x23c], -R174.reuse ;  /* 0x00008f0068687a23 */ /* 0x100fe200000108ae */
[----:B------:R-:W-:Y:S01]  /*10220*/  LOP3.LUT R71, R71, R0, RZ, 0xc0, !PT ;  /* 0x0000000047477212 */ /* 0x000fe200078ec0ff */
[--C-:B------:R-:W-:Y:S01]  /*10230*/  FFMA.FTZ R105, R105, c[0x0][0x23c], -R174.reuse ;  /* 0x00008f0069697a23 */ /* 0x100fe200000108ae */
[----:B------:R1:W-:Y:S01]  /*10240*/  MUFU.EX2 R252, R40 ;  /* 0x0000002800fc7308 */ /* 0x0003e20000000800 */
[--C-:B------:R-:W-:Y:S01]  /*10250*/  FFMA.FTZ R108, R108, c[0x0][0x23c], -R174.reuse ;  /* 0x00008f006c6c7a23 */ /* 0x100fe200000108ae */
[----:B------:R-:W-:Y:S01]  /*10260*/  LOP3.LUT R55, R55, R2, RZ, 0xc0, !PT ;  /* 0x0000000237377212 */ /* 0x000fe200078ec0ff */
[----:B------:R-:W-:Y:S01]  /*10270*/  FFMA.FTZ R109, R109, c[0x0][0x23c], -R174 ;  /* 0x00008f006d6d7a23 */ /* 0x000fe200000108ae */
[----:B------:R-:W-:Y:S01]  /*10280*/  LOP3.LUT R0, R10, 0xffff, RZ, 0xc0, !PT ;  /* 0x0000ffff0a007812 */ /* 0x000fe200078ec0ff */
[----:B--2---:R-:W-:Y:S01]  /*10290*/  IMAD.MOV.U32 R42, RZ, RZ, R238 ;  /* 0x000000ffff2a7224 */ /* 0x004fe200078e00ee */
[----:B------:R-:W-:Y:S01]  /*102a0*/  LOP3.LUT R82, R8, 0xffff, RZ, 0xc0, !PT ;  /* 0x0000ffff08527812 */ /* 0x000fe200078ec0ff */
[--C-:B------:R-:W-:Y:S01]  /*102b0*/  FFMA.FTZ R106, R106, c[0x0][0x23c], -R175.reuse ;  /* 0x00008f006a6a7a23 */ /* 0x100fe200000108af */
[----:B------:R-:W-:Y:S01]  /*102c0*/  SHF.R.U32.HI R0, RZ, 0x8, R0 ;  /* 0x00000008ff007819 */ /* 0x000fe20000011600 */
[----:B------:R-:W-:Y:S01]  /*102d0*/  FFMA.FTZ R107, R107, c[0x0][0x23c], -R175 ;  /* 0x00008f006b6b7a23 */ /* 0x000fe200000108af */
[----:B------:R-:W2:Y:S01]  /*102e0*/  MUFU.EX2 R246, R41 ;  /* 0x0000002900f67308 */ /* 0x000ea20000000800 */
[----:B------:R-:W-:Y:S01]  /*102f0*/  FFMA.FTZ R120, R120, c[0x0][0x23c], -R174 ;  /* 0x00008f0078787a23 */ /* 0x000fe200000108ae */
[----:B------:R-:W-:Y:S01]  /*10300*/  PRMT R80, R80, 0x5410, R0 ;  /* 0x0000541050507816 */ /* 0x000fe20000000000 */
[----:B------:R-:W-:Y:S01]  /*10310*/  FFMA.FTZ R121, R121, c[0x0][0x23c], -R174 ;  /* 0x00008f0079797a23 */ /* 0x000fe200000108ae */
[----:B------:R-:W-:Y:S01]  /*10320*/  LOP3.LUT R9, R8, 0xff, RZ, 0xc0, !PT ;  /* 0x000000ff08097812 */ /* 0x000fe200078ec0ff */
[--C-:B---3--:R-:W-:Y:S01]  /*10330*/  FFMA.FTZ R35, R86, c[0x0][0x23c], -R173.reuse ;  /* 0x00008f0056237a23 */ /* 0x108fe200000108ad */
[----:B------:R-:W-:Y:S01]  /*10340*/  SHF.R.U32.HI R10, RZ, 0x18, R10 ;  /* 0x00000018ff0a7819 */ /* 0x000fe2000001160a */
[----:B------:R-:W-:Y:S01]  /*10350*/  FFMA.FTZ R173, R119, c[0x0][0x23c], -R173 ;  /* 0x00008f0077ad7a23 */ /* 0x000fe200000108ad */
[--C-:B------:R-:W-:Y:S01]  /*10360*/  HSET2.LE.AND R80, R80, R230.reuse, PT ;  /* 0x000000e650507233 */ /* 0x100fe20003803000 */
[----:B----4-:R-:W-:Y:S01]  /*10370*/  IMAD.MOV.U32 R179, RZ, RZ, R251 ;  /* 0x000000ffffb37224 */ /* 0x010fe200078e00fb */
[----:B------:R3:W4:Y:S01]  /*10380*/  MUFU.EX2 R243, R43 ;  /* 0x0000002b00f37308 */ /* 0x0007220000000800 */
[----:B------:R-:W-:Y:S01]  /*10390*/  IMAD.MOV.U32 R119, RZ, RZ, R241 ;  /* 0x000000ffff777224 */ /* 0x000fe200078e00f1 */
[----:B------:R-:W-:Y:S01]  /*103a0*/  LOP3.LUT R81, R81, 0xff, RZ, 0xc0, !PT ;  /* 0x000000ff51517812 */ /* 0x000fe200078ec0ff */
[----:B------:R-:W-:Y:S01]  /*103b0*/  FFMA.FTZ R124, R124, c[0x0][0x23c], -R174 ;  /* 0x00008f007c7c7a23 */ /* 0x000fe200000108ae */
[----:B------:R-:W-:Y:S01]  /*103c0*/  SHF.R.U32.HI R83, RZ, 0x10, R8 ;  /* 0x00000010ff537819 */ /* 0x000fe20000011608 */
[----:B-1----:R-:W-:Y:S01]  /*103d0*/  IMAD.MOV.U32 R40, RZ, RZ, R201 ;  /* 0x000000ffff287224 */ /* 0x002fe200078e00c9 */
[----:B------:R-:W-:Y:S01]  /*103e0*/  PRMT R81, R81, 0x5410, R10 ;  /* 0x0000541051517816 */ /* 0x000fe2000000000a */
[----:B------:R-:W-:Y:S01]  /*103f0*/  FFMA.FTZ R174, R125, c[0x0][0x23c], -R174 ;  /* 0x00008f007dae7a23 */ /* 0x000fe200000108ae */
[----:B------:R-:W-:Y:S01]  /*10400*/  SHF.R.U32.HI R82, RZ, 0x8, R82 ;  /* 0x00000008ff527819 */ /* 0x000fe20000011652 */
[--C-:B------:R-:W-:Y:S01]  /*10410*/  FFMA.FTZ R122, R122, c[0x0][0x23c], -R175.reuse ;  /* 0x00008f007a7a7a23 */ /* 0x100fe200000108af */
[----:B------:R-:W-:Y:S01]  /*10420*/  MUFU.EX2 R240, R44 ;  /* 0x0000002c00f07308 */ /* 0x000fe20000000800 */
[--C-:B------:R-:W-:Y:S01]  /*10430*/  FFMA.FTZ R123, R123, c[0x0][0x23c], -R175.reuse ;  /* 0x00008f007b7b7a23 */ /* 0x100fe200000108af */
[----:B------:R-:W-:Y:S01]  /*10440*/  F2FP.BF16.PACK_AB R6, R179, R114 ;  /* 0x00000072b306723e */ /* 0x000fe200000010ff */
[----:B------:R-:W-:Y:S01]  /*10450*/  FFMA.FTZ R126, R126, c[0x0][0x23c], -R175 ;  /* 0x00008f007e7e7a23 */ /* 0x000fe200000108af */
[----:B--2---:R-:W-:Y:S01]  /*10460*/  F2FP.BF16.PACK_AB R0, R246, R252 ;  /* 0x000000fcf600723e */ /* 0x004fe200000010ff */
[----:B------:R-:W-:Y:S01]  /*10470*/  IMAD.MOV.U32 R41, RZ, RZ, R87 ;  /* 0x000000ffff297224 */ /* 0x000fe200078e0057 */
[----:B------:R-:W-:Y:S01]  /*10480*/  SHF.R.U32.HI R8, RZ, 0x18, R8 ;  /* 0x00000018ff087819 */ /* 0x000fe20000011608 */
[----:B------:R-:W-:Y:S01]  /*10490*/  FFMA.FTZ R175, R127, c[0x0][0x23c], -R175 ;  /* 0x00008f007faf7a23 */ /* 0x000fe200000108af */
[----:B------:R-:W-:Y:S01]  /*104a0*/  PRMT R82, R9, 0x5410, R82 ;  /* 0x0000541009527816 */ /* 0x000fe20000000052 */
[--C-:B------:R-:W-:Y:S01]  /*104b0*/  HSET2.LE.AND R81, R81, R230.reuse, PT ;  /* 0x000000e651517233 */ /* 0x100fe20003803000 */
[----:B------:R-:W1:Y:S01]  /*104c0*/  MUFU.EX2 R238, R45 ;  /* 0x0000002d00ee7308 */ /* 0x000e620000000800 */
[----:B------:R-:W-:Y:S02]  /*104d0*/  LOP3.LUT R83, R83, 0xff, RZ, 0xc0, !PT ;  /* 0x000000ff53537812 */ /* 0x000fe400078ec0ff */
[----:B------:R-:W-:Y:S01]  /*104e0*/  LOP3.LUT R67, R67, R6, RZ, 0xc0, !PT ;  /* 0x0000000643437212 */ /* 0x000fe200078ec0ff */
[----:B---3--:R-:W-:Y:S01]  /*104f0*/  IMAD.MOV.U32 R43, RZ, RZ, R239 ;  /* 0x000000ffff2b7224 */ /* 0x008fe200078e00ef */
[----:B------:R-:W-:Y:S01]  /*10500*/  F2FP.BF16.PACK_AB R6, R249, R248 ;  /* 0x000000f8f906723e */ /* 0x000fe200000010ff */
[----:B------:R-:W-:Y:S01]  /*10510*/  IMAD.MOV.U32 R43, RZ, RZ, R149 ;  /* 0x000000ffff2b7224 */ /* 0x000fe200078e0095 */
[----:B------:R-:W-:Y:S01]  /*10520*/  LOP3.LUT R80, R80, R0, RZ, 0xc0, !PT ;  /* 0x0000000050507212 */ /* 0x000fe200078ec0ff */
[----:B------:R-:W-:Y:S01]  /*10530*/  IMAD.MOV.U32 R149, RZ, RZ, R85 ;  /* 0x000000ffff957224 */ /* 0x000fe200078e0055 */
[----:B----4-:R-:W-:Y:S01]  /*10540*/  F2FP.BF16.PACK_AB R0, R243, R236 ;  /* 0x000000ecf300723e */ /* 0x010fe200000010ff */
[----:B------:R-:W-:Y:S01]  /*10550*/  MUFU.EX2 R235, R46 ;  /* 0x0000002e00eb7308 */ /* 0x000fe20000000800 */
[----:B------:R-:W-:Y:S01]  /*10560*/  PRMT R83, R83, 0x5410, R8 ;  /* 0x0000541053537816 */ /* 0x000fe20000000008 */
[----:B------:R-:W-:Y:S01]  /*10570*/  IMAD.WIDE.U32 R8, R182, -0x2daee0ad, RZ ;  /* 0xd2511f53b6087825 */ /* 0x000fe200078e00ff */
[----:B------:R-:W-:Y:S01]  /*10580*/  LOP3.LUT R69, R69, R6, RZ, 0xc0, !PT ;  /* 0x0000000645457212 */ /* 0x000fe200078ec0ff */
[--C-:B------:R-:W-:Y:S01]  /*10590*/  HSET2.LE.AND R82, R82, R230.reuse, PT ;  /* 0x000000e652527233 */ /* 0x100fe20003803000 */
[----:B------:R-:W-:Y:S01]  /*105a0*/  F2FP.BF16.PACK_AB R2, R26, R40 ;  /* 0x000000281a02723e */ /* 0x000fe200000010ff */
[----:B------:R-:W-:Y:S01]  /*105b0*/  IMAD.WIDE.U32 R6, R7, -0x2daee0ad, RZ ;  /* 0xd2511f5307067825 */ /* 0x000fe200078e00ff */
[----:B------:R-:W-:Y:S01]  /*105c0*/  LOP3.LUT R81, R81, R0, RZ, 0xc0, !PT ;  /* 0x0000000051517212 */ /* 0x000fe200078ec0ff */
[--C-:B------:R-:W-:Y:S01]  /*105d0*/  HSET2.LE.AND R83, R83, R230.reuse, PT ;  /* 0x000000e653537233 */ /* 0x100fe20003803000 */
[----:B------:R-:W-:Y:S01]  /*105e0*/  LOP3.LUT R68, R68, R2, RZ, 0xc0, !PT ;  /* 0x0000000244447212 */ /* 0x000fe200078ec0ff */
[----:B------:R-:W2:Y:S01]  /*105f0*/  MUFU.EX2 R180, R47 ;  /* 0x0000002f00b47308 */ /* 0x000ea20000000800 */
[----:B------:R-:W-:Y:S02]  /*10600*/  LOP3.LUT R2, R7, UR14, R12, 0x96, !PT ;  /* 0x0000000e07027c12 */ /* 0x000fe4000f8e960c */
[----:B------:R-:W-:Y:S02]  /*10610*/  LOP3.LUT R7, R6, 0xffff, RZ, 0xc0, !PT ;  /* 0x0000ffff06077812 */ /* 0x000fe400078ec0ff */
[----:B-1----:R-:W-:Y:S02]  /*10620*/  F2FP.BF16.PACK_AB R0, R238, R240 ;  /* 0x000000f0ee00723e */ /* 0x002fe400000010ff */
[----:B------:R-:W-:Y:S02]  /*10630*/  LOP3.LUT R11, R6, 0xff, RZ, 0xc0, !PT ;  /* 0x000000ff060b7812 */ /* 0x000fe400078ec0ff */
[----:B------:R-:W-:Y:S01]  /*10640*/  LOP3.LUT R82, R82, R0, RZ, 0xc0, !PT ;  /* 0x0000000052527212 */ /* 0x000fe200078ec0ff */
[----:B------:R1:W-:Y:S01]  /*10650*/  MUFU.EX2 R241, R60 ;  /* 0x0000003c00f17308 */ /* 0x0003e20000000800 */
[--C-:B------:R-:W-:Y:S02]  /*10660*/  SHF.R.U32.HI R12, RZ, 0x10, R6.reuse ;  /* 0x00000010ff0c7819 */ /* 0x100fe40000011606 */
[----:B------:R-:W-:Y:S07]  /*10670*/  SHF.R.U32.HI R6, RZ, 0x18, R6 ;  /* 0x00000018ff067819 */ /* 0x000fee0000011606 */
[----:B------:R3:W-:Y:S01]  /*10680*/  MUFU.EX2 R251, R61 ;  /* 0x0000003d00fb7308 */ /* 0x0007e20000000800 */
[----:B--2---:R-:W-:Y:S04]  /*10690*/  F2FP.BF16.PACK_AB R0, R180, R235 ;  /* 0x000000ebb400723e */ /* 0x004fe800000010ff */
[----:B------:R-:W-:Y:S05]  /*106a0*/  LOP3.LUT R83, R83, R0, RZ, 0xc0, !PT ;  /* 0x0000000053537212 */ /* 0x000fea00078ec0ff */
[----:B------:R2:W-:Y:S01]  /*106b0*/  MUFU.EX2 R237, R62 ;  /* 0x0000003e00ed7308 */ /* 0x0005e20000000800 */
[C---:B------:R-:W-:Y:S02]  /*106c0*/  LOP3.LUT R0, R2.reuse, 0xffff, RZ, 0xc0, !PT ;  /* 0x0000ffff02007812 */ /* 0x040fe400078ec0ff */
[----:B-1----:R-:W-:Y:S02]  /*106d0*/  LOP3.LUT R60, R2, 0xff, RZ, 0xc0, !PT ;  /* 0x000000ff023c7812 */ /* 0x002fe400078ec0ff */
[----:B------:R-:W-:Y:S05]  /*106e0*/  SHF.R.U32.HI R0, RZ, 0x8, R0 ;  /* 0x00000008ff007819 */ /* 0x000fea0000011600 */
[----:B------:R-:W-:Y:S01]  /*106f0*/  MUFU.EX2 R31, R56 ;  /* 0x00000038001f7308 */ /* 0x000fe20000000800 */
[----:B------:R-:W-:Y:S02]  /*10700*/  PRMT R60, R60, 0x5410, R0 ;  /* 0x000054103c3c7816 */ /* 0x000fe40000000000 */
[--C-:B---3--:R-:W-:Y:S02]  /*10710*/  SHF.R.U32.HI R61, RZ, 0x10, R2.reuse ;  /* 0x00000010ff3d7819 */ /* 0x108fe40000011602 */
[----:B------:R-:W-:Y:S01]  /*10720*/  SHF.R.U32.HI R2, RZ, 0x18, R2 ;  /* 0x00000018ff027819 */ /* 0x000fe20000011602 */
[--C-:B------:R-:W-:Y:S01]  /*10730*/  HSET2.LE.AND R60, R60, R230.reuse, PT ;  /* 0x000000e63c3c7233 */ /* 0x100fe20003803000 */
[----:B------:R-:W-:Y:S03]  /*10740*/  LOP3.LUT R61, R61, 0xff, RZ, 0xc0, !PT ;  /* 0x000000ff3d3d7812 */ /* 0x000fe600078ec0ff */
[----:B------:R-:W1:Y:S01]  /*10750*/  MUFU.EX2 R103, R57 ;  /* 0x0000003900677308 */ /* 0x000e620000000800 */
[----:B------:R-:W-:Y:S02]  /*10760*/  PRMT R61, R61, 0x5410, R2 ;  /* 0x000054103d3d7816 */ /* 0x000fe40000000002 */
[----:B--2---:R-:W-:Y:S03]  /*10770*/  SHF.R.U32.HI R62, RZ, 0x8, R7 ;  /* 0x00000008ff3e7819 */ /* 0x004fe60000011607 */
[--C-:B------:R-:W-:Y:S01]  /*10780*/  HSET2.LE.AND R61, R61, R230.reuse, PT ;  /* 0x000000e63d3d7233 */ /* 0x100fe20003803000 */
[----:B------:R-:W-:Y:S03]  /*10790*/  PRMT R62, R11, 0x5410, R62 ;  /* 0x000054100b3e7816 */ /* 0x000fe6000000003e */
[----:B------:R2:W-:Y:S02]  /*107a0*/  MUFU.EX2 R239, R63 ;  /* 0x0000003f00ef7308 */ /* 0x0005e40000000800 */
[--C-:B------:R-:W-:Y:S08]  /*107b0*/  HSET2.LE.AND R62, R62, R230.reuse, PT ;  /* 0x000000e63e3e7233 */ /* 0x100ff00003803000 */
[----:B------:R-:W-:Y:S01]  /*107c0*/  MUFU.EX2 R242, R58 ;  /* 0x0000003a00f27308 */ /* 0x000fe20000000800 */
[----:B-1----:R-:W-:Y:S04]  /*107d0*/  F2FP.BF16.PACK_AB R0, R103, R31 ;  /* 0x0000001f6700723e */ /* 0x002fe800000010ff */
[----:B------:R-:W-:Y:S05]  /*107e0*/  LOP3.LUT R60, R60, R0, RZ, 0xc0, !PT ;  /* 0x000000003c3c7212 */ /* 0x000fea00078ec0ff */
[----:B------:R-:W1:Y:S01]  /*107f0*/  MUFU.EX2 R247, R59 ;  /* 0x0000003b00f77308 */ /* 0x000e620000000800 */
[----:B--2---:R-:W-:Y:S04]  /*10800*/  LOP3.LUT R63, R12, 0xff, RZ, 0xc0, !PT ;  /* 0x000000ff0c3f7812 */ /* 0x004fe800078ec0ff */
[----:B------:R-:W-:Y:S01]  /*10810*/  PRMT R63, R63, 0x5410, R6 ;  /* 0x000054103f3f7816 */ /* 0x000fe20000000006 */
[----:B------:R-:W-:Y:S04]  /*10820*/  IMAD.WIDE.U32 R6, R184, -0x2daee0ad, RZ ;  /* 0xd2511f53b8067825 */ /* 0x000fe800078e00ff */
[----:B------:R-:W-:Y:S01]  /*10830*/  MUFU.EX2 R201, R196 ;  /* 0x000000c400c97308 */ /* 0x000fe20000000800 */
[--C-:B------:R-:W-:Y:S01]  /*10840*/  HSET2.LE.AND R63, R63, R230.reuse, PT ;  /* 0x000000e63f3f7233 */ /* 0x100fe20003803000 */
[----:B------:R-:W-:Y:S08]  /*10850*/  LOP3.LUT R7, R7, UR8, R8, 0x96, !PT ;  /* 0x0000000807077c12 */ /* 0x000ff0000f8e9608 */
[----:B------:R-:W2:Y:S01]  /*10860*/  MUFU.EX2 R202, R185 ;  /* 0x000000b900ca7308 */ /* 0x000ea20000000800 */
[----:B-1----:R-:W-:Y:S04]  /*10870*/  F2FP.BF16.PACK_AB R0, R247, R242 ;  /* 0x000000f2f700723e */ /* 0x002fe800000010ff */
[----:B------:R-:W-:Y:S02]  /*10880*/  LOP3.LUT R61, R61, R0, RZ, 0xc0, !PT ;  /* 0x000000003d3d7212 */ /* 0x000fe400078ec0ff */
[----:B------:R-:W-:Y:S03]  /*10890*/  F2FP.BF16.PACK_AB R0, R251, R241 ;  /* 0x000000f1fb00723e */ /* 0x000fe600000010ff */
[----:B------:R-:W-:Y:S01]  /*108a0*/  MUFU.EX2 R195, R14 ;  /* 0x0000000e00c37308 */ /* 0x000fe20000000800 */
[----:B------:R-:W-:Y:S02]  /*108b0*/  LOP3.LUT R62, R62, R0, RZ, 0xc0, !PT ;  /* 0x000000003e3e7212 */ /* 0x000fe400078ec0ff */
[----:B------:R-:W-:Y:S04]  /*108c0*/  F2FP.BF16.PACK_AB R0, R239, R237 ;  /* 0x000000edef00723e */ /* 0x000fe800000010ff */
[----:B------:R-:W-:Y:S03]  /*108d0*/  LOP3.LUT R63, R63, R0, RZ, 0xc0, !PT ;  /* 0x000000003f3f7212 */ /* 0x000fe600078ec0ff */
[----:B------:R-:W1:Y:S01]  /*108e0*/  MUFU.EX2 R196, R13 ;  /* 0x0000000d00c47308 */ /* 0x000e620000000800 */
[----:B------:R-:W-:Y:S05]  /*108f0*/  LOP3.LUT R0, R9, UR10, R176, 0x96, !PT ;  /* 0x0000000a09007c12 */ /* 0x000fea000f8e96b0 */
[----:B------:R-:W-:Y:S04]  /*10900*/  IMAD.WIDE.U32 R10, R0, -0x326172a9, RZ ;  /* 0xcd9e8d57000a7825 */ /* 0x000fe800078e00ff */
[----:B------:R-:W-:Y:S01]  /*10910*/  MUFU.EX2 R206, R198 ;  /* 0x000000c600ce7308 */ /* 0x000fe20000000800 */
[----:B------:R-:W-:Y:S05]  /*10920*/  LOP3.LUT R8, R11, UR9, R192, 0x96, !PT ;  /* 0x000000090b087c12 */ /* 0x000fea000f8e96c0 */
[----:B------:R-:W-:Y:S04]  /*10930*/  IMAD.WIDE.U32 R8, R8, -0x2daee0ad, RZ ;  /* 0xd2511f5308087825 */ /* 0x000fe800078e00ff */
[----:B------:R-:W3:Y:S01]  /*10940*/  MUFU.EX2 R207, R197 ;  /* 0x000000c500cf7308 */ /* 0x000ee20000000800 */
[----:B------:R-:W-:Y:S01]  /*10950*/  LOP3.LUT R9, R9, UR6, R6, 0x96, !PT ;  /* 0x0000000609097c12 */ /* 0x000fe2000f8e9606 */
[----:B------:R-:W-:Y:S05]  /*10960*/  IMAD.WIDE.U32 R6, R7, -0x326172a9, RZ ;  /* 0xcd9e8d5707067825 */ /* 0x000fea00078e00ff */
[----:B------:R-:W-:Y:S03]  /*10970*/  LOP3.LUT R10, R7, UR7, R10, 0x96, !PT ;  /* 0x00000007070a7c12 */ /* 0x000fe6000f8e960a */
[----:B------:R4:W-:Y:S02]  /*10980*/  MUFU.EX2 R191, R24 ;  /* 0x0000001800bf7308 */ /* 0x0009e40000000800 */
[----:B------:R-:W-:Y:S05]  /*10990*/  IMAD.WIDE.U32 R10, R10, -0x2daee0ad, RZ ;  /* 0xd2511f530a0a7825 */ /* 0x000fea00078e00ff */
[----:B------:R-:W-:Y:S01]  /*109a0*/  LOP3.LUT R7, R11, UR4, R8, 0x96, !PT ;  /* 0x000000040b077c12 */ /* 0x000fe2000f8e9608 */
[----:B------:R-:W-:Y:S02]  /*109b0*/  IMAD.WIDE.U32 R8, R9, -0x326172a9, RZ ;  /* 0xcd9e8d5709087825 */ /* 0x000fe400078e00ff */
[----:B------:R1:W-:Y:S03]  /*109c0*/  MUFU.EX2 R197, R22 ;  /* 0x0000001600c57308 */ /* 0x0003e60000000800 */
[----:B------:R-:W-:Y:S01]  /*109d0*/  LOP3.LUT R2, R9, UR5, R6, 0x96, !PT ;  /* 0x0000000509027c12 */ /* 0x000fe2000f8e9606 */
[----:B------:R-:W-:Y:S05]  /*109e0*/  IMAD.WIDE.U32 R6, R7, -0x326172a9, RZ ;  /* 0xcd9e8d5707067825 */ /* 0x000fea00078e00ff */
[C---:B------:R-:W-:Y:S01]  /*109f0*/  LOP3.LUT R0, R6.reuse, 0xffff, RZ, 0xc0, !PT ;  /* 0x0000ffff06007812 */ /* 0x040fe200078ec0ff */
[----:B------:R-:W3:Y:S01]  /*10a00*/  MUFU.EX2 R198, R15 ;  /* 0x0000000f00c67308 */ /* 0x000ee20000000800 */
[----:B------:R-:W-:Y:S02]  /*10a10*/  LOP3.LUT R46, R6, 0xff, RZ, 0xc0, !PT ;  /* 0x000000ff062e7812 */ /* 0x000fe400078ec0ff */
[----:B------:R-:W-:Y:S01]  /*10a20*/  SHF.R.U32.HI R0, RZ, 0x8, R0 ;  /* 0x00000008ff007819 */ /* 0x000fe20000011600 */
[----:B----4-:R-:W-:Y:S01]  /*10a30*/  IMAD.MOV.U32 R24, RZ, RZ, R84 ;  /* 0x000000ffff187224 */ /* 0x010fe200078e0054 */
[----:B------:R-:W-:Y:S02]  /*10a40*/  SHF.R.U32.HI R47, RZ, 0x10, R6 ;  /* 0x00000010ff2f7819 */ /* 0x000fe40000011606 */
[----:B------:R-:W-:Y:S02]  /*10a50*/  PRMT R46, R46, 0x5410, R0 ;  /* 0x000054102e2e7816 */ /* 0x000fe40000000000 */
[----:B------:R-:W-:Y:S01]  /*10a60*/  SHF.R.U32.HI R6, RZ, 0x18, R6 ;  /* 0x00000018ff067819 */ /* 0x000fe20000011606 */
[----:B------:R4:W-:Y:S01]  /*10a70*/  MUFU.EX2 R188, R36 ;  /* 0x0000002400bc7308 */ /* 0x0009e20000000800 */
[----:B------:R-:W-:Y:S01]  /*10a80*/  LOP3.LUT R47, R47, 0xff, RZ, 0xc0, !PT ;  /* 0x000000ff2f2f7812 */ /* 0x000fe200078ec0ff */
[--C-:B------:R-:W-:Y:S01]  /*10a90*/  HSET2.LE.AND R46, R46, R230.reuse, PT ;  /* 0x000000e62e2e7233 */ /* 0x100fe20003803000 */
[----:B--2---:R-:W-:Y:S01]  /*10aa0*/  F2FP.BF16.PACK_AB R0, R202, R201 ;  /* 0x000000c9ca00723e */ /* 0x004fe200000010ff */
[----:B-1----:R-:W-:Y:S01]  /*10ab0*/  IMAD.MOV.U32 R22, RZ, RZ, R26 ;  /* 0x000000ffff167224 */ /* 0x002fe200078e001a */
[----:B------:R-:W-:Y:S01]  /*10ac0*/  PRMT R47, R47, 0x5410, R6 ;  /* 0x000054102f2f7816 */ /* 0x000fe20000000006 */
[----:B------:R-:W-:Y:S01]  /*10ad0*/  IMAD.MOV.U32 R26, RZ, RZ, R117 ;  /* 0x000000ffff1a7224 */ /* 0x000fe200078e0075 */
[----:B------:R-:W-:Y:S01]  /*10ae0*/  LOP3.LUT R8, R7, UR15, R8, 0x96, !PT ;  /* 0x0000000f07087c12 */ /* 0x000fe2000f8e9608 */
[----:B------:R-:W-:Y:S01]  /*10af0*/  IMAD.WIDE.U32 R6, R2, -0x2daee0ad, RZ ;  /* 0xd2511f5302067825 */ /* 0x000fe200078e00ff */
[----:B------:R-:W-:Y:S01]  /*10b00*/  LOP3.LUT R46, R46, R0, RZ, 0xc0, !PT ;  /* 0x000000002e2e7212 */ /* 0x000fe200078ec0ff */
[--C-:B------:R-:W-:Y:S01]  /*10b10*/  HSET2.LE.AND R47, R47, R230.reuse, PT ;  /* 0x000000e62f2f7233 */ /* 0x100fe20003803000 */
[----:B------:R-:W-:Y:S01]  /*10b20*/  F2FP.BF16.PACK_AB R0, R196, R195 ;  /* 0x000000c3c400723e */ /* 0x000fe200000010ff */
[----:B------:R1:W2:Y:S01]  /*10b30*/  MUFU.EX2 R190, R37 ;  /* 0x0000002500be7308 */ /* 0x0002a20000000800 */
[C---:B------:R-:W-:Y:S02]  /*10b40*/  LOP3.LUT R58, R6.reuse, 0xff, RZ, 0xc0, !PT ;  /* 0x000000ff063a7812 */ /* 0x040fe400078ec0ff */
[----:B------:R-:W-:Y:S02]  /*10b50*/  LOP3.LUT R47, R47, R0, RZ, 0xc0, !PT ;  /* 0x000000002f2f7212 */ /* 0x000fe400078ec0ff */
[----:B------:R-:W-:Y:S02]  /*10b60*/  LOP3.LUT R0, R6, 0xffff, RZ, 0xc0, !PT ;  /* 0x0000ffff06007812 */ /* 0x000fe400078ec0ff */
[----:B------:R-:W-:Y:S02]  /*10b70*/  SHF.R.U32.HI R59, RZ, 0x10, R6 ;  /* 0x00000010ff3b7819 */ /* 0x000fe40000011606 */
[----:B------:R-:W-:Y:S01]  /*10b80*/  SHF.R.U32.HI R0, RZ, 0x8, R0 ;  /* 0x00000008ff007819 */ /* 0x000fe20000011600 */
[----:B------:R-:W-:Y:S01]  /*10b90*/  MUFU.EX2 R187, R38 ;  /* 0x0000002600bb7308 */ /* 0x000fe20000000800 */
[----:B------:R-:W-:Y:S01]  /*10ba0*/  SHF.R.U32.HI R6, RZ, 0x18, R6 ;  /* 0x00000018ff067819 */ /* 0x000fe20000011606 */
[----:B----4-:R-:W-:Y:S01]  /*10bb0*/  IMAD.MOV.U32 R36, RZ, RZ, R25 ;  /* 0x000000ffff247224 */ /* 0x010fe200078e0019 */
[----:B------:R-:W-:Y:S01]  /*10bc0*/  PRMT R58, R58, 0x5410, R0 ;  /* 0x000054103a3a7816 */ /* 0x000fe20000000000 */
[----:B------:R-:W-:Y:S01]  /*10bd0*/  IMAD.MOV.U32 R25, RZ, RZ, R34 ;  /* 0x000000ffff197224 */ /* 0x000fe200078e0022 */
[----:B------:R-:W-:Y:S01]  /*10be0*/  LOP3.LUT R59, R59, 0xff, RZ, 0xc0, !PT ;  /* 0x000000ff3b3b7812 */ /* 0x000fe200078ec0ff */
[----:B------:R-:W-:Y:S01]  /*10bf0*/  IMAD.MOV.U32 R34, RZ, RZ, R222 ;  /* 0x000000ffff227224 */ /* 0x000fe200078e00de */
[----:B---3--:R-:W-:Y:S01]  /*10c00*/  F2FP.BF16.PACK_AB R0, R207, R206 ;  /* 0x000000cecf00723e */ /* 0x008fe200000010ff */
[--C-:B------:R-:W-:Y:S01]  /*10c10*/  HSET2.LE.AND R58, R58, R230.reuse, PT ;  /* 0x000000e63a3a7233 */ /* 0x100fe20003803000 */
[----:B------:R-:W-:Y:S01]  /*10c20*/  PRMT R59, R59, 0x5410, R6 ;  /* 0x000054103b3b7816 */ /* 0x000fe20000000006 */
[----:B------:R-:W3:Y:S01]  /*10c30*/  MUFU.EX2 R189, R39 ;  /* 0x0000002700bd7308 */ /* 0x000ee20000000800 */
[----:B------:R-:W-:Y:S02]  /*10c40*/  LOP3.LUT R44, R8, 0xff, RZ, 0xc0, !PT ;  /* 0x000000ff082c7812 */ /* 0x000fe400078ec0ff */
[----:B------:R-:W-:Y:S01]  /*10c50*/  LOP3.LUT R58, R58, R0, RZ, 0xc0, !PT ;  /* 0x000000003a3a7212 */ /* 0x000fe200078ec0ff */
[----:B-1----:R-:W-:Y:S01]  /*10c60*/  IMAD.MOV.U32 R37, RZ, RZ, R102 ;  /* 0x000000ffff257224 */ /* 0x002fe200078e0066 */
[--C-:B------:R-:W-:Y:S01]  /*10c70*/  HSET2.LE.AND R59, R59, R230.reuse, PT ;  /* 0x000000e63b3b7233 */ /* 0x100fe20003803000 */
[----:B------:R-:W-:Y:S02]  /*10c80*/  F2FP.BF16.PACK_AB R0, R198, R197 ;  /* 0x000000c5c600723e */ /* 0x000fe400000010ff */
[--C-:B------:R-:W-:Y:S02]  /*10c90*/  SHF.R.U32.HI R45, RZ, 0x10, R8.reuse ;  /* 0x00000010ff2d7819 */ /* 0x100fe40000011608 */
[----:B------:R-:W-:Y:S01]  /*10ca0*/  LOP3.LUT R59, R59, R0, RZ, 0xc0, !PT ;  /* 0x000000003b3b7212 */ /* 0x000fe200078ec0ff */
[----:B------:R-:W1:Y:S01]  /*10cb0*/  MUFU.EX2 R200, R200 ;  /* 0x000000c800c87308 */ /* 0x000e620000000800 */
[----:B------:R-:W-:Y:S02]  /*10cc0*/  LOP3.LUT R0, R8, 0xffff, RZ, 0xc0, !PT ;  /* 0x0000ffff08007812 */ /* 0x000fe400078ec0ff */
[----:B------:R-:W-:Y:S02]  /*10cd0*/  SHF.R.U32.HI R8, RZ, 0x18, R8 ;  /* 0x00000018ff087819 */ /* 0x000fe40000011608 */
[----:B------:R-:W-:Y:S02]  /*10ce0*/  SHF.R.U32.HI R0, RZ, 0x8, R0 ;  /* 0x00000008ff007819 */ /* 0x000fe40000011600 */
[----:B------:R-:W-:Y:S02]  /*10cf0*/  LOP3.LUT R45, R45, 0xff, RZ, 0xc0, !PT ;  /* 0x000000ff2d2d7812 */ /* 0x000fe400078ec0ff */
[----:B------:R-:W-:Y:S01]  /*10d00*/  PRMT R44, R44, 0x5410, R0 ;  /* 0x000054102c2c7816 */ /* 0x000fe20000000000 */
[----:B------:R-:W4:Y:S01]  /*10d10*/  MUFU.EX2 R194, R23 ;  /* 0x0000001700c27308 */ /* 0x000f220000000800 */
[----:B------:R-:W-:Y:S02]  /*10d20*/  PRMT R45, R45, 0x5410, R8 ;  /* 0x000054102d2d7816 */ /* 0x000fe40000000008 */
[----:B--2---:R-:W-:Y:S01]  /*10d30*/  F2FP.BF16.PACK_AB R0, R190, R188 ;  /* 0x000000bcbe00723e */ /* 0x004fe200000010ff */
[--C-:B------:R-:W-:Y:S01]  /*10d40*/  HSET2.LE.AND R44, R44, R230.reuse, PT ;  /* 0x000000e62c2c7233 */ /* 0x100fe20003803000 */
[----:B------:R-:W-:Y:S01]  /*10d50*/  LOP3.LUT R2, R7, UR14, R10, 0x96, !PT ;  /* 0x0000000e07027c12 */ /* 0x000fe2000f8e960a */
[--C-:B------:R-:W-:Y:S03]  /*10d60*/  HSET2.LE.AND R45, R45, R230.reuse, PT ;  /* 0x000000e62d2d7233 */ /* 0x100fe60003803000 */
[----:B------:R-:W-:Y:S01]  /*10d70*/  LOP3.LUT R44, R44, R0, RZ, 0xc0, !PT ;  /* 0x000000002c2c7212 */ /* 0x000fe200078ec0ff */
[----:B------:R-:W-:Y:S01]  /*10d80*/  MUFU.EX2 R110, R110 ;  /* 0x0000006e006e7308 */ /* 0x000fe20000000800 */
[----:B---3--:R-:W-:Y:S02]  /*10d90*/  F2FP.BF16.PACK_AB R0, R189, R187 ;  /* 0x000000bbbd00723e */ /* 0x008fe400000010ff */
[C---:B------:R-:W-:Y:S02]  /*10da0*/  LOP3.LUT R56, R2.reuse, 0xff, RZ, 0xc0, !PT ;  /* 0x000000ff02387812 */ /* 0x040fe400078ec0ff */
[----:B------:R-:W-:Y:S02]  /*10db0*/  LOP3.LUT R45, R45, R0, RZ, 0xc0, !PT ;  /* 0x000000002d2d7212 */ /* 0x000fe400078ec0ff */
[----:B------:R-:W-:Y:S02]  /*10dc0*/  LOP3.LUT R0, R2, 0xffff, RZ, 0xc0, !PT ;  /* 0x0000ffff02007812 */ /* 0x000fe400078ec0ff */
[----:B------:R-:W-:Y:S01]  /*10dd0*/  SHF.R.U32.HI R57, RZ, 0x10, R2 ;  /* 0x00000010ff397819 */ /* 0x000fe20000011602 */
[----:B------:R-:W-:Y:S01]  /*10de0*/  MUFU.EX2 R111, R111 ;  /* 0x0000006f006f7308 */ /* 0x000fe20000000800 */
[----:B------:R-:W-:Y:S02]  /*10df0*/  SHF.R.U32.HI R0, RZ, 0x8, R0 ;  /* 0x00000008ff007819 */ /* 0x000fe40000011600 */
[----:B------:R-:W-:Y:S02]  /*10e00*/  SHF.R.U32.HI R2, RZ, 0x18, R2 ;  /* 0x00000018ff027819 */ /* 0x000fe40000011602 */
[----:B------:R-:W-:Y:S02]  /*10e10*/  PRMT R56, R56, 0x5410, R0 ;  /* 0x0000541038387816 */ /* 0x000fe40000000000 */
[----:B------:R-:W-:Y:S02]  /*10e20*/  LOP3.LUT R57, R57, 0xff, RZ, 0xc0, !PT ;  /* 0x000000ff39397812 */ /* 0x000fe400078ec0ff */
[----:B-1----:R-:W-:Y:S01]  /*10e30*/  F2FP.BF16.PACK_AB R0, R199, R200 ;  /* 0x000000c8c700723e */ /* 0x002fe200000010ff */
[--C-:B------:R-:W-:Y:S01]  /*10e40*/  HSET2.LE.AND R56, R56, R230.reuse, PT ;  /* 0x000000e638387233 */ /* 0x100fe20003803000 */
[----:B------:R-:W-:Y:S01]  /*10e50*/  PRMT R57, R57, 0x5410, R2 ;  /* 0x0000541039397816 */ /* 0x000fe20000000002 */
[----:B------:R-:W-:Y:S03]  /*10e60*/  MUFU.EX2 R174, R174 ;  /* 0x000000ae00ae7308 */ /* 0x000fe60000000800 */
[----:B------:R-:W-:Y:S01]  /*10e70*/  LOP3.LUT R56, R56, R0, RZ, 0xc0, !PT ;  /* 0x0000000038387212 */ /* 0x000fe200078ec0ff */
[--C-:B------:R-:W-:Y:S01]  /*10e80*/  HSET2.LE.AND R57, R57, R230.reuse, PT ;  /* 0x000000e639397233 */ /* 0x100fe20003803000 */
[----:B----4-:R-:W-:Y:S04]  /*10e90*/  F2FP.BF16.PACK_AB R0, R194, R191 ;  /* 0x000000bfc200723e */ /* 0x010fe800000010ff */
[----:B------:R-:W-:Y:S01]  /*10ea0*/  LOP3.LUT R57, R57, R0, RZ, 0xc0, !PT ;  /* 0x0000000039397212 */ /* 0x000fe200078ec0ff */
        /* <DEDUP_REMOVED lines=21> */
[----:B------:R-:W-:Y:S03]  /*11000*/  MUFU.EX2 R107, R107 ;  /* 0x0000006b006b7308 */ /* 0x000fe60000000800 */
[----:B------:R-:W-:Y:S01]  /*11010*/  IMAD.WIDE.U32 R12, R12, -0x2daee0ad, RZ ;  /* 0xd2511f530c0c7825 */ /* 0x000fe200078e00ff */
[----:B------:R-:W-:Y:S04]  /*11020*/  LOP3.LUT R10, R9, UR5, R10, 0x96, !PT ;  /* 0x00000005090a7c12 */ /* 0x000fe8000f8e960a */
[----:B------:R-:W-:Y:S02]  /*11030*/  LOP3.LUT R6, R13, UR4, R6, 0x96, !PT ;  /* 0x000000040d067c12 */ /* 0x000fe4000f8e9606 */
[----:B------:R-:W-:Y:S03]  /*11040*/  MUFU.EX2 R108, R108 ;  /* 0x0000006c006c7308 */ /* 0x000fe60000000800 */
        /* <DEDUP_REMOVED lines=13> */
[----:B------:R-:W-:Y:S01]  /*11120*/  LOP3.LUT R2, R0, 0xffff, RZ, 0xc0, !PT ;  /* 0x0000ffff00027812 */ /* 0x000fe200078ec0ff */
[----:B------:R-:W-:Y:S03]  /*11130*/  MUFU.EX2 R89, R89 ;  /* 0x0000005900597308 */ /* 0x000fe60000000800 */
[C---:B------:R-:W-:Y:S02]  /*11140*/  LOP3.LUT R140, R6.reuse, 0xffff, RZ, 0xc0, !PT ;  /* 0x0000ffff068c7812 */ /* 0x040fe400078ec0ff */
[----:B------:R-:W-:Y:S02]  /*11150*/  LOP3.LUT R141, R6, 0xff, RZ, 0xc0, !PT ;  /* 0x000000ff068d7812 */ /* 0x000fe400078ec0ff */
[--C-:B------:R-:W-:Y:S02]  /*11160*/  SHF.R.U32.HI R152, RZ, 0x10, R6.reuse ;  /* 0x00000010ff987819 */ /* 0x100fe40000011606 */
        /* <DEDUP_REMOVED lines=9> */
[----:B------:R-:W-:Y:S04]  /*11200*/  LOP3.LUT R0, R6, 0xff, RZ, 0xc0, !PT ;  /* 0x000000ff06007812 */ /* 0x000fe800078ec0ff */
[----:B------:R-:W-:Y:S02]  /*11210*/  PRMT R185, R0, 0x5410, R2 ;  /* 0x0000541000b97816 */ /* 0x000fe40000000002 */
[----:B------:R-:W-:Y:S01]  /*11220*/  IADD3 R0, R131, 0x3, RZ ;  /* 0x0000000383007810 */ /* 0x000fe20007ffe0ff */
[----:B------:R-:W-:Y:S03]  /*11230*/  MUFU.EX2 R92, R92 ;  /* 0x0000005c005c7308 */ /* 0x000fe60000000800 */
[----:B------:R-:W-:Y:S05]  /*11240*/  LOP3.LUT R0, R229, UR21, R0, 0x96, !PT ;  /* 0x00000015e5007c12 */ /* 0x000fea000f8e9600 */
[----:B------:R-:W-:Y:S02]  /*11250*/  IMAD.WIDE.U32 R182, R0, -0x326172a9, RZ ;  /* 0xcd9e8d5700b67825 */ /* 0x000fe400078e00ff */
[----:B------:R-:W-:Y:S03]  /*11260*/  MUFU.EX2 R93, R93 ;  /* 0x0000005d005d7308 */ /* 0x000fe60000000800 */
[----:B------:R-:W-:Y:S01]  /*11270*/  LOP3.LUT R6, R183, UR13, R42, 0x96, !PT ;  /* 0x0000000db7067c12 */ /* 0x000fe2000f8e962a */
[----:B------:R-:W-:Y:S01]  /*11280*/  IMAD.MOV.U32 R42, RZ, RZ, R144 ;  /* 0x000000ffff2a7224 */ /* 0x000fe200078e0090 */
[----:B------:R-:W-:Y:S03]  /*11290*/  LOP3.LUT R8, R193, UR11, R182, 0x96, !PT ;  /* 0x0000000bc1087c12 */ /* 0x000fe6000f8e96b6 */
        /* <DEDUP_REMOVED lines=32> */
[----:B------:R-:W-:Y:S04]  /*114a0*/  LOP3.LUT R0, R15, UR13, R118, 0x96, !PT ;  /* 0x0000000d0f007c12 */ /* 0x000fe8000f8e9676 */
[----:B------:R-:W-:Y:S01]  /*114b0*/  LOP3.LUT R87, R7, UR14, R12, 0x96, !PT ;  /* 0x0000000e07577c12 */ /* 0x000fe2000f8e960c */
[----:B------:R-:W-:Y:S01]  /*114c0*/  IMAD.WIDE.U32 R8, R0, -0x2daee0ad, RZ ;  /* 0xd2511f5300087825 */ /* 0x000fe200078e00ff */
[C---:B------:R-:W-:Y:S02]  /*114d0*/  LOP3.LUT R192, R6.reuse, 0xffff, RZ, 0xc0, !PT ;  /* 0x0000ffff06c07812 */ /* 0x040fe400078ec0ff */
[----:B------:R-:W-:Y:S02]  /*114e0*/  SHF.R.U32.HI R193, RZ, 0x10, R6 ;  /* 0x00000010ffc17819 */ /* 0x000fe40000011606 */
[----:B------:R-:W-:Y:S02]  /*114f0*/  LOP3.LUT R0, R9, UR10, R212, 0x96, !PT ;  /* 0x0000000a09007c12 */ /* 0x000fe4000f8e96d4 */
[----:B------:R-:W-:Y:S02]  /*11500*/  LOP3.LUT R222, R6, 0xff, RZ, 0xc0, !PT ;  /* 0x000000ff06de7812 */ /* 0x000fe400078ec0ff */
[----:B------:R-:W-:Y:S01]  /*11510*/  SHF.R.U32.HI R221, RZ, 0x18, R6 ;  /* 0x00000018ffdd7819 */ /* 0x000fe20000011606 */
[----:B------:R-:W-:Y:S01]  /*11520*/  IMAD.WIDE.U32 R10, R0, -0x326172a9, RZ ;  /* 0xcd9e8d57000a7825 */ /* 0x000fe200078e00ff */
[----:B------:R-:W-:Y:S05]  /*11530*/  LOP3.LUT R6, R225, UR11, R14, 0x96, !PT ;  /* 0x0000000be1067c12 */ /* 0x000fea000f8e960e */
[----:B------:R-:W-:Y:S05]  /*11540*/  IMAD.WIDE.U32 R6, R6, -0x2daee0ad, RZ ;  /* 0xd2511f5306067825 */ /* 0x000fea00078e00ff */
[----:B------:R-:W-:Y:S02]  /*11550*/  LOP3.LUT R7, R7, UR8, R8, 0x96, !PT ;  /* 0x0000000807077c12 */ /* 0x000fe4000f8e9608 */
        /* <DEDUP_REMOVED lines=22> */
[----:B------:R-:W-:Y:S01]  /*116c0*/  IMAD.WIDE.U32 R6, R9, -0x2daee0ad, RZ ;  /* 0xd2511f5309067825 */ /* 0x000fe200078e00ff */
[----:B------:R-:W1:Y:S03]  /*116d0*/  MUFU.EX2 R2, R2 ;  /* 0x0000000200027308 */ /* 0x000e660000000800 */
[----:B------:R-:W-:Y:S01]  /*116e0*/  FADD.FTZ R0, -R133, R136 ;  /* 0x0000008885007221 */ /* 0x000fe20000010100 */
[C---:B------:R-:W-:Y:S01]  /*116f0*/  LOP3.LUT R96, R6.reuse, 0xffff, RZ, 0xc0, !PT ;  /* 0x0000ffff06607812 */ /* 0x040fe200078ec0ff */
[----:B------:R-:W-:Y:S01]  /*11700*/  IMAD.MOV.U32 R136, RZ, RZ, R22 ;  /* 0x000000ffff887224 */ /* 0x000fe200078e0016 */
[----:B------:R-:W-:Y:S01]  /*11710*/  LOP3.LUT R102, R6, 0xff, RZ, 0xc0, !PT ;  /* 0x000000ff06667812 */ /* 0x000fe200078ec0ff */
[----:B------:R-:W-:Y:S01]  /*11720*/  FMUL.FTZ R0, R0, c[0x0][0x23c] ;  /* 0x00008f0000007a20 */ /* 0x000fe20000410000 */
[--C-:B------:R-:W-:Y:S01]  /*11730*/  SHF.R.U32.HI R117, RZ, 0x10, R6.reuse ;  /* 0x00000010ff757819 */ /* 0x100fe20000011606 */
[----:B------:R-:W-:Y:S01]  /*11740*/  IMAD.MOV.U32 R22, RZ, RZ, R43 ;  /* 0x000000ffff167224 */ /* 0x000fe200078e002b */
[----:B------:R-:W-:Y:S01]  /*11750*/  SHF.R.U32.HI R131, RZ, 0x18, R6 ;  /* 0x00000018ff837819 */ /* 0x000fe20000011606 */
[----:B------:R-:W-:Y:S01]  /*11760*/  FADD.FTZ R6, -R138, R134 ;  /* 0x000000868a067221 */ /* 0x000fe20000010100 */
[----:B------:R-:W-:Y:S01]  /*11770*/  LOP3.LUT R85, R7, UR14, R10, 0x96, !PT ;  /* 0x0000000e07557c12 */ /* 0x000fe2000f8e960a */
[----:B------:R-:W-:Y:S01]  /*11780*/  IMAD.MOV.U32 R134, RZ, RZ, R24 ;  /* 0x000000ffff867224 */ /* 0x000fe200078e0018 */
[----:B------:R-:W2:Y:S01]  /*11790*/  MUFU.EX2 R0, R0 ;  /* 0x0000000000007308 */ /* 0x000ea20000000800 */
[----:B------:R-:W-:Y:S02]  /*117a0*/  FMUL.FTZ R6, R6, c[0x0][0x23c] ;  /* 0x00008f0006067a20 */ /* 0x000fe40000410000 */
[----:B------:R-:W-:Y:S02]  /*117b0*/  IMAD.MOV.U32 R43, RZ, RZ, R176 ;  /* 0x000000ffff2b7224 */ /* 0x000fe400078e00b0 */
[----:B------:R-:W-:Y:S02]  /*117c0*/  IMAD.MOV.U32 R176, RZ, RZ, R41 ;  /* 0x000000ffffb07224 */ /* 0x000fe400078e0029 */
[----:B------:R-:W-:Y:S02]  /*117d0*/  IMAD.MOV.U32 R41, RZ, RZ, R98 ;  /* 0x000000ffff297224 */ /* 0x000fe400078e0062 */
[----:B------:R-:W-:Y:S01]  /*117e0*/  IMAD.MOV.U32 R98, RZ, RZ, R132 ;  /* 0x000000ffff627224 */ /* 0x000fe200078e0084 */
[----:B------:R-:W3:Y:S01]  /*117f0*/  MUFU.EX2 R36, R6 ;  /* 0x0000000600247308 */ /* 0x000ee20000000800 */
[----:B------:R-:W-:Y:S02]  /*11800*/  IMAD.MOV.U32 R132, RZ, RZ, R149 ;  /* 0x000000ffff847224 */ /* 0x000fe400078e0095 */
[----:B------:R-:W-:Y:S02]  /*11810*/  IMAD.MOV.U32 R149, RZ, RZ, R148 ;  /* 0x000000ffff957224 */ /* 0x000fe400078e0094 */
[----:B------:R-:W-:Y:S02]  /*11820*/  IMAD.MOV.U32 R148, RZ, RZ, R26 ;  /* 0x000000ffff947224 */ /* 0x000fe400078e001a */
[C---:B-1----:R-:W-:Y:S02]  /*11830*/  FMUL.FTZ R8, R2.reuse, R156 ;  /* 0x0000009c02087220 */ /* 0x042fe40000410000 */
[C---:B------:R-:W-:Y:S01]  /*11840*/  FMUL.FTZ R9, R2.reuse, R157 ;  /* 0x0000009d02097220 */ /* 0x040fe20000410000 */
[----:B------:R-:W-:Y:S01]  /*11850*/  MUFU.EX2 R98, R98 ;  /* 0x0000006200627308 */ /* 0x000fe20000000800 */
[C---:B------:R-:W-:Y:S02]  /*11860*/  FMUL.FTZ R12, R2.reuse, R160 ;  /* 0x000000a0020c7220 */ /* 0x040fe40000410000 */
[----:B------:R-:W-:Y:S02]  /*11870*/  FMUL.FTZ R13, R2, R161 ;  /* 0x000000a1020d7220 */ /* 0x000fe40000410000 */
[C---:B--2---:R-:W-:Y:S02]  /*11880*/  FMUL.FTZ R10, R0.reuse, R158 ;  /* 0x0000009e000a7220 */ /* 0x044fe40000410000 */
[----:B------:R-:W-:Y:S02]  /*11890*/  IMAD.MOV.U32 R158, RZ, RZ, R27 ;  /* 0x000000ffff9e7224 */ /* 0x000fe400078e001b */
[C---:B------:R-:W-:Y:S02]  /*118a0*/  FMUL.FTZ R11, R0.reuse, R159 ;  /* 0x0000009f000b7220 */ /* 0x040fe40000410000 */
[----:B------:R-:W-:Y:S02]  /*118b0*/  FMUL.FTZ R15, R0, R163 ;  /* 0x000000a3000f7220 */ /* 0x000fe40000410000 */
[----:B------:R-:W-:Y:S02]  /*118c0*/  IMAD.MOV.U32 R163, RZ, RZ, R18 ;  /* 0x000000ffffa37224 */ /* 0x000fe400078e0012 */
[C---:B---3--:R-:W-:Y:S02]  /*118d0*/  FMUL.FTZ R6, R36.reuse, R154 ;  /* 0x0000009a24067220 */ /* 0x048fe40000410000 */
[----:B------:R-:W-:Y:S02]  /*118e0*/  IMAD.MOV.U32 R154, RZ, RZ, R42 ;  /* 0x000000ffff9a7224 */ /* 0x000fe400078e002a */
[----:B------:R-:W-:Y:S02]  /*118f0*/  IMAD.MOV.U32 R42, RZ, RZ, R177 ;  /* 0x000000ffff2a7224 */ /* 0x000fe400078e00b1 */
[----:B------:R-:W-:Y:S02]  /*11900*/  IMAD.MOV.U32 R177, RZ, RZ, R178 ;  /* 0x000000ffffb17224 */ /* 0x000fe400078e00b2 */
[----:B------:R-:W-:Y:S02]  /*11910*/  IMAD.MOV.U32 R178, RZ, RZ, R25 ;  /* 0x000000ffffb27224 */ /* 0x000fe400078e0019 */
[C---:B------:R-:W-:Y:S01]  /*11920*/  FMUL.FTZ R7, R36.reuse, R155 ;  /* 0x0000009b24077220 */ /* 0x040fe20000410000 */
[----:B------:R-:W1:Y:S01]  /*11930*/  LDSM.16.MT88.4 R24, [R209+0x4000] ;  /* 0x00400000d118783b */ /* 0x000e620000004200 */
[C---:B------:R-:W-:Y:S02]  /*11940*/  FMUL.FTZ R18, R36.reuse, R142 ;  /* 0x0000008e24127220 */ /* 0x040fe40000410000 */
[----:B------:R-:W-:Y:S01]  /*11950*/  IMAD.MOV.U32 R142, RZ, RZ, R19 ;  /* 0x000000ffff8e7224 */ /* 0x000fe200078e0013 */
[----:B------:R-:W-:Y:S01]  /*11960*/  MUFU.EX2 R178, R178 ;  /* 0x000000b200b27308 */ /* 0x000fe20000000800 */
[----:B------:R-:W-:Y:S02]  /*11970*/  FMUL.FTZ R19, R36, R143 ;  /* 0x0000008f24137220 */ /* 0x000fe40000410000 */
[----:B------:R-:W-:Y:S02]  /*11980*/  IMAD.MOV.U32 R143, RZ, RZ, R43 ;  /* 0x000000ffff8f7224 */ /* 0x000fe400078e002b */
[----:B------:R-:W-:Y:S02]  /*11990*/  IMAD.MOV.U32 R159, RZ, RZ, R42 ;  /* 0x000000ffff9f7224 */ /* 0x000fe400078e002a */
[----:B------:R-:W-:Y:S02]  /*119a0*/  FMUL.FTZ R14, R0, R162 ;  /* 0x000000a2000e7220 */ /* 0x000fe40000410000 */
[----:B------:R-:W-:Y:S02]  /*119b0*/  IMAD.MOV.U32 R156, RZ, RZ, R23 ;  /* 0x000000ffff9c7224 */ /* 0x000fe400078e0017 */
[----:B------:R-:W-:Y:S02]  /*119c0*/  IMAD.MOV.U32 R162, RZ, RZ, R22 ;  /* 0x000000ffffa27224 */ /* 0x000fe400078e0016 */
[C---:B------:R-:W-:Y:S02]  /*119d0*/  FMUL.FTZ R22, R36.reuse, R150 ;  /* 0x0000009624167220 */ /* 0x040fe40000410000 */
[----:B------:R-:W-:Y:S02]  /*119e0*/  FMUL.FTZ R23, R36, R151 ;  /* 0x0000009724177220 */ /* 0x000fe40000410000 */
[----:B------:R-:W-:Y:S02]  /*119f0*/  IMAD.MOV.U32 R151, RZ, RZ, R177 ;  /* 0x000000ffff977224 */ /* 0x000fe400078e00b1 */
[----:B------:R-:W-:Y:S02]  /*11a00*/  IMAD.MOV.U32 R155, RZ, RZ, R31 ;  /* 0x000000ffff9b7224 */ /* 0x000fe400078e001f */
[----:B------:R-:W-:Y:S02]  /*11a10*/  IMAD.MOV.U32 R160, RZ, RZ, R30 ;  /* 0x000000ffffa07224 */ /* 0x000fe400078e001e */
[----:B------:R-:W-:Y:S02]  /*11a20*/  IMAD.MOV.U32 R157, RZ, RZ, R29 ;  /* 0x000000ffff9d7224 */ /* 0x000fe400078e001d */
[----:B------:R-:W-:Y:S02]  /*11a30*/  IMAD.MOV.U32 R177, RZ, RZ, R28 ;  /* 0x000000ffffb17224 */ /* 0x000fe400078e001c */
[C---:B------:R-:W-:Y:S02]  /*11a40*/  FMUL.FTZ R28, R2.reuse, R168 ;  /* 0x000000a8021c7220 */ /* 0x040fe40000410000 */
[----:B------:R-:W-:Y:S02]  /*11a50*/  FMUL.FTZ R29, R2, R169 ;  /* 0x000000a9021d7220 */ /* 0x000fe40000410000 */
[C---:B------:R-:W-:Y:S02]  /*11a60*/  FMUL.FTZ R30, R0.reuse, R170 ;  /* 0x000000aa001e7220 */ /* 0x040fe40000410000 */
[----:B------:R-:W-:Y:S02]  /*11a70*/  FMUL.FTZ R31, R0, R171 ;  /* 0x000000ab001f7220 */ /* 0x000fe40000410000 */
[----:B------:R-:W-:Y:S01]  /*11a80*/  IMAD.MOV.U32 R150, RZ, RZ, R176 ;  /* 0x000000ffff967224 */ /* 0x000fe200078e00b0 */
[-C--:B-1----:R-:W-:Y:S01]  /*11a90*/  HMMA.16816.F32.BF16 R4, R48, R24.reuse, R4 ;  /* 0x000000183004723c */ /* 0x082fe20000041804 */
[----:B------:R-:W-:Y:S02]  /*11aa0*/  IMAD.MOV.U32 R161, RZ, RZ, R114 ;  /* 0x000000ffffa17224 */ /* 0x000fe400078e0072 */
[----:B------:R-:W-:Y:S02]  /*11ab0*/  IMAD.MOV.U32 R176, RZ, RZ, R35 ;  /* 0x000000ffffb07224 */ /* 0x000fe400078e0023 */
[----:B------:R-:W-:Y:S02]  /*11ac0*/  IMAD.MOV.U32 R114, RZ, RZ, R34 ;  /* 0x000000ffff727224 */ /* 0x000fe400078e0022 */
[C---:B------:R-:W-:Y:S01]  /*11ad0*/  FMUL.FTZ R34, R36.reuse, R146 ;  /* 0x0000009224227220 */ /* 0x040fe20000410000 */
[C---:B------:R-:W-:Y:S01]  /*11ae0*/  HMMA.16816.F32.BF16 R8, R52.reuse, R24, R8 ;  /* 0x000000183408723c */ /* 0x040fe20000041808 */
[----:B------:R-:W-:Y:S02]  /*11af0*/  FMUL.FTZ R35, R36, R147 ;  /* 0x0000009324237220 */ /* 0x000fe40000410000 */
[----:B------:R-:W-:Y:S04]  /*11b00*/  MUFU.EX2 R114, R114 ;  /* 0x0000007200727308 */ /* 0x000fe80000000800 */
[C---:B------:R-:W-:Y:S01]  /*11b10*/  FMUL.FTZ R24, R2.reuse, R164 ;  /* 0x000000a402187220 */ /* 0x040fe20000410000 */
[-C--:B------:R-:W-:Y:S01]  /*11b20*/  HMMA.16816.F32.BF16 R12, R52, R26.reuse, R12 ;  /* 0x0000001a340c723c */ /* 0x080fe2000004180c */
[----:B------:R-:W-:Y:S03]  /*11b30*/  IMAD.MOV.U32 R164, RZ, RZ, R41 ;  /* 0x000000ffffa47224 */ /* 0x000fe600078e0029 */
[----:B------:R-:W-:Y:S02]  /*11b40*/  FMUL.FTZ R25, R2, R165 ;  /* 0x000000a502197220 */ /* 0x000fe40000410000 */
[----:B------:R-:W-:Y:S02]  /*11b50*/  IMAD.MOV.U32 R165, RZ, RZ, R40 ;  /* 0x000000ffffa57224 */ /* 0x000fe400078e0028 */
[----:B------:R-:W1:Y:S01]  /*11b60*/  LDSM.16.MT88.4 R40, [R210+0x4000] ;  /* 0x00400000d228783b */ /* 0x000e620000004200 */
[C---:B------:R-:W-:Y:S07]  /*11b70*/  HMMA.16816.F32.BF16 R16, R48.reuse, R26, R16 ;  /* 0x0000001a3010723c */ /* 0x040fee0000041810 */
[C---:B------:R-:W-:Y:S02]  /*11b80*/  FMUL.FTZ R26, R0.reuse, R166 ;  /* 0x000000a6001a7220 */ /* 0x040fe40000410000 */
[----:B------:R-:W-:Y:S03]  /*11b90*/  FMUL.FTZ R27, R0, R167 ;  /* 0x000000a7001b7220 */ /* 0x000fe60000410000 */
        /* <DEDUP_REMOVED lines=13> */
[----:B------:R-:W-:Y:S01]  /*11c70*/  IMAD.MOV.U32 R163, RZ, RZ, R162 ;  /* 0x000000ffffa37224 */ /* 0x000fe200078e00a2 */
[-C--:B-1----:R-:W-:Y:S01]  /*11c80*/  HMMA.16816.F32.BF16 R20, R48, R40.reuse, R20 ;  /* 0x000000283014723c */ /* 0x082fe20000041814 */
[----:B------:R-:W-:Y:S02]  /*11c90*/  IMAD.MOV.U32 R158, RZ, RZ, R156 ;  /* 0x000000ffff9e7224 */ /* 0x000fe400078e009c */
[----:B------:R-:W-:Y:S02]  /*11ca0*/  IMAD.MOV.U32 R156, RZ, RZ, R154 ;  /* 0x000000ffff9c7224 */ /* 0x000fe400078e009a */
[----:B------:R-:W-:Y:S02]  /*11cb0*/  IMAD.MOV.U32 R154, RZ, RZ, R136 ;  /* 0x000000ffff9a7224 */ /* 0x000fe400078e0088 */
[----:B------:R-:W-:Y:S01]  /*11cc0*/  IMAD.MOV.U32 R136, RZ, RZ, R135 ;  /* 0x000000ffff887224 */ /* 0x000fe200078e0087 */
        /* <DEDUP_REMOVED lines=9> */
[----:B------:R-:W-:Y:S01]  /*11d60*/  HMMA.16816.F32.BF16 R32, R48, R42, R32 ;  /* 0x0000002a3020723c */ /* 0x000fe20000041820 */
[----:B------:R-:W-:Y:S01]  /*11d70*/  IMAD.MOV.U32 R150, RZ, RZ, R143 ;  /* 0x000000ffff967224 */ /* 0x000fe200078e008f */
[----:B------:R-:W1:Y:S02]  /*11d80*/  LDSM.16.MT88.4 R40, [R209+0x4400] ;  /* 0x00440000d128783b */ /* 0x000e640000004200 */
[----:B------:R-:W-:Y:S02]  /*11d90*/  IMAD.MOV.U32 R143, RZ, RZ, R142 ;  /* 0x000000ffff8f7224 */ /* 0x000fe400078e008e */
[----:B------:R-:W-:Y:S02]  /*11da0*/  IMAD.MOV.U32 R142, RZ, RZ, R163 ;  /* 0x000000ffff8e7224 */ /* 0x000fe400078e00a3 */
[----:B------:R-:W-:Y:S02]  /*11db0*/  IMAD.MOV.U32 R37, RZ, RZ, R129 ;  /* 0x000000ffff257224 */ /* 0x000fe400078e0081 */
[----:B------:R2:W-:Y:S02]  /*11dc0*/  MUFU.EX2 R129, R227 ;  /* 0x000000e300817308 */ /* 0x0005e40000000800 */
        /* <DEDUP_REMOVED lines=12> */
[----:B--2---:R-:W2:Y:S01]  /*11e90*/  LDL.LU R227, [R1+0xa8] ;  /* 0x0000a80001e37983 */ /* 0x004ea20000300800 */
        /* <DEDUP_REMOVED lines=50> */
[-C--:B------:R-:W-:Y:S01]  /*121c0*/  HMMA.16816.F32.BF16 R28, R68, R42.reuse, R28 ;  /* 0x0000002a441c723c */ /* 0x080fe2000004181c */
[----:B------:R-:W-:Y:S02]  /*121d0*/  MUFU.EX2 R136, R218 ;  /* 0x000000da00887308 */ /* 0x000fe40000000800 */
        /* <DEDUP_REMOVED lines=26> */
[----:B------:R-:W-:Y:S01]  /*12380*/  IMAD.MOV.U32 R53, RZ, RZ, R38 ;  /* 0x000000ffff357224 */ /* 0x000fe200078e0026 */
[C---:B------:R-:W-:Y:S01]  /*12390*/  LOP3.LUT R37, R39.reuse, 0xffff, RZ, 0xc0, !PT ;  /* 0x0000ffff27257812 */ /* 0x040fe200078ec0ff */
[----:B------:R-:W-:Y:S01]  /*123a0*/  IMAD.MOV.U32 R70, RZ, RZ, R118 ;  /* 0x000000ffff467224 */ /* 0x000fe200078e0076 */
[----:B------:R-:W-:Y:S01]  /*123b0*/  SHF.R.U32.HI R38, RZ, 0x10, R39 ;  /* 0x00000010ff267819 */ /* 0x000fe20000011627 */
[----:B------:R-:W-:Y:S01]  /*123c0*/  IMAD.MOV.U32 R179, RZ, RZ, R132 ;  /* 0x000000ffffb37224 */ /* 0x000fe200078e0084 */
[----:B------:R-:W-:Y:S01]  /*123d0*/  SHF.R.U32.HI R37, RZ, 0x8, R37 ;  /* 0x00000008ff257819 */ /* 0x000fe20000011625 */
[----:B------:R-:W-:Y:S01]  /*123e0*/  IMAD.MOV.U32 R132, RZ, RZ, R149 ;  /* 0x000000ffff847224 */ /* 0x000fe200078e0095 */
[C---:B------:R-:W-:Y:S01]  /*123f0*/  HMMA.16816.F32.BF16 R8, R80.reuse, R40, R8 ;  /* 0x000000285008723c */ /* 0x040fe20000041808 */
[----:B------:R-:W-:Y:S02]  /*12400*/  IMAD.MOV.U32 R149, RZ, RZ, R148 ;  /* 0x000000ffff957224 */ /* 0x000fe400078e0094 */
[----:B------:R1:W-:Y:S01]  /*12410*/  MUFU.EX2 R148, R226 ;  /* 0x000000e200947308 */ /* 0x0003e20000000800 */
[----:B------:R-:W-:Y:S01]  /*12420*/  IMAD.MOV.U32 R51, RZ, RZ, R55 ;  /* 0x000000ffff337224 */ /* 0x000fe200078e0037 */
[----:B------:R-:W-:Y:S01]  /*12430*/  LOP3.LUT R38, R38, 0xff, RZ, 0xc0, !PT ;  /* 0x000000ff26267812 */ /* 0x000fe200078ec0ff */
        /* <DEDUP_REMOVED lines=8> */
[----:B------:R-:W3:Y:S01]  /*124c0*/  LDSM.16.MT88.4 R40, [R210+0x4800] ;  /* 0x00480000d228783b */ /* 0x000ee20000004200 */
[----:B------:R4:W-:Y:S01]  /*124d0*/  MUFU.EX2 R149, R220 ;  /* 0x000000dc00957308 */ /* 0x0009e20000000800 */
[----:B------:R-:W-:Y:S02]  /*124e0*/  IMAD.MOV.U32 R177, RZ, RZ, R179 ;  /* 0x000000ffffb17224 */ /* 0x000fe400078e00b3 */
[----:B------:R-:W-:Y:S02]  /*124f0*/  IMAD.MOV.U32 R179, RZ, RZ, R132 ;  /* 0x000000ffffb37224 */ /* 0x000fe400078e0084 */
[----:B------:R-:W-:Y:S02]  /*12500*/  IMAD.MOV.U32 R66, RZ, RZ, R208 ;  /* 0x000000ffff427224 */ /* 0x000fe400078e00d0 */
[----:B-1----:R1:W5:Y:S02]  /*12510*/  LDL.LU R226, [R1+0xa4] ;  /* 0x0000a40001e27983 */ /* 0x0023640000300800 */
[----:B------:R-:W-:Y:S01]  /*12520*/  IMAD.MOV.U32 R52, RZ, RZ, R54 ;  /* 0x000000ffff347224 */ /* 0x000fe200078e0036 */
[----:B------:R1:W-:Y:S01]  /*12530*/  MUFU.EX2 R132, R219 ;  /* 0x000000db00847308 */ /* 0x0003e20000000800 */
[----:B------:R-:W-:Y:S02]  /*12540*/  IMAD.MOV.U32 R50, RZ, RZ, R134 ;  /* 0x000000ffff327224 */ /* 0x000fe400078e0086 */
[----:B------:R-:W-:Y:S02]  /*12550*/  IMAD.MOV.U32 R180, RZ, RZ, R176 ;  /* 0x000000ffffb47224 */ /* 0x000fe400078e00b0 */
[----:B------:R-:W-:Y:S02]  /*12560*/  IMAD.MOV.U32 R134, RZ, RZ, R115 ;  /* 0x000000ffff867224 */ /* 0x000fe400078e0073 */
[----:B------:R-:W-:Y:S02]  /*12570*/  IMAD.MOV.U32 R49, RZ, RZ, R50 ;  /* 0x000000ffff317224 */ /* 0x000fe400078e0032 */
[----:B------:R-:W-:Y:S01]  /*12580*/  IMAD.MOV.U32 R50, RZ, RZ, R51 ;  /* 0x000000ffff327224 */ /* 0x000fe200078e0033 */
[----:B------:R3:W-:Y:S01]  /*12590*/  MUFU.EX2 R176, R217 ;  /* 0x000000d900b07308 */ /* 0x0007e20000000800 */
[----:B------:R-:W-:Y:S02]  /*125a0*/  IMAD.MOV.U32 R51, RZ, RZ, R52 ;  /* 0x000000ffff337224 */ /* 0x000fe400078e0034 */
[----:B------:R-:W-:Y:S01]  /*125b0*/  IMAD.MOV.U32 R52, RZ, RZ, R170 ;  /* 0x000000ffff347224 */ /* 0x000fe200078e00aa */
[----:B----4-:R4:W5:Y:S01]  /*125c0*/  LDL.LU R220, [R1+0xa0] ;  /* 0x0000a00001dc7983 */ /* 0x0109620000300800 */
[----:B------:R-:W-:Y:S02]  /*125d0*/  IMAD.MOV.U32 R170, RZ, RZ, R157 ;  /* 0x000000ffffaa7224 */ /* 0x000fe400078e009d */
[----:B------:R-:W-:Y:S02]  /*125e0*/  IMAD.MOV.U32 R157, RZ, RZ, R215 ;  /* 0x000000ffff9d7224 */ /* 0x000fe400078e00d7 */
[----:B------:R-:W-:Y:S01]  /*125f0*/  IMAD.MOV.U32 R164, RZ, RZ, R150 ;  /* 0x000000ffffa47224 */ /* 0x000fe200078e0096 */
[----:B------:R-:W-:Y:S01]  /*12600*/  MUFU.EX2 R115, R76 ;  /* 0x0000004c00737308 */ /* 0x000fe20000000800 */
[----:B------:R-:W-:Y:S02]  /*12610*/  IMAD.MOV.U32 R150, RZ, RZ, R180 ;  /* 0x000000ffff967224 */ /* 0x000fe400078e00b4 */
[----:B------:R-:W-:Y:S01]  /*12620*/  IMAD.MOV.U32 R180, RZ, RZ, R177 ;  /* 0x000000ffffb47224 */ /* 0x000fe200078e00b1 */
[----:B-1----:R4:W5:Y:S01]  /*12630*/  LDL.LU R219, [R1+0x9c] ;  /* 0x00009c0001db7983 */ /* 0x0029620000300800 */
[----:B------:R-:W-:Y:S02]  /*12640*/  IMAD.MOV.U32 R54, RZ, RZ, R130 ;  /* 0x000000ffff367224 */ /* 0x000fe400078e0082 */
[----:B------:R-:W-:Y:S01]  /*12650*/  IMAD.MOV.U32 R147, RZ, RZ, R171 ;  /* 0x000000ffff937224 */ /* 0x000fe200078e00ab */
[----:B------:R4:W5:Y:S01]  /*12660*/  LDL.LU R218, [R1+0x98] ;  /* 0x0000980001da7983 */ /* 0x0009620000300800 */
[-C--:B---3--:R-:W-:Y:S01]  /*12670*/  HMMA.16816.F32.BF16 R20, R44, R40.reuse, R20 ;  /* 0x000000282c14723c */ /* 0x088fe20000041814 */
[----:B------:R-:W-:Y:S01]  /*12680*/  IMAD.MOV.U32 R171, RZ, RZ, R143 ;  /* 0x000000ffffab7224 */ /* 0x000fe200078e008f */
[----:B------:R1:W-:Y:S01]  /*12690*/  MUFU.EX2 R177, R216 ;  /* 0x000000d800b17308 */ /* 0x0003e20000000800 */
[----:B------:R-:W-:Y:S02]  /*126a0*/  IMAD.MOV.U32 R143, RZ, RZ, R154 ;  /* 0x000000ffff8f7224 */ /* 0x000fe400078e009a */
[----:B------:R-:W-:Y:S01]  /*126b0*/  IMAD.MOV.U32 R154, RZ, RZ, R103 ;  /* 0x000000ffff9a7224 */ /* 0x000fe200078e0067 */
[----:B------:R4:W5:Y:S01]  /*126c0*/  LDL.LU R217, [R1+0x94] ;  /* 0x0000940001d97983 */ /* 0x0009620000300800 */
[----:B------:R-:W-:Y:S01]  /*126d0*/  IMAD.MOV.U32 R67, RZ, RZ, R53 ;  /* 0x000000ffff437224 */ /* 0x000fe200078e0035 */
[C---:B------:R-:W-:Y:S01]  /*126e0*/  HMMA.16816.F32.BF16 R24, R80.reuse, R40, R24 ;  /* 0x000000285018723c */ /* 0x040fe20000041818 */
[----:B------:R-:W-:Y:S03]  /*126f0*/  IMAD.MOV.U32 R118, RZ, RZ, R99 ;  /* 0x000000ffff767224 */ /* 0x000fe600078e0063 */
[----:B------:R-:W-:Y:S01]  /*12700*/  IMAD.MOV.U32 R71, RZ, RZ, R119 ;  /* 0x000000ffff477224 */ /* 0x000fe200078e0077 */
[----:B------:R-:W3:Y:S01]  /*12710*/  MUFU.EX2 R130, R97 ;  /* 0x0000006100827308 */ /* 0x000ee20000000800 */
[----:B------:R-:W-:Y:S02]  /*12720*/  IMAD.MOV.U32 R71, RZ, RZ, R170 ;  /* 0x000000ffff477224 */ /* 0x000fe400078e00aa */
[----:B------:R-:W-:Y:S01]  /*12730*/  IMAD.MOV.U32 R170, RZ, RZ, R214 ;  /* 0x000000ffffaa7224 */ /* 0x000fe200078e00d6 */
[-C--:B------:R-:W-:Y:S03]  /*12740*/  HMMA.16816.F32.BF16 R28, R80, R42.reuse, R28 ;  /* 0x0000002a501c723c */ /* 0x080fe6000004181c */
[----:B------:R-:W-:Y:S02]  /*12750*/  IMAD.MOV.U32 R69, RZ, RZ, R71 ;  /* 0x000000ffff457224 */ /* 0x000fe400078e0047 */
[----:B------:R-:W-:Y:S01]  /*12760*/  IMAD.MOV.U32 R166, RZ, RZ, R164 ;  /* 0x000000ffffa67224 */ /* 0x000fe200078e00a4 */
[----:B------:R3:W-:Y:S02]  /*12770*/  MUFU.EX2 R82, R66 ;  /* 0x0000004200527308 */ /* 0x0007e40000000800 */
[----:B------:R-:W-:Y:S01]  /*12780*/  HMMA.16816.F32.BF16 R32, R44, R42, R32 ;  /* 0x0000002a2c20723c */ /* 0x000fe20000041820 */
[----:B------:R-:W4:Y:S06]  /*12790*/  LDSM.16.MT88.4 R40, [R209+0x4c00] ;  /* 0x004c0000d128783b */ /* 0x000f2c0000004200 */
[--C-:B------:R-:W-:Y:S01]  /*127a0*/  HSET2.LE.AND R47, R144, R230.reuse, PT ;  /* 0x000000e6902f7233 */ /* 0x100fe20003803000 */
[----:B------:R2:W-:Y:S01]  /*127b0*/  MUFU.EX2 R97, R72 ;  /* 0x0000004800617308 */ /* 0x0005e20000000800 */
[----:B-1----:R1:W5:Y:S03]  /*127c0*/  LDL.LU R216, [R1+0x90] ;  /* 0x0000900001d87983 */ /* 0x0023660000300800 */
[--C-:B------:R-:W-:Y:S01]  /*127d0*/  HSET2.LE.AND R46, R145, R230.reuse, PT ;  /* 0x000000e6912e7233 */ /* 0x100fe20003803000 */
[----:B------:R1:W5:Y:S04]  /*127e0*/  LDL.LU R215, [R1+0x8c] ;  /* 0x00008c0001d77983 */ /* 0x0003680000300800 */
[----:B------:R1:W5:Y:S01]  /*127f0*/  LDL.LU R214, [R1+0x88] ;  /* 0x0000880001d67983 */ /* 0x0003620000300800 */
[----:B------:R-:W-:Y:S01]  /*12800*/  MUFU.EX2 R83, R74 ;  /* 0x0000004a00537308 */ /* 0x000fe20000000800 */
[----:B---3--:R-:W-:Y:S02]  /*12810*/  IMAD.MOV.U32 R66, RZ, RZ, R67 ;  /* 0x000000ffff427224 */ /* 0x008fe400078e0043 */
[----:B------:R-:W-:Y:S07]  /*12820*/  IMAD.MOV.U32 R67, RZ, RZ, R69 ;  /* 0x000000ffff437224 */ /* 0x000fee00078e0045 */
[----:B------:R-:W-:Y:S10]  /*12830*/  MUFU.EX2 R103, R100 ;  /* 0x0000006400677308 */ /* 0x000ff40000000800 */
[----:B------:R-:W-:Y:S01]  /*12840*/  MUFU.EX2 R100, R73 ;  /* 0x0000004900647308 */ /* 0x000fe20000000800 */
[-C--:B----4-:R-:W-:Y:S09]  /*12850*/  HMMA.16816.F32.BF16 R4, R56, R40.reuse, R4 ;  /* 0x000000283804723c */ /* 0x090ff20000041804 */
[----:B------:R-:W-:Y:S01]  /*12860*/  MUFU.EX2 R99, R112 ;  /* 0x0000007000637308 */ /* 0x000fe20000000800 */
[C---:B------:R-:W-:Y:S08]  /*12870*/  HMMA.16816.F32.BF16 R8, R60.reuse, R40, R8 ;  /* 0x000000283c08723c */ /* 0x040ff00000041808 */
[-C--:B------:R-:W-:Y:S01]  /*12880*/  HMMA.16816.F32.BF16 R12, R60, R42.reuse, R12 ;  /* 0x0000002a3c0c723c */ /* 0x080fe2000004180c */
[----:B------:R-:W-:Y:S07]  /*12890*/  MUFU.EX2 R112, R78 ;  /* 0x0000004e00707308 */ /* 0x000fee0000000800 */
[C---:B------:R-:W-:Y:S01]  /*128a0*/  HMMA.16816.F32.BF16 R16, R56.reuse, R42, R16 ;  /* 0x0000002a3810723c */ /* 0x040fe20000041810 */
[----:B------:R-:W3:Y:S02]  /*128b0*/  LDSM.16.MT88.4 R40, [R210+0x4c00] ;  /* 0x004c0000d228783b */ /* 0x000ee40000004200 */
[----:B------:R-:W-:Y:S10]  /*128c0*/  MUFU.EX2 R81, R66 ;  /* 0x0000004200517308 */ /* 0x000ff40000000800 */
[----:B------:R-:W4:Y:S10]  /*128d0*/  MUFU.EX2 R119, R79 ;  /* 0x0000004f00777308 */ /* 0x000f340000000800 */
[----:B------:R-:W-:Y:S10]  /*128e0*/  MUFU.EX2 R79, R75 ;  /* 0x0000004b004f7308 */ /* 0x000ff40000000800 */
[----:B------:R-:W-:Y:S01]  /*128f0*/  MUFU.EX2 R164, R180 ;  /* 0x000000b400a47308 */ /* 0x000fe20000000800 */
[-C--:B---3--:R-:W-:Y:S09]  /*12900*/  HMMA.16816.F32.BF16 R20, R56, R40.reuse, R20 ;  /* 0x000000283814723c */ /* 0x088ff20000041814 */
[----:B------:R-:W-:Y:S01]  /*12910*/  MUFU.EX2 R180, R128 ;  /* 0x0000008000b47308 */ /* 0x000fe20000000800 */
[C---:B------:R-:W-:Y:S09]  /*12920*/  HMMA.16816.F32.BF16 R24, R60.reuse, R40, R24 ;  /* 0x000000283c18723c */ /* 0x040ff20000041818 */
[----:B------:R-:W3:Y:S03]  /*12930*/  MUFU.EX2 R128, R77 ;  /* 0x0000004d00807308 */ /* 0x000ee60000000800 */
[----:B------:R-:W-:Y:S01]  /*12940*/  LOP3.LUT R40, R39, 0xff, RZ, 0xc0, !PT ;  /* 0x000000ff27287812 */ /* 0x000fe200078ec0ff */
[-C--:B------:R-:W-:Y:S01]  /*12950*/  HMMA.16816.F32.BF16 R28, R60, R42.reuse, R28 ;  /* 0x0000002a3c1c723c */ /* 0x080fe2000004181c */
[----:B------:R-:W-:Y:S02]  /*12960*/  SHF.R.U32.HI R39, RZ, 0x18, R39 ;  /* 0x00000018ff277819 */ /* 0x000fe40000011627 */
[----:B------:R-:W-:Y:S02]  /*12970*/  PRMT R48, R40, 0x5410, R37 ;  /* 0x0000541028307816 */ /* 0x000fe40000000025 */
[----:B------:R-:W-:Y:S01]  /*12980*/  LOP3.LUT R37, R84, 0xffff, RZ, 0xc0, !PT ;  /* 0x0000ffff54257812 */ /* 0x000fe200078ec0ff */
[----:B------:R-:W-:Y:S02]  /*12990*/  MUFU.EX2 R76, R67 ;  /* 0x00000043004c7308 */ /* 0x000fe40000000800 */
[----:B------:R-:W-:Y:S01]  /*129a0*/  HMMA.16816.F32.BF16 R32, R56, R42, R32 ;  /* 0x0000002a3820723c */ /* 0x000fe20000041820 */
[----:B------:R-:W-:Y:S03]  /*129b0*/  LOP3.LUT R41, R225, UR11, R182, 0x96, !PT ;  /* 0x0000000be1297c12 */ /* 0x000fe6000f8e96b6 */
[----:B------:R-:W-:Y:S03]  /*129c0*/  SHF.R.U32.HI R37, RZ, 0x8, R37 ;  /* 0x00000008ff257819 */ /* 0x000fe60000011625 */
[----:B------:R-:W-:Y:S01]  /*129d0*/  IMAD.MOV.U32 R58, RZ, RZ, R50 ;  /* 0x000000ffff3a7224 */ /* 0x000fe200078e0032 */
[----:B------:R-:W-:Y:S01]  /*129e0*/  PRMT R57, R38, 0x5410, R39 ;  /* 0x0000541026397816 */ /* 0x000fe20000000027 */
[----:B------:R-:W1:Y:S03]  /*129f0*/  MUFU.EX2 R118, R118 ;  /* 0x0000007600767308 */ /* 0x000e660000000800 */
[----:B------:R-:W-:Y:S02]  /*12a00*/  LOP3.LUT R38, R84, 0xff, RZ, 0xc0, !PT ;  /* 0x000000ff54267812 */ /* 0x000fe400078ec0ff */
[----:B------:R-:W-:Y:S02]  /*12a10*/  SHF.R.U32.HI R39, RZ, 0x18, R84 ;  /* 0x00000018ff277819 */ /* 0x000fe40000011654 */
[----:B------:R-:W-:Y:S02]  /*12a20*/  PRMT R135, R38, 0x5410, R37 ;  /* 0x0000541026877816 */ /* 0x000fe40000000025 */
[----:B------:R-:W-:Y:S01]  /*12a30*/  LOP3.LUT R38, R183, UR13, R70, 0x96, !PT ;  /* 0x0000000db7267c12 */ /* 0x000fe2000f8e9646 */
[----:B------:R-:W-:Y:S01]  /*12a40*/  IMAD.MOV.U32 R70, RZ, RZ, R49 ;  /* 0x000000ffff467224 */ /* 0x000fe200078e0031 */
[----:B------:R-:W-:Y:S01]  /*12a50*/  SHF.R.U32.HI R37, RZ, 0x10, R84 ;  /* 0x00000010ff257819 */ /* 0x000fe20000011654 */
[----:B------:R-:W-:Y:S01]  /*12a60*/  IMAD.MOV.U32 R49, RZ, RZ, R52 ;  /* 0x000000ffff317224 */ /* 0x000fe200078e0034 */
[----:B------:R1:W-:Y:S01]  /*12a70*/  MUFU.EX2 R84, R211 ;  /* 0x000000d300547308 */ /* 0x0003e20000000800 */
[----:B------:R-:W-:Y:S01]  /*12a80*/  IMAD.WIDE.U32 R44, R38, -0x2daee0ad, RZ ;  /* 0xd2511f53262c7825 */ /* 0x000fe200078e00ff */
[----:B------:R-:W-:Y:S03]  /*12a90*/  LOP3.LUT R37, R37, 0xff, RZ, 0xc0, !PT ;  /* 0x000000ff25257812 */ /* 0x000fe600078ec0ff */
[----:B------:R-:W-:Y:S01]  /*12aa0*/  IMAD.MOV.U32 R52, RZ, RZ, R157 ;  /* 0x000000ffff347224 */ /* 0x000fe200078e009d */
[----:B------:R-:W-:Y:S01]  /*12ab0*/  LOP3.LUT R42, R45, UR10, R212, 0x96, !PT ;  /* 0x0000000a2d2a7c12 */ /* 0x000fe2000f8e96d4 */
[----:B------:R-:W-:Y:S01]  /*12ac0*/  IMAD.MOV.U32 R157, RZ, RZ, R134 ;  /* 0x000000ffff9d7224 */ /* 0x000fe200078e0086 */
[----:B------:R3:W5:Y:S01]  /*12ad0*/  LDL.LU.64 R212, [R1+0x80] ;  /* 0x0000800001d47983 */ /* 0x0007620000300a00 */
[----:B------:R-:W-:Y:S01]  /*12ae0*/  IMAD.MOV.U32 R71, RZ, RZ, R52 ;  /* 0x000000ffff477224 */ /* 0x000fe200078e0034 */
[----:B------:R-:W-:Y:S01]  /*12af0*/  PRMT R134, R37, 0x5410, R39 ;  /* 0x0000541025867816 */ /* 0x000fe20000000027 */
[----:B------:R-:W-:Y:S01]  /*12b00*/  IMAD.WIDE.U32 R42, R42, -0x326172a9, RZ ;  /* 0xcd9e8d572a2a7825 */ /* 0x000fe200078e00ff */
[----:B------:R-:W-:Y:S01]  /*12b10*/  SHF.R.U32.HI R37, RZ, 0x8, R140 ;  /* 0x00000008ff257819 */ /* 0x000fe2000001168c */
[----:B------:R3:W3:Y:S02]  /*12b20*/  MUFU.EX2 R80, R70 ;  /* 0x0000004600507308 */ /* 0x0006e40000000800 */
[----:B------:R-:W-:Y:S01]  /*12b30*/  IMAD.WIDE.U32 R38, R41, -0x2daee0ad, RZ ;  /* 0xd2511f5329267825 */ /* 0x000fe200078e00ff */
[----:B------:R-:W-:Y:S02]  /*12b40*/  LOP3.LUT R40, R43, UR9, R224, 0x96, !PT ;  /* 0x000000092b287c12 */ /* 0x000fe4000f8e96e0 */
[----:B--2---:R-:W-:Y:S01]  /*12b50*/  PRMT R72, R141, 0x5410, R37 ;  /* 0x000054108d487816 */ /* 0x004fe20000000025 */
[----:B------:R-:W-:Y:S01]  /*12b60*/  IMAD.MOV.U32 R69, RZ, RZ, R49 ;  /* 0x000000ffff457224 */ /* 0x000fe200078e0031 */
[----:B------:R-:W-:Y:S01]  /*12b70*/  LOP3.LUT R39, R39, UR8, R44, 0x96, !PT ;  /* 0x0000000827277c12 */ /* 0x000fe2000f8e962c */
[----:B------:R-:W-:Y:S01]  /*12b80*/  IMAD.WIDE.U32 R40, R40, -0x2daee0ad, RZ ;  /* 0xd2511f5328287825 */ /* 0x000fe200078e00ff */
[----:B------:R-:W-:Y:S01]  /*12b90*/  SHF.R.U32.HI R37, RZ, 0x8, R96 ;  /* 0x00000008ff257819 */ /* 0x000fe20000011660 */
[----:B------:R2:W2:Y:S01]  /*12ba0*/  MUFU.EX2 R77, R69 ;  /* 0x00000045004d7308 */ /* 0x0004a20000000800 */
[----:B-1----:R1:W5:Y:S01]  /*12bb0*/  LDL.LU R211, [R1+0x78] ;  /* 0x0000780001d37983 */ /* 0x0023620000300800 */
[----:B------:R-:W-:Y:S01]  /*12bc0*/  IMAD.MOV.U32 R49, RZ, RZ, R146 ;  /* 0x000000ffff317224 */ /* 0x000fe200078e0092 */
[----:B------:R-:W-:Y:S01]  /*12bd0*/  LOP3.LUT R41, R41, UR6, R38, 0x96, !PT ;  /* 0x0000000629297c12 */ /* 0x000fe2000f8e9626 */
[----:B------:R-:W-:Y:S01]  /*12be0*/  IMAD.WIDE.U32 R38, R39, -0x326172a9, RZ ;  /* 0xcd9e8d5727267825 */ /* 0x000fe200078e00ff */
[----:B------:R-:W-:Y:S01]  /*12bf0*/  PRMT R74, R102, 0x5410, R37 ;  /* 0x00005410664a7816 */ /* 0x000fe20000000025 */
[----:B------:R1:W5:Y:S01]  /*12c00*/  LDL.LU R208, [R1+0x74] ;  /* 0x0000740001d07983 */ /* 0x0003620000300800 */
[----:B------:R-:W-:Y:S01]  /*12c10*/  LOP3.LUT R37, R86, 0xffff, RZ, 0xc0, !PT ;  /* 0x0000ffff56257812 */ /* 0x000fe200078ec0ff */
[----:B------:R-:W-:Y:S01]  /*12c20*/  IMAD.MOV.U32 R146, RZ, RZ, R55 ;  /* 0x000000ffff927224 */ /* 0x000fe200078e0037 */
[----:B------:R-:W-:Y:S01]  /*12c30*/  LOP3.LUT R42, R39, UR7, R42, 0x96, !PT ;  /* 0x00000007272a7c12 */ /* 0x000fe2000f8e962a */
[----:B------:R-:W-:Y:S01]  /*12c40*/  IMAD.MOV.U32 R183, RZ, RZ, R49 ;  /* 0x000000ffffb77224 */ /* 0x000fe200078e0031 */
[----:B------:R-:W-:Y:S01]  /*12c50*/  F2FP.BF16.PACK_AB R44, R130, R116 ;  /* 0x00000074822c723e */ /* 0x000fe200000010ff */
[----:B------:R-:W-:Y:S01]  /*12c60*/  IMAD.MOV.U32 R141, RZ, RZ, R51 ;  /* 0x000000ffff8d7224 */ /* 0x000fe200078e0033 */
[----:B------:R-:W-:Y:S01]  /*12c70*/  LOP3.LUT R39, R152, 0xff, RZ, 0xc0, !PT ;  /* 0x000000ff98277812 */ /* 0x000fe200078ec0ff */
[----:B------:R-:W-:Y:S01]  /*12c80*/  IMAD.WIDE.U32 R42, R42, -0x2daee0ad, RZ ;  /* 0xd2511f532a2a7825 */ /* 0x000fe200078e00ff */
[----:B------:R-:W-:Y:S02]  /*12c90*/  MUFU.EX2 R179, R179 ;  /* 0x000000b300b37308 */ /* 0x000fe40000000800 */
[----:B------:R-:W-:Y:S01]  /*12ca0*/  PRMT R68, R39, 0x5410, R153 ;  /* 0x0000541027447816 */ /* 0x000fe20000000099 */
[----:B---3--:R-:W-:Y:S01]  /*12cb0*/  IMAD.MOV.U32 R70, RZ, RZ, R54 ;  /* 0x000000ffff467224 */ /* 0x008fe200078e0036 */
[----:B------:R-:W-:Y:S01]  /*12cc0*/  LOP3.LUT R52, R43, UR4, R40, 0x96, !PT ;  /* 0x000000042b347c12 */ /* 0x000fe2000f8e9628 */
[----:B------:R-:W-:Y:S01]  /*12cd0*/  IMAD.WIDE.U32 R40, R41, -0x326172a9, RZ ;  /* 0xcd9e8d5729287825 */ /* 0x000fe200078e00ff */
[----:B------:R-:W-:Y:S03]  /*12ce0*/  SHF.R.U32.HI R39, RZ, 0x8, R37 ;  /* 0x00000008ff277819 */ /* 0x000fe60000011625 */
[----:B------:R-:W-:Y:S01]  /*12cf0*/  IMAD.WIDE.U32 R52, R52, -0x326172a9, RZ ;  /* 0xcd9e8d5734347825 */ /* 0x000fe200078e00ff */
[----:B------:R-:W-:Y:S01]  /*12d00*/  LOP3.LUT R54, R41, UR5, R38, 0x96, !PT ;  /* 0x0000000529367c12 */ /* 0x000fe2000f8e9626 */
[----:B------:R-:W3:Y:S01]  /*12d10*/  MUFU.EX2 R150, R150 ;  /* 0x0000009600967308 */ /* 0x000ee20000000800 */
[----:B------:R-:W-:Y:S01]  /*12d20*/  LOP3.LUT R41, R86, 0xff, RZ, 0xc0, !PT ;  /* 0x000000ff56297812 */ /* 0x000fe200078ec0ff */
[----:B------:R-:W-:Y:S01]  /*12d30*/  IMAD.MOV.U32 R182, RZ, RZ, R70 ;  /* 0x000000ffffb67224 */ /* 0x000fe200078e0046 */
[----:B------:R-:W-:Y:S01]  /*12d40*/  LOP3.LUT R37, R52, 0xffff, RZ, 0xc0, !PT ;  /* 0x0000ffff34257812 */ /* 0x000fe200078ec0ff */
[----:B------:R-:W-:Y:S01]  /*12d50*/  IMAD.WIDE.U32 R54, R54, -0x2daee0ad, RZ ;  /* 0xd2511f5336367825 */ /* 0x000fe200078e00ff */
[----:B------:R-:W-:Y:S02]  /*12d60*/  LOP3.LUT R38, R117, 0xff, RZ, 0xc0, !PT ;  /* 0x000000ff75267812 */ /* 0x000fe400078ec0ff */
[----:B------:R-:W-:Y:S01]  /*12d70*/  PRMT R64, R41, 0x5410, R39 ;  /* 0x0000541029407816 */ /* 0x000fe20000000027 */
[----:B------:R-:W-:Y:S01]  /*12d80*/  IMAD.MOV.U32 R140, RZ, RZ, R71 ;  /* 0x000000ffff8c7224 */ /* 0x000fe200078e0047 */
[----:B------:R-:W-:Y:S01]  /*12d90*/  SHF.R.U32.HI R37, RZ, 0x8, R37 ;  /* 0x00000008ff257819 */ /* 0x000fe20000011625 */
[----:B------:R-:W-:Y:S01]  /*12da0*/  FADD.FTZ R58, R58, R141 ;  /* 0x0000008d3a3a7221 */ /* 0x000fe20000010000 */
[----:B------:R-:W-:Y:S02]  /*12db0*/  SHF.R.U32.HI R39, RZ, 0x10, R86 ;  /* 0x00000010ff277819 */ /* 0x000fe40000011656 */
[----:B------:R-:W-:Y:S01]  /*12dc0*/  PRMT R73, R38, 0x5410, R131 ;  /* 0x0000541026497816 */ /* 0x000fe20000000083 */
[----:B------:R-:W-:Y:S01]  /*12dd0*/  FADD.FTZ R58, R140, R58 ;  /* 0x0000003a8c3a7221 */ /* 0x000fe20000010000 */
[----:B------:R-:W-:Y:S02]  /*12de0*/  LOP3.LUT R38, R52, 0xff, RZ, 0xc0, !PT ;  /* 0x000000ff34267812 */ /* 0x000fe400078ec0ff */
[----:B------:R-:W-:Y:S01]  /*12df0*/  LOP3.LUT R56, R53, UR15, R40, 0x96, !PT ;  /* 0x0000000f35387c12 */ /* 0x000fe2000f8e9628 */
[----:B------:R-:W-:Y:S01]  /*12e00*/  FADD.FTZ R58, R183, R58 ;  /* 0x0000003ab73a7221 */ /* 0x000fe20000010000 */
[----:B------:R-:W-:Y:S02]  /*12e10*/  PRMT R78, R38, 0x5410, R37 ;  /* 0x00005410264e7816 */ /* 0x000fe40000000025 */
[----:B------:R-:W-:Y:S01]  /*12e20*/  LOP3.LUT R37, R39, 0xff, RZ, 0xc0, !PT ;  /* 0x000000ff27257812 */ /* 0x000fe200078ec0ff */
[--C-:B------:R-:W-:Y:S01]  /*12e30*/  HSET2.LE.AND R39, R184, R230.reuse, PT ;  /* 0x000000e6b8277233 */ /* 0x100fe20003803000 */
[----:B------:R-:W-:Y:S02]  /*12e40*/  SHF.R.U32.HI R38, RZ, 0x18, R86 ;  /* 0x00000018ff267819 */ /* 0x000fe40000011656 */
[----:B------:R-:W-:Y:S02]  /*12e50*/  LOP3.LUT R59, R55, UR14, R42, 0x96, !PT ;  /* 0x0000000e373b7c12 */ /* 0x000fe4000f8e962a */
[----:B------:R-:W-:Y:S01]  /*12e60*/  PRMT R66, R37, 0x5410, R38 ;  /* 0x0000541025427816 */ /* 0x000fe20000000026 */
[----:B------:R-:W1:Y:S01]  /*12e70*/  LDSM.16.MT88.4 R40, [R209+0x5000] ;  /* 0x00500000d128783b */ /* 0x000e620000004200 */
[----:B------:R-:W-:Y:S01]  /*12e80*/  LOP3.LUT R39, R39, R44, RZ, 0xc0, !PT ;  /* 0x0000002c27277212 */ /* 0x000fe200078ec0ff */
[--C-:B------:R-:W-:Y:S01]  /*12e90*/  HSET2.LE.AND R38, R186, R230.reuse, PT ;  /* 0x000000e6ba267233 */ /* 0x100fe20003803000 */
[----:B----4-:R-:W-:Y:S02]  /*12ea0*/  F2FP.BF16.PACK_AB R44, R119, R112 ;  /* 0x00000070772c723e */ /* 0x010fe400000010ff */
[C---:B------:R-:W-:Y:S02]  /*12eb0*/  LOP3.LUT R67, R54.reuse, 0xffff, RZ, 0xc0, !PT ;  /* 0x0000ffff36437812 */ /* 0x040fe400078ec0ff */
[----:B------:R-:W-:Y:S01]  /*12ec0*/  LOP3.LUT R47, R47, R44, RZ, 0xc0, !PT ;  /* 0x0000002c2f2f7212 */ /* 0x000fe200078ec0ff */
[----:B------:R-:W4:Y:S01]  /*12ed0*/  LDL.LU R37, [R1+0x30] ;  /* 0x0000300001257983 */ /* 0x000f220000300800 */
[--C-:B--2---:R-:W-:Y:S02]  /*12ee0*/  SHF.R.U32.HI R69, RZ, 0x10, R54.reuse ;  /* 0x00000010ff457819 */ /* 0x104fe40000011636 */
[----:B------:R-:W-:Y:S02]  /*12ef0*/  LOP3.LUT R71, R54, 0xff, RZ, 0xc0, !PT ;  /* 0x000000ff36477812 */ /* 0x000fe400078ec0ff */
[----:B------:R-:W-:Y:S01]  /*12f00*/  SHF.R.U32.HI R70, RZ, 0x18, R54 ;  /* 0x00000018ff467819 */ /* 0x000fe20000011636 */
[----:B----4-:R-:W-:Y:S01]  /*12f10*/  FFMA.FTZ R60, R36, R37, R205 ;  /* 0x00000025243c7223 */ /* 0x010fe200000100cd */
[----:B------:R-:W-:Y:S01]  /*12f20*/  F2FP.BF16.PACK_AB R37, R101, R98 ;  /* 0x000000626525723e */ /* 0x000fe200000010ff */
[----:B------:R-:W2:Y:S02]  /*12f30*/  LDL.LU R36, [R1+0x34] ;  /* 0x0000340001247983 */ /* 0x000ea40000300800 */
[----:B------:R-:W-:Y:S02]  /*12f40*/  FADD.FTZ R60, R244, R60 ;  /* 0x0000003cf43c7221 */ /* 0x000fe40000010000 */
[----:B------:R-:W4:Y:S01]  /*12f50*/  LDL.LU R45, [R1+0x38] ;  /* 0x00003800012d7983 */ /* 0x000f220000300800 */
[----:B--2---:R-:W-:Y:S01]  /*12f60*/  FFMA.FTZ R61, R2, R36, R204 ;  /* 0x00000024023d7223 */ /* 0x004fe200000100cc */
[--C-:B------:R-:W-:Y:S01]  /*12f70*/  HSET2.LE.AND R36, R181, R230.reuse, PT ;  /* 0x000000e6b5247233 */ /* 0x100fe20003803000 */
[----:B------:R-:W-:Y:S01]  /*12f80*/  F2FP.BF16.PACK_AB R2, R129, R114 ;  /* 0x000000728102723e */ /* 0x000fe200000010ff */
[----:B----4-:R-:W-:Y:S01]  /*12f90*/  FFMA.FTZ R65, R0, R45, R203 ;  /* 0x0000002d00417223 */ /* 0x010fe200000100cb */
[--C-:B------:R-:W-:Y:S01]  /*12fa0*/  HSET2.LE.AND R45, R48, R230.reuse, PT ;  /* 0x000000e6302d7233 */ /* 0x100fe20003803000 */
[----:B------:R-:W-:Y:S01]  /*12fb0*/  F2FP.BF16.PACK_AB R48, R100, R97 ;  /* 0x000000616430723e */ /* 0x000fe200000010ff */
[----:B------:R-:W-:Y:S01]  /*12fc0*/  FADD.FTZ R61, R234, R61 ;  /* 0x0000003dea3d7221 */ /* 0x000fe20000010000 */
[----:B------:R-:W-:Y:S01]  /*12fd0*/  LOP3.LUT R36, R36, R37, RZ, 0xc0, !PT ;  /* 0x0000002524247212 */ /* 0x000fe200078ec0ff */
[--C-:B------:R-:W-:Y:S01]  /*12fe0*/  HSET2.LE.AND R37, R185, R230.reuse, PT ;  /* 0x000000e6b9257233 */ /* 0x100fe20003803000 */
[----:B------:R-:W-:Y:S02]  /*12ff0*/  F2FP.BF16.PACK_AB R0, R103, R99 ;  /* 0x000000636700723e */ /* 0x000fe400000010ff */
[----:B------:R-:W-:Y:S01]  /*13000*/  LOP3.LUT R44, R45, R48, RZ, 0xc0, !PT ;  /* 0x000000302d2c7212 */ /* 0x000fe200078ec0ff */
[--C-:B------:R-:W-:Y:S01]  /*13010*/  HSET2.LE.AND R45, R57, R230.reuse, PT ;  /* 0x000000e6392d7233 */ /* 0x100fe20003803000 */
[----:B------:R-:W2:Y:S01]  /*13020*/  LDSM.16.MT88.4 R48, [R210+0x5000] ;  /* 0x00500000d230783b */ /* 0x000ea20000004200 */
[----:B------:R-:W-:Y:S02]  /*13030*/  LOP3.LUT R38, R38, R2, RZ, 0xc0, !PT ;  /* 0x0000000226267212 */ /* 0x000fe400078ec0ff */
[----:B------:R-:W-:Y:S02]  /*13040*/  LOP3.LUT R37, R37, R0, RZ, 0xc0, !PT ;  /* 0x0000000025257212 */ /* 0x000fe400078ec0ff */
[----:B------:R-:W-:Y:S02]  /*13050*/  F2FP.BF16.PACK_AB R2, R128, R115 ;  /* 0x000000738002723e */ /* 0x000fe400000010ff */
[----:B------:R-:W-:Y:S02]  /*13060*/  F2FP.BF16.PACK_AB R0, R79, R83 ;  /* 0x000000534f00723e */ /* 0x000fe400000010ff */
[--C-:B------:R-:W-:Y:S01]  /*13070*/  SHF.R.U32.HI R57, RZ, 0x18, R52.reuse ;  /* 0x00000018ff397819 */ /* 0x100fe20000011634 */
[-C--:B-1----:R-:W-:Y:S01]  /*13080*/  HMMA.16816.F32.BF16 R4, R36, R40.reuse, R4 ;  /* 0x000000282404723c */ /* 0x082fe20000041804 */
[----:B------:R-:W-:Y:S02]  /*13090*/  LOP3.LUT R46, R46, R2, RZ, 0xc0, !PT ;  /* 0x000000022e2e7212 */ /* 0x000fe400078ec0ff */
[----:B------:R-:W-:Y:S02]  /*130a0*/  LOP3.LUT R45, R45, R0, RZ, 0xc0, !PT ;  /* 0x000000002d2d7212 */ /* 0x000fe400078ec0ff */
[----:B------:R-:W-:Y:S02]  /*130b0*/  SHF.R.U32.HI R2, RZ, 0x10, R52 ;  /* 0x00000010ff027819 */ /* 0x000fe40000011634 */
[----:B------:R-:W-:Y:S02]  /*130c0*/  LOP3.LUT R52, R85, 0xffff, RZ, 0xc0, !PT ;  /* 0x0000ffff55347812 */ /* 0x000fe400078ec0ff */
[----:B------:R-:W-:Y:S01]  /*130d0*/  LOP3.LUT R53, R2, 0xff, RZ, 0xc0, !PT ;  /* 0x000000ff02357812 */ /* 0x000fe200078ec0ff */
[C---:B------:R-:W-:Y:S02]  /*130e0*/  HMMA.16816.F32.BF16 R8, R44.reuse, R40, R8 ;  /* 0x000000282c08723c */ /* 0x040fe40000041808 */
[----:B------:R-:W-:Y:S02]  /*130f0*/  SHF.R.U32.HI R2, RZ, 0x8, R52 ;  /* 0x00000008ff027819 */ /* 0x000fe40000011634 */
[----:B------:R-:W-:Y:S01]  /*13100*/  PRMT R75, R53, 0x5410, R57 ;  /* 0x00005410354b7816 */ /* 0x000fe20000000039 */
[----:B------:R-:W-:Y:S01]  /*13110*/  FADD.FTZ R57, R232, R65 ;  /* 0x00000041e8397221 */ /* 0x000fe20000010000 */
[----:B------:R-:W1:Y:S01]  /*13120*/  LDSM.16.MT88.4 R52, [R209+0x5400] ;  /* 0x00540000d134783b */ /* 0x000e620000004200 */
[----:B------:R-:W-:Y:S01]  /*13130*/  LOP3.LUT R0, R85, 0xff, RZ, 0xc0, !PT ;  /* 0x000000ff55007812 */ /* 0x000fe200078ec0ff */
[-C--:B------:R-:W-:Y:S01]  /*13140*/  HMMA.16816.F32.BF16 R12, R44, R42.reuse, R12 ;  /* 0x0000002a2c0c723c */ /* 0x080fe2000004180c */
[----:B------:R-:W-:Y:S01]  /*13150*/  FADD.FTZ R57, R223, R57 ;  /* 0x00000039df397221 */ /* 0x000fe20000010000 */
[----:B------:R-:W-:Y:S02]  /*13160*/  MUFU.EX2 R65, R121 ;  /* 0x0000007900417308 */ /* 0x000fe40000000800 */
[----:B------:R-:W-:Y:S01]  /*13170*/  PRMT R63, R0, 0x5410, R2 ;  /* 0x00005410003f7816 */ /* 0x000fe20000000002 */
[--C-:B------:R-:W-:Y:S01]  /*13180*/  HSET2.LE.AND R40, R64, R230.reuse, PT ;  /* 0x000000e640287233 */ /* 0x100fe20003803000 */
[--C-:B------:R-:W-:Y:S02]  /*13190*/  SHF.R.U32.HI R0, RZ, 0x10, R85.reuse ;  /* 0x00000010ff007819 */ /* 0x100fe40000011655 */
[C---:B------:R-:W-:Y:S01]  /*131a0*/  HMMA.16816.F32.BF16 R16, R36.reuse, R42, R16 ;  /* 0x0000002a2410723c */ /* 0x040fe20000041810 */
[----:B------:R-:W-:Y:S03]  /*131b0*/  SHF.R.U32.HI R2, RZ, 0x18, R85 ;  /* 0x00000018ff027819 */ /* 0x000fe60000011655 */
[----:B------:R-:W-:Y:S02]  /*131c0*/  LOP3.LUT R0, R0, 0xff, RZ, 0xc0, !PT ;  /* 0x000000ff00007812 */ /* 0x000fe400078ec0ff */
[----:B------:R-:W-:Y:S02]  /*131d0*/  F2FP.BF16.PACK_AB R41, R136, R132 ;  /* 0x000000848829723e */ /* 0x000fe400000010ff */
[-C--:B--2---:R-:W-:Y:S01]  /*131e0*/  HMMA.16816.F32.BF16 R20, R36, R48.reuse, R20 ;  /* 0x000000302414723c */ /* 0x084fe20000041814 */
[----:B------:R-:W-:Y:S03]  /*131f0*/  PRMT R62, R0, 0x5410, R2 ;  /* 0x00005410003e7816 */ /* 0x000fe60000000002 */
[--C-:B------:R-:W-:Y:S01]  /*13200*/  HSET2.LE.AND R0, R72, R230.reuse, PT ;  /* 0x000000e648007233 */ /* 0x100fe20003803000 */
[----:B------:R-:W-:Y:S01]  /*13210*/  F2FP.BF16.PACK_AB R2, R149, R148 ;  /* 0x000000949502723e */ /* 0x000fe200000010ff */
[----:B------:R-:W-:Y:S01]  /*13220*/  MUFU.EX2 R72, R171 ;  /* 0x000000ab00487308 */ /* 0x000fe20000000800 */
[----:B------:R-:W-:Y:S01]  /*13230*/  LOP3.LUT R40, R40, R41, RZ, 0xc0, !PT ;  /* 0x0000002928287212 */ /* 0x000fe200078ec0ff */
[C---:B------:R-:W-:Y:S01]  /*13240*/  HMMA.16816.F32.BF16 R24, R44.reuse, R48, R24 ;  /* 0x000000302c18723c */ /* 0x040fe20000041818 */
[----:B------:R-:W-:Y:S03]  /*13250*/  LOP3.LUT R42, R0, R2, RZ, 0xc0, !PT ;  /* 0x00000002002a7212 */ /* 0x000fe600078ec0ff */
[--C-:B------:R-:W-:Y:S01]  /*13260*/  HSET2.LE.AND R0, R68, R230.reuse, PT ;  /* 0x000000e644007233 */ /* 0x100fe20003803000 */
[----:B------:R-:W-:Y:S01]  /*13270*/  F2FP.BF16.PACK_AB R43, R118, R113 ;  /* 0x00000071762b723e */ /* 0x000fe200000010ff */
[--C-:B------:R-:W-:Y:S01]  /*13280*/  HSET2.LE.AND R2, R66, R230.reuse, PT ;  /* 0x000000e642027233 */ /* 0x100fe20003803000 */
[----:B------:R-:W-:Y:S01]  /*13290*/  F2FP.BF16.PACK_AB R41, R84, R80 ;  /* 0x000000505429723e */ /* 0x000fe200000010ff */
[-C--:B------:R-:W-:Y:S01]  /*132a0*/  HMMA.16816.F32.BF16 R28, R44, R50.reuse, R28 ;  /* 0x000000322c1c723c */ /* 0x080fe2000004181c */
[----:B------:R-:W-:Y:S01]  /*132b0*/  LOP3.LUT R43, R0, R43, RZ, 0xc0, !PT ;  /* 0x0000002b002b7212 */ /* 0x000fe200078ec0ff */
[----:B------:R-:W-:Y:S02]  /*132c0*/  MUFU.EX2 R66, R120 ;  /* 0x0000007800427308 */ /* 0x000fe40000000800 */
[----:B------:R-:W-:Y:S01]  /*132d0*/  FADD.FTZ R0, R233, R61 ;  /* 0x0000003de9007221 */ /* 0x000fe20000010000 */
[----:B------:R-:W-:Y:S01]  /*132e0*/  LOP3.LUT R41, R2, R41, RZ, 0xc0, !PT ;  /* 0x0000002902297212 */ /* 0x000fe200078ec0ff */
[----:B------:R-:W-:Y:S01]  /*132f0*/  FADD.FTZ R2, R182, R60 ;  /* 0x0000003cb6027221 */ /* 0x000fe20000010000 */
[--C-:B------:R-:W-:Y:S01]  /*13300*/  HSET2.LE.AND R48, R73, R230.reuse, PT ;  /* 0x000000e649307233 */ /* 0x100fe20003803000 */
[----:B------:R-:W-:Y:S01]  /*13310*/  FADD.FTZ R60, R231, R0 ;  /* 0x00000000e73c7221 */ /* 0x000fe20000010000 */
[----:B------:R-:W-:Y:S01]  /*13320*/  HMMA.16816.F32.BF16 R32, R36, R50, R32 ;  /* 0x000000322420723c */ /* 0x000fe20000041820 */
[----:B------:R-:W2:Y:S02]  /*13330*/  LDSM.16.MT88.4 R36, [R210+0x5400] ;  /* 0x00540000d224783b */ /* 0x000ea40000004200 */
[----:B------:R-:W-:Y:S01]  /*13340*/  FADD.FTZ R64, R147, R2 ;  /* 0x0000000293407221 */ /* 0x000fe20000010000 */
[----:B------:R4:W-:Y:S01]  /*13350*/  MUFU.EX2 R73, R146 ;  /* 0x0000009200497308 */ /* 0x0009e20000000800 */
[--C-:B------:R-:W-:Y:S01]  /*13360*/  HSET2.LE.AND R46, R74, R230.reuse, PT ;  /* 0x000000e64a2e7233 */ /* 0x100fe20003803000 */
[----:B------:R-:W-:Y:S01]  /*13370*/  F2FP.BF16.PACK_AB R0, R89, R88 ;  /* 0x000000585900723e */ /* 0x000fe200000010ff */
[--C-:B------:R-:W-:Y:S01]  /*13380*/  HSET2.LE.AND R44, R63, R230.reuse, PT ;  /* 0x000000e63f2c7233 */ /* 0x100fe20003803000 */
[----:B------:R-:W-:Y:S01]  /*13390*/  F2FP.BF16.PACK_AB R2, R91, R90 ;  /* 0x0000005a5b02723e */ /* 0x000fe200000010ff */
[--C-:B------:R-:W-:Y:S01]  /*133a0*/  HSET2.LE.AND R45, R62, R230.reuse, PT ;  /* 0x000000e63e2d7233 */ /* 0x100fe20003803000 */
[-C--:B-1----:R-:W-:Y:S02]  /*133b0*/  HMMA.16816.F32.BF16 R4, R40, R52.reuse, R4 ;  /* 0x000000342804723c */ /* 0x082fe40000041804 */
[----:B------:R-:W-:Y:S02]  /*133c0*/  F2FP.BF16.PACK_AB R47, R93, R92 ;  /* 0x0000005c5d2f723e */ /* 0x000fe400000010ff */
[----:B------:R-:W-:Y:S01]  /*133d0*/  F2FP.BF16.PACK_AB R49, R95, R94 ;  /* 0x0000005e5f31723e */ /* 0x000fe200000010ff */
[----:B------:R-:W1:Y:S01]  /*133e0*/  MUFU.EX2 R68, R170 ;  /* 0x000000aa00447308 */ /* 0x000e620000000800 */
[----:B------:R-:W-:Y:S02]  /*133f0*/  LOP3.LUT R44, R44, R0, RZ, 0xc0, !PT ;  /* 0x000000002c2c7212 */ /* 0x000fe400078ec0ff */
[----:B------:R-:W-:Y:S04]  /*13400*/  LOP3.LUT R45, R45, R2, RZ, 0xc0, !PT ;  /* 0x000000022d2d7212 */ /* 0x000fe800078ec0ff */
[----:B------:R-:W-:Y:S02]  /*13410*/  LOP3.LUT R46, R46, R47, RZ, 0xc0, !PT ;  /* 0x0000002f2e2e7212 */ /* 0x000fe400078ec0ff */
[----:B------:R-:W-:Y:S01]  /*13420*/  LOP3.LUT R47, R48, R49, RZ, 0xc0, !PT ;  /* 0x00000031302f7212 */ /* 0x000fe200078ec0ff */
[----:B------:R-:W-:Y:S01]  /*13430*/  MUFU.EX2 R63, R122 ;  /* 0x0000007a003f7308 */ /* 0x000fe20000000800 */
[----:B------:R-:W-:Y:S02]  /*13440*/  LOP3.LUT R51, R87, 0xff, RZ, 0xc0, !PT ;  /* 0x000000ff57337812 */ /* 0x000fe400078ec0ff */
[----:B------:R-:W-:Y:S02]  /*13450*/  LOP3.LUT R0, R56, 0xffff, RZ, 0xc0, !PT ;  /* 0x0000ffff38007812 */ /* 0x000fe400078ec0ff */
[----:B------:R-:W-:Y:S01]  /*13460*/  SHF.R.U32.HI R2, RZ, 0x10, R56 ;  /* 0x00000010ff027819 */ /* 0x000fe20000011638 */
[C---:B------:R-:W-:Y:S01]  /*13470*/  HMMA.16816.F32.BF16 R8, R44.reuse, R52, R8 ;  /* 0x000000342c08723c */ /* 0x040fe20000041808 */
[----:B------:R-:W-:Y:S02]  /*13480*/  SHF.R.U32.HI R49, RZ, 0x8, R0 ;  /* 0x00000008ff317819 */ /* 0x000fe40000011600 */
[----:B------:R-:W-:Y:S02]  /*13490*/  LOP3.LUT R48, R2, 0xff, RZ, 0xc0, !PT ;  /* 0x000000ff02307812 */ /* 0x000fe400078ec0ff */
[----:B------:R-:W-:Y:S02]  /*134a0*/  SHF.R.U32.HI R2, RZ, 0x8, R192 ;  /* 0x00000008ff027819 */ /* 0x000fe400000116c0 */
[----:B------:R-:W-:Y:S01]  /*134b0*/  FADD.FTZ R52, R169, R57 ;  /* 0x00000039a9347221 */ /* 0x000fe20000010000 */
[-C--:B------:R-:W-:Y:S01]  /*134c0*/  HMMA.16816.F32.BF16 R12, R44, R54.reuse, R12 ;  /* 0x000000362c0c723c */ /* 0x080fe2000004180c */
[----:B------:R-:W-:Y:S03]  /*134d0*/  FADD.FTZ R53, R168, R58 ;  /* 0x0000003aa8357221 */ /* 0x000fe60000010000 */
[----:B------:R-:W-:Y:S02]  /*134e0*/  LOP3.LUT R0, R193, 0xff, RZ, 0xc0, !PT ;  /* 0x000000ffc1007812 */ /* 0x000fe400078ec0ff */
[----:B------:R-:W-:Y:S02]  /*134f0*/  LOP3.LUT R50, R56, 0xff, RZ, 0xc0, !PT ;  /* 0x000000ff38327812 */ /* 0x000fe400078ec0ff */
[C---:B------:R-:W-:Y:S01]  /*13500*/  HMMA.16816.F32.BF16 R16, R40.reuse, R54, R16 ;  /* 0x000000362810723c */ /* 0x040fe20000041810 */
[----:B------:R-:W-:Y:S03]  /*13510*/  SHF.R.U32.HI R56, RZ, 0x18, R56 ;  /* 0x00000018ff387819 */ /* 0x000fe60000011638 */
[----:B------:R-:W-:Y:S02]  /*13520*/  PRMT R61, R50, 0x5410, R49 ;  /* 0x00005410323d7816 */ /* 0x000fe40000000031 */
[----:B------:R-:W-:Y:S02]  /*13530*/  PRMT R62, R48, 0x5410, R56 ;  /* 0x00005410303e7816 */ /* 0x000fe40000000038 */
[-C--:B--2---:R-:W-:Y:S01]  /*13540*/  HMMA.16816.F32.BF16 R20, R40, R36.reuse, R20 ;  /* 0x000000242814723c */ /* 0x084fe20000041814 */
[----:B------:R-:W-:Y:S03]  /*13550*/  SHF.R.U32.HI R49, RZ, 0x8, R67 ;  /* 0x00000008ff317819 */ /* 0x000fe60000011643 */
[----:B------:R-:W-:Y:S02]  /*13560*/  LOP3.LUT R48, R69, 0xff, RZ, 0xc0, !PT ;  /* 0x000000ff45307812 */ /* 0x000fe400078ec0ff */
[----:B------:R-:W-:Y:S02]  /*13570*/  PRMT R71, R71, 0x5410, R49 ;  /* 0x0000541047477816 */ /* 0x000fe40000000031 */
[----:B------:R-:W-:Y:S01]  /*13580*/  SHF.R.U32.HI R49, RZ, 0x18, R59 ;  /* 0x00000018ff317819 */ /* 0x000fe2000001163b */
[C---:B------:R-:W-:Y:S03]  /*13590*/  HMMA.16816.F32.BF16 R24, R44.reuse, R36, R24 ;  /* 0x000000242c18723c */ /* 0x040fe60000041818 */
[----:B------:R-:W-:Y:S02]  /*135a0*/  PRMT R70, R48, 0x5410, R70 ;  /* 0x0000541030467816 */ /* 0x000fe40000000046 */
[----:B------:R-:W-:Y:S02]  /*135b0*/  F2FP.BF16.PACK_AB R56, R105, R104 ;  /* 0x000000686938723e */ /* 0x000fe400000010ff */
[----:B------:R-:W-:Y:S01]  /*135c0*/  F2FP.BF16.PACK_AB R36, R77, R76 ;  /* 0x0000004c4d24723e */ /* 0x000fe200000010ff */
[-C--:B------:R-:W-:Y:S01]  /*135d0*/  HMMA.16816.F32.BF16 R28, R44, R38.reuse, R28 ;  /* 0x000000262c1c723c */ /* 0x080fe2000004181c */
[--C-:B------:R-:W-:Y:S02]  /*135e0*/  HSET2.LE.AND R37, R61, R230.reuse, PT ;  /* 0x000000e63d257233 */ /* 0x100fe40003803000 */
[----:B------:R-:W-:Y:S01]  /*135f0*/  MUFU.EX2 R61, R123 ;  /* 0x0000007b003d7308 */ /* 0x000fe20000000800 */
[--C-:B------:R-:W-:Y:S02]  /*13600*/  SHF.R.U32.HI R50, RZ, 0x18, R87.reuse ;  /* 0x00000018ff327819 */ /* 0x100fe40000011657 */
[----:B----4-:R-:W-:Y:S02]  /*13610*/  PRMT R146, R222, 0x5410, R2 ;  /* 0x00005410de927816 */ /* 0x010fe40000000002 */
[----:B------:R-:W-:Y:S01]  /*13620*/  HMMA.16816.F32.BF16 R32, R40, R38, R32 ;  /* 0x000000262820723c */ /* 0x000fe20000041820 */
[----:B------:R-:W-:Y:S03]  /*13630*/  SHF.R.U32.HI R2, RZ, 0x10, R87 ;  /* 0x00000010ff027819 */ /* 0x000fe60000011657 */
[----:B------:R-:W-:Y:S01]  /*13640*/  PRMT R147, R0, 0x5410, R221 ;  /* 0x0000541000937816 */ /* 0x000fe200000000dd */
[--C-:B------:R-:W-:Y:S01]  /*13650*/  HSET2.LE.AND R146, R146, R230.reuse, PT ;  /* 0x000000e692927233 */ /* 0x100fe20003803000 */
[----:B------:R-:W-:Y:S01]  /*13660*/  LOP3.LUT R2, R2, 0xff, RZ, 0xc0, !PT ;  /* 0x000000ff02027812 */ /* 0x000fe200078ec0ff */
[--C-:B------:R-:W-:Y:S01]  /*13670*/  HSET2.LE.AND R39, R75, R230.reuse, PT ;  /* 0x000000e64b277233 */ /* 0x100fe20003803000 */
[----:B------:R-:W-:Y:S01]  /*13680*/  F2FP.BF16.PACK_AB R40, R111, R110 ;  /* 0x0000006e6f28723e */ /* 0x000fe200000010ff */
[--C-:B------:R-:W-:Y:S03]  /*13690*/  HSET2.LE.AND R38, R78, R230.reuse, PT ;  /* 0x000000e64e267233 */ /* 0x100fe60003803000 */
[----:B------:R-:W-:Y:S01]  /*136a0*/  LOP3.LUT R39, R39, R40, RZ, 0xc0, !PT ;  /* 0x0000002827277212 */ /* 0x000fe200078ec0ff */
[--C-:B------:R-:W-:Y:S01]  /*136b0*/  HSET2.LE.AND R147, R147, R230.reuse, PT ;  /* 0x000000e693937233 */ /* 0x100fe20003803000 */
[----:B------:R-:W-:Y:S01]  /*136c0*/  LDSM.16.MT88.4 R40, [R210+0x5800] ;  /* 0x00580000d228783b */ /* 0x000fe20000004200 */
[----:B------:R-:W-:Y:S01]  /*136d0*/  PRMT R145, R2, 0x5410, R50 ;  /* 0x0000541002917816 */ /* 0x000fe20000000032 */
[--C-:B------:R-:W-:Y:S01]  /*136e0*/  HSET2.LE.AND R50, R167, R230.reuse, PT ;  /* 0x000000e6a7327233 */ /* 0x100fe20003803000 */
[----:B------:R-:W-:Y:S02]  /*136f0*/  SHF.R.U32.HI R2, RZ, 0x10, R59 ;  /* 0x00000010ff027819 */ /* 0x000fe4000001163b */
[----:B------:R-:W-:Y:S01]  /*13700*/  LOP3.LUT R0, R87, 0xffff, RZ, 0xc0, !PT ;  /* 0x0000ffff57007812 */ /* 0x000fe200078ec0ff */
[--C-:B------:R-:W-:Y:S01]  /*13710*/  HSET2.LE.AND R145, R145, R230.reuse, PT ;  /* 0x000000e691917233 */ /* 0x100fe20003803000 */
[----:B------:R-:W-:Y:S02]  /*13720*/  LOP3.LUT R2, R2, 0xff, RZ, 0xc0, !PT ;  /* 0x000000ff02027812 */ /* 0x000fe400078ec0ff */
[----:B------:R-:W-:Y:S02]  /*13730*/  SHF.R.U32.HI R0, RZ, 0x8, R0 ;  /* 0x00000008ff007819 */ /* 0x000fe40000011600 */
[----:B------:R-:W-:Y:S01]  /*13740*/  PRMT R169, R2, 0x5410, R49 ;  /* 0x0000541002a97816 */ /* 0x000fe20000000031 */
[----:B------:R-:W-:Y:S01]  /*13750*/  FADD.FTZ R2, R151, R53 ;  /* 0x0000003597027221 */ /* 0x000fe20000010000 */
[----:B------:R-:W-:Y:S01]  /*13760*/  PRMT R144, R51, 0x5410, R0 ;  /* 0x0000541033907816 */ /* 0x000fe20000000000 */
[----:B------:R-:W-:Y:S01]  /*13770*/  FADD.FTZ R49, R165, R60 ;  /* 0x0000003ca5317221 */ /* 0x000fe20000010000 */
[----:B------:R-:W-:Y:S01]  /*13780*/  LOP3.LUT R0, R59, 0xffff, RZ, 0xc0, !PT ;  /* 0x0000ffff3b007812 */ /* 0x000fe200078ec0ff */
[----:B------:R-:W-:Y:S01]  /*13790*/  FADD.FTZ R60, R163, R2 ;  /* 0x00000002a33c7221 */ /* 0x000fe20000010000 */
[----:B------:R-:W-:Y:S01]  /*137a0*/  LOP3.LUT R51, R59, 0xff, RZ, 0xc0, !PT ;  /* 0x000000ff3b337812 */ /* 0x000fe200078ec0ff */
[----:B------:R-:W-:Y:S01]  /*137b0*/  FADD.FTZ R58, R142, R49 ;  /* 0x000000318e3a7221 */ /* 0x000fe20000010000 */
[----:B------:R-:W-:Y:S01]  /*137c0*/  SHF.R.U32.HI R48, RZ, 0x8, R0 ;  /* 0x00000008ff307819 */ /* 0x000fe20000011600 */
[----:B------:R-:W-:Y:S01]  /*137d0*/  FADD.FTZ R45, R159, R60 ;  /* 0x0000003c9f2d7221 */ /* 0x000fe20000010000 */
[----:B------:R-:W-:Y:S01]  /*137e0*/  F2FP.BF16.PACK_AB R0, R177, R176 ;  /* 0x000000b0b100723e */ /* 0x000fe200000010ff */
[--C-:B------:R-:W-:Y:S01]  /*137f0*/  HSET2.LE.AND R49, R134, R230.reuse, PT ;  /* 0x000000e686317233 */ /* 0x100fe20003803000 */
[----:B------:R-:W-:Y:S01]  /*13800*/  IMAD.MOV.U32 R134, RZ, RZ, R138 ;  /* 0x000000ffff867224 */ /* 0x000fe200078e008a */
[----:B------:R-:W-:Y:S01]  /*13810*/  PRMT R168, R51, 0x5410, R48 ;  /* 0x0000541033a87816 */ /* 0x000fe20000000030 */
[----:B------:R-:W-:Y:S01]  /*13820*/  FADD.FTZ R48, R248, R52 ;  /* 0x00000034f8307221 */ /* 0x000fe20000010000 */
[----:B------:R-:W-:Y:S01]  /*13830*/  LOP3.LUT R50, R50, R0, RZ, 0xc0, !PT ;  /* 0x0000000032327212 */ /* 0x000fe200078ec0ff */
[----:B------:R-:W-:Y:S01]  /*13840*/  FADD.FTZ R0, R166, R64 ;  /* 0x00000040a6007221 */ /* 0x000fe20000010000 */
[----:B------:R-:W2:Y:S01]  /*13850*/  LDSM.16.MT88.4 R52, [R209+0x5800] ;  /* 0x00580000d134783b */ /* 0x000ea20000004200 */
[----:B------:R-:W-:Y:S01]  /*13860*/  FADD.FTZ R57, R249, R48 ;  /* 0x00000030f9397221 */ /* 0x000fe20000010000 */
[----:B------:R-:W-:Y:S01]  /*13870*/  LOP3.LUT R49, R49, R36, RZ, 0xc0, !PT ;  /* 0x0000002431317212 */ /* 0x000fe200078ec0ff */
[----:B------:R-:W-:Y:S01]  /*13880*/  FADD.FTZ R59, R143, R0 ;  /* 0x000000008f3b7221 */ /* 0x000fe20000010000 */
[----:B------:R-:W-:Y:S01]  /*13890*/  LOP3.LUT R36, R37, R56, RZ, 0xc0, !PT ;  /* 0x0000003825247212 */ /* 0x000fe200078ec0ff */
[----:B------:R-:W-:Y:S01]  /*138a0*/  FADD.FTZ R44, R245, R57 ;  /* 0x00000039f52c7221 */ /* 0x000fe20000010000 */
[--C-:B------:R-:W-:Y:S01]  /*138b0*/  HSET2.LE.AND R37, R62, R230.reuse, PT ;  /* 0x000000e63e257233 */ /* 0x100fe20003803000 */
[----:B------:R-:W-:Y:S01]  /*138c0*/  FADD.FTZ R45, R188, R45 ;  /* 0x0000002dbc2d7221 */ /* 0x000fe20000010000 */
[----:B------:R-:W4:Y:S01]  /*138d0*/  LDSM.16.MT88.4 R140, [R209+0x5c00] ;  /* 0x005c0000d18c783b */ /* 0x000f220000004200 */
[----:B------:R-:W-:Y:S01]  /*138e0*/  FADD.FTZ R44, R250, R44 ;  /* 0x0000002cfa2c7221 */ /* 0x000fe20000010000 */
[--C-:B------:R-:W-:Y:S01]  /*138f0*/  HSET2.LE.AND R51, R162, R230.reuse, PT ;  /* 0x000000e6a2337233 */ /* 0x100fe20003803000 */
[----:B------:R-:W-:Y:S01]  /*13900*/  FADD.FTZ R57, R190, R45 ;  /* 0x0000002dbe397221 */ /* 0x000fe20000010000 */
[--C-:B------:R-:W-:Y:S01]  /*13910*/  HSET2.LE.AND R48, R135, R230.reuse, PT ;  /* 0x000000e687307233 */ /* 0x100fe20003803000 */
[----:B------:R-:W-:Y:S01]  /*13920*/  IMAD.MOV.U32 R135, RZ, RZ, R137 ;  /* 0x000000ffff877224 */ /* 0x000fe200078e0089 */
[----:B---3--:R-:W-:Y:S01]  /*13930*/  F2FP.BF16.PACK_AB R0, R164, R150 ;  /* 0x00000096a400723e */ /* 0x008fe200000010ff */
[--C-:B------:R-:W-:Y:S01]  /*13940*/  HSET2.LE.AND R169, R169, R230.reuse, PT ;  /* 0x000000e6a9a97233 */ /* 0x100fe20003803000 */
[----:B------:R-:W-:Y:S01]  /*13950*/  F2FP.BF16.PACK_AB R2, R81, R82 ;  /* 0x000000525102723e */ /* 0x000fe200000010ff */
[--C-:B------:R-:W-:Y:S01]  /*13960*/  HSET2.LE.AND R168, R168, R230.reuse, PT ;  /* 0x000000e6a8a87233 */ /* 0x100fe20003803000 */
[----:B------:R-:W-:Y:S01]  /*13970*/  LOP3.LUT R48, R48, R0, RZ, 0xc0, !PT ;  /* 0x0000000030307212 */ /* 0x000fe200078ec0ff */
[----:B------:R-:W-:Y:S01]  /*13980*/  FADD.FTZ R0, R160, R58 ;  /* 0x0000003aa0007221 */ /* 0x000fe20000010000 */
[----:B------:R-:W-:Y:S01]  /*13990*/  LOP3.LUT R51, R51, R2, RZ, 0xc0, !PT ;  /* 0x0000000233337212 */ /* 0x000fe200078ec0ff */
[----:B------:R-:W-:Y:S01]  /*139a0*/  FADD.FTZ R2, R161, R59 ;  /* 0x0000003ba1027221 */ /* 0x000fe20000010000 */
[----:B------:R-:W3:Y:S01]  /*139b0*/  MUFU.EX2 R58, R126 ;  /* 0x0000007e003a7308 */ /* 0x000ee20000000800 */
[----:B------:R-:W-:Y:S01]  /*139c0*/  FADD.FTZ R46, R157, R0 ;  /* 0x000000009d2e7221 */ /* 0x000fe20000010000 */
[----:B------:R-:W-:Y:S01]  /*139d0*/  F2FP.BF16.PACK_AB R0, R107, R106 ;  /* 0x0000006a6b00723e */ /* 0x000fe200000010ff */
[----:B------:R-:W-:Y:S01]  /*139e0*/  FADD.FTZ R47, R158, R2 ;  /* 0x000000029e2f7221 */ /* 0x000fe20000010000 */
[----:B------:R-:W-:Y:S01]  /*139f0*/  F2FP.BF16.PACK_AB R2, R109, R108 ;  /* 0x0000006c6d02723e */ /* 0x000fe200000010ff */
[--C-:B------:R-:W-:Y:S01]  /*13a00*/  HSET2.LE.AND R144, R144, R230.reuse, PT ;  /* 0x000000e690907233 */ /* 0x100fe20003803000 */
[----:B------:R-:W-:Y:S01]  /*13a10*/  LOP3.LUT R37, R37, R0, RZ, 0xc0, !PT ;  /* 0x0000000025257212 */ /* 0x000fe200078ec0ff */
[----:B------:R-:W-:Y:S01]  /*13a20*/  FADD.FTZ R0, R252, R46 ;  /* 0x0000002efc007221 */ /* 0x000fe20000010000 */
[----:B------:R-:W-:Y:S01]  /*13a30*/  LOP3.LUT R38, R38, R2, RZ, 0xc0, !PT ;  /* 0x0000000226267212 */ /* 0x000fe200078ec0ff */
[----:B------:R-:W-:Y:S01]  /*13a40*/  FADD.FTZ R46, R236, R44 ;  /* 0x0000002cec2e7221 */ /* 0x000fe20000010000 */
[----:B------:R-:W4:Y:S01]  /*13a50*/  MUFU.EX2 R59, R124 ;  /* 0x0000007c003b7308 */ /* 0x000f220000000800 */
[----:B------:R-:W-:Y:S01]  /*13a60*/  FADD.FTZ R2, R187, R47 ;  /* 0x0000002fbb027221 */ /* 0x000fe20000010000 */
[----:B-1----:R-:W-:Y:S01]  /*13a70*/  F2FP.BF16.PACK_AB R45, R173, R68 ;  /* 0x00000044ad2d723e */ /* 0x002fe200000010ff */
[----:B------:R-:W-:Y:S01]  /*13a80*/  FADD.FTZ R47, R246, R0 ;  /* 0x00000000f62f7221 */ /* 0x000fe20000010000 */
[----:B------:R-:W-:Y:S01]  /*13a90*/  F2FP.BF16.PACK_AB R44, R72, R73 ;  /* 0x00000049482c723e */ /* 0x000fe200000010ff */
[----:B------:R-:W-:Y:S01]  /*13aa0*/  FADD.FTZ R56, R189, R2 ;  /* 0x00000002bd387221 */ /* 0x000fe20000010000 */
[----:B------:R-:W-:Y:S01]  /*13ab0*/  LOP3.LUT R145, R145, R45, RZ, 0xc0, !PT ;  /* 0x0000002d91917212 */ /* 0x000fe200078ec0ff */
[----:B------:R-:W-:Y:S01]  /*13ac0*/  FADD.FTZ R45, R243, R46 ;  /* 0x0000002ef32d7221 */ /* 0x000fe20000010000 */
[-C--:B--2---:R-:W-:Y:S01]  /*13ad0*/  HMMA.16816.F32.BF16 R4, R48, R52.reuse, R4 ;  /* 0x000000343004723c */ /* 0x084fe20000041804 */
[----:B------:R-:W-:Y:S01]  /*13ae0*/  LOP3.LUT R147, R147, R44, RZ, 0xc0, !PT ;  /* 0x0000002c93937212 */ /* 0x000fe200078ec0ff */
[----:B------:R-:W-:Y:S01]  /*13af0*/  FADD.FTZ R44, R201, R57 ;  /* 0x00000039c92c7221 */ /* 0x000fe20000010000 */
[----:B------:R-:W-:Y:S01]  /*13b00*/  F2FP.BF16.PACK_AB R2, R172, R178 ;  /* 0x000000b2ac02723e */ /* 0x000fe200000010ff */
[----:B------:R-:W-:Y:S01]  /*13b10*/  FADD.FTZ R46, R235, R45 ;  /* 0x0000002deb2e7221 */ /* 0x000fe20000010000 */
[--C-:B------:R-:W-:Y:S01]  /*13b20*/  HSET2.LE.AND R45, R70, R230.reuse, PT ;  /* 0x000000e6462d7233 */ /* 0x100fe20003803000 */
[----:B---3--:R-:W-:Y:S02]  /*13b30*/  F2FP.BF16.PACK_AB R171, R175, R58 ;  /* 0x0000003aafab723e */ /* 0x008fe400000010ff */
[C---:B------:R-:W-:Y:S01]  /*13b40*/  HMMA.16816.F32.BF16 R8, R36.reuse, R52, R8 ;  /* 0x000000342408723c */ /* 0x040fe20000041808 */
[----:B------:R-:W-:Y:S03]  /*13b50*/  LOP3.LUT R144, R144, R2, RZ, 0xc0, !PT ;  /* 0x0000000290907212 */ /* 0x000fe600078ec0ff */
[----:B------:R-:W-:Y:S01]  /*13b60*/  FADD.FTZ R2, R195, R56 ;  /* 0x00000038c3027221 */ /* 0x000fe20000010000 */
[----:B------:R-:W-:Y:S02]  /*13b70*/  LOP3.LUT R171, R45, R171, RZ, 0xc0, !PT ;  /* 0x000000ab2dab7212 */ /* 0x000fe400078ec0ff */
[----:B------:R-:W-:Y:S01]  /*13b80*/  FADD.FTZ R53, R202, R44 ;  /* 0x0000002cca357221 */ /* 0x000fe20000010000 */
[-C--:B------:R-:W-:Y:S01]  /*13b90*/  HMMA.16816.F32.BF16 R12, R36, R54.reuse, R12 ;  /* 0x00000036240c723c */ /* 0x080fe2000004180c */
[----:B------:R-:W-:Y:S03]  /*13ba0*/  FADD.FTZ R52, R196, R2 ;  /* 0x00000002c4347221 */ /* 0x000fe60000010000 */
[----:B------:R-:W-:Y:S01]  /*13bb0*/  HSET2.LE.AND R44, R71, R230, PT ;  /* 0x000000e6472c7233 */ /* 0x000fe20003803000 */
[----:B----4-:R-:W-:Y:S02]  /*13bc0*/  F2FP.BF16.PACK_AB R170, R174, R59 ;  /* 0x0000003baeaa723e */ /* 0x010fe400000010ff */
[----:B------:R-:W-:Y:S01]  /*13bd0*/  F2FP.BF16.PACK_AB R2, R61, R63 ;  /* 0x0000003f3d02723e */ /* 0x000fe200000010ff */
[C---:B------:R-:W-:Y:S01]  /*13be0*/  HMMA.16816.F32.BF16 R16, R48.reuse, R54, R16 ;  /* 0x000000363010723c */ /* 0x040fe20000041810 */
[----:B------:R-:W-:Y:S03]  /*13bf0*/  LOP3.LUT R170, R44, R170, RZ, 0xc0, !PT ;  /* 0x000000aa2caa7212 */ /* 0x000fe600078ec0ff */
[----:B------:R-:W-:Y:S01]  /*13c00*/  FADD.FTZ R44, R156, R46 ;  /* 0x0000002e9c2c7221 */ /* 0x000fe20000010000 */
[----:B------:R-:W-:Y:S01]  /*13c10*/  LOP3.LUT R169, R169, R2, RZ, 0xc0, !PT ;  /* 0x00000002a9a97212 */ /* 0x000fe200078ec0ff */
[----:B------:R-:W-:Y:S01]  /*13c20*/  FADD.FTZ R2, R191, R52 ;  /* 0x00000034bf027221 */ /* 0x000fe20000010000 */
[----:B------:R-:W-:Y:S01]  /*13c30*/  F2FP.BF16.PACK_AB R0, R180, R179 ;  /* 0x000000b3b400723e */ /* 0x000fe200000010ff */
[-C--:B------:R-:W-:Y:S04]  /*13c40*/  HMMA.16816.F32.BF16 R20, R48, R40.reuse, R20 ;  /* 0x000000283014723c */ /* 0x080fe80000041814 */
[----:B------:R-:W-:Y:S01]  /*13c50*/  FADD.FTZ R2, R194, R2 ;  /* 0x00000002c2027221 */ /* 0x000fe20000010000 */
[----:B------:R-:W-:Y:S01]  /*13c60*/  LOP3.LUT R146, R146, R0, RZ, 0xc0, !PT ;  /* 0x0000000092927212 */ /* 0x000fe200078ec0ff */
[----:B------:R-:W-:Y:S02]  /*13c70*/  FADD.FTZ R0, R240, R47 ;  /* 0x0000002ff0007221 */ /* 0x000fe40000010000 */
[----:B------:R-:W-:Y:S01]  /*13c80*/  FADD.FTZ R2, R197, R2 ;  /* 0x00000002c5027221 */ /* 0x000fe20000010000 */
[C---:B------:R-:W-:Y:S03]  /*13c90*/  HMMA.16816.F32.BF16 R24, R36.reuse, R40, R24 ;  /* 0x000000282418723c */ /* 0x040fe60000041818 */
[----:B------:R-:W-:Y:S01]  /*13ca0*/  FADD.FTZ R47, R238, R0 ;  /* 0x00000000ee2f7221 */ /* 0x000fe20000010000 */
[----:B------:R-:W-:Y:S03]  /*13cb0*/  F2FP.BF16.PACK_AB R0, R65, R66 ;  /* 0x000000424100723e */ /* 0x000fe600000010ff */
[----:B------:R-:W-:Y:S01]  /*13cc0*/  FADD.FTZ R40, R200, R53 ;  /* 0x00000035c8287221 */ /* 0x000fe20000010000 */
[-C--:B------:R-:W-:Y:S01]  /*13cd0*/  HMMA.16816.F32.BF16 R28, R36, R42.reuse, R28 ;  /* 0x0000002a241c723c */ /* 0x080fe2000004181c */
[----:B------:R-:W-:Y:S03]  /*13ce0*/  FADD.FTZ R41, R242, R44 ;  /* 0x0000002cf2297221 */ /* 0x000fe60000010000 */
[----:B------:R-:W-:Y:S01]  /*13cf0*/  FADD.FTZ R44, R199, R40 ;  /* 0x00000028c72c7221 */ /* 0x000fe20000010000 */
[----:B------:R-:W-:Y:S01]  /*13d00*/  LOP3.LUT R168, R168, R0, RZ, 0xc0, !PT ;  /* 0x00000000a8a87212 */ /* 0x000fe200078ec0ff */
[----:B------:R-:W-:Y:S02]  /*13d10*/  FADD.FTZ R0, R155, R47 ;  /* 0x0000002f9b007221 */ /* 0x000fe40000010000 */
[----:B------:R-:W-:Y:S01]  /*13d20*/  FADD.FTZ R36, R206, R44 ;  /* 0x0000002cce247221 */ /* 0x000fe20000010000 */
[----:B------:R-:W-:Y:S03]  /*13d30*/  HMMA.16816.F32.BF16 R32, R48, R42, R32 ;  /* 0x0000002a3020723c */ /* 0x000fe60000041820 */
[----:B------:R-:W-:Y:S02]  /*13d40*/  FADD.FTZ R44, R207, R36 ;  /* 0x00000024cf2c7221 */ /* 0x000fe40000010000 */
[----:B------:R-:W-:Y:S01]  /*13d50*/  FADD.FTZ R40, R154, R0 ;  /* 0x000000009a287221 */ /* 0x000fe20000010000 */
[----:B------:R-:W1:Y:S01]  /*13d60*/  LDSM.16.MT88.4 R36, [R210+0x5c00] ;  /* 0x005c0000d224783b */ /* 0x000e620000004200 */
        /* <DEDUP_REMOVED lines=43> */
[-C--:B-1----:R-:W-:Y:S01]  /*14020*/  HMMA.16816.F32.BF16 R148, R144, R36.reuse, R20 ;  /* 0x000000249094723c */ /* 0x082fe20000041814 */
        /* <DEDUP_REMOVED lines=34> */
[----:B------:R-:W-:Y:S01]  /*14250*/  IADD3 R0, R227, -0x1, RZ ;  /* 0xffffffffe3007810 */ /* 0x000fe20007ffe0ff */
[----:B------:R-:W-:Y:S02]  /*14260*/  IMAD.MOV.U32 R136, RZ, RZ, R133 ;  /* 0x000000ffff887224 */ /* 0x000fe400078e0085 */
[----:B------:R-:W-:Y:S01]  /*14270*/  STL [R1+0x34], R4 ;  /* 0x0000340401007387 */ /* 0x000fe20000100800 */
[----:B------:R-:W-:Y:S02]  /*14280*/  FADD.FTZ R2, R175, R2 ;  /* 0x00000002af027221 */ /* 0x000fe40000010000 */
[----:B------:R-:W-:Y:S03]  /*14290*/  IMAD.MOV.U32 R227, RZ, RZ, R0 ;  /* 0x000000ffffe37224 */ /* 0x000fe600078e0000 */
[----:B------:R1:W-:Y:S02]  /*142a0*/  STL [R1+0x38], R2 ;  /* 0x0000380201007387 */ /* 0x0003e40000100800 */
[----:B-1----:R-:W-:Y:S01]  /*142b0*/  IMAD.MOV.U32 R2, RZ, RZ, R139 ;  /* 0x000000ffff027224 */ /* 0x002fe200078e008b */
[----:B-----5:R-:W-:-:S05]  /*142c0*/  @P1 BRA `(.L_x_497) ;  /* 0xffff808000001947 */ /* 0x020fca000383ffff */
.L_x_496:
[----:B--23--:R-:W2:Y:S04]  /*142d0*/  LDL.LU R7, [R1+0x30] ;  /* 0x0000300001077983 */ /* 0x00cea80000300800 */
[----:B------:R-:W3:Y:S04]  /*142e0*/  LDL.LU R5, [R1+0x34] ;  /* 0x0000340001057983 */ /* 0x000ee80000300800 */
[----:B------:R-:W4:Y:S04]  /*142f0*/  LDL.LU R6, [R1+0x38] ;  /* 0x0000380001067983 */ /* 0x000f280000300800 */
[----:B------:R-:W4:Y:S01]  /*14300*/  LDL.LU R39, [R1+0x68] ;  /* 0x0000680001277983 */ /* 0x000f220000300800 */
[----:B------:R-:W1:Y:S03]  /*14310*/  LDC.U8 R26, c[0x0][0x329] ;  /* 0x0000ca40ff1a7b82 */ /* 0x000e660000000000 */
[----:B-----5:R-:W1:Y:S04]  /*14320*/  SHFL.BFLY PT, R3, R235, 0x2, 0x1f ;  /* 0x0c401f00eb037f89 */ /* 0x020e6800000e0000 */
[----:B------:R-:W1:Y:S02]  /*14330*/  S2R R38, SR_TID.X ;  /* 0x0000000000267919 */ /* 0x000e640000002100 */
[----:B-1----:R-:W-:Y:S01]  /*14340*/  FADD.FTZ R3, R3, R235 ;  /* 0x000000eb03037221 */ /* 0x002fe20000010000 */
[----:B------:R-:W-:-:S04]  /*14350*/  SHF.R.S32.HI R25, RZ, 0x1f, R38 ;  /* 0x0000001fff197819 */ /* 0x000fc80000011426 */
[----:B------:R-:W1:Y:S01]  /*14360*/  SHFL.BFLY PT, R8, R3, 0x1, 0x1f ;  /* 0x0c201f0003087f89 */ /* 0x000e6200000e0000 */
[CC--:B------:R-:W-:Y:S02]  /*14370*/  LEA.HI R22, R25.reuse, R38.reuse, RZ, 0x2 ;  /* 0x0000002619167211 */ /* 0x0c0fe400078f10ff */
[----:B------:R-:W-:Y:S01]  /*14380*/  LEA.HI R25, R25, R38, RZ, 0x5 ;  /* 0x0000002619197211 */ /* 0x000fe200078f28ff */
[----:B-1----:R-:W-:-:S03]  /*14390*/  FADD.FTZ R19, R3, R8 ;  /* 0x0000000803137221 */ /* 0x002fc60000010000 */
[----:B------:R-:W-:Y:S02]  /*143a0*/  SHF.R.S32.HI R8, RZ, 0x5, R25 ;  /* 0x00000005ff087819 */ /* 0x000fe40000011419 */
[----:B------:R-:W-:Y:S01]  /*143b0*/  FSETP.NE.FTZ.AND P6, PT, R19, RZ, PT ;  /* 0x000000ff1300720b */ /* 0x000fe20003fd5000 */
[----:B--2---:R-:W1:Y:S04]  /*143c0*/  SHFL.BFLY PT, R2, R7, 0x2, 0x1f ;  /* 0x0c401f0007027f89 */ /* 0x004e6800000e0000 */
[----:B---3--:R-:W2:Y:S04]  /*143d0*/  SHFL.BFLY PT, R0, R5, 0x2, 0x1f ;  /* 0x0c401f0005007f89 */ /* 0x008ea800000e0000 */
[----:B----4-:R-:W3:Y:S01]  /*143e0*/  SHFL.BFLY PT, R4, R6, 0x2, 0x1f ;  /* 0x0c401f0006047f89 */ /* 0x010ee200000e0000 */
[----:B------:R-:W-:Y:S01]  /*143f0*/  ISETP.NE.AND P0, PT, R39, -0x1, PT ;  /* 0xffffffff2700780c */ /* 0x000fe20003f05270 */
[----:B-1----:R-:W-:-:S02]  /*14400*/  FADD.FTZ R2, R2, R7 ;  /* 0x0000000702027221 */ /* 0x002fc40000010000 */
[----:B--2---:R-:W-:-:S03]  /*14410*/  FADD.FTZ R0, R0, R5 ;  /* 0x0000000500007221 */ /* 0x004fc60000010000 */
[----:B------:R-:W1:Y:S01]  /*14420*/  SHFL.BFLY PT, R7, R2, 0x1, 0x1f ;  /* 0x0c201f0002077f89 */ /* 0x000e6200000e0000 */
[----:B---3--:R-:W-:-:S03]  /*14430*/  FADD.FTZ R4, R4, R6 ;  /* 0x0000000604047221 */ /* 0x008fc60000010000 */
[----:B------:R-:W2:Y:S04]  /*14440*/  SHFL.BFLY PT, R5, R0, 0x1, 0x1f ;  /* 0x0c201f0000057f89 */ /* 0x000ea800000e0000 */
[----:B------:R-:W3:Y:S01]  /*14450*/  SHFL.BFLY PT, R6, R4, 0x1, 0x1f ;  /* 0x0c201f0004067f89 */ /* 0x000ee200000e0000 */
[----:B-1----:R-:W-:Y:S01]  /*14460*/  FADD.FTZ R21, R2, R7 ;  /* 0x0000000702157221 */ /* 0x002fe20000010000 */
[----:B------:R-:W-:Y:S01]  /*14470*/  LOP3.LUT R7, R22, 0xfffffffc, RZ, 0xc0, !PT ;  /* 0xfffffffc16077812 */ /* 0x000fe200078ec0ff */
[----:B------:R-:W-:Y:S01]  /*14480*/  @P0 IMAD.WIDE.U32 R2, R39, c[0x0][0x1e8], RZ ;  /* 0x00007a0027020a25 */ /* 0x000fe200078e00ff */
[----:B------:R-:W-:Y:S02]  /*14490*/  SHF.R.S32.HI R22, RZ, 0x2, R22 ;  /* 0x00000002ff167819 */ /* 0x000fe40000011416 */
[----:B------:R-:W-:Y:S01]  /*144a0*/  FSETP.NE.FTZ.AND P5, PT, R21, RZ, PT ;  /* 0x000000ff1500720b */ /* 0x000fe20003fb5000 */
[----:B--2---:R-:W-:Y:S01]  /*144b0*/  FADD.FTZ R20, R0, R5 ;  /* 0x0000000500147221 */ /* 0x004fe20000010000 */
[----:B------:R-:W-:Y:S01]  /*144c0*/  MOV R0, 0x3f800000 ;  /* 0x3f80000000007802 */ /* 0x000fe20000000f00 */
[----:B---3--:R-:W-:Y:S01]  /*144d0*/  FADD.FTZ R23, R4, R6 ;  /* 0x0000000604177221 */ /* 0x008fe20000010000 */
[----:B------:R-:W-:Y:S01]  /*144e0*/  MOV R5, 0x3f800000 ;  /* 0x3f80000000057802 */ /* 0x000fe20000000f00 */
[----:B------:R-:W-:Y:S01]  /*144f0*/  IMAD.MOV.U32 R4, RZ, RZ, 0x3f800000 ;  /* 0x3f800000ff047424 */ /* 0x000fe200078e00ff */
[----:B------:R-:W-:Y:S01]  /*14500*/  FSETP.NE.FTZ.AND P4, PT, R20, RZ, PT ;  /* 0x000000ff1400720b */ /* 0x000fe20003f95000 */
[----:B------:R-:W-:Y:S01]  /*14510*/  IMAD.MOV.U32 R6, RZ, RZ, 0x3f800000 ;  /* 0x3f800000ff067424 */ /* 0x000fe200078e00ff */
[----:B------:R-:W-:Y:S01]  /*14520*/  FSETP.NE.FTZ.AND P3, PT, R23, RZ, PT ;  /* 0x000000ff1700720b */ /* 0x000fe20003f75000 */
[----:B------:R-:W-:Y:S01]  /*14530*/  @P0 IMAD R37, R39, c[0x0][0x1ec], R3 ;  /* 0x00007b0027250a24 */ /* 0x000fe200078e0203 */
[----:B------:R-:W-:Y:S01]  /*14540*/  IADD3 R7, -R7, R38, RZ ;  /* 0x0000002607077210 */ /* 0x000fe20007ffe1ff */
[----:B------:R-:W1:Y:S01]  /*14550*/  @P6 MUFU.RCP R0, R19 ;  /* 0x0000001300006308 */ /* 0x000e620000001000 */
[----:B------:R-:W-:-:S02]  /*14560*/  @P0 IMAD.MOV.U32 R36, RZ, RZ, R2 ;  /* 0x000000ffff240224 */ /* 0x000fc400078e0002 */
[----:B------:R-:W-:-:S05]  /*14570*/  LEA R24, R8, R7, 0x8 ;  /* 0x0000000708187211 */ /* 0x000fca00078e40ff */
[----:B------:R-:W2:Y:S08]  /*14580*/  @P5 MUFU.RCP R4, R21 ;  /* 0x0000001500045308 */ /* 0x000eb00000001000 */
        /* <DEDUP_REMOVED lines=18> */
[----:B------:R-:W-:Y:S01]  /*146b0*/  SHF.R.S32.HI R3, RZ, 0x1f, R22 ;  /* 0x0000001fff037819 */ /* 0x000fe20000011416 */
[----:B---3--:R-:W-:Y:S01]  /*146c0*/  FMUL.FTZ R2, R5, c[0x0][0x2dc] ;  /* 0x0000b70005027a20 */ /* 0x008fe20000410000 */
[----:B------:R-:W-:Y:S01]  /*146d0*/  F2FP.BF16.PACK_AB R12, R12, R150 ;  /* 0x000000960c0c723e */ /* 0x000fe200000010ff */
[C---:B------:R-:W-:Y:S01]  /*146e0*/  FMUL.FTZ R15, R0.reuse, R141 ;  /* 0x0000008d000f7220 */ /* 0x040fe20000410000 */
[----:B------:R-:W-:Y:S01]  /*146f0*/  LEA.HI R3, R3, R22, RZ, 0x3 ;  /* 0x0000001603037211 */ /* 0x000fe200078f18ff */
[C---:B------:R-:W-:Y:S01]  /*14700*/  FMUL.FTZ R148, R0.reuse, R148 ;  /* 0x0000009400947220 */ /* 0x040fe20000410000 */
[----:B------:R-:W-:Y:S01]  /*14710*/  F2FP.BF16.PACK_AB R7, R7, R146 ;  /* 0x000000920707723e */ /* 0x000fe200000010ff */
[C---:B------:R-:W-:Y:S01]  /*14720*/  FMUL.FTZ R8, R0.reuse, R149 ;  /* 0x0000009500087220 */ /* 0x040fe20000410000 */
[----:B------:R-:W-:Y:S01]  /*14730*/  LOP3.LUT R3, R3, 0xfffffff8, RZ, 0xc0, !PT ;  /* 0xfffffff803037812 */ /* 0x000fe200078ec0ff */
[C---:B------:R-:W-:Y:S01]  /*14740*/  FMUL.FTZ R144, R0.reuse, R144 ;  /* 0x0000009000907220 */ /* 0x040fe20000410000 */
[----:B------:R-:W-:Y:S01]  /*14750*/  F2FP.BF16.PACK_AB R15, R15, R140 ;  /* 0x0000008c0f0f723e */ /* 0x000fe200000010ff */
[----:B------:R-:W-:Y:S01]  /*14760*/  FMUL.FTZ R9, R0, R145 ;  /* 0x0000009100097220 */ /* 0x000fe20000410000 */
[----:B------:R-:W-:Y:S01]  /*14770*/  F2FP.BF16.PACK_AB R8, R8, R148 ;  /* 0x000000940808723e */ /* 0x000fe200000010ff */
[----:B------:R-:W-:-:S02]  /*14780*/  IMAD.IADD R3, R22, 0x1, -R3 ;  /* 0x0000000116037824 */ /* 0x000fc400078e0a03 */
[----:B-1----:R-:W-:Y:S01]  /*14790*/  FMUL.FTZ R0, R6, c[0x0][0x2dc] ;  /* 0x0000b70006007a20 */ /* 0x002fe20000410000 */
        /* <DEDUP_REMOVED lines=11> */
[----:B------:R-:W-:Y:S01]  /*14850*/  LEA.HI R2, R3, R3, RZ, 0x1 ;  /* 0x0000000303027211 */ /* 0x000fe200078f08ff */
[C---:B------:R-:W-:Y:S01]  /*14860*/  FMUL.FTZ R158, R0.reuse, R158 ;  /* 0x0000009e009e7220 */ /* 0x040fe20000410000 */
[----:B------:R-:W-:Y:S01]  /*14870*/  F2FP.BF16.PACK_AB R11, R11, R164 ;  /* 0x000000a40b0b723e */ /* 0x000fe200000010ff */
[----:B------:R-:W-:Y:S01]  /*14880*/  FMUL.FTZ R159, R0, R159 ;  /* 0x0000009f009f7220 */ /* 0x000fe20000410000 */
[----:B------:R-:W-:Y:S01]  /*14890*/  F2FP.BF16.PACK_AB R6, R6, R168 ;  /* 0x000000a80606723e */ /* 0x000fe200000010ff */
[----:B------:R-:W-:-:S02]  /*148a0*/  FMUL.FTZ R162, R0, R162 ;  /* 0x000000a200a27220 */ /* 0x000fc40000410000 */
[C---:B------:R-:W-:Y:S01]  /*148b0*/  FMUL.FTZ R163, R0.reuse, R163 ;  /* 0x000000a300a37220 */ /* 0x040fe20000410000 */
[----:B------:R-:W-:Y:S01]  /*148c0*/  F2FP.BF16.PACK_AB R158, R159, R158 ;  /* 0x0000009e9f9e723e */ /* 0x000fe200000010ff */
[C---:B------:R-:W-:Y:S02]  /*148d0*/  FMUL.FTZ R166, R0.reuse, R166 ;  /* 0x000000a600a67220 */ /* 0x040fe40000410000 */
[C---:B------:R-:W-:Y:S01]  /*148e0*/  FMUL.FTZ R10, R0.reuse, R167 ;  /* 0x000000a7000a7220 */ /* 0x040fe20000410000 */
[----:B------:R-:W-:Y:S01]  /*148f0*/  F2FP.BF16.PACK_AB R162, R163, R162 ;  /* 0x000000a2a3a2723e */ /* 0x000fe200000010ff */
[C---:B------:R-:W-:Y:S02]  /*14900*/  FMUL.FTZ R170, R0.reuse, R170 ;  /* 0x000000aa00aa7220 */ /* 0x040fe40000410000 */
[----:B------:R-:W-:Y:S01]  /*14910*/  FMUL.FTZ R5, R0, R171 ;  /* 0x000000ab00057220 */ /* 0x000fe20000410000 */
[----:B------:R-:W-:Y:S02]  /*14920*/  SHF.R.S32.HI R0, RZ, 0x1, R2 ;  /* 0x00000001ff007819 */ /* 0x000fe40000011402 */
[----:B------:R-:W-:-:S02]  /*14930*/  LOP3.LUT R2, R2, 0x3fffffe, RZ, 0xc0, !PT ;  /* 0x03fffffe02027812 */ /* 0x000fc400078ec0ff */
[C---:B------:R-:W-:Y:S02]  /*14940*/  SHF.L.U32 R4, R0.reuse, 0x6, RZ ;  /* 0x0000000600047819 */ /* 0x040fe400000006ff */
[----:B------:R-:W-:Y:S01]  /*14950*/  LOP3.LUT P1, RZ, R0, 0x2, RZ, 0xc0, !PT ;  /* 0x0000000200ff7812 */ /* 0x000fe2000782c0ff */
[----:B------:R-:W-:Y:S01]  /*14960*/  IMAD.IADD R2, R3, 0x1, -R2 ;  /* 0x0000000103027824 */ /* 0x000fe200078e0a02 */
[----:B------:R-:W-:Y:S02]  /*14970*/  LOP3.LUT R3, R4, 0xc0, RZ, 0xc0, !PT ;  /* 0x000000c004037812 */ /* 0x000fe400078ec0ff */
[----:B------:R-:W-:Y:S02]  /*14980*/  LOP3.LUT R4, R0, 0x1, RZ, 0xc0, !PT ;  /* 0x0000000100047812 */ /* 0x000fe400078ec0ff */
[----:B------:R-:W-:Y:S02]  /*14990*/  LEA R2, R2, R24, 0x4 ;  /* 0x0000001802027211 */ /* 0x000fe400078e20ff */
[----:B------:R-:W-:Y:S01]  /*149a0*/  LEA.HI R3, R3, R3, RZ, 0x1d ;  /* 0x0000000303037211 */ /* 0x000fe200078fe8ff */
[----:B------:R-:W1:Y:S01]  /*149b0*/  LDC.U8 R24, c[0x0][0x328] ;  /* 0x0000ca00ff187b82 */ /* 0x000e620000000000 */
[----:B------:R-:W-:-:S02]  /*149c0*/  ISETP.NE.U32.AND P2, PT, R4, 0x1, PT ;  /* 0x000000010400780c */ /* 0x000fc40003f45070 */
[----:B------:R-:W-:Y:S01]  /*149d0*/  MOV R4, 0xfffffff0 ;  /* 0xfffffff000047802 */ /* 0x000fe20000000f00 */
[----:B------:R-:W-:Y:S01]  /*149e0*/  IMAD.U32 R2, R2, 0x2, R3 ;  /* 0x0000000202027824 */ /* 0x000fe200078e0003 */
[----:B------:R-:W-:Y:S02]  /*149f0*/  F2FP.BF16.PACK_AB R10, R10, R166 ;  /* 0x000000a60a0a723e */ /* 0x000fe400000010ff */
[----:B------:R-:W-:Y:S02]  /*14a00*/  SEL R4, R4, 0x10, !P2 ;  /* 0x0000001004047807 */ /* 0x000fe40005000000 */
[----:B------:R-:W-:Y:S02]  /*14a10*/  SHF.L.U32 R0, R2, 0x1, RZ ;  /* 0x0000000102007819 */ /* 0x000fe400000006ff */
[----:B------:R-:W-:Y:S02]  /*14a20*/  F2FP.BF16.PACK_AB R5, R5, R170 ;  /* 0x000000aa0505723e */ /* 0x000fe400000010ff */
[C---:B------:R-:W-:Y:S01]  /*14a30*/  IADD3 R3, R0.reuse, R4, RZ ;  /* 0x0000000400037210 */ /* 0x040fe20007ffe0ff */
[----:B------:R-:W-:Y:S01]  /*14a40*/  STS [R0], R17 ;  /* 0x0000001100007388 */ /* 0x000fe20000000800 */
[----:B------:R-:W-:-:S02]  /*14a50*/  IADD3 R2, R0, 0x20, RZ ;  /* 0x0000002000027810 */ /* 0x000fc40007ffe0ff */
[----:B------:R-:W-:Y:S01]  /*14a60*/  @P1 IADD3 R2, R0, -0x20, RZ ;  /* 0xffffffe000021810 */ /* 0x000fe20007ffe0ff */
[----:B------:R2:W-:Y:S01]  /*14a70*/  STS [R0+0x200], R16 ;  /* 0x0002001000007388 */ /* 0x0005e20000000800 */
[----:B------:R-:W-:-:S03]  /*14a80*/  ISETP.NE.AND P2, PT, R26, RZ, PT ;  /* 0x000000ff1a00720c */ /* 0x000fc60003f45270 */
[----:B------:R-:W-:Y:S04]  /*14a90*/  STS [R3], R15 ;  /* 0x0000000f03007388 */ /* 0x000fe80000000800 */
[----:B------:R-:W-:Y:S04]  /*14aa0*/  STS [R3+0x200], R14 ;  /* 0x0002000e03007388 */ /* 0x000fe80000000800 */
[----:B------:R3:W-:Y:S02]  /*14ab0*/  STS [R0+0x1000], R18 ;  /* 0x0010001200007388 */ /* 0x0007e40000000800 */
[----:B-1----:R-:W-:-:S02]  /*14ac0*/  @!P2 ISETP.NE.AND P1, PT, R24, RZ, PT ;  /* 0x000000ff1800a20c */ /* 0x002fc40003f25270 */
[----:B------:R1:W-:Y:S04]  /*14ad0*/  STS [R0+0x1200], R158 ;  /* 0x0012009e00007388 */ /* 0x0003e80000000800 */
[----:B------:R4:W-:Y:S04]  /*14ae0*/  STS [R3+0x1000], R13 ;  /* 0x0010000d03007388 */ /* 0x0009e80000000800 */
[----:B------:R4:W-:Y:S04]  /*14af0*/  STS [R3+0x1200], R162 ;  /* 0x001200a203007388 */ /* 0x0009e80000000800 */
[----:B--2---:R-:W2:Y:S04]  /*14b00*/  S2R R16, SR_CTAID.Y ;  /* 0x0000000000107919 */ /* 0x004ea80000002600 */
[----:B------:R2:W-:Y:S04]  /*14b10*/  STS [R2], R8 ;  /* 0x0000000802007388 */ /* 0x0005e80000000800 */
[----:B------:R2:W-:Y:S04]  /*14b20*/  STS [R2+0x200], R12 ;  /* 0x0002000c02007388 */ /* 0x0005e80000000800 */
[----:B---3--:R3:W5:Y:S01]  /*14b30*/  LDL R18, [R1+0x6c] ;  /* 0x00006c0001127983 */ /* 0x0087620000100800 */
[----:B-1----:R-:W-:-:S03]  /*14b40*/  IADD3 R0, R4, R2, RZ ;  /* 0x0000000204007210 */ /* 0x002fc60007ffe0ff */
[----:B------:R-:W1:Y:S01]  /*14b50*/  S2R R17, SR_CTAID.Z ;  /* 0x0000000000117919 */ /* 0x000e620000002700 */
[----:B----4-:R-:W-:-:S03]  /*14b60*/  @P2 IMAD.MOV.U32 R13, RZ, RZ, c[0x0][0x210] ;  /* 0x00008400ff0d2624 */ /* 0x010fc600078e00ff */
[----:B------:R4:W-:Y:S01]  /*14b70*/  STS [R0], R9 ;  /* 0x0000000900007388 */ /* 0x0009e20000000800 */
[----:B------:R-:W-:-:S03]  /*14b80*/  @!P2 MOV R3, c[0x0][0x214] ;  /* 0x000085000003aa02 */ /* 0x000fc60000000f00 */
[----:B------:R-:W-:Y:S04]  /*14b90*/  STS [R0+0x200], R7 ;  /* 0x0002000700007388 */ /* 0x000fe80000000800 */
[----:B------:R-:W-:Y:S01]  /*14ba0*/  STS [R2+0x1000], R11 ;  /* 0x0010000b02007388 */ /* 0x000fe20000000800 */
[----:B--2---:R-:W-:Y:S01]  /*14bb0*/  @P2 IMAD R8, R13, c[0x0][0x214], RZ ;  /* 0x000085000d082a24 */ /* 0x004fe200078e02ff */
[----:B------:R-:W-:Y:S02]  /*14bc0*/  @!P2 SEL R8, R3, c[0x0][0x234], !P1 ;  /* 0x00008d000308aa07 */ /* 0x000fe40004800000 */
[----:B------:R2:W-:Y:S01]  /*14bd0*/  STS [R2+0x1200], R10 ;  /* 0x0012000a02007388 */ /* 0x0005e20000000800 */
[----:B------:R-:W-:-:S03]  /*14be0*/  ISETP.NE.AND P1, PT, R24, RZ, PT ;  /* 0x000000ff1800720c */ /* 0x000fc60003f25270 */
[----:B------:R-:W-:Y:S01]  /*14bf0*/  STS [R0+0x1000], R6 ;  /* 0x0010000600007388 */ /* 0x000fe20000000800 */
[----:B------:R-:W-:-:S03]  /*14c00*/  ISETP.EQ.AND P1, PT, R26, RZ, P1 ;  /* 0x000000ff1a00720c */ /* 0x000fc60000f22270 */
[----:B------:R1:W-:Y:S04]  /*14c10*/  STS [R0+0x1200], R5 ;  /* 0x0012000500007388 */ /* 0x0003e80000000800 */
[----:B------:R-:W-:Y:S06]  /*14c20*/  BAR.SYNC.DEFER_BLOCKING 0x0 ;  /* 0x0000000000007b1d */ /* 0x000fec0000010000 */
[----:B------:R-:W3:Y:S01]  /*14c30*/  S2R R12, SR_CTAID.X ;  /* 0x00000000000c7919 */ /* 0x000ee20000002500 */
[----:B----4-:R-:W-:Y:S01]  /*14c40*/  @P3 MUFU.LG2 R9, R23 ;  /* 0x0000001700093308 */ /* 0x010fe20000000c00 */
[----:B--2---:R-:W-:-:S07]  /*14c50*/  @!P0 SHF.R.S32.HI R2, RZ, 0x1f, R16 ;  /* 0x0000001fff028819 */ /* 0x004fce0000011410 */
[----:B------:R-:W-:Y:S01]  /*14c60*/  @P4 MUFU.LG2 R10, R20 ;  /* 0x00000014000a4308 */ /* 0x000fe20000000c00 */
[----:B------:R-:W-:Y:S01]  /*14c70*/  @!P0 IMAD R3, R2, c[0x0][0x1e0], RZ ;  /* 0x0000780002038a24 */ /* 0x000fe200078e02ff */
[----:B------:R-:W-:Y:S01]  /*14c80*/  LOP3.LUT R2, R25, 0xffffffe0, RZ, 0xc0, !PT ;  /* 0xffffffe019027812 */ /* 0x000fe200078ec0ff */
[----:B-1----:R-:W-:-:S05]  /*14c90*/  @!P0 IMAD.WIDE.U32 R4, R16, c[0x0][0x1e0], RZ ;  /* 0x0000780010048a25 */ /* 0x002fca00078e00ff */
[----:B------:R-:W1:Y:S01]  /*14ca0*/  @P6 MUFU.LG2 R6, R19 ;  /* 0x0000001300066308 */ /* 0x000e620000000c00 */
[----:B------:R2:W4:Y:S01]  /*14cb0*/  LDS.128 R24, [R226] ;  /* 0x00000000e2187984 */ /* 0x0005220000000c00 */
[----:B------:R-:W-:Y:S01]  /*14cc0*/  @P2 IMAD.MOV.U32 R0, RZ, RZ, 0x1 ;  /* 0x00000001ff002424 */ /* 0x000fe200078e00ff */
[----:B------:R-:W-:Y:S01]  /*14cd0*/  @!P0 MOV R36, R4 ;  /* 0x0000000400248202 */ /* 0x000fe20000000f00 */
[C---:B------:R-:W-:Y:S01]  /*14ce0*/  @!P0 IMAD R3, R16.reuse, c[0x0][0x1e4], R3 ;  /* 0x0000790010038a24 */ /* 0x040fe200078e0203 */
[----:B------:R2:W2:Y:S01]  /*14cf0*/  LDS.128 R28, [R226+0x800] ;  /* 0x00080000e21c7984 */ /* 0x0004a20000000c00 */
[----:B------:R-:W-:Y:S02]  /*14d00*/  @P1 IMAD R4, R16, c[0x0][0x214], RZ ;  /* 0x0000850010041a24 */ /* 0x000fe400078e02ff */
[----:B------:R-:W-:Y:S01]  /*14d10*/  @!P2 IMAD R0, R8, c[0x0][0x1c0], RZ ;  /* 0x000070000800aa24 */ /* 0x000fe200078e02ff */
[----:B------:R2:W2:Y:S01]  /*14d20*/  LDS.128 R32, [R226+0x1000] ;  /* 0x00100000e2207984 */ /* 0x0004a20000000c00 */
[----:B------:R-:W1:Y:S01]  /*14d30*/  @P5 MUFU.LG2 R11, R21 ;  /* 0x00000015000b5308 */ /* 0x000e620000000c00 */
[----:B------:R-:W-:Y:S01]  /*14d40*/  @!P0 IADD3 R37, R5, R3, RZ ;  /* 0x0000000305258210 */ /* 0x000fe20007ffe0ff */
[----:B------:R-:W-:Y:S01]  /*14d50*/  IMAD.IADD R7, R38, 0x1, -R2 ;  /* 0x0000000126077824 */ /* 0x000fe200078e0a02 */
[----:B------:R-:W2:Y:S01]  /*14d60*/  LDS.128 R224, [R226+0x1800] ;  /* 0x00180000e2e07984 */ /* 0x000ea20000000c00 */
[----:B------:R-:W-:Y:S01]  /*14d70*/  IMAD R0, R16, R0, RZ ;  /* 0x0000000010007224 */ /* 0x000fe200078e02ff */
[----:B------:R-:W-:-:S02]  /*14d80*/  @P1 SEL R4, R4, R39, !P0 ;  /* 0x0000002704041207 */ /* 0x000fc40004000000 */
[----:B------:R-:W-:Y:S01]  /*14d90*/  @P2 MOV R5, c[0x0][0x210] ;  /* 0x0000840000052a02 */ /* 0x000fe20000000f00 */
[----:B------:R-:W-:Y:S01]  /*14da0*/  @!P2 IMAD.MOV.U32 R5, RZ, RZ, 0x1 ;  /* 0x00000001ff05a424 */ /* 0x000fe200078e00ff */
[----:B------:R-:W-:Y:S01]  /*14db0*/  @!P1 CS2R R2, SRZ ;  /* 0x0000000000029805 */ /* 0x000fe2000001ff00 */
[----:B------:R-:W-:Y:S02]  /*14dc0*/  SEL R0, R0, RZ, !P1 ;  /* 0x000000ff00007207 */ /* 0x000fe40004800000 */
[----:B------:R-:W-:Y:S02]  /*14dd0*/  @P1 SHF.R.S32.HI R3, RZ, 0x1f, R4 ;  /* 0x0000001fff031819 */ /* 0x000fe40000011404 */
[----:B------:R-:W-:Y:S02]  /*14de0*/  LOP3.LUT P0, RZ, R7, 0x3, RZ, 0xc0, !PT ;  /* 0x0000000307ff7812 */ /* 0x000fe4000780c0ff */
[----:B------:R-:W-:Y:S01]  /*14df0*/  @P1 MOV R2, R4 ;  /* 0x0000000400021202 */ /* 0x000fe20000000f00 */
[----:B---3--:R-:W-:-:S02]  /*14e00*/  IMAD R4, R12, R5, RZ ;  /* 0x000000050c047224 */ /* 0x008fc400078e02ff */
[----:B-1----:R-:W-:Y:S02]  /*14e10*/  @P6 FMUL.FTZ R6, R6, 0.69314718246459960938 ;  /* 0x3f31721806066820 */ /* 0x002fe40000410000 */
[----:B------:R-:W-:Y:S01]  /*14e20*/  IMAD R0, R17, R8, R0 ;  /* 0x0000000811007224 */ /* 0x000fe200078e0200 */
[----:B------:R-:W-:Y:S02]  /*14e30*/  SHF.L.U32 R8, R4, 0x7, RZ ;  /* 0x0000000704087819 */ /* 0x000fe400000006ff */
[----:B------:R-:W-:Y:S01]  /*14e40*/  MOV R16, 0x7f800000 ;  /* 0x7f80000000107802 */ /* 0x000fe20000000f00 */
[----:B------:R-:W-:Y:S02]  /*14e50*/  @P6 FFMA.FTZ R16, R139, c[0x0][0x238], R6 ;  /* 0x00008e008b106a23 */ /* 0x000fe40000010006 */
[----:B------:R-:W-:Y:S01]  /*14e60*/  @P4 FMUL.FTZ R6, R10, 0.69314718246459960938 ;  /* 0x3f3172180a064820 */ /* 0x000fe20000410000 */
[----:B------:R-:W-:Y:S01]  /*14e70*/  IADD3 R10, P2, P1, R8, R2, R0 ;  /* 0x00000002080a7210 */ /* 0x000fe2000795e000 */
[----:B------:R-:W-:Y:S01]  /*14e80*/  @P5 FMUL.FTZ R7, R11, 0.69314718246459960938 ;  /* 0x3f3172180b075820 */ /* 0x000fe20000410000 */
[----:B------:R-:W-:Y:S01]  /*14e90*/  SHF.R.S32.HI R2, RZ, 0x1f, R8 ;  /* 0x0000001fff027819 */ /* 0x000fe20000011408 */
[----:B------:R-:W-:Y:S01]  /*14ea0*/  @P3 FMUL.FTZ R4, R9, 0.69314718246459960938 ;  /* 0x3f31721809043820 */ /* 0x000fe20000410000 */
[----:B------:R-:W-:Y:S01]  /*14eb0*/  SHF.R.S32.HI R0, RZ, 0x1f, R0 ;  /* 0x0000001fff007819 */ /* 0x000fe20000011400 */
        /* <DEDUP_REMOVED lines=8> */
[----:B------:R-:W-:Y:S05]  /*14f40*/  @P0 BRA `(.L_x_501) ;  /* 0x0000029000000947 */ /* 0x000fea0003800000 */
[----:B----4-:R-:W3:Y:S04]  /*14f50*/  LDL.LU R19, [R1+0x70] ;  /* 0x0000700001137983 */ /* 0x010ee80000300800 */
[----:B------:R-:W1:Y:S02]  /*14f60*/  S2R R2, SR_TID.X ;  /* 0x0000000000027919 */ /* 0x000e640000002100 */
[----:B-1----:R-:W-:-:S04]  /*14f70*/  SHF.R.S32.HI R0, RZ, 0x1f, R2 ;  /* 0x0000001fff007819 */ /* 0x002fc80000011402 */
[----:B------:R-:W-:-:S04]  /*14f80*/  LEA.HI R0, R0, R2, RZ, 0x5 ;  /* 0x0000000200007211 */ /* 0x000fc800078f28ff */
[----:B------:R-:W-:-:S05]  /*14f90*/  LOP3.LUT R0, R0, 0xffffffe0, RZ, 0xc0, !PT ;  /* 0xffffffe000007812 */ /* 0x000fca00078ec0ff */
[----:B------:R-:W-:-:S05]  /*14fa0*/  IMAD.IADD R0, R2, 0x1, -R0 ;  /* 0x0000000102007824 */ /* 0x000fca00078e0a00 */
[----:B------:R-:W-:-:S04]  /*14fb0*/  SHF.R.S32.HI R2, RZ, 0x1f, R0 ;  /* 0x0000001fff027819 */ /* 0x000fc80000011400 */
[----:B------:R-:W-:-:S04]  /*14fc0*/  LEA.HI R0, R2, R0, RZ, 0x2 ;  /* 0x0000000002007211 */ /* 0x000fc800078f10ff */
[----:B------:R-:W-:-:S05]  /*14fd0*/  SHF.R.S32.HI R0, RZ, 0x2, R0 ;  /* 0x00000002ff007819 */ /* 0x000fca0000011400 */
[----:B---3--:R-:W-:-:S05]  /*14fe0*/  IMAD R0, R19, 0x10, R0 ;  /* 0x0000001013007824 */ /* 0x008fca00078e0200 */
        /* <DEDUP_REMOVED lines=31> */
.L_x_501:
[----:B----4-:R-:W-:Y:S05]  /*151e0*/  BSYNC B0 ;  /* 0x0000000000007941 */ /* 0x010fea0003800000 */
.L_x_500:
[----:B-1----:R-:W3:Y:S01]  /*151f0*/  LDL.LU.64 R6, [R1+0x48] ;  /* 0x0000480001067983 */ /* 0x002ee20000300a00 */
[----:B------:R-:W-:Y:S01]  /*15200*/  SHF.R.S32.HI R5, RZ, 0x1f, R17 ;  /* 0x0000001fff057819 */ /* 0x000fe20000011411 */
[----:B------:R-:W-:Y:S02]  /*15210*/  BSSY B0, `(.L_x_502) ;  /* 0x000001d000007945 */ /* 0x000fe40003800000 */
[----:B------:R-:W1:Y:S02]  /*15220*/  S2R R2, SR_TID.X ;  /* 0x0000000000027919 */ /* 0x000e640000002100 */
[----:B------:R-:W-:-:S02]  /*15230*/  IMAD R5, R5, c[0x0][0x1f0], RZ ;  /* 0x00007c0005057a24 */ /* 0x000fc400078e02ff */
[----:B------:R-:W4:Y:S01]  /*15240*/  S2R R10, SR_CTAID.X ;  /* 0x00000000000a7919 */ /* 0x000f220000002500 */
[----:B-1----:R-:W-:-:S04]  /*15250*/  SHF.R.S32.HI R4, RZ, 0x1f, R2 ;  /* 0x0000001fff047819 */ /* 0x002fc80000011402 */
[----:B------:R-:W-:-:S04]  /*15260*/  LEA.HI R4, R4, R2, RZ, 0x2 ;  /* 0x0000000204047211 */ /* 0x000fc800078f10ff */
[----:B------:R-:W-:Y:S02]  /*15270*/  LOP3.LUT R0, R4, 0xfffffffc, RZ, 0xc0, !PT ;  /* 0xfffffffc04007812 */ /* 0x000fe400078ec0ff */
[----:B------:R-:W-:-:S03]  /*15280*/  SHF.R.S32.HI R8, RZ, 0x2, R4 ;  /* 0x00000002ff087819 */ /* 0x000fc60000011404 */
[----:B------:R-:W-:Y:S01]  /*15290*/  IMAD.IADD R0, R2, 0x1, -R0 ;  /* 0x0000000102007824 */ /* 0x000fe200078e0a00 */
[----:B------:R-:W-:-:S03]  /*152a0*/  SHF.R.S32.HI R9, RZ, 0x1f, R8 ;  /* 0x0000001fff097819 */ /* 0x000fc60000011408 */
[----:B------:R-:W-:-:S05]  /*152b0*/  IMAD.SHL.U32 R0, R0, 0x8, RZ ;  /* 0x0000000800007824 */ /* 0x000fca00078e00ff */
[----:B------:R-:W-:Y:S02]  /*152c0*/  SHF.R.S32.HI R0, RZ, 0x1f, R0 ;  /* 0x0000001fff007819 */ /* 0x000fe40000011400 */
[C---:B---3--:R-:W-:Y:S02]  /*152d0*/  IADD3 R2, P0, R6.reuse, R36, RZ ;  /* 0x0000002406027210 */ /* 0x048fe40007f1e0ff */
[----:B------:R-:W-:-:S03]  /*152e0*/  ISETP.GE.AND P1, PT, R6, c[0x0][0x220], PT ;  /* 0x0000880006007a0c */ /* 0x000fc60003f26270 */
[----:B------:R-:W-:Y:S01]  /*152f0*/  IMAD.X R3, R0, 0x1, R37, P0 ;  /* 0x0000000100037824 */ /* 0x000fe200000e0625 */
[----:B-----5:R-:W-:Y:S01]  /*15300*/  ISETP.GE.OR P0, PT, R22, R18, P1 ;  /* 0x000000121600720c */ /* 0x020fe20000f06670 */
[C---:B------:R-:W-:Y:S02]  /*15310*/  IMAD R0, R17.reuse, c[0x0][0x1f4], R5 ;  /* 0x00007d0011007a24 */ /* 0x040fe400078e0205 */
[----:B------:R-:W-:-:S04]  /*15320*/  IMAD.WIDE.U32 R6, R17, c[0x0][0x1f0], R2 ;  /* 0x00007c0011067a25 */ /* 0x000fc800078e0002 */
[----:B----4-:R-:W-:-:S04]  /*15330*/  IMAD.WIDE R2, R10, 0x80, R8 ;  /* 0x000000800a027825 */ /* 0x010fc800078e0208 */
        /* <DEDUP_REMOVED lines=10> */
.L_x_503:
[----:B------:R-:W-:Y:S05]  /*153e0*/  BSYNC B0 ;  /* 0x0000000000007941 */ /* 0x000fea0003800000 */
.L_x_502:
        /* <DEDUP_REMOVED lines=14> */
[----:B--2---:R1:W-:Y:S02]  /*154d0*/  STG.E.128 [R12.64], R28 ;  /* 0x0000001c0c007986 */ /* 0x0043e4000c101d12 */
.L_x_505:
[----:B------:R-:W-:Y:S05]  /*154e0*/  BSYNC B0 ;  /* 0x0000000000007941 */ /* 0x000fea0003800000 */
.L_x_504:
        /* <DEDUP_REMOVED lines=15> */
.L_x_507:
[----:B------:R-:W-:Y:S05]  /*155e0*/  BSYNC B0 ;  /* 0x0000000000007941 */ /* 0x000fea0003800000 */
.L_x_506:
        /* <DEDUP_REMOVED lines=13> */
[----:B--2---:R-:W-:Y:S01]  /*156c0*/  STG.E.128 [R2.64], R224 ;  /* 0x000000e002007986 */ /* 0x004fe2000c101d12 */
[----:B------:R-:W-:Y:S05]  /*156d0*/  EXIT ;  /* 0x000000000000794d */ /* 0x000fea0003800000 */
.L_x_466:
[----:B------:R-:W2:Y:S01]  /*156e0*/  LDL.LU R9, [R1+0x68] ;  /* 0x0000680001097983 */ /* 0x000ea20000300800 */
[----:B------:R-:W3:Y:S01]  /*156f0*/  LDC.U8 R4, c[0x0][0x329] ;  /* 0x0000ca40ff047b82 */ /* 0x000ee20000000000 */
[----:B------:R-:W-:Y:S01]  /*15700*/  LEA.HI R8, R25, R210, RZ, 0x2 ;  /* 0x000000d219087211 */ /* 0x000fe200078f10ff */
[----:B------:R-:W-:Y:S01]  /*15710*/  BSSY B0, `(.L_x_508) ;  /* 0x0000041000007945 */ /* 0x000fe20003800000 */
[----:B------:R-:W4:Y:S01]  /*15720*/  S2R R12, SR_CTAID.X ;  /* 0x00000000000c7919 */ /* 0x000f220000002500 */
[----:B------:R-:W-:Y:S02]  /*15730*/  IADD3 R14, -R38, R190, RZ ;  /* 0x000000be260e7210 */ /* 0x000fe40007ffe1ff */
[----:B------:R-:W-:Y:S02]  /*15740*/  LOP3.LUT R7, R8, 0xfffffffc, RZ, 0xc0, !PT ;  /* 0xfffffffc08077812 */ /* 0x000fe400078ec0ff */
[----:B------:R-:W5:Y:S03]  /*15750*/  LDC.U8 R6, c[0x0][0x328] ;  /* 0x0000ca00ff067b82 */ /* 0x000f660000000000 */
[----:B------:R-:W-:Y:S01]  /*15760*/  IMAD.IADD R20, R210, 0x1, -R7 ;  /* 0x00000001d2147824 */ /* 0x000fe200078e0a07 */
[----:B---3--:R-:W-:-:S02]  /*15770*/  ISETP.NE.AND P2, PT, R4, RZ, PT ;  /* 0x000000ff0400720c */ /* 0x008fc40003f45270 */
        /* <DEDUP_REMOVED lines=21> */
[----:B------:R-:W-:Y:S01]  /*158d0*/  @!P4 IMAD.IADD R4, R3, 0x1, R0 ;  /* 0x000000010304c824 */ /* 0x000fe200078e0200 */
[----:B------:R-:W-:Y:S01]  /*158e0*/  SHF.R.S32.HI R3, RZ, 0x1f, R16 ;  /* 0x0000001fff037819 */ /* 0x000fe20000011410 */
[----:B------:R-:W-:Y:S02]  /*158f0*/  IMAD.SHL.U32 R0, R20, 0x8, RZ ;  /* 0x0000000814007824 */ /* 0x000fe400078e00ff */
[----:B------:R-:W-:Y:S02]  /*15900*/  @!P1 IMAD R9, R28, c[0x0][0x214], RZ ;  /* 0x000085001c099a24 */ /* 0x000fe400078e02ff */
[----:B------:R-:W-:Y:S01]  /*15910*/  @!P2 IMAD R2, R5, c[0x0][0x1c0], RZ ;  /* 0x000070000502aa24 */ /* 0x000fe200078e02ff */
[----:B------:R-:W-:Y:S01]  /*15920*/  IADD3 R10, P3, R0, R10, RZ ;  /* 0x0000000a000a7210 */ /* 0x000fe20007f7e0ff */
[----:B------:R-:W-:Y:S01]  /*15930*/  @P0 IMAD.MOV.U32 R6, RZ, RZ, R9 ;  /* 0x000000ffff060224 */ /* 0x000fe200078e0009 */
[----:B------:R1:W-:Y:S01]  /*15940*/  @!P1 STL [R1+0x68], R9 ;  /* 0x0000680901009387 */ /* 0x0003e20000100800 */
[----:B------:R-:W-:Y:S01]  /*15950*/  IMAD R2, R28, R2, RZ ;  /* 0x000000021c027224 */ /* 0x000fe200078e02ff */
[----:B------:R-:W-:-:S02]  /*15960*/  LEA.HI.X.SX32 R11, R0, R4, 0x1, P3 ;  /* 0x00000004000b7211 */ /* 0x000fc400018f0eff */
[----:B------:R-:W-:Y:S01]  /*15970*/  ISETP.GE.AND P1, PT, R0, c[0x0][0x220], PT ;  /* 0x0000880000007a0c */ /* 0x000fe20003f26270 */
[----:B------:R-:W-:Y:S01]  /*15980*/  IMAD R0, R3, c[0x0][0x1f0], RZ ;  /* 0x00007c0003007a24 */ /* 0x000fe200078e02ff */
[----:B------:R-:W-:Y:S01]  /*15990*/  SHF.R.S32.HI R4, RZ, 0x2, R8 ;  /* 0x00000002ff047819 */ /* 0x000fe20000011408 */
[----:B------:R-:W-:Y:S01]  /*159a0*/  IMAD.WIDE.U32 R10, R16, c[0x0][0x1f0], R10 ;  /* 0x00007c00100a7a25 */ /* 0x000fe200078e000a */
[----:B------:R-:W-:Y:S02]  /*159b0*/  SEL R3, R2, RZ, !P0 ;  /* 0x000000ff02037207 */ /* 0x000fe40004000000 */
[-C--:B------:R-:W-:Y:S01]  /*159c0*/  ISETP.GE.OR P3, PT, R4, R14.reuse, P1 ;  /* 0x0000000e0400720c */ /* 0x080fe20000f66670 */
[----:B------:R-:W-:Y:S01]  /*159d0*/  IMAD R2, R38, R17, RZ ;  /* 0x0000001126027224 */ /* 0x000fe200078e02ff */
[----:B------:R-:W-:Y:S02]  /*159e0*/  @P0 SHF.R.S32.HI R7, RZ, 0x1f, R9 ;  /* 0x0000001fff070819 */ /* 0x000fe40000011409 */
[----:B------:R-:W-:-:S02]  /*159f0*/  ISETP.GE.AND P6, PT, R4, R14, PT ;  /* 0x0000000e0400720c */ /* 0x000fc40003fc6270 */
[----:B------:R-:W-:Y:S01]  /*15a00*/  SHF.R.S32.HI R8, RZ, 0x1f, R2 ;  /* 0x0000001fff087819 */ /* 0x000fe20000011402 */
[C---:B-1----:R-:W-:Y:S02]  /*15a10*/  IMAD R9, R16.reuse, c[0x0][0x1f4], R0 ;  /* 0x00007d0010097a24 */ /* 0x042fe400078e0200 */
[----:B------:R-:W-:Y:S01]  /*15a20*/  IMAD R0, R16, R5, R3 ;  /* 0x0000000510007224 */ /* 0x000fe200078e0203 */
[----:B------:R-:W-:-:S04]  /*15a30*/  SHF.R.S32.HI R5, RZ, 0x1f, R4 ;  /* 0x0000001fff057819 */ /* 0x000fc80000011404 */
[----:B------:R-:W-:Y:S01]  /*15a40*/  IADD3 R19, P2, P0, R2, R6, R0 ;  /* 0x0000000602137210 */ /* 0x000fe2000785e000 */
[----:B----4-:R-:W-:Y:S01]  /*15a50*/  IMAD.WIDE R2, R12, 0x80, R4 ;  /* 0x000000800c027825 */ /* 0x010fe200078e0204 */
        /* <DEDUP_REMOVED lines=12> */
.L_x_509:
[----:B------:R-:W-:Y:S05]  /*15b20*/  BSYNC B0 ;  /* 0x0000000000007941 */ /* 0x000fea0003800000 */
.L_x_508:
        /* <DEDUP_REMOVED lines=16> */
.L_x_511:
[----:B------:R-:W-:Y:S05]  /*15c30*/  BSYNC B0 ;  /* 0x0000000000007941 */ /* 0x000fea0003800000 */
.L_x_510:
        /* <DEDUP_REMOVED lines=16> */
.L_x_513:
[----:B------:R-:W-:Y:S05]  /*15d40*/  BSYNC B0 ;  /* 0x0000000000007941 */ /* 0x000fea0003800000 */
.L_x_512:
        /* <DEDUP_REMOVED lines=15> */
.L_x_515:
[----:B------:R-:W-:Y:S05]  /*15e40*/  BSYNC B0 ;  /* 0x0000000000007941 */ /* 0x000fea0003800000 */
.L_x_514:
        /* <DEDUP_REMOVED lines=34> */
.L_x_516:
        /* <DEDUP_REMOVED lines=9> */
.L_x_1137:


//--------------------- .text._ZN5flash16flash_fwd_kernelI23Flash_fwd_kernel_traitsILi32ELi128ELi128ELi4ELb0ELb0EN7cutlass10bfloat16_tE19Flash_kernel_traitsILi32ELi128ELi128ELi4ES3_EELb1ELb0ELb0ELb0ELb0ELb0ELb0ELb1EEEvNS_16Flash_fwd_paramsE --------------------------
	.section	.text._ZN5flash16flash_fwd_kernelI23Flash_fwd_kernel_traitsILi32ELi128ELi128ELi4ELb0ELb0EN7cutlass10bfloat16_tE19Flash_kernel_traitsILi32ELi128ELi128ELi4ES3_EELb1ELb0ELb0ELb0ELb0ELb0ELb0ELb1EEEvNS_16Flash_fwd_paramsE,"ax",@progbits
	.sectioninfo	@"SHI_REGISTERS=255"
	.align	128
        .global         _ZN5flash16flash_fwd_kernelI23Flash_fwd_kernel_traitsILi32ELi128ELi128ELi4ELb0ELb0EN7cutlass10bfloat16_tE19Flash_kernel_traitsILi32ELi128ELi128ELi4ES3_EELb1ELb0ELb0ELb0ELb0ELb0ELb0ELb1EEEvNS_16Flash_fwd_paramsE
        .type           _ZN5flash16flash_fwd_kernelI23Flash_fwd_kernel_traitsILi32ELi128ELi128ELi4ELb0ELb0EN7cutlass10bfloat16_tE19Flash_kernel_traitsILi32ELi128ELi128ELi4ES3_EELb1ELb0ELb0ELb0ELb0ELb0ELb0ELb1EEEvNS_16Flash_fwd_paramsE,@function
        .size           _ZN5flash16flash_fwd_kernelI23Flash_fwd_kernel_traitsILi32ELi128ELi128ELi4ELb0ELb0EN7cutlass10bfloat16_tE19Flash_kernel_traitsILi32ELi128ELi128ELi4ES3_EELb1ELb0ELb0ELb0ELb0ELb0ELb0ELb1EEEvNS_16Flash_fwd_paramsE,(.L_x_1138 - _ZN5flash16flash_fwd_kernelI23Flash_fwd_kernel_traitsILi32ELi128ELi128ELi4ELb0ELb0EN7cutlass10bfloat16_tE19Flash_kernel_traitsILi32ELi128ELi128ELi4ES3_EELb1ELb0ELb0ELb0ELb0ELb0ELb0ELb1EEEvNS_16Flash_fwd_paramsE)
        .other          _ZN5flash16flash_fwd_kernelI23Flash_fwd_kernel_traitsILi32ELi128ELi128ELi4ELb0ELb0EN7cutlass10bfloat16_tE19Flash_kernel_traitsILi32ELi128ELi128ELi4ES3_EELb1ELb0ELb0ELb0ELb0ELb0ELb0ELb1EEEvNS_16Flash_fwd_paramsE,@"STO_CUDA_ENTRY STV_DEFAULT"
_ZN5flash16flash_fwd_kernelI23Flash_fwd_kernel_traitsILi32ELi128ELi128ELi4ELb0ELb0EN7cutlass10bfloat16_tE19Flash_kernel_traitsILi32ELi128ELi128ELi4ES3_EELb1ELb0ELb0ELb0ELb0ELb0ELb0ELb1EEEvNS_16Flash_fwd_paramsE:
.text._ZN5flash16flash_fwd_kernelI23Flash_fwd_kernel_traitsILi32ELi128ELi128ELi4ELb0ELb0EN7cutlass10bfloat16_tE19Flash_kernel_traitsILi32ELi128ELi128ELi4ES3_EELb1ELb0ELb0ELb0ELb0ELb0ELb0ELb1EEEvNS_16Flash_fwd_paramsE:
[----:B------:R-:W-:-:S03]  /*0000*/  MOV R1, c[0x0][0x28] ;  /* 0x00000a0000017a02 */ /* 0x000fc60000000f00 */
[----:B------:R-:W-:Y:S01]  /*0010*/  ULDC.U8 UR4, c[0x0][0x304] ;  /* 0x0000c10000047ab9 */ /* 0x000fe20000000000 */
[----:B------:R-:W-:Y:S01]  /*0020*/  IADD3 R1, R1, -0x358, RZ ;  /* 0xfffffca801017810 */ /* 0x000fe20007ffe0ff */
[----:B------:R-:W-:Y:S01]  /*0030*/  ULDC.64 UR20, c[0x0][0x2f0] ;  /* 0x0000bc0000147ab9 */ /* 0x000fe20000000a00 */
[----:B------:R-:W-:Y:S01]  /*0040*/  ISETP.NE.AND P2, PT, RZ, UR4, PT ;  /* 0x00000004ff007c0c */ /* 0x000fe2000bf45270 */
[----:B------:R-:W-:Y:S01]  /*0050*/  IMAD.U32 R4, RZ, RZ, UR20 ;  /* 0x00000014ff047e24 */ /* 0x000fe2000f8e00ff */
[----:B------:R-:W-:Y:S01]  /*0060*/  ULDC.64 UR16, c[0x0][0x118] ;  /* 0x0000460000107ab9 */ /* 0x000fe20000000a00 */
[----:B------:R-:W-:Y:S01]  /*0070*/  IMAD.U32 R5, RZ, RZ, UR21 ;  /* 0x00000015ff057e24 */ /* 0x000fe2000f8e00ff */
[----:B------:R-:W-:Y:S01]  /*0080*/  MOV R2, c[0x0][0x2fc] ;  /* 0x0000bf0000027a02 */ /* 0x000fe20000000f00 */
[----:B------:R-:W-:Y:S01]  /*0090*/  IMAD.MOV.U32 R6, RZ, RZ, c[0x0][0x2f8] ;  /* 0x0000be00ff067624 */ /* 0x000fe200078e00ff */
[----:B------:R-:W1:Y:S01]  /*00a0*/  S2UR UR11, SR_CTAID.X ;  /* 0x00000000000b79c3 */ /* 0x000e620000002500 */
[----:B------:R-:W-:-:S06]  /*00b0*/  ULDC.64 UR4, c[0x0][0x240] ;  /* 0x0000900000047ab9 */ /* 0x000fcc0000000a00 */
[----:B------:R-:W2:Y:S01]  /*00c0*/  @P2 LDG.E.64 R4, [R4.64] ;  /* 0x0000001004042981 */ /* 0x000ea2000c1e1b00 */
[----:B------:R-:W-:-:S05]  /*00d0*/  @P2 IMAD.MOV.U32 R7, RZ, RZ, R2 ;  /* 0x000000ffff072224 */ /* 0x000fca00078e0002 */
[----:B------:R3:W4:Y:S01]  /*00e0*/  @P2 LDG.E.64 R8, [R6.64] ;  /* 0x0000001006082981 */ /* 0x000722000c1e1b00 */
[----:B------:R-:W5:Y:S01]  /*00f0*/  S2UR UR10, SR_CTAID.Y ;  /* 0x00000000000a79c3 */ /* 0x000f620000002600 */
[----:B------:R-:W-:Y:S02]  /*0100*/  UISETP.NE.U32.AND UP2, UPT, URZ, UR4, UPT ;  /* 0x000000043f00728c */ /* 0x000fe4000bf45070 */
[----:B------:R-:W-:Y:S02]  /*0110*/  UMOV UR12, 0x4 ;  /* 0x00000004000c7882 */ /* 0x000fe40000000000 */
[----:B------:R-:W-:Y:S02]  /*0120*/  UISETP.NE.AND.EX UP2, UPT, URZ, UR5, UPT, UP2 ;  /* 0x000000053f00728c */ /* 0x000fe4000bf45320 */
[----:B------:R-:W-:Y:S01]  /*0130*/  ULDC.64 UR14, c[0x0][0x240] ;  /* 0x00009000000e7ab9 */ /* 0x000fe20000000a00 */
[----:B------:R-:W1:Y:S01]  /*0140*/  S2UR UR9, SR_CTAID.Z ;  /* 0x00000000000979c3 */ /* 0x000e620000002700 */
[----:B------:R-:W-:-:S02]  /*0150*/  ULDC.64 UR4, c[0x0][0x250] ;  /* 0x0000940000047ab9 */ /* 0x000fc40000000a00 */
[----:B------:R-:W-:Y:S01]  /*0160*/  PLOP3.LUT P0, PT, PT, PT, UP2, 0x80, 0x0 ;  /* 0x000000000000781c */ /* 0x000fe20003f0f028 */
[----:B------:R-:W-:Y:S02]  /*0170*/  UISETP.NE.U32.AND UP0, UPT, URZ, UR4, UPT ;  /* 0x000000043f00728c */ /* 0x000fe4000bf05070 */
[----:B------:R-:W-:Y:S02]  /*0180*/  ULDC.U8 UR8, c[0x0][0x312] ;  /* 0x0000c48000087ab9 */ /* 0x000fe40000000000 */
[----:B------:R-:W-:Y:S02]  /*0190*/  UISETP.NE.AND UP3, UPT, UR8, URZ, UPT ;  /* 0x0000003f0800728c */ /* 0x000fe4000bf65270 */
[----:B------:R-:W-:-:S03]  /*01a0*/  UISETP.NE.AND.EX UP0, UPT, URZ, UR5, UPT, UP0 ;  /* 0x000000053f00728c */ /* 0x000fc6000bf05300 */
[----:B------:R-:W-:Y:S01]  /*01b0*/  ULDC.64 UR4, c[0x0][0x250] ;  /* 0x0000940000047ab9 */ /* 0x000fe20000000a00 */
[----:B---3--:R-:W3:Y:S01]  /*01c0*/  S2R R7, SR_TID.X ;  /* 0x0000000000077919 */ /* 0x008ee20000002100 */
[----:B-----5:R-:W-:Y:S02]  /*01d0*/  UIMAD.WIDE UR14, UR10, UR12, UR14 ;  /* 0x0000000c0a0e72a5 */ /* 0x020fe4000f8e020e */
[----:B-1----:R-:W-:-:S06]  /*01e0*/  ULOP3.LUT UR6, UR9, UR11, UR10, 0xfe, !UPT ;  /* 0x0000000b09067292 */ /* 0x002fcc000f8efe0a */
[----:B---3--:R-:W-:Y:S01]  /*01f0*/  LOP3.LUT P3, RZ, R7, UR6, RZ, 0xfc, !PT ;  /* 0x0000000607ff7c12 */ /* 0x008fe2000f86fcff */
[----:B------:R-:W-:Y:S02]  /*0200*/  ULDC.64 UR6, c[0x0][0x248] ;  /* 0x0000920000067ab9 */ /* 0x000fe40000000a00 */
[----:B------:R-:W-:-:S04]  /*0210*/  UISETP.EQ.U32.AND UP1, UPT, URZ, UR6, UPT ;  /* 0x000000063f00728c */ /* 0x000fc8000bf22070 */
[----:B------:R-:W-:-:S03]  /*0220*/  UISETP.EQ.OR.EX UP1, UPT, URZ, UR7, !UP3, UP1 ;  /* 0x000000073f00728c */ /* 0x000fc6000df22710 */
[----:B------:R-:W-:-:S03]  /*0230*/  ULDC.64 UR6, c[0x0][0x248] ;  /* 0x0000920000067ab9 */ /* 0x000fc60000000a00 */
[----:B------:R-:W-:Y:S02]  /*0240*/  @!P3 IMAD.MOV.U32 R10, RZ, RZ, c[0x0][0x308] ;  /* 0x0000c200ff0ab624 */ /* 0x000fe400078e00ff */
[----:B------:R-:W-:Y:S01]  /*0250*/  @!P3 IMAD.MOV.U32 R11, RZ, RZ, c[0x0][0x30c] ;  /* 0x0000c300ff0bb624 */ /* 0x000fe200078e00ff */
[----:B------:R-:W-:Y:S02]  /*0260*/  @UP0 UIMAD.WIDE UR4, UR10, UR12, UR4 ;  /* 0x0000000c0a0402a5 */ /* 0x000fe4000f8e0204 */
[----:B------:R-:W-:Y:S01]  /*0270*/  UIMAD.WIDE UR6, UR10, UR12, UR6 ;  /* 0x0000000c0a0672a5 */ /* 0x000fe2000f8e0206 */
[----:B--2---:R-:W1:Y:S01]  /*0280*/  @P2 R2UR UR20, R4 ;  /* 0x00000000041423c2 */ /* 0x004e6200000e0000 */
[----:B----4-:R-:W-:-:S07]  /*0290*/  @P2 IADD3 R6, P1, R8, c[0x0][0x300], RZ ;  /* 0x0000c00008062a10 */ /* 0x010fce0007f3e0ff */
[----:B------:R-:W2:Y:S01]  /*02a0*/  @P2 R2UR UR21, R5 ;  /* 0x00000000051523c2 */ /* 0x000ea200000e0000 */
[----:B------:R-:W-:Y:S02]  /*02b0*/  @P2 IMAD.X R2, RZ, RZ, R9, P1 ;  /* 0x000000ffff022224 */ /* 0x000fe400008e0609 */
[----:B------:R-:W-:Y:S02]  /*02c0*/  @!P3 IMAD.MOV.U32 R8, RZ, RZ, R6 ;  /* 0x000000ffff08b224 */ /* 0x000fe400078e0006 */
[----:B------:R-:W-:-:S05]  /*02d0*/  @!P3 IMAD.MOV.U32 R9, RZ, RZ, R2 ;  /* 0x000000ffff09b224 */ /* 0x000fca00078e0002 */
[----:B------:R-:W-:Y:S01]  /*02e0*/  @!P3 STG.E.64 [R10.64+0x8], R8 ;  /* 0x000008080a00b986 */ /* 0x000fe2000c101b10 */
[----:B-1----:R-:W-:Y:S01]  /*02f0*/  MOV R4, UR20 ;  /* 0x0000001400047c02 */ /* 0x002fe20008000f00 */
[----:B--2---:R-:W-:-:S05]  /*0300*/  IMAD.U32 R5, RZ, RZ, UR21 ;  /* 0x00000015ff057e24 */ /* 0x004fca000f8e00ff */
[----:B------:R1:W-:Y:S01]  /*0310*/  @!P3 STG.E.64 [R10.64], R4 ;  /* 0x000000040a00b986 */ /* 0x0003e2000c101b10 */
[----:B------:R-:W-:Y:S02]  /*0320*/  PLOP3.LUT P1, PT, PT, PT, UP0, 0x80, 0x0 ;  /* 0x000000000000781c */ /* 0x000fe40003f2f008 */
[----:B------:R-:W-:Y:S01]  /*0330*/  PLOP3.LUT P2, PT, PT, PT, UP1, 0x80, 0x0 ;  /* 0x000000000000781c */ /* 0x000fe20003f4f018 */
[----:B-1----:R-:W-:Y:S01]  /*0340*/  IMAD.U32 R4, RZ, RZ, UR14 ;  /* 0x0000000eff047e24 */ /* 0x002fe2000f8e00ff */
[----:B------:R-:W-:-:S05]  /*0350*/  MOV R5, UR15 ;  /* 0x0000000f00057c02 */ /* 0x000fca0008000f00 */
[----:B------:R1:W2:Y:S04]  /*0360*/  @P0 LDG.E R9, [R4.64] ;  /* 0x0000001004090981 */ /* 0x0002a8000c1e1900 */
[----:B------:R1:W3:Y:S01]  /*0370*/  @P0 LDG.E R0, [R4.64+0x4] ;  /* 0x0000041004000981 */ /* 0x0002e2000c1e1900 */
[----:B------:R-:W-:Y:S01]  /*0380*/  MOV R10, UR4 ;  /* 0x00000004000a7c02 */ /* 0x000fe20008000f00 */
[----:B------:R-:W-:-:S05]  /*0390*/  IMAD.U32 R11, RZ, RZ, UR5 ;  /* 0x00000005ff0b7e24 */ /* 0x000fca000f8e00ff */
[----:B------:R4:W5:Y:S01]  /*03a0*/  @P1 LDG.E R3, [R10.64] ;  /* 0x000000100a031981 */ /* 0x000962000c1e1900 */
[----:B-1----:R-:W-:Y:S01]  /*03b0*/  IMAD.U32 R4, RZ, RZ, UR6 ;  /* 0x00000006ff047e24 */ /* 0x002fe2000f8e00ff */
[----:B------:R-:W-:-:S05]  /*03c0*/  MOV R5, UR7 ;  /* 0x0000000700057c02 */ /* 0x000fca0008000f00 */
[----:B------:R-:W5:Y:S01]  /*03d0*/  @!P2 LDG.E R8, [R4.64] ;  /* 0x000000100408a981 */ /* 0x000f62000c1e1900 */
[----:B------:R-:W-:Y:S01]  /*03e0*/  UMOV UR8, 0xffffffff ;  /* 0xffffffff00087882 */ /* 0x000fe20000000000 */
[----:B------:R-:W-:-:S04]  /*03f0*/  SHF.R.S32.HI R12, RZ, 0x1f, R7 ;  /* 0x0000001fff0c7819 */ /* 0x000fc80000011407 */
[----:B----4-:R-:W-:Y:S01]  /*0400*/  LEA.HI R11, R12, R7, RZ, 0x5 ;  /* 0x000000070c0b7211 */ /* 0x010fe200078f28ff */
[----:B------:R-:W1:Y:S01]  /*0410*/  LDC.U8 R212, c[0x0][0x2d8] ;  /* 0x0000b600ffd47b82 */ /* 0x000e620000000000 */
[----:B------:R-:W-:Y:S02]  /*0420*/  UMOV UR14, URZ ;  /* 0x0000003f000e7c82 */ /* 0x000fe40008000000 */
[----:B------:R-:W-:-:S05]  /*0430*/  UMOV UR19, 0xffffffff ;  /* 0xffffffff00137882 */ /* 0x000fca0000000000 */
[----:B--2---:R-:W2:Y:S08]  /*0440*/  @P0 R2UR UR8, R9 ;  /* 0x00000000090803c2 */ /* 0x004eb000000e0000 */
[----:B---3--:R3:W2:Y:S01]  /*0450*/  @P0 R2UR UR15, R0 ;  /* 0x00000000000f03c2 */ /* 0x0086a200000e0000 */
[----:B------:R-:W-:-:S04]  /*0460*/  ISETP.NE.U32.AND P0, PT, RZ, c[0x0][0x248], PT ;  /* 0x00009200ff007a0c */ /* 0x000fc80003f05070 */
[----:B------:R-:W-:Y:S02]  /*0470*/  ISETP.NE.AND.EX P0, PT, RZ, c[0x0][0x24c], PT, P0 ;  /* 0x00009300ff007a0c */ /* 0x000fe40003f05300 */
[----:B---3--:R-:W-:-:S05]  /*0480*/  LOP3.LUT R0, R11, 0xffffffe0, RZ, 0xc0, !PT ;  /* 0xffffffe00b007812 */ /* 0x008fca00078ec0ff */
[----:B------:R-:W-:-:S05]  /*0490*/  IMAD.IADD R13, R7, 0x1, -R0 ;  /* 0x00000001070d7824 */ /* 0x000fca00078e0a00 */
[----:B------:R3:W-:Y:S01]  /*04a0*/  STL [R1+0x20], R13 ;  /* 0x0000200d01007387 */ /* 0x0007e20000100800 */
[----:B--2---:R-:W-:Y:S01]  /*04b0*/  @UP2 UIADD3 UR15, UR15, -UR8, URZ ;  /* 0x800000080f0f2290 */ /* 0x004fe2000fffe03f */
[----:B-----5:R3:W2:Y:S06]  /*04c0*/  @P1 R2UR UR14, R3 ;  /* 0x00000000030e13c2 */ /* 0x0206ac00000e0000 */
[----:B------:R-:W-:Y:S02]  /*04d0*/  @!UP2 ULDC UR15, c[0x0][0x214] ;  /* 0x00008500000faab9 */ /* 0x000fe40000000800 */
[----:B------:R3:W4:Y:S02]  /*04e0*/  @!P2 R2UR UR19, R8 ;  /* 0x000000000813a3c2 */ /* 0x00072400000e0000 */
[----:B--234-:R-:W-:Y:S05]  /*04f0*/  @!P0 BRA `(.L_x_517) ;  /* 0x0000007000008947 */ /* 0x01cfea0003800000 */
[----:B-1----:R-:W-:-:S13]  /*0500*/  PLOP3.LUT P0, PT, PT, PT, UP3, 0x80, 0x0 ;  /* 0x000000000000781c */ /* 0x002fda0003f0f038 */
[----:B------:R-:W2:Y:S04]  /*0510*/  @P0 LDG.E R0, [R4.64+0x4] ;  /* 0x0000041004000981 */ /* 0x000ea8000c1e1900 */
[----:B------:R-:W3:Y:S01]  /*0520*/  @!P0 LDG.E R4, [R4.64] ;  /* 0x0000001004048981 */ /* 0x000ee2000c1e1900 */
[----:B--2---:R-:W1:Y:S02]  /*0530*/  @P0 R2UR UR6, R0 ;  /* 0x00000000000603c2 */ /* 0x004e6400000e0000 */
[----:B-1----:R-:W-:-:S11]  /*0540*/  @UP3 UIADD3 UR6, UR6, -UR19, URZ ;  /* 0x8000001306063290 */ /* 0x002fd6000fffe03f */
[----:B---3--:R1:W2:Y:S02]  /*0550*/  @!P0 R2UR UR6, R4 ;  /* 0x00000000040683c2 */ /* 0x0082a400000e0000 */
[----:B-12---:R-:W-:Y:S05]  /*0560*/  BRA `(.L_x_518) ;  /* 0x0000001000007947 */ /* 0x006fea0003800000 */
.L_x_517:
[----:B-1----:R-:W-:Y:S02]  /*0570*/  ULDC UR6, c[0x0][0x218] ;  /* 0x0000860000067ab9 */ /* 0x002fe40000000800 */
.L_x_518:
        /* <DEDUP_REMOVED lines=21> */
[----:B------:R-:W-:Y:S02]  /*06d0*/  UISETP.GE.AND UP0, UPT, UR13, 0x1, UPT ;  /* 0x000000010d00788c */ /* 0x000fe4000bf06270 */
[----:B------:R-:W-:-:S04]  /*06e0*/  UIADD3 UR4, UR13, 0x7f, URZ ;  /* 0x0000007f0d047890 */ /* 0x000fc8000fffe03f */
[----:B------:R-:W-:Y:S01]  /*06f0*/  PLOP3.LUT P0, PT, PT, PT, UP0, 0x80, 0x0 ;  /* 0x000000000000781c */ /* 0x000fe20003f0f008 */
[----:B------:R-:W-:-:S04]  /*0700*/  USHF.R.S32.HI UR22, URZ, 0x1f, UR4 ;  /* 0x0000001f3f167899 */ /* 0x000fc80008011404 */
[----:B------:R-:W-:-:S08]  /*0710*/  ULEA.HI UR22, UR22, UR4, URZ, 0x7 ;  /* 0x0000000416167291 */ /* 0x000fd0000f8f383f */
[----:B------:R-:W-:Y:S05]  /*0720*/  @!P0 BRA `(.L_x_519) ;  /* 0x00019d9000008947 */ /* 0x000fea0003800000 */
[----:B------:R-:W-:Y:S01]  /*0730*/  UISETP.NE.AND UP1, UPT, UR8, -0x1, UPT ;  /* 0xffffffff0800788c */ /* 0x000fe2000bf25270 */
[----:B------:R-:W-:Y:S01]  /*0740*/  SHF.R.S32.HI R0, RZ, 0x1f, R13 ;  /* 0x0000001fff007819 */ /* 0x000fe2000001140d */
[----:B------:R-:W-:Y:S02]  /*0750*/  UISETP.NE.AND UP0, UPT, UR19, -0x1, UPT ;  /* 0xffffffff1300788c */ /* 0x000fe4000bf05270 */
[----:B------:R-:W-:Y:S02]  /*0760*/  ULDC.64 UR4, c[0x0][0x190] ;  /* 0x0000640000047ab9 */ /* 0x000fe40000000a00 */
[----:B------:R-:W-:Y:S02]  /*0770*/  ULDC.64 UR6, c[0x0][0x178] ;  /* 0x00005e0000067ab9 */ /* 0x000fe40000000a00 */
[----:B------:R-:W-:-:S03]  /*0780*/  PLOP3.LUT P0, PT, PT, PT, UP0, 0x80, 0x0 ;  /* 0x000000000000781c */ /* 0x000fc60003f0f008 */
[----:B------:R-:W-:Y:S02]  /*0790*/  @UP1 UIMAD.WIDE.U32 UR24, UR8, UR4, URZ ;  /* 0x00000004081812a5 */ /* 0x000fe4000f8e003f */
[----:B------:R-:W-:Y:S02]  /*07a0*/  @UP0 UIADD3 UR23, UR14, UR19, URZ ;  /* 0x000000130e170290 */ /* 0x000fe4000fffe03f */
[----:B------:R-:W-:Y:S02]  /*07b0*/  @UP1 UIMAD UR18, UR8, UR5, UR25 ;  /* 0x00000005081212a4 */ /* 0x000fe4000f8e0219 */
[----:B------:R-:W-:Y:S02]  /*07c0*/  @!UP1 USHF.R.S32.HI UR25, URZ, 0x1f, UR10 ;  /* 0x0000001f3f199899 */ /* 0x000fe4000801140a */
[----:B------:R-:W-:Y:S02]  /*07d0*/  ULDC.64 UR4, c[0x0][0x198] ;  /* 0x0000660000047ab9 */ /* 0x000fe40000000a00 */
[----:B------:R-:W-:-:S02]  /*07e0*/  @!UP1 UIMAD UR25, UR25, UR6, URZ ;  /* 0x00000006191992a4 */ /* 0x000fc4000f8e023f */
[----:B------:R-:W-:Y:S02]  /*07f0*/  @!UP1 UIMAD.WIDE.U32 UR28, UR10, UR6, URZ ;  /* 0x000000060a1c92a5 */ /* 0x000fe4000f8e003f */
[----:B------:R-:W-:Y:S02]  /*0800*/  @UP0 UIMAD.WIDE.U32 UR26, UR23, UR4, URZ ;  /* 0x00000004171a02a5 */ /* 0x000fe4000f8e003f */
[----:B------:R-:W-:Y:S02]  /*0810*/  USHF.R.S32.HI UR6, URZ, 0x7, UR22 ;  /* 0x000000073f067899 */ /* 0x000fe40008011416 */
[----:B------:R-:W-:Y:S02]  /*0820*/  @UP0 UIMAD UR23, UR23, UR5, UR27 ;  /* 0x00000005171702a4 */ /* 0x000fe4000f8e021b */
[----:B------:R-:W-:Y:S02]  /*0830*/  ULDC UR22, c[0x0][0x1c0] ;  /* 0x0000700000167ab9 */ /* 0x000fe40000000800 */
[----:B------:R-:W-:-:S02]  /*0840*/  UIMAD UR22, UR10, UR22, UR9 ;  /* 0x000000160a1672a4 */ /* 0x000fc4000f8e0209 */
[----:B------:R-:W-:Y:S02]  /*0850*/  ULDC UR5, c[0x0][0x224] ;  /* 0x0000890000057ab9 */ /* 0x000fe40000000800 */
[----:B------:R-:W-:Y:S02]  /*0860*/  UIMAD UR5, UR22, UR5, UR12 ;  /* 0x00000005160572a4 */ /* 0x000fe4000f8e020c */
[----:B------:R-:W-:Y:S02]  /*0870*/  @!UP1 UIMAD UR4, UR10, UR7, UR25 ;  /* 0x000000070a0492a4 */ /* 0x000fe4000f8e0219 */
[----:B------:R-:W-:Y:S02]  /*0880*/  USHF.L.U32 UR22, UR22, 0x5, URZ ;  /* 0x0000000516167899 */ /* 0x000fe4000800063f */
[----:B------:R-:W-:Y:S02]  /*0890*/  ULDC UR7, c[0x0][0x228] ;  /* 0x00008a0000077ab9 */ /* 0x000fe40000000800 */
[----:B------:R-:W-:-:S02]  /*08a0*/  UIMAD UR7, UR5, UR7, URZ ;  /* 0x00000007050772a4 */ /* 0x000fc4000f8e023f */
[----:B------:R-:W-:Y:S01]  /*08b0*/  USHF.R.S32.HI UR5, URZ, 0x1f, UR22 ;  /* 0x0000001f3f057899 */ /* 0x000fe20008011416 */
[----:B------:R-:W-:Y:S01]  /*08c0*/  IADD3 R6, P2, P1, R6, UR22, R13 ;  /* 0x0000001606067c10 */ /* 0x000fe2000f95e00d */
[----:B------:R-:W-:Y:S02]  /*08d0*/  @!UP1 UIADD3 UR18, UR29, UR4, URZ ;  /* 0x000000041d129290 */ /* 0x000fe4000fffe03f */
[----:B------:R-:W-:Y:S02]  /*08e0*/  @UP1 UMOV UR22, UR24 ;  /* 0x0000001800161c82 */ /* 0x000fe40008000000 */
[----:B------:R-:W-:Y:S01]  /*08f0*/  IADD3.X R2, R2, UR5, R0, P2, P1 ;  /* 0x0000000502027c10 */ /* 0x000fe200097e2400 */
[----:B------:R-:W-:Y:S02]  /*0900*/  @!UP1 UMOV UR22, UR28 ;  /* 0x0000001c00169c82 */ /* 0x000fe40008000000 */
[----:B------:R-:W-:Y:S01]  /*0910*/  @UP0 UMOV UR24, UR26 ;  /* 0x0000001a00180c82 */ /* 0x000fe20008000000 */
[----:B------:R-:W-:Y:S05]  /*0920*/  @P0 BRA `(.L_x_520) ;  /* 0x000000d000000947 */ /* 0x000fea0003800000 */
[----:B------:R-:W-:Y:S02]  /*0930*/  USHF.R.S32.HI UR24, URZ, 0x1f, UR14 ;  /* 0x0000001f3f187899 */ /* 0x000fe4000801140e */
[----:B------:R-:W-:-:S02]  /*0940*/  ULDC.64 UR4, c[0x0][0x198] ;  /* 0x0000660000047ab9 */ /* 0x000fc40000000a00 */
[----:B------:R-:W-:Y:S02]  /*0950*/  UIMAD UR24, UR24, UR4, URZ ;  /* 0x00000004181872a4 */ /* 0x000fe4000f8e023f */
[----:B------:R-:W-:Y:S02]  /*0960*/  UIMAD.WIDE.U32 UR26, UR14, UR4, URZ ;  /* 0x000000040e1a72a5 */ /* 0x000fe4000f8e003f */
[----:B------:R-:W-:Y:S02]  /*0970*/  UIMAD UR24, UR14, UR5, UR24 ;  /* 0x000000050e1872a4 */ /* 0x000fe4000f8e0218 */
[----:B------:R-:W-:Y:S02]  /*0980*/  USHF.R.S32.HI UR23, URZ, 0x1f, UR10 ;  /* 0x0000001f3f177899 */ /* 0x000fe4000801140a */
[----:B------:R-:W-:Y:S02]  /*0990*/  ULDC.64 UR4, c[0x0][0x180] ;  /* 0x0000600000047ab9 */ /* 0x000fe40000000a00 */
[----:B------:R-:W-:-:S02]  /*09a0*/  UIADD3 UR25, UR27, UR24, URZ ;  /* 0x000000181b197290 */ /* 0x000fc4000fffe03f */
[----:B------:R-:W-:Y:S02]  /*09b0*/  UIMAD UR23, UR23, UR4, URZ ;  /* 0x00000004171772a4 */ /* 0x000fe4000f8e023f */
[----:B------:R-:W-:Y:S02]  /*09c0*/  UMOV UR24, UR26 ;  /* 0x0000001a00187c82 */ /* 0x000fe40008000000 */
[----:B------:R-:W-:Y:S02]  /*09d0*/  UIMAD UR23, UR10, UR5, UR23 ;  /* 0x000000050a1772a4 */ /* 0x000fe4000f8e0217 */
[----:B------:R-:W-:-:S04]  /*09e0*/  UIMAD.WIDE.U32 UR24, UR10, UR4, UR24 ;  /* 0x000000040a1872a5 */ /* 0x000fc8000f8e0018 */
[----:B------:R-:W-:Y:S02]  /*09f0*/  UIADD3 UR23, UR25, UR23, URZ ;  /* 0x0000001719177290 */ /* 0x000fe4000fffe03f */
.L_x_520:
        /* <DEDUP_REMOVED lines=11> */
[----:B------:R-:W-:Y:S01]  /*0ab0*/  USHF.R.S32.HI UR19, URZ, 0x1f, UR9 ;  /* 0x0000001f3f137899 */ /* 0x000fe20008011409 */
        /* <DEDUP_REMOVED lines=32> */
.L_x_521:
[CC--:B------:R-:W-:Y:S01]  /*0cc0*/  LEA.HI R4, R12.reuse, R7.reuse, RZ, 0x2 ;  /* 0x000000070c047211 */ /* 0x0c0fe200078f10ff */
[----:B------:R-:W1:Y:S01]  /*0cd0*/  S2R R10, SR_CTAID.Z ;  /* 0x00000000000a7919 */ /* 0x000e620000002700 */
[----:B------:R-:W-:Y:S01]  /*0ce0*/  LEA.HI R16, R12, R7, RZ, 0x3 ;  /* 0x000000070c107211 */ /* 0x000fe200078f18ff */
[----:B------:R-:W-:Y:S01]  /*0cf0*/  UIADD3 UR12, -UR12, UR15, URZ ;  /* 0x0000000f0c0c7290 */ /* 0x000fe2000fffe13f */
[----:B------:R-:W-:Y:S01]  /*0d00*/  LOP3.LUT R3, R4, 0xfffffffc, RZ, 0xc0, !PT ;  /* 0xfffffffc04037812 */ /* 0x000fe200078ec0ff */
[----:B------:R-:W-:Y:S01]  /*0d10*/  ULDC.64 UR4, c[0x0][0x1a8] ;  /* 0x00006a0000047ab9 */ /* 0x000fe20000000a00 */
[----:B------:R-:W-:Y:S01]  /*0d20*/  SHF.R.S32.HI R0, RZ, 0x3, R16 ;  /* 0x00000003ff007819 */ /* 0x000fe20000011410 */
[----:B------:R-:W-:Y:S01]  /*0d30*/  UIMAD UR4, UR19, UR4, URZ ;  /* 0x00000004130472a4 */ /* 0x000fe2000f8e023f */
[----:B------:R-:W-:Y:S01]  /*0d40*/  SHF.R.S32.HI R22, RZ, 0x2, R4 ;  /* 0x00000002ff167819 */ /* 0x000fe20000011404 */
[----:B------:R-:W-:Y:S01]  /*0d50*/  IMAD.IADD R3, R7, 0x1, -R3 ;  /* 0x0000000107037824 */ /* 0x000fe200078e0a03 */
[----:B------:R-:W-:Y:S01]  /*0d60*/  SHF.R.S32.HI R213, RZ, 0x1f, R13 ;  /* 0x0000001fffd57819 */ /* 0x000fe2000001140d */
[----:B------:R-:W-:Y:S01]  /*0d70*/  IMAD.SHL.U32 R5, R0, 0x40, RZ ;  /* 0x0000004000057824 */ /* 0x000fe200078e00ff */
[----:B------:R-:W-:Y:S01]  /*0d80*/  LEA.HI R4, R4, R22, RZ, 0x1 ;  /* 0x0000001604047211 */ /* 0x000fe200078f08ff */
[----:B------:R-:W-:Y:S01]  /*0d90*/  IMAD.SHL.U32 R190, R3, 0x8, RZ ;  /* 0x0000000803be7824 */ /* 0x000fe200078e00ff */
[--C-:B------:R-:W-:Y:S01]  /*0da0*/  SHF.R.S32.HI R3, RZ, 0x5, R11.reuse ;  /* 0x00000005ff037819 */ /* 0x100fe2000001140b */
[----:B------:R-:W-:Y:S01]  /*0db0*/  UIMAD UR4, UR9, UR5, UR4 ;  /* 0x00000005090472a4 */ /* 0x000fe2000f8e0204 */
[----:B------:R-:W-:Y:S01]  /*0dc0*/  LOP3.LUT R5, R5, 0xc0, RZ, 0xc0, !PT ;  /* 0x000000c005057812 */ /* 0x000fe200078ec0ff */
[----:B------:R-:W-:Y:S01]  /*0dd0*/  IMAD.U32 R20, RZ, RZ, UR11 ;  /* 0x0000000bff147e24 */ /* 0x000fe2000f8e00ff */
[----:B------:R-:W-:Y:S01]  /*0de0*/  SHF.R.S32.HI R11, RZ, 0x1f, R11 ;  /* 0x0000001fff0b7819 */ /* 0x000fe2000001140b */
[----:B------:R-:W-:Y:S01]  /*0df0*/  BSSY B0, `(.L_x_522) ;  /* 0x000002c000007945 */ /* 0x000fe20003800000 */
[----:B------:R-:W-:-:S02]  /*0e00*/  LOP3.LUT R4, R4, 0x7fffffe, RZ, 0xc0, !PT ;  /* 0x07fffffe04047812 */ /* 0x000fc400078ec0ff */
[----:B------:R-:W-:Y:S02]  /*0e10*/  LOP3.LUT R8, R5, 0x18, R190, 0xf8, !PT ;  /* 0x0000001805087812 */ /* 0x000fe400078ef8be */
[----:B------:R-:W-:Y:S01]  /*0e20*/  LEA.HI R11, R11, R3, RZ, 0x2 ;  /* 0x000000030b0b7211 */ /* 0x000fe200078f10ff */
[----:B------:R-:W-:Y:S01]  /*0e30*/  IMAD.IADD R4, R22, 0x1, -R4 ;  /* 0x0000000116047824 */ /* 0x000fe200078e0a04 */
[----:B------:R-:W-:Y:S02]  /*0e40*/  SHF.R.U32.HI R5, RZ, 0x3, R5 ;  /* 0x00000003ff057819 */ /* 0x000fe40000011605 */
[----:B------:R-:W-:Y:S01]  /*0e50*/  LEA.HI R213, R213, R13, RZ, 0x2 ;  /* 0x0000000dd5d57211 */ /* 0x000fe200078f10ff */
[----:B------:R-:W-:Y:S01]  /*0e60*/  IMAD R4, R3, 0x8, R4 ;  /* 0x0000000803047824 */ /* 0x000fe200078e0204 */
[----:B------:R-:W-:Y:S02]  /*0e70*/  LOP3.LUT R11, R11, 0xffffffc, RZ, 0xc0, !PT ;  /* 0x0ffffffc0b0b7812 */ /* 0x000fe400078ec0ff */
[----:B------:R-:W-:-:S02]  /*0e80*/  LOP3.LUT R5, R8, R5, RZ, 0x3c, !PT ;  /* 0x0000000508057212 */ /* 0x000fc400078e3cff */
[----:B------:R-:W-:Y:S01]  /*0e90*/  SHF.R.S32.HI R9, RZ, 0x2, R213 ;  /* 0x00000002ff097819 */ /* 0x000fe200000114d5 */
[----:B------:R-:W-:Y:S01]  /*0ea0*/  IMAD.IADD R11, R3, 0x1, -R11 ;  /* 0x00000001030b7824 */ /* 0x000fe200078e0a0b */
[----:B------:R-:W-:Y:S01]  /*0eb0*/  SHF.R.S32.HI R191, RZ, 0x1f, R190 ;  /* 0x0000001fffbf7819 */ /* 0x000fe200000114be */
[----:B------:R-:W-:Y:S01]  /*0ec0*/  IMAD.U32 R4, R4, 0x20, R5 ;  /* 0x0000002004047824 */ /* 0x000fe200078e0005 */
[----:B------:R-:W-:Y:S01]  /*0ed0*/  IADD3 R8, P0, R190, UR22, RZ ;  /* 0x00000016be087c10 */ /* 0x000fe2000ff1e0ff */
[----:B------:R-:W-:Y:S01]  /*0ee0*/  IMAD R9, R11, 0x10, R9 ;  /* 0x000000100b097824 */ /* 0x000fe200078e0209 */
[--C-:B------:R-:W-:Y:S01]  /*0ef0*/  SHF.R.S32.HI R23, RZ, 0x1f, R22.reuse ;  /* 0x0000001fff177819 */ /* 0x100fe20000011416 */
[----:B------:R-:W-:Y:S01]  /*0f00*/  IMAD.SHL.U32 R186, R4, 0x2, RZ ;  /* 0x0000000204ba7824 */ /* 0x000fe200078e00ff */
[----:B------:R-:W-:Y:S03]  /*0f10*/  STL.64 [R1+0x1a0], R190 ;  /* 0x0001a0be01007387 */ /* 0x000fe60000100a00 */
[----:B------:R-:W-:Y:S01]  /*0f20*/  IMAD.WIDE R20, R20, 0x80, R22 ;  /* 0x0000008014147825 */ /* 0x000fe200078e0216 */
[----:B------:R2:W-:Y:S04]  /*0f30*/  STL [R1+0x17c], R9 ;  /* 0x00017c0901007387 */ /* 0x0005e80000100800 */
[----:B------:R3:W-:Y:S01]  /*0f40*/  STL [R1+0x178], R186 ;  /* 0x000178ba01007387 */ /* 0x0007e20000100800 */
[----:B--2---:R-:W-:-:S02]  /*0f50*/  IADD3.X R9, R191, UR18, RZ, P0, !PT ;  /* 0x00000012bf097c10 */ /* 0x004fc400087fe4ff */
[----:B------:R-:W-:-:S03]  /*0f60*/  ISETP.GE.AND P0, PT, R22, UR12, PT ;  /* 0x0000000c16007c0c */ /* 0x000fc6000bf06270 */
[----:B-1----:R-:W-:Y:S01]  /*0f70*/  IMAD.WIDE.U32 R10, R10, c[0x0][0x1a8], R8 ;  /* 0x00006a000a0a7a25 */ /* 0x002fe200078e0008 */
[----:B------:R-:W-:-:S04]  /*0f80*/  SHF.R.S32.HI R9, RZ, 0x1f, R17 ;  /* 0x0000001fff097819 */ /* 0x000fc80000011411 */
[----:B------:R-:W-:-:S05]  /*0f90*/  IADD3 R19, R11, UR4, RZ ;  /* 0x000000040b137c10 */ /* 0x000fca000fffe0ff */
[----:B------:R-:W-:Y:S05]  /*0fa0*/  @P0 BRA `(.L_x_523) ;  /* 0x0000010000000947 */ /* 0x000fea0003800000 */
[----:B---3--:R-:W-:-:S13]  /*0fb0*/  ISETP.GE.AND P0, PT, R190, c[0x0][0x220], PT ;  /* 0x00008800be007a0c */ /* 0x008fda0003f06270 */
        /* <DEDUP_REMOVED lines=15> */
.L_x_523:
[----:B---3--:R-:W-:Y:S05]  /*10b0*/  BSYNC B0 ;  /* 0x0000000000007941 */ /* 0x008fea0003800000 */
.L_x_522:
        /* <DEDUP_REMOVED lines=21> */
.L_x_525:
[----:B------:R-:W-:Y:S05]  /*1210*/  BSYNC B0 ;  /* 0x0000000000007941 */ /* 0x000fea0003800000 */
.L_x_524:
        /* <DEDUP_REMOVED lines=21> */
.L_x_527:
[----:B------:R-:W-:Y:S05]  /*1370*/  BSYNC B0 ;  /* 0x0000000000007941 */ /* 0x000fea0003800000 */
.L_x_526:
[----:B------:R-:W-:Y:S01]  /*1380*/  IADD3 R13, R22, 0x60, RZ ;  /* 0x00000060160d7810 */ /* 0x000fe20007ffe0ff */
[----:B------:R-:W-:Y:S01]  /*1390*/  IMAD.MOV.U32 R181, RZ, RZ, c[0x0][0x198] ;  /* 0x00006600ffb57624 */ /* 0x000fe200078e00ff */
[----:B------:R-:W-:Y:S01]  /*13a0*/  BSSY B0, `(.L_x_528) ;  /* 0x0000016000007945 */ /* 0x000fe20003800000 */
[----:B------:R-:W-:Y:S01]  /*13b0*/  IMAD.MOV.U32 R182, RZ, RZ, 0x7 ;  /* 0x00000007ffb67424 */ /* 0x000fe200078e00ff */
[----:B------:R-:W-:Y:S01]  /*13c0*/  ISETP.GE.AND P0, PT, R13, UR12, PT ;  /* 0x0000000c0d007c0c */ /* 0x000fe2000bf06270 */
[----:B------:R-:W-:-:S03]  /*13d0*/  IMAD.SHL.U32 R183, R181, 0x80, RZ ;  /* 0x00000080b5b77824 */ /* 0x000fc600078e00ff */
[----:B------:R-:W-:-:S09]  /*13e0*/  SHF.L.U64.HI R182, R181, R182, c[0x0][0x19c] ;  /* 0x00006700b5b67619 */ /* 0x000fd200000102b6 */
        /* <DEDUP_REMOVED lines=17> */
.L_x_529:
[----:B------:R-:W-:Y:S05]  /*1500*/  BSYNC B0 ;  /* 0x0000000000007941 */ /* 0x000fea0003800000 */
.L_x_528:
[C---:B------:R-:W-:Y:S01]  /*1510*/  IMAD R5, R23.reuse, c[0x0][0x198], RZ ;  /* 0x0000660017057a24 */ /* 0x040fe200078e02ff */
[-C--:B------:R-:W-:Y:S01]  /*1520*/  LEA.HI R12, R12, R7.reuse, RZ, 0x4 ;  /* 0x000000070c0c7211 */ /* 0x080fe200078f20ff */
[--C-:B-1----:R-:W-:Y:S01]  /*1530*/  IMAD.WIDE.U32 R18, R22, c[0x0][0x198], R190.reuse ;  /* 0x0000660016127a25 */ /* 0x102fe200078e00be */
[----:B------:R-:W-:Y:S01]  /*1540*/  UIADD3 UR27, UR6, -0x1, URZ ;  /* 0xffffffff061b7890 */ /* 0x000fe2000fffe03f */
[----:B------:R-:W-:Y:S01]  /*1550*/  BSSY B0, `(.L_x_530) ;  /* 0x0000034000007945 */ /* 0x000fe20003800000 */
[----:B------:R-:W-:Y:S01]  /*1560*/  LOP3.LUT R8, R12, 0xfffffff0, RZ, 0xc0, !PT ;  /* 0xfffffff00c087812 */ /* 0x000fe200078ec0ff */
[----:B------:R-:W-:Y:S01]  /*1570*/  IMAD R4, R23, c[0x0][0x1a0], RZ ;  /* 0x0000680017047a24 */ /* 0x000fe200078e02ff */
[----:B------:R-:W-:Y:S01]  /*1580*/  IADD3 R20, P1, R18, UR24, RZ ;  /* 0x0000001812147c10 */ /* 0x000fe2000ff3e0ff */
[----:B------:R-:W-:Y:S01]  /*1590*/  IMAD.WIDE.U32 R10, R22, c[0x0][0x1a0], R190 ;  /* 0x00006800160a7a25 */ /* 0x000fe200078e00be */
[----:B------:R-:W-:Y:S01]  /*15a0*/  IADD3 R8, -R8, R7, RZ ;  /* 0x0000000708087210 */ /* 0x000fe20007ffe1ff */
[----:B------:R-:W-:-:S02]  /*15b0*/  UIMAD UR9, UR27, -0x80, UR13 ;  /* 0xffffff801b0978a4 */ /* 0x000fc4000f8e020d */
[----:B------:R-:W-:Y:S01]  /*15c0*/  IMAD R5, R22, c[0x0][0x19c], R5 ;  /* 0x0000670016057a24 */ /* 0x000fe200078e0205 */
[----:B------:R-:W-:Y:S01]  /*15d0*/  IADD3 R18, P0, R10, UR26, RZ ;  /* 0x0000001a0a127c10 */ /* 0x000fe2000ff1e0ff */
[----:B------:R-:W-:Y:S01]  /*15e0*/  IMAD R4, R22, c[0x0][0x1a4], R4 ;  /* 0x0000690016047a24 */ /* 0x000fe200078e0204 */
[----:B------:R-:W-:Y:S01]  /*15f0*/  USHF.R.S32.HI UR10, URZ, 0x1f, UR27 ;  /* 0x0000001f3f0a7899 */ /* 0x000fe2000801141b */
[----:B------:R-:W-:Y:S01]  /*1600*/  IMAD R10, R9, c[0x0][0x1b0], RZ ;  /* 0x00006c00090a7a24 */ /* 0x000fe200078e02ff */
[----:B------:R-:W-:Y:S01]  /*1610*/  IADD3.X R21, R19, UR23, R5, P1, !PT ;  /* 0x0000001713157c10 */ /* 0x000fe20008ffe405 */
[----:B------:R-:W-:Y:S01]  /*1620*/  IMAD R9, R9, c[0x0][0x1b8], RZ ;  /* 0x00006e0009097a24 */ /* 0x000fe200078e02ff */
[----:B------:R-:W-:Y:S01]  /*1630*/  IADD3.X R19, R11, UR25, R4, P0, !PT ;  /* 0x000000190b137c10 */ /* 0x000fe200087fe404 */
[C---:B------:R-:W-:Y:S01]  /*1640*/  IMAD R10, R17.reuse, c[0x0][0x1b4], R10 ;  /* 0x00006d00110a7a24 */ /* 0x040fe200078e020a */
[----:B------:R-:W-:Y:S01]  /*1650*/  LEA.HI R11, R8, R8, RZ, 0x1 ;  /* 0x00000008080b7211 */ /* 0x000fe200078f08ff */
[----:B--2---:R-:W-:Y:S01]  /*1660*/  IMAD.WIDE.U32 R24, R17, c[0x0][0x1b0], R20 ;  /* 0x00006c0011187a25 */ /* 0x004fe200078e0014 */
[----:B------:R-:W-:-:S02]  /*1670*/  ISETP.GE.AND P0, PT, R22, UR9, PT ;  /* 0x0000000916007c0c */ /* 0x000fc4000bf06270 */
[----:B------:R-:W-:Y:S01]  /*1680*/  SHF.R.S32.HI R4, RZ, 0x1, R11 ;  /* 0x00000001ff047819 */ /* 0x000fe2000001140b */
[----:B------:R-:W-:Y:S01]  /*1690*/  IMAD R9, R17, c[0x0][0x1bc], R9 ;  /* 0x00006f0011097a24 */ /* 0x000fe200078e0209 */
[----:B------:R-:W-:Y:S01]  /*16a0*/  IADD3 R189, R25, R10, RZ ;  /* 0x0000000a19bd7210 */ /* 0x000fe20007ffe0ff */
[----:B------:R-:W-:Y:S01]  /*16b0*/  IMAD.WIDE.U32 R26, R17, c[0x0][0x1b8], R18 ;  /* 0x00006e00111a7a25 */ /* 0x000fe200078e0012 */
[----:B------:R1:W-:Y:S01]  /*16c0*/  STL.64 [R1+0x188], R24 ;  /* 0x0001881801007387 */ /* 0x0003e20000100a00 */
[----:B------:R-:W-:Y:S02]  /*16d0*/  SHF.R.S32.HI R5, RZ, 0x1f, R11 ;  /* 0x0000001fff057819 */ /* 0x000fe4000001140b */
[----:B------:R-:W-:Y:S01]  /*16e0*/  IMAD.MOV.U32 R188, RZ, RZ, R24 ;  /* 0x000000ffffbc7224 */ /* 0x000fe200078e0018 */
[----:B------:R-:W-:Y:S01]  /*16f0*/  IADD3 R17, R27, R9, RZ ;  /* 0x000000091b117210 */ /* 0x000fe20007ffe0ff */
[----:B------:R1:W-:Y:S01]  /*1700*/  STL.64 [R1+0x180], R26 ;  /* 0x0001801a01007387 */ /* 0x0003e20000100a00 */
[----:B------:R-:W-:Y:S01]  /*1710*/  LEA.HI R5, R5, R4, RZ, 0x2 ;  /* 0x0000000405057211 */ /* 0x000fe200078f10ff */
[----:B------:R-:W-:-:S02]  /*1720*/  IMAD R20, R182, UR27, RZ ;  /* 0x0000001bb6147c24 */ /* 0x000fc4000f8e02ff */
[----:B------:R1:W-:Y:S01]  /*1730*/  STL.64 [R1+0x190], R188 ;  /* 0x000190bc01007387 */ /* 0x0003e20000100a00 */
[----:B------:R-:W-:Y:S01]  /*1740*/  LOP3.LUT R5, R5, 0xfffffffc, RZ, 0xc0, !PT ;  /* 0xfffffffc05057812 */ /* 0x000fe200078ec0ff */
[C---:B------:R-:W-:Y:S02]  /*1750*/  IMAD R20, R183.reuse, UR10, R20 ;  /* 0x0000000ab7147c24 */ /* 0x040fe4000f8e0214 */
[----:B------:R1:W-:Y:S01]  /*1760*/  STL [R1+0x174], R17 ;  /* 0x0001741101007387 */ /* 0x0003e20000100800 */
[----:B------:R-:W-:-:S04]  /*1770*/  IMAD.WIDE.U32 R18, R183, UR27, R188 ;  /* 0x0000001bb7127c25 */ /* 0x000fc8000f8e00bc */
[----:B------:R-:W-:Y:S01]  /*1780*/  IMAD.IADD R5, R4, 0x1, -R5 ;  /* 0x0000000104057824 */ /* 0x000fe200078e0a05 */
[----:B------:R-:W-:Y:S01]  /*1790*/  MOV R4, 0x10 ;  /* 0x0000001000047802 */ /* 0x000fe20000000f00 */
[----:B------:R-:W-:-:S03]  /*17a0*/  IMAD.IADD R21, R19, 0x1, R20 ;  /* 0x0000000113157824 */ /* 0x000fc600078e0214 */
        /* <DEDUP_REMOVED lines=14> */
.L_x_531:
[----:B------:R-:W-:Y:S05]  /*1890*/  BSYNC B0 ;  /* 0x0000000000007941 */ /* 0x000fea0003800000 */
.L_x_530:
[----:B------:R-:W-:Y:S01]  /*18a0*/  ISETP.GE.AND P0, PT, R15, UR9, PT ;  /* 0x000000090f007c0c */ /* 0x000fe2000bf06270 */
        /* <DEDUP_REMOVED lines=9> */
[----:B------:R-:W-:Y:S01]  /*1940*/  IMAD.X R9, R184, 0x1, R21, P0 ;  /* 0x00000001b8097824 */ /* 0x000fe200000e0615 */
[----:B-1----:R-:W-:-:S04]  /*1950*/  LEA R24, P0, R10, c[0x0][0x168], 0x1 ;  /* 0x00005a000a187a11 */ /* 0x002fc800078008ff */
[----:B------:R-:W-:-:S05]  /*1960*/  LEA.HI.X R25, R10, c[0x0][0x16c], R9, 0x1, P0 ;  /* 0x00005b000a197a11 */ /* 0x000fca00000f0c09 */
[----:B------:R-:W-:Y:S01]  /*1970*/  @!PT LDS RZ, [RZ] ;  /* 0x00000000fffff984 */ /* 0x000fe20000000800 */
[----:B------:R-:W-:Y:S01]  /*1980*/  @!PT LDS RZ, [RZ] ;  /* 0x00000000fffff984 */ /* 0x000fe20000000800 */
[----:B------:R-:W-:Y:S01]  /*1990*/  @!PT LDS RZ, [RZ] ;  /* 0x00000000fffff984 */ /* 0x000fe20000000800 */
[----:B------:R1:W-:Y:S04]  /*19a0*/  LDGSTS.E.BYPASS.LTC128B.128 [R186+0x2800], [R24.64] ;  /* 0x0280000018ba7fae */ /* 0x0003e8000b901d50 */
.L_x_533:
[----:B------:R-:W-:Y:S05]  /*19b0*/  BSYNC B0 ;  /* 0x0000000000007941 */ /* 0x000fea0003800000 */
.L_x_532:
[----:B------:R-:W-:Y:S01]  /*19c0*/  ISETP.GE.AND P0, PT, R14, UR9, PT ;  /* 0x000000090e007c0c */ /* 0x000fe2000bf06270 */
[----:B------:R-:W-:-:S12]  /*19d0*/  BSSY B0, `(.L_x_534) ;  /* 0x000000e000007945 */ /* 0x000fd80003800000 */
[----:B------:R-:W-:Y:S05]  /*19e0*/  @P0 BRA `(.L_x_535) ;  /* 0x000000c000000947 */ /* 0x000fea0003800000 */
[----:B------:R-:W-:-:S13]  /*19f0*/  ISETP.GE.AND P0, PT, R190, c[0x0][0x220], PT ;  /* 0x00008800be007a0c */ /* 0x000fda0003f06270 */
[----:B------:R1:W-:Y:S01]  /*1a00*/  @P0 STS.128 [R186+0x3000], RZ ;  /* 0x003000ffba000388 */ /* 0x0003e20000000c00 */
[----:B------:R-:W-:Y:S05]  /*1a10*/  @P0 BRA `(.L_x_535) ;  /* 0x0000009000000947 */ /* 0x000fea0003800000 */
[----:B------:R-:W-:Y:S01]  /*1a20*/  IMAD.MOV.U32 R9, RZ, RZ, c[0x0][0x19c] ;  /* 0x00006700ff097624 */ /* 0x000fe200078e00ff */
[----:B------:R-:W-:-:S04]  /*1a30*/  LEA R10, P0, R181, R18, 0x6 ;  /* 0x00000012b50a7211 */ /* 0x000fc800078030ff */
[----:B------:R-:W-:Y:S02]  /*1a40*/  LEA.HI.X R9, R181, R21, R9, 0x6, P0 ;  /* 0x00000015b5097211 */ /* 0x000fe400000f3409 */
[----:B-1----:R-:W-:-:S04]  /*1a50*/  LEA R24, P0, R10, c[0x0][0x168], 0x1 ;  /* 0x00005a000a187a11 */ /* 0x002fc800078008ff */
[----:B------:R-:W-:-:S05]  /*1a60*/  LEA.HI.X R25, R10, c[0x0][0x16c], R9, 0x1, P0 ;  /* 0x00005b000a197a11 */ /* 0x000fca00000f0c09 */
[----:B------:R-:W-:Y:S01]  /*1a70*/  @!PT LDS RZ, [RZ] ;  /* 0x00000000fffff984 */ /* 0x000fe20000000800 */
[----:B------:R-:W-:Y:S01]  /*1a80*/  @!PT LDS RZ, [RZ] ;  /* 0x00000000fffff984 */ /* 0x000fe20000000800 */
[----:B------:R-:W-:Y:S01]  /*1a90*/  @!PT LDS RZ, [RZ] ;  /* 0x00000000fffff984 */ /* 0x000fe20000000800 */
[----:B------:R1:W-:Y:S04]  /*1aa0*/  LDGSTS.E.BYPASS.LTC128B.128 [R186+0x3000], [R24.64] ;  /* 0x0300000018ba7fae */ /* 0x0003e8000b901d50 */
.L_x_535:
[----:B------:R-:W-:Y:S05]  /*1ab0*/  BSYNC B0 ;  /* 0x0000000000007941 */ /* 0x000fea0003800000 */
.L_x_534:
[----:B------:R-:W-:Y:S01]  /*1ac0*/  ISETP.GE.AND P0, PT, R13, UR9, PT ;  /* 0x000000090d007c0c */ /* 0x000fe2000bf06270 */
        /* <DEDUP_REMOVED lines=16> */
.L_x_537:
[----:B------:R-:W-:Y:S05]  /*1bd0*/  BSYNC B0 ;  /* 0x0000000000007941 */ /* 0x000fea0003800000 */
.L_x_536:
[----:B------:R-:W0:Y:S01]  /*1be0*/  LDGDEPBAR ;  /* 0x00000000000079af */ /* 0x000e220000000000 */
[----:B------:R-:W-:Y:S01]  /*1bf0*/  ISETP.GE.AND P1, PT, R22, UR9, PT ;  /* 0x0000000916007c0c */ /* 0x000fe2000bf26270 */
[----:B------:R-:W-:Y:S01]  /*1c00*/  ULDC.64 UR4, c[0x0][0x1a0] ;  /* 0x0000680000047ab9 */ /* 0x000fe20000000a00 */
[----:B------:R-:W-:Y:S01]  /*1c10*/  BSSY B0, `(.L_x_538) ;  /* 0x000001b000007945 */ /* 0x000fe20003800000 */
[----:B------:R-:W-:Y:S02]  /*1c20*/  UIMAD.WIDE.U32 UR18, UR27, UR4, URZ ;  /* 0x000000041b1272a5 */ /* 0x000fe4000f8e003f */
[----:B------:R-:W-:-:S04]  /*1c30*/  UIMAD UR4, UR10, UR4, URZ ;  /* 0x000000040a0472a4 */ /* 0x000fc8000f8e023f */
[----:B------:R-:W-:Y:S01]  /*1c40*/  UIMAD UR4, UR27, UR5, UR4 ;  /* 0x000000051b0472a4 */ /* 0x000fe2000f8e0204 */
[----:B------:R-:W-:Y:S02]  /*1c50*/  IMAD.U32 R20, RZ, RZ, UR18 ;  /* 0x00000012ff147e24 */ /* 0x000fe4000f8e00ff */
[----:B------:R-:W-:Y:S01]  /*1c60*/  IMAD.U32 R21, RZ, RZ, UR19 ;  /* 0x00000013ff157e24 */ /* 0x000fe2000f8e00ff */
[----:B------:R-:W-:Y:S02]  /*1c70*/  UIADD3 UR4, UR19, UR4, URZ ;  /* 0x0000000413047290 */ /* 0x000fe4000fffe03f */
[----:B-1----:R-:W-:-:S04]  /*1c80*/  LEA R18, P0, R20, R26, 0x7 ;  /* 0x0000001a14127211 */ /* 0x002fc800078038ff */
[----:B------:R-:W-:Y:S01]  /*1c90*/  IMAD.U32 R9, RZ, RZ, UR4 ;  /* 0x00000004ff097e24 */ /* 0x000fe2000f8e00ff */
[----:B------:R-:W-:-:S04]  /*1ca0*/  DEPBAR.LE SB0, 0x0 ;  /* 0x000080000000791a */ /* 0x000fc80000000000 */
[----:B------:R-:W-:Y:S01]  /*1cb0*/  BAR.SYNC.DEFER_BLOCKING 0x0 ;  /* 0x0000000000007b1d */ /* 0x000fe20000010000 */
[----:B------:R-:W-:-:S05]  /*1cc0*/  LEA.HI.X R19, R20, R17, R9, 0x7, P0 ;  /* 0x0000001114137211 */ /* 0x000fca00000f3c09 */
        /* <DEDUP_REMOVED lines=15> */
.L_x_539:
[----:B------:R-:W-:Y:S05]  /*1dc0*/  BSYNC B0 ;  /* 0x0000000000007941 */ /* 0x000fea0003800000 */
.L_x_538:
[----:B------:R-:W-:Y:S01]  /*1dd0*/  ISETP.GE.AND P0, PT, R15, UR9, PT ;  /* 0x000000090f007c0c */ /* 0x000fe2000bf06270 */
        /* <DEDUP_REMOVED lines=16> */
.L_x_541:
[----:B------:R-:W-:Y:S05]  /*1ee0*/  BSYNC B0 ;  /* 0x0000000000007941 */ /* 0x000fea0003800000 */
.L_x_540:
        /* <DEDUP_REMOVED lines=17> */
.L_x_543:
[----:B------:R-:W-:Y:S05]  /*2000*/  BSYNC B0 ;  /* 0x0000000000007941 */ /* 0x000fea0003800000 */
.L_x_542:
[----:B------:R-:W-:Y:S01]  /*2010*/  ISETP.GE.AND P0, PT, R13, UR9, PT ;  /* 0x000000090d007c0c */ /* 0x000fe2000bf06270 */
[----:B------:R-:W-:-:S12]  /*2020*/  BSSY B0, `(.L_x_544) ;  /* 0x0000011000007945 */ /* 0x000fd80003800000 */
[----:B------:R1:W-:Y:S01]  /*2030*/  @P0 STS.128 [R186+0x5800], RZ ;  /* 0x005800ffba000388 */ /* 0x0003e20000000c00 */
[----:B------:R-:W-:Y:S05]  /*2040*/  @P0 BRA `(.L_x_545) ;  /* 0x000000e000000947 */ /* 0x000fea0003800000 */
[----:B------:R-:W-:-:S13]  /*2050*/  ISETP.GE.AND P0, PT, R190, c[0x0][0x220], PT ;  /* 0x00008800be007a0c */ /* 0x000fda0003f06270 */
[----:B------:R1:W-:Y:S01]  /*2060*/  @P0 STS.128 [R186+0x5800], RZ ;  /* 0x005800ffba000388 */ /* 0x0003e20000000c00 */
[----:B------:R-:W-:Y:S05]  /*2070*/  @P0 BRA `(.L_x_545) ;  /* 0x000000b000000947 */ /* 0x000fea0003800000 */
[----:B------:R-:W-:Y:S01]  /*2080*/  IMAD.MOV.U32 R9, RZ, RZ, c[0x0][0x1a0] ;  /* 0x00006800ff097624 */ /* 0x000fe200078e00ff */
        /* <DEDUP_REMOVED lines=10> */
.L_x_545:
[----:B------:R-:W-:Y:S05]  /*2130*/  BSYNC B0 ;  /* 0x0000000000007941 */ /* 0x000fea0003800000 */
.L_x_544:
[----:B------:R-:W-:Y:S01]  /*2140*/  LOP3.LUT R216, R16, 0xfffffff8, RZ, 0xc0, !PT ;  /* 0xfffffff810d87812 */ /* 0x000fe200078ec0ff */
[----:B------:R-:W-:Y:S01]  /*2150*/  IMAD.SHL.U32 R5, R5, 0x40, RZ ;  /* 0x0000004005057824 */ /* 0x000fe200078e00ff */
[----:B------:R-:W-:Y:S01]  /*2160*/  LOP3.LUT R180, R11, 0x7fffffe, RZ, 0xc0, !PT ;  /* 0x07fffffe0bb47812 */ /* 0x000fe200078ec0ff */
[----:B------:R-:W0:Y:S01]  /*2170*/  LDGDEPBAR ;  /* 0x00000000000079af */ /* 0x000e220000000000 */
[----:B------:R-:W-:Y:S01]  /*2180*/  SHF.R.S32.HI R10, RZ, 0x1f, R8 ;  /* 0x0000001fff0a7819 */ /* 0x000fe20000011408 */
[----:B------:R-:W-:Y:S01]  /*2190*/  IMAD.IADD R216, R7, 0x1, -R216 ;  /* 0x0000000107d87824 */ /* 0x000fe200078e0ad8 */
[----:B------:R-:W-:Y:S01]  /*21a0*/  SHF.R.S32.HI R9, RZ, 0x4, R12 ;  /* 0x00000004ff097819 */ /* 0x000fe2000001140c */
[----:B------:R-:W-:Y:S01]  /*21b0*/  IMAD.IADD R180, R8, 0x1, -R180 ;  /* 0x0000000108b47824 */ /* 0x000fe200078e0ab4 */
[----:B------:R-:W-:Y:S01]  /*21c0*/  LEA.HI R8, R10, R8, RZ, 0x3 ;  /* 0x000000080a087211 */ /* 0x000fe200078f18ff */
[----:B------:R-:W-:Y:S01]  /*21d0*/  UISETP.GE.AND UP0, UPT, UR13, 0x81, UPT ;  /* 0x000000810d00788c */ /* 0x000fe2000bf06270 */
[----:B------:R-:W-:-:S02]  /*21e0*/  LEA.HI R16, R216, R216, RZ, 0x1 ;  /* 0x000000d8d8107211 */ /* 0x000fc400078f08ff */
[----:B------:R-:W-:Y:S02]  /*21f0*/  LEA.HI R12, R12, R9, RZ, 0x1 ;  /* 0x000000090c0c7211 */ /* 0x000fe400078f08ff */
[----:B------:R-:W-:Y:S02]  /*2200*/  LOP3.LUT R10, R16, 0x3fffffe, RZ, 0xc0, !PT ;  /* 0x03fffffe100a7812 */ /* 0x000fe400078ec0ff */
[----:B------:R-:W-:Y:S02]  /*2210*/  SHF.R.S32.HI R16, RZ, 0x1, R16 ;  /* 0x00000001ff107819 */ /* 0x000fe40000011410 */
[----:B------:R-:W-:Y:S01]  /*2220*/  LOP3.LUT R12, R12, 0xfffffffe, RZ, 0xc0, !PT ;  /* 0xfffffffe0c0c7812 */ /* 0x000fe200078ec0ff */
[----:B------:R-:W-:Y:S01]  /*2230*/  IMAD.IADD R216, R216, 0x1, -R10 ;  /* 0x00000001d8d87824 */ /* 0x000fe200078e0a0a */
[----:B------:R-:W-:Y:S01]  /*2240*/  LOP3.LUT R10, R5, 0xc0, RZ, 0xc0, !PT ;  /* 0x000000c0050a7812 */ /* 0x000fe200078ec0ff */
[----:B------:R-:W-:Y:S01]  /*2250*/  IMAD.SHL.U32 R5, R8, 0x20, RZ ;  /* 0x0000002008057824 */ /* 0x000fe200078e00ff */
[C---:B------:R-:W-:Y:S01]  /*2260*/  LOP3.LUT P0, RZ, R16.reuse, 0x2, RZ, 0xc0, !PT ;  /* 0x0000000210ff7812 */ /* 0x040fe2000780c0ff */
[----:B------:R-:W-:-:S02]  /*2270*/  IMAD.SHL.U32 R8, R16, 0x40, RZ ;  /* 0x0000004010087824 */ /* 0x000fc400078e00ff */
[----:B------:R-:W-:Y:S01]  /*2280*/  IMAD.IADD R12, R9, 0x1, -R12 ;  /* 0x00000001090c7824 */ /* 0x000fe200078e0a0c */
[----:B------:R-:W-:Y:S01]  /*2290*/  LOP3.LUT R5, R5, 0xffffff00, RZ, 0xc0, !PT ;  /* 0xffffff0005057812 */ /* 0x000fe200078ec0ff */
[----:B------:R-:W-:Y:S01]  /*22a0*/  IMAD.SHL.U32 R9, R0, 0x8, RZ ;  /* 0x0000000800097824 */ /* 0x000fe200078e00ff */
[----:B------:R-:W-:Y:S01]  /*22b0*/  LOP3.LUT R8, R8, 0xc0, RZ, 0xc0, !PT ;  /* 0x000000c008087812 */ /* 0x000fe200078ec0ff */
[C---:B------:R-:W-:Y:S01]  /*22c0*/  IMAD.SHL.U32 R11, R12.reuse, 0x8, RZ ;  /* 0x000000080c0b7824 */ /* 0x040fe200078e00ff */
[----:B------:R-:W-:Y:S01]  /*22d0*/  SHF.R.U32.HI R0, RZ, 0x3, R10 ;  /* 0x00000003ff007819 */ /* 0x000fe2000001160a */
[----:B------:R-:W-:Y:S01]  /*22e0*/  IMAD R216, R12, 0x8, R216 ;  /* 0x000000080cd87824 */ /* 0x000fe200078e02d8 */
[----:B------:R-:W-:Y:S02]  /*22f0*/  LOP3.LUT R9, R8, 0x8, R9, 0xf8, !PT ;  /* 0x0000000808097812 */ /* 0x000fe400078ef809 */
[----:B------:R-:W-:Y:S01]  /*2300*/  LOP3.LUT R11, R10, 0x8, R11, 0xf8, !PT ;  /* 0x000000080a0b7812 */ /* 0x000fe200078ef80b */
        /* <DEDUP_REMOVED lines=12> */
[----:B------:R-:W5:Y:S01]  /*23d0*/  LDSM.16.M88.4 R128, [R216+0x2000] ;  /* 0x00200000d880783b */ /* 0x000f620000000200 */
[----:B------:R-:W-:Y:S02]  /*23e0*/  IADD3 R214, R216, 0x2020, RZ ;  /* 0x00002020d8d67810 */ /* 0x000fe40007ffe0ff */
[----:B------:R-:W-:Y:S01]  /*23f0*/  @P0 IADD3 R214, R16, -0x20, RZ ;  /* 0xffffffe010d60810 */ /* 0x000fe20007ffe0ff */
[----:B------:R-:W1:Y:S01]  /*2400*/  LDSM.16.M88.4 R8, [R217+0x1000] ;  /* 0x00100000d908783b */ /* 0x000e620000000200 */
[----:B------:R-:W-:Y:S02]  /*2410*/  PLOP3.LUT P0, PT, PT, PT, UP0, 0x80, 0x0 ;  /* 0x000000000000781c */ /* 0x000fe40003f0f008 */
[C---:B------:R-:W-:Y:S01]  /*2420*/  IADD3 R211, R214.reuse, 0x400, RZ ;  /* 0x00000400d6d37810 */ /* 0x040fe20007ffe0ff */
[----:B------:R-:W2:Y:S01]  /*2430*/  LDSM.16.M88.4 R120, [R216+0x2400] ;  /* 0x00240000d878783b */ /* 0x000ea20000000200 */
[C---:B------:R-:W-:Y:S02]  /*2440*/  IADD3 R210, R214.reuse, 0x800, RZ ;  /* 0x00000800d6d27810 */ /* 0x040fe40007ffe0ff */
[C---:B------:R-:W-:Y:S01]  /*2450*/  IADD3 R209, R214.reuse, 0xc00, RZ ;  /* 0x00000c00d6d17810 */ /* 0x040fe20007ffe0ff */
[----:B------:R-:W3:Y:S01]  /*2460*/  LDSM.16.M88.4 R112, [R216+0x2800] ;  /* 0x00280000d870783b */ /* 0x000ee20000000200 */
[----:B------:R-:W-:-:S03]  /*2470*/  IADD3 R208, R214, 0x1000, RZ ;  /* 0x00001000d6d07810 */ /* 0x000fc60007ffe0ff */
[----:B------:R-:W4:Y:S04]  /*2480*/  LDSM.16.M88.4 R104, [R216+0x2c00] ;  /* 0x002c0000d868783b */ /* 0x000f280000000200 */
[----:B------:R-:W2:Y:S04]  /*2490*/  LDSM.16.M88.4 R96, [R216+0x3000] ;  /* 0x00300000d860783b */ /* 0x000ea80000000200 */
[----:B------:R-:W2:Y:S04]  /*24a0*/  LDSM.16.M88.4 R88, [R216+0x3400] ;  /* 0x00340000d858783b */ /* 0x000ea80000000200 */
[----:B------:R-:W3:Y:S04]  /*24b0*/  LDSM.16.M88.4 R80, [R216+0x3800] ;  /* 0x00380000d850783b */ /* 0x000ee80000000200 */
[----:B------:R-:W3:Y:S04]  /*24c0*/  LDSM.16.M88.4 R176, [R216+0x3c00] ;  /* 0x003c0000d8b0783b */ /* 0x000ee80000000200 */
[----:B------:R-:W-:Y:S04]  /*24d0*/  LDSM.16.M88.4 R172, [R215+0x1000] ;  /* 0x00100000d7ac783b */ /* 0x000fe80000000200 */
[----:B------:R-:W4:Y:S01]  /*24e0*/  LDSM.16.M88.4 R164, [R214] ;  /* 0x00000000d6a4783b */ /* 0x000f220000000200 */
[-C--:B-----5:R-:W-:Y:S03]  /*24f0*/  HMMA.16816.F32.BF16 R132, R72, R128.reuse, RZ ;  /* 0x000000804884723c */ /* 0x0a0fe600000418ff */
[----:B------:R-:W5:Y:S04]  /*2500*/  LDSM.16.M88.4 R160, [R214+0x400] ;  /* 0x00040000d6a0783b */ /* 0x000f680000000200 */
[----:B------:R-:W5:Y:S01]  /*2510*/  LDSM.16.M88.4 R156, [R214+0x800] ;  /* 0x00080000d69c783b */ /* 0x000f620000000200 */
[C---:B-1----:R-:W-:Y:S03]  /*2520*/  HMMA.16816.F32.BF16 R68, R8.reuse, R128, RZ ;  /* 0x000000800844723c */ /* 0x042fe600000418ff */
[----:B------:R-:W1:Y:S04]  /*2530*/  LDSM.16.M88.4 R152, [R214+0xc00] ;  /* 0x000c0000d698783b */ /* 0x000e680000000200 */
[----:B------:R-:W1:Y:S01]  /*2540*/  LDSM.16.M88.4 R148, [R214+0x1000] ;  /* 0x00100000d694783b */ /* 0x000e620000000200 */
[C---:B------:R-:W-:Y:S03]  /*2550*/  HMMA.16816.F32.BF16 R64, R8.reuse, R130, RZ ;  /* 0x000000820840723c */ /* 0x040fe600000418ff */
[----:B------:R-:W1:Y:S04]  /*2560*/  LDSM.16.M88.4 R144, [R214+0x1400] ;  /* 0x00140000d690783b */ /* 0x000e680000000200 */
[----:B------:R-:W1:Y:S01]  /*2570*/  LDSM.16.M88.4 R140, [R214+0x1800] ;  /* 0x00180000d68c783b */ /* 0x000e620000000200 */
[C---:B--2---:R-:W-:Y:S03]  /*2580*/  HMMA.16816.F32.BF16 R60, R8.reuse, R120, RZ ;  /* 0x00000078083c723c */ /* 0x044fe600000418ff */
[----:B------:R-:W2:Y:S04]  /*2590*/  LDSM.16.M88.4 R136, [R214+0x1c00] ;  /* 0x001c0000d688783b */ /* 0x000ea80000000200 */
[----:B------:R-:W1:Y:S01]  /*25a0*/  LDSM.16.M88.4 R168, [R215] ;  /* 0x00000000d7a8783b */ /* 0x000e620000000200 */
[----:B---3--:R-:W-:Y:S01]  /*25b0*/  HMMA.16816.F32.BF16 R52, R8, R112, RZ ;  /* 0x000000700834723c */ /* 0x008fe200000418ff */
[----:B------:R-:W-:-:S07]  /*25c0*/  DEPBAR.LE SB0, 0x0 ;  /* 0x000080000000791a */ /* 0x000fce0000000000 */
        /* <DEDUP_REMOVED lines=27> */
[C---:B------:R-:W-:Y:S08]  /*2780*/  HMMA.16816.F32.BF16 R68, R172.reuse, R164, R68 ;  /* 0x000000a4ac44723c */ /* 0x040ff00000041844 */
[C---:B-----5:R-:W-:Y:S08]  /*2790*/  HMMA.16816.F32.BF16 R60, R172.reuse, R160, R60 ;  /* 0x000000a0ac3c723c */ /* 0x060ff0000004183c */
[C---:B------:R-:W-:Y:S08]  /*27a0*/  HMMA.16816.F32.BF16 R52, R172.reuse, R156, R52 ;  /* 0x0000009cac34723c */ /* 0x040ff00000041834 */
[C---:B-1----:R-:W-:Y:S08]  /*27b0*/  HMMA.16816.F32.BF16 R44, R172.reuse, R152, R44 ;  /* 0x00000098ac2c723c */ /* 0x042ff0000004182c */
[C---:B------:R-:W-:Y:S08]  /*27c0*/  HMMA.16816.F32.BF16 R36, R172.reuse, R148, R36 ;  /* 0x00000094ac24723c */ /* 0x040ff00000041824 */
[C---:B------:R-:W-:Y:S08]  /*27d0*/  HMMA.16816.F32.BF16 R28, R172.reuse, R144, R28 ;  /* 0x00000090ac1c723c */ /* 0x040ff0000004181c */
[C---:B------:R-:W-:Y:S08]  /*27e0*/  HMMA.16816.F32.BF16 R20, R172.reuse, R140, R20 ;  /* 0x0000008cac14723c */ /* 0x040ff00000041814 */
        /* <DEDUP_REMOVED lines=24> */
[----:B------:R-:W-:Y:S07]  /*2970*/  HMMA.16816.F32.BF16 R72, R168, R138, R72 ;  /* 0x0000008aa848723c */ /* 0x000fee0000041848 */
[----:B------:R-:W-:-:S02]  /*2980*/  IADD3 R171, R214, 0x1400, RZ ;  /* 0x00001400d6ab7810 */ /* 0x000fc40007ffe0ff */
[C---:B------:R-:W-:Y:S02]  /*2990*/  IADD3 R170, R214.reuse, 0x1800, RZ ;  /* 0x00001800d6aa7810 */ /* 0x040fe40007ffe0ff */
[----:B------:R-:W-:Y:S01]  /*29a0*/  IADD3 R169, R214, 0x1c00, RZ ;  /* 0x00001c00d6a97810 */ /* 0x000fe20007ffe0ff */
[----:B------:R-:W-:Y:S06]  /*29b0*/  BAR.SYNC.DEFER_BLOCKING 0x0 ;  /* 0x0000000000007b1d */ /* 0x000fec0000010000 */
[----:B------:R-:W-:Y:S05]  /*29c0*/  @!P0 BRA `(.L_x_546) ;  /* 0x0000033000008947 */ /* 0x000fea0003800000 */
[----:B------:R-:W-:Y:S01]  /*29d0*/  ISETP.GE.AND P1, PT, R190, c[0x0][0x220], PT ;  /* 0x00008800be007a0c */ /* 0x000fe20003f26270 */
[----:B------:R-:W-:Y:S01]  /*29e0*/  UIADD3 UR5, UR6, -0x2, URZ ;  /* 0xfffffffe06057890 */ /* 0x000fe2000fffe03f */
[----:B------:R-:W-:Y:S03]  /*29f0*/  BSSY B0, `(.L_x_547) ;  /* 0x000002f000007945 */ /* 0x000fe60003800000 */
[----:B------:R-:W-:-:S02]  /*2a00*/  USHF.R.S32.HI UR4, URZ, 0x1f, UR5 ;  /* 0x0000001f3f047899 */ /* 0x000fc40008011405 */
[----:B------:R-:W-:Y:S02]  /*2a10*/  IMAD R182, R182, UR5, RZ ;  /* 0x00000005b6b67c24 */ /* 0x000fe4000f8e02ff */
[----:B------:R-:W-:-:S04]  /*2a20*/  IMAD.WIDE.U32 R138, R183, UR5, R188 ;  /* 0x00000005b78a7c25 */ /* 0x000fc8000f8e00bc */
[----:B------:R-:W-:Y:S01]  /*2a30*/  IMAD R183, R183, UR4, R182 ;  /* 0x00000004b7b77c24 */ /* 0x000fe2000f8e02b6 */
        /* <DEDUP_REMOVED lines=42> */
.L_x_548:
[----:B------:R-:W-:Y:S05]  /*2ce0*/  BSYNC B0 ;  /* 0x0000000000007941 */ /* 0x000fea0003800000 */
.L_x_547:
[----:B------:R-:W0:Y:S02]  /*2cf0*/  LDGDEPBAR ;  /* 0x00000000000079af */ /* 0x000e240000000000 */
.L_x_546:
[----:B------:R-:W-:Y:S01]  /*2d00*/  IMAD.SHL.U32 R136, R7, 0x2, RZ ;  /* 0x0000000207887824 */ /* 0x000fe200078e00ff */
[----:B------:R-:W-:Y:S01]  /*2d10*/  STL [R1+0x2dc], R19 ;  /* 0x0002dc1301007387 */ /* 0x000fe20000100800 */
[----:B------:R-:W-:Y:S01]  /*2d20*/  IMAD.U32 R7, RZ, RZ, UR27 ;  /* 0x0000001bff077e24 */ /* 0x000fe2000f8e00ff */
[----:B------:R-:W-:Y:S01]  /*2d30*/  P2R R222, PR, RZ, 0x1 ;  /* 0x00000001ffde7803 */ /* 0x000fe20000000000 */
[----:B------:R-:W-:Y:S01]  /*2d40*/  USHF.L.U32 UR27, UR27, 0x2, URZ ;  /* 0x000000021b1b7899 */ /* 0x000fe2000800063f */
[----:B------:R-:W-:Y:S01]  /*2d50*/  LOP3.LUT R136, R136, 0x6, RZ, 0xc0, !PT ;  /* 0x0000000688887812 */ /* 0x000fe200078ec0ff */
[----:B------:R3:W-:Y:S01]  /*2d60*/  STL [R1+0x2d8], R14 ;  /* 0x0002d80e01007387 */ /* 0x0007e20000100800 */
[----:B------:R-:W-:Y:S01]  /*2d70*/  UIADD3 UR25, UR21, -0x4498517b, URZ ;  /* 0xbb67ae8515197890 */ /* 0x000fe2000fffe03f */
[----:B------:R-:W-:Y:S01]  /*2d80*/  IMAD R5, R180, 0x20, R5 ;  /* 0x00000020b4057824 */ /* 0x000fe200078e0205 */
[----:B------:R-:W-:Y:S01]  /*2d90*/  UIADD3 UR23, UR27, 0x1, URZ ;  /* 0x000000011b177890 */ /* 0x000fe2000fffe03f */
[----:B------:R-:W-:Y:S01]  /*2da0*/  IMAD R7, R7, 0x80, R136 ;  /* 0x0000008007077824 */ /* 0x000fe200078e0288 */
[----:B------:R-:W-:Y:S01]  /*2db0*/  STL [R1+0x2d4], R152 ;  /* 0x0002d49801007387 */ /* 0x000fe20000100800 */
[----:B------:R-:W-:Y:S01]  /*2dc0*/  UIADD3 UR26, UR20, -0x61c88647, URZ ;  /* 0x9e3779b9141a7890 */ /* 0x000fe2000fffe03f */
[----:B------:R-:W-:Y:S01]  /*2dd0*/  IMAD.IADD R5, R0, 0x1, R5 ;  /* 0x0000000100057824 */ /* 0x000fe200078e0205 */
[----:B------:R-:W-:Y:S01]  /*2de0*/  ULOP3.LUT UR23, UR23, UR21, URZ, 0x3c, !UPT ;  /* 0x0000001517177292 */ /* 0x000fe2000f8e3c3f */
[C---:B------:R-:W-:Y:S01]  /*2df0*/  IADD3 R137, R7.reuse, 0x1, RZ ;  /* 0x0000000107897810 */ /* 0x040fe20007ffe0ff */
[----:B------:R-:W-:Y:S01]  /*2e00*/  STL [R1+0x2d0], R15 ;  /* 0x0002d00f01007387 */ /* 0x000fe20000100800 */
[----:B------:R-:W-:Y:S01]  /*2e10*/  ISETP.GE.AND P2, PT, R7, UR13, PT ;  /* 0x0000000d07007c0c */ /* 0x000fe2000bf46270 */
[----:B------:R-:W-:Y:S01]  /*2e20*/  UIADD3 UR24, UR20, 0x3c6ef372, URZ ;  /* 0x3c6ef37214187890 */ /* 0x000fe2000fffe03f */
[----:B------:R-:W-:Y:S01]  /*2e30*/  ISETP.GE.AND P1, PT, R137, UR13, PT ;  /* 0x0000000d89007c0c */ /* 0x000fe2000bf26270 */
[----:B------:R-:W-:Y:S01]  /*2e40*/  STL.64 [R1+0x2c8], R10 ;  /* 0x0002c80a01007387 */ /* 0x000fe20000100a00 */
[----:B------:R-:W-:Y:S01]  /*2e50*/  FSEL R156, R134, -INF , !P2 ;  /* 0xff800000869c7808 */ /* 0x000fe20005000000 */
[----:B------:R-:W-:Y:S01]  /*2e60*/  UIADD3 UR22, UR21, 0x76cf5d0a, URZ ;  /* 0x76cf5d0a15167890 */ /* 0x000fe2000fffe03f */
[C---:B------:R-:W-:Y:S01]  /*2e70*/  IADD3 R136, R7.reuse, 0x8, RZ ;  /* 0x0000000807887810 */ /* 0x040fe20007ffe0ff */
[----:B------:R-:W-:Y:S01]  /*2e80*/  STL [R1+0x2c0], R151 ;  /* 0x0002c09701007387 */ /* 0x000fe20000100800 */
[----:B------:R-:W-:Y:S01]  /*2e90*/  IADD3 R134, R7, 0x19, RZ ;  /* 0x0000001907867810 */ /* 0x000fe20007ffe0ff */
[----:B------:R-:W-:Y:S01]  /*2ea0*/  UIADD3 UR18, UR21, 0x32370b8f, URZ ;  /* 0x32370b8f15127890 */ /* 0x000fe2000fffe03f */
[----:B------:R-:W-:Y:S01]  /*2eb0*/  FSEL R165, R71, -INF , !P1 ;  /* 0xff80000047a57808 */ /* 0x000fe20004800000 */
[----:B------:R-:W-:Y:S01]  /*2ec0*/  STL [R1+0x2bc], R150 ;  /* 0x0002bc9601007387 */ /* 0x000fe20000100800 */
[----:B------:R-:W-:Y:S01]  /*2ed0*/  FSEL R155, R69, -INF , !P1 ;  /* 0xff800000459b7808 */ /* 0x000fe20004800000 */
[----:B------:R-:W-:Y:S01]  /*2ee0*/  UIADD3 UR19, UR20, -0x255992d5, URZ ;  /* 0xdaa66d2b14137890 */ /* 0x000fe2000fffe03f */
[----:B------:R-:W-:Y:S01]  /*2ef0*/  FSEL R161, R135, -INF , !P1 ;  /* 0xff80000087a17808 */ /* 0x000fe20004800000 */
[----:B------:R-:W-:Y:S01]  /*2f00*/  STL [R1+0x2b8], R149 ;  /* 0x0002b89501007387 */ /* 0x000fe20000100800 */
[----:B------:R-:W-:Y:S01]  /*2f10*/  FSEL R163, R133, -INF , !P1 ;  /* 0xff80000085a37808 */ /* 0x000fe20004800000 */
[----:B------:R-:W-:Y:S01]  /*2f20*/  UIADD3 UR14, UR20, 0x78dde6e4, URZ ;  /* 0x78dde6e4140e7890 */ /* 0x000fe2000fffe03f */
[----:B------:R-:W-:Y:S01]  /*2f30*/  ISETP.GE.AND P6, PT, R136, UR13, PT ;  /* 0x0000000d88007c0c */ /* 0x000fe2000bfc6270 */
[----:B------:R-:W-:Y:S01]  /*2f40*/  STL [R1+0x2b4], R148 ;  /* 0x0002b49401007387 */ /* 0x000fe20000100800 */
[----:B------:R-:W-:Y:S01]  /*2f50*/  ISETP.GE.AND P1, PT, R134, UR13, PT ;  /* 0x0000000d86007c0c */ /* 0x000fe2000bf26270 */
[----:B------:R-:W-:Y:S01]  /*2f60*/  UIADD3 UR9, UR21, -0x56f99767, URZ ;  /* 0xa906689915097890 */ /* 0x000fe2000fffe03f */
[C---:B--2---:R-:W-:Y:S01]  /*2f70*/  IADD3 R138, R7.reuse, 0x9, RZ ;  /* 0x00000009078a7810 */ /* 0x044fe20007ffe0ff */
[----:B------:R-:W-:Y:S01]  /*2f80*/  STL [R1+0x2b0], R213 ;  /* 0x0002b0d501007387 */ /* 0x000fe20000100800 */
[----:B------:R-:W-:Y:S01]  /*2f90*/  IADD3 R134, R7, 0x20, RZ ;  /* 0x0000002007867810 */ /* 0x000fe20007ffe0ff */
[----:B------:R-:W-:Y:S01]  /*2fa0*/  UIADD3 UR10, UR20, 0x1715609d, URZ ;  /* 0x1715609d140a7890 */ /* 0x000fe2000fffe03f */
[----:B------:R-:W-:Y:S01]  /*2fb0*/  FSEL R166, R66, -INF , !P6 ;  /* 0xff80000042a67808 */ /* 0x000fe20007000000 */
[----:B------:R-:W-:Y:S01]  /*2fc0*/  STL.64 [R1+0x2a8], R146 ;  /* 0x0002a89201007387 */ /* 0x000fe20000100a00 */
[----:B------:R-:W-:Y:S01]  /*2fd0*/  FSEL R157, R64, -INF , !P6 ;  /* 0xff800000409d7808 */ /* 0x000fe20007000000 */
[----:B------:R-:W-:Y:S01]  /*2fe0*/  UIADD3 UR29, UR20, -0x4ab325aa, URZ ;  /* 0xb54cda56141d7890 */ /* 0x000fe2000fffe03f */
[----:B------:R-:W-:Y:S01]  /*2ff0*/  FSEL R162, R130, -INF , !P6 ;  /* 0xff80000082a27808 */ /* 0x000fe20007000000 */
[----:B------:R-:W-:Y:S01]  /*3000*/  STL.64 [R1+0x2a0], R144 ;  /* 0x0002a09001007387 */ /* 0x000fe20000100a00 */
[----:B------:R-:W-:-:S02]  /*3010*/  FSEL R199, R128, -INF , !P6 ;  /* 0xff80000080c77808 */ /* 0x000fc40007000000 */
[----:B------:R-:W-:Y:S01]  /*3020*/  ISETP.GE.AND P5, PT, R138, UR13, PT ;  /* 0x0000000d8a007c0c */ /* 0x000fe2000bfa6270 */
[----:B------:R-:W-:Y:S01]  /*3030*/  STL.64 [R1+0x298], R142 ;  /* 0x0002988e01007387 */ /* 0x000fe20000100a00 */
[----:B------:R-:W-:Y:S02]  /*3040*/  ISETP.GE.AND P6, PT, R134, UR13, PT ;  /* 0x0000000d86007c0c */ /* 0x000fe4000bfc6270 */
[C---:B------:R-:W-:Y:S01]  /*3050*/  IADD3 R137, R7.reuse, 0x10, RZ ;  /* 0x0000001007897810 */ /* 0x040fe20007ffe0ff */
[----:B------:R-:W-:Y:S01]  /*3060*/  STL.64 [R1+0x290], R140 ;  /* 0x0002908c01007387 */ /* 0x000fe20000100a00 */
[----:B------:R-:W-:Y:S02]  /*3070*/  IADD3 R134, R7, 0x21, RZ ;  /* 0x0000002107867810 */ /* 0x000fe40007ffe0ff */
[----:B------:R-:W-:Y:S01]  /*3080*/  FSEL R167, R67, -INF , !P5 ;  /* 0xff80000043a77808 */ /* 0x000fe20006800000 */
[----:B------:R-:W-:Y:S01]  /*3090*/  STL [R1+0x220], R4 ;  /* 0x0002200401007387 */ /* 0x000fe20000100800 */
[----:B------:R-:W-:-:S02]  /*30a0*/  FSEL R158, R65, -INF , !P5 ;  /* 0xff800000419e7808 */ /* 0x000fc40006800000 */
[----:B------:R-:W-:Y:S01]  /*30b0*/  FSEL R182, R131, -INF , !P5 ;  /* 0xff80000083b67808 */ /* 0x000fe20006800000 */
[----:B------:R-:W-:Y:S01]  /*30c0*/  STL [R1+0x2e0], R4 ;  /* 0x0002e00401007387 */ /* 0x000fe20000100800 */
[----:B------:R-:W-:Y:S02]  /*30d0*/  FSEL R220, R129, -INF , !P5 ;  /* 0xff80000081dc7808 */ /* 0x000fe40006800000 */
[----:B------:R-:W-:Y:S01]  /*30e0*/  ISETP.GE.AND P4, PT, R137, UR13, PT ;  /* 0x0000000d89007c0c */ /* 0x000fe2000bf86270 */
[----:B------:R-:W-:Y:S01]  /*30f0*/  STL [R1+0x21c], R217 ;  /* 0x00021cd901007387 */ /* 0x000fe20000100800 */
[----:B------:R-:W-:Y:S02]  /*3100*/  ISETP.GE.AND P5, PT, R134, UR13, PT ;  /* 0x0000000d86007c0c */ /* 0x000fe4000bfa6270 */
[C---:B------:R-:W-:Y:S01]  /*3110*/  IADD3 R136, R7.reuse, 0x11, RZ ;  /* 0x0000001107887810 */ /* 0x040fe20007ffe0ff */
[----:B------:R-:W-:Y:S01]  /*3120*/  STL [R1+0x2e4], R217 ;  /* 0x0002e4d901007387 */ /* 0x000fe20000100800 */
[----:B------:R-:W-:-:S02]  /*3130*/  IADD3 R134, R7, 0x28, RZ ;  /* 0x0000002807867810 */ /* 0x000fc40007ffe0ff */
[----:B------:R-:W-:Y:S01]  /*3140*/  FSEL R176, R62, -INF , !P4 ;  /* 0xff8000003eb07808 */ /* 0x000fe20006000000 */
[----:B------:R-:W-:Y:S01]  /*3150*/  STL [R1+0x218], R216 ;  /* 0x000218d801007387 */ /* 0x000fe20000100800 */
[----:B------:R-:W-:Y:S02]  /*3160*/  FSEL R159, R60, -INF , !P4 ;  /* 0xff8000003c9f7808 */ /* 0x000fe40006000000 */
[----:B------:R-:W-:Y:S01]  /*3170*/  FSEL R183, R126, -INF , !P4 ;  /* 0xff8000007eb77808 */ /* 0x000fe20006000000 */
[----:B------:R-:W-:Y:S01]  /*3180*/  STL [R1+0x2e8], R216 ;  /* 0x0002e8d801007387 */ /* 0x000fe20000100800 */
[----:B------:R-:W-:Y:S02]  /*3190*/  FSEL R221, R124, -INF , !P4 ;  /* 0xff8000007cdd7808 */ /* 0x000fe40006000000 */
[----:B------:R-:W-:Y:S01]  /*31a0*/  ISETP.GE.AND P3, PT, R136, UR13, PT ;  /* 0x0000000d88007c0c */ /* 0x000fe2000bf66270 */
[----:B------:R-:W-:Y:S01]  /*31b0*/  STL [R1+0x214], R215 ;  /* 0x000214d701007387 */ /* 0x000fe20000100800 */
[----:B------:R-:W-:-:S02]  /*31c0*/  ISETP.GE.AND P4, PT, R134, UR13, PT ;  /* 0x0000000d86007c0c */ /* 0x000fc4000bf86270 */
[C---:B------:R-:W-:Y:S01]  /*31d0*/  IADD3 R136, R7.reuse, 0x18, RZ ;  /* 0x0000001807887810 */ /* 0x040fe20007ffe0ff */
[----:B------:R-:W-:Y:S01]  /*31e0*/  STL [R1+0x210], R214 ;  /* 0x000210d601007387 */ /* 0x000fe20000100800 */
[----:B------:R-:W-:Y:S02]  /*31f0*/  IADD3 R134, R7, 0x29, RZ ;  /* 0x0000002907867810 */ /* 0x000fe40007ffe0ff */
[----:B------:R-:W-:Y:S01]  /*3200*/  FSEL R160, R70, -INF , !P2 ;  /* 0xff80000046a07808 */ /* 0x000fe20005000000 */
[----:B------:R-:W-:Y:S01]  /*3210*/  STL [R1+0x2ec], R214 ;  /* 0x0002ecd601007387 */ /* 0x000fe20000100800 */
[----:B------:R-:W-:Y:S02]  /*3220*/  FSEL R154, R68, -INF , !P2 ;  /* 0xff800000449a7808 */ /* 0x000fe40005000000 */
[----:B------:R-:W-:Y:S01]  /*3230*/  FSEL R153, R132, -INF , !P2 ;  /* 0xff80000084997808 */ /* 0x000fe20005000000 */
[----:B------:R-:W-:Y:S01]  /*3240*/  STL.64 [R1+0x208], R210 ;  /* 0x000208d201007387 */ /* 0x000fe20000100a00 */
[----:B------:R-:W-:-:S02]  /*3250*/  FSEL R177, R63, -INF , !P3 ;  /* 0xff8000003fb17808 */ /* 0x000fc40005800000 */
[----:B------:R-:W-:Y:S01]  /*3260*/  FSEL R168, R61, -INF , !P3 ;  /* 0xff8000003da87808 */ /* 0x000fe20005800000 */
[----:B------:R-:W-:Y:S01]  /*3270*/  STL [R1+0x2f0], R210 ;  /* 0x0002f0d201007387 */ /* 0x000fe20000100800 */
[----:B------:R-:W-:Y:S02]  /*3280*/  FSEL R185, R127, -INF , !P3 ;  /* 0xff8000007fb97808 */ /* 0x000fe40005800000 */
[----:B------:R-:W-:Y:S01]  /*3290*/  FSEL R223, R125, -INF , !P3 ;  /* 0xff8000007ddf7808 */ /* 0x000fe20005800000 */
[----:B------:R-:W-:Y:S01]  /*32a0*/  STL [R1+0x200], R209 ;  /* 0x000200d101007387 */ /* 0x000fe20000100800 */
[----:B------:R-:W-:Y:S02]  /*32b0*/  ISETP.GE.AND P2, PT, R136, UR13, PT ;  /* 0x0000000d88007c0c */ /* 0x000fe4000bf46270 */
[----:B------:R-:W-:Y:S01]  /*32c0*/  ISETP.GE.AND P3, PT, R134, UR13, PT ;  /* 0x0000000d86007c0c */ /* 0x000fe2000bf66270 */
[----:B------:R-:W-:Y:S01]  /*32d0*/  STL [R1+0x1fc], R208 ;  /* 0x0001fcd001007387 */ /* 0x000fe20000100800 */
[----:B------:R-:W-:-:S02]  /*32e0*/  IADD3 R134, R7, 0x30, RZ ;  /* 0x0000003007867810 */ /* 0x000fc40007ffe0ff */
[----:B------:R-:W-:Y:S01]  /*32f0*/  FSEL R231, R112, -INF , !P4 ;  /* 0xff80000070e77808 */ /* 0x000fe20006000000 */
[----:B------:R-:W-:Y:S01]  /*3300*/  STL.64 [R1+0x2f8], R208 ;  /* 0x0002f8d001007387 */ /* 0x000fe20000100a00 */
[----:B------:R-:W-:Y:S02]  /*3310*/  FSEL R178, R58, -INF , !P2 ;  /* 0xff8000003ab27808 */ /* 0x000fe40005000000 */
[----:B------:R-:W-:Y:S01]  /*3320*/  FSEL R172, R56, -INF , !P2 ;  /* 0xff80000038ac7808 */ /* 0x000fe20005000000 */
[----:B------:R-:W-:Y:S01]  /*3330*/  STL [R1+0x1f8], R171 ;  /* 0x0001f8ab01007387 */ /* 0x000fe20000100800 */
[----:B------:R-:W-:Y:S02]  /*3340*/  FSEL R188, R122, -INF , !P2 ;  /* 0xff8000007abc7808 */ /* 0x000fe40005000000 */
[----:B------:R-:W-:Y:S01]  /*3350*/  FSEL R224, R120, -INF , !P2 ;  /* 0xff80000078e07808 */ /* 0x000fe20005000000 */
[----:B------:R-:W-:Y:S01]  /*3360*/  STL [R1+0x300], R171 ;  /* 0x000300ab01007387 */ /* 0x000fe20000100800 */
[----:B------:R-:W-:-:S02]  /*3370*/  IADD3 R112, R7, 0x41, RZ ;  /* 0x0000004107707810 */ /* 0x000fc40007ffe0ff */
[----:B------:R-:W-:Y:S01]  /*3380*/  ISETP.GE.AND P2, PT, R134, UR13, PT ;  /* 0x0000000d86007c0c */ /* 0x000fe2000bf46270 */
[----:B------:R-:W-:Y:S01]  /*3390*/  STL [R1+0x1f4], R170 ;  /* 0x0001f4aa01007387 */ /* 0x000fe20000100800 */
[----:B------:R-:W-:Y:S02]  /*33a0*/  FSEL R195, R51, -INF , !P3 ;  /* 0xff80000033c37808 */ /* 0x000fe40005800000 */
[----:B------:R-:W-:Y:S01]  /*33b0*/  FSEL R219, R49, -INF , !P3 ;  /* 0xff80000031db7808 */ /* 0x000fe20005800000 */
[----:B------:R-:W-:Y:S01]  /*33c0*/  STL [R1+0x304], R170 ;  /* 0x000304aa01007387 */ /* 0x000fe20000100800 */
[----:B------:R-:W-:Y:S02]  /*33d0*/  FSEL R230, R115, -INF , !P3 ;  /* 0xff80000073e67808 */ /* 0x000fe40005800000 */
[----:B------:R-:W-:Y:S01]  /*33e0*/  FSEL R235, R113, -INF , !P3 ;  /* 0xff80000071eb7808 */ /* 0x000fe20005800000 */
[----:B------:R-:W-:Y:S01]  /*33f0*/  STL [R1+0x1f0], R169 ;  /* 0x0001f0a901007387 */ /* 0x000fe20000100800 */
[----:B------:R-:W-:-:S02]  /*3400*/  ISETP.GE.AND P3, PT, R112, UR13, PT ;  /* 0x0000000d70007c0c */ /* 0x000fc4000bf66270 */
[C---:B------:R-:W-:Y:S01]  /*3410*/  IADD3 R134, R7.reuse, 0x31, RZ ;  /* 0x0000003107867810 */ /* 0x040fe20007ffe0ff */
[----:B------:R-:W-:Y:S01]  /*3420*/  STL [R1+0x308], R169 ;  /* 0x000308a901007387 */ /* 0x000fe20000100800 */
[----:B------:R-:W-:Y:S02]  /*3430*/  IADD3 R112, R7, 0x48, RZ ;  /* 0x0000004807707810 */ /* 0x000fe40007ffe0ff */
[----:B------:R-:W-:Y:S01]  /*3440*/  FSEL R227, R110, -INF , !P2 ;  /* 0xff8000006ee37808 */ /* 0x000fe20005000000 */
[----:B------:R-:W-:Y:S01]  /*3450*/  STL [R1+0x310], R160 ;  /* 0x000310a001007387 */ /* 0x000fe20000100800 */
[----:B------:R-:W-:Y:S02]  /*3460*/  FMNMX.FTZ R110, R153, R163, !PT ;  /* 0x000000a3996e7209 */ /* 0x000fe40007810000 */
[----:B------:R-:W-:Y:S01]  /*3470*/  FSEL R181, R59, -INF , !P1 ;  /* 0xff8000003bb57808 */ /* 0x000fe20004800000 */
[----:B------:R-:W-:Y:S01]  /*3480*/  STL [R1+0x30c], R70 ;  /* 0x00030c4601007387 */ /* 0x000fe20000100800 */
[----:B------:R-:W-:-:S02]  /*3490*/  FSEL R173, R57, -INF , !P1 ;  /* 0xff80000039ad7808 */ /* 0x000fc40004800000 */
[----:B------:R-:W-:Y:S01]  /*34a0*/  FSEL R192, R123, -INF , !P1 ;  /* 0xff8000007bc07808 */ /* 0x000fe20004800000 */
        /* <DEDUP_REMOVED lines=8> */
[----:B------:R-:W-:Y:S01]  /*3530*/  ISETP.GE.AND P2, PT, R112, UR13, PT ;  /* 0x0000000d70007c0c */ /* 0x000fe2000bf46270 */
[----:B------:R-:W-:Y:S01]  /*3540*/  STL [R1+0x31c], R71 ;  /* 0x00031c4701007387 */ /* 0x000fe20000100800 */
[----:B------:R-:W-:Y:S02]  /*3550*/  FMNMX.FTZ R112, R199, R110, !PT ;  /* 0x0000006ec7707209 */ /* 0x000fe40007810000 */
[----:B------:R-:W-:Y:S01]  /*3560*/  FSEL R228, R111, -INF , !P1 ;  /* 0xff8000006fe47808 */ /* 0x000fe20004800000 */
[----:B------:R-:W-:Y:S01]  /*3570*/  STL [R1+0x324], R69 ;  /* 0x0003244501007387 */ /* 0x000fe20000100800 */
[----:B------:R-:W-:Y:S02]  /*3580*/  FMNMX.FTZ R111, R220, R112, !PT ;  /* 0x00000070dc6f7209 */ /* 0x000fe40007810000 */
[C---:B------:R-:W-:Y:S01]  /*3590*/  IADD3 R134, R7.reuse, 0x38, RZ ;  /* 0x0000003807867810 */ /* 0x040fe20007ffe0ff */
[----:B------:R-:W-:Y:S01]  /*35a0*/  STL [R1+0x328], R133 ;  /* 0x0003288501007387 */ /* 0x000fe20000100800 */
[----:B------:R-:W-:-:S02]  /*35b0*/  IADD3 R110, R7, 0x49, RZ ;  /* 0x00000049076e7810 */ /* 0x000fc40007ffe0ff */
[----:B------:R-:W-:Y:S01]  /*35c0*/  FMNMX.FTZ R111, R221, R111, !PT ;  /* 0x0000006fdd6f7209 */ /* 0x000fe20007810000 */
[----:B------:R-:W-:Y:S01]  /*35d0*/  STL [R1+0x330], R166 ;  /* 0x000330a601007387 */ /* 0x000fe20000100800 */
[----:B------:R-:W-:Y:S02]  /*35e0*/  FSEL R205, R54, -INF , !P6 ;  /* 0xff80000036cd7808 */ /* 0x000fe40007000000 */
[----:B------:R-:W-:Y:S01]  /*35f0*/  FSEL R174, R52, -INF , !P6 ;  /* 0xff80000034ae7808 */ /* 0x000fe20007000000 */
[----:B------:R-:W-:Y:S01]  /*3600*/  STL [R1+0x32c], R66 ;  /* 0x00032c4201007387 */ /* 0x000fe20000100800 */
[----:B------:R-:W-:Y:S02]  /*3610*/  FSEL R233, R118, -INF , !P6 ;  /* 0xff80000076e97808 */ /* 0x000fe40007000000 */
[----:B---3--:R-:W-:Y:S01]  /*3620*/  FSEL R14, R116, -INF , !P6 ;  /* 0xff800000740e7808 */ /* 0x008fe20007000000 */
        /* <DEDUP_REMOVED lines=8> */
[----:B------:R-:W-:Y:S01]  /*36b0*/  IADD3 R110, R7, 0x50, RZ ;  /* 0x00000050076e7810 */ /* 0x000fe20007ffe0ff */
[----:B------:R-:W-:Y:S01]  /*36c0*/  STL [R1+0x344], R167 ;  /* 0x000344a701007387 */ /* 0x000fe20000100800 */
[----:B------:R-:W-:-:S02]  /*36d0*/  FMNMX.FTZ R111, R223, R111, !PT ;  /* 0x0000006fdf6f7209 */ /* 0x000fc40007810000 */
[----:B------:R-:W-:Y:S01]  /*36e0*/  FSEL R189, R42, -INF , !P6 ;  /* 0xff8000002abd7808 */ /* 0x000fe20007000000 */
[----:B------:R-:W-:Y:S01]  /*36f0*/  STL [R1+0x340], R67 ;  /* 0x0003404301007387 */ /* 0x000fe20000100800 */
[----:B-1----:R-:W-:Y:S02]  /*3700*/  FSEL R186, R40, -INF , !P6 ;  /* 0xff80000028ba7808 */ /* 0x002fe40007000000 */
[----:B------:R-:W-:Y:S01]  /*3710*/  FSEL R229, R106, -INF , !P6 ;  /* 0xff8000006ae57808 */ /* 0x000fe20007000000 */
[----:B------:R-:W-:Y:S01]  /*3720*/  STL [R1+0x348], R65 ;  /* 0x0003484101007387 */ /* 0x000fe20000100800 */
[----:B------:R-:W-:Y:S02]  /*3730*/  FSEL R240, R104, -INF , !P6 ;  /* 0xff80000068f07808 */ /* 0x000fe40007000000 */
[----:B------:R-:W-:Y:S01]  /*3740*/  ISETP.GE.AND P6, PT, R110, UR13, PT ;  /* 0x0000000d6e007c0c */ /* 0x000fe2000bfc6270 */
[----:B------:R1:W-:Y:S01]  /*3750*/  STL [R1+0x34c], R131 ;  /* 0x00034c8301007387 */ /* 0x0003e20000100800 */
[----:B------:R-:W-:-:S02]  /*3760*/  FMNMX.FTZ R110, R224, R111, !PT ;  /* 0x0000006fe06e7209 */ /* 0x000fc40007810000 */
[----:B------:R-:W-:Y:S01]  /*3770*/  IADD3 R134, R7, 0x39, RZ ;  /* 0x0000003907867810 */ /* 0x000fe20007ffe0ff */
[----:B------:R-:W-:Y:S01]  /*3780*/  STL.64 [R1+0x350], R62 ;  /* 0x0003503e01007387 */ /* 0x000fe20000100a00 */
[----:B------:R-:W-:Y:S02]  /*3790*/  FSEL R203, R55, -INF , !P5 ;  /* 0xff80000037cb7808 */ /* 0x000fe40006800000 */
[----:B------:R-:W-:Y:S01]  /*37a0*/  FSEL R175, R53, -INF , !P5 ;  /* 0xff80000035af7808 */ /* 0x000fe20006800000 */
[----:B------:R2:W-:Y:S01]  /*37b0*/  STL.64 [R1+0x228], R52 ;  /* 0x0002283401007387 */ /* 0x0005e20000100a00 */
[----:B------:R-:W-:Y:S02]  /*37c0*/  FSEL R238, R119, -INF , !P5 ;  /* 0xff80000077ee7808 */ /* 0x000fe40006800000 */
[----:B------:R-:W-:Y:S02]  /*37d0*/  FSEL R243, R117, -INF , !P5 ;  /* 0xff80000075f37808 */ /* 0x000fe40006800000 */
[----:B------:R-:W-:-:S02]  /*37e0*/  FMNMX.FTZ R110, R225, R110, !PT ;  /* 0x0000006ee16e7209 */ /* 0x000fc40007810000 */
[----:B------:R-:W-:Y:S02]  /*37f0*/  ISETP.GE.AND P5, PT, R134, UR13, PT ;  /* 0x0000000d86007c0c */ /* 0x000fe4000bfa6270 */
[----:B------:R-:W-:Y:S02]  /*3800*/  IADD3 R134, R7, 0x40, RZ ;  /* 0x0000004007867810 */ /* 0x000fe40007ffe0ff */
[----:B------:R-:W-:Y:S02]  /*3810*/  FMNMX.FTZ R110, R14, R110, !PT ;  /* 0x0000006e0e6e7209 */ /* 0x000fe40007810000 */
[----:B------:R-:W-:Y:S02]  /*3820*/  FSEL R197, R50, -INF , !P4 ;  /* 0xff80000032c57808 */ /* 0x000fe40006000000 */
[----:B------:R-:W-:Y:S02]  /*3830*/  FSEL R179, R48, -INF , !P4 ;  /* 0xff80000030b37808 */ /* 0x000fe40006000000 */
[----:B------:R-:W-:-:S02]  /*3840*/  FSEL R226, R114, -INF , !P4 ;  /* 0xff80000072e27808 */ /* 0x000fc40006000000 */
[----:B------:R-:W-:Y:S02]  /*3850*/  ISETP.GE.AND P4, PT, R134, UR13, PT ;  /* 0x0000000d86007c0c */ /* 0x000fe4000bf86270 */
[----:B------:R-:W-:Y:S02]  /*3860*/  FSEL R232, R107, -INF , !P5 ;  /* 0xff8000006be87808 */ /* 0x000fe40006800000 */
[----:B------:R-:W-:Y:S02]  /*3870*/  IADD3 R107, R7, 0x58, RZ ;  /* 0x00000058076b7810 */ /* 0x000fe40007ffe0ff */
[----:B------:R-:W-:Y:S02]  /*3880*/  FMNMX.FTZ R110, R243, R110, !PT ;  /* 0x0000006ef36e7209 */ /* 0x000fe40007810000 */
[----:B------:R-:W-:Y:S02]  /*3890*/  FSEL R218, R38, -INF , !P4 ;  /* 0xff80000026da7808 */ /* 0x000fe40006000000 */
[----:B------:R-:W-:-:S02]  /*38a0*/  FSEL R198, R36, -INF , !P4 ;  /* 0xff80000024c67808 */ /* 0x000fc40006000000 */
[----:B------:R-:W-:Y:S02]  /*38b0*/  FSEL R248, R102, -INF , !P4 ;  /* 0xff80000066f87808 */ /* 0x000fe40006000000 */
[----:B------:R-:W-:Y:S02]  /*38c0*/  FSEL R244, R100, -INF , !P4 ;  /* 0xff80000064f47808 */ /* 0x000fe40006000000 */
[----:B------:R-:W-:Y:S02]  /*38d0*/  ISETP.GE.AND P4, PT, R107, UR13, PT ;  /* 0x0000000d6b007c0c */ /* 0x000fe4000bf86270 */
[----:B------:R-:W-:Y:S02]  /*38e0*/  FMNMX.FTZ R107, R231, R110, !PT ;  /* 0x0000006ee76b7209 */ /* 0x000fe40007810000 */
[----:B------:R-:W-:Y:S02]  /*38f0*/  FSEL R242, R105, -INF , !P5 ;  /* 0xff80000069f27808 */ /* 0x000fe40006800000 */
[----:B------:R-:W-:-:S02]  /*3900*/  FMNMX.FTZ R107, R235, R107, !PT ;  /* 0x0000006beb6b7209 */ /* 0x000fc40007810000 */
[----:B------:R-:W-:Y:S02]  /*3910*/  FSEL R245, R101, -INF , !P3 ;  /* 0xff80000065f57808 */ /* 0x000fe40005800000 */
[----:B------:R-:W-:Y:S02]  /*3920*/  FMNMX.FTZ R107, R108, R107, !PT ;  /* 0x0000006b6c6b7209 */ /* 0x000fe40007810000 */
[----:B------:R-:W-:Y:S02]  /*3930*/  FSEL R241, R94, -INF , !P6 ;  /* 0xff8000005ef17808 */ /* 0x000fe40007000000 */
[----:B------:R-:W-:Y:S02]  /*3940*/  FMNMX.FTZ R107, R109, R107, !PT ;  /* 0x0000006b6d6b7209 */ /* 0x000fe40007810000 */
[----:B-1----:R-:W-:Y:S02]  /*3950*/  FSEL R131, R96, -INF , !P2 ;  /* 0xff80000060837808 */ /* 0x002fe40005000000 */
[----:B------:R-:W-:-:S02]  /*3960*/  FMNMX.FTZ R107, R240, R107, !PT ;  /* 0x0000006bf06b7209 */ /* 0x000fc40007810000 */
[----:B------:R-:W-:Y:S02]  /*3970*/  IADD3 R111, R7, 0x51, RZ ;  /* 0x00000051076f7810 */ /* 0x000fe40007ffe0ff */
[----:B------:R-:W-:Y:S02]  /*3980*/  FMNMX.FTZ R107, R242, R107, !PT ;  /* 0x0000006bf26b7209 */ /* 0x000fe40007810000 */
[----:B------:R-:W-:Y:S02]  /*3990*/  FSEL R65, R97, -INF , !P1 ;  /* 0xff80000061417808 */ /* 0x000fe40004800000 */
[----:B------:R-:W-:Y:S02]  /*39a0*/  FMNMX.FTZ R107, R244, R107, !PT ;  /* 0x0000006bf46b7209 */ /* 0x000fe40007810000 */
[----:B------:R-:W-:Y:S02]  /*39b0*/  FSEL R187, R43, -INF , !P5 ;  /* 0xff8000002bbb7808 */ /* 0x000fe40006800000 */
[----:B------:R-:W-:-:S02]  /*39c0*/  FMNMX.FTZ R94, R245, R107, !PT ;  /* 0x0000006bf55e7209 */ /* 0x000fc40007810000 */
[----:B------:R-:W-:Y:S02]  /*39d0*/  FSEL R201, R41, -INF , !P5 ;  /* 0xff80000029c97808 */ /* 0x000fe40006800000 */
[----:B------:R-:W-:Y:S02]  /*39e0*/  FMNMX.FTZ R94, R131, R94, !PT ;  /* 0x0000005e835e7209 */ /* 0x000fe40007810000 */
[----:B------:R-:W-:Y:S02]  /*39f0*/  ISETP.GE.AND P5, PT, R111, UR13, PT ;  /* 0x0000000d6f007c0c */ /* 0x000fe4000bfa6270 */
[----:B--2---:R-:W-:Y:S02]  /*3a00*/  FSEL R53, R92, -INF , !P6 ;  /* 0xff8000005c357808 */ /* 0x004fe40007000000 */
[----:B------:R-:W-:Y:S02]  /*3a10*/  FMNMX.FTZ R94, R65, R94, !PT ;  /* 0x0000005e415e7209 */ /* 0x000fe40007810000 */
[----:B------:R-:W-:-:S02]  /*3a20*/  IADD3 R100, R7, 0x59, RZ ;  /* 0x0000005907647810 */ /* 0x000fc40007ffe0ff */
[----:B------:R-:W-:Y:S02]  /*3a30*/  FSEL R206, R39, -INF , !P3 ;  /* 0xff80000027ce7808 */ /* 0x000fe40005800000 */
[----:B------:R-:W-:Y:S02]  /*3a40*/  FSEL R202, R37, -INF , !P3 ;  /* 0xff80000025ca7808 */ /* 0x000fe40005800000 */
[----:B------:R-:W-:Y:S02]  /*3a50*/  FSEL R250, R103, -INF , !P3 ;  /* 0xff80000067fa7808 */ /* 0x000fe40005800000 */
[----:B------:R-:W-:Y:S02]  /*3a60*/  FSEL R210, R93, -INF , !P5 ;  /* 0xff8000005dd27808 */ /* 0x000fe40006800000 */
[----:B------:R-:W-:Y:S02]  /*3a70*/  FMNMX.FTZ R94, R53, R94, !PT ;  /* 0x0000005e355e7209 */ /* 0x000fe40007810000 */
[----:B------:R-:W-:-:S02]  /*3a80*/  ISETP.GE.AND P3, PT, R100, UR13, PT ;  /* 0x0000000d64007c0c */ /* 0x000fc4000bf66270 */
[----:B------:R-:W-:Y:S02]  /*3a90*/  IADD3 R100, R7, 0x60, RZ ;  /* 0x0000006007647810 */ /* 0x000fe40007ffe0ff */
[----:B------:R-:W-:Y:S02]  /*3aa0*/  FSEL R214, R88, -INF , !P4 ;  /* 0xff80000058d67808 */ /* 0x000fe40006000000 */
[----:B------:R-:W-:Y:S02]  /*3ab0*/  FMNMX.FTZ R94, R210, R94, !PT ;  /* 0x0000005ed25e7209 */ /* 0x000fe40007810000 */
[----:B------:R-:W-:Y:S02]  /*3ac0*/  FSEL R204, R34, -INF , !P2 ;  /* 0xff80000022cc7808 */ /* 0x000fe40005000000 */
[----:B------:R-:W-:Y:S02]  /*3ad0*/  FSEL R249, R32, -INF , !P2 ;  /* 0xff80000020f97808 */ /* 0x000fe40005000000 */
[----:B------:R-:W-:-:S02]  /*3ae0*/  FSEL R247, R98, -INF , !P2 ;  /* 0xff80000062f77808 */ /* 0x000fc40005000000 */
[----:B------:R-:W-:Y:S02]  /*3af0*/  ISETP.GE.AND P2, PT, R100, UR13, PT ;  /* 0x0000000d64007c0c */ /* 0x000fe4000bf46270 */
[----:B------:R-:W-:Y:S02]  /*3b00*/  IADD3 R100, R7, 0x61, RZ ;  /* 0x0000006107647810 */ /* 0x000fe40007ffe0ff */
[----:B------:R-:W-:Y:S02]  /*3b10*/  FSEL R215, R89, -INF , !P3 ;  /* 0xff80000059d77808 */ /* 0x000fe40005800000 */
[----:B------:R-:W-:Y:S02]  /*3b20*/  FMNMX.FTZ R94, R214, R94, !PT ;  /* 0x0000005ed65e7209 */ /* 0x000fe40007810000 */
[----:B------:R-:W-:Y:S02]  /*3b30*/  FSEL R184, R35, -INF , !P1 ;  /* 0xff80000023b87808 */ /* 0x000fe40004800000 */
[----:B------:R-:W-:-:S02]  /*3b40*/  FSEL R251, R33, -INF , !P1 ;  /* 0xff80000021fb7808 */ /* 0x000fc40004800000 */
[----:B------:R-:W-:Y:S02]  /*3b50*/  FSEL R246, R99, -INF , !P1 ;  /* 0xff80000063f67808 */ /* 0x000fe40004800000 */
[----:B------:R-:W-:Y:S02]  /*3b60*/  ISETP.GE.AND P1, PT, R100, UR13, PT ;  /* 0x0000000d64007c0c */ /* 0x000fe4000bf26270 */
[----:B------:R-:W-:Y:S02]  /*3b70*/  IADD3 R100, R7, 0x68, RZ ;  /* 0x0000006807647810 */ /* 0x000fe40007ffe0ff */
[----:B------:R-:W-:Y:S02]  /*3b80*/  FSEL R216, R84, -INF , !P2 ;  /* 0xff80000054d87808 */ /* 0x000fe40005000000 */
[----:B------:R-:W-:Y:S02]  /*3b90*/  FMNMX.FTZ R94, R215, R94, !PT ;  /* 0x0000005ed75e7209 */ /* 0x000fe40007810000 */
[----:B------:R-:W-:-:S02]  /*3ba0*/  IADD3 R92, R7, 0x69, RZ ;  /* 0x00000069075c7810 */ /* 0x000fc40007ffe0ff */
[----:B------:R-:W-:Y:S02]  /*3bb0*/  FSEL R200, R30, -INF , !P6 ;  /* 0xff8000001ec87808 */ /* 0x000fe40007000000 */
[----:B------:R-:W-:Y:S02]  /*3bc0*/  FSEL R252, R28, -INF , !P6 ;  /* 0xff8000001cfc7808 */ /* 0x000fe40007000000 */
[----:B------:R-:W-:Y:S01]  /*3bd0*/  ISETP.GE.AND P0, PT, R100, UR13, PT ;  /* 0x0000000d64007c0c */ /* 0x000fe2000bf06270 */
[----:B------:R-:W-:Y:S01]  /*3be0*/  IMAD.U32 R100, RZ, RZ, UR11 ;  /* 0x0000000bff647e24 */ /* 0x000fe2000f8e00ff */
[----:B------:R-:W-:Y:S02]  /*3bf0*/  FSEL R217, R85, -INF , !P1 ;  /* 0xff80000055d97808 */ /* 0x000fe40004800000 */
[----:B------:R-:W-:Y:S01]  /*3c00*/  FMNMX.FTZ R94, R216, R94, !PT ;  /* 0x0000005ed85e7209 */ /* 0x000fe20007810000 */
[----:B------:R-:W-:Y:S01]  /*3c10*/  IMAD R100, R100, 0x8, R3 ;  /* 0x0000000864647824 */ /* 0x000fe200078e0203 */
[----:B------:R-:W-:-:S02]  /*3c20*/  ISETP.GE.AND P6, PT, R92, UR13, PT ;  /* 0x0000000d5c007c0c */ /* 0x000fc4000bfc6270 */
[----:B------:R-:W-:Y:S01]  /*3c30*/  IADD3 R92, R7, 0x70, RZ ;  /* 0x00000070075c7810 */ /* 0x000fe20007ffe0ff */
[----:B------:R-:W-:Y:S01]  /*3c40*/  IMAD.WIDE.U32 R134, R100, -0x326172a9, RZ ;  /* 0xcd9e8d5764867825 */ /* 0x000fe200078e00ff */
        /* <DEDUP_REMOVED lines=16> */
[----:B------:R-:W-:-:S02]  /*3d50*/  FSEL R194, R27, -INF , !P3 ;  /* 0xff8000001bc27808 */ /* 0x000fc40005800000 */
[----:B------:R-:W-:Y:S02]  /*3d60*/  FSEL R165, R25, -INF , !P3 ;  /* 0xff80000019a57808 */ /* 0x000fe40005800000 */
[----:B------:R-:W-:Y:S02]  /*3d70*/  FSEL R167, R91, -INF , !P3 ;  /* 0xff8000005ba77808 */ /* 0x000fe40005800000 */
[----:B------:R-:W-:Y:S02]  /*3d80*/  ISETP.GE.AND P3, PT, R92, UR13, PT ;  /* 0x0000000d5c007c0c */ /* 0x000fe4000bf66270 */
[----:B------:R-:W-:Y:S02]  /*3d90*/  IADD3 R7, R7, 0x79, RZ ;  /* 0x0000007907077810 */ /* 0x000fe40007ffe0ff */
[----:B------:R-:W-:Y:S02]  /*3da0*/  FSEL R146, R77, -INF , !P4 ;  /* 0xff8000004d927808 */ /* 0x000fe40006000000 */
[----:B------:R-:W-:-:S02]  /*3db0*/  FMNMX.FTZ R94, R141, R94, !PT ;  /* 0x0000005e8d5e7209 */ /* 0x000fc40007810000 */
[----:B------:R-:W-:Y:S02]  /*3dc0*/  FSEL R236, R22, -INF , !P2 ;  /* 0xff80000016ec7808 */ /* 0x000fe40005000000 */
[----:B------:R-:W-:Y:S02]  /*3dd0*/  FSEL R71, R20, -INF , !P2 ;  /* 0xff80000014477808 */ /* 0x000fe40005000000 */
[----:B------:R-:W-:Y:S02]  /*3de0*/  FSEL R67, R86, -INF , !P2 ;  /* 0xff80000056437808 */ /* 0x000fe40005000000 */
[----:B------:R-:W-:Y:S01]  /*3df0*/  ISETP.GE.AND P2, PT, R7, UR13, PT ;  /* 0x0000000d07007c0c */ /* 0x000fe2000bf46270 */
[----:B------:R-:W-:Y:S01]  /*3e00*/  UIADD3 UR13, UR21, -0x126145ec, URZ ;  /* 0xed9eba14150d7890 */ /* 0x000fe2000fffe03f */
[----:B------:R-:W-:Y:S02]  /*3e10*/  FSEL R11, R72, -INF , !P3 ;  /* 0xff800000480b7808 */ /* 0x000fe40005800000 */
[----:B------:R-:W-:-:S02]  /*3e20*/  FMNMX.FTZ R94, R146, R94, !PT ;  /* 0x0000005e925e7209 */ /* 0x000fc40007810000 */
[----:B------:R-:W-:Y:S02]  /*3e30*/  FSEL R19, R73, -INF , !P2 ;  /* 0xff80000049137808 */ /* 0x000fe40005000000 */
[----:B------:R-:W-:Y:S01]  /*3e40*/  FMNMX.FTZ R92, R11, R94, !PT ;  /* 0x0000005e0b5c7209 */ /* 0x000fe20007810000 */
[----:B------:R-:W-:Y:S01]  /*3e50*/  IMAD.WIDE.U32 R94, R6, -0x2daee0ad, RZ ;  /* 0xd2511f53065e7825 */ /* 0x000fe200078e00ff */
[----:B------:R-:W-:Y:S02]  /*3e60*/  FSEL R237, R23, -INF , !P1 ;  /* 0xff80000017ed7808 */ /* 0x000fe40004800000 */
[----:B------:R-:W-:Y:S02]  /*3e70*/  FMNMX.FTZ R92, R19, R92, !PT ;  /* 0x0000005c135c7209 */ /* 0x000fe40007810000 */
[----:B------:R-:W-:Y:S02]  /*3e80*/  FSEL R15, R21, -INF , !P1 ;  /* 0xff800000150f7808 */ /* 0x000fe40004800000 */
[----:B------:R-:W-:Y:S01]  /*3e90*/  FSEL R128, R87, -INF , !P1 ;  /* 0xff80000057807808 */ /* 0x000fe20004800000 */
[----:B------:R-:W1:Y:S01]  /*3ea0*/  SHFL.BFLY PT, R7, R92, 0x2, 0x1f ;  /* 0x0c401f005c077f89 */ /* 0x000e6200000e0000 */
        /* <DEDUP_REMOVED lines=12> */
[----:B-1----:R-:W-:-:S02]  /*3f70*/  FMNMX.FTZ R7, R92, R7, !PT ;  /* 0x000000075c077209 */ /* 0x002fc40007810000 */
        /* <DEDUP_REMOVED lines=13> */
[----:B------:R-:W-:Y:S02]  /*4050*/  FSEL R152, R7, RZ, P1 ;  /* 0x000000ff07987208 */ /* 0x000fe40000800000 */
[----:B------:R-:W-:Y:S02]  /*4060*/  FMNMX.FTZ R7, R156, R161, !PT ;  /* 0x000000a19c077209 */ /* 0x000fe40007810000 */
[----:B------:R-:W-:Y:S01]  /*4070*/  FMNMX.FTZ R92, R179, R92, !PT ;  /* 0x0000005cb35c7209 */ /* 0x000fe20007810000 */
[--C-:B------:R-:W-:Y:S01]  /*4080*/  FFMA.FTZ R231, R231, c[0x0][0x23c], -R152.reuse ;  /* 0x00008f00e7e77a23 */ /* 0x100fe20000010898 */
[----:B------:R-:W-:Y:S01]  /*4090*/  FMNMX.FTZ R7, R162, R7, !PT ;  /* 0x00000007a2077209 */ /* 0x000fe20007810000 */
[----:B------:R-:W-:Y:S01]  /*40a0*/  FFMA.FTZ R235, R235, c[0x0][0x23c], -R152 ;  /* 0x00008f00ebeb7a23 */ /* 0x000fe20000010898 */
        /* <DEDUP_REMOVED lines=41> */
[----:B------:R-:W-:-:S03]  /*4340*/  FMNMX.FTZ R7, R167, R7, !PT ;  /* 0x00000007a7077209 */ /* 0x000fc60007810000 */
[----:B------:R-:W1:Y:S01]  /*4350*/  SHFL.BFLY PT, R107, R3, 0x2, 0x1f ;  /* 0x0c401f00036b7f89 */ /* 0x000e6200000e0000 */
[----:B------:R-:W-:-:S04]  /*4360*/  FMNMX.FTZ R7, R67, R7, !PT ;  /* 0x0000000743077209 */ /* 0x000fc80007810000 */
[----:B------:R-:W-:-:S04]  /*4370*/  FMNMX.FTZ R7, R128, R7, !PT ;  /* 0x0000000780077209 */ /* 0x000fc80007810000 */
[----:B------:R-:W-:Y:S02]  /*4380*/  FMNMX.FTZ R111, R130, R7, !PT ;  /* 0x00000007826f7209 */ /* 0x000fe40007810000 */
[----:B------:R-:W-:Y:S02]  /*4390*/  LOP3.LUT R7, R2, UR20, RZ, 0x3c, !PT ;  /* 0x0000001402077c12 */ /* 0x000fe4000f8e3cff */
[----:B------:R-:W-:Y:S02]  /*43a0*/  FMNMX.FTZ R111, R64, R111, !PT ;  /* 0x0000006f406f7209 */ /* 0x000fe40007810000 */
[----:B------:R-:W-:Y:S02]  /*43b0*/  LOP3.LUT R138, R135, R7, RZ, 0x3c, !PT ;  /* 0x00000007878a7212 */ /* 0x000fe400078e3cff */
[----:B------:R-:W-:Y:S02]  /*43c0*/  FMNMX.FTZ R111, R166, R111, !PT ;  /* 0x0000006fa66f7209 */ /* 0x000fe40007810000 */
[----:B------:R-:W-:Y:S01]  /*43d0*/  LOP3.LUT R2, R95, UR23, RZ, 0x3c, !PT ;  /* 0x000000175f027c12 */ /* 0x000fe2000f8e3cff */
[----:B------:R-:W-:Y:S01]  /*43e0*/  IMAD.WIDE.U32 R138, R138, -0x2daee0ad, RZ ;  /* 0xd2511f538a8a7825 */ /* 0x000fe200078e00ff */
[----:B------:R-:W-:-:S03]  /*43f0*/  FMNMX.FTZ R111, R66, R111, !PT ;  /* 0x0000006f426f7209 */ /* 0x000fc60007810000 */
[----:B------:R-:W-:Y:S01]  /*4400*/  IMAD.WIDE.U32 R150, R2, -0x326172a9, RZ ;  /* 0xcd9e8d5702967825 */ /* 0x000fe200078e00ff */
[----:B------:R-:W-:Y:S02]  /*4410*/  FMNMX.FTZ R111, R211, R111, !PT ;  /* 0x0000006fd36f7209 */ /* 0x000fe40007810000 */
[----:B------:R-:W-:Y:S02]  /*4420*/  LOP3.LUT R136, R139, UR25, R94, 0x96, !PT ;  /* 0x000000198b887c12 */ /* 0x000fe4000f8e965e */
[----:B------:R-:W-:Y:S02]  /*4430*/  FMNMX.FTZ R111, R143, R111, !PT ;  /* 0x0000006f8f6f7209 */ /* 0x000fe40007810000 */
[----:B------:R-:W-:Y:S01]  /*4440*/  LOP3.LUT R92, R151, UR26, R134, 0x96, !PT ;  /* 0x0000001a975c7c12 */ /* 0x000fe2000f8e9686 */
[----:B------:R-:W-:Y:S01]  /*4450*/  IMAD.WIDE.U32 R136, R136, -0x326172a9, RZ ;  /* 0xcd9e8d5788887825 */ /* 0x000fe200078e00ff */
[----:B-1----:R-:W-:Y:S01]  /*4460*/  FMNMX.FTZ R107, R3, R107, !PT ;  /* 0x0000006b036b7209 */ /* 0x002fe20007810000 */
[----:B------:R-:W1:Y:S02]  /*4470*/  SHFL.BFLY PT, R110, R111, 0x2, 0x1f ;  /* 0x0c401f006f6e7f89 */ /* 0x000e6400000e0000 */
[----:B------:R-:W-:Y:S01]  /*4480*/  IMAD.WIDE.U32 R62, R92, -0x2daee0ad, RZ ;  /* 0xd2511f535c3e7825 */ /* 0x000fe200078e00ff */
[----:B------:R-:W-:-:S05]  /*4490*/  LOP3.LUT R2, R137, UR24, R150, 0x96, !PT ;  /* 0x0000001889027c12 */ /* 0x000fca000f8e9696 */
[----:B------:R-:W-:Y:S01]  /*44a0*/  IMAD.WIDE.U32 R112, R2, -0x2daee0ad, RZ ;  /* 0xd2511f5302707825 */ /* 0x000fe200078e00ff */
[----:B------:R-:W-:-:S04]  /*44b0*/  LOP3.LUT R2, R63, UR22, R138, 0x96, !PT ;  /* 0x000000163f027c12 */ /* 0x000fc8000f8e968a */
[----:B------:R-:W-:Y:S01]  /*44c0*/  LOP3.LUT R92, R113, UR18, R62, 0x96, !PT ;  /* 0x00000012715c7c12 */ /* 0x000fe2000f8e963e */
[----:B------:R-:W-:Y:S02]  /*44d0*/  IMAD.WIDE.U32 R148, R2, -0x326172a9, RZ ;  /* 0xcd9e8d5702947825 */ /* 0x000fe400078e00ff */
[----:B------:R-:W2:Y:S02]  /*44e0*/  SHFL.BFLY PT, R2, R107, 0x1, 0x1f ;  /* 0x0c201f006b027f89 */ /* 0x000ea400000e0000 */
[----:B------:R-:W-:-:S05]  /*44f0*/  IMAD.WIDE.U32 R62, R92, -0x326172a9, RZ ;  /* 0xcd9e8d575c3e7825 */ /* 0x000fca00078e00ff */
[----:B------:R-:W-:Y:S02]  /*4500*/  LOP3.LUT R92, R63, UR14, R148, 0x96, !PT ;  /* 0x0000000e3f5c7c12 */ /* 0x000fe4000f8e9694 */
[----:B-1----:R-:W-:Y:S02]  /*4510*/  FMNMX.FTZ R110, R111, R110, !PT ;  /* 0x0000006e6f6e7209 */ /* 0x002fe40007810000 */
[----:B------:R-:W-:Y:S01]  /*4520*/  LOP3.LUT R111, R149, UR19, R136, 0x96, !PT ;  /* 0x00000013956f7c12 */ /* 0x000fe2000f8e9688 */
[----:B------:R-:W-:Y:S01]  /*4530*/  IMAD.WIDE.U32 R208, R92, -0x2daee0ad, RZ ;  /* 0xd2511f535cd07825 */ /* 0x000fe200078e00ff */
[----:B------:R-:W-:Y:S01]  /*4540*/  MUFU.EX2 R149, R231 ;  /* 0x000000e700957308 */ /* 0x000fe20000000800 */
[----:B------:R-:W1:Y:S02]  /*4550*/  SHFL.BFLY PT, R3, R110, 0x1, 0x1f ;  /* 0x0c201f006e037f89 */ /* 0x000e6400000e0000 */
[----:B------:R-:W-:-:S04]  /*4560*/  IMAD.WIDE.U32 R144, R111, -0x2daee0ad, RZ ;  /* 0xd2511f536f907825 */ /* 0x000fc800078e00ff */
[----:B------:R-:W-:Y:S01]  /*4570*/  FFMA.FTZ R111, R14, c[0x0][0x23c], -R152 ;  /* 0x00008f000e6f7a23 */ /* 0x000fe20000010898 */
[----:B------:R-:W-:Y:S02]  /*4580*/  LOP3.LUT R112, R145, UR13, R112, 0x96, !PT ;  /* 0x0000000d91707c12 */ /* 0x000fe4000f8e9670 */
[----:B------:R-:W-:Y:S01]  /*4590*/  LOP3.LUT R92, R209, UR9, R144, 0x96, !PT ;  /* 0x00000009d15c7c12 */ /* 0x000fe2000f8e9690 */
[----:B------:R-:W-:Y:S01]  /*45a0*/  MUFU.EX2 R14, R111 ;  /* 0x0000006f000e7308 */ /* 0x000fe20000000800 */
[----:B--2---:R-:W-:Y:S01]  /*45b0*/  FMNMX.FTZ R2, R107, R2, !PT ;  /* 0x000000026b027209 */ /* 0x004fe20007810000 */
[----:B------:R-:W-:-:S04]  /*45c0*/  IMAD.WIDE.U32 R112, R112, -0x326172a9, RZ ;  /* 0xcd9e8d5770707825 */ /* 0x000fc800078e00ff */
[----:B------:R-:W-:Y:S01]  /*45d0*/  FFMA.FTZ R107, R243, c[0x0][0x23c], -R152 ;  /* 0x00008f00f36b7a23 */ /* 0x000fe20000010898 */
[----:B------:R-:W-:Y:S01]  /*45e0*/  LOP3.LUT R10, R113, UR10, R62, 0x96, !PT ;  /* 0x0000000a710a7c12 */ /* 0x000fe2000f8e963e */
[----:B------:R-:W-:Y:S01]  /*45f0*/  IMAD.WIDE.U32 R62, R92, -0x326172a9, RZ ;  /* 0xcd9e8d575c3e7825 */ /* 0x000fe200078e00ff */
[----:B------:R-:W-:Y:S01]  /*4600*/  MUFU.EX2 R145, R235 ;  /* 0x000000eb00917308 */ /* 0x000fe20000000800 */
[----:B------:R-:W-:Y:S02]  /*4610*/  FSEL R243, R18, -INF , !P0 ;  /* 0xff80000012f37808 */ /* 0x000fe40004000000 */
[----:B------:R-:W-:Y:S02]  /*4620*/  ISETP.NE.AND P0, PT, R222, RZ, PT ;  /* 0x000000ffde00720c */ /* 0x000fe40003f05270 */
[----:B-1----:R-:W-:Y:S01]  /*4630*/  FMNMX.FTZ R3, R110, R3, !PT ;  /* 0x000000036e037209 */ /* 0x002fe20007810000 */
[----:B------:R-:W-:Y:S01]  /*4640*/  FMUL.FTZ R110, R2, c[0x0][0x23c] ;  /* 0x00008f00026e7a20 */ /* 0x000fe20000410000 */
[----:B------:R-:W-:Y:S01]  /*4650*/  SHF.R.U32.HI R180, RZ, 0x10, R62 ;  /* 0x00000010ffb47819 */ /* 0x000fe2000001163e */
[----:B------:R1:W2:Y:S01]  /*4660*/  MUFU.EX2 R52, R107 ;  /* 0x0000006b00347308 */ /* 0x0002a20000000800 */
[C---:B------:R-:W-:Y:S01]  /*4670*/  FSETP.NEU.FTZ.AND P1, PT, R3.reuse, -INF , PT ;  /* 0xff8000000300780b */ /* 0x040fe20003f3d000 */
[----:B------:R-:W-:-:S05]  /*4680*/  FMUL.FTZ R135, R3, c[0x0][0x23c] ;  /* 0x00008f0003877a20 */ /* 0x000fca0000410000 */
[----:B------:R-:W-:Y:S02]  /*4690*/  FSEL R135, R135, RZ, P1 ;  /* 0x000000ff87877208 */ /* 0x000fe40000800000 */
[----:B------:R-:W-:-:S03]  /*46a0*/  FSETP.NEU.FTZ.AND P1, PT, R2, -INF , PT ;  /* 0xff8000000200780b */ /* 0x000fc60003f3d000 */
[--C-:B------:R-:W-:Y:S01]  /*46b0*/  FFMA.FTZ R233, R233, c[0x0][0x23c], -R135.reuse ;  /* 0x00008f00e9e97a23 */ /* 0x100fe20000010887 */
[----:B------:R-:W-:Y:S01]  /*46c0*/  FSEL R170, R110, RZ, P1 ;  /* 0x000000ff6eaa7208 */ /* 0x000fe20000800000 */
[----:B------:R-:W-:Y:S01]  /*46d0*/  FFMA.FTZ R238, R238, c[0x0][0x23c], -R135 ;  /* 0x00008f00eeee7a23 */ /* 0x000fe20000010887 */
[----:B-1----:R-:W-:Y:S01]  /*46e0*/  LOP3.LUT R107, R63, UR29, R112, 0x96, !PT ;  /* 0x0000001d3f6b7c12 */ /* 0x002fe2000f8e9670 */
[----:B------:R-:W-:Y:S01]  /*46f0*/  MUFU.EX2 R150, R233 ;  /* 0x000000e900967308 */ /* 0x000fe20000000800 */
[----:B--2---:R-:W-:Y:S02]  /*4700*/  F2FP.BF16.PACK_AB R111, R52, R14 ;  /* 0x0000000e346f723e */ /* 0x004fe400000010ff */
[----:B------:R-:W-:Y:S02]  /*4710*/  LOP3.LUT R92, R107, 0xff, RZ, 0xc0, !PT ;  /* 0x000000ff6b5c7812 */ /* 0x000fe400078ec0ff */
[----:B------:R-:W-:Y:S02]  /*4720*/  PRMT R110, R111, 0x7632, R110 ;  /* 0x000076326f6e7816 */ /* 0x000fe4000000006e */
[----:B------:R-:W-:Y:S01]  /*4730*/  ISETP.GE.U32.AND P1, PT, R212, R92, PT ;  /* 0x0000005cd400720c */ /* 0x000fe20003f26070 */
[----:B------:R-:W1:Y:S01]  /*4740*/  MUFU.EX2 R213, R238 ;  /* 0x000000ee00d57308 */ /* 0x000e620000000800 */
[----:B------:R-:W-:-:S04]  /*4750*/  LOP3.LUT R92, R107, 0xffff, RZ, 0xc0, !PT ;  /* 0x0000ffff6b5c7812 */ /* 0x000fc800078ec0ff */
[----:B------:R-:W-:-:S04]  /*4760*/  SHF.R.U32.HI R92, RZ, 0x8, R92 ;  /* 0x00000008ff5c7819 */ /* 0x000fc8000001165c */
[----:B------:R-:W-:Y:S02]  /*4770*/  LOP3.LUT R112, R92, 0xffff, RZ, 0xc0, !PT ;  /* 0x0000ffff5c707812 */ /* 0x000fe400078ec0ff */
[----:B------:R-:W-:Y:S01]  /*4780*/  PRMT R92, R111, 0x5410, R110 ;  /* 0x000054106f5c7816 */ /* 0x000fe2000000006e */
[----:B------:R-:W-:Y:S01]  /*4790*/  @!P1 HFMA2.BF16_V2 R106, -RZ.H0_H0, RZ.H0_H0, -R111.H0_H0 ;  /* 0x200000ffff6a9231 */ /* 0x000fe2000034096f */
[----:B-1----:R-:W-:-:S04]  /*47a0*/  F2FP.BF16.PACK_AB R113, R213, R150 ;  /* 0x00000096d571723e */ /* 0x002fc800000010ff */
[----:B------:R-:W-:Y:S02]  /*47b0*/  @!P1 PRMT R111, R106, 0x5410, RZ ;  /* 0x000054106a6f9816 */ /* 0x000fe400000000ff */
[----:B------:R-:W-:Y:S02]  /*47c0*/  ISETP.GE.U32.AND P1, PT, R212, R112, PT ;  /* 0x00000070d400720c */ /* 0x000fe40003f26070 */
[----:B------:R-:W-:Y:S02]  /*47d0*/  PRMT R112, R113, 0x7632, R112 ;  /* 0x0000763271707816 */ /* 0x000fe40000000070 */
[----:B------:R-:W-:-:S04]  /*47e0*/  SHF.R.U32.HI R106, RZ, 0x10, R107 ;  /* 0x00000010ff6a7819 */ /* 0x000fc8000001166b */
[----:B------:R-:W-:-:S05]  /*47f0*/  LOP3.LUT R106, R106, 0xff, RZ, 0xc0, !PT ;  /* 0x000000ff6a6a7812 */ /* 0x000fca00078ec0ff */
[----:B------:R-:W-:-:S05]  /*4800*/  @!P1 HFMA2.BF16_V2 R90, -RZ.H0_H0, RZ.H0_H0, -R110.H0_H0 ;  /* 0x200000ffff5a9231 */ /* 0x000fca000034096e */
[----:B------:R-:W-:Y:S02]  /*4810*/  @!P1 PRMT R110, R90, 0x5410, RZ ;  /* 0x000054105a6e9816 */ /* 0x000fe400000000ff */
[----:B------:R-:W-:Y:S02]  /*4820*/  SHF.R.U32.HI R90, RZ, 0x18, R107 ;  /* 0x00000018ff5a7819 */ /* 0x000fe4000001166b */
[----:B------:R-:W-:Y:S02]  /*4830*/  F2FP.BF16.PACK_AB R107, R145, R149 ;  /* 0x00000095916b723e */ /* 0x000fe400000010ff */
[----:B------:R-:W-:Y:S02]  /*4840*/  ISETP.GE.U32.AND P1, PT, R212, R90, PT ;  /* 0x0000005ad400720c */ /* 0x000fe40003f26070 */
[----:B------:R-:W-:-:S11]  /*4850*/  PRMT R90, R113, 0x5410, R112 ;  /* 0x00005410715a7816 */ /* 0x000fd60000000070 */
[----:B------:R-:W-:-:S05]  /*4860*/  @!P1 HFMA2.BF16_V2 R105, -RZ.H0_H0, RZ.H0_H0, -R112.H0_H0 ;  /* 0x200000ffff699231 */ /* 0x000fca0000340970 */
[----:B------:R-:W-:Y:S02]  /*4870*/  @!P1 PRMT R112, R105, 0x5410, RZ ;  /* 0x0000541069709816 */ /* 0x000fe400000000ff */
[----:B------:R-:W-:Y:S02]  /*4880*/  ISETP.GE.U32.AND P1, PT, R212, R106, PT ;  /* 0x0000006ad400720c */ /* 0x000fe40003f26070 */
[----:B------:R-:W-:-:S11]  /*4890*/  PRMT R106, R107, 0x7632, R106 ;  /* 0x000076326b6a7816 */ /* 0x000fd6000000006a */
[----:B------:R-:W-:-:S05]  /*48a0*/  @!P1 HFMA2.BF16_V2 R98, -RZ.H0_H0, RZ.H0_H0, -R113.H0_H0 ;  /* 0x200000ffff629231 */ /* 0x000fca0000340971 */
[----:B------:R-:W-:Y:S02]  /*48b0*/  @!P1 PRMT R113, R98, 0x5410, RZ ;  /* 0x0000541062719816 */ /* 0x000fe400000000ff */
[----:B------:R-:W-:-:S04]  /*48c0*/  LOP3.LUT R98, R62, 0xff, RZ, 0xc0, !PT ;  /* 0x000000ff3e627812 */ /* 0x000fc800078ec0ff */
[----:B------:R-:W-:Y:S02]  /*48d0*/  ISETP.GE.U32.AND P1, PT, R212, R98, PT ;  /* 0x00000062d400720c */ /* 0x000fe40003f26070 */
[----:B------:R-:W-:-:S04]  /*48e0*/  LOP3.LUT R98, R62, 0xffff, RZ, 0xc0, !PT ;  /* 0x0000ffff3e627812 */ /* 0x000fc800078ec0ff */
[----:B------:R-:W-:-:S04]  /*48f0*/  SHF.R.U32.HI R98, RZ, 0x8, R98 ;  /* 0x00000008ff627819 */ /* 0x000fc80000011662 */
[----:B------:R-:W-:Y:S02]  /*4900*/  LOP3.LUT R105, R98, 0xffff, RZ, 0xc0, !PT ;  /* 0x0000ffff62697812 */ /* 0x000fe400078ec0ff */
[----:B------:R-:W-:Y:S01]  /*4910*/  PRMT R98, R107, 0x5410, R106 ;  /* 0x000054106b627816 */ /* 0x000fe2000000006a */
[----:B------:R-:W-:-:S05]  /*4920*/  @!P1 HFMA2.BF16_V2 R103, -RZ.H0_H0, RZ.H0_H0, -R107.H0_H0 ;  /* 0x200000ffff679231 */ /* 0x000fca000034096b */
[----:B------:R-:W-:Y:S02]  /*4930*/  @!P1 PRMT R107, R103, 0x5410, RZ ;  /* 0x00005410676b9816 */ /* 0x000fe400000000ff */
[----:B------:R-:W-:Y:S01]  /*4940*/  ISETP.GE.U32.AND P1, PT, R212, R105, PT ;  /* 0x00000069d400720c */ /* 0x000fe20003f26070 */
[--C-:B------:R-:W-:Y:S01]  /*4950*/  FFMA.FTZ R226, R226, c[0x0][0x23c], -R135.reuse ;  /* 0x00008f00e2e27a23 */ /* 0x100fe20000010887 */
[----:B------:R-:W-:Y:S01]  /*4960*/  SHF.R.U32.HI R103, RZ, 0x18, R62 ;  /* 0x00000018ff677819 */ /* 0x000fe2000001163e */
[----:B------:R-:W-:Y:S01]  /*4970*/  FFMA.FTZ R230, R230, c[0x0][0x23c], -R135 ;  /* 0x00008f00e6e67a23 */ /* 0x000fe20000010887 */
[----:B------:R1:W2:Y:S01]  /*4980*/  LDL.LU.64 R62, [R1+0x350] ;  /* 0x00035000013e7983 */ /* 0x0002a20000300a00 */
[----:B------:R-:W-:Y:S01]  /*4990*/  MUFU.EX2 R147, R226 ;  /* 0x000000e200937308 */ /* 0x000fe20000000800 */
[----:B------:R-:W-:-:S07]  /*49a0*/  FFMA.FTZ R233, R153, c[0x0][0x23c], -R152 ;  /* 0x00008f0099e97a23 */ /* 0x000fce0000010898 */
[----:B------:R3:W4:Y:S01]  /*49b0*/  MUFU.EX2 R144, R230 ;  /* 0x000000e600907308 */ /* 0x0007220000000800 */
[----:B------:R-:W-:Y:S01]  /*49c0*/  @!P1 HFMA2.BF16_V2 R96, -RZ.H0_H0, RZ.H0_H0, -R106.H0_H0 ;  /* 0x200000ffff609231 */ /* 0x000fe2000034096a */
[--C-:B------:R-:W-:Y:S02]  /*49d0*/  FFMA.FTZ R222, R163, c[0x0][0x23c], -R152.reuse ;  /* 0x00008f00a3de7a23 */ /* 0x100fe40000010898 */
[--C-:B------:R-:W-:Y:S02]  /*49e0*/  FFMA.FTZ R105, R221, c[0x0][0x23c], -R152.reuse ;  /* 0x00008f00dd697a23 */ /* 0x100fe40000010898 */
[----:B------:R-:W-:Y:S01]  /*49f0*/  @!P1 PRMT R106, R96, 0x5410, RZ ;  /* 0x00005410606a9816 */ /* 0x000fe200000000ff */
[--C-:B------:R-:W-:Y:S02]  /*4a00*/  FFMA.FTZ R96, R199, c[0x0][0x23c], -R152.reuse ;  /* 0x00008f00c7607a23 */ /* 0x100fe40000010898 */
[--C-:B------:R-:W-:Y:S02]  /*4a10*/  FFMA.FTZ R148, R240, c[0x0][0x23c], -R152.reuse ;  /* 0x00008f00f0947a23 */ /* 0x100fe40000010898 */
[----:B------:R-:W-:-:S02]  /*4a20*/  FFMA.FTZ R238, R214, c[0x0][0x23c], -R152 ;  /* 0x00008f00d6ee7a23 */ /* 0x000fc40000010898 */
[--C-:B------:R-:W-:Y:S01]  /*4a30*/  FFMA.FTZ R221, R223, c[0x0][0x23c], -R152.reuse ;  /* 0x00008f00dfdd7a23 */ /* 0x100fe20000010898 */
[----:B------:R-:W1:Y:S01]  /*4a40*/  MUFU.EX2 R214, R233 ;  /* 0x000000e900d67308 */ /* 0x000e620000000800 */
[--C-:B------:R-:W-:Y:S02]  /*4a50*/  FFMA.FTZ R240, R210, c[0x0][0x23c], -R152.reuse ;  /* 0x00008f00d2f07a23 */ /* 0x100fe40000010898 */
[--C-:B------:R-:W-:Y:S01]  /*4a60*/  FFMA.FTZ R231, R216, c[0x0][0x23c], -R152.reuse ;  /* 0x00008f00d8e77a23 */ /* 0x100fe20000010898 */
[----:B------:R-:W-:Y:S01]  /*4a70*/  ISETP.GE.U32.AND P1, PT, R212, R103, PT ;  /* 0x00000067d400720c */ /* 0x000fe20003f26070 */
[----:B---3--:R-:W-:-:S03]  /*4a80*/  FFMA.FTZ R230, R217, c[0x0][0x23c], -R152 ;  /* 0x00008f00d9e67a23 */ /* 0x008fc60000010898 */
[----:B------:R-:W3:Y:S01]  /*4a90*/  MUFU.EX2 R210, R222 ;  /* 0x000000de00d27308 */ /* 0x000ee20000000800 */
[--C-:B------:R-:W-:Y:S02]  /*4aa0*/  FFMA.FTZ R226, R4, c[0x0][0x23c], -R152.reuse ;  /* 0x00008f0004e27a23 */ /* 0x100fe40000010898 */
[----:B------:R-:W-:-:S05]  /*4ab0*/  FFMA.FTZ R153, R220, c[0x0][0x23c], -R152 ;  /* 0x00008f00dc997a23 */ /* 0x000fca0000010898 */
[----:B------:R1:W1:Y:S01]  /*4ac0*/  MUFU.EX2 R216, R96 ;  /* 0x0000006000d87308 */ /* 0x0002620000000800 */
[--C-:B------:R-:W-:Y:S01]  /*4ad0*/  FFMA.FTZ R103, R109, c[0x0][0x23c], -R152.reuse ;  /* 0x00008f006d677a23 */ /* 0x100fe20000010898 */
[----:B----4-:R-:W-:Y:S01]  /*4ae0*/  F2FP.BF16.PACK_AB R109, R144, R147 ;  /* 0x00000093906d723e */ /* 0x010fe200000010ff */
[----:B------:R-:W-:-:S05]  /*4af0*/  FFMA.FTZ R220, R244, c[0x0][0x23c], -R152 ;  /* 0x00008f00f4dc7a23 */ /* 0x000fca0000010898 */
[----:B------:R-:W4:Y:S01]  /*4b00*/  MUFU.EX2 R217, R105 ;  /* 0x0000006900d97308 */ /* 0x000f220000000800 */
[----:B------:R-:W-:-:S07]  /*4b10*/  FFMA.FTZ R163, R245, c[0x0][0x23c], -R152 ;  /* 0x00008f00f5a37a23 */ /* 0x000fce0000010898 */
[----:B------:R-:W1:Y:S01]  /*4b20*/  MUFU.EX2 R4, R221 ;  /* 0x000000dd00047308 */ /* 0x000e620000000800 */
[----:B------:R-:W-:Y:S01]  /*4b30*/  FFMA.FTZ R139, R108, c[0x0][0x23c], -R152 ;  /* 0x00008f006c8b7a23 */ /* 0x000fe20000010898 */
[----:B------:R-:W-:Y:S01]  /*4b40*/  PRMT R108, R109, 0x7632, R108 ;  /* 0x000076326d6c7816 */ /* 0x000fe2000000006c */
[----:B------:R4:W-:Y:S01]  /*4b50*/  STL [R1+0x28], R220 ;  /* 0x000028dc01007387 */ /* 0x0009e20000100800 */
[--C-:B------:R-:W-:Y:S02]  /*4b60*/  FFMA.FTZ R245, R131, c[0x0][0x23c], -R152.reuse ;  /* 0x00008f0083f57a23 */ /* 0x100fe40000010898 */
[----:B------:R-:W-:Y:S01]  /*4b70*/  FFMA.FTZ R244, R65, c[0x0][0x23c], -R152 ;  /* 0x00008f0041f47a23 */ /* 0x000fe20000010898 */
[----:B------:R4:W-:Y:S01]  /*4b80*/  STL [R1+0x24], R163 ;  /* 0x000024a301007387 */ /* 0x0009e20000100800 */
[----:B------:R-:W-:-:S03]  /*4b90*/  @!P1 HFMA2.BF16_V2 R102, -RZ.H0_H0, RZ.H0_H0, -R108.H0_H0 ;  /* 0x200000ffff669231 */ /* 0x000fc6000034096c */
[----:B------:R2:W2:Y:S01]  /*4ba0*/  LDL.LU R131, [R1+0x34c] ;  /* 0x00034c0001837983 */ /* 0x0004a20000300800 */
[----:B------:R-:W-:-:S03]  /*4bb0*/  FFMA.FTZ R142, R225, c[0x0][0x23c], -R152 ;  /* 0x00008f00e18e7a23 */ /* 0x000fc60000010898 */
[----:B------:R2:W2:Y:S01]  /*4bc0*/  LDL.LU R65, [R1+0x348] ;  /* 0x0003480001417983 */ /* 0x0004a20000300800 */
[----:B------:R-:W-:-:S03]  /*4bd0*/  LOP3.LUT R180, R180, 0xff, RZ, 0xc0, !PT ;  /* 0x000000ffb4b47812 */ /* 0x000fc600078ec0ff */
[----:B-1----:R-:W-:Y:S01]  /*4be0*/  STL [R1+0x8c], R214 ;  /* 0x00008cd601007387 */ /* 0x002fe20000100800 */
[----:B------:R-:W-:-:S03]  /*4bf0*/  FFMA.FTZ R151, R242, c[0x0][0x23c], -R152 ;  /* 0x00008f00f2977a23 */ /* 0x000fc60000010898 */
[----:B---3--:R-:W-:Y:S01]  /*4c00*/  STL [R1+0x88], R210 ;  /* 0x000088d201007387 */ /* 0x008fe20000100800 */
[----:B------:R-:W-:Y:S01]  /*4c10*/  FFMA.FTZ R223, R146, c[0x0][0x23c], -R152 ;  /* 0x00008f0092df7a23 */ /* 0x000fe20000010898 */
[----:B------:R-:W-:Y:S02]  /*4c20*/  PRMT R96, R109, 0x5410, R108 ;  /* 0x000054106d607816 */ /* 0x000fe4000000006c */
[----:B------:R-:W-:Y:S01]  /*4c30*/  STL [R1+0x80], R216 ;  /* 0x000080d801007387 */ /* 0x000fe20000100800 */
[--C-:B------:R-:W-:Y:S01]  /*4c40*/  FFMA.FTZ R242, R53, c[0x0][0x23c], -R152.reuse ;  /* 0x00008f0035f27a23 */ /* 0x100fe20000010898 */
[----:B------:R-:W-:Y:S01]  /*4c50*/  @!P1 PRMT R108, R102, 0x5410, RZ ;  /* 0x00005410666c9816 */ /* 0x000fe200000000ff */
[--C-:B------:R-:W-:Y:S01]  /*4c60*/  FFMA.FTZ R235, R215, c[0x0][0x23c], -R152.reuse ;  /* 0x00008f00d7eb7a23 */ /* 0x100fe20000010898 */
[----:B----4-:R-:W-:Y:S01]  /*4c70*/  STL [R1+0x7c], R217 ;  /* 0x00007cd901007387 */ /* 0x010fe20000100800 */
[--C-:B------:R-:W-:Y:S02]  /*4c80*/  FFMA.FTZ R146, R232, c[0x0][0x23c], -R135.reuse ;  /* 0x00008f00e8927a23 */ /* 0x100fe40000010887 */
[--C-:B------:R-:W-:Y:S01]  /*4c90*/  FFMA.FTZ R233, R167, c[0x0][0x23c], -R135.reuse ;  /* 0x00008f00a7e97a23 */ /* 0x100fe20000010887 */
[----:B------:R-:W-:Y:S01]  /*4ca0*/  STL [R1+0x78], R4 ;  /* 0x0000780401007387 */ /* 0x000fe20000100800 */
[----:B------:R-:W-:Y:S01]  /*4cb0*/  FFMA.FTZ R199, R224, c[0x0][0x23c], -R152 ;  /* 0x00008f00e0c77a23 */ /* 0x000fe20000010898 */
[----:B------:R-:W-:Y:S01]  /*4cc0*/  ISETP.GE.U32.AND P1, PT, R212, R180, PT ;  /* 0x000000b4d400720c */ /* 0x000fe20003f26070 */
[--C-:B------:R-:W-:Y:S01]  /*4cd0*/  FFMA.FTZ R215, R156, c[0x0][0x23c], -R135.reuse ;  /* 0x00008f009cd77a23 */ /* 0x100fe20000010887 */
[----:B------:R-:W3:Y:S01]  /*4ce0*/  LDL.LU R167, [R1+0x344] ;  /* 0x0003440001a77983 */ /* 0x000ee20000300800 */
[--C-:B------:R-:W-:Y:S01]  /*4cf0*/  FFMA.FTZ R53, R229, c[0x0][0x23c], -R135.reuse ;  /* 0x00008f00e5357a23 */ /* 0x100fe20000010887 */
[----:B------:R1:W-:Y:S01]  /*4d00*/  MUFU.EX2 R156, R142 ;  /* 0x0000008e009c7308 */ /* 0x0003e20000000800 */
[----:B------:R-:W-:-:S02]  /*4d10*/  FFMA.FTZ R232, R67, c[0x0][0x23c], -R135 ;  /* 0x00008f0043e87a23 */ /* 0x000fc40000010887 */
[--C-:B------:R-:W-:Y:S01]  /*4d20*/  FFMA.FTZ R224, R141, c[0x0][0x23c], -R152.reuse ;  /* 0x00008f008de07a23 */ /* 0x100fe20000010898 */
[----:B------:R4:W2:Y:S01]  /*4d30*/  LDL.LU R67, [R1+0x340] ;  /* 0x0003400001437983 */ /* 0x0008a20000300800 */
[--C-:B------:R-:W-:Y:S02]  /*4d40*/  FFMA.FTZ R220, R11, c[0x0][0x23c], -R152.reuse ;  /* 0x00008f000bdc7a23 */ /* 0x100fe40000010898 */
[--C-:B------:R-:W-:Y:S02]  /*4d50*/  FFMA.FTZ R105, R228, c[0x0][0x23c], -R135.reuse ;  /* 0x00008f00e4697a23 */ /* 0x100fe40000010887 */
[----:B------:R-:W-:Y:S02]  /*4d60*/  FFMA.FTZ R229, R128, c[0x0][0x23c], -R135 ;  /* 0x00008f0080e57a23 */ /* 0x000fe40000010887 */
[--C-:B------:R-:W-:Y:S01]  /*4d70*/  FFMA.FTZ R225, R140, c[0x0][0x23c], -R152.reuse ;  /* 0x00008f008ce17a23 */ /* 0x100fe20000010898 */
[----:B------:R4:W2:Y:S01]  /*4d80*/  LDL.LU R128, [R1+0x33c] ;  /* 0x00033c0001807983 */ /* 0x0008a20000300800 */
[----:B------:R-:W-:-:S02]  /*4d90*/  FFMA.FTZ R163, R19, c[0x0][0x23c], -R152 ;  /* 0x00008f0013a37a23 */ /* 0x000fc40000010898 */
[--C-:B------:R-:W-:Y:S02]  /*4da0*/  FFMA.FTZ R180, R161, c[0x0][0x23c], -R135.reuse ;  /* 0x00008f00a1b47a23 */ /* 0x100fe40000010887 */
[--C-:B------:R-:W-:Y:S02]  /*4db0*/  FFMA.FTZ R11, R162, c[0x0][0x23c], -R135.reuse ;  /* 0x00008f00a20b7a23 */ /* 0x100fe40000010887 */
[--C-:B------:R-:W-:Y:S02]  /*4dc0*/  FFMA.FTZ R141, R227, c[0x0][0x23c], -R135.reuse ;  /* 0x00008f00e38d7a23 */ /* 0x100fe40000010887 */
[--C-:B------:R-:W-:Y:S02]  /*4dd0*/  FFMA.FTZ R228, R130, c[0x0][0x23c], -R135.reuse ;  /* 0x00008f0082e47a23 */ /* 0x100fe40000010887 */
[----:B-1----:R-:W-:Y:S01]  /*4de0*/  FFMA.FTZ R142, R154, c[0x0][0x23c], -R170 ;  /* 0x00008f009a8e7a23 */ /* 0x002fe200000108aa */
[----:B------:R4:W2:Y:S01]  /*4df0*/  LDL.LU R130, [R1+0x338] ;  /* 0x0003380001827983 */ /* 0x0008a20000300800 */
        /* <DEDUP_REMOVED lines=13> */
[--C-:B------:R-:W-:Y:S01]  /*4ed0*/  FFMA.FTZ R222, R166, c[0x0][0x23c], -R135.reuse ;  /* 0x00008f00a6de7a23 */ /* 0x100fe20000010887 */
[----:B------:R4:W2:Y:S01]  /*4ee0*/  LDL.LU R64, [R1+0x334] ;  /* 0x0003340001407983 */ /* 0x0008a20000300800 */
[--C-:B------:R-:W-:Y:S02]  /*4ef0*/  FFMA.FTZ R221, R66, c[0x0][0x23c], -R135.reuse ;  /* 0x00008f0042dd7a23 */ /* 0x100fe40000010887 */
[--C-:B------:R-:W-:Y:S01]  /*4f00*/  FFMA.FTZ R161, R211, c[0x0][0x23c], -R135.reuse ;  /* 0x00008f00d3a17a23 */ /* 0x100fe20000010887 */
[----:B------:R-:W2:Y:S01]  /*4f10*/  LDL.LU R166, [R1+0x330] ;  /* 0x0003300001a67983 */ /* 0x000ea20000300800 */
[----:B------:R-:W-:Y:S02]  /*4f20*/  FFMA.FTZ R162, R143, c[0x0][0x23c], -R135 ;  /* 0x00008f008fa27a23 */ /* 0x000fe40000010887 */
[--C-:B------:R-:W-:Y:S01]  /*4f30*/  FFMA.FTZ R135, R155, c[0x0][0x23c], -R170.reuse ;  /* 0x00008f009b877a23 */ /* 0x100fe200000108aa */
[----:B------:R4:W2:Y:S01]  /*4f40*/  LDL.LU R66, [R1+0x32c] ;  /* 0x00032c0001427983 */ /* 0x0008a20000300800 */
[----:B------:R-:W-:-:S03]  /*4f50*/  FFMA.FTZ R143, R157, c[0x0][0x23c], -R170 ;  /* 0x00008f009d8f7a23 */ /* 0x000fc600000108aa */
[----:B------:R1:W-:Y:S04]  /*4f60*/  STL [R1+0x5c], R142 ;  /* 0x00005c8e01007387 */ /* 0x0003e80000100800 */
[----:B------:R4:W-:Y:S04]  /*4f70*/  STL [R1+0x58], R135 ;  /* 0x0000588701007387 */ /* 0x0009e80000100800 */
[----:B------:R-:W-:Y:S01]  /*4f80*/  STL [R1+0x4c], R143 ;  /* 0x00004c8f01007387 */ /* 0x000fe20000100800 */
[----:B------:R-:W-:Y:S01]  /*4f90*/  @!P1 HFMA2.BF16_V2 R86, -RZ.H0_H0, RZ.H0_H0, -R109.H0_H0 ;  /* 0x200000ffff569231 */ /* 0x000fe2000034096d */
[----:B------:R-:W-:-:S02]  /*4fa0*/  FFMA.FTZ R183, R202, c[0x0][0x23c], -R170 ;  /* 0x00008f00cab77a23 */ /* 0x000fc400000108aa */
[--C-:B------:R-:W-:Y:S02]  /*4fb0*/  FFMA.FTZ R202, R252, c[0x0][0x23c], -R170.reuse ;  /* 0x00008f00fcca7a23 */ /* 0x100fe400000108aa */
[----:B------:R4:W-:Y:S01]  /*4fc0*/  MUFU.EX2 R252, R212 ;  /* 0x000000d400fc7308 */ /* 0x0009e20000000800 */
[--C-:B-1----:R-:W-:Y:S02]  /*4fd0*/  FFMA.FTZ R142, R158, c[0x0][0x23c], -R170.reuse ;  /* 0x00008f009e8e7a23 */ /* 0x102fe400000108aa */
[----:B----4-:R-:W-:-:S03]  /*4fe0*/  FFMA.FTZ R135, R159, c[0x0][0x23c], -R170 ;  /* 0x00008f009f877a23 */ /* 0x010fc600000108aa */
[----:B------:R1:W-:Y:S04]  /*4ff0*/  STL [R1+0x48], R142 ;  /* 0x0000488e01007387 */ /* 0x0003e80000100800 */
[----:B------:R4:W-:Y:S01]  /*5000*/  STL [R1+0x44], R135 ;  /* 0x0000448701007387 */ /* 0x0009e20000100800 */
[----:B------:R-:W4:Y:S01]  /*5010*/  LDC.U8 R212, c[0x0][0x2d8] ;  /* 0x0000b600ffd47b82 */ /* 0x000f220000000000 */
[--C-:B------:R-:W-:Y:S01]  /*5020*/  FFMA.FTZ R154, R179, c[0x0][0x23c], -R170.reuse ;  /* 0x00008f00b39a7a23 */ /* 0x100fe200000108aa */
[----:B------:R-:W-:Y:S02]  /*5030*/  @!P1 PRMT R109, R86, 0x5410, RZ ;  /* 0x00005410566d9816 */ /* 0x000fe400000000ff */
[----:B------:R1:W-:Y:S01]  /*5040*/  MUFU.EX2 R86, R11 ;  /* 0x0000000b00567308 */ /* 0x0003e20000000800 */
[----:B------:R-:W-:-:S02]  /*5050*/  FFMA.FTZ R157, R198, c[0x0][0x23c], -R170 ;  /* 0x00008f00c69d7a23 */ /* 0x000fc400000108aa */
[--C-:B------:R-:W-:Y:S02]  /*5060*/  FFMA.FTZ R211, R175, c[0x0][0x23c], -R170.reuse ;  /* 0x00008f00afd37a23 */ /* 0x100fe400000108aa */
[--C-:B-1----:R-:W-:Y:S02]  /*5070*/  FFMA.FTZ R142, R168, c[0x0][0x23c], -R170.reuse ;  /* 0x00008f00a88e7a23 */ /* 0x102fe400000108aa */
[--C-:B----4-:R-:W-:Y:S02]  /*5080*/  FFMA.FTZ R135, R173, c[0x0][0x23c], -R170.reuse ;  /* 0x00008f00ad877a23 */ /* 0x110fe400000108aa */
[--C-:B------:R-:W-:Y:S01]  /*5090*/  FFMA.FTZ R173, R15, c[0x0][0x23c], -R170.reuse ;  /* 0x00008f000fad7a23 */ /* 0x100fe200000108aa */
[----:B------:R1:W-:Y:S01]  /*50a0*/  STL [R1+0x14], R142 ;  /* 0x0000148e01007387 */ /* 0x0003e20000100800 */
[----:B------:R4:W1:Y:S01]  /*50b0*/  MUFU.EX2 R15, R180 ;  /* 0x000000b4000f7308 */ /* 0x0008620000000800 */
[--C-:B------:R-:W-:Y:S02]  /*50c0*/  FFMA.FTZ R198, R133, c[0x0][0x23c], -R170.reuse ;  /* 0x00008f0085c67a23 */ /* 0x100fe400000108aa */
[----:B------:R-:W-:-:S02]  /*50d0*/  FFMA.FTZ R175, R69, c[0x0][0x23c], -R170 ;  /* 0x00008f0045af7a23 */ /* 0x000fc400000108aa */
[--C-:B------:R-:W-:Y:S01]  /*50e0*/  FFMA.FTZ R168, R165, c[0x0][0x23c], -R170.reuse ;  /* 0x00008f00a5a87a23 */ /* 0x100fe200000108aa */
[----:B------:R-:W-:Y:S01]  /*50f0*/  UIADD3 UR28, UR21, 0x646e171e, URZ ;  /* 0x646e171e151c7890 */ /* 0x000fe2000fffe03f */
[--C-:B------:R-:W-:Y:S02]  /*5100*/  FFMA.FTZ R192, R71, c[0x0][0x23c], -R170.reuse ;  /* 0x00008f0047c07a23 */ /* 0x100fe400000108aa */
[----:B------:R-:W-:Y:S02]  /*5110*/  FFMA.FTZ R188, R132, c[0x0][0x23c], -R170 ;  /* 0x00008f0084bc7a23 */ /* 0x000fe400000108aa */
[----:B------:R-:W-:-:S04]  /*5120*/  IMAD.WIDE.U32 R10, R10, -0x2daee0ad, RZ ;  /* 0xd2511f530a0a7825 */ /* 0x000fc800078e00ff */
[----:B-1----:R-:W-:-:S05]  /*5130*/  FFMA.FTZ R142, R174, c[0x0][0x23c], -R170 ;  /* 0x00008f00ae8e7a23 */ /* 0x002fca00000108aa */
[----:B------:R-:W-:Y:S04]  /*5140*/  STL [R1+0x10], R142 ;  /* 0x0000108e01007387 */ /* 0x000fe80000100800 */
[----:B------:R1:W-:Y:S04]  /*5150*/  STL [R1+0x8], R154 ;  /* 0x0000089a01007387 */ /* 0x0003e80000100800 */
[----:B------:R2:W2:Y:S04]  /*5160*/  LDL.LU R133, [R1+0x328] ;  /* 0x0003280001857983 */ /* 0x0004a80000300800 */
[----:B------:R2:W2:Y:S01]  /*5170*/  LDL.LU R69, [R1+0x324] ;  /* 0x0003240001457983 */ /* 0x0004a20000300800 */
[----:B------:R-:W-:-:S03]  /*5180*/  FFMA.FTZ R182, R160, c[0x0][0x23c], -R170 ;  /* 0x00008f00a0b67a23 */ /* 0x000fc600000108aa */
[----:B------:R-:W2:Y:S04]  /*5190*/  LDL.LU R165, [R1+0x320] ;  /* 0x0003200001a57983 */ /* 0x000ea80000300800 */
[----:B------:R2:W2:Y:S01]  /*51a0*/  LDL.LU R71, [R1+0x31c] ;  /* 0x00031c0001477983 */ /* 0x0004a20000300800 */
[----:B------:R1:W-:Y:S03]  /*51b0*/  MUFU.EX2 R143, R139 ;  /* 0x0000008b008f7308 */ /* 0x0003e60000000800 */
[----:B------:R2:W2:Y:S01]  /*51c0*/  LDL.LU R132, [R1+0x318] ;  /* 0x0003180001847983 */ /* 0x0004a20000300800 */
[--C-:B----4-:R-:W-:Y:S02]  /*51d0*/  FFMA.FTZ R180, R70, c[0x0][0x23c], -R170.reuse ;  /* 0x00008f0046b47a23 */ /* 0x110fe400000108aa */
[----:B-1----:R-:W-:-:S02]  /*51e0*/  FFMA.FTZ R154, R186, c[0x0][0x23c], -R170 ;  /* 0x00008f00ba9a7a23 */ /* 0x002fc400000108aa */
[--C-:B------:R-:W-:Y:S02]  /*51f0*/  FFMA.FTZ R186, R68, c[0x0][0x23c], -R170.reuse ;  /* 0x00008f0044ba7a23 */ /* 0x100fe400000108aa */
[----:B------:R1:W4:Y:S01]  /*5200*/  LDL.LU R68, [R1+0x314] ;  /* 0x0003140001447983 */ /* 0x0003220000300800 */
[----:B------:R-:W-:-:S03]  /*5210*/  FFMA.FTZ R155, R115, c[0x0][0x23c], -R170 ;  /* 0x00008f00739b7a23 */ /* 0x000fc600000108aa */
[----:B------:R-:W2:Y:S01]  /*5220*/  LDL.LU R160, [R1+0x310] ;  /* 0x0003100001a07983 */ /* 0x000ea20000300800 */
[--C-:B------:R-:W-:Y:S01]  /*5230*/  FFMA.FTZ R139, R172, c[0x0][0x23c], -R170.reuse ;  /* 0x00008f00ac8b7a23 */ /* 0x100fe200000108aa */
[----:B------:R-:W-:Y:S01]  /*5240*/  MUFU.EX2 R153, R153 ;  /* 0x0000009900997308 */ /* 0x000fe20000000800 */
[--C-:B------:R-:W-:Y:S01]  /*5250*/  FFMA.FTZ R174, R169, c[0x0][0x23c], -R170.reuse ;  /* 0x00008f00a9ae7a23 */ /* 0x100fe200000108aa */
[----:B------:R-:W-:Y:S01]  /*5260*/  STL [R1+0x70], R15 ;  /* 0x0000700f01007387 */ /* 0x000fe20000100800 */
[----:B------:R-:W-:Y:S01]  /*5270*/  FFMA.FTZ R219, R219, c[0x0][0x23c], -R170 ;  /* 0x00008f00dbdb7a23 */ /* 0x000fe200000108aa */
[----:B------:R-:W-:Y:S01]  /*5280*/  LOP3.LUT R115, R11, UR28, R208, 0x96, !PT ;  /* 0x0000001c0b737c12 */ /* 0x000fe2000f8e96d0 */
[--C-:B------:R-:W-:Y:S01]  /*5290*/  FFMA.FTZ R207, R207, c[0x0][0x23c], -R170.reuse ;  /* 0x00008f00cfcf7a23 */ /* 0x100fe200000108aa */
[----:B------:R1:W2:Y:S01]  /*52a0*/  LDL.LU R70, [R1+0x30c] ;  /* 0x00030c0001467983 */ /* 0x0002a20000300800 */
[--C-:B------:R-:W-:Y:S01]  /*52b0*/  FFMA.FTZ R201, R201, c[0x0][0x23c], -R170.reuse ;  /* 0x00008f00c9c97a23 */ /* 0x100fe200000108aa */
[----:B------:R-:W1:Y:S01]  /*52c0*/  MUFU.EX2 R142, R103 ;  /* 0x00000067008e7308 */ /* 0x000e620000000800 */
[--C-:B------:R-:W-:Y:S01]  /*52d0*/  FFMA.FTZ R185, R249, c[0x0][0x23c], -R170.reuse ;  /* 0x00008f00f9b97a23 */ /* 0x100fe200000108aa */
[----:B------:R-:W2:Y:S01]  /*52e0*/  LDL.LU R169, [R1+0x308] ;  /* 0x0003080001a97983 */ /* 0x000ea20000300800 */
[----:B------:R-:W-:-:S02]  /*52f0*/  FFMA.FTZ R179, R251, c[0x0][0x23c], -R170 ;  /* 0x00008f00fbb37a23 */ /* 0x000fc400000108aa */
[----:B------:R-:W-:Y:S02]  /*5300*/  FFMA.FTZ R172, R171, c[0x0][0x23c], -R170 ;  /* 0x00008f00abac7a23 */ /* 0x000fe400000108aa */
[----:B------:R-:W2:Y:S04]  /*5310*/  LDL.LU R170, [R1+0x304] ;  /* 0x0003040001aa7983 */ /* 0x000ea80000300800 */
[----:B------:R-:W2:Y:S04]  /*5320*/  LDL.LU R171, [R1+0x300] ;  /* 0x0003000001ab7983 */ /* 0x000ea80000300800 */
[----:B------:R1:W-:Y:S01]  /*5330*/  STL [R1+0x6c], R86 ;  /* 0x00006c5601007387 */ /* 0x0003e20000100800 */
[----:B------:R-:W-:Y:S01]  /*5340*/  FADD.FTZ R158, R214, R210 ;  /* 0x000000d2d69e7221 */ /* 0x000fe20000010000 */
[----:B------:R-:W1:Y:S02]  /*5350*/  MUFU.EX2 R140, R140 ;  /* 0x0000008c008c7308 */ /* 0x000e640000000800 */
[----:B-1----:R-:W-:Y:S01]  /*5360*/  F2FP.BF16.PACK_AB R103, R142, R143 ;  /* 0x0000008f8e67723e */ /* 0x002fe200000010ff */
[----:B------:R-:W2:Y:S01]  /*5370*/  LDL.LU.64 R208, [R1+0x2f8] ;  /* 0x0002f80001d07983 */ /* 0x000ea20000300a00 */
[----:B------:R-:W-:-:S03]  /*5380*/  FADD.FTZ R158, R216, R158 ;  /* 0x0000009ed89e7221 */ /* 0x000fc60000010000 */
[----:B------:R-:W2:Y:S01]  /*5390*/  LDL.LU R210, [R1+0x2f0] ;  /* 0x0002f00001d27983 */ /* 0x000ea20000300800 */
[----:B------:R1:W1:Y:S01]  /*53a0*/  MUFU.EX2 R251, R102 ;  /* 0x0000006600fb7308 */ /* 0x0002620000000800 */
[----:B------:R-:W-:Y:S02]  /*53b0*/  FADD.FTZ R158, R153, R158 ;  /* 0x0000009e999e7221 */ /* 0x000fe40000010000 */
[----:B------:R-:W2:Y:S01]  /*53c0*/  LDL.LU R214, [R1+0x2ec] ;  /* 0x0002ec0001d67983 */ /* 0x000ea20000300800 */
[----:B------:R-:W-:Y:S01]  /*53d0*/  LOP3.LUT R86, R115, 0xff, RZ, 0xc0, !PT ;  /* 0x000000ff73567812 */ /* 0x000fe200078ec0ff */
[----:B------:R-:W-:Y:S02]  /*53e0*/  FADD.FTZ R158, R217, R158 ;  /* 0x0000009ed99e7221 */ /* 0x000fe40000010000 */
[----:B------:R-:W2:Y:S01]  /*53f0*/  LDL.LU R216, [R1+0x2e8] ;  /* 0x0002e80001d87983 */ /* 0x000ea20000300800 */
[----:B------:R-:W-:Y:S02]  /*5400*/  ISETP.GE.U32.AND P1, PT, R212, R86, PT ;  /* 0x00000056d400720c */ /* 0x000fe40003f26070 */
[----:B------:R-:W-:Y:S01]  /*5410*/  LOP3.LUT R86, R115, 0xffff, RZ, 0xc0, !PT ;  /* 0x0000ffff73567812 */ /* 0x000fe200078ec0ff */
[----:B------:R-:W-:Y:S01]  /*5420*/  STL [R1+0x68], R252 ;  /* 0x000068fc01007387 */ /* 0x000fe20000100800 */
[----:B-1----:R-:W-:-:S02]  /*5430*/  PRMT R102, R103, 0x7632, R102 ;  /* 0x0000763267667816 */ /* 0x002fc40000000066 */
[----:B------:R-:W-:Y:S01]  /*5440*/  SHF.R.U32.HI R86, RZ, 0x8, R86 ;  /* 0x00000008ff567819 */ /* 0x000fe20000011656 */
[----:B------:R-:W2:Y:S01]  /*5450*/  LDL.LU R217, [R1+0x2e4] ;  /* 0x0002e40001d97983 */ /* 0x000ea20000300800 */
[----:B------:R-:W-:Y:S02]  /*5460*/  FADD.FTZ R158, R4, R158 ;  /* 0x0000009e049e7221 */ /* 0x000fe40000010000 */
[----:B------:R-:W-:-:S03]  /*5470*/  LOP3.LUT R249, R86, 0xffff, RZ, 0xc0, !PT ;  /* 0x0000ffff56f97812 */ /* 0x000fc600078ec0ff */
[----:B------:R-:W-:Y:S01]  /*5480*/  @!P1 HFMA2.BF16_V2 R104, -RZ.H0_H0, RZ.H0_H0, -R103.H0_H0 ;  /* 0x200000ffff689231 */ /* 0x000fe20000340967 */
[----:B------:R1:W-:Y:S01]  /*5490*/  STL [R1+0x64], R140 ;  /* 0x0000648c01007387 */ /* 0x0003e20000100800 */
[----:B------:R-:W-:Y:S01]  /*54a0*/  PRMT R86, R103, 0x5410, R102 ;  /* 0x0000541067567816 */ /* 0x000fe20000000066 */
[----:B------:R1:W-:Y:S02]  /*54b0*/  MUFU.EX2 R159, R19 ;  /* 0x00000013009f7308 */ /* 0x0003e40000000800 */
[----:B------:R-:W2:Y:S01]  /*54c0*/  LDL.LU R4, [R1+0x2e0] ;  /* 0x0002e00001047983 */ /* 0x000ea20000300800 */
[----:B------:R-:W-:Y:S02]  /*54d0*/  @!P1 PRMT R103, R104, 0x5410, RZ ;  /* 0x0000541068679816 */ /* 0x000fe400000000ff */
[----:B------:R-:W-:Y:S01]  /*54e0*/  ISETP.GE.U32.AND P1, PT, R212, R249, PT ;  /* 0x000000f9d400720c */ /* 0x000fe20003f26070 */
[----:B------:R2:W-:Y:S04]  /*54f0*/  STL [R1+0x60], R251 ;  /* 0x000060fb01007387 */ /* 0x0005e80000100800 */
[----:B-1----:R-:W2:Y:S04]  /*5500*/  LDL.LU R19, [R1+0x2dc] ;  /* 0x0002dc0001137983 */ /* 0x002ea80000300800 */
[----:B------:R-:W2:Y:S01]  /*5510*/  LDL R212, [R1+0x6c] ;  /* 0x00006c0001d47983 */ /* 0x000ea20000100800 */
[----:B------:R-:W1:Y:S08]  /*5520*/  MUFU.EX2 R215, R215 ;  /* 0x000000d700d77308 */ /* 0x000e700000000800 */
[----:B------:R-:W3:Y:S01]  /*5530*/  MUFU.EX2 R199, R199 ;  /* 0x000000c700c77308 */ /* 0x000ee20000000800 */
[----:B-1----:R-:W-:-:S02]  /*5540*/  FADD.FTZ R249, R215, R15 ;  /* 0x0000000fd7f97221 */ /* 0x002fc40000010000 */
[----:B---3--:R-:W-:-:S04]  /*5550*/  FADD.FTZ R158, R199, R158 ;  /* 0x0000009ec79e7221 */ /* 0x008fc80000010000 */
[----:B------:R-:W-:Y:S01]  /*5560*/  FADD.FTZ R158, R156, R158 ;  /* 0x0000009e9c9e7221 */ /* 0x000fe20000010000 */
[----:B------:R-:W-:Y:S03]  /*5570*/  MUFU.EX2 R141, R141 ;  /* 0x0000008d008d7308 */ /* 0x000fe60000000800 */
[----:B------:R-:W-:Y:S01]  /*5580*/  FADD.FTZ R104, R14, R158 ;  /* 0x0000009e0e687221 */ /* 0x000fe20000010000 */
[----:B------:R-:W-:Y:S01]  /*5590*/  @!P1 HFMA2.BF16_V2 R84, -RZ.H0_H0, RZ.H0_H0, -R102.H0_H0 ;  /* 0x200000ffff549231 */ /* 0x000fe20000340966 */
[----:B------:R-:W3:Y:S03]  /*55a0*/  LDL.LU R14, [R1+0x2d8] ;  /* 0x0002d800010e7983 */ /* 0x000ee60000300800 */
[----:B------:R1:W1:Y:S01]  /*55b0*/  MUFU.EX2 R158, R152 ;  /* 0x00000098009e7308 */ /* 0x0002620000000800 */
[----:B------:R-:W-:-:S02]  /*55c0*/  @!P1 PRMT R102, R84, 0x5410, RZ ;  /* 0x0000541054669816 */ /* 0x000fc400000000ff */
[--C-:B------:R-:W-:Y:S02]  /*55d0*/  SHF.R.U32.HI R84, RZ, 0x18, R115.reuse ;  /* 0x00000018ff547819 */ /* 0x100fe40000011673 */
[----:B------:R-:W-:-:S04]  /*55e0*/  SHF.R.U32.HI R115, RZ, 0x10, R115 ;  /* 0x00000010ff737819 */ /* 0x000fc80000011673 */
[----:B------:R-:W-:Y:S01]  /*55f0*/  LOP3.LUT R115, R115, 0xff, RZ, 0xc0, !PT ;  /* 0x000000ff73737812 */ /* 0x000fe200078ec0ff */
[----:B-1----:R1:W3:Y:S04]  /*5600*/  LDL.LU R152, [R1+0x2d4] ;  /* 0x0002d40001987983 */ /* 0x0022e80000300800 */
[----:B------:R-:W3:Y:S01]  /*5610*/  LDL.LU R15, [R1+0x2d0] ;  /* 0x0002d000010f7983 */ /* 0x000ee20000300800 */
[----:B--2---:R-:W-:Y:S02]  /*5620*/  FADD.FTZ R249, R212, R249 ;  /* 0x000000f9d4f97221 */ /* 0x004fe40000010000 */
[----:B------:R-:W2:Y:S02]  /*5630*/  LDC.U8 R212, c[0x0][0x2d8] ;  /* 0x0000b600ffd47b82 */ /* 0x000ea40000000000 */
[----:B------:R-:W-:-:S04]  /*5640*/  FADD.FTZ R249, R252, R249 ;  /* 0x000000f9fcf97221 */ /* 0x000fc80000010000 */
[----:B------:R-:W-:Y:S02]  /*5650*/  FADD.FTZ R249, R140, R249 ;  /* 0x000000f98cf97221 */ /* 0x000fe40000010000 */
[----:B------:R-:W1:Y:S02]  /*5660*/  MUFU.EX2 R140, R105 ;  /* 0x00000069008c7308 */ /* 0x000e640000000800 */
[----:B------:R-:W-:-:S04]  /*5670*/  FADD.FTZ R249, R251, R249 ;  /* 0x000000f9fbf97221 */ /* 0x000fc80000010000 */
[----:B------:R-:W-:-:S04]  /*5680*/  FADD.FTZ R252, R159, R249 ;  /* 0x000000f99ffc7221 */ /* 0x000fc80000010000 */
[----:B------:R-:W-:Y:S01]  /*5690*/  FADD.FTZ R252, R158, R252 ;  /* 0x000000fc9efc7221 */ /* 0x000fe20000010000 */
[----:B--2---:R-:W-:Y:S02]  /*56a0*/  ISETP.GE.U32.AND P1, PT, R212, R84, PT ;  /* 0x00000054d400720c */ /* 0x004fe40003f26070 */
[----:B-1----:R-:W-:Y:S01]  /*56b0*/  F2FP.BF16.PACK_AB R105, R140, R141 ;  /* 0x0000008d8c69723e */ /* 0x002fe200000010ff */
[----:B------:R-:W-:Y:S01]  /*56c0*/  FADD.FTZ R252, R150, R252 ;  /* 0x000000fc96fc7221 */ /* 0x000fe20000010000 */
[----:B------:R-:W-:Y:S01]  /*56d0*/  FMNMX.FTZ R84, R160, R165, !PT ;  /* 0x000000a5a0547209 */ /* 0x000fe20007810000 */
[--C-:B------:R-:W-:Y:S01]  /*56e0*/  FADD.FTZ R150, R52, R104.reuse ;  /* 0x0000006834967221 */ /* 0x100fe20000010000 */
[----:B------:R-:W-:Y:S02]  /*56f0*/  PRMT R104, R105, 0x7632, R104 ;  /* 0x0000763269687816 */ /* 0x000fe40000000068 */
[----:B------:R-:W-:-:S05]  /*5700*/  FMNMX.FTZ R84, R166, R84, !PT ;  /* 0x00000054a6547209 */ /* 0x000fca0007810000 */
[----:B------:R-:W-:Y:S01]  /*5710*/  @!P1 HFMA2.BF16_V2 R114, -RZ.H0_H0, RZ.H0_H0, -R104.H0_H0 ;  /* 0x200000ffff729231 */ /* 0x000fe20000340968 */
[----:B------:R-:W-:Y:S02]  /*5720*/  FMNMX.FTZ R249, R167, R84, !PT ;  /* 0x00000054a7f97209 */ /* 0x000fe40007810000 */
[----:B------:R-:W-:Y:S02]  /*5730*/  PRMT R84, R105, 0x5410, R104 ;  /* 0x0000541069547816 */ /* 0x000fe40000000068 */
[----:B------:R-:W-:Y:S02]  /*5740*/  @!P1 PRMT R104, R114, 0x5410, RZ ;  /* 0x0000541072689816 */ /* 0x000fe400000000ff */
[----:B------:R-:W-:Y:S02]  /*5750*/  ISETP.GE.U32.AND P1, PT, R212, R115, PT ;  /* 0x00000073d400720c */ /* 0x000fe40003f26070 */
[----:B------:R-:W-:-:S04]  /*5760*/  FMNMX.FTZ R114, R176, R249, !PT ;  /* 0x000000f9b0727209 */ /* 0x000fc80007810000 */
[----:B------:R-:W-:-:S04]  /*5770*/  FMNMX.FTZ R114, R177, R114, !PT ;  /* 0x00000072b1727209 */ /* 0x000fc80007810000 */
[----:B------:R-:W-:-:S03]  /*5780*/  FMNMX.FTZ R114, R178, R114, !PT ;  /* 0x00000072b2727209 */ /* 0x000fc60007810000 */
[----:B------:R-:W-:Y:S01]  /*5790*/  @!P1 HFMA2.BF16_V2 R97, -RZ.H0_H0, RZ.H0_H0, -R105.H0_H0 ;  /* 0x200000ffff619231 */ /* 0x000fe20000340969 */
[----:B------:R-:W-:Y:S02]  /*57a0*/  FMNMX.FTZ R114, R181, R114, !PT ;  /* 0x00000072b5727209 */ /* 0x000fe40007810000 */
[----:B------:R-:W-:Y:S02]  /*57b0*/  FSEL R52, R19, -INF , !P6 ;  /* 0xff80000013347808 */ /* 0x000fe40007000000 */
[----:B------:R-:W-:Y:S02]  /*57c0*/  @!P1 PRMT R105, R97, 0x5410, RZ ;  /* 0x0000541061699816 */ /* 0x000fe400000000ff */
[----:B------:R-:W-:Y:S02]  /*57d0*/  FMNMX.FTZ R114, R205, R114, !PT ;  /* 0x00000072cd727209 */ /* 0x000fe40007810000 */
[----:B------:R-:W-:Y:S01]  /*57e0*/  LOP3.LUT R97, R10, 0xff, RZ, 0xc0, !PT ;  /* 0x000000ff0a617812 */ /* 0x000fe200078ec0ff */
[----:B------:R-:W-:Y:S01]  /*57f0*/  STL [R1+0x94], R52 ;  /* 0x0000943401007387 */ /* 0x000fe20000100800 */
[----:B------:R-:W-:-:S02]  /*5800*/  FMNMX.FTZ R115, R203, R114, !PT ;  /* 0x00000072cb737209 */ /* 0x000fc40007810000 */
[----:B------:R-:W-:Y:S02]  /*5810*/  ISETP.GE.U32.AND P1, PT, R212, R97, PT ;  /* 0x00000061d400720c */ /* 0x000fe40003f26070 */
[----:B------:R-:W-:Y:S02]  /*5820*/  LOP3.LUT R114, R10, 0xffff, RZ, 0xc0, !PT ;  /* 0x0000ffff0a727812 */ /* 0x000fe400078ec0ff */
[--C-:B------:R-:W-:Y:S02]  /*5830*/  SHF.R.U32.HI R97, RZ, 0x10, R10.reuse ;  /* 0x00000010ff617819 */ /* 0x100fe4000001160a */
[----:B------:R-:W-:Y:S02]  /*5840*/  SHF.R.U32.HI R249, RZ, 0x18, R10 ;  /* 0x00000018fff97819 */ /* 0x000fe4000001160a */
[----:B------:R-:W2:Y:S01]  /*5850*/  LDL.LU.64 R10, [R1+0x2c8] ;  /* 0x0002c800010a7983 */ /* 0x000ea20000300a00 */
[----:B------:R-:W-:-:S04]  /*5860*/  FMNMX.FTZ R115, R197, R115, !PT ;  /* 0x00000073c5737209 */ /* 0x000fc80007810000 */
[----:B------:R-:W-:-:S04]  /*5870*/  FMNMX.FTZ R115, R195, R115, !PT ;  /* 0x00000073c3737209 */ /* 0x000fc80007810000 */
[----:B------:R-:W-:-:S04]  /*5880*/  FMNMX.FTZ R115, R193, R115, !PT ;  /* 0x00000073c1737209 */ /* 0x000fc80007810000 */
[----:B------:R-:W-:Y:S02]  /*5890*/  FMNMX.FTZ R115, R191, R115, !PT ;  /* 0x00000073bf737209 */ /* 0x000fe40007810000 */
[----:B------:R-:W-:Y:S02]  /*58a0*/  SHF.R.U32.HI R114, RZ, 0x8, R114 ;  /* 0x00000008ff727819 */ /* 0x000fe40000011672 */
[----:B------:R-:W-:Y:S02]  /*58b0*/  FMNMX.FTZ R115, R189, R115, !PT ;  /* 0x00000073bd737209 */ /* 0x000fe40007810000 */
[----:B------:R-:W-:Y:S02]  /*58c0*/  LOP3.LUT R114, R114, 0xffff, RZ, 0xc0, !PT ;  /* 0x0000ffff72727812 */ /* 0x000fe400078ec0ff */
[----:B------:R-:W-:Y:S02]  /*58d0*/  FMNMX.FTZ R115, R187, R115, !PT ;  /* 0x00000073bb737209 */ /* 0x000fe40007810000 */
[----:B---3--:R-:W-:Y:S01]  /*58e0*/  FSEL R251, R14, -INF , !P5 ;  /* 0xff8000000efb7808 */ /* 0x008fe20006800000 */
[----:B------:R-:W1:Y:S01]  /*58f0*/  MUFU.EX2 R148, R148 ;  /* 0x0000009400947308 */ /* 0x000e620000000800 */
[----:B------:R-:W-:-:S02]  /*5900*/  ISETP.GE.U32.AND P5, PT, R212, R249, PT ;  /* 0x000000f9d400720c */ /* 0x000fc40003fa6070 */
[----:B------:R-:W-:Y:S02]  /*5910*/  ISETP.GE.U32.AND P6, PT, R212, R114, PT ;  /* 0x00000072d400720c */ /* 0x000fe40003fc6070 */
[----:B------:R-:W-:-:S03]  /*5920*/  FMNMX.FTZ R114, R218, R115, !PT ;  /* 0x00000073da727209 */ /* 0x000fc60007810000 */
[----:B------:R-:W3:Y:S01]  /*5930*/  MUFU.EX2 R249, R151 ;  /* 0x0000009700f97308 */ /* 0x000ee20000000800 */
[----:B------:R-:W-:-:S04]  /*5940*/  FMNMX.FTZ R114, R206, R114, !PT ;  /* 0x00000072ce727209 */ /* 0x000fc80007810000 */
[----:B------:R-:W-:-:S04]  /*5950*/  FMNMX.FTZ R114, R204, R114, !PT ;  /* 0x00000072cc727209 */ /* 0x000fc80007810000 */
[----:B------:R-:W-:Y:S01]  /*5960*/  FMNMX.FTZ R114, R184, R114, !PT ;  /* 0x00000072b8727209 */ /* 0x000fe20007810000 */
[----:B-1----:R1:W-:Y:S01]  /*5970*/  STL [R1+0x38], R148 ;  /* 0x0000389401007387 */ /* 0x0023e20000100800 */
[----:B---3--:R-:W-:Y:S01]  /*5980*/  F2FP.BF16.PACK_AB R115, R249, R148 ;  /* 0x00000094f973723e */ /* 0x008fe200000010ff */
[----:B------:R-:W-:Y:S01]  /*5990*/  FADD.FTZ R213, R213, R252 ;  /* 0x000000fcd5d57221 */ /* 0x000fe20000010000 */
[----:B------:R-:W3:Y:S01]  /*59a0*/  MUFU.EX2 R53, R53 ;  /* 0x0000003500357308 */ /* 0x000ee20000000800 */
[----:B------:R-:W-:Y:S01]  /*59b0*/  FADD.FTZ R252, R149, R150 ;  /* 0x0000009695fc7221 */ /* 0x000fe20000010000 */
[----:B------:R2:W4:Y:S01]  /*59c0*/  LDL.LU R151, [R1+0x2c0] ;  /* 0x0002c00001977983 */ /* 0x0005220000300800 */
[----:B------:R-:W-:Y:S01]  /*59d0*/  @!P1 HFMA2.BF16_V2 R152, -RZ.H0_H0, RZ.H0_H0, -R115.H0_H0 ;  /* 0x200000ffff989231 */ /* 0x000fe20000340973 */
[----:B------:R-:W-:Y:S02]  /*59e0*/  LOP3.LUT R149, R97, 0xff, RZ, 0xc0, !PT ;  /* 0x000000ff61957812 */ /* 0x000fe400078ec0ff */
[----:B------:R2:W4:Y:S01]  /*59f0*/  LDL.LU R150, [R1+0x2bc] ;  /* 0x0002bc0001967983 */ /* 0x0005220000300800 */
[----:B-1----:R-:W-:-:S02]  /*5a00*/  FMNMX.FTZ R148, R200, R114, !PT ;  /* 0x00000072c8947209 */ /* 0x002fc40007810000 */
[C---:B------:R-:W-:Y:S02]  /*5a10*/  PRMT R114, R115.reuse, 0x7632, R114 ;  /* 0x0000763273727816 */ /* 0x040fe40000000072 */
[----:B------:R-:W-:Y:S02]  /*5a20*/  FMNMX.FTZ R148, R190, R148, !PT ;  /* 0x00000094be947209 */ /* 0x000fe40007810000 */
[----:B------:R-:W-:Y:S02]  /*5a30*/  PRMT R97, R115, 0x5410, R114 ;  /* 0x0000541073617816 */ /* 0x000fe40000000072 */
[----:B------:R-:W-:Y:S02]  /*5a40*/  FMNMX.FTZ R148, R196, R148, !PT ;  /* 0x00000094c4947209 */ /* 0x000fe40007810000 */
[----:B------:R-:W-:Y:S02]  /*5a50*/  @!P1 PRMT R115, R152, 0x5410, RZ ;  /* 0x0000541098739816 */ /* 0x000fe400000000ff */
[----:B------:R-:W-:-:S04]  /*5a60*/  FMNMX.FTZ R152, R194, R148, !PT ;  /* 0x00000094c2987209 */ /* 0x000fc80007810000 */
[----:B------:R-:W-:-:S04]  /*5a70*/  FMNMX.FTZ R152, R236, R152, !PT ;  /* 0x00000098ec987209 */ /* 0x000fc80007810000 */
[----:B------:R-:W-:Y:S01]  /*5a80*/  FMNMX.FTZ R152, R237, R152, !PT ;  /* 0x00000098ed987209 */ /* 0x000fe20007810000 */
[----:B------:R-:W-:-:S03]  /*5a90*/  @!P6 HFMA2.BF16_V2 R99, -RZ.H0_H0, RZ.H0_H0, -R114.H0_H0 ;  /* 0x200000ffff63e231 */ /* 0x000fc60000340972 */
[----:B------:R-:W-:-:S04]  /*5aa0*/  FMNMX.FTZ R152, R243, R152, !PT ;  /* 0x00000098f3987209 */ /* 0x000fc80007810000 */
[----:B------:R-:W-:Y:S02]  /*5ab0*/  FMNMX.FTZ R152, R52, R152, !PT ;  /* 0x0000009834987209 */ /* 0x000fe40007810000 */
[----:B------:R-:W-:Y:S01]  /*5ac0*/  @!P6 PRMT R114, R99, 0x5410, RZ ;  /* 0x000054106372e816 */ /* 0x000fe200000000ff */
[----:B------:R-:W-:Y:S01]  /*5ad0*/  FADD.FTZ R99, R147, R213 ;  /* 0x000000d593637221 */ /* 0x000fe20000010000 */
[----:B------:R-:W-:Y:S02]  /*5ae0*/  FMNMX.FTZ R147, R251, R152, !PT ;  /* 0x00000098fb937209 */ /* 0x000fe40007810000 */
[----:B------:R-:W-:Y:S01]  /*5af0*/  ISETP.GE.U32.AND P1, PT, R212, R149, PT ;  /* 0x00000095d400720c */ /* 0x000fe20003f26070 */
[----:B------:R-:W1:Y:S01]  /*5b00*/  MUFU.EX2 R152, R146 ;  /* 0x0000009200987308 */ /* 0x000e620000000800 */
[----:B------:R-:W-:Y:S01]  /*5b10*/  FSEL R52, R15, -INF , !P4 ;  /* 0xff8000000f347808 */ /* 0x000fe20006000000 */
[----:B------:R2:W4:Y:S04]  /*5b20*/  LDL.LU R149, [R1+0x2b8] ;  /* 0x0002b80001957983 */ /* 0x0005280000300800 */
[----:B------:R2:W4:Y:S01]  /*5b30*/  LDL.LU R148, [R1+0x2b4] ;  /* 0x0002b40001947983 */ /* 0x0005220000300800 */
[----:B------:R-:W-:-:S03]  /*5b40*/  FMNMX.FTZ R147, R52, R147, !PT ;  /* 0x0000009334937209 */ /* 0x000fc60007810000 */
[----:B------:R-:W4:Y:S04]  /*5b50*/  LDL.LU R213, [R1+0x2b0] ;  /* 0x0002b00001d57983 */ /* 0x000f280000300800 */
[----:B---3--:R-:W-:Y:S04]  /*5b60*/  STL [R1+0x2c], R53 ;  /* 0x00002c3501007387 */ /* 0x008fe80000100800 */
[----:B------:R3:W-:Y:S01]  /*5b70*/  STL [R1+0x9c], R52 ;  /* 0x00009c3401007387 */ /* 0x0007e20000100800 */
[----:B------:R-:W-:Y:S01]  /*5b80*/  FADD.FTZ R144, R144, R99 ;  /* 0x0000006390907221 */ /* 0x000fe20000010000 */
[----:B-1----:R-:W-:Y:S01]  /*5b90*/  F2FP.BF16.PACK_AB R99, R152, R53 ;  /* 0x000000359863723e */ /* 0x002fe200000010ff */
[----:B------:R-:W-:Y:S01]  /*5ba0*/  FADD.FTZ R145, R145, R252 ;  /* 0x000000fc91917221 */ /* 0x000fe20000010000 */
[----:B------:R-:W-:-:S02]  /*5bb0*/  UIADD3 UR5, UR27, 0x2, URZ ;  /* 0x000000021b057890 */ /* 0x000fc4000fffe03f */
[C---:B------:R-:W-:Y:S02]  /*5bc0*/  PRMT R252, R99.reuse, 0x7632, R252 ;  /* 0x0000763263fc7816 */ /* 0x040fe400000000fc */
[----:B------:R-:W-:Y:S01]  /*5bd0*/  PRMT R210, R99, 0x7610, R210 ;  /* 0x0000761063d27816 */ /* 0x000fe200000000d2 */
[----:B------:R-:W-:Y:S02]  /*5be0*/  ULOP3.LUT UR5, UR5, UR21, URZ, 0x3c, !UPT ;  /* 0x0000001505057292 */ /* 0x000fe4000f8e3c3f */
[----:B------:R-:W-:Y:S01]  /*5bf0*/  @!P5 HFMA2.BF16_V2 R0, -RZ.H0_H0, RZ.H0_H0, -R252.H0_H0 ;  /* 0x200000ffff00d231 */ /* 0x000fe200003409fc */
[----:B------:R-:W-:Y:S01]  /*5c00*/  PRMT R99, R210, 0x5410, R252 ;  /* 0x00005410d2637816 */ /* 0x000fe200000000fc */
[----:B------:R-:W-:Y:S01]  /*5c10*/  @!P1 HFMA2.BF16_V2 R83, -RZ.H0_H0, RZ.H0_H0, -R210.H0_H0 ;  /* 0x200000ffff539231 */ /* 0x000fe200003409d2 */
[----:B------:R-:W-:Y:S02]  /*5c20*/  FADD.FTZ R143, R143, R145 ;  /* 0x000000918f8f7221 */ /* 0x000fe40000010000 */
[----:B------:R-:W-:Y:S01]  /*5c30*/  FADD.FTZ R141, R141, R144 ;  /* 0x000000908d8d7221 */ /* 0x000fe20000010000 */
[----:B------:R-:W-:-:S02]  /*5c40*/  @!P5 PRMT R252, R0, 0x5410, RZ ;  /* 0x0000541000fcd816 */ /* 0x000fc400000000ff */
[----:B------:R-:W-:Y:S01]  /*5c50*/  LOP3.LUT R0, R95, UR5, RZ, 0x3c, !PT ;  /* 0x000000055f007c12 */ /* 0x000fe2000f8e3cff */
[----:B------:R-:W-:Y:S01]  /*5c60*/  FADD.FTZ R142, R142, R143 ;  /* 0x0000008f8e8e7221 */ /* 0x000fe20000010000 */
[----:B------:R-:W-:Y:S01]  /*5c70*/  @!P1 PRMT R210, R83, 0x5410, RZ ;  /* 0x0000541053d29816 */ /* 0x000fe200000000ff */
[----:B------:R-:W-:Y:S01]  /*5c80*/  FADD.FTZ R83, R140, R141 ;  /* 0x0000008d8c537221 */ /* 0x000fe20000010000 */
[----:B--2---:R-:W-:Y:S02]  /*5c90*/  FSEL R146, R10, -INF , !P3 ;  /* 0xff8000000a927808 */ /* 0x004fe40005800000 */
[----:B---3--:R-:W-:-:S03]  /*5ca0*/  FSEL R52, R11, -INF , !P2 ;  /* 0xff8000000b347808 */ /* 0x008fc60005000000 */
[----:B------:R1:W-:Y:S04]  /*5cb0*/  STL [R1+0xac], R146 ;  /* 0x0000ac9201007387 */ /* 0x0003e80000100800 */
[----:B------:R2:W-:Y:S01]  /*5cc0*/  STL [R1+0xa8], R52 ;  /* 0x0000a83401007387 */ /* 0x0005e20000100800 */
[----:B-1----:R-:W-:-:S04]  /*5cd0*/  FMNMX.FTZ R146, R146, R147, !PT ;  /* 0x0000009392927209 */ /* 0x002fc80007810000 */
[----:B--2---:R-:W-:-:S05]  /*5ce0*/  FMNMX.FTZ R52, R52, R146, !PT ;  /* 0x0000009234347209 */ /* 0x004fca0007810000 */
[----:B------:R-:W1:Y:S04]  /*5cf0*/  SHFL.BFLY PT, R53, R52, 0x2, 0x1f ;  /* 0x0c401f0034357f89 */ /* 0x000e6800000e0000 */
[----:B------:R-:W-:Y:S04]  /*5d00*/  STL [R1+0x4], R142 ;  /* 0x0000048e01007387 */ /* 0x000fe80000100800 */
[----:B------:R2:W-:Y:S01]  /*5d10*/  STL [R1+0xa4], R83 ;  /* 0x0000a45301007387 */ /* 0x0005e20000100800 */
[----:B-1----:R-:W-:Y:S01]  /*5d20*/  FMNMX.FTZ R141, R52, R53, !PT ;  /* 0x00000035348d7209 */ /* 0x002fe20007810000 */
[----:B------:R-:W-:-:S04]  /*5d30*/  IMAD.WIDE.U32 R52, R0, -0x326172a9, RZ ;  /* 0xcd9e8d5700347825 */ /* 0x000fc800078e00ff */
[----:B------:R-:W1:Y:S01]  /*5d40*/  SHFL.BFLY PT, R0, R141, 0x1, 0x1f ;  /* 0x0c201f008d007f89 */ /* 0x000e6200000e0000 */
[----:B--2---:R-:W-:-:S05]  /*5d50*/  LOP3.LUT R83, R53, UR26, R134, 0x96, !PT ;  /* 0x0000001a35537c12 */ /* 0x004fca000f8e9686 */
        /* <DEDUP_REMOVED lines=8> */
[----:B------:R-:W-:-:S04]  /*5de0*/  IMAD.WIDE.U32 R140, R140, -0x326172a9, RZ ;  /* 0xcd9e8d578c8c7825 */ /* 0x000fc800078e00ff */
[----:B------:R-:W-:-:S05]  /*5df0*/  IMAD.WIDE.U32 R142, R83, -0x2daee0ad, RZ ;  /* 0xd2511f53538e7825 */ /* 0x000fca00078e00ff */
[----:B------:R-:W-:Y:S02]  /*5e00*/  LOP3.LUT R83, R143, UR13, R146, 0x96, !PT ;  /* 0x0000000d8f537c12 */ /* 0x000fe4000f8e9692 */
[----:B------:R1:W2:Y:S04]  /*5e10*/  LDL.LU.64 R146, [R1+0x2a8] ;  /* 0x0002a80001927983 */ /* 0x0002a80000300a00 */
[----:B------:R3:W-:Y:S02]  /*5e20*/  STL.64 [R1+0xc8], R140 ;  /* 0x0000c88c01007387 */ /* 0x0007e40000100a00 */
[----:B---3--:R-:W-:Y:S02]  /*5e30*/  LOP3.LUT R140, R141, UR14, R144, 0x96, !PT ;  /* 0x0000000e8d8c7c12 */ /* 0x008fe4000f8e9690 */
[----:B------:R1:W3:Y:S03]  /*5e40*/  LDL.LU.64 R144, [R1+0x2a0] ;  /* 0x0002a00001907983 */ /* 0x0002e60000300a00 */
[----:B------:R-:W-:-:S05]  /*5e50*/  IMAD.WIDE.U32 R140, R140, -0x2daee0ad, RZ ;  /* 0xd2511f538c8c7825 */ /* 0x000fca00078e00ff */
[----:B------:R1:W-:Y:S01]  /*5e60*/  STL.64 [R1+0xb8], R140 ;  /* 0x0000b88c01007387 */ /* 0x0003e20000100a00 */
[----:B------:R-:W-:-:S03]  /*5e70*/  LOP3.LUT R212, R141, UR9, R142, 0x96, !PT ;  /* 0x000000098dd47c12 */ /* 0x000fc6000f8e968e */
[----:B------:R1:W2:Y:S04]  /*5e80*/  LDL.LU.64 R142, [R1+0x298] ;  /* 0x00029800018e7983 */ /* 0x0002a80000300a00 */
[----:B-1----:R1:W2:Y:S04]  /*5e90*/  LDL.LU.64 R140, [R1+0x290] ;  /* 0x00029000018c7983 */ /* 0x0022a80000300a00 */
[----:B------:R1:W-:Y:S04]  /*5ea0*/  STL [R1+0x288], R84 ;  /* 0x0002885401007387 */ /* 0x0003e80000100800 */
[----:B-1----:R-:W2:Y:S04]  /*5eb0*/  LDL.LU R84, [R1+0x38] ;  /* 0x0000380001547983 */ /* 0x002ea80000300800 */
[----:B------:R1:W-:Y:S04]  /*5ec0*/  STL [R1+0x284], R5 ;  /* 0x0002840501007387 */ /* 0x0003e80000100800 */
[----:B-1----:R-:W2:Y:S04]  /*5ed0*/  LDL.LU R5, [R1+0x4] ;  /* 0x0000040001057983 */ /* 0x002ea80000300800 */
[----:B------:R1:W-:Y:S04]  /*5ee0*/  STL [R1+0x280], R107 ;  /* 0x0002806b01007387 */ /* 0x0003e80000100800 */
[----:B-1----:R-:W2:Y:S04]  /*5ef0*/  LDL.LU R107, [R1+0x68] ;  /* 0x00006800016b7983 */ /* 0x002ea80000300800 */
[----:B------:R1:W-:Y:S04]  /*5f00*/  STL.64 [R1+0x278], R96 ;  /* 0x0002786001007387 */ /* 0x0003e80000100a00 */
[----:B-1----:R-:W2:Y:S04]  /*5f10*/  LDL.LU R97, [R1+0x70] ;  /* 0x0000700001617983 */ /* 0x002ea80000300800 */
[----:B------:R-:W2:Y:S04]  /*5f20*/  LDL.LU R96, [R1+0xa8] ;  /* 0x0000a80001607983 */ /* 0x000ea80000300800 */
[----:B------:R1:W-:Y:S04]  /*5f30*/  STL.64 [R1+0x270], R110 ;  /* 0x0002706e01007387 */ /* 0x0003e80000100a00 */
[----:B-1----:R-:W3:Y:S04]  /*5f40*/  LDL.LU R111, [R1+0x6c] ;  /* 0x00006c00016f7983 */ /* 0x002ee80000300800 */
[----:B------:R-:W3:Y:S04]  /*5f50*/  LDL.LU R110, [R1+0x94] ;  /* 0x00009400016e7983 */ /* 0x000ee80000300800 */
[----:B------:R1:W-:Y:S04]  /*5f60*/  STL.64 [R1+0x268], R112 ;  /* 0x0002687001007387 */ /* 0x0003e80000100a00 */
[----:B-1----:R-:W4:Y:S04]  /*5f70*/  LDL.LU R112, [R1+0x9c] ;  /* 0x00009c0001707983 */ /* 0x002f280000300800 */
[----:B------:R1:W-:Y:S04]  /*5f80*/  STL [R1+0x260], R106 ;  /* 0x0002606a01007387 */ /* 0x0003e80000100800 */
[----:B-1----:R-:W4:Y:S04]  /*5f90*/  LDL.LU R106, [R1+0xac] ;  /* 0x0000ac00016a7983 */ /* 0x002f280000300800 */
[----:B------:R-:W-:Y:S04]  /*5fa0*/  STL [R1+0x25c], R109 ;  /* 0x00025c6d01007387 */ /* 0x000fe80000100800 */
[----:B------:R-:W-:Y:S04]  /*5fb0*/  STL [R1+0x258], R108 ;  /* 0x0002586c01007387 */ /* 0x000fe80000100800 */
[----:B------:R-:W-:Y:S04]  /*5fc0*/  STL [R1+0x254], R103 ;  /* 0x0002546701007387 */ /* 0x000fe80000100800 */
[----:B------:R1:W-:Y:S04]  /*5fd0*/  STL [R1+0x250], R102 ;  /* 0x0002506601007387 */ /* 0x0003e80000100800 */
[----:B-1----:R-:W4:Y:S04]  /*5fe0*/  LDL.LU.64 R102, [R1+0xc8] ;  /* 0x0000c80001667983 */ /* 0x002f280000300a00 */
[----:B------:R-:W-:Y:S04]  /*5ff0*/  STL [R1+0x24c], R105 ;  /* 0x00024c6901007387 */ /* 0x000fe80000100800 */
[----:B------:R1:W-:Y:S01]  /*6000*/  STL [R1+0x248], R104 ;  /* 0x0002486801007387 */ /* 0x0003e20000100800 */
[----:B------:R-:W-:-:S03]  /*6010*/  IMAD.WIDE.U32 R108, R83, -0x326172a9, RZ ;  /* 0xcd9e8d57536c7825 */ /* 0x000fc600078e00ff */
[----:B------:R-:W-:Y:S04]  /*6020*/  STL [R1+0x244], R252 ;  /* 0x000244fc01007387 */ /* 0x000fe80000100800 */
[----:B------:R-:W-:Y:S01]  /*6030*/  STL [R1+0x240], R164 ;  /* 0x000240a401007387 */ /* 0x000fe20000100800 */
[----:B-1----:R-:W-:Y:S02]  /*6040*/  IMAD.WIDE.U32 R104, R212, -0x326172a9, RZ ;  /* 0xcd9e8d57d4687825 */ /* 0x002fe400078e00ff */
[----:B------:R-:W1:Y:S01]  /*6050*/  LDC.U8 R212, c[0x0][0x2d8] ;  /* 0x0000b600ffd47b82 */ /* 0x000e620000000000 */
[----:B------:R-:W-:Y:S04]  /*6060*/  STL.64 [R1+0x238], R114 ;  /* 0x0002387201007387 */ /* 0x000fe80000100a00 */
[----:B------:R-:W-:Y:S04]  /*6070*/  STL [R1+0x234], R3 ;  /* 0x0002340301007387 */ /* 0x000fe80000100800 */
[----:B------:R1:W-:Y:S01]  /*6080*/  STL [R1+0x230], R2 ;  /* 0x0002300201007387 */ /* 0x0003e20000100800 */
[----:B------:R-:W-:Y:S01]  /*6090*/  FSETP.NEU.FTZ.AND P1, PT, R0, -INF , PT ;  /* 0xff8000000000780b */ /* 0x000fe20003f3d000 */
[----:B--2---:R-:W-:Y:S01]  /*60a0*/  IMAD.MOV.U32 R113, RZ, RZ, R96 ;  /* 0x000000ffff717224 */ /* 0x004fe200078e0060 */
[----:B------:R-:W-:-:S04]  /*60b0*/  LOP3.LUT R96, R105, UR29, R108, 0x96, !PT ;  /* 0x0000001d69607c12 */ /* 0x000fc8000f8e966c */
[----:B-1----:R-:W-:-:S04]  /*60c0*/  LOP3.LUT R2, R96, 0xff, RZ, 0xc0, !PT ;  /* 0x000000ff60027812 */ /* 0x002fc800078ec0ff */
[----:B------:R-:W-:Y:S02]  /*60d0*/  ISETP.GE.U32.AND P2, PT, R212, R2, PT ;  /* 0x00000002d400720c */ /* 0x000fe40003f46070 */
[----:B------:R-:W-:-:S04]  /*60e0*/  LOP3.LUT R2, R96, 0xffff, RZ, 0xc0, !PT ;  /* 0x0000ffff60027812 */ /* 0x000fc800078ec0ff */
[----:B------:R-:W-:-:S04]  /*60f0*/  SHF.R.U32.HI R2, RZ, 0x8, R2 ;  /* 0x00000008ff027819 */ /* 0x000fc80000011602 */
[----:B------:R-:W-:-:S04]  /*6100*/  LOP3.LUT R2, R2, 0xffff, RZ, 0xc0, !PT ;  /* 0x0000ffff02027812 */ /* 0x000fc800078ec0ff */
[----:B------:R-:W-:Y:S02]  /*6110*/  ISETP.GE.U32.AND P3, PT, R212, R2, PT ;  /* 0x00000002d400720c */ /* 0x000fe40003f66070 */
[--C-:B------:R-:W-:Y:S02]  /*6120*/  SHF.R.U32.HI R2, RZ, 0x10, R96.reuse ;  /* 0x00000010ff027819 */ /* 0x100fe40000011660 */
[----:B------:R-:W-:Y:S02]  /*6130*/  SHF.R.U32.HI R96, RZ, 0x18, R96 ;  /* 0x00000018ff607819 */ /* 0x000fe40000011660 */
[----:B------:R-:W-:Y:S02]  /*6140*/  LOP3.LUT R2, R2, 0xff, RZ, 0xc0, !PT ;  /* 0x000000ff02027812 */ /* 0x000fe400078ec0ff */
[----:B------:R-:W-:Y:S01]  /*6150*/  ISETP.GE.U32.AND P6, PT, R212, R96, PT ;  /* 0x00000060d400720c */ /* 0x000fe20003fc6070 */
[----:B---3--:R-:W-:Y:S02]  /*6160*/  IMAD.MOV.U32 R108, RZ, RZ, R110 ;  /* 0x000000ffff6c7224 */ /* 0x008fe400078e006e */
[----:B------:R-:W-:-:S02]  /*6170*/  FADD.FTZ R96, R84, R5 ;  /* 0x0000000554607221 */ /* 0x000fc40000010000 */
[----:B------:R-:W-:Y:S01]  /*6180*/  FMUL.FTZ R5, R0, c[0x0][0x23c] ;  /* 0x00008f0000057a20 */ /* 0x000fe20000410000 */
[----:B------:R-:W-:Y:S02]  /*6190*/  ISETP.GE.U32.AND P4, PT, R212, R2, PT ;  /* 0x00000002d400720c */ /* 0x000fe40003f86070 */
[----:B------:R-:W-:Y:S02]  /*61a0*/  LOP3.LUT R2, R104, 0xff, RZ, 0xc0, !PT ;  /* 0x000000ff68027812 */ /* 0x000fe400078ec0ff */
[----:B------:R-:W-:Y:S02]  /*61b0*/  FSEL R164, R5, RZ, P1 ;  /* 0x000000ff05a47208 */ /* 0x000fe40000800000 */
[----:B------:R-:W-:Y:S01]  /*61c0*/  ISETP.GE.U32.AND P5, PT, R212, R2, PT ;  /* 0x00000002d400720c */ /* 0x000fe20003fa6070 */
[----:B------:R-:W-:Y:S01]  /*61d0*/  IMAD.MOV.U32 R252, RZ, RZ, R113 ;  /* 0x000000fffffc7224 */ /* 0x000fe200078e0071 */
[----:B------:R-:W-:Y:S02]  /*61e0*/  SHF.R.U32.HI R2, RZ, 0x18, R104 ;  /* 0x00000018ff027819 */ /* 0x000fe40000011668 */
[----:B------:R-:W-:-:S02]  /*61f0*/  LOP3.LUT R84, R104, 0xffff, RZ, 0xc0, !PT ;  /* 0x0000ffff68547812 */ /* 0x000fc400078ec0ff */
[----:B------:R-:W-:Y:S01]  /*6200*/  SHF.R.U32.HI R5, RZ, 0x10, R104 ;  /* 0x00000010ff057819 */ /* 0x000fe20000011668 */
[----:B------:R-:W-:Y:S01]  /*6210*/  FFMA.FTZ R104, R167, c[0x0][0x23c], -R164 ;  /* 0x00008f00a7687a23 */ /* 0x000fe200000108a4 */
[----:B----4-:R-:W-:Y:S01]  /*6220*/  LOP3.LUT R83, R109, UR10, R102, 0x96, !PT ;  /* 0x0000000a6d537c12 */ /* 0x010fe2000f8e9666 */
[----:B------:R-:W-:Y:S02]  /*6230*/  IMAD.MOV.U32 R102, RZ, RZ, R106 ;  /* 0x000000ffff667224 */ /* 0x000fe400078e006a */
[----:B------:R-:W2:Y:S04]  /*6240*/  LDL.LU R106, [R1+0x28] ;  /* 0x00002800016a7983 */ /* 0x000ea80000300800 */
[----:B------:R-:W3:Y:S01]  /*6250*/  LDL.LU R110, [R1+0x24] ;  /* 0x00002400016e7983 */ /* 0x000ee20000300800 */
[----:B------:R-:W-:-:S03]  /*6260*/  IMAD.MOV.U32 R109, RZ, RZ, R112 ;  /* 0x000000ffff6d7224 */ /* 0x000fc600078e0070 */
[----:B------:R-:W4:Y:S01]  /*6270*/  LDL.LU R112, [R1+0xa4] ;  /* 0x0000a40001707983 */ /* 0x000f220000300800 */
[----:B------:R-:W-:Y:S02]  /*6280*/  IMAD.MOV.U32 R167, RZ, RZ, R109 ;  /* 0x000000ffffa77224 */ /* 0x000fe400078e006d */
[--C-:B------:R-:W-:Y:S01]  /*6290*/  FFMA.FTZ R109, R176, c[0x0][0x23c], -R164.reuse ;  /* 0x00008f00b06d7a23 */ /* 0x100fe200000108a4 */
[----:B------:R-:W4:Y:S01]  /*62a0*/  LDL.LU R113, [R1+0x2c] ;  /* 0x00002c0001717983 */ /* 0x000f220000300800 */
[----:B------:R-:W-:Y:S02]  /*62b0*/  FFMA.FTZ R103, R165, c[0x0][0x23c], -R164 ;  /* 0x00008f00a5677a23 */ /* 0x000fe400000108a4 */
[----:B------:R-:W-:Y:S02]  /*62c0*/  IMAD.MOV.U32 R176, RZ, RZ, R108 ;  /* 0x000000ffffb07224 */ /* 0x000fe400078e006c */
[----:B------:R-:W-:Y:S02]  /*62d0*/  IMAD.MOV.U32 R165, RZ, RZ, R102 ;  /* 0x000000ffffa57224 */ /* 0x000fe400078e0066 */
[----:B------:R-:W-:-:S02]  /*62e0*/  FFMA.FTZ R108, R177, c[0x0][0x23c], -R164 ;  /* 0x00008f00b16c7a23 */ /* 0x000fc400000108a4 */
[--C-:B------:R-:W-:Y:S02]  /*62f0*/  FFMA.FTZ R102, R166, c[0x0][0x23c], -R164.reuse ;  /* 0x00008f00a6667a23 */ /* 0x100fe400000108a4 */
[--C-:B------:R-:W-:Y:S02]  /*6300*/  FFMA.FTZ R177, R190, c[0x0][0x23c], -R164.reuse ;  /* 0x00008f00beb17a23 */ /* 0x100fe400000108a4 */
[--C-:B------:R-:W-:Y:S02]  /*6310*/  FFMA.FTZ R190, R236, c[0x0][0x23c], -R164.reuse ;  /* 0x00008f00ecbe7a23 */ /* 0x100fe400000108a4 */
[--C-:B------:R-:W-:Y:S02]  /*6320*/  FFMA.FTZ R166, R237, c[0x0][0x23c], -R164.reuse ;  /* 0x00008f00eda67a23 */ /* 0x100fe400000108a4 */
[----:B------:R-:W4:Y:S01]  /*6330*/  LDL.LU.64 R236, [R1+0xb8] ;  /* 0x0000b80001ec7983 */ /* 0x000f220000300a00 */
[--C-:B------:R-:W-:Y:S01]  /*6340*/  FFMA.FTZ R115, R160, c[0x0][0x23c], -R164.reuse ;  /* 0x00008f00a0737a23 */ /* 0x100fe200000108a4 */
[----:B------:R-:W-:Y:S01]  /*6350*/  ISETP.GE.U32.AND P1, PT, R212, R2, PT ;  /* 0x00000002d400720c */ /* 0x000fe20003f26070 */
        /* <DEDUP_REMOVED lines=21> */
[----:B------:R-:W-:Y:S02]  /*64b0*/  FFMA.FTZ R165, R252, c[0x0][0x23c], -R164 ;  /* 0x00008f00fca57a23 */ /* 0x000fe400000108a4 */
[----:B------:R-:W-:Y:S08]  /*64c0*/  MUFU.EX2 R252, R248 ;  /* 0x000000f800fc7308 */ /* 0x000ff00000000800 */
[----:B------:R-:W-:Y:S08]  /*64d0*/  MUFU.EX2 R239, R239 ;  /* 0x000000ef00ef7308 */ /* 0x000ff00000000800 */
[----:B------:R-:W-:Y:S08]  /*64e0*/  MUFU.EX2 R238, R238 ;  /* 0x000000ee00ee7308 */ /* 0x000ff00000000800 */
[----:B------:R-:W-:Y:S01]  /*64f0*/  MUFU.EX2 R235, R235 ;  /* 0x000000eb00eb7308 */ /* 0x000fe20000000800 */
[----:B------:R-:W-:-:S04]  /*6500*/  UIADD3 UR4, UR27, 0x3, URZ ;  /* 0x000000031b047890 */ /* 0x000fc8000fffe03f */
[----:B------:R-:W-:-:S03]  /*6510*/  ULOP3.LUT UR4, UR4, UR21, URZ, 0x3c, !UPT ;  /* 0x0000001504047292 */ /* 0x000fc6000f8e3c3f */
[----:B------:R-:W-:Y:S08]  /*6520*/  MUFU.EX2 R234, R234 ;  /* 0x000000ea00ea7308 */ /* 0x000ff00000000800 */
[----:B--2---:R-:W-:Y:S08]  /*6530*/  MUFU.EX2 R160, R106 ;  /* 0x0000006a00a07308 */ /* 0x004ff00000000800 */
[----:B---3--:R1:W2:Y:S01]  /*6540*/  MUFU.EX2 R106, R110 ;  /* 0x0000006e006a7308 */ /* 0x0082a20000000800 */
[----:B----4-:R-:W-:-:S02]  /*6550*/  FADD.FTZ R251, R113, R112 ;  /* 0x0000007071fb7221 */ /* 0x010fc40000010000 */
[----:B------:R-:W-:-:S04]  /*6560*/  IMAD.WIDE.U32 R112, R83, -0x2daee0ad, RZ ;  /* 0xd2511f5353707825 */ /* 0x000fc800078e00ff */
[----:B-1----:R-:W-:Y:S02]  /*6570*/  IMAD.MOV.U32 R110, RZ, RZ, R97 ;  /* 0x000000ffff6e7224 */ /* 0x002fe400078e0061 */
[----:B------:R-:W-:Y:S02]  /*6580*/  IMAD.MOV.U32 R97, RZ, RZ, R215 ;  /* 0x000000ffff617224 */ /* 0x000fe400078e00d7 */
[----:B------:R-:W-:Y:S02]  /*6590*/  FFMA.FTZ R215, R243, c[0x0][0x23c], -R164 ;  /* 0x00008f00f3d77a23 */ /* 0x000fe400000108a4 */
[----:B------:R-:W-:Y:S01]  /*65a0*/  FADD.FTZ R164, R249, R96 ;  /* 0x00000060f9a47221 */ /* 0x000fe20000010000 */
[----:B--2---:R-:W-:Y:S01]  /*65b0*/  F2FP.BF16.PACK_AB R249, R106, R160 ;  /* 0x000000a06af9723e */ /* 0x004fe200000010ff */
[----:B------:R-:W1:Y:S01]  /*65c0*/  MUFU.EX2 R243, R250 ;  /* 0x000000fa00f37308 */ /* 0x000e620000000800 */
[----:B------:R-:W-:Y:S02]  /*65d0*/  LOP3.LUT R96, R113, UR28, R236, 0x96, !PT ;  /* 0x0000001c71607c12 */ /* 0x000fe4000f8e96ec */
[----:B------:R-:W-:Y:S01]  /*65e0*/  PRMT R248, R249, 0x7632, R248 ;  /* 0x00007632f9f87816 */ /* 0x000fe200000000f8 */
[----:B------:R-:W-:Y:S01]  /*65f0*/  @!P2 HFMA2.BF16_V2 R151, -RZ.H0_H0, RZ.H0_H0, -R249.H0_H0 ;  /* 0x200000ffff97a231 */ /* 0x000fe200003409f9 */
[----:B------:R-:W-:-:S02]  /*6600*/  LOP3.LUT R236, R112, 0xff, RZ, 0xc0, !PT ;  /* 0x000000ff70ec7812 */ /* 0x000fc400078ec0ff */
[----:B------:R-:W-:Y:S02]  /*6610*/  PRMT R83, R249, 0x5410, R248 ;  /* 0x00005410f9537816 */ /* 0x000fe400000000f8 */
[----:B------:R-:W-:Y:S02]  /*6620*/  @!P2 PRMT R249, R151, 0x5410, RZ ;  /* 0x0000541097f9a816 */ /* 0x000fe400000000ff */
[----:B------:R-:W-:Y:S02]  /*6630*/  ISETP.GE.U32.AND P2, PT, R212, R236, PT ;  /* 0x000000ecd400720c */ /* 0x000fe40003f46070 */
[----:B------:R-:W-:Y:S01]  /*6640*/  LOP3.LUT R236, R112, 0xffff, RZ, 0xc0, !PT ;  /* 0x0000ffff70ec7812 */ /* 0x000fe200078ec0ff */
[----:B------:R-:W-:Y:S01]  /*6650*/  IMAD.MOV.U32 R113, RZ, RZ, R110 ;  /* 0x000000ffff717224 */ /* 0x000fe200078e006e */
[----:B------:R-:W-:Y:S01]  /*6660*/  @!P3 HFMA2.BF16_V2 R82, -RZ.H0_H0, RZ.H0_H0, -R248.H0_H0 ;  /* 0x200000ffff52b231 */ /* 0x000fe200003409f8 */
[----:B------:R-:W-:Y:S01]  /*6670*/  IMAD.MOV.U32 R110, RZ, RZ, R107 ;  /* 0x000000ffff6e7224 */ /* 0x000fe200078e006b */
[--C-:B------:R-:W-:Y:S01]  /*6680*/  SHF.R.U32.HI R151, RZ, 0x10, R112.reuse ;  /* 0x00000010ff977819 */ /* 0x100fe20000011670 */
[----:B------:R-:W-:Y:S01]  /*6690*/  FADD.FTZ R107, R152, R251 ;  /* 0x000000fb986b7221 */ /* 0x000fe20000010000 */
[----:B------:R-:W-:Y:S01]  /*66a0*/  SHF.R.U32.HI R237, RZ, 0x18, R112 ;  /* 0x00000018ffed7819 */ /* 0x000fe20000011670 */
[----:B------:R2:W-:Y:S01]  /*66b0*/  MUFU.EX2 R152, R244 ;  /* 0x000000f400987308 */ /* 0x0005e20000000800 */
[----:B------:R-:W-:-:S02]  /*66c0*/  @!P3 PRMT R248, R82, 0x5410, RZ ;  /* 0x0000541052f8b816 */ /* 0x000fc400000000ff */
[----:B-1----:R-:W-:-:S05]  /*66d0*/  F2FP.BF16.PACK_AB R251, R243, R252 ;  /* 0x000000fcf3fb723e */ /* 0x002fca00000010ff */
[----:B------:R-:W1:Y:S01]  /*66e0*/  MUFU.EX2 R112, R245 ;  /* 0x000000f500707308 */ /* 0x000e620000000800 */
[----:B------:R-:W-:Y:S02]  /*66f0*/  SHF.R.U32.HI R82, RZ, 0x8, R84 ;  /* 0x00000008ff527819 */ /* 0x000fe40000011654 */
[----:B------:R-:W-:Y:S01]  /*6700*/  PRMT R250, R251, 0x7632, R250 ;  /* 0x00007632fbfa7816 */ /* 0x000fe200000000fa */
[----:B------:R-:W-:Y:S01]  /*6710*/  @!P4 HFMA2.BF16_V2 R150, -RZ.H0_H0, RZ.H0_H0, -R251.H0_H0 ;  /* 0x200000ffff96c231 */ /* 0x000fe200003409fb */
[----:B------:R-:W-:Y:S02]  /*6720*/  LOP3.LUT R82, R82, 0xffff, RZ, 0xc0, !PT ;  /* 0x0000ffff52527812 */ /* 0x000fe400078ec0ff */
[----:B--2---:R-:W-:Y:S01]  /*6730*/  LOP3.LUT R244, R5, 0xff, RZ, 0xc0, !PT ;  /* 0x000000ff05f47812 */ /* 0x004fe200078ec0ff */
[----:B------:R-:W-:Y:S01]  /*6740*/  @!P6 HFMA2.BF16_V2 R93, -RZ.H0_H0, RZ.H0_H0, -R250.H0_H0 ;  /* 0x200000ffff5de231 */ /* 0x000fe200003409fa */
[----:B------:R-:W-:Y:S01]  /*6750*/  ISETP.GE.U32.AND P3, PT, R212, R82, PT ;  /* 0x00000052d400720c */ /* 0x000fe20003f66070 */
[----:B------:R-:W-:Y:S01]  /*6760*/  FADD.FTZ R164, R160, R164 ;  /* 0x000000a4a0a47221 */ /* 0x000fe20000010000 */
[----:B------:R-:W-:Y:S01]  /*6770*/  PRMT R82, R251, 0x5410, R250 ;  /* 0x00005410fb527816 */ /* 0x000fe200000000fa */
[----:B------:R-:W-:Y:S01]  /*6780*/  FADD.FTZ R252, R252, R107 ;  /* 0x0000006bfcfc7221 */ /* 0x000fe20000010000 */
[----:B------:R-:W-:Y:S01]  /*6790*/  @!P6 PRMT R250, R93, 0x5410, RZ ;  /* 0x000054105dfae816 */ /* 0x000fe200000000ff */
[----:B------:R-:W-:Y:S01]  /*67a0*/  MUFU.EX2 R233, R233 ;  /* 0x000000e900e97308 */ /* 0x000fe20000000800 */
[----:B-1----:R-:W-:Y:S01]  /*67b0*/  F2FP.BF16.PACK_AB R245, R152, R112 ;  /* 0x0000007098f5723e */ /* 0x002fe200000010ff */
[----:B------:R-:W2:Y:S01]  /*67c0*/  LDL.LU R84, [R1+0x288] ;  /* 0x0002880001547983 */ /* 0x000ea20000300800 */
[----:B------:R-:W-:-:S02]  /*67d0*/  ISETP.GE.U32.AND P6, PT, R212, R244, PT ;  /* 0x000000f4d400720c */ /* 0x000fc40003fc6070 */
[----:B------:R-:W-:Y:S02]  /*67e0*/  SHF.R.U32.HI R93, RZ, 0x10, R96 ;  /* 0x00000010ff5d7819 */ /* 0x000fe40000011660 */
[----:B------:R-:W-:Y:S01]  /*67f0*/  @!P4 PRMT R251, R150, 0x5410, RZ ;  /* 0x0000541096fbc816 */ /* 0x000fe200000000ff */
[----:B------:R-:W-:Y:S01]  /*6800*/  MUFU.EX2 R160, R246 ;  /* 0x000000f600a07308 */ /* 0x000fe20000000800 */
[----:B------:R-:W-:Y:S01]  /*6810*/  PRMT R244, R245, 0x7632, R244 ;  /* 0x00007632f5f47816 */ /* 0x000fe200000000f4 */
[----:B------:R-:W-:Y:S01]  /*6820*/  @!P5 HFMA2.BF16_V2 R149, -RZ.H0_H0, RZ.H0_H0, -R245.H0_H0 ;  /* 0x200000ffff95d231 */ /* 0x000fe200003409f5 */
[----:B------:R-:W-:Y:S01]  /*6830*/  LOP3.LUT R93, R93, 0xff, RZ, 0xc0, !PT ;  /* 0x000000ff5d5d7812 */ /* 0x000fe200078ec0ff */
[----:B------:R-:W-:Y:S01]  /*6840*/  FADD.FTZ R164, R106, R164 ;  /* 0x000000a46aa47221 */ /* 0x000fe20000010000 */
[----:B------:R-:W-:Y:S01]  /*6850*/  SHF.R.U32.HI R236, RZ, 0x8, R236 ;  /* 0x00000008ffec7819 */ /* 0x000fe200000116ec */
[----:B------:R-:W3:Y:S02]  /*6860*/  LDL.LU R5, [R1+0x284] ;  /* 0x0002840001057983 */ /* 0x000ee40000300800 */
[----:B------:R-:W1:Y:S01]  /*6870*/  MUFU.EX2 R150, R247 ;  /* 0x000000f700967308 */ /* 0x000e620000000800 */
[----:B------:R-:W-:Y:S01]  /*6880*/  @!P3 HFMA2.BF16_V2 R91, -RZ.H0_H0, RZ.H0_H0, -R244.H0_H0 ;  /* 0x200000ffff5bb231 */ /* 0x000fe200003409f4 */
[----:B------:R-:W-:-:S06]  /*6890*/  ISETP.GE.U32.AND P4, PT, R212, R93, PT ;  /* 0x0000005dd400720c */ /* 0x000fcc0003f86070 */
[----:B------:R-:W-:Y:S01]  /*68a0*/  MUFU.EX2 R106, R242 ;  /* 0x000000f2006a7308 */ /* 0x000fe20000000800 */
[----:B------:R-:W-:Y:S01]  /*68b0*/  PRMT R93, R245, 0x5410, R244 ;  /* 0x00005410f55d7816 */ /* 0x000fe200000000f4 */
[----:B------:R-:W-:Y:S01]  /*68c0*/  FADD.FTZ R112, R112, R164 ;  /* 0x000000a470707221 */ /* 0x000fe20000010000 */
[----:B------:R-:W-:Y:S01]  /*68d0*/  @!P3 PRMT R244, R91, 0x5410, RZ ;  /* 0x000054105bf4b816 */ /* 0x000fe200000000ff */
[----:B------:R-:W3:Y:S01]  /*68e0*/  LDL.LU R107, [R1+0x280] ;  /* 0x00028000016b7983 */ /* 0x000ee20000300800 */
[----:B------:R-:W-:Y:S02]  /*68f0*/  LOP3.LUT R91, R96, 0xff, RZ, 0xc0, !PT ;  /* 0x000000ff605b7812 */ /* 0x000fe400078ec0ff */
[----:B------:R-:W-:Y:S02]  /*6900*/  @!P5 PRMT R245, R149, 0x5410, RZ ;  /* 0x0000541095f5d816 */ /* 0x000fe400000000ff */
[----:B------:R-:W-:Y:S02]  /*6910*/  ISETP.GE.U32.AND P5, PT, R212, R91, PT ;  /* 0x0000005bd400720c */ /* 0x000fe40003fa6070 */
[----:B------:R-:W-:-:S02]  /*6920*/  SHF.R.U32.HI R91, RZ, 0x18, R96 ;  /* 0x00000018ff5b7819 */ /* 0x000fc40000011660 */
[----:B-1----:R-:W-:Y:S01]  /*6930*/  F2FP.BF16.PACK_AB R247, R160, R150 ;  /* 0x00000096a0f7723e */ /* 0x002fe200000010ff */
[----:B------:R1:W1:Y:S01]  /*6940*/  MUFU.EX2 R149, R240 ;  /* 0x000000f000957308 */ /* 0x0002620000000800 */
[----:B------:R-:W-:Y:S02]  /*6950*/  ISETP.GE.U32.AND P3, PT, R212, R91, PT ;  /* 0x0000005bd400720c */ /* 0x000fe40003f66070 */
[----:B------:R-:W-:Y:S02]  /*6960*/  LOP3.LUT R91, R96, 0xffff, RZ, 0xc0, !PT ;  /* 0x0000ffff605b7812 */ /* 0x000fe400078ec0ff */
[----:B------:R-:W-:Y:S02]  /*6970*/  PRMT R246, R247, 0x7632, R246 ;  /* 0x00007632f7f67816 */ /* 0x000fe400000000f6 */
[----:B------:R-:W-:Y:S01]  /*6980*/  SHF.R.U32.HI R91, RZ, 0x8, R91 ;  /* 0x00000008ff5b7819 */ /* 0x000fe2000001165b */
[----:B------:R1:W1:Y:S02]  /*6990*/  MUFU.EX2 R96, R241 ;  /* 0x000000f100607308 */ /* 0x0002640000000800 */
[----:B------:R-:W-:Y:S01]  /*69a0*/  @!P1 HFMA2.BF16_V2 R81, -RZ.H0_H0, RZ.H0_H0, -R246.H0_H0 ;  /* 0x200000ffff519231 */ /* 0x000fe200003409f6 */
[----:B-1----:R-:W-:-:S02]  /*69b0*/  LOP3.LUT R240, R91, 0xffff, RZ, 0xc0, !PT ;  /* 0x0000ffff5bf07812 */ /* 0x002fc400078ec0ff */
[----:B------:R-:W-:Y:S02]  /*69c0*/  PRMT R91, R247, 0x5410, R246 ;  /* 0x00005410f75b7816 */ /* 0x000fe400000000f6 */
[----:B------:R-:W-:Y:S02]  /*69d0*/  @!P1 PRMT R246, R81, 0x5410, RZ ;  /* 0x0000541051f69816 */ /* 0x000fe400000000ff */
[----:B------:R-:W-:Y:S01]  /*69e0*/  ISETP.GE.U32.AND P1, PT, R212, R240, PT ;  /* 0x000000f0d400720c */ /* 0x000fe20003f26070 */
[----:B------:R-:W-:Y:S01]  /*69f0*/  @!P6 HFMA2.BF16_V2 R148, -RZ.H0_H0, RZ.H0_H0, -R247.H0_H0 ;  /* 0x200000ffff94e231 */ /* 0x000fe200003409f7 */
[----:B------:R-:W-:-:S04]  /*6a00*/  F2FP.BF16.PACK_AB R241, R149, R106 ;  /* 0x0000006a95f1723e */ /* 0x000fc800000010ff */
[----:B------:R-:W-:Y:S01]  /*6a10*/  @!P6 PRMT R247, R148, 0x5410, RZ ;  /* 0x0000541094f7e816 */ /* 0x000fe200000000ff */
[----:B------:R-:W-:Y:S01]  /*6a20*/  FADD.FTZ R148, R243, R252 ;  /* 0x000000fcf3947221 */ /* 0x000fe20000010000 */
[----:B------:R-:W-:Y:S01]  /*6a30*/  PRMT R240, R241, 0x7632, R240 ;  /* 0x00007632f1f07816 */ /* 0x000fe200000000f0 */
[----:B------:R-:W-:Y:S01]  /*6a40*/  @!P5 HFMA2.BF16_V2 R147, -RZ.H0_H0, RZ.H0_H0, -R241.H0_H0 ;  /* 0x200000ffff93d231 */ /* 0x000fe200003409f1 */
[----:B------:R-:W-:Y:S02]  /*6a50*/  F2FP.BF16.PACK_AB R243, R239, R96 ;  /* 0x00000060eff3723e */ /* 0x000fe400000010ff */
[----:B------:R-:W-:Y:S01]  /*6a60*/  PRMT R81, R241, 0x5410, R240 ;  /* 0x00005410f1517816 */ /* 0x000fe200000000f0 */
[----:B------:R-:W-:Y:S01]  /*6a70*/  @!P1 HFMA2.BF16_V2 R80, -RZ.H0_H0, RZ.H0_H0, -R240.H0_H0 ;  /* 0x200000ffff509231 */ /* 0x000fe200003409f0 */
[----:B------:R-:W-:Y:S02]  /*6a80*/  @!P5 PRMT R241, R147, 0x5410, RZ ;  /* 0x0000541093f1d816 */ /* 0x000fe400000000ff */
[----:B------:R-:W-:-:S02]  /*6a90*/  PRMT R242, R243, 0x7632, R242 ;  /* 0x00007632f3f27816 */ /* 0x000fc400000000f2 */
[----:B------:R-:W-:Y:S02]  /*6aa0*/  ISETP.GE.U32.AND P5, PT, R212, R237, PT ;  /* 0x000000edd400720c */ /* 0x000fe40003fa6070 */
[----:B------:R-:W-:Y:S02]  /*6ab0*/  LOP3.LUT R236, R236, 0xffff, RZ, 0xc0, !PT ;  /* 0x0000ffffecec7812 */ /* 0x000fe400078ec0ff */
[----:B------:R-:W-:Y:S01]  /*6ac0*/  F2FP.BF16.PACK_AB R237, R235, R238 ;  /* 0x000000eeebed723e */ /* 0x000fe200000010ff */
[----:B------:R-:W-:Y:S01]  /*6ad0*/  @!P3 HFMA2.BF16_V2 R87, -RZ.H0_H0, RZ.H0_H0, -R242.H0_H0 ;  /* 0x200000ffff57b231 */ /* 0x000fe200003409f2 */
[----:B------:R-:W-:Y:S02]  /*6ae0*/  @!P1 PRMT R240, R80, 0x5410, RZ ;  /* 0x0000541050f09816 */ /* 0x000fe400000000ff */
[----:B------:R-:W-:Y:S01]  /*6af0*/  ISETP.GE.U32.AND P1, PT, R212, R236, PT ;  /* 0x000000ecd400720c */ /* 0x000fe20003f26070 */
[----:B------:R-:W-:Y:S01]  /*6b00*/  @!P2 HFMA2.BF16_V2 R145, -RZ.H0_H0, RZ.H0_H0, -R237.H0_H0 ;  /* 0x200000ffff91a231 */ /* 0x000fe200003409ed */
[----:B------:R-:W-:Y:S01]  /*6b10*/  PRMT R236, R237, 0x7632, R236 ;  /* 0x00007632edec7816 */ /* 0x000fe200000000ec */
[----:B------:R-:W-:Y:S01]  /*6b20*/  FADD.FTZ R148, R150, R148 ;  /* 0x0000009496947221 */ /* 0x000fe20000010000 */
[----:B------:R-:W-:-:S02]  /*6b30*/  PRMT R80, R243, 0x5410, R242 ;  /* 0x00005410f3507816 */ /* 0x000fc400000000f2 */
[----:B------:R-:W-:Y:S02]  /*6b40*/  @!P3 PRMT R242, R87, 0x5410, RZ ;  /* 0x0000541057f2b816 */ /* 0x000fe400000000ff */
[----:B------:R-:W-:Y:S01]  /*6b50*/  PRMT R87, R237, 0x5410, R236 ;  /* 0x00005410ed577816 */ /* 0x000fe200000000ec */
[----:B------:R-:W-:Y:S01]  /*6b60*/  FADD.FTZ R160, R160, R148 ;  /* 0x00000094a0a07221 */ /* 0x000fe20000010000 */
[----:B------:R-:W-:Y:S02]  /*6b70*/  @!P2 PRMT R237, R145, 0x5410, RZ ;  /* 0x0000541091eda816 */ /* 0x000fe400000000ff */
[----:B------:R-:W-:Y:S01]  /*6b80*/  LOP3.LUT R145, R95, UR4, RZ, 0x3c, !PT ;  /* 0x000000045f917c12 */ /* 0x000fe2000f8e3cff */
[----:B------:R-:W-:Y:S02]  /*6b90*/  FADD.FTZ R152, R152, R112 ;  /* 0x0000007098987221 */ /* 0x000fe40000010000 */
[----:B------:R-:W-:Y:S02]  /*6ba0*/  IMAD.MOV.U32 R112, RZ, RZ, R97 ;  /* 0x000000ffff707224 */ /* 0x000fe400078e0061 */
[----:B------:R-:W-:-:S02]  /*6bb0*/  FADD.FTZ R160, R96, R160 ;  /* 0x000000a060a07221 */ /* 0x000fc40000010000 */
[----:B------:R-:W-:Y:S01]  /*6bc0*/  IMAD.WIDE.U32 R96, R145, -0x326172a9, RZ ;  /* 0xcd9e8d5791607825 */ /* 0x000fe200078e00ff */
[----:B------:R-:W-:Y:S02]  /*6bd0*/  @!P1 HFMA2.BF16_V2 R85, -RZ.H0_H0, RZ.H0_H0, -R236.H0_H0 ;  /* 0x200000ffff559231 */ /* 0x000fe400003409ec */
[----:B------:R-:W-:Y:S01]  /*6be0*/  @!P4 HFMA2.BF16_V2 R146, -RZ.H0_H0, RZ.H0_H0, -R243.H0_H0 ;  /* 0x200000ffff92c231 */ /* 0x000fe200003409f3 */
[----:B------:R-:W-:Y:S01]  /*6bf0*/  FADD.FTZ R152, R106, R152 ;  /* 0x000000986a987221 */ /* 0x000fe20000010000 */
[----:B------:R-:W-:Y:S02]  /*6c00*/  LOP3.LUT R145, R97, UR26, R134, 0x96, !PT ;  /* 0x0000001a61917c12 */ /* 0x000fe4000f8e9686 */
[----:B------:R-:W-:Y:S01]  /*6c10*/  @!P1 PRMT R236, R85, 0x5410, RZ ;  /* 0x0000541055ec9816 */ /* 0x000fe200000000ff */
[----:B------:R-:W-:Y:S01]  /*6c20*/  FADD.FTZ R85, R149, R152 ;  /* 0x0000009895557221 */ /* 0x000fe20000010000 */
[----:B------:R-:W-:Y:S01]  /*6c30*/  @!P4 PRMT R243, R146, 0x5410, RZ ;  /* 0x0000541092f3c816 */ /* 0x000fe200000000ff */
[----:B------:R-:W-:Y:S01]  /*6c40*/  IMAD.WIDE.U32 R148, R145, -0x2daee0ad, RZ ;  /* 0xd2511f5391947825 */ /* 0x000fe200078e00ff */
[----:B------:R-:W-:-:S02]  /*6c50*/  LOP3.LUT R146, R137, UR24, R96, 0x96, !PT ;  /* 0x0000001889927c12 */ /* 0x000fc4000f8e9660 */
[----:B------:R-:W-:Y:S02]  /*6c60*/  LOP3.LUT R151, R151, 0xff, RZ, 0xc0, !PT ;  /* 0x000000ff97977812 */ /* 0x000fe400078ec0ff */
[----:B------:R-:W-:Y:S01]  /*6c70*/  LOP3.LUT R145, R149, UR22, R138, 0x96, !PT ;  /* 0x0000001695917c12 */ /* 0x000fe2000f8e968a */
[----:B------:R-:W-:Y:S01]  /*6c80*/  IMAD.WIDE.U32 R96, R146, -0x2daee0ad, RZ ;  /* 0xd2511f5392607825 */ /* 0x000fe200078e00ff */
[----:B------:R-:W-:-:S03]  /*6c90*/  ISETP.GE.U32.AND P6, PT, R212, R151, PT ;  /* 0x00000097d400720c */ /* 0x000fc60003fc6070 */
        /* <DEDUP_REMOVED lines=11> */
[----:B------:R-:W-:Y:S02]  /*6d50*/  IMAD.MOV.U32 R146, RZ, RZ, R96 ;  /* 0x000000ffff927224 */ /* 0x000fe400078e0060 */
[----:B------:R-:W-:-:S05]  /*6d60*/  IMAD.WIDE.U32 R148, R148, -0x326172a9, RZ ;  /* 0xcd9e8d5794947825 */ /* 0x000fca00078e00ff */
[----:B------:R-:W-:Y:S01]  /*6d70*/  LOP3.LUT R146, R149, UR29, R146, 0x96, !PT ;  /* 0x0000001d95927c12 */ /* 0x000fe2000f8e9692 */
[----:B------:R-:W-:Y:S01]  /*6d80*/  IMAD.MOV.U32 R147, RZ, RZ, R97 ;  /* 0x000000ffff937224 */ /* 0x000fe200078e0061 */
[----:B------:R-:W-:Y:S01]  /*6d90*/  MUFU.EX2 R231, R231 ;  /* 0x000000e700e77308 */ /* 0x000fe20000000800 */
[----:B------:R-:W-:Y:S01]  /*6da0*/  FADD.FTZ R239, R239, R160 ;  /* 0x000000a0efef7221 */ /* 0x000fe20000010000 */
[----:B------:R-:W-:-:S06]  /*6db0*/  LOP3.LUT R147, R146, 0xff, RZ, 0xc0, !PT ;  /* 0x000000ff92937812 */ /* 0x000fcc00078ec0ff */
[----:B------:R-:W1:Y:S01]  /*6dc0*/  MUFU.EX2 R230, R230 ;  /* 0x000000e600e67308 */ /* 0x000e620000000800 */
[----:B------:R-:W-:-:S07]  /*6dd0*/  ISETP.GE.U32.AND P4, PT, R212, R147, PT ;  /* 0x00000093d400720c */ /* 0x000fce0003f86070 */
[----:B------:R-:W-:Y:S01]  /*6de0*/  MUFU.EX2 R229, R229 ;  /* 0x000000e500e57308 */ /* 0x000fe20000000800 */
[----:B------:R-:W-:Y:S01]  /*6df0*/  LOP3.LUT R147, R146, 0xffff, RZ, 0xc0, !PT ;  /* 0x0000ffff92937812 */ /* 0x000fe200078ec0ff */
[----:B------:R-:W-:Y:S01]  /*6e00*/  FADD.FTZ R85, R238, R85 ;  /* 0x00000055ee557221 */ /* 0x000fe20000010000 */
[----:B------:R-:W2:Y:S02]  /*6e10*/  LDL.LU.64 R96, [R1+0x278] ;  /* 0x0002780001607983 */ /* 0x000ea40000300a00 */
[----:B------:R-:W-:Y:S01]  /*6e20*/  SHF.R.U32.HI R147, RZ, 0x8, R147 ;  /* 0x00000008ff937819 */ /* 0x000fe20000011693 */
[----:B------:R-:W-:Y:S01]  /*6e30*/  FADD.FTZ R151, R234, R239 ;  /* 0x000000efea977221 */ /* 0x000fe20000010000 */
[----:B------:R-:W2:Y:S02]  /*6e40*/  LDL.LU R152, [R1+0x88] ;  /* 0x0000880001987983 */ /* 0x000ea40000300800 */
[----:B------:R-:W-:-:S04]  /*6e50*/  LOP3.LUT R147, R147, 0xffff, RZ, 0xc0, !PT ;  /* 0x0000ffff93937812 */ /* 0x000fc800078ec0ff */
[----:B------:R-:W-:Y:S02]  /*6e60*/  ISETP.GE.U32.AND P3, PT, R212, R147, PT ;  /* 0x00000093d400720c */ /* 0x000fe40003f66070 */
[--C-:B------:R-:W-:Y:S02]  /*6e70*/  SHF.R.U32.HI R147, RZ, 0x10, R146.reuse ;  /* 0x00000010ff937819 */ /* 0x100fe40000011692 */
[----:B------:R-:W-:-:S04]  /*6e80*/  SHF.R.U32.HI R146, RZ, 0x18, R146 ;  /* 0x00000018ff927819 */ /* 0x000fc80000011692 */
[C---:B------:R-:W-:Y:S02]  /*6e90*/  ISETP.GE.U32.AND P1, PT, R212.reuse, R146, PT ;  /* 0x00000092d400720c */ /* 0x040fe40003f26070 */
[----:B------:R1:W1:Y:S01]  /*6ea0*/  MUFU.EX2 R146, R232 ;  /* 0x000000e800927308 */ /* 0x0002620000000800 */
[----:B------:R-:W-:Y:S01]  /*6eb0*/  LOP3.LUT R147, R147, 0xff, RZ, 0xc0, !PT ;  /* 0x000000ff93937812 */ /* 0x000fe200078ec0ff */
[C---:B------:R-:W-:Y:S01]  /*6ec0*/  FADD.FTZ R151, R233.reuse, R151 ;  /* 0x00000097e9977221 */ /* 0x040fe20000010000 */
[----:B------:R-:W-:Y:S02]  /*6ed0*/  F2FP.BF16.PACK_AB R239, R233, R234 ;  /* 0x000000eae9ef723e */ /* 0x000fe400000010ff */
[----:B------:R-:W-:Y:S02]  /*6ee0*/  ISETP.GE.U32.AND P2, PT, R212, R147, PT ;  /* 0x00000093d400720c */ /* 0x000fe40003f46070 */
[----:B-1----:R-:W-:Y:S02]  /*6ef0*/  F2FP.BF16.PACK_AB R233, R230, R231 ;  /* 0x000000e7e6e9723e */ /* 0x002fe400000010ff */
[----:B------:R-:W-:Y:S01]  /*6f00*/  PRMT R238, R239, 0x7632, R238 ;  /* 0x00007632efee7816 */ /* 0x000fe200000000ee */
[----:B------:R-:W-:Y:S01]  /*6f10*/  FADD.FTZ R147, R235, R85 ;  /* 0x00000055eb937221 */ /* 0x000fe20000010000 */
[----:B------:R-:W-:-:S03]  /*6f20*/  PRMT R232, R233, 0x7632, R232 ;  /* 0x00007632e9e87816 */ /* 0x000fc600000000e8 */
[----:B------:R-:W-:Y:S01]  /*6f30*/  @!P5 HFMA2.BF16_V2 R79, -RZ.H0_H0, RZ.H0_H0, -R238.H0_H0 ;  /* 0x200000ffff4fd231 */ /* 0x000fe200003409ee */
[----:B------:R-:W-:Y:S01]  /*6f40*/  F2FP.BF16.PACK_AB R235, R229, R146 ;  /* 0x00000092e5eb723e */ /* 0x000fe200000010ff */
[----:B------:R-:W-:Y:S01]  /*6f50*/  @!P3 HFMA2.BF16_V2 R78, -RZ.H0_H0, RZ.H0_H0, -R232.H0_H0 ;  /* 0x200000ffff4eb231 */ /* 0x000fe200003409e8 */
[----:B------:R-:W-:-:S03]  /*6f60*/  PRMT R85, R239, 0x5410, R238 ;  /* 0x00005410ef557816 */ /* 0x000fc600000000ee */
[----:B------:R-:W-:Y:S01]  /*6f70*/  @!P2 HFMA2.BF16_V2 R142, -RZ.H0_H0, RZ.H0_H0, -R235.H0_H0 ;  /* 0x200000ffff8ea231 */ /* 0x000fe200003409eb */
[----:B------:R-:W-:Y:S02]  /*6f80*/  PRMT R234, R235, 0x7632, R234 ;  /* 0x00007632ebea7816 */ /* 0x000fe400000000ea */
[----:B------:R-:W-:Y:S02]  /*6f90*/  @!P5 PRMT R238, R79, 0x5410, RZ ;  /* 0x000054104feed816 */ /* 0x000fe400000000ff */
[----:B------:R-:W-:Y:S02]  /*6fa0*/  PRMT R79, R233, 0x5410, R232 ;  /* 0x00005410e94f7816 */ /* 0x000fe400000000e8 */
[----:B------:R-:W-:Y:S01]  /*6fb0*/  @!P3 PRMT R232, R78, 0x5410, RZ ;  /* 0x000054104ee8b816 */ /* 0x000fe200000000ff */
[----:B------:R-:W-:Y:S01]  /*6fc0*/  IMAD.MOV.U32 R252, RZ, RZ, R112 ;  /* 0x000000fffffc7224 */ /* 0x000fe200078e0070 */
[----:B------:R-:W-:Y:S01]  /*6fd0*/  PRMT R78, R235, 0x5410, R234 ;  /* 0x00005410eb4e7816 */ /* 0x000fe200000000ea */
[----:B------:R-:W-:Y:S01]  /*6fe0*/  IMAD.MOV.U32 R160, RZ, RZ, R113 ;  /* 0x000000ffffa07224 */ /* 0x000fe200078e0071 */
[----:B------:R-:W-:Y:S01]  /*6ff0*/  @!P2 PRMT R235, R142, 0x5410, RZ ;  /* 0x000054108eeba816 */ /* 0x000fe200000000ff */
[----:B------:R-:W-:Y:S01]  /*7000*/  IMAD.WIDE.U32 R112, R145, -0x2daee0ad, RZ ;  /* 0xd2511f5391707825 */ /* 0x000fe200078e00ff */
[----:B------:R-:W-:Y:S01]  /*7010*/  SHF.R.U32.HI R142, RZ, 0x18, R148 ;  /* 0x00000018ff8e7819 */ /* 0x000fe20000011694 */
[----:B------:R-:W-:-:S02]  /*7020*/  @!P4 HFMA2.BF16_V2 R143, -RZ.H0_H0, RZ.H0_H0, -R233.H0_H0 ;  /* 0x200000ffff8fc231 */ /* 0x000fc400003409e9 */
[----:B------:R-:W-:Y:S01]  /*7030*/  @!P6 HFMA2.BF16_V2 R144, -RZ.H0_H0, RZ.H0_H0, -R239.H0_H0 ;  /* 0x200000ffff90e231 */ /* 0x000fe200003409ef */
[----:B------:R-:W-:Y:S02]  /*7040*/  ISETP.GE.U32.AND P2, PT, R212, R142, PT ;  /* 0x0000008ed400720c */ /* 0x000fe40003f46070 */
[----:B------:R-:W-:Y:S02]  /*7050*/  LOP3.LUT R142, R112, 0xff, RZ, 0xc0, !PT ;  /* 0x000000ff708e7812 */ /* 0x000fe400078ec0ff */
[----:B------:R-:W-:Y:S01]  /*7060*/  @!P4 PRMT R233, R143, 0x5410, RZ ;  /* 0x000054108fe9c816 */ /* 0x000fe200000000ff */
[----:B------:R-:W-:Y:S01]  /*7070*/  FADD.FTZ R151, R146, R151 ;  /* 0x0000009792977221 */ /* 0x000fe20000010000 */
[----:B------:R-:W-:Y:S02]  /*7080*/  @!P6 PRMT R239, R144, 0x5410, RZ ;  /* 0x0000541090efe816 */ /* 0x000fe400000000ff */
[----:B------:R-:W-:Y:S02]  /*7090*/  ISETP.GE.U32.AND P4, PT, R212, R142, PT ;  /* 0x0000008ed400720c */ /* 0x000fe40003f86070 */
[----:B------:R-:W-:-:S02]  /*70a0*/  LOP3.LUT R142, R112, 0xffff, RZ, 0xc0, !PT ;  /* 0x0000ffff708e7812 */ /* 0x000fc400078ec0ff */
[--C-:B------:R-:W-:Y:S02]  /*70b0*/  SHF.R.U32.HI R144, RZ, 0x10, R112.reuse ;  /* 0x00000010ff907819 */ /* 0x100fe40000011670 */
[----:B------:R-:W-:Y:S02]  /*70c0*/  SHF.R.U32.HI R143, RZ, 0x18, R112 ;  /* 0x00000018ff8f7819 */ /* 0x000fe40000011670 */
[----:B------:R-:W-:Y:S01]  /*70d0*/  LOP3.LUT R146, R113, UR28, R150, 0x96, !PT ;  /* 0x0000001c71927c12 */ /* 0x000fe2000f8e9696 */
[----:B------:R-:W2:Y:S04]  /*70e0*/  LDL.LU R112, [R1+0x8c] ;  /* 0x00008c0001707983 */ /* 0x000ea80000300800 */
[----:B------:R-:W3:Y:S01]  /*70f0*/  LDL.LU R113, [R1+0x80] ;  /* 0x0000800001717983 */ /* 0x000ee20000300800 */
[----:B------:R-:W-:Y:S01]  /*7100*/  @!P1 HFMA2.BF16_V2 R77, -RZ.H0_H0, RZ.H0_H0, -R234.H0_H0 ;  /* 0x200000ffff4d9231 */ /* 0x000fe200003409ea */
[----:B------:R-:W-:Y:S01]  /*7110*/  MUFU.EX2 R226, R226 ;  /* 0x000000e200e27308 */ /* 0x000fe20000000800 */
[----:B------:R-:W-:Y:S01]  /*7120*/  FADD.FTZ R147, R231, R147 ;  /* 0x00000093e7937221 */ /* 0x000fe20000010000 */
[----:B------:R-:W3:Y:S02]  /*7130*/  LDL.LU R164, [R1+0x78] ;  /* 0x0000780001a47983 */ /* 0x000ee40000300800 */
[----:B------:R-:W-:-:S02]  /*7140*/  @!P1 PRMT R234, R77, 0x5410, RZ ;  /* 0x000054104dea9816 */ /* 0x000fc400000000ff */
[----:B------:R-:W-:Y:S02]  /*7150*/  LOP3.LUT R77, R148, 0xff, RZ, 0xc0, !PT ;  /* 0x000000ff944d7812 */ /* 0x000fe400078ec0ff */
[----:B------:R-:W1:Y:S01]  /*7160*/  MUFU.EX2 R145, R225 ;  /* 0x000000e100917308 */ /* 0x000e620000000800 */
[----:B------:R-:W-:Y:S01]  /*7170*/  FADD.FTZ R147, R230, R147 ;  /* 0x00000093e6937221 */ /* 0x000fe20000010000 */
[----:B------:R-:W-:Y:S01]  /*7180*/  ISETP.GE.U32.AND P3, PT, R212, R77, PT ;  /* 0x0000004dd400720c */ /* 0x000fe20003f66070 */
[----:B------:R-:W3:Y:S01]  /*7190*/  LDL.LU R106, [R1+0x7c] ;  /* 0x00007c00016a7983 */ /* 0x000ee20000300800 */
[----:B------:R-:W-:Y:S02]  /*71a0*/  LOP3.LUT R77, R148, 0xffff, RZ, 0xc0, !PT ;  /* 0x0000ffff944d7812 */ /* 0x000fe400078ec0ff */
[----:B------:R-:W-:-:S04]  /*71b0*/  SHF.R.U32.HI R148, RZ, 0x10, R148 ;  /* 0x00000010ff947819 */ /* 0x000fc80000011694 */
[----:B------:R-:W-:Y:S02]  /*71c0*/  LOP3.LUT R148, R148, 0xff, RZ, 0xc0, !PT ;  /* 0x000000ff94947812 */ /* 0x000fe400078ec0ff */
[C---:B------:R-:W-:Y:S02]  /*71d0*/  ISETP.GE.U32.AND P1, PT, R212.reuse, R143, PT ;  /* 0x0000008fd400720c */ /* 0x040fe40003f26070 */
[----:B------:R-:W-:Y:S01]  /*71e0*/  ISETP.GE.U32.AND P5, PT, R212, R148, PT ;  /* 0x00000094d400720c */ /* 0x000fe20003fa6070 */
[----:B------:R-:W-:Y:S01]  /*71f0*/  MUFU.EX2 R143, R227 ;  /* 0x000000e3008f7308 */ /* 0x000fe20000000800 */
[----:B------:R-:W-:-:S07]  /*7200*/  SHF.R.U32.HI R77, RZ, 0x8, R77 ;  /* 0x00000008ff4d7819 */ /* 0x000fce000001164d */
[----:B------:R-:W1:Y:S01]  /*7210*/  MUFU.EX2 R148, R228 ;  /* 0x000000e400947308 */ /* 0x000e620000000800 */
[----:B------:R-:W-:Y:S01]  /*7220*/  LOP3.LUT R77, R77, 0xffff, RZ, 0xc0, !PT ;  /* 0x0000ffff4d4d7812 */ /* 0x000fe200078ec0ff */
[----:B------:R-:W-:-:S03]  /*7230*/  FADD.FTZ R149, R229, R151 ;  /* 0x00000097e5957221 */ /* 0x000fc60000010000 */
[----:B------:R-:W-:Y:S02]  /*7240*/  ISETP.GE.U32.AND P6, PT, R212, R77, PT ;  /* 0x0000004dd400720c */ /* 0x000fe40003fc6070 */
[----:B-1----:R-:W-:Y:S02]  /*7250*/  F2FP.BF16.PACK_AB R229, R145, R226 ;  /* 0x000000e291e5723e */ /* 0x002fe400000010ff */
[----:B------:R-:W-:Y:S02]  /*7260*/  LOP3.LUT R77, R146, 0xffff, RZ, 0xc0, !PT ;  /* 0x0000ffff924d7812 */ /* 0x000fe400078ec0ff */
[----:B------:R-:W-:Y:S02]  /*7270*/  F2FP.BF16.PACK_AB R231, R143, R148 ;  /* 0x000000948fe7723e */ /* 0x000fe400000010ff */
[----:B------:R-:W-:Y:S02]  /*7280*/  PRMT R228, R229, 0x7632, R228 ;  /* 0x00007632e5e47816 */ /* 0x000fe400000000e4 */
[----:B------:R-:W-:-:S02]  /*7290*/  PRMT R230, R231, 0x7632, R230 ;  /* 0x00007632e7e67816 */ /* 0x000fc400000000e6 */
[----:B------:R-:W-:Y:S01]  /*72a0*/  SHF.R.U32.HI R77, RZ, 0x8, R77 ;  /* 0x00000008ff4d7819 */ /* 0x000fe2000001164d */
[----:B------:R-:W-:Y:S02]  /*72b0*/  @!P6 HFMA2.BF16_V2 R76, -RZ.H0_H0, RZ.H0_H0, -R228.H0_H0 ;  /* 0x200000ffff4ce231 */ /* 0x000fe400003409e4 */
[----:B------:R-:W-:Y:S01]  /*72c0*/  @!P2 HFMA2.BF16_V2 R132, -RZ.H0_H0, RZ.H0_H0, -R230.H0_H0 ;  /* 0x200000ffff84a231 */ /* 0x000fe200003409e6 */
[----:B------:R-:W-:Y:S02]  /*72d0*/  LOP3.LUT R150, R77, 0xffff, RZ, 0xc0, !PT ;  /* 0x0000ffff4d967812 */ /* 0x000fe400078ec0ff */
[----:B------:R-:W-:Y:S02]  /*72e0*/  PRMT R77, R229, 0x5410, R228 ;  /* 0x00005410e54d7816 */ /* 0x000fe400000000e4 */
[----:B------:R-:W-:Y:S02]  /*72f0*/  @!P6 PRMT R228, R76, 0x5410, RZ ;  /* 0x000054104ce4e816 */ /* 0x000fe400000000ff */
[----:B------:R-:W-:-:S02]  /*7300*/  PRMT R76, R231, 0x5410, R230 ;  /* 0x00005410e74c7816 */ /* 0x000fc400000000e6 */
[----:B------:R-:W-:Y:S02]  /*7310*/  @!P2 PRMT R230, R132, 0x5410, RZ ;  /* 0x0000541084e6a816 */ /* 0x000fe400000000ff */
[----:B------:R-:W-:Y:S01]  /*7320*/  LOP3.LUT R132, R146, 0xff, RZ, 0xc0, !PT ;  /* 0x000000ff92847812 */ /* 0x000fe200078ec0ff */
[----:B------:R-:W-:-:S03]  /*7330*/  @!P5 HFMA2.BF16_V2 R133, -RZ.H0_H0, RZ.H0_H0, -R231.H0_H0 ;  /* 0x200000ffff85d231 */ /* 0x000fc600003409e7 */
[C---:B------:R-:W-:Y:S02]  /*7340*/  ISETP.GE.U32.AND P2, PT, R212.reuse, R132, PT ;  /* 0x00000084d400720c */ /* 0x040fe40003f46070 */
[----:B------:R-:W-:Y:S02]  /*7350*/  SHF.R.U32.HI R132, RZ, 0x18, R146 ;  /* 0x00000018ff847819 */ /* 0x000fe40000011692 */
[----:B------:R-:W-:Y:S01]  /*7360*/  @!P5 PRMT R231, R133, 0x5410, RZ ;  /* 0x0000541085e7d816 */ /* 0x000fe200000000ff */
[----:B------:R-:W-:Y:S01]  /*7370*/  MUFU.EX2 R222, R222 ;  /* 0x000000de00de7308 */ /* 0x000fe20000000800 */
[----:B------:R-:W-:Y:S01]  /*7380*/  ISETP.GE.U32.AND P5, PT, R212, R132, PT ;  /* 0x00000084d400720c */ /* 0x000fe20003fa6070 */
[----:B------:R-:W-:-:S06]  /*7390*/  @!P3 HFMA2.BF16_V2 R141, -RZ.H0_H0, RZ.H0_H0, -R229.H0_H0 ;  /* 0x200000ffff8db231 */ /* 0x000fcc00003409e5 */
[----:B------:R-:W1:Y:S01]  /*73a0*/  MUFU.EX2 R132, R221 ;  /* 0x000000dd00847308 */ /* 0x000e620000000800 */
[----:B------:R-:W-:-:S07]  /*73b0*/  @!P3 PRMT R229, R141, 0x5410, RZ ;  /* 0x000054108de5b816 */ /* 0x000fce00000000ff */
[----:B------:R-:W-:Y:S08]  /*73c0*/  MUFU.EX2 R141, R224 ;  /* 0x000000e0008d7308 */ /* 0x000ff00000000800 */
[----:B------:R-:W1:Y:S02]  /*73d0*/  MUFU.EX2 R223, R223 ;  /* 0x000000df00df7308 */ /* 0x000e640000000800 */
[----:B-1----:R-:W-:Y:S01]  /*73e0*/  F2FP.BF16.PACK_AB R227, R132, R222 ;  /* 0x000000de84e3723e */ /* 0x002fe200000010ff */
[----:B------:R-:W-:Y:S01]  /*73f0*/  FADD.FTZ R147, R226, R147 ;  /* 0x00000093e2937221 */ /* 0x000fe20000010000 */
[----:B------:R-:W-:-:S02]  /*7400*/  SHF.R.U32.HI R146, RZ, 0x10, R146 ;  /* 0x00000010ff927819 */ /* 0x000fc40000011692 */
[----:B------:R-:W-:Y:S02]  /*7410*/  PRMT R226, R227, 0x7632, R226 ;  /* 0x00007632e3e27816 */ /* 0x000fe400000000e2 */
[----:B------:R-:W-:Y:S02]  /*7420*/  ISETP.GE.U32.AND P3, PT, R212, R150, PT ;  /* 0x00000096d400720c */ /* 0x000fe40003f66070 */
[----:B------:R-:W-:Y:S01]  /*7430*/  LOP3.LUT R146, R146, 0xff, RZ, 0xc0, !PT ;  /* 0x000000ff92927812 */ /* 0x000fe200078ec0ff */
[----:B------:R-:W-:Y:S01]  /*7440*/  @!P5 HFMA2.BF16_V2 R126, -RZ.H0_H0, RZ.H0_H0, -R226.H0_H0 ;  /* 0x200000ffff7ed231 */ /* 0x000fe200003409e2 */
[----:B------:R1:W-:Y:S02]  /*7450*/  MUFU.EX2 R133, R161 ;  /* 0x000000a100857308 */ /* 0x0003e40000000800 */
[----:B------:R-:W-:Y:S02]  /*7460*/  ISETP.GE.U32.AND P6, PT, R212, R146, PT ;  /* 0x00000092d400720c */ /* 0x000fe40003fc6070 */
[----:B------:R-:W-:-:S04]  /*7470*/  F2FP.BF16.PACK_AB R225, R223, R141 ;  /* 0x0000008ddfe1723e */ /* 0x000fc800000010ff */
[----:B------:R-:W-:Y:S02]  /*7480*/  PRMT R224, R225, 0x7632, R224 ;  /* 0x00007632e1e07816 */ /* 0x000fe400000000e0 */
[----:B-1----:R-:W-:Y:S02]  /*7490*/  PRMT R161, R227, 0x5410, R226 ;  /* 0x00005410e3a17816 */ /* 0x002fe400000000e2 */
[----:B------:R-:W-:Y:S02]  /*74a0*/  @!P5 PRMT R226, R126, 0x5410, RZ ;  /* 0x000054107ee2d816 */ /* 0x000fe400000000ff */
[----:B------:R-:W1:Y:S01]  /*74b0*/  MUFU.EX2 R126, R162 ;  /* 0x000000a2007e7308 */ /* 0x000e620000000800 */
[----:B------:R-:W-:Y:S01]  /*74c0*/  @!P3 HFMA2.BF16_V2 R128, -RZ.H0_H0, RZ.H0_H0, -R224.H0_H0 ;  /* 0x200000ffff80b231 */ /* 0x000fe200003409e0 */
[----:B------:R-:W-:Y:S01]  /*74d0*/  FADD.FTZ R147, R145, R147 ;  /* 0x0000009391937221 */ /* 0x000fe20000010000 */
[----:B------:R-:W-:Y:S01]  /*74e0*/  @!P2 HFMA2.BF16_V2 R130, -RZ.H0_H0, RZ.H0_H0, -R225.H0_H0 ;  /* 0x200000ffff82a231 */ /* 0x000fe200003409e1 */
[----:B------:R-:W-:Y:S01]  /*74f0*/  IMAD.MOV.U32 R151, RZ, RZ, R160 ;  /* 0x000000ffff977224 */ /* 0x000fe200078e00a0 */
[----:B------:R-:W-:Y:S01]  /*7500*/  PRMT R160, R225, 0x5410, R224 ;  /* 0x00005410e1a07816 */ /* 0x000fe200000000e0 */
[----:B------:R-:W-:Y:S01]  /*7510*/  @!P6 HFMA2.BF16_V2 R127, -RZ.H0_H0, RZ.H0_H0, -R227.H0_H0 ;  /* 0x200000ffff7fe231 */ /* 0x000fe200003409e3 */
[----:B------:R-:W-:Y:S01]  /*7520*/  @!P3 PRMT R224, R128, 0x5410, RZ ;  /* 0x0000541080e0b816 */ /* 0x000fe200000000ff */
[----:B------:R-:W-:Y:S01]  /*7530*/  FADD.FTZ R149, R148, R149 ;  /* 0x0000009594957221 */ /* 0x000fe20000010000 */
[----:B------:R-:W1:Y:S01]  /*7540*/  MUFU.EX2 R128, R220 ;  /* 0x000000dc00807308 */ /* 0x000e620000000800 */
[----:B------:R-:W-:Y:S01]  /*7550*/  FADD.FTZ R141, R141, R147 ;  /* 0x000000938d8d7221 */ /* 0x000fe20000010000 */
[----:B------:R-:W-:-:S02]  /*7560*/  @!P2 PRMT R225, R130, 0x5410, RZ ;  /* 0x0000541082e1a816 */ /* 0x000fc400000000ff */
[----:B------:R-:W-:Y:S01]  /*7570*/  @!P6 PRMT R227, R127, 0x5410, RZ ;  /* 0x000054107fe3e816 */ /* 0x000fe200000000ff */
[----:B------:R-:W-:Y:S02]  /*7580*/  FADD.FTZ R127, R143, R149 ;  /* 0x000000958f7f7221 */ /* 0x000fe40000010000 */
[----:B------:R-:W-:Y:S01]  /*7590*/  FADD.FTZ R141, R223, R141 ;  /* 0x0000008ddf8d7221 */ /* 0x000fe20000010000 */
[----:B------:R1:W1:Y:S02]  /*75a0*/  MUFU.EX2 R130, R163 ;  /* 0x000000a300827308 */ /* 0x0002640000000800 */
[----:B-1----:R-:W-:Y:S01]  /*75b0*/  F2FP.BF16.PACK_AB R223, R126, R133 ;  /* 0x000000857edf723e */ /* 0x002fe200000010ff */
[----:B------:R-:W-:-:S03]  /*75c0*/  FADD.FTZ R127, R222, R127 ;  /* 0x0000007fde7f7221 */ /* 0x000fc60000010000 */
[----:B------:R-:W-:Y:S01]  /*75d0*/  PRMT R222, R223, 0x7632, R222 ;  /* 0x00007632dfde7816 */ /* 0x000fe200000000de */
[----:B------:R-:W-:Y:S02]  /*75e0*/  FADD.FTZ R127, R132, R127 ;  /* 0x0000007f847f7221 */ /* 0x000fe40000010000 */
[----:B------:R-:W-:Y:S02]  /*75f0*/  FADD.FTZ R141, R128, R141 ;  /* 0x0000008d808d7221 */ /* 0x000fe40000010000 */
[----:B------:R-:W-:Y:S01]  /*7600*/  @!P1 HFMA2.BF16_V2 R70, -RZ.H0_H0, RZ.H0_H0, -R222.H0_H0 ;  /* 0x200000ffff469231 */ /* 0x000fe200003409de */
[----:B------:R-:W-:Y:S01]  /*7610*/  FADD.FTZ R127, R133, R127 ;  /* 0x0000007f857f7221 */ /* 0x000fe20000010000 */
[----:B------:R-:W-:-:S03]  /*7620*/  PRMT R163, R223, 0x5410, R222 ;  /* 0x00005410dfa37816 */ /* 0x000fc600000000de */
[----:B------:R-:W-:Y:S01]  /*7630*/  @!P1 PRMT R222, R70, 0x5410, RZ ;  /* 0x0000541046de9816 */ /* 0x000fe200000000ff */
[----:B------:R-:W-:-:S05]  /*7640*/  FADD.FTZ R70, R130, R141 ;  /* 0x0000008d82467221 */ /* 0x000fca0000010000 */
[----:B------:R1:W-:Y:S01]  /*7650*/  STL [R1+0x1dc], R70 ;  /* 0x0001dc4601007387 */ /* 0x0003e20000100800 */
[----:B------:R-:W-:Y:S01]  /*7660*/  F2FP.BF16.PACK_AB R221, R130, R128 ;  /* 0x0000008082dd723e */ /* 0x000fe200000010ff */
[----:B-1----:R-:W-:-:S05]  /*7670*/  FADD.FTZ R70, R126, R127 ;  /* 0x0000007f7e467221 */ /* 0x002fca0000010000 */
[----:B------:R1:W-:Y:S04]  /*7680*/  STL [R1+0x1d8], R70 ;  /* 0x0001d84601007387 */ /* 0x0003e80000100800 */
[----:B------:R-:W4:Y:S04]  /*7690*/  LDL.LU R141, [R1+0x5c] ;  /* 0x00005c00018d7983 */ /* 0x000f280000300800 */
[----:B------:R-:W4:Y:S01]  /*76a0*/  LDL.LU R149, [R1+0x58] ;  /* 0x0000580001957983 */ /* 0x000f220000300800 */
[----:B--2---:R-:W-:-:S03]  /*76b0*/  F2FP.BF16.PACK_AB R130, R152, R112 ;  /* 0x000000709882723e */ /* 0x004fc600000010ff */
[----:B------:R-:W2:Y:S01]  /*76c0*/  LDL.LU R112, [R1+0x4c] ;  /* 0x00004c0001707983 */ /* 0x000ea20000300800 */
[----:B---3--:R-:W-:-:S03]  /*76d0*/  F2FP.BF16.PACK_AB R127, R153, R113 ;  /* 0x00000071997f723e */ /* 0x008fc600000010ff */
[----:B------:R-:W3:Y:S01]  /*76e0*/  LDL.LU R113, [R1+0x48] ;  /* 0x0000480001717983 */ /* 0x000ee20000300800 */
[----:B------:R-:W-:Y:S02]  /*76f0*/  LOP3.LUT R144, R144, 0xff, RZ, 0xc0, !PT ;  /* 0x000000ff90907812 */ /* 0x000fe400078ec0ff */
[----:B------:R-:W-:Y:S01]  /*7700*/  SHF.R.U32.HI R142, RZ, 0x8, R142 ;  /* 0x00000008ff8e7819 */ /* 0x000fe2000001168e */
[----:B------:R-:W-:Y:S01]  /*7710*/  ULOP3.LUT UR27, UR27, UR21, URZ, 0x3c, !UPT ;  /* 0x000000151b1b7292 */ /* 0x000fe2000f8e3c3f */
[----:B------:R-:W-:Y:S01]  /*7720*/  ISETP.GE.U32.AND P2, PT, R212, R144, PT ;  /* 0x00000090d400720c */ /* 0x000fe20003f46070 */
[----:B------:R-:W-:Y:S01]  /*7730*/  @!P4 HFMA2.BF16_V2 R121, -RZ.H0_H0, RZ.H0_H0, -R221.H0_H0 ;  /* 0x200000ffff79c231 */ /* 0x000fe200003409dd */
[----:B------:R-:W-:Y:S01]  /*7740*/  LOP3.LUT R142, R142, 0xffff, RZ, 0xc0, !PT ;  /* 0x0000ffff8e8e7812 */ /* 0x000fe200078ec0ff */
[----:B------:R-:W4:Y:S03]  /*7750*/  LDL.LU R148, [R1+0x44] ;  /* 0x0000440001947983 */ /* 0x000f260000300800 */
[----:B------:R-:W-:-:S02]  /*7760*/  ISETP.GE.U32.AND P3, PT, R212, R142, PT ;  /* 0x0000008ed400720c */ /* 0x000fc40003f66070 */
[----:B------:R-:W-:Y:S02]  /*7770*/  LOP3.LUT R132, R95, UR27, RZ, 0x3c, !PT ;  /* 0x0000001b5f847c12 */ /* 0x000fe4000f8e3cff */
[----:B------:R-:W-:-:S03]  /*7780*/  PRMT R220, R221, 0x7632, R220 ;  /* 0x00007632dddc7816 */ /* 0x000fc600000000dc */
[----:B------:R-:W-:Y:S01]  /*7790*/  @!P2 HFMA2.BF16_V2 R75, -RZ.H0_H0, RZ.H0_H0, -R223.H0_H0 ;  /* 0x200000ffff4ba231 */ /* 0x000fe200003409df */
[----:B------:R-:W-:Y:S01]  /*77a0*/  IMAD.WIDE.U32 R132, R132, -0x326172a9, RZ ;  /* 0xcd9e8d5784847825 */ /* 0x000fe200078e00ff */
[----:B------:R-:W-:-:S03]  /*77b0*/  PRMT R162, R221, 0x5410, R220 ;  /* 0x00005410dda27816 */ /* 0x000fc600000000dc */
[----:B------:R-:W-:Y:S01]  /*77c0*/  @!P2 PRMT R223, R75, 0x5410, RZ ;  /* 0x000054104bdfa816 */ /* 0x000fe200000000ff */
[----:B------:R-:W-:Y:S01]  /*77d0*/  @!P3 HFMA2.BF16_V2 R118, -RZ.H0_H0, RZ.H0_H0, -R220.H0_H0 ;  /* 0x200000ffff76b231 */ /* 0x000fe200003409dc */
[----:B------:R-:W-:Y:S02]  /*77e0*/  LOP3.LUT R75, R133, UR26, R134, 0x96, !PT ;  /* 0x0000001a854b7c12 */ /* 0x000fe4000f8e9686 */
[----:B-1----:R-:W-:Y:S02]  /*77f0*/  LOP3.LUT R70, R137, UR24, R132, 0x96, !PT ;  /* 0x0000001889467c12 */ /* 0x002fe4000f8e9684 */
[----:B------:R-:W-:Y:S01]  /*7800*/  @!P3 PRMT R220, R118, 0x5410, RZ ;  /* 0x0000541076dcb816 */ /* 0x000fe200000000ff */
[----:B------:R-:W-:Y:S02]  /*7810*/  IMAD.MOV.U32 R118, RZ, RZ, R151 ;  /* 0x000000ffff767224 */ /* 0x000fe400078e0097 */
        /* <DEDUP_REMOVED lines=11> */
[----:B------:R-:W-:Y:S02]  /*78d0*/  @!P4 PRMT R221, R121, 0x5410, RZ ;  /* 0x0000541079ddc816 */ /* 0x000fe400000000ff */
[----:B------:R-:W-:Y:S02]  /*78e0*/  LOP3.LUT R70, R145, UR9, R142, 0x96, !PT ;  /* 0x0000000991467c12 */ /* 0x000fe4000f8e968e */
[----:B------:R-:W-:Y:S01]  /*78f0*/  F2FP.BF16.PACK_AB R121, R164, R106 ;  /* 0x0000006aa479723e */ /* 0x000fe200000010ff */
[----:B------:R-:W-:Y:S01]  /*7900*/  IMAD.WIDE.U32 R146, R146, -0x326172a9, RZ ;  /* 0xcd9e8d5792927825 */ /* 0x000fe200078e00ff */
[----:B------:R-:W4:Y:S01]  /*7910*/  LDL.LU R164, [R1+0x60] ;  /* 0x0000600001a47983 */ /* 0x000f220000300800 */
[----:B------:R-:W-:-:S02]  /*7920*/  F2FP.BF16.PACK_AB R126, R110, R111 ;  /* 0x0000006f6e7e723e */ /* 0x000fc400000010ff */
[----:B------:R-:W-:Y:S01]  /*7930*/  IMAD.WIDE.U32 R110, R70, -0x326172a9, RZ ;  /* 0xcd9e8d57466e7825 */ /* 0x000fe200078e00ff */
[----:B------:R-:W4:Y:S01]  /*7940*/  LDL.LU R106, [R1+0x64] ;  /* 0x00006400016a7983 */ /* 0x000f220000300800 */
[----:B------:R-:W-:-:S03]  /*7950*/  F2FP.BF16.PACK_AB R128, R118, R252 ;  /* 0x000000fc7680723e */ /* 0x000fc600000010ff */
[----:B------:R-:W-:Y:S01]  /*7960*/  LOP3.LUT R118, R111, UR29, R146, 0x96, !PT ;  /* 0x0000001d6f767c12 */ /* 0x000fe2000f8e9692 */
[----:B------:R-:W4:Y:S03]  /*7970*/  LDL.LU R252, [R1+0x14] ;  /* 0x0000140001fc7983 */ /* 0x000f260000300800 */
[----:B------:R-:W-:-:S04]  /*7980*/  LOP3.LUT R70, R118, 0xff, RZ, 0xc0, !PT ;  /* 0x000000ff76467812 */ /* 0x000fc800078ec0ff */
[----:B------:R-:W-:Y:S02]  /*7990*/  ISETP.GE.U32.AND P2, PT, R212, R70, PT ;  /* 0x00000046d400720c */ /* 0x000fe40003f46070 */
[----:B------:R-:W-:-:S04]  /*79a0*/  LOP3.LUT R70, R118, 0xffff, RZ, 0xc0, !PT ;  /* 0x0000ffff76467812 */ /* 0x000fc800078ec0ff */
[----:B------:R-:W-:-:S04]  /*79b0*/  SHF.R.U32.HI R70, RZ, 0x8, R70 ;  /* 0x00000008ff467819 */ /* 0x000fc80000011646 */
[----:B------:R-:W-:-:S04]  /*79c0*/  LOP3.LUT R70, R70, 0xffff, RZ, 0xc0, !PT ;  /* 0x0000ffff46467812 */ /* 0x000fc800078ec0ff */
[----:B------:R-:W-:Y:S02]  /*79d0*/  ISETP.GE.U32.AND P4, PT, R212, R70, PT ;  /* 0x00000046d400720c */ /* 0x000fe40003f86070 */
[----:B--2---:R1:W-:Y:S08]  /*79e0*/  MUFU.EX2 R70, R112 ;  /* 0x0000007000467308 */ /* 0x0043f00000000800 */
[----:B---3--:R2:W-:Y:S01]  /*79f0*/  MUFU.EX2 R142, R113 ;  /* 0x00000071008e7308 */ /* 0x0085e20000000800 */
[----:B-1----:R-:W3:Y:S04]  /*7a00*/  LDL.LU R112, [R1+0x10] ;  /* 0x0000100001707983 */ /* 0x002ee80000300800 */
[----:B--2---:R-:W2:Y:S03]  /*7a10*/  LDL.LU R113, [R1+0x8] ;  /* 0x0000080001717983 */ /* 0x004ea60000300800 */
[----:B----4-:R1:W-:Y:S08]  /*7a20*/  MUFU.EX2 R75, R141 ;  /* 0x0000008d004b7308 */ /* 0x0103f00000000800 */
[----:B------:R-:W4:Y:S01]  /*7a30*/  MUFU.EX2 R149, R149 ;  /* 0x0000009500957308 */ /* 0x000f220000000800 */
[----:B-1----:R-:W-:-:S02]  /*7a40*/  SHF.R.U32.HI R141, RZ, 0x10, R118 ;  /* 0x00000010ff8d7819 */ /* 0x002fc40000011676 */
[----:B------:R-:W-:-:S04]  /*7a50*/  SHF.R.U32.HI R118, RZ, 0x18, R118 ;  /* 0x00000018ff767819 */ /* 0x000fc80000011676 */
[----:B------:R-:W-:Y:S02]  /*7a60*/  ISETP.GE.U32.AND P6, PT, R212, R118, PT ;  /* 0x00000076d400720c */ /* 0x000fe40003fc6070 */
[----:B------:R-:W-:-:S04]  /*7a70*/  LOP3.LUT R118, R110, 0xff, RZ, 0xc0, !PT ;  /* 0x000000ff6e767812 */ /* 0x000fc800078ec0ff */
[----:B------:R-:W-:Y:S02]  /*7a80*/  ISETP.GE.U32.AND P5, PT, R212, R118, PT ;  /* 0x00000076d400720c */ /* 0x000fe40003fa6070 */
[----:B------:R-:W-:-:S04]  /*7a90*/  SHF.R.U32.HI R118, RZ, 0x18, R110 ;  /* 0x00000018ff767819 */ /* 0x000fc8000001166e */
[----:B------:R-:W-:Y:S02]  /*7aa0*/  ISETP.GE.U32.AND P1, PT, R212, R118, PT ;  /* 0x00000076d400720c */ /* 0x000fe40003f26070 */
[----:B------:R-:W-:Y:S02]  /*7ab0*/  LOP3.LUT R141, R141, 0xff, RZ, 0xc0, !PT ;  /* 0x000000ff8d8d7812 */ /* 0x000fe400078ec0ff */
[----:B------:R-:W-:Y:S01]  /*7ac0*/  F2FP.BF16.PACK_AB R118, R164, R106 ;  /* 0x0000006aa476723e */ /* 0x000fe200000010ff */
[----:B----4-:R-:W-:Y:S01]  /*7ad0*/  FADD.FTZ R106, R75, R149 ;  /* 0x000000954b6a7221 */ /* 0x010fe20000010000 */
[----:B------:R-:W-:-:S03]  /*7ae0*/  F2FP.BF16.PACK_AB R75, R149, R75 ;  /* 0x0000004b954b723e */ /* 0x000fc600000010ff */
[----:B------:R-:W-:Y:S01]  /*7af0*/  FADD.FTZ R106, R70, R106 ;  /* 0x0000006a466a7221 */ /* 0x000fe20000010000 */
[----:B------:R-:W-:-:S03]  /*7b00*/  F2FP.BF16.PACK_AB R70, R142, R70 ;  /* 0x000000468e46723e */ /* 0x000fc600000010ff */
[----:B------:R-:W-:Y:S01]  /*7b10*/  FADD.FTZ R149, R142, R106 ;  /* 0x0000006a8e957221 */ /* 0x000fe20000010000 */
[----:B------:R-:W-:Y:S02]  /*7b20*/  PRMT R142, R130, 0x7632, R142 ;  /* 0x00007632828e7816 */ /* 0x000fe4000000008e */
[----:B------:R-:W-:Y:S01]  /*7b30*/  ISETP.GE.U32.AND P3, PT, R212, R141, PT ;  /* 0x0000008dd400720c */ /* 0x000fe20003f66070 */
[----:B------:R1:W-:Y:S01]  /*7b40*/  MUFU.EX2 R164, R139 ;  /* 0x0000008b00a47308 */ /* 0x0003e20000000800 */
[----:B------:R-:W-:Y:S01]  /*7b50*/  LOP3.LUT R141, R110, 0xffff, RZ, 0xc0, !PT ;  /* 0x0000ffff6e8d7812 */ /* 0x000fe200078ec0ff */
[----:B------:R-:W-:-:S03]  /*7b60*/  @!P4 HFMA2.BF16_V2 R74, -RZ.H0_H0, RZ.H0_H0, -R142.H0_H0 ;  /* 0x200000ffff4ac231 */ /* 0x000fc6000034098e */
[----:B------:R-:W-:-:S03]  /*7b70*/  SHF.R.U32.HI R141, RZ, 0x8, R141 ;  /* 0x00000008ff8d7819 */ /* 0x000fc6000001168d */
[----:B------:R-:W4:Y:S01]  /*7b80*/  MUFU.EX2 R145, R148 ;  /* 0x0000009400917308 */ /* 0x000f220000000800 */
[----:B-1----:R-:W-:-:S07]  /*7b90*/  PRMT R139, R130, 0x7610, R139 ;  /* 0x00007610828b7816 */ /* 0x002fce000000008b */
[----:B------:R-:W1:Y:S08]  /*7ba0*/  MUFU.EX2 R148, R252 ;  /* 0x000000fc00947308 */ /* 0x000e700000000800 */
[----:B------:R1:W-:Y:S01]  /*7bb0*/  MUFU.EX2 R252, R135 ;  /* 0x0000008700fc7308 */ /* 0x0003e20000000800 */
[----:B------:R-:W-:Y:S01]  /*7bc0*/  @!P2 HFMA2.BF16_V2 R129, -RZ.H0_H0, RZ.H0_H0, -R139.H0_H0 ;  /* 0x200000ffff81a231 */ /* 0x000fe2000034098b */
[----:B------:R-:W-:-:S02]  /*7bd0*/  SHF.R.U32.HI R143, RZ, 0x10, R110 ;  /* 0x00000010ff8f7819 */ /* 0x000fc4000001166e */
[----:B------:R-:W-:Y:S01]  /*7be0*/  PRMT R3, R121, 0x7632, R3 ;  /* 0x0000763279037816 */ /* 0x000fe20000000003 */
[----:B------:R-:W4:Y:S01]  /*7bf0*/  LDL.LU.64 R110, [R1+0x270] ;  /* 0x00027000016e7983 */ /* 0x000f220000300a00 */
[----:B-1----:R-:W-:Y:S02]  /*7c00*/  PRMT R135, R139, 0x5410, R142 ;  /* 0x000054108b877816 */ /* 0x002fe4000000008e */
[----:B------:R-:W-:Y:S02]  /*7c10*/  @!P4 PRMT R142, R74, 0x5410, RZ ;  /* 0x000054104a8ec816 */ /* 0x000fe400000000ff */
[----:B------:R-:W-:-:S04]  /*7c20*/  LOP3.LUT R74, R141, 0xffff, RZ, 0xc0, !PT ;  /* 0x0000ffff8d4a7812 */ /* 0x000fc800078ec0ff */
[----:B------:R-:W-:Y:S02]  /*7c30*/  ISETP.GE.U32.AND P4, PT, R212, R74, PT ;  /* 0x0000004ad400720c */ /* 0x000fe40003f86070 */
[----:B------:R-:W-:Y:S02]  /*7c40*/  LOP3.LUT R74, R147, UR10, R150, 0x96, !PT ;  /* 0x0000000a934a7c12 */ /* 0x000fe4000f8e9696 */
[----:B------:R-:W-:Y:S02]  /*7c50*/  @!P2 PRMT R139, R129, 0x5410, RZ ;  /* 0x00005410818ba816 */ /* 0x000fe400000000ff */
[----:B------:R-:W-:-:S04]  /*7c60*/  LOP3.LUT R143, R143, 0xff, RZ, 0xc0, !PT ;  /* 0x000000ff8f8f7812 */ /* 0x000fc800078ec0ff */
[----:B------:R-:W-:Y:S02]  /*7c70*/  ISETP.GE.U32.AND P2, PT, R212, R143, PT ;  /* 0x0000008fd400720c */ /* 0x000fe40003f46070 */
[----:B------:R-:W-:-:S05]  /*7c80*/  PRMT R143, R128, 0x7610, R143 ;  /* 0x00007610808f7816 */ /* 0x000fca000000008f */
[----:B------:R-:W-:Y:S01]  /*7c90*/  @!P3 HFMA2.BF16_V2 R131, -RZ.H0_H0, RZ.H0_H0, -R143.H0_H0 ;  /* 0x200000ffff83b231 */ /* 0x000fe2000034098f */
[----:B------:R-:W-:Y:S08]  /*7ca0*/  MUFU.EX2 R103, R103 ;  /* 0x0000006700677308 */ /* 0x000ff00000000800 */
[----:B------:R-:W-:Y:S01]  /*7cb0*/  MUFU.EX2 R104, R104 ;  /* 0x0000006800687308 */ /* 0x000fe20000000800 */
[----:B------:R-:W-:-:S02]  /*7cc0*/  PRMT R214, R118, 0x7610, R214 ;  /* 0x0000761076d67816 */ /* 0x000fc400000000d6 */
[----:B------:R-:W-:Y:S02]  /*7cd0*/  PRMT R4, R118, 0x7632, R4 ;  /* 0x0000763276047816 */ /* 0x000fe40000000004 */
[----:B------:R-:W-:Y:S02]  /*7ce0*/  F2FP.BF16.PACK_AB R118, R158, R159 ;  /* 0x0000009f9e76723e */ /* 0x000fe400000010ff */
[----:B------:R-:W-:Y:S01]  /*7cf0*/  PRMT R158, R214, 0x5410, R4 ;  /* 0x00005410d69e7816 */ /* 0x000fe20000000004 */
[----:B------:R-:W-:Y:S01]  /*7d00*/  MUFU.EX2 R211, R211 ;  /* 0x000000d300d37308 */ /* 0x000fe20000000800 */
[C---:B------:R-:W-:Y:S02]  /*7d10*/  PRMT R114, R118.reuse, 0x7610, R114 ;  /* 0x0000761076727816 */ /* 0x040fe40000000072 */
[----:B------:R-:W-:-:S05]  /*7d20*/  PRMT R216, R118, 0x7632, R216 ;  /* 0x0000763276d87816 */ /* 0x000fca00000000d8 */
[----:B------:R-:W-:Y:S08]  /*7d30*/  MUFU.EX2 R197, R197 ;  /* 0x000000c500c57308 */ /* 0x000ff00000000800 */
[----:B------:R-:W-:Y:S08]  /*7d40*/  MUFU.EX2 R193, R193 ;  /* 0x000000c100c17308 */ /* 0x000ff00000000800 */
[----:B------:R-:W-:Y:S08]  /*7d50*/  MUFU.EX2 R189, R189 ;  /* 0x000000bd00bd7308 */ /* 0x000ff00000000800 */
[----:B---3--:R-:W-:Y:S08]  /*7d60*/  MUFU.EX2 R130, R112 ;  /* 0x0000007000827308 */ /* 0x008ff00000000800 */
[----:B--2---:R1:W-:Y:S02]  /*7d70*/  MUFU.EX2 R129, R113 ;  /* 0x0000007100817308 */ /* 0x0043e40000000800 */
[----:B-1----:R-:W-:-:S05]  /*7d80*/  IMAD.WIDE.U32 R112, R74, -0x2daee0ad, RZ ;  /* 0xd2511f534a707825 */ /* 0x002fca00078e00ff */
[----:B------:R-:W-:-:S04]  /*7d90*/  LOP3.LUT R106, R113, UR28, R144, 0x96, !PT ;  /* 0x0000001c716a7c12 */ /* 0x000fc8000f8e9690 */
[----:B------:R-:W-:Y:S02]  /*7da0*/  LOP3.LUT R141, R106, 0xffff, RZ, 0xc0, !PT ;  /* 0x0000ffff6a8d7812 */ /* 0x000fe400078ec0ff */
[----:B------:R-:W-:Y:S02]  /*7db0*/  PRMT R144, R128, 0x7632, R144 ;  /* 0x0000763280907816 */ /* 0x000fe40000000090 */
[----:B------:R-:W-:Y:S02]  /*7dc0*/  SHF.R.U32.HI R128, RZ, 0x8, R141 ;  /* 0x00000008ff807819 */ /* 0x000fe4000001168d */
[----:B------:R-:W-:Y:S02]  /*7dd0*/  PRMT R141, R143, 0x5410, R144 ;  /* 0x000054108f8d7816 */ /* 0x000fe40000000090 */
[----:B------:R-:W-:Y:S02]  /*7de0*/  LOP3.LUT R128, R128, 0xffff, RZ, 0xc0, !PT ;  /* 0x0000ffff80807812 */ /* 0x000fe400078ec0ff */
[----:B------:R-:W-:Y:S01]  /*7df0*/  @!P3 PRMT R143, R131, 0x5410, RZ ;  /* 0x00005410838fb816 */ /* 0x000fe200000000ff */
[--C-:B----4-:R-:W-:Y:S01]  /*7e00*/  FADD.FTZ R131, R145, R149.reuse ;  /* 0x0000009591837221 */ /* 0x110fe20000010000 */
[----:B------:R-:W-:Y:S01]  /*7e10*/  PRMT R149, R126, 0x7632, R149 ;  /* 0x000076327e957816 */ /* 0x000fe20000000095 */
[----:B------:R-:W-:Y:S01]  /*7e20*/  @!P6 HFMA2.BF16_V2 R140, -RZ.H0_H0, RZ.H0_H0, -R144.H0_H0 ;  /* 0x200000ffff8ce231 */ /* 0x000fe20000340990 */
[----:B------:R-:W-:-:S02]  /*7e30*/  ISETP.GE.U32.AND P3, PT, R212, R128, PT ;  /* 0x00000080d400720c */ /* 0x000fc40003f66070 */
[----:B------:R1:W-:Y:S01]  /*7e40*/  MUFU.EX2 R128, R207 ;  /* 0x000000cf00807308 */ /* 0x0003e20000000800 */
[----:B------:R-:W-:Y:S01]  /*7e50*/  FADD.FTZ R131, R148, R131 ;  /* 0x0000008394837221 */ /* 0x000fe20000010000 */
[----:B------:R-:W-:Y:S01]  /*7e60*/  @!P1 HFMA2.BF16_V2 R119, -RZ.H0_H0, RZ.H0_H0, -R149.H0_H0 ;  /* 0x200000ffff779231 */ /* 0x000fe20000340995 */
[----:B------:R-:W-:Y:S02]  /*7e70*/  @!P6 PRMT R144, R140, 0x5410, RZ ;  /* 0x000054108c90e816 */ /* 0x000fe400000000ff */
[C---:B------:R-:W-:Y:S02]  /*7e80*/  PRMT R140, R127.reuse, 0x7610, R140 ;  /* 0x000076107f8c7816 */ /* 0x040fe4000000008c */
[----:B-1----:R-:W-:Y:S02]  /*7e90*/  F2FP.BF16.PACK_AB R207, R148, R145 ;  /* 0x0000009194cf723e */ /* 0x002fe400000010ff */
[----:B------:R-:W-:Y:S02]  /*7ea0*/  PRMT R145, R127, 0x7632, R145 ;  /* 0x000076327f917816 */ /* 0x000fe40000000091 */
[----:B------:R-:W-:Y:S01]  /*7eb0*/  PRMT R148, R126, 0x7610, R148 ;  /* 0x000076107e947816 */ /* 0x000fe20000000094 */
[----:B------:R1:W-:Y:S02]  /*7ec0*/  MUFU.EX2 R127, R155 ;  /* 0x0000009b007f7308 */ /* 0x0003e40000000800 */
[----:B------:R-:W-:-:S02]  /*7ed0*/  @!P4 HFMA2.BF16_V2 R122, -RZ.H0_H0, RZ.H0_H0, -R145.H0_H0 ;  /* 0x200000ffff7ac231 */ /* 0x000fc40000340991 */
[----:B------:R-:W-:-:S04]  /*7ee0*/  @!P2 HFMA2.BF16_V2 R120, -RZ.H0_H0, RZ.H0_H0, -R148.H0_H0 ;  /* 0x200000ffff78a231 */ /* 0x000fc80000340994 */
[----:B------:R2:W-:Y:S01]  /*7ef0*/  MUFU.EX2 R126, R154 ;  /* 0x0000009a007e7308 */ /* 0x0005e20000000800 */
[----:B-1----:R-:W-:Y:S02]  /*7f00*/  PRMT R155, R148, 0x5410, R149 ;  /* 0x00005410949b7816 */ /* 0x002fe40000000095 */
[----:B------:R-:W-:Y:S02]  /*7f10*/  @!P1 PRMT R149, R119, 0x5410, RZ ;  /* 0x0000541077959816 */ /* 0x000fe400000000ff */
[----:B------:R-:W-:Y:S02]  /*7f20*/  LOP3.LUT R119, R112, 0xff, RZ, 0xc0, !PT ;  /* 0x000000ff70777812 */ /* 0x000fe400078ec0ff */
[----:B--2---:R-:W-:Y:S02]  /*7f30*/  PRMT R154, R140, 0x5410, R145 ;  /* 0x000054108c9a7816 */ /* 0x004fe40000000091 */
[----:B------:R-:W-:Y:S02]  /*7f40*/  @!P4 PRMT R145, R122, 0x5410, RZ ;  /* 0x000054107a91c816 */ /* 0x000fe400000000ff */
[----:B------:R-:W-:-:S02]  /*7f50*/  ISETP.GE.U32.AND P4, PT, R212, R119, PT ;  /* 0x00000077d400720c */ /* 0x000fc40003f86070 */
[----:B------:R-:W-:Y:S02]  /*7f60*/  LOP3.LUT R119, R106, 0xff, RZ, 0xc0, !PT ;  /* 0x000000ff6a777812 */ /* 0x000fe400078ec0ff */
[----:B------:R-:W-:Y:S01]  /*7f70*/  @!P2 PRMT R148, R120, 0x5410, RZ ;  /* 0x000054107894a816 */ /* 0x000fe200000000ff */
[----:B------:R-:W-:Y:S01]  /*7f80*/  @!P5 HFMA2.BF16_V2 R123, -RZ.H0_H0, RZ.H0_H0, -R140.H0_H0 ;  /* 0x200000ffff7bd231 */ /* 0x000fe2000034098c */
[----:B------:R1:W-:Y:S01]  /*7f90*/  MUFU.EX2 R120, R157 ;  /* 0x0000009d00787308 */ /* 0x0003e20000000800 */
[C---:B------:R-:W-:Y:S02]  /*7fa0*/  ISETP.GE.U32.AND P2, PT, R212.reuse, R119, PT ;  /* 0x00000077d400720c */ /* 0x040fe40003f46070 */
[----:B------:R-:W-:Y:S02]  /*7fb0*/  SHF.R.U32.HI R119, RZ, 0x18, R106 ;  /* 0x00000018ff777819 */ /* 0x000fe4000001166a */
[----:B------:R-:W-:Y:S02]  /*7fc0*/  @!P5 PRMT R140, R123, 0x5410, RZ ;  /* 0x000054107b8cd816 */ /* 0x000fe400000000ff */
[----:B------:R-:W-:-:S02]  /*7fd0*/  ISETP.GE.U32.AND P5, PT, R212, R119, PT ;  /* 0x00000077d400720c */ /* 0x000fc40003fa6070 */
[----:B------:R-:W-:Y:S02]  /*7fe0*/  SHF.R.U32.HI R119, RZ, 0x18, R112 ;  /* 0x00000018ff777819 */ /* 0x000fe40000011670 */
[----:B-1----:R-:W-:-:S04]  /*7ff0*/  SHF.R.U32.HI R157, RZ, 0x10, R106 ;  /* 0x00000010ff9d7819 */ /* 0x002fc8000001166a */
[----:B------:R-:W-:Y:S01]  /*8000*/  LOP3.LUT R157, R157, 0xff, RZ, 0xc0, !PT ;  /* 0x000000ff9d9d7812 */ /* 0x000fe200078ec0ff */
[----:B------:R-:W-:Y:S01]  /*8010*/  @!P3 HFMA2.BF16_V2 R124, -RZ.H0_H0, RZ.H0_H0, -R3.H0_H0 ;  /* 0x200000ffff7cb231 */ /* 0x000fe20000340903 */
[----:B------:R1:W-:Y:S02]  /*8020*/  MUFU.EX2 R123, R102 ;  /* 0x00000066007b7308 */ /* 0x0003e40000000800 */
[C---:B------:R-:W-:Y:S02]  /*8030*/  ISETP.GE.U32.AND P6, PT, R212.reuse, R157, PT ;  /* 0x0000009dd400720c */ /* 0x040fe40003fc6070 */
[----:B------:R-:W-:Y:S02]  /*8040*/  PRMT R157, R121, 0x7610, R157 ;  /* 0x00007610799d7816 */ /* 0x000fe4000000009d */
[----:B------:R-:W-:Y:S02]  /*8050*/  ISETP.GE.U32.AND P1, PT, R212, R119, PT ;  /* 0x00000077d400720c */ /* 0x000fe40003f26070 */
[----:B------:R-:W-:Y:S01]  /*8060*/  F2FP.BF16.PACK_AB R119, R156, R199 ;  /* 0x000000c79c77723e */ /* 0x000fe200000010ff */
[----:B------:R-:W2:Y:S01]  /*8070*/  MUFU.EX2 R74, R115 ;  /* 0x00000073004a7308 */ /* 0x000ea20000000800 */
[----:B------:R-:W-:-:S02]  /*8080*/  PRMT R156, R157, 0x5410, R3 ;  /* 0x000054109d9c7816 */ /* 0x000fc40000000003 */
[----:B------:R-:W-:Y:S02]  /*8090*/  @!P3 PRMT R3, R124, 0x5410, RZ ;  /* 0x000054107c03b816 */ /* 0x000fe400000000ff */
[----:B-1----:R-:W-:-:S04]  /*80a0*/  LOP3.LUT R102, R112, 0xffff, RZ, 0xc0, !PT ;  /* 0x0000ffff70667812 */ /* 0x002fc800078ec0ff */
[----:B------:R-:W-:-:S04]  /*80b0*/  SHF.R.U32.HI R124, RZ, 0x8, R102 ;  /* 0x00000008ff7c7819 */ /* 0x000fc80000011666 */
[----:B------:R-:W-:-:S04]  /*80c0*/  LOP3.LUT R124, R124, 0xffff, RZ, 0xc0, !PT ;  /* 0x0000ffff7c7c7812 */ /* 0x000fc800078ec0ff */
[----:B------:R-:W-:Y:S01]  /*80d0*/  ISETP.GE.U32.AND P3, PT, R212, R124, PT ;  /* 0x0000007cd400720c */ /* 0x000fe20003f66070 */
[----:B------:R2:W-:Y:S01]  /*80e0*/  MUFU.EX2 R115, R219 ;  /* 0x000000db00737308 */ /* 0x0005e20000000800 */
[----:B------:R-:W-:Y:S01]  /*80f0*/  @!P2 HFMA2.BF16_V2 R125, -RZ.H0_H0, RZ.H0_H0, -R157.H0_H0 ;  /* 0x200000ffff7da231 */ /* 0x000fe2000034099d */
[----:B------:R-:W-:-:S04]  /*8100*/  PRMT R217, R119, 0x7632, R217 ;  /* 0x0000763277d97816 */ /* 0x000fc800000000d9 */
[----:B------:R-:W-:Y:S02]  /*8110*/  @!P2 PRMT R157, R125, 0x5410, RZ ;  /* 0x000054107d9da816 */ /* 0x000fe400000000ff */
[----:B------:R-:W-:Y:S01]  /*8120*/  MUFU.EX2 R122, R201 ;  /* 0x000000c9007a7308 */ /* 0x000fe20000000800 */
[----:B------:R-:W-:Y:S01]  /*8130*/  PRMT R125, R119, 0x7610, R125 ;  /* 0x00007610777d7816 */ /* 0x000fe2000000007d */
[----:B--2---:R-:W-:Y:S01]  /*8140*/  FADD.FTZ R219, R74, R103 ;  /* 0x000000674adb7221 */ /* 0x004fe20000010000 */
[----:B------:R-:W-:Y:S02]  /*8150*/  F2FP.BF16.PACK_AB R74, R103, R74 ;  /* 0x0000004a674a723e */ /* 0x000fe400000010ff */
[----:B------:R-:W-:-:S03]  /*8160*/  SHF.R.U32.HI R103, RZ, 0x10, R112 ;  /* 0x00000010ff677819 */ /* 0x000fc60000011670 */
[----:B------:R-:W1:Y:S01]  /*8170*/  MUFU.EX2 R201, R109 ;  /* 0x0000006d00c97308 */ /* 0x000e620000000800 */
[----:B------:R-:W-:Y:S01]  /*8180*/  @!P3 HFMA2.BF16_V2 R89, -RZ.H0_H0, RZ.H0_H0, -R217.H0_H0 ;  /* 0x200000ffff59b231 */ /* 0x000fe200003409d9 */
[----:B------:R-:W-:-:S06]  /*8190*/  PRMT R159, R125, 0x5410, R217 ;  /* 0x000054107d9f7816 */ /* 0x000fcc00000000d9 */
[----:B------:R-:W2:Y:S01]  /*81a0*/  MUFU.EX2 R199, R108 ;  /* 0x0000006c00c77308 */ /* 0x000ea20000000800 */
[----:B------:R-:W-:Y:S01]  /*81b0*/  LOP3.LUT R121, R103, 0xff, RZ, 0xc0, !PT ;  /* 0x000000ff67797812 */ /* 0x000fe200078ec0ff */
[----:B------:R-:W-:Y:S01]  /*81c0*/  @!P5 HFMA2.BF16_V2 R116, -RZ.H0_H0, RZ.H0_H0, -R4.H0_H0 ;  /* 0x200000ffff74d231 */ /* 0x000fe20000340904 */
[----:B------:R-:W-:Y:S01]  /*81d0*/  @!P3 PRMT R217, R89, 0x5410, RZ ;  /* 0x0000541059d9b816 */ /* 0x000fe200000000ff */
[----:B------:R-:W-:Y:S01]  /*81e0*/  FADD.FTZ R89, R123, R219 ;  /* 0x000000db7b597221 */ /* 0x000fe20000010000 */
[----:B------:R-:W-:Y:S01]  /*81f0*/  ISETP.GE.U32.AND P2, PT, R212, R121, PT ;  /* 0x00000079d400720c */ /* 0x000fe20003f46070 */
[----:B------:R-:W-:Y:S02]  /*8200*/  @!P4 HFMA2.BF16_V2 R101, -RZ.H0_H0, RZ.H0_H0, -R125.H0_H0 ;  /* 0x200000ffff65c231 */ /* 0x000fe4000034097d */
[----:B------:R3:W-:Y:S01]  /*8210*/  MUFU.EX2 R124, R2 ;  /* 0x00000002007c7308 */ /* 0x0007e20000000800 */
[----:B------:R-:W-:Y:S01]  /*8220*/  FADD.FTZ R89, R104, R89 ;  /* 0x0000005968597221 */ /* 0x000fe20000010000 */
[----:B------:R-:W-:-:S06]  /*8230*/  @!P6 HFMA2.BF16_V2 R117, -RZ.H0_H0, RZ.H0_H0, -R214.H0_H0 ;  /* 0x200000ffff75e231 */ /* 0x000fcc00003409d6 */
[----:B------:R-:W-:Y:S01]  /*8240*/  MUFU.EX2 R183, R183 ;  /* 0x000000b700b77308 */ /* 0x000fe20000000800 */
[----:B------:R-:W-:Y:S01]  /*8250*/  @!P5 PRMT R4, R116, 0x5410, RZ ;  /* 0x000054107404d816 */ /* 0x000fe200000000ff */
[----:B------:R-:W-:Y:S01]  /*8260*/  @!P1 HFMA2.BF16_V2 R66, -RZ.H0_H0, RZ.H0_H0, -R216.H0_H0 ;  /* 0x200000ffff429231 */ /* 0x000fe200003409d8 */
[----:B------:R-:W-:Y:S01]  /*8270*/  PRMT R208, R74, 0x7632, R208 ;  /* 0x000076324ad07816 */ /* 0x000fe200000000d0 */
[----:B------:R-:W4:Y:S04]  /*8280*/  LDL.LU.64 R112, [R1+0x268] ;  /* 0x0002680001707983 */ /* 0x000f280000300a00 */
[----:B------:R-:W3:Y:S01]  /*8290*/  MUFU.EX2 R121, R105 ;  /* 0x0000006900797308 */ /* 0x000ee20000000800 */
[----:B-1----:R-:W-:Y:S01]  /*82a0*/  FADD.FTZ R89, R201, R89 ;  /* 0x00000059c9597221 */ /* 0x002fe20000010000 */
[----:B------:R-:W-:Y:S01]  /*82b0*/  @!P4 PRMT R125, R101, 0x5410, RZ ;  /* 0x00005410657dc816 */ /* 0x000fe200000000ff */
[----:B------:R-:W-:Y:S01]  /*82c0*/  FADD.FTZ R101, R164, R131 ;  /* 0x00000083a4657221 */ /* 0x000fe20000010000 */
[----:B------:R-:W-:-:S04]  /*82d0*/  @!P6 PRMT R214, R117, 0x5410, RZ ;  /* 0x0000541075d6e816 */ /* 0x000fc800000000ff */
[----:B------:R1:W1:Y:S01]  /*82e0*/  MUFU.EX2 R116, R205 ;  /* 0x000000cd00747308 */ /* 0x0002620000000800 */
[----:B--2---:R-:W-:Y:S01]  /*82f0*/  FADD.FTZ R89, R199, R89 ;  /* 0x00000059c7597221 */ /* 0x004fe20000010000 */
[----:B------:R-:W-:Y:S01]  /*8300*/  @!P2 HFMA2.BF16_V2 R88, -RZ.H0_H0, RZ.H0_H0, -R114.H0_H0 ;  /* 0x200000ffff58a231 */ /* 0x000fe20000340972 */
[----:B------:R-:W-:Y:S01]  /*8310*/  FADD.FTZ R101, R252, R101 ;  /* 0x00000065fc657221 */ /* 0x000fe20000010000 */
[----:B---3--:R-:W-:Y:S01]  /*8320*/  PRMT R2, R114, 0x5410, R216 ;  /* 0x0000541072027816 */ /* 0x008fe200000000d8 */
[----:B------:R-:W2:Y:S03]  /*8330*/  LDL.LU R106, [R1+0x260] ;  /* 0x00026000016a7983 */ /* 0x000ea60000300800 */
[----:B------:R-:W3:Y:S01]  /*8340*/  MUFU.EX2 R117, R203 ;  /* 0x000000cb00757308 */ /* 0x000ee20000000800 */
[----:B------:R-:W-:Y:S01]  /*8350*/  FADD.FTZ R119, R121, R89 ;  /* 0x0000005979777221 */ /* 0x000fe20000010000 */
[----:B------:R-:W-:Y:S01]  /*8360*/  @!P2 PRMT R114, R88, 0x5410, RZ ;  /* 0x000054105872a816 */ /* 0x000fe200000000ff */
[----:B------:R-:W-:Y:S01]  /*8370*/  FADD.FTZ R118, R130, R101 ;  /* 0x0000006582767221 */ /* 0x000fe20000010000 */
[----:B------:R-:W-:Y:S01]  /*8380*/  F2FP.BF16.PACK_AB R219, R199, R201 ;  /* 0x000000c9c7db723e */ /* 0x000fe200000010ff */
[C---:B------:R-:W-:Y:S01]  /*8390*/  FADD.FTZ R101, R124.reuse, R119 ;  /* 0x000000777c657221 */ /* 0x040fe20000010000 */
[----:B-1----:R-:W-:-:S02]  /*83a0*/  F2FP.BF16.PACK_AB R205, R124, R121 ;  /* 0x000000797ccd723e */ /* 0x002fc400000010ff */
[----:B------:R-:W1:Y:S01]  /*83b0*/  MUFU.EX2 R88, R195 ;  /* 0x000000c300587308 */ /* 0x000e620000000800 */
[----:B------:R-:W-:Y:S01]  /*83c0*/  FADD.FTZ R118, R211, R118 ;  /* 0x00000076d3767221 */ /* 0x000fe20000010000 */
[----:B------:R-:W-:Y:S01]  /*83d0*/  @!P1 PRMT R216, R66, 0x5410, RZ ;  /* 0x0000541042d89816 */ /* 0x000fe200000000ff */
[----:B------:R-:W-:Y:S01]  /*83e0*/  FADD.FTZ R101, R116, R101 ;  /* 0x0000006574657221 */ /* 0x000fe20000010000 */
[----:B------:R-:W-:Y:S01]  /*83f0*/  PRMT R209, R74, 0x7610, R209 ;  /* 0x000076104ad17816 */ /* 0x000fe200000000d1 */
[----:B------:R-:W-:Y:S01]  /*8400*/  FADD.FTZ R118, R129, R118 ;  /* 0x0000007681767221 */ /* 0x000fe20000010000 */
[----:B------:R-:W-:Y:S01]  /*8410*/  PRMT R171, R70, 0x7632, R171 ;  /* 0x0000763246ab7816 */ /* 0x000fe200000000ab */
[C---:B---3--:R-:W-:Y:S01]  /*8420*/  FADD.FTZ R101, R117.reuse, R101 ;  /* 0x0000006575657221 */ /* 0x048fe20000010000 */
[----:B------:R-:W3:Y:S01]  /*8430*/  MUFU.EX2 R89, R191 ;  /* 0x000000bf00597308 */ /* 0x000ee20000000800 */
[----:B------:R-:W-:Y:S01]  /*8440*/  F2FP.BF16.PACK_AB R201, R117, R116 ;  /* 0x0000007475c9723e */ /* 0x000fe200000010ff */
[----:B------:R-:W-:Y:S01]  /*8450*/  FADD.FTZ R116, R115, R118 ;  /* 0x0000007673747221 */ /* 0x000fe20000010000 */
[----:B------:R-:W2:Y:S01]  /*8460*/  LDL.LU R109, [R1+0x25c] ;  /* 0x00025c00016d7983 */ /* 0x000ea20000300800 */
[----:B------:R-:W-:-:S02]  /*8470*/  FADD.FTZ R118, R197, R101 ;  /* 0x00000065c5767221 */ /* 0x000fc40000010000 */
[----:B------:R-:W-:Y:S01]  /*8480*/  FADD.FTZ R117, R128, R116 ;  /* 0x0000007480757221 */ /* 0x000fe20000010000 */
[----:B------:R-:W-:Y:S01]  /*8490*/  F2FP.BF16.PACK_AB R66, R104, R123 ;  /* 0x0000007b6842723e */ /* 0x000fe200000010ff */
[----:B------:R3:W3:Y:S01]  /*84a0*/  MUFU.EX2 R101, R187 ;  /* 0x000000bb00657308 */ /* 0x0006e20000000800 */
[C---:B-1----:R-:W-:Y:S01]  /*84b0*/  FADD.FTZ R116, R88.reuse, R118 ;  /* 0x0000007658747221 */ /* 0x042fe20000010000 */
[----:B------:R-:W-:Y:S01]  /*84c0*/  F2FP.BF16.PACK_AB R195, R115, R129 ;  /* 0x0000008173c3723e */ /* 0x000fe200000010ff */
[----:B------:R-:W2:Y:S02]  /*84d0*/  LDL.LU R108, [R1+0x258] ;  /* 0x00025800016c7983 */ /* 0x000ea40000300800 */
[----:B------:R-:W-:Y:S01]  /*84e0*/  FADD.FTZ R116, R193, R116 ;  /* 0x00000074c1747221 */ /* 0x000fe20000010000 */
[----:B------:R-:W-:Y:S01]  /*84f0*/  F2FP.BF16.PACK_AB R197, R88, R197 ;  /* 0x000000c558c5723e */ /* 0x000fe200000010ff */
[----:B------:R-:W-:Y:S01]  /*8500*/  IMAD.MOV.U32 R123, RZ, RZ, R125 ;  /* 0x000000ffff7b7224 */ /* 0x000fe200078e007d */
[----:B------:R-:W-:Y:S01]  /*8510*/  F2FP.BF16.PACK_AB R199, R211, R130 ;  /* 0x00000082d3c7723e */ /* 0x000fe200000010ff */
[----:B---3--:R-:W-:Y:S01]  /*8520*/  FADD.FTZ R121, R89, R116 ;  /* 0x0000007459797221 */ /* 0x008fe20000010000 */
[----:B------:R-:W-:-:S02]  /*8530*/  F2FP.BF16.PACK_AB R191, R127, R128 ;  /* 0x000000807fbf723e */ /* 0x000fc400000010ff */
[----:B------:R-:W-:Y:S01]  /*8540*/  F2FP.BF16.PACK_AB R187, R122, R126 ;  /* 0x0000007e7abb723e */ /* 0x000fe200000010ff */
[----:B------:R-:W-:Y:S01]  /*8550*/  FADD.FTZ R121, R189, R121 ;  /* 0x00000079bd797221 */ /* 0x000fe20000010000 */
[C---:B------:R-:W-:Y:S01]  /*8560*/  F2FP.BF16.PACK_AB R189, R101.reuse, R189 ;  /* 0x000000bd65bd723e */ /* 0x040fe200000010ff */
[----:B------:R-:W-:Y:S01]  /*8570*/  IMAD.MOV.U32 R115, RZ, RZ, R210 ;  /* 0x000000ffff737224 */ /* 0x000fe200078e00d2 */
[----:B------:R-:W1:Y:S01]  /*8580*/  MUFU.EX2 R218, R218 ;  /* 0x000000da00da7308 */ /* 0x000e620000000800 */
[----:B------:R-:W-:Y:S01]  /*8590*/  FADD.FTZ R121, R101, R121 ;  /* 0x0000007965797221 */ /* 0x000fe20000010000 */
[----:B------:R-:W-:Y:S01]  /*85a0*/  IADD3 R101, R100, 0x4, RZ ;  /* 0x0000000464657810 */ /* 0x000fe20007ffe0ff */
[----:B------:R-:W-:Y:S01]  /*85b0*/  FADD.FTZ R88, R127, R117 ;  /* 0x000000757f587221 */ /* 0x000fe20000010000 */
[C---:B------:R-:W-:Y:S01]  /*85c0*/  PRMT R169, R66.reuse, 0x7632, R169 ;  /* 0x0000763242a97816 */ /* 0x040fe200000000a9 */
[----:B------:R-:W3:Y:S02]  /*85d0*/  LDL.LU R103, [R1+0x254] ;  /* 0x0002540001677983 */ /* 0x000ee40000300800 */
[----:B------:R-:W-:Y:S01]  /*85e0*/  IMAD.WIDE.U32 R118, R101, -0x326172a9, RZ ;  /* 0xcd9e8d5765767825 */ /* 0x000fe200078e00ff */
[----:B------:R-:W-:Y:S01]  /*85f0*/  F2FP.BF16.PACK_AB R193, R89, R193 ;  /* 0x000000c159c1723e */ /* 0x000fe200000010ff */
[----:B------:R-:W1:Y:S01]  /*8600*/  MUFU.EX2 R206, R206 ;  /* 0x000000ce00ce7308 */ /* 0x000e620000000800 */
[----:B------:R-:W-:Y:S01]  /*8610*/  PRMT R170, R66, 0x7610, R170 ;  /* 0x0000761042aa7816 */ /* 0x000fe200000000aa */
[----:B------:R-:W-:Y:S01]  /*8620*/  FADD.FTZ R88, R126, R88 ;  /* 0x000000587e587221 */ /* 0x000fe20000010000 */
[----:B------:R-:W-:Y:S01]  /*8630*/  LOP3.LUT R116, R119, R7, RZ, 0x3c, !PT ;  /* 0x0000000777747212 */ /* 0x000fe200078e3cff */
[----:B------:R-:W2:Y:S02]  /*8640*/  LDL.LU R102, [R1+0x250] ;  /* 0x0002500001667983 */ /* 0x000ea40000300800 */
[----:B------:R-:W-:-:S02]  /*8650*/  FADD.FTZ R88, R122, R88 ;  /* 0x000000587a587221 */ /* 0x000fc40000010000 */
[----:B------:R-:W-:Y:S01]  /*8660*/  IMAD.WIDE.U32 R116, R116, -0x2daee0ad, RZ ;  /* 0xd2511f5374747825 */ /* 0x000fe200078e00ff */
[----:B------:R-:W-:Y:S01]  /*8670*/  LOP3.LUT R89, R133, UR26, R118, 0x96, !PT ;  /* 0x0000001a85597c12 */ /* 0x000fe2000f8e9676 */
[----:B------:R-:W-:Y:S08]  /*8680*/  MUFU.EX2 R179, R179 ;  /* 0x000000b300b37308 */ /* 0x000ff00000000800 */
[----:B------:R-:W-:Y:S01]  /*8690*/  MUFU.EX2 R202, R202 ;  /* 0x000000ca00ca7308 */ /* 0x000fe20000000800 */
[----:B------:R-:W-:-:S07]  /*86a0*/  FADD.FTZ R88, R120, R88 ;  /* 0x0000005878587221 */ /* 0x000fce0000010000 */
[----:B------:R-:W-:Y:S01]  /*86b0*/  MUFU.EX2 R198, R198 ;  /* 0x000000c600c67308 */ /* 0x000fe20000000800 */
[----:B------:R-:W-:Y:S01]  /*86c0*/  FADD.FTZ R122, R183, R88 ;  /* 0x00000058b77a7221 */ /* 0x000fe20000010000 */
[----:B------:R-:W-:Y:S01]  /*86d0*/  LOP3.LUT R88, R117, UR25, R94, 0x96, !PT ;  /* 0x0000001975587c12 */ /* 0x000fe2000f8e965e */
[----:B------:R-:W-:-:S05]  /*86e0*/  IMAD.WIDE.U32 R124, R89, -0x2daee0ad, RZ ;  /* 0xd2511f53597c7825 */ /* 0x000fca00078e00ff */
[----:B------:R-:W-:Y:S01]  /*86f0*/  MUFU.EX2 R204, R204 ;  /* 0x000000cc00cc7308 */ /* 0x000fe20000000800 */
[----:B------:R-:W-:Y:S01]  /*8700*/  IMAD.WIDE.U32 R88, R88, -0x326172a9, RZ ;  /* 0xcd9e8d5758587825 */ /* 0x000fe200078e00ff */
[----:B------:R-:W-:Y:S01]  /*8710*/  LOP3.LUT R117, R125, UR22, R116, 0x96, !PT ;  /* 0x000000167d757c12 */ /* 0x000fe2000f8e9674 */
[----:B------:R-:W2:Y:S03]  /*8720*/  LDL.LU R105, [R1+0x24c] ;  /* 0x00024c0001697983 */ /* 0x000ea60000300800 */
[----:B------:R-:W-:Y:S01]  /*8730*/  LOP3.LUT R119, R89, UR24, R132, 0x96, !PT ;  /* 0x0000001859777c12 */ /* 0x000fe2000f8e9684 */
[----:B------:R-:W-:Y:S01]  /*8740*/  IMAD.WIDE.U32 R126, R117, -0x326172a9, RZ ;  /* 0xcd9e8d57757e7825 */ /* 0x000fe200078e00ff */
[----:B------:R-:W-:Y:S01]  /*8750*/  F2FP.BF16.PACK_AB R183, R183, R120 ;  /* 0x00000078b7b7723e */ /* 0x000fe200000010ff */
[----:B------:R-:W-:Y:S01]  /*8760*/  MUFU.EX2 R181, R181 ;  /* 0x000000b500b57308 */ /* 0x000fe20000000800 */
[----:B------:R-:W-:Y:S01]  /*8770*/  F2FP.BF16.PACK_AB R203, R252, R164 ;  /* 0x000000a4fccb723e */ /* 0x000fe200000010ff */
[----:B------:R-:W-:Y:S01]  /*8780*/  IMAD.WIDE.U32 R210, R119, -0x2daee0ad, RZ ;  /* 0xd2511f5377d27825 */ /* 0x000fe200078e00ff */
[----:B------:R-:W2:Y:S04]  /*8790*/  LDL.LU R104, [R1+0x248] ;  /* 0x0002480001687983 */ /* 0x000ea80000300800 */
[----:B------:R-:W-:Y:S01]  /*87a0*/  LOP3.LUT R117, R211, UR18, R124, 0x96, !PT ;  /* 0x00000012d3757c12 */ /* 0x000fe2000f8e967c */
[----:B-1----:R-:W-:Y:S01]  /*87b0*/  FADD.FTZ R121, R218, R121 ;  /* 0x00000079da797221 */ /* 0x002fe20000010000 */
[----:B------:R-:W-:Y:S01]  /*87c0*/  LOP3.LUT R119, R127, UR19, R88, 0x96, !PT ;  /* 0x000000137f777c12 */ /* 0x000fe2000f8e9658 */
[----:B------:R-:W-:Y:S01]  /*87d0*/  MUFU.EX2 R168, R168 ;  /* 0x000000a800a87308 */ /* 0x000fe20000000800 */
[----:B------:R-:W-:Y:S01]  /*87e0*/  PRMT R132, R75, 0x7632, R132 ;  /* 0x000076324b847816 */ /* 0x000fe20000000084 */
[----:B------:R-:W-:Y:S01]  /*87f0*/  IMAD.WIDE.U32 R130, R117, -0x326172a9, RZ ;  /* 0xcd9e8d5775827825 */ /* 0x000fe200078e00ff */
[----:B------:R-:W2:Y:S04]  /*8800*/  LDL.LU R252, [R1+0x244] ;  /* 0x0002440001fc7983 */ /* 0x000ea80000300800 */
[----:B------:R-:W-:Y:S01]  /*8810*/  LOP3.LUT R126, R131, UR14, R126, 0x96, !PT ;  /* 0x0000000e837e7c12 */ /* 0x000fe2000f8e967e */
[----:B------:R-:W-:Y:S01]  /*8820*/  IMAD.WIDE.U32 R124, R119, -0x2daee0ad, RZ ;  /* 0xd2511f53777c7825 */ /* 0x000fe200078e00ff */
[----:B------:R-:W-:Y:S01]  /*8830*/  PRMT R74, R75, 0x5410, R132 ;  /* 0x000054104b4a7816 */ /* 0x000fe20000000084 */
[----:B------:R-:W-:Y:S01]  /*8840*/  MUFU.EX2 R200, R200 ;  /* 0x000000c800c87308 */ /* 0x000fe20000000800 */
[----:B------:R1:W5:Y:S01]  /*8850*/  LDL.LU R164, [R1+0x240] ;  /* 0x0002400001a47983 */ /* 0x0003620000300800 */
[----:B------:R-:W-:Y:S01]  /*8860*/  IMAD.WIDE.U32 R126, R126, -0x2daee0ad, RZ ;  /* 0xd2511f537e7e7825 */ /* 0x000fe200078e00ff */
[----:B------:R-:W-:-:S04]  /*8870*/  LOP3.LUT R117, R125, UR13, R210, 0x96, !PT ;  /* 0x0000000d7d757c12 */ /* 0x000fc8000f8e96d2 */
[----:B------:R-:W-:Y:S01]  /*8880*/  LOP3.LUT R124, R127, UR9, R124, 0x96, !PT ;  /* 0x000000097f7c7c12 */ /* 0x000fe2000f8e967c */
[----:B------:R-:W-:-:S04]  /*8890*/  IMAD.WIDE.U32 R128, R117, -0x326172a9, RZ ;  /* 0xcd9e8d5775807825 */ /* 0x000fc800078e00ff */
[----:B------:R-:W-:-:S05]  /*88a0*/  IMAD.WIDE.U32 R124, R124, -0x326172a9, RZ ;  /* 0xcd9e8d577c7c7825 */ /* 0x000fca00078e00ff */
[----:B------:R-:W-:-:S04]  /*88b0*/  LOP3.LUT R120, R125, UR29, R128, 0x96, !PT ;  /* 0x0000001d7d787c12 */ /* 0x000fc8000f8e9680 */
[----:B------:R-:W-:-:S04]  /*88c0*/  LOP3.LUT R119, R120, 0xff, RZ, 0xc0, !PT ;  /* 0x000000ff78777812 */ /* 0x000fc800078ec0ff */
[----:B------:R-:W-:Y:S02]  /*88d0*/  ISETP.GE.U32.AND P4, PT, R212, R119, PT ;  /* 0x00000077d400720c */ /* 0x000fe40003f86070 */
[----:B------:R-:W-:-:S04]  /*88e0*/  LOP3.LUT R119, R120, 0xffff, RZ, 0xc0, !PT ;  /* 0x0000ffff78777812 */ /* 0x000fc800078ec0ff */
[----:B------:R-:W-:Y:S01]  /*88f0*/  SHF.R.U32.HI R119, RZ, 0x8, R119 ;  /* 0x00000008ff777819 */ /* 0x000fe20000011677 */
[----:B------:R-:W-:Y:S01]  /*8900*/  IMAD.MOV.U32 R131, RZ, RZ, R123 ;  /* 0x000000ffff837224 */ /* 0x000fe200078e007b */
[--C-:B------:R-:W-:Y:S02]  /*8910*/  SHF.R.U32.HI R123, RZ, 0x10, R120.reuse ;  /* 0x00000010ff7b7819 */ /* 0x100fe40000011678 */
[----:B------:R-:W-:Y:S02]  /*8920*/  LOP3.LUT R119, R119, 0xffff, RZ, 0xc0, !PT ;  /* 0x0000ffff77777812 */ /* 0x000fe400078ec0ff */
[----:B------:R-:W-:Y:S02]  /*8930*/  SHF.R.U32.HI R120, RZ, 0x18, R120 ;  /* 0x00000018ff787819 */ /* 0x000fe40000011678 */
[C---:B------:R-:W-:Y:S02]  /*8940*/  ISETP.GE.U32.AND P3, PT, R212.reuse, R119, PT ;  /* 0x00000077d400720c */ /* 0x040fe40003f66070 */
[----:B------:R-:W-:-:S02]  /*8950*/  ISETP.GE.U32.AND P1, PT, R212, R120, PT ;  /* 0x00000078d400720c */ /* 0x000fc40003f26070 */
[----:B------:R-:W-:Y:S01]  /*8960*/  LOP3.LUT R123, R123, 0xff, RZ, 0xc0, !PT ;  /* 0x000000ff7b7b7812 */ /* 0x000fe200078ec0ff */
[----:B------:R-:W-:-:S08]  /*8970*/  @!P4 HFMA2.BF16_V2 R73, -RZ.H0_H0, RZ.H0_H0, -R75.H0_H0 ;  /* 0x200000ffff49c231 */ /* 0x000fd0000034094b */
[----:B------:R-:W-:Y:S02]  /*8980*/  @!P3 HFMA2.BF16_V2 R72, -RZ.H0_H0, RZ.H0_H0, -R132.H0_H0 ;  /* 0x200000ffff48b231 */ /* 0x000fe40000340984 */
[----:B------:R-:W-:-:S03]  /*8990*/  @!P1 HFMA2.BF16_V2 R69, -RZ.H0_H0, RZ.H0_H0, -R208.H0_H0 ;  /* 0x200000ffff459231 */ /* 0x000fc600003409d0 */
[----:B------:R-:W-:Y:S02]  /*89a0*/  @!P3 PRMT R132, R72, 0x5410, RZ ;  /* 0x000054104884b816 */ /* 0x000fe400000000ff */
[----:B------:R-:W-:Y:S02]  /*89b0*/  PRMT R72, R209, 0x5410, R208 ;  /* 0x00005410d1487816 */ /* 0x000fe400000000d0 */
[----:B------:R-:W-:Y:S02]  /*89c0*/  @!P1 PRMT R208, R69, 0x5410, RZ ;  /* 0x0000541045d09816 */ /* 0x000fe400000000ff */
[----:B------:R-:W-:Y:S02]  /*89d0*/  ISETP.GE.U32.AND P2, PT, R212, R123, PT ;  /* 0x0000007bd400720c */ /* 0x000fe40003f46070 */
[----:B------:R-:W-:Y:S02]  /*89e0*/  LOP3.LUT R69, R124, 0xff, RZ, 0xc0, !PT ;  /* 0x000000ff7c457812 */ /* 0x000fe400078ec0ff */
[----:B------:R-:W-:-:S02]  /*89f0*/  @!P4 PRMT R75, R73, 0x5410, RZ ;  /* 0x00005410494bc816 */ /* 0x000fc400000000ff */
[----:B------:R-:W-:Y:S02]  /*8a00*/  ISETP.GE.U32.AND P1, PT, R212, R69, PT ;  /* 0x00000045d400720c */ /* 0x000fe40003f26070 */
[----:B------:R-:W-:Y:S02]  /*8a10*/  SHF.R.U32.HI R69, RZ, 0x18, R124 ;  /* 0x00000018ff457819 */ /* 0x000fe4000001167c */
[----:B------:R-:W-:Y:S02]  /*8a20*/  LOP3.LUT R73, R124, 0xffff, RZ, 0xc0, !PT ;  /* 0x0000ffff7c497812 */ /* 0x000fe400078ec0ff */
[----:B------:R-:W-:Y:S02]  /*8a30*/  LOP3.LUT R117, R129, UR10, R130, 0x96, !PT ;  /* 0x0000000a81757c12 */ /* 0x000fe4000f8e9682 */
[----:B------:R-:W-:Y:S01]  /*8a40*/  SHF.R.U32.HI R124, RZ, 0x10, R124 ;  /* 0x00000010ff7c7819 */ /* 0x000fe2000001167c */
[----:B------:R-:W-:Y:S02]  /*8a50*/  @!P2 HFMA2.BF16_V2 R71, -RZ.H0_H0, RZ.H0_H0, -R209.H0_H0 ;  /* 0x200000ffff47a231 */ /* 0x000fe400003409d1 */
[----:B------:R-:W-:Y:S01]  /*8a60*/  IMAD.WIDE.U32 R128, R117, -0x2daee0ad, RZ ;  /* 0xd2511f5375807825 */ /* 0x000fe200078e00ff */
[----:B------:R-:W-:-:S02]  /*8a70*/  LOP3.LUT R124, R124, 0xff, RZ, 0xc0, !PT ;  /* 0x000000ff7c7c7812 */ /* 0x000fc400078ec0ff */
[C---:B------:R-:W-:Y:S02]  /*8a80*/  ISETP.GE.U32.AND P6, PT, R212.reuse, R69, PT ;  /* 0x00000045d400720c */ /* 0x040fe40003fc6070 */
[----:B------:R-:W-:Y:S02]  /*8a90*/  ISETP.GE.U32.AND P3, PT, R212, R124, PT ;  /* 0x0000007cd400720c */ /* 0x000fe40003f66070 */
[----:B------:R-:W-:Y:S02]  /*8aa0*/  SHF.R.U32.HI R124, RZ, 0x8, R73 ;  /* 0x00000008ff7c7819 */ /* 0x000fe40000011649 */
[----:B------:R-:W-:Y:S01]  /*8ab0*/  LOP3.LUT R69, R128, 0xff, RZ, 0xc0, !PT ;  /* 0x000000ff80457812 */ /* 0x000fe200078ec0ff */
[----:B------:R-:W-:Y:S01]  /*8ac0*/  IMAD.MOV.U32 R125, RZ, RZ, R115 ;  /* 0x000000ffff7d7224 */ /* 0x000fe200078e0073 */
[----:B------:R-:W-:Y:S02]  /*8ad0*/  @!P2 PRMT R209, R71, 0x5410, RZ ;  /* 0x0000541047d1a816 */ /* 0x000fe400000000ff */
[----:B------:R-:W-:-:S02]  /*8ae0*/  LOP3.LUT R71, R129, UR28, R126, 0x96, !PT ;  /* 0x0000001c81477c12 */ /* 0x000fc4000f8e967e */
[----:B------:R-:W-:Y:S02]  /*8af0*/  LOP3.LUT R124, R124, 0xffff, RZ, 0xc0, !PT ;  /* 0x0000ffff7c7c7812 */ /* 0x000fe400078ec0ff */
[----:B------:R-:W-:Y:S02]  /*8b00*/  ISETP.GE.U32.AND P4, PT, R212, R69, PT ;  /* 0x00000045d400720c */ /* 0x000fe40003f86070 */
[----:B------:R-:W-:Y:S01]  /*8b10*/  LOP3.LUT R69, R128, 0xffff, RZ, 0xc0, !PT ;  /* 0x0000ffff80457812 */ /* 0x000fe200078ec0ff */
[----:B------:R-:W-:Y:S01]  /*8b20*/  IMAD.MOV.U32 R129, RZ, RZ, R125 ;  /* 0x000000ffff817224 */ /* 0x000fe200078e007d */
[----:B------:R-:W-:Y:S02]  /*8b30*/  LOP3.LUT R125, R71, 0xffff, RZ, 0xc0, !PT ;  /* 0x0000ffff477d7812 */ /* 0x000fe400078ec0ff */
[----:B------:R-:W-:Y:S02]  /*8b40*/  ISETP.GE.U32.AND P5, PT, R212, R124, PT ;  /* 0x0000007cd400720c */ /* 0x000fe40003fa6070 */
[----:B------:R-:W-:-:S04]  /*8b50*/  SHF.R.U32.HI R125, RZ, 0x8, R125 ;  /* 0x00000008ff7d7819 */ /* 0x000fc8000001167d */
[----:B------:R-:W-:-:S04]  /*8b60*/  LOP3.LUT R73, R125, 0xffff, RZ, 0xc0, !PT ;  /* 0x0000ffff7d497812 */ /* 0x000fc800078ec0ff */
[----:B------:R-:W-:Y:S02]  /*8b70*/  ISETP.GE.U32.AND P2, PT, R212, R73, PT ;  /* 0x00000049d400720c */ /* 0x000fe40003f46070 */
[----:B------:R-:W-:Y:S01]  /*8b80*/  PRMT R73, R70, 0x7610, R73 ;  /* 0x0000761046497816 */ /* 0x000fe20000000049 */
[----:B------:R-:W-:-:S03]  /*8b90*/  @!P5 HFMA2.BF16_V2 R65, -RZ.H0_H0, RZ.H0_H0, -R171.H0_H0 ;  /* 0x200000ffff41d231 */ /* 0x000fc600003409ab */
[----:B------:R-:W-:Y:S02]  /*8ba0*/  PRMT R70, R73, 0x5410, R171 ;  /* 0x0000541049467816 */ /* 0x000fe400000000ab */
[----:B------:R-:W-:Y:S02]  /*8bb0*/  @!P5 PRMT R171, R65, 0x5410, RZ ;  /* 0x0000541041abd816 */ /* 0x000fe400000000ff */
[----:B------:R-:W-:Y:S01]  /*8bc0*/  SHF.R.U32.HI R65, RZ, 0x18, R71 ;  /* 0x00000018ff417819 */ /* 0x000fe20000011647 */
[----:B------:R-:W-:-:S03]  /*8bd0*/  @!P1 HFMA2.BF16_V2 R68, -RZ.H0_H0, RZ.H0_H0, -R73.H0_H0 ;  /* 0x200000ffff449231 */ /* 0x000fc60000340949 */
[----:B------:R-:W-:Y:S02]  /*8be0*/  ISETP.GE.U32.AND P5, PT, R212, R65, PT ;  /* 0x00000041d400720c */ /* 0x000fe40003fa6070 */
[----:B------:R-:W-:Y:S01]  /*8bf0*/  SHF.R.U32.HI R65, RZ, 0x10, R71 ;  /* 0x00000010ff417819 */ /* 0x000fe20000011647 */
[----:B------:R-:W-:Y:S01]  /*8c00*/  @!P6 HFMA2.BF16_V2 R67, -RZ.H0_H0, RZ.H0_H0, -R169.H0_H0 ;  /* 0x200000ffff43e231 */ /* 0x000fe200003409a9 */
[----:B------:R1:W1:Y:S01]  /*8c10*/  MUFU.EX2 R119, R185 ;  /* 0x000000b900777308 */ /* 0x0002620000000800 */
[----:B------:R-:W-:Y:S02]  /*8c20*/  @!P1 PRMT R73, R68, 0x5410, RZ ;  /* 0x0000541044499816 */ /* 0x000fe400000000ff */
[----:B------:R-:W-:Y:S02]  /*8c30*/  LOP3.LUT R65, R65, 0xff, RZ, 0xc0, !PT ;  /* 0x000000ff41417812 */ /* 0x000fe400078ec0ff */
[----:B------:R-:W-:Y:S02]  /*8c40*/  LOP3.LUT R68, R71, 0xff, RZ, 0xc0, !PT ;  /* 0x000000ff47447812 */ /* 0x000fe400078ec0ff */
[----:B------:R-:W-:-:S02]  /*8c50*/  PRMT R71, R170, 0x5410, R169 ;  /* 0x00005410aa477816 */ /* 0x000fc400000000a9 */
[----:B------:R-:W-:Y:S02]  /*8c60*/  @!P6 PRMT R169, R67, 0x5410, RZ ;  /* 0x0000541043a9e816 */ /* 0x000fe400000000ff */
[----:B------:R-:W-:Y:S01]  /*8c70*/  ISETP.GE.U32.AND P6, PT, R212, R65, PT ;  /* 0x00000041d400720c */ /* 0x000fe20003fc6070 */
[----:B------:R-:W-:Y:S01]  /*8c80*/  FADD.FTZ R121, R206, R121 ;  /* 0x00000079ce797221 */ /* 0x000fe20000010000 */
[----:B------:R-:W-:Y:S02]  /*8c90*/  ISETP.GE.U32.AND P1, PT, R212, R68, PT ;  /* 0x00000044d400720c */ /* 0x000fe40003f26070 */
[----:B------:R-:W-:Y:S02]  /*8ca0*/  SHF.R.U32.HI R69, RZ, 0x8, R69 ;  /* 0x00000008ff457819 */ /* 0x000fe40000011645 */
[----:B-1----:R-:W-:Y:S02]  /*8cb0*/  F2FP.BF16.PACK_AB R185, R206, R218 ;  /* 0x000000daceb9723e */ /* 0x002fe400000010ff */
[----:B------:R-:W-:Y:S01]  /*8cc0*/  PRMT R206, R207, 0x7632, R206 ;  /* 0x00007632cfce7816 */ /* 0x000fe200000000ce */
[----:B------:R-:W-:Y:S01]  /*8cd0*/  @!P3 HFMA2.BF16_V2 R64, -RZ.H0_H0, RZ.H0_H0, -R170.H0_H0 ;  /* 0x200000ffff40b231 */ /* 0x000fe200003409aa */
[----:B------:R-:W-:Y:S01]  /*8ce0*/  LOP3.LUT R69, R69, 0xffff, RZ, 0xc0, !PT ;  /* 0x0000ffff45457812 */ /* 0x000fe200078ec0ff */
[----:B------:R-:W-:-:S02]  /*8cf0*/  FADD.FTZ R120, R119, R122 ;  /* 0x0000007a77787221 */ /* 0x000fc40000010000 */
[----:B------:R-:W-:Y:S01]  /*8d00*/  @!P2 HFMA2.BF16_V2 R62, -RZ.H0_H0, RZ.H0_H0, -R206.H0_H0 ;  /* 0x200000ffff3ea231 */ /* 0x000fe200003409ce */
[----:B------:R-:W-:Y:S01]  /*8d10*/  @!P3 PRMT R170, R64, 0x5410, RZ ;  /* 0x0000541040aab816 */ /* 0x000fe200000000ff */
[----:B------:R-:W-:Y:S01]  /*8d20*/  @!P6 HFMA2.BF16_V2 R60, -RZ.H0_H0, RZ.H0_H0, -R219.H0_H0 ;  /* 0x200000ffff3ce231 */ /* 0x000fe200003409db */
[----:B------:R-:W-:Y:S02]  /*8d30*/  ISETP.GE.U32.AND P3, PT, R212, R69, PT ;  /* 0x00000045d400720c */ /* 0x000fe40003f66070 */
[----:B------:R-:W-:Y:S02]  /*8d40*/  PRMT R64, R207, 0x5410, R206 ;  /* 0x00005410cf407816 */ /* 0x000fe400000000ce */
[----:B------:R-:W-:Y:S01]  /*8d50*/  PRMT R218, R219, 0x7632, R218 ;  /* 0x00007632dbda7816 */ /* 0x000fe200000000da */
[----:B------:R-:W-:Y:S01]  /*8d60*/  FADD.FTZ R120, R179, R120 ;  /* 0x00000078b3787221 */ /* 0x000fe20000010000 */
[----:B------:R-:W-:Y:S01]  /*8d70*/  @!P2 PRMT R206, R62, 0x5410, RZ ;  /* 0x000054103ecea816 */ /* 0x000fe200000000ff */
[----:B------:R-:W-:Y:S01]  /*8d80*/  IMAD.MOV.U32 R127, RZ, RZ, R114 ;  /* 0x000000ffff7f7224 */ /* 0x000fe200078e0072 */
[----:B------:R1:W1:Y:S01]  /*8d90*/  MUFU.EX2 R62, R175 ;  /* 0x000000af003e7308 */ /* 0x0002620000000800 */
[----:B------:R-:W-:Y:S01]  /*8da0*/  IMAD.WIDE.U32 R114, R6, -0x2daee0ad, RZ ;  /* 0xd2511f5306727825 */ /* 0x000fe200078e00ff */
[----:B------:R-:W-:Y:S01]  /*8db0*/  @!P1 HFMA2.BF16_V2 R63, -RZ.H0_H0, RZ.H0_H0, -R207.H0_H0 ;  /* 0x200000ffff3f9231 */ /* 0x000fe200003409cf */
[----:B------:R-:W-:-:S02]  /*8dc0*/  PRMT R65, R219, 0x5410, R218 ;  /* 0x00005410db417816 */ /* 0x000fc400000000da */
[----:B------:R-:W-:Y:S01]  /*8dd0*/  @!P6 PRMT R219, R60, 0x5410, RZ ;  /* 0x000054103cdbe816 */ /* 0x000fe200000000ff */
[----:B------:R-:W-:Y:S01]  /*8de0*/  FADD.FTZ R60, R202, R120 ;  /* 0x00000078ca3c7221 */ /* 0x000fe20000010000 */
[----:B------:R-:W-:Y:S02]  /*8df0*/  SHF.R.U32.HI R123, RZ, 0x18, R128 ;  /* 0x00000018ff7b7819 */ /* 0x000fe40000011680 */
[----:B------:R-:W-:Y:S02]  /*8e00*/  LOP3.LUT R114, R115, UR23, RZ, 0x3c, !PT ;  /* 0x0000001773727c12 */ /* 0x000fe4000f8e3cff */
[----:B------:R-:W-:Y:S02]  /*8e10*/  @!P1 PRMT R207, R63, 0x5410, RZ ;  /* 0x000054103fcf9816 */ /* 0x000fe400000000ff */
[----:B-1----:R-:W-:Y:S02]  /*8e20*/  F2FP.BF16.PACK_AB R175, R198, R202 ;  /* 0x000000cac6af723e */ /* 0x002fe400000010ff */
[----:B------:R-:W-:Y:S01]  /*8e30*/  PRMT R202, R203, 0x7632, R202 ;  /* 0x00007632cbca7816 */ /* 0x000fe200000000ca */
[----:B------:R-:W-:Y:S01]  /*8e40*/  IMAD.MOV.U32 R68, RZ, RZ, R3 ;  /* 0x000000ffff447224 */ /* 0x000fe200078e0003 */
[----:B------:R-:W-:Y:S01]  /*8e50*/  ISETP.GE.U32.AND P1, PT, R212, R123, PT ;  /* 0x0000007bd400720c */ /* 0x000fe20003f26070 */
[----:B------:R-:W-:-:S02]  /*8e60*/  FADD.FTZ R121, R204, R121 ;  /* 0x00000079cc797221 */ /* 0x000fc40000010000 */
[----:B------:R-:W-:Y:S01]  /*8e70*/  @!P3 HFMA2.BF16_V2 R58, -RZ.H0_H0, RZ.H0_H0, -R202.H0_H0 ;  /* 0x200000ffff3ab231 */ /* 0x000fe200003409ca */
[----:B------:R-:W-:-:S04]  /*8e80*/  IMAD.WIDE.U32 R114, R114, -0x326172a9, RZ ;  /* 0xcd9e8d5772727825 */ /* 0x000fc800078e00ff */
[----:B------:R-:W-:Y:S02]  /*8e90*/  FADD.FTZ R60, R198, R60 ;  /* 0x0000003cc63c7221 */ /* 0x000fe40000010000 */
[----:B------:R-:W-:Y:S01]  /*8ea0*/  IMAD.MOV.U32 R120, RZ, RZ, R68 ;  /* 0x000000ffff787224 */ /* 0x000fe200078e0044 */
[----:B------:R-:W-:Y:S01]  /*8eb0*/  PRMT R68, R203, 0x5410, R202 ;  /* 0x00005410cb447816 */ /* 0x000fe200000000ca */
[C---:B------:R-:W-:Y:S01]  /*8ec0*/  FADD.FTZ R121, R181.reuse, R121 ;  /* 0x00000079b5797221 */ /* 0x040fe20000010000 */
[----:B------:R-:W-:Y:S02]  /*8ed0*/  F2FP.BF16.PACK_AB R181, R181, R204 ;  /* 0x000000ccb5b5723e */ /* 0x000fe400000010ff */
[----:B------:R-:W-:Y:S01]  /*8ee0*/  @!P3 PRMT R202, R58, 0x5410, RZ ;  /* 0x000054103acab816 */ /* 0x000fe200000000ff */
[----:B------:R-:W-:Y:S01]  /*8ef0*/  FADD.FTZ R58, R62, R60 ;  /* 0x0000003c3e3a7221 */ /* 0x000fe20000010000 */
[----:B------:R-:W-:Y:S02]  /*8f00*/  PRMT R204, R205, 0x7632, R204 ;  /* 0x00007632cdcc7816 */ /* 0x000fe400000000cc */
[----:B------:R-:W-:Y:S01]  /*8f10*/  LOP3.LUT R117, R115, UR26, R118, 0x96, !PT ;  /* 0x0000001a73757c12 */ /* 0x000fe2000f8e9676 */
[C---:B------:R-:W-:Y:S01]  /*8f20*/  FADD.FTZ R58, R168.reuse, R58 ;  /* 0x0000003aa83a7221 */ /* 0x040fe20000010000 */
[----:B------:R-:W-:Y:S01]  /*8f30*/  F2FP.BF16.PACK_AB R168, R168, R62 ;  /* 0x0000003ea8a8723e */ /* 0x000fe200000010ff */
[----:B------:R-:W-:-:S02]  /*8f40*/  @!P1 HFMA2.BF16_V2 R56, -RZ.H0_H0, RZ.H0_H0, -R204.H0_H0 ;  /* 0x200000ffff389231 */ /* 0x000fc400003409cc */
[----:B------:R-:W-:Y:S01]  /*8f50*/  IMAD.WIDE.U32 R62, R117, -0x2daee0ad, RZ ;  /* 0xd2511f53753e7825 */ /* 0x000fe200078e00ff */
[----:B------:R-:W-:Y:S02]  /*8f60*/  PRMT R69, R205, 0x5410, R204 ;  /* 0x00005410cd457816 */ /* 0x000fe400000000cc */
[----:B------:R-:W-:Y:S01]  /*8f70*/  @!P1 PRMT R204, R56, 0x5410, RZ ;  /* 0x0000541038cc9816 */ /* 0x000fe200000000ff */
[----:B------:R-:W-:Y:S01]  /*8f80*/  IMAD.MOV.U32 R66, RZ, RZ, R2 ;  /* 0x000000ffff427224 */ /* 0x000fe200078e0002 */
[----:B------:R-:W-:Y:S01]  /*8f90*/  LOP3.LUT R56, R63, UR22, R116, 0x96, !PT ;  /* 0x000000163f387c12 */ /* 0x000fe2000f8e9674 */
[----:B------:R-:W-:Y:S01]  /*8fa0*/  @!P5 HFMA2.BF16_V2 R61, -RZ.H0_H0, RZ.H0_H0, -R218.H0_H0 ;  /* 0x200000ffff3dd231 */ /* 0x000fe200003409da */
[----:B------:R-:W-:Y:S01]  /*8fb0*/  F2FP.BF16.PACK_AB R179, R179, R119 ;  /* 0x00000077b3b3723e */ /* 0x000fe200000010ff */
[----:B------:R-:W-:Y:S01]  /*8fc0*/  IMAD.MOV.U32 R123, RZ, RZ, R66 ;  /* 0x000000ffff7b7224 */ /* 0x000fe200078e0042 */
[----:B------:R-:W-:Y:S01]  /*8fd0*/  LOP3.LUT R119, R89, UR24, R114, 0x96, !PT ;  /* 0x0000001859777c12 */ /* 0x000fe2000f8e9672 */
[----:B------:R-:W-:Y:S01]  /*8fe0*/  IMAD.WIDE.U32 R66, R56, -0x326172a9, RZ ;  /* 0xcd9e8d5738427825 */ /* 0x000fe200078e00ff */
[----:B------:R-:W-:Y:S01]  /*8ff0*/  @!P5 PRMT R218, R61, 0x5410, RZ ;  /* 0x000054103ddad816 */ /* 0x000fe200000000ff */
[----:B------:R-:W-:Y:S01]  /*9000*/  @!P4 HFMA2.BF16_V2 R59, -RZ.H0_H0, RZ.H0_H0, -R203.H0_H0 ;  /* 0x200000ffff3bc231 */ /* 0x000fe200003409cb */
[----:B------:R-:W-:Y:S01]  /*9010*/  SHF.R.U32.HI R122, RZ, 0x10, R128 ;  /* 0x00000010ff7a7819 */ /* 0x000fe20000011680 */
[----:B------:R-:W-:Y:S01]  /*9020*/  IMAD.WIDE.U32 R60, R119, -0x2daee0ad, RZ ;  /* 0xd2511f53773c7825 */ /* 0x000fe200078e00ff */
[----:B------:R-:W-:Y:S01]  /*9030*/  LOP3.LUT R56, R67, UR19, R88, 0x96, !PT ;  /* 0x0000001343387c12 */ /* 0x000fe2000f8e9658 */
[----:B------:R-:W1:Y:S01]  /*9040*/  MUFU.EX2 R177, R177 ;  /* 0x000000b100b17308 */ /* 0x000e620000000800 */
[----:B------:R-:W-:Y:S01]  /*9050*/  @!P4 PRMT R203, R59, 0x5410, RZ ;  /* 0x000054103bcbc816 */ /* 0x000fe200000000ff */
[----:B------:R-:W2:Y:S01]  /*9060*/  LDL.LU.64 R114, [R1+0x238] ;  /* 0x0002380001727983 */ /* 0x000ea20000300a00 */
[----:B------:R-:W-:Y:S01]  /*9070*/  LOP3.LUT R59, R61, UR18, R62, 0x96, !PT ;  /* 0x000000123d3b7c12 */ /* 0x000fe2000f8e963e */
[----:B------:R-:W-:Y:S01]  /*9080*/  IMAD.WIDE.U32 R62, R56, -0x2daee0ad, RZ ;  /* 0xd2511f53383e7825 */ /* 0x000fe200078e00ff */
[----:B------:R-:W-:Y:S01]  /*9090*/  LOP3.LUT R122, R122, 0xff, RZ, 0xc0, !PT ;  /* 0x000000ff7a7a7812 */ /* 0x000fe200078ec0ff */
[----:B------:R-:W2:Y:S03]  /*90a0*/  LDL.LU R125, [R1+0x20] ;  /* 0x00002000017d7983 */ /* 0x000ea60000300800 */
[----:B------:R-:W-:Y:S01]  /*90b0*/  LOP3.LUT R56, R63, UR13, R60, 0x96, !PT ;  /* 0x0000000d3f387c12 */ /* 0x000fe2000f8e963c */
[----:B------:R-:W-:Y:S01]  /*90c0*/  IMAD.WIDE.U32 R60, R59, -0x326172a9, RZ ;  /* 0xcd9e8d573b3c7825 */ /* 0x000fe200078e00ff */
[----:B------:R-:W-:Y:S01]  /*90d0*/  ISETP.GE.U32.AND P2, PT, R212, R122, PT ;  /* 0x0000007ad400720c */ /* 0x000fe20003f46070 */
[----:B------:R-:W1:Y:S01]  /*90e0*/  MUFU.EX2 R196, R196 ;  /* 0x000000c400c47308 */ /* 0x000e620000000800 */
[----:B------:R-:W-:Y:S01]  /*90f0*/  PRMT R198, R199, 0x7632, R198 ;  /* 0x00007632c7c67816 */ /* 0x000fe200000000c6 */
[----:B------:R1:W5:Y:S01]  /*9100*/  LDL.LU R3, [R1+0x234] ;  /* 0x0002340001037983 */ /* 0x0003620000300800 */
[----:B------:R-:W-:Y:S01]  /*9110*/  LOP3.LUT R66, R61, UR14, R66, 0x96, !PT ;  /* 0x0000000e3d427c12 */ /* 0x000fe2000f8e9642 */
[----:B------:R-:W-:-:S02]  /*9120*/  IMAD.MOV.U32 R63, RZ, RZ, R120 ;  /* 0x000000ffff3f7224 */ /* 0x000fc400078e0078 */
[----:B------:R1:W5:Y:S02]  /*9130*/  LDL.LU R2, [R1+0x230] ;  /* 0x0002300001027983 */ /* 0x0003640000300800 */
[----:B------:R-:W-:-:S04]  /*9140*/  IMAD.WIDE.U32 R66, R66, -0x2daee0ad, RZ ;  /* 0xd2511f5342427825 */ /* 0x000fc800078e00ff */
[----:B------:R-:W-:Y:S01]  /*9150*/  @!P2 HFMA2.BF16_V2 R57, -RZ.H0_H0, RZ.H0_H0, -R205.H0_H0 ;  /* 0x200000ffff39a231 */ /* 0x000fe200003409cd */
[----:B------:R-:W-:Y:S01]  /*9160*/  LOP3.LUT R59, R67, UR9, R62, 0x96, !PT ;  /* 0x00000009433b7c12 */ /* 0x000fe2000f8e963e */
[----:B------:R-:W-:-:S03]  /*9170*/  IMAD.MOV.U32 R61, RZ, RZ, R63 ;  /* 0x000000ffff3d7224 */ /* 0x000fc600078e003f */
[----:B------:R-:W-:Y:S01]  /*9180*/  @!P2 PRMT R205, R57, 0x5410, RZ ;  /* 0x0000541039cda816 */ /* 0x000fe200000000ff */
[----:B------:R-:W-:Y:S02]  /*9190*/  FADD.FTZ R57, R200, R121 ;  /* 0x00000079c8397221 */ /* 0x000fe40000010000 */
[----:B------:R-:W-:-:S04]  /*91a0*/  IMAD.WIDE.U32 R120, R56, -0x326172a9, RZ ;  /* 0xcd9e8d5738787825 */ /* 0x000fc800078e00ff */
[----:B------:R-:W-:Y:S01]  /*91b0*/  IMAD.WIDE.U32 R62, R59, -0x326172a9, RZ ;  /* 0xcd9e8d573b3e7825 */ /* 0x000fe200078e00ff */
[----:B------:R-:W-:-:S04]  /*91c0*/  LOP3.LUT R56, R121, UR10, R60, 0x96, !PT ;  /* 0x0000000a79387c12 */ /* 0x000fc8000f8e963c */
[----:B------:R-:W-:-:S04]  /*91d0*/  LOP3.LUT R59, R63, UR29, R120, 0x96, !PT ;  /* 0x0000001d3f3b7c12 */ /* 0x000fc8000f8e9678 */
[----:B------:R-:W-:-:S04]  /*91e0*/  LOP3.LUT R60, R59, 0xff, RZ, 0xc0, !PT ;  /* 0x000000ff3b3c7812 */ /* 0x000fc800078ec0ff */
[----:B------:R-:W-:Y:S02]  /*91f0*/  ISETP.GE.U32.AND P4, PT, R212, R60, PT ;  /* 0x0000003cd400720c */ /* 0x000fe40003f86070 */
[----:B------:R-:W-:-:S04]  /*9200*/  LOP3.LUT R60, R59, 0xffff, RZ, 0xc0, !PT ;  /* 0x0000ffff3b3c7812 */ /* 0x000fc800078ec0ff */
[----:B------:R-:W-:-:S04]  /*9210*/  SHF.R.U32.HI R60, RZ, 0x8, R60 ;  /* 0x00000008ff3c7819 */ /* 0x000fc8000001163c */
[----:B------:R-:W-:-:S04]  /*9220*/  LOP3.LUT R60, R60, 0xffff, RZ, 0xc0, !PT ;  /* 0x0000ffff3c3c7812 */ /* 0x000fc800078ec0ff */
[----:B------:R-:W-:Y:S02]  /*9230*/  ISETP.GE.U32.AND P5, PT, R212, R60, PT ;  /* 0x0000003cd400720c */ /* 0x000fe40003fa6070 */
[----:B------:R-:W-:Y:S01]  /*9240*/  SHF.R.U32.HI R60, RZ, 0x10, R59 ;  /* 0x00000010ff3c7819 */ /* 0x000fe2000001163b */
[----:B------:R-:W-:-:S03]  /*9250*/  IMAD.MOV.U32 R121, RZ, RZ, R131 ;  /* 0x000000ffff797224 */ /* 0x000fc600078e0083 */
[----:B------:R-:W-:Y:S01]  /*9260*/  LOP3.LUT R60, R60, 0xff, RZ, 0xc0, !PT ;  /* 0x000000ff3c3c7812 */ /* 0x000fe200078ec0ff */
[----:B------:R-:W3:Y:S03]  /*9270*/  MUFU.EX2 R131, R192 ;  /* 0x000000c000837308 */ /* 0x000ee60000000800 */
[----:B------:R-:W-:Y:S02]  /*9280*/  ISETP.GE.U32.AND P2, PT, R212, R60, PT ;  /* 0x0000003cd400720c */ /* 0x000fe40003f46070 */
[----:B------:R-:W-:-:S04]  /*9290*/  LOP3.LUT R60, R62, 0xff, RZ, 0xc0, !PT ;  /* 0x000000ff3e3c7812 */ /* 0x000fc800078ec0ff */
[----:B------:R-:W-:Y:S02]  /*92a0*/  ISETP.GE.U32.AND P1, PT, R212, R60, PT ;  /* 0x0000003cd400720c */ /* 0x000fe40003f26070 */
[----:B------:R-:W-:Y:S01]  /*92b0*/  SHF.R.U32.HI R60, RZ, 0x18, R62 ;  /* 0x00000018ff3c7819 */ /* 0x000fe2000001163e */
[----:B-1----:R-:W-:-:S03]  /*92c0*/  FADD.FTZ R57, R177, R57 ;  /* 0x00000039b1397221 */ /* 0x002fc60000010000 */
[----:B------:R-:W-:Y:S01]  /*92d0*/  ISETP.GE.U32.AND P3, PT, R212, R60, PT ;  /* 0x0000003cd400720c */ /* 0x000fe20003f66070 */
[----:B------:R-:W-:Y:S01]  /*92e0*/  IMAD.MOV.U32 R60, RZ, RZ, R121 ;  /* 0x000000ffff3c7224 */ /* 0x000fe200078e0079 */
[----:B------:R-:W-:Y:S01]  /*92f0*/  LOP3.LUT R67, R62, 0xffff, RZ, 0xc0, !PT ;  /* 0x0000ffff3e437812 */ /* 0x000fe200078ec0ff */
[----:B------:R-:W-:Y:S01]  /*9300*/  IMAD.WIDE.U32 R120, R56, -0x2daee0ad, RZ ;  /* 0xd2511f5338787825 */ /* 0x000fe200078e00ff */
[----:B------:R-:W-:Y:S01]  /*9310*/  SHF.R.U32.HI R63, RZ, 0x10, R62 ;  /* 0x00000010ff3f7819 */ /* 0x000fe2000001163e */
[----:B------:R-:W-:Y:S02]  /*9320*/  @!P4 HFMA2.BF16_V2 R55, -RZ.H0_H0, RZ.H0_H0, -R199.H0_H0 ;  /* 0x200000ffff37c231 */ /* 0x000fe400003409c7 */
[----:B------:R-:W-:Y:S01]  /*9330*/  FADD.FTZ R62, R196, R57 ;  /* 0x00000039c43e7221 */ /* 0x000fe20000010000 */
[----:B------:R-:W-:Y:S01]  /*9340*/  LOP3.LUT R56, R120, 0xff, RZ, 0xc0, !PT ;  /* 0x000000ff78387812 */ /* 0x000fe200078ec0ff */
[----:B---3--:R-:W-:Y:S02]  /*9350*/  FADD.FTZ R57, R131, R58 ;  /* 0x0000003a83397221 */ /* 0x008fe40000010000 */
[----:B------:R-:W-:Y:S01]  /*9360*/  IMAD.MOV.U32 R58, RZ, RZ, R61 ;  /* 0x000000ffff3a7224 */ /* 0x000fe200078e003d */
[----:B------:R-:W-:-:S02]  /*9370*/  LOP3.LUT R61, R121, UR28, R66, 0x96, !PT ;  /* 0x0000001c793d7c12 */ /* 0x000fc4000f8e9642 */
[----:B------:R-:W-:Y:S02]  /*9380*/  PRMT R66, R199, 0x5410, R198 ;  /* 0x00005410c7427816 */ /* 0x000fe400000000c6 */
[----:B------:R-:W-:Y:S01]  /*9390*/  @!P4 PRMT R199, R55, 0x5410, RZ ;  /* 0x0000541037c7c816 */ /* 0x000fe200000000ff */
[----:B------:R-:W-:Y:S01]  /*93a0*/  IMAD.MOV.U32 R55, RZ, RZ, R58 ;  /* 0x000000ffff377224 */ /* 0x000fe200078e003a */
[----:B------:R-:W-:Y:S01]  /*93b0*/  ISETP.GE.U32.AND P4, PT, R212, R56, PT ;  /* 0x00000038d400720c */ /* 0x000fe20003f86070 */
[----:B------:R-:W-:Y:S01]  /*93c0*/  IMAD.MOV.U32 R56, RZ, RZ, R60 ;  /* 0x000000ffff387224 */ /* 0x000fe200078e003c */
[----:B------:R-:W-:Y:S01]  /*93d0*/  LOP3.LUT R58, R120, 0xffff, RZ, 0xc0, !PT ;  /* 0x0000ffff783a7812 */ /* 0x000fe200078ec0ff */
[----:B------:R-:W-:Y:S01]  /*93e0*/  IMAD.MOV.U32 R121, RZ, RZ, R55 ;  /* 0x000000ffff797224 */ /* 0x000fe200078e0037 */
[----:B------:R-:W-:Y:S01]  /*93f0*/  LOP3.LUT R55, R53, UR26, R118, 0x96, !PT ;  /* 0x0000001a35377c12 */ /* 0x000fe2000f8e9676 */
[----:B------:R-:W-:Y:S01]  /*9400*/  IMAD.MOV.U32 R119, RZ, RZ, R56 ;  /* 0x000000ffff777224 */ /* 0x000fe200078e0038 */
[----:B------:R-:W-:-:S02]  /*9410*/  LOP3.LUT R56, R89, UR24, R52, 0x96, !PT ;  /* 0x0000001859387c12 */ /* 0x000fc4000f8e9634 */
[----:B------:R1:W3:Y:S01]  /*9420*/  LDL.LU.64 R52, [R1+0x228] ;  /* 0x0002280001347983 */ /* 0x0002e20000300a00 */
[----:B------:R-:W-:-:S04]  /*9430*/  SHF.R.U32.HI R59, RZ, 0x18, R59 ;  /* 0x00000018ff3b7819 */ /* 0x000fc8000001163b */
[----:B------:R-:W-:Y:S02]  /*9440*/  ISETP.GE.U32.AND P6, PT, R212, R59, PT ;  /* 0x0000003bd400720c */ /* 0x000fe40003fc6070 */
[----:B------:R-:W-:Y:S02]  /*9450*/  F2FP.BF16.PACK_AB R177, R177, R200 ;  /* 0x000000c8b1b1723e */ /* 0x000fe400000010ff */
[----:B------:R-:W-:Y:S02]  /*9460*/  SHF.R.U32.HI R67, RZ, 0x8, R67 ;  /* 0x00000008ff437819 */ /* 0x000fe40000011643 */
[----:B------:R-:W-:Y:S01]  /*9470*/  PRMT R200, R201, 0x7632, R200 ;  /* 0x00007632c9c87816 */ /* 0x000fe200000000c8 */
[----:B------:R-:W-:Y:S01]  /*9480*/  @!P5 HFMA2.BF16_V2 R54, -RZ.H0_H0, RZ.H0_H0, -R198.H0_H0 ;  /* 0x200000ffff36d231 */ /* 0x000fe200003409c6 */
[----:B------:R-:W-:Y:S01]  /*9490*/  LOP3.LUT R67, R67, 0xffff, RZ, 0xc0, !PT ;  /* 0x0000ffff43437812 */ /* 0x000fe200078ec0ff */
[----:B------:R-:W1:Y:S03]  /*94a0*/  MUFU.EX2 R194, R194 ;  /* 0x000000c200c27308 */ /* 0x000e660000000800 */
[----:B------:R-:W-:-:S02]  /*94b0*/  @!P5 PRMT R198, R54, 0x5410, RZ ;  /* 0x0000541036c6d816 */ /* 0x000fc400000000ff */
[----:B------:R-:W-:Y:S02]  /*94c0*/  ISETP.GE.U32.AND P5, PT, R212, R67, PT ;  /* 0x00000043d400720c */ /* 0x000fe40003fa6070 */
[----:B------:R-:W-:Y:S02]  /*94d0*/  PRMT R67, R201, 0x5410, R200 ;  /* 0x00005410c9437816 */ /* 0x000fe400000000c8 */
[----:B------:R-:W-:Y:S01]  /*94e0*/  LOP3.LUT R63, R63, 0xff, RZ, 0xc0, !PT ;  /* 0x000000ff3f3f7812 */ /* 0x000fe200078ec0ff */
[----:B------:R-:W-:Y:S01]  /*94f0*/  MUFU.EX2 R190, R190 ;  /* 0x000000be00be7308 */ /* 0x000fe20000000800 */
[----:B-1----:R-:W-:-:S07]  /*9500*/  FADD.FTZ R62, R194, R62 ;  /* 0x0000003ec23e7221 */ /* 0x002fce0000010000 */
[----:B------:R1:W1:Y:S01]  /*9510*/  MUFU.EX2 R59, R173 ;  /* 0x000000ad003b7308 */ /* 0x0002620000000800 */
[----:B------:R-:W-:Y:S01]  /*9520*/  @!P1 HFMA2.BF16_V2 R51, -RZ.H0_H0, RZ.H0_H0, -R195.H0_H0 ;  /* 0x200000ffff339231 */ /* 0x000fe200003409c3 */
[----:B-1----:R-:W-:Y:S02]  /*9530*/  F2FP.BF16.PACK_AB R173, R194, R196 ;  /* 0x000000c4c2ad723e */ /* 0x002fe400000010ff */
[----:B------:R-:W-:-:S05]  /*9540*/  PRMT R194, R195, 0x7632, R194 ;  /* 0x00007632c3c27816 */ /* 0x000fca00000000c2 */
[----:B------:R-:W-:Y:S01]  /*9550*/  @!P5 HFMA2.BF16_V2 R50, -RZ.H0_H0, RZ.H0_H0, -R194.H0_H0 ;  /* 0x200000ffff32d231 */ /* 0x000fe200003409c2 */
[----:B------:R-:W1:Y:S01]  /*9560*/  MUFU.EX2 R166, R166 ;  /* 0x000000a600a67308 */ /* 0x000e620000000800 */
[----:B------:R-:W-:Y:S01]  /*9570*/  PRMT R196, R197, 0x7632, R196 ;  /* 0x00007632c5c47816 */ /* 0x000fe200000000c4 */
[C---:B------:R-:W-:Y:S01]  /*9580*/  FADD.FTZ R57, R59.reuse, R57 ;  /* 0x000000393b397221 */ /* 0x040fe20000010000 */
[----:B------:R-:W-:Y:S02]  /*9590*/  SHF.R.U32.HI R58, RZ, 0x8, R58 ;  /* 0x00000008ff3a7819 */ /* 0x000fe4000001163a */
[----:B------:R-:W-:Y:S01]  /*95a0*/  F2FP.BF16.PACK_AB R131, R59, R131 ;  /* 0x000000833b83723e */ /* 0x000fe200000010ff */
[----:B------:R-:W-:Y:S02]  /*95b0*/  @!P3 HFMA2.BF16_V2 R48, -RZ.H0_H0, RZ.H0_H0, -R196.H0_H0 ;  /* 0x200000ffff30b231 */ /* 0x000fe400003409c4 */
[----:B------:R-:W-:Y:S01]  /*95c0*/  MUFU.EX2 R186, R186 ;  /* 0x000000ba00ba7308 */ /* 0x000fe20000000800 */
[----:B------:R-:W-:-:S02]  /*95d0*/  SHF.R.U32.HI R59, RZ, 0x10, R120 ;  /* 0x00000010ff3b7819 */ /* 0x000fc40000011678 */
[----:B------:R-:W-:Y:S02]  /*95e0*/  LOP3.LUT R58, R58, 0xffff, RZ, 0xc0, !PT ;  /* 0x0000ffff3a3a7812 */ /* 0x000fe400078ec0ff */
[----:B------:R-:W-:Y:S02]  /*95f0*/  PRMT R192, R193, 0x7632, R192 ;  /* 0x00007632c1c07816 */ /* 0x000fe400000000c0 */
[----:B------:R-:W-:Y:S02]  /*9600*/  LOP3.LUT R59, R59, 0xff, RZ, 0xc0, !PT ;  /* 0x000000ff3b3b7812 */ /* 0x000fe400078ec0ff */
[----:B------:R-:W-:Y:S01]  /*9610*/  SHF.R.U32.HI R60, RZ, 0x18, R120 ;  /* 0x00000018ff3c7819 */ /* 0x000fe20000011678 */
[----:B------:R-:W-:Y:S01]  /*9620*/  IMAD.MOV.U32 R54, RZ, RZ, R4 ;  /* 0x000000ffff367224 */ /* 0x000fe200078e0004 */
[----:B------:R-:W-:Y:S01]  /*9630*/  @!P4 HFMA2.BF16_V2 R43, -RZ.H0_H0, RZ.H0_H0, -R187.H0_H0 ;  /* 0x200000ffff2bc231 */ /* 0x000fe200003409bb */
[----:B------:R-:W2:Y:S01]  /*9640*/  LDL.LU R4, [R1+0x220] ;  /* 0x0002200001047983 */ /* 0x000ea20000300800 */
[----:B---3--:R-:W-:-:S05]  /*9650*/  @!P6 HFMA2.BF16_V2 R53, -RZ.H0_H0, RZ.H0_H0, -R200.H0_H0 ;  /* 0x200000ffff35e231 */ /* 0x008fca00003409c8 */
[----:B------:R-:W-:Y:S01]  /*9660*/  @!P6 PRMT R200, R53, 0x5410, RZ ;  /* 0x0000541035c8e816 */ /* 0x000fe200000000ff */
[----:B------:R-:W-:Y:S01]  /*9670*/  IMAD.MOV.U32 R53, RZ, RZ, R217 ;  /* 0x000000ffff357224 */ /* 0x000fe200078e00d9 */
[----:B------:R-:W-:Y:S01]  /*9680*/  ISETP.GE.U32.AND P6, PT, R212, R63, PT ;  /* 0x0000003fd400720c */ /* 0x000fe20003fc6070 */
[----:B------:R-:W-:Y:S01]  /*9690*/  @!P2 HFMA2.BF16_V2 R52, -RZ.H0_H0, RZ.H0_H0, -R201.H0_H0 ;  /* 0x200000ffff34a231 */ /* 0x000fe200003409c9 */
[----:B------:R3:W5:Y:S01]  /*96a0*/  LDL.LU R217, [R1+0x21c] ;  /* 0x00021c0001d97983 */ /* 0x0007620000300800 */
[----:B------:R-:W-:Y:S01]  /*96b0*/  IMAD.MOV.U32 R63, RZ, RZ, R53 ;  /* 0x000000ffff3f7224 */ /* 0x000fe200078e0035 */
[----:B------:R-:W-:-:S04]  /*96c0*/  LOP3.LUT R53, R61, 0xffff, RZ, 0xc0, !PT ;  /* 0x0000ffff3d357812 */ /* 0x000fc800078ec0ff */
[----:B------:R-:W-:Y:S02]  /*96d0*/  SHF.R.U32.HI R53, RZ, 0x8, R53 ;  /* 0x00000008ff357819 */ /* 0x000fe40000011635 */
[----:B------:R-:W-:Y:S01]  /*96e0*/  @!P2 PRMT R201, R52, 0x5410, RZ ;  /* 0x0000541034c9a816 */ /* 0x000fe200000000ff */
[----:B------:R-:W-:Y:S01]  /*96f0*/  IMAD.MOV.U32 R52, RZ, RZ, R216 ;  /* 0x000000ffff347224 */ /* 0x000fe200078e00d8 */
[----:B------:R-:W-:Y:S01]  /*9700*/  LOP3.LUT R53, R53, 0xffff, RZ, 0xc0, !PT ;  /* 0x0000ffff35357812 */ /* 0x000fe200078ec0ff */
[----:B------:R-:W-:Y:S01]  /*9710*/  @!P6 HFMA2.BF16_V2 R49, -RZ.H0_H0, RZ.H0_H0, -R197.H0_H0 ;  /* 0x200000ffff31e231 */ /* 0x000fe200003409c5 */
[----:B------:R3:W5:Y:S02]  /*9720*/  LDL.LU R216, [R1+0x218] ;  /* 0x0002180001d87983 */ /* 0x0007640000300800 */
[----:B------:R-:W-:Y:S01]  /*9730*/  ISETP.GE.U32.AND P2, PT, R212, R53, PT ;  /* 0x00000035d400720c */ /* 0x000fe20003f46070 */
[----:B------:R-:W-:Y:S02]  /*9740*/  IMAD.MOV.U32 R53, RZ, RZ, R52 ;  /* 0x000000ffff357224 */ /* 0x000fe400078e0034 */
[----:B------:R-:W-:Y:S01]  /*9750*/  FADD.FTZ R52, R190, R62 ;  /* 0x0000003ebe347221 */ /* 0x000fe20000010000 */
[----:B------:R-:W-:-:S02]  /*9760*/  PRMT R62, R195, 0x5410, R194 ;  /* 0x00005410c33e7816 */ /* 0x000fc400000000c2 */
[----:B------:R-:W-:Y:S02]  /*9770*/  @!P5 PRMT R194, R50, 0x5410, RZ ;  /* 0x0000541032c2d816 */ /* 0x000fe400000000ff */
[--C-:B------:R-:W-:Y:S02]  /*9780*/  SHF.R.U32.HI R50, RZ, 0x18, R61.reuse ;  /* 0x00000018ff327819 */ /* 0x100fe4000001163d */
[----:B------:R-:W-:Y:S02]  /*9790*/  @!P1 PRMT R195, R51, 0x5410, RZ ;  /* 0x0000541033c39816 */ /* 0x000fe400000000ff */
[----:B------:R-:W-:Y:S02]  /*97a0*/  LOP3.LUT R51, R61, 0xff, RZ, 0xc0, !PT ;  /* 0x000000ff3d337812 */ /* 0x000fe400078ec0ff */
[----:B------:R-:W-:Y:S02]  /*97b0*/  SHF.R.U32.HI R61, RZ, 0x10, R61 ;  /* 0x00000010ff3d7819 */ /* 0x000fe4000001163d */
[----:B------:R-:W-:-:S02]  /*97c0*/  ISETP.GE.U32.AND P5, PT, R212, R50, PT ;  /* 0x00000032d400720c */ /* 0x000fc40003fa6070 */
[----:B------:R-:W-:Y:S02]  /*97d0*/  PRMT R50, R197, 0x5410, R196 ;  /* 0x00005410c5327816 */ /* 0x000fe400000000c4 */
[----:B------:R-:W-:Y:S02]  /*97e0*/  @!P6 PRMT R197, R49, 0x5410, RZ ;  /* 0x0000541031c5e816 */ /* 0x000fe400000000ff */
[----:B------:R-:W-:-:S04]  /*97f0*/  LOP3.LUT R49, R61, 0xff, RZ, 0xc0, !PT ;  /* 0x000000ff3d317812 */ /* 0x000fc800078ec0ff */
[C---:B------:R-:W-:Y:S01]  /*9800*/  ISETP.GE.U32.AND P6, PT, R212.reuse, R49, PT ;  /* 0x00000031d400720c */ /* 0x040fe20003fc6070 */
[----:B------:R-:W-:Y:S01]  /*9810*/  IMAD.MOV.U32 R49, RZ, RZ, R127 ;  /* 0x000000ffff317224 */ /* 0x000fe200078e007f */
[----:B------:R-:W-:Y:S01]  /*9820*/  ISETP.GE.U32.AND P1, PT, R212, R51, PT ;  /* 0x00000033d400720c */ /* 0x000fe20003f26070 */
[----:B------:R-:W3:Y:S01]  /*9830*/  MUFU.EX2 R127, R188 ;  /* 0x000000bc007f7308 */ /* 0x000ee20000000800 */
[C---:B-1----:R-:W-:Y:S01]  /*9840*/  FADD.FTZ R52, R166.reuse, R52 ;  /* 0x00000034a6347221 */ /* 0x042fe20000010000 */
[----:B------:R-:W-:Y:S02]  /*9850*/  F2FP.BF16.PACK_AB R166, R166, R190 ;  /* 0x000000bea6a6723e */ /* 0x000fe400000010ff */
[----:B------:R-:W-:Y:S02]  /*9860*/  PRMT R190, R191, 0x7632, R190 ;  /* 0x00007632bfbe7816 */ /* 0x000fe400000000be */
[----:B------:R-:W-:-:S03]  /*9870*/  @!P3 PRMT R196, R48, 0x5410, RZ ;  /* 0x0000541030c4b816 */ /* 0x000fc600000000ff */
[----:B------:R-:W-:Y:S02]  /*9880*/  @!P2 HFMA2.BF16_V2 R46, -RZ.H0_H0, RZ.H0_H0, -R190.H0_H0 ;  /* 0x200000ffff2ea231 */ /* 0x000fe400003409be */
[----:B------:R-:W-:Y:S01]  /*9890*/  @!P6 HFMA2.BF16_V2 R45, -RZ.H0_H0, RZ.H0_H0, -R193.H0_H0 ;  /* 0x200000ffff2de231 */ /* 0x000fe200003409c1 */
[----:B------:R-:W-:Y:S01]  /*98a0*/  PRMT R48, R191, 0x5410, R190 ;  /* 0x00005410bf307816 */ /* 0x000fe200000000be */
[----:B------:R-:W-:Y:S01]  /*98b0*/  @!P1 HFMA2.BF16_V2 R47, -RZ.H0_H0, RZ.H0_H0, -R191.H0_H0 ;  /* 0x200000ffff2f9231 */ /* 0x000fe200003409bf */
[----:B------:R-:W-:Y:S02]  /*98c0*/  @!P2 PRMT R190, R46, 0x5410, RZ ;  /* 0x000054102ebea816 */ /* 0x000fe400000000ff */
[C---:B------:R-:W-:Y:S02]  /*98d0*/  ISETP.GE.U32.AND P3, PT, R212.reuse, R58, PT ;  /* 0x0000003ad400720c */ /* 0x040fe40003f66070 */
[----:B------:R-:W-:Y:S02]  /*98e0*/  PRMT R46, R193, 0x5410, R192 ;  /* 0x00005410c12e7816 */ /* 0x000fe400000000c0 */
[----:B------:R-:W-:-:S02]  /*98f0*/  ISETP.GE.U32.AND P2, PT, R212, R59, PT ;  /* 0x0000003bd400720c */ /* 0x000fc40003f46070 */
[----:B------:R-:W-:Y:S01]  /*9900*/  @!P6 PRMT R193, R45, 0x5410, RZ ;  /* 0x000054102dc1e816 */ /* 0x000fe200000000ff */
[----:B---3--:R-:W-:Y:S01]  /*9910*/  FADD.FTZ R45, R127, R57 ;  /* 0x000000397f2d7221 */ /* 0x008fe20000010000 */
[----:B------:R-:W-:Y:S01]  /*9920*/  @!P1 PRMT R191, R47, 0x5410, RZ ;  /* 0x000054102fbf9816 */ /* 0x000fe200000000ff */
[----:B------:R-:W-:Y:S01]  /*9930*/  IMAD.MOV.U32 R51, RZ, RZ, R119 ;  /* 0x000000ffff337224 */ /* 0x000fe200078e0077 */
[----:B------:R-:W-:Y:S01]  /*9940*/  ISETP.GE.U32.AND P1, PT, R212, R60, PT ;  /* 0x0000003cd400720c */ /* 0x000fe20003f26070 */
[C---:B------:R-:W-:Y:S01]  /*9950*/  FADD.FTZ R45, R186.reuse, R45 ;  /* 0x0000002dba2d7221 */ /* 0x040fe20000010000 */
[----:B------:R-:W-:Y:S01]  /*9960*/  F2FP.BF16.PACK_AB R127, R186, R127 ;  /* 0x0000007fba7f723e */ /* 0x000fe200000010ff */
[----:B------:R-:W-:Y:S01]  /*9970*/  IMAD.MOV.U32 R119, RZ, RZ, R129 ;  /* 0x000000ffff777224 */ /* 0x000fe200078e0081 */
[----:B------:R-:W-:Y:S01]  /*9980*/  PRMT R186, R187, 0x7632, R186 ;  /* 0x00007632bbba7816 */ /* 0x000fe200000000ba */
[----:B------:R-:W1:Y:S01]  /*9990*/  MUFU.EX2 R129, R215 ;  /* 0x000000d700817308 */ /* 0x000e620000000800 */
[----:B------:R-:W-:Y:S01]  /*99a0*/  @!P5 HFMA2.BF16_V2 R44, -RZ.H0_H0, RZ.H0_H0, -R192.H0_H0 ;  /* 0x200000ffff2cd231 */ /* 0x000fe200003409c0 */
[----:B------:R-:W-:-:S02]  /*99b0*/  PRMT R188, R189, 0x7632, R188 ;  /* 0x00007632bdbc7816 */ /* 0x000fc400000000bc */
[----:B------:R-:W-:Y:S01]  /*99c0*/  @!P3 HFMA2.BF16_V2 R42, -RZ.H0_H0, RZ.H0_H0, -R186.H0_H0 ;  /* 0x200000ffff2ab231 */ /* 0x000fe200003409ba */
[----:B------:R-:W-:Y:S01]  /*99d0*/  IMAD.WIDE.U32 R58, R55, -0x2daee0ad, RZ ;  /* 0xd2511f53373a7825 */ /* 0x000fe200078e00ff */
[----:B------:R-:W-:Y:S01]  /*99e0*/  @!P2 HFMA2.BF16_V2 R41, -RZ.H0_H0, RZ.H0_H0, -R189.H0_H0 ;  /* 0x200000ffff29a231 */ /* 0x000fe200003409bd */
[----:B------:R-:W-:Y:S02]  /*99f0*/  @!P5 PRMT R192, R44, 0x5410, RZ ;  /* 0x000054102cc0d816 */ /* 0x000fe400000000ff */
[----:B------:R-:W-:Y:S01]  /*9a00*/  PRMT R44, R187, 0x5410, R186 ;  /* 0x00005410bb2c7816 */ /* 0x000fe200000000ba */
[----:B------:R-:W-:Y:S01]  /*9a10*/  @!P1 HFMA2.BF16_V2 R40, -RZ.H0_H0, RZ.H0_H0, -R188.H0_H0 ;  /* 0x200000ffff289231 */ /* 0x000fe200003409bc */
[----:B------:R-:W-:Y:S02]  /*9a20*/  @!P3 PRMT R186, R42, 0x5410, RZ ;  /* 0x000054102abab816 */ /* 0x000fe400000000ff */
[----:B------:R-:W-:Y:S02]  /*9a30*/  PRMT R42, R189, 0x5410, R188 ;  /* 0x00005410bd2a7816 */ /* 0x000fe400000000bc */
[----:B------:R-:W-:Y:S01]  /*9a40*/  @!P2 PRMT R189, R41, 0x5410, RZ ;  /* 0x0000541029bda816 */ /* 0x000fe200000000ff */
[----:B------:R-:W-:Y:S01]  /*9a50*/  IMAD.MOV.U32 R60, RZ, RZ, R49 ;  /* 0x000000ffff3c7224 */ /* 0x000fe200078e0031 */
[----:B------:R-:W-:Y:S01]  /*9a60*/  LOP3.LUT R41, R59, UR22, R116, 0x96, !PT ;  /* 0x000000163b297c12 */ /* 0x000fe2000f8e9674 */
[----:B------:R-:W-:Y:S01]  /*9a70*/  IMAD.MOV.U32 R49, RZ, RZ, R53 ;  /* 0x000000ffff317224 */ /* 0x000fe200078e0035 */
[----:B------:R-:W-:Y:S01]  /*9a80*/  @!P1 PRMT R188, R40, 0x5410, RZ ;  /* 0x0000541028bc9816 */ /* 0x000fe200000000ff */
[----:B-1----:R-:W-:Y:S01]  /*9a90*/  FADD.FTZ R40, R129, R52 ;  /* 0x0000003481287221 */ /* 0x002fe20000010000 */
[----:B------:R1:W5:Y:S01]  /*9aa0*/  LDL.LU R215, [R1+0x214] ;  /* 0x0002140001d77983 */ /* 0x0003620000300800 */
[----:B------:R-:W-:-:S04]  /*9ab0*/  IMAD.WIDE.U32 R52, R41, -0x326172a9, RZ ;  /* 0xcd9e8d5729347825 */ /* 0x000fc800078e00ff */
[----:B------:R-:W-:Y:S01]  /*9ac0*/  IMAD.MOV.U32 R47, RZ, RZ, R54 ;  /* 0x000000ffff2f7224 */ /* 0x000fe200078e0036 */
[----:B------:R-:W-:Y:S01]  /*9ad0*/  LOP3.LUT R41, R53, UR19, R88, 0x96, !PT ;  /* 0x0000001335297c12 */ /* 0x000fe2000f8e9658 */
[----:B------:R-:W-:Y:S01]  /*9ae0*/  IMAD.WIDE.U32 R54, R56, -0x2daee0ad, RZ ;  /* 0xd2511f5338367825 */ /* 0x000fe200078e00ff */
[----:B------:R-:W-:-:S03]  /*9af0*/  @!P4 PRMT R187, R43, 0x5410, RZ ;  /* 0x000054102bbbc816 */ /* 0x000fc600000000ff */
[----:B------:R-:W-:Y:S01]  /*9b00*/  IMAD.WIDE.U32 R56, R41, -0x2daee0ad, RZ ;  /* 0xd2511f5329387825 */ /* 0x000fe200078e00ff */
[----:B------:R-:W-:-:S04]  /*9b10*/  LOP3.LUT R43, R55, UR18, R58, 0x96, !PT ;  /* 0x00000012372b7c12 */ /* 0x000fc8000f8e963a */
[----:B------:R-:W-:Y:S01]  /*9b20*/  LOP3.LUT R41, R57, UR13, R54, 0x96, !PT ;  /* 0x0000000d39297c12 */ /* 0x000fe2000f8e9636 */
[----:B------:R-:W-:-:S05]  /*9b30*/  IMAD.WIDE.U32 R54, R43, -0x326172a9, RZ ;  /* 0xcd9e8d572b367825 */ /* 0x000fca00078e00ff */
[----:B------:R-:W-:-:S05]  /*9b40*/  LOP3.LUT R52, R55, UR14, R52, 0x96, !PT ;  /* 0x0000000e37347c12 */ /* 0x000fca000f8e9634 */
[----:B------:R-:W-:-:S05]  /*9b50*/  IMAD.WIDE.U32 R52, R52, -0x2daee0ad, RZ ;  /* 0xd2511f5334347825 */ /* 0x000fca00078e00ff */
[----:B------:R-:W-:Y:S01]  /*9b60*/  LOP3.LUT R43, R53, UR9, R56, 0x96, !PT ;  /* 0x00000009352b7c12 */ /* 0x000fe2000f8e9638 */
[----:B------:R-:W-:-:S05]  /*9b70*/  IMAD.WIDE.U32 R56, R41, -0x326172a9, RZ ;  /* 0xcd9e8d5729387825 */ /* 0x000fca00078e00ff */
[----:B------:R-:W-:Y:S01]  /*9b80*/  LOP3.LUT R41, R57, UR10, R54, 0x96, !PT ;  /* 0x0000000a39297c12 */ /* 0x000fe2000f8e9636 */
[----:B------:R-:W-:-:S05]  /*9b90*/  IMAD.WIDE.U32 R54, R43, -0x326172a9, RZ ;  /* 0xcd9e8d572b367825 */ /* 0x000fca00078e00ff */
[----:B------:R-:W-:Y:S01]  /*9ba0*/  LOP3.LUT R43, R55, UR29, R56, 0x96, !PT ;  /* 0x0000001d372b7c12 */ /* 0x000fe2000f8e9638 */
[----:B------:R-:W-:-:S03]  /*9bb0*/  IMAD.MOV.U32 R59, RZ, RZ, R47 ;  /* 0x000000ffff3b7224 */ /* 0x000fc600078e002f */
[----:B------:R-:W-:-:S04]  /*9bc0*/  LOP3.LUT R47, R43, 0xff, RZ, 0xc0, !PT ;  /* 0x000000ff2b2f7812 */ /* 0x000fc800078ec0ff */
[----:B------:R-:W-:Y:S02]  /*9bd0*/  ISETP.GE.U32.AND P1, PT, R212, R47, PT ;  /* 0x0000002fd400720c */ /* 0x000fe40003f26070 */
[----:B------:R-:W-:-:S04]  /*9be0*/  LOP3.LUT R47, R43, 0xffff, RZ, 0xc0, !PT ;  /* 0x0000ffff2b2f7812 */ /* 0x000fc800078ec0ff */
[----:B------:R-:W-:-:S04]  /*9bf0*/  SHF.R.U32.HI R47, RZ, 0x8, R47 ;  /* 0x00000008ff2f7819 */ /* 0x000fc8000001162f */
[----:B------:R-:W-:-:S04]  /*9c00*/  LOP3.LUT R47, R47, 0xffff, RZ, 0xc0, !PT ;  /* 0x0000ffff2f2f7812 */ /* 0x000fc800078ec0ff */
[C---:B------:R-:W-:Y:S02]  /*9c10*/  ISETP.GE.U32.AND P4, PT, R212.reuse, R47, PT ;  /* 0x0000002fd400720c */ /* 0x040fe40003f86070 */
[--C-:B------:R-:W-:Y:S02]  /*9c20*/  SHF.R.U32.HI R47, RZ, 0x10, R43.reuse ;  /* 0x00000010ff2f7819 */ /* 0x100fe4000001162b */
[----:B------:R-:W-:Y:S02]  /*9c30*/  SHF.R.U32.HI R43, RZ, 0x18, R43 ;  /* 0x00000018ff2b7819 */ /* 0x000fe4000001162b */
[----:B------:R-:W-:Y:S02]  /*9c40*/  LOP3.LUT R47, R47, 0xff, RZ, 0xc0, !PT ;  /* 0x000000ff2f2f7812 */ /* 0x000fe400078ec0ff */
[----:B------:R-:W-:Y:S02]  /*9c50*/  ISETP.GE.U32.AND P5, PT, R212, R43, PT ;  /* 0x0000002bd400720c */ /* 0x000fe40003fa6070 */
[----:B------:R-:W-:Y:S01]  /*9c60*/  LOP3.LUT R43, R54, 0xff, RZ, 0xc0, !PT ;  /* 0x000000ff362b7812 */ /* 0x000fe200078ec0ff */
[----:B------:R-:W-:Y:S01]  /*9c70*/  IMAD.MOV.U32 R58, RZ, RZ, R49 ;  /* 0x000000ffff3a7224 */ /* 0x000fe200078e0031 */
[----:B------:R-:W-:-:S02]  /*9c80*/  ISETP.GE.U32.AND P2, PT, R212, R47, PT ;  /* 0x0000002fd400720c */ /* 0x000fc40003f46070 */
[----:B------:R-:W-:Y:S02]  /*9c90*/  ISETP.GE.U32.AND P3, PT, R212, R43, PT ;  /* 0x0000002bd400720c */ /* 0x000fe40003f66070 */
[--C-:B------:R-:W-:Y:S02]  /*9ca0*/  SHF.R.U32.HI R49, RZ, 0x18, R54.reuse ;  /* 0x00000018ff317819 */ /* 0x100fe40000011636 */
[----:B------:R-:W-:Y:S02]  /*9cb0*/  LOP3.LUT R43, R54, 0xffff, RZ, 0xc0, !PT ;  /* 0x0000ffff362b7812 */ /* 0x000fe400078ec0ff */
[----:B------:R-:W-:Y:S02]  /*9cc0*/  SHF.R.U32.HI R47, RZ, 0x10, R54 ;  /* 0x00000010ff2f7819 */ /* 0x000fe40000011636 */
[----:B------:R-:W3:Y:S01]  /*9cd0*/  LDL R54, [R1+0x17c] ;  /* 0x00017c0001367983 */ /* 0x000ee20000100800 */
[----:B------:R-:W-:Y:S02]  /*9ce0*/  IMAD.MOV.U32 R61, RZ, RZ, R63 ;  /* 0x000000ffff3d7224 */ /* 0x000fe400078e003f */
[----:B------:R-:W-:Y:S01]  /*9cf0*/  IMAD.MOV.U32 R63, RZ, RZ, R123 ;  /* 0x000000ffff3f7224 */ /* 0x000fe200078e007b */
[----:B------:R-:W-:Y:S01]  /*9d00*/  MUFU.EX2 R184, R184 ;  /* 0x000000b800b87308 */ /* 0x000fe20000000800 */
[----:B--2---:R-:W-:-:S07]  /*9d10*/  IMAD.MOV.U32 R56, RZ, RZ, R125 ;  /* 0x000000ffff387224 */ /* 0x004fce00078e007d */
[----:B------:R-:W2:Y:S01]  /*9d20*/  MUFU.EX2 R123, R182 ;  /* 0x000000b6007b7308 */ /* 0x000ea20000000800 */
[----:B------:R-:W-:-:S07]  /*9d30*/  IMAD.MOV.U32 R57, RZ, RZ, R119 ;  /* 0x000000ffff397224 */ /* 0x000fce00078e0077 */
[----:B------:R-:W1:Y:S08]  /*9d40*/  MUFU.EX2 R180, R180 ;  /* 0x000000b400b47308 */ /* 0x000e700000000800 */
[----:B------:R-:W1:Y:S08]  /*9d50*/  MUFU.EX2 R125, R178 ;  /* 0x000000b2007d7308 */ /* 0x000e700000000800 */
[----:B------:R-:W4:Y:S01]  /*9d60*/  MUFU.EX2 R119, R174 ;  /* 0x000000ae00777308 */ /* 0x000f220000000800 */
[----:B--2---:R-:W-:-:S07]  /*9d70*/  FADD.FTZ R45, R123, R45 ;  /* 0x0000002d7b2d7221 */ /* 0x004fce0000010000 */
[----:B------:R-:W2:Y:S01]  /*9d80*/  MUFU.EX2 R176, R176 ;  /* 0x000000b000b07308 */ /* 0x000ea20000000800 */
[----:B------:R-:W-:Y:S01]  /*9d90*/  FADD.FTZ R40, R184, R40 ;  /* 0x00000028b8287221 */ /* 0x000fe20000010000 */
[----:B------:R-:W-:Y:S01]  /*9da0*/  ISETP.GE.U32.AND P6, PT, R212, R49, PT ;  /* 0x00000031d400720c */ /* 0x000fe20003fc6070 */
[----:B-1----:R-:W-:Y:S02]  /*9db0*/  FADD.FTZ R45, R180, R45 ;  /* 0x0000002db42d7221 */ /* 0x002fe40000010000 */
[----:B------:R-:W-:-:S03]  /*9dc0*/  FADD.FTZ R49, R125, R40 ;  /* 0x000000287d317221 */ /* 0x000fc60000010000 */
[----:B------:R-:W1:Y:S01]  /*9dd0*/  MUFU.EX2 R172, R172 ;  /* 0x000000ac00ac7308 */ /* 0x000e620000000800 */
[----:B----4-:R-:W-:Y:S02]  /*9de0*/  FADD.FTZ R40, R119, R45 ;  /* 0x0000002d77287221 */ /* 0x010fe40000010000 */
[----:B--2---:R-:W-:Y:S02]  /*9df0*/  FADD.FTZ R45, R176, R49 ;  /* 0x00000031b02d7221 */ /* 0x004fe40000010000 */
[----:B------:R-:W-:-:S03]  /*9e00*/  IMAD.MOV.U32 R49, RZ, RZ, R121 ;  /* 0x000000ffff317224 */ /* 0x000fc600078e0079 */
[----:B------:R-:W2:Y:S01]  /*9e10*/  MUFU.EX2 R121, R167 ;  /* 0x000000a700797308 */ /* 0x000ea20000000800 */
[----:B------:R-:W-:-:S07]  /*9e20*/  PRMT R182, R183, 0x7632, R182 ;  /* 0x00007632b7b67816 */ /* 0x000fce00000000b6 */
[----:B------:R-:W4:Y:S01]  /*9e30*/  MUFU.EX2 R165, R165 ;  /* 0x000000a500a57308 */ /* 0x000f220000000800 */
[----:B-1----:R-:W-:Y:S01]  /*9e40*/  FADD.FTZ R40, R172, R40 ;  /* 0x00000028ac287221 */ /* 0x002fe20000010000 */
[----:B------:R-:W-:Y:S01]  /*9e50*/  @!P4 HFMA2.BF16_V2 R38, -RZ.H0_H0, RZ.H0_H0, -R182.H0_H0 ;  /* 0x200000ffff26c231 */ /* 0x000fe200003409b6 */
[----:B------:R-:W-:Y:S01]  /*9e60*/  IMAD.MOV.U32 R55, RZ, RZ, R214 ;  /* 0x000000ffff377224 */ /* 0x000fe200078e00d6 */
[----:B------:R-:W-:Y:S01]  /*9e70*/  SHF.R.U32.HI R43, RZ, 0x8, R43 ;  /* 0x00000008ff2b7819 */ /* 0x000fe2000001162b */
[----:B------:R1:W5:Y:S01]  /*9e80*/  LDL.LU R214, [R1+0x210] ;  /* 0x0002100001d67983 */ /* 0x0003620000300800 */
[----:B--2---:R-:W-:-:S03]  /*9e90*/  FADD.FTZ R45, R121, R45 ;  /* 0x0000002d792d7221 */ /* 0x004fc60000010000 */
[----:B------:R2:W-:Y:S01]  /*9ea0*/  STL [R1+0x1e0], R40 ;  /* 0x0001e02801007387 */ /* 0x0005e20000100800 */
[----:B------:R-:W-:Y:S01]  /*9eb0*/  @!P1 HFMA2.BF16_V2 R39, -RZ.H0_H0, RZ.H0_H0, -R183.H0_H0 ;  /* 0x200000ffff279231 */ /* 0x000fe200003409b7 */
[----:B------:R-:W-:Y:S02]  /*9ec0*/  LOP3.LUT R43, R43, 0xffff, RZ, 0xc0, !PT ;  /* 0x0000ffff2b2b7812 */ /* 0x000fe400078ec0ff */
[----:B------:R-:W-:Y:S02]  /*9ed0*/  F2FP.BF16.PACK_AB R129, R184, R129 ;  /* 0x00000081b881723e */ /* 0x000fe400000010ff */
[----:B------:R-:W-:Y:S02]  /*9ee0*/  LOP3.LUT R47, R47, 0xff, RZ, 0xc0, !PT ;  /* 0x000000ff2f2f7812 */ /* 0x000fe400078ec0ff */
[----:B------:R-:W-:Y:S01]  /*9ef0*/  PRMT R184, R185, 0x7632, R184 ;  /* 0x00007632b9b87816 */ /* 0x000fe200000000b8 */
[----:B------:R-:W-:Y:S01]  /*9f00*/  @!P2 HFMA2.BF16_V2 R36, -RZ.H0_H0, RZ.H0_H0, -R185.H0_H0 ;  /* 0x200000ffff24a231 */ /* 0x000fe200003409b9 */
[----:B------:R-:W-:-:S03]  /*9f10*/  PRMT R178, R179, 0x7632, R178 ;  /* 0x00007632b3b27816 */ /* 0x000fc600000000b2 */
[----:B------:R-:W-:Y:S01]  /*9f20*/  @!P5 HFMA2.BF16_V2 R37, -RZ.H0_H0, RZ.H0_H0, -R184.H0_H0 ;  /* 0x200000ffff25d231 */ /* 0x000fe200003409b8 */
[----:B--2---:R-:W-:Y:S02]  /*9f30*/  PRMT R40, R183, 0x5410, R182 ;  /* 0x00005410b7287816 */ /* 0x004fe400000000b6 */
[----:B------:R-:W-:Y:S01]  /*9f40*/  @!P4 PRMT R182, R38, 0x5410, RZ ;  /* 0x0000541026b6c816 */ /* 0x000fe200000000ff */
[----:B----4-:R-:W-:Y:S01]  /*9f50*/  FADD.FTZ R38, R165, R45 ;  /* 0x0000002da5267221 */ /* 0x010fe20000010000 */
[C---:B------:R-:W-:Y:S02]  /*9f60*/  ISETP.GE.U32.AND P4, PT, R212.reuse, R43, PT ;  /* 0x0000002bd400720c */ /* 0x040fe40003f86070 */
[----:B------:R-:W-:Y:S02]  /*9f70*/  @!P1 PRMT R183, R39, 0x5410, RZ ;  /* 0x0000541027b79816 */ /* 0x000fe400000000ff */
[----:B------:R2:W-:Y:S01]  /*9f80*/  STL [R1+0x1e4], R38 ;  /* 0x0001e42601007387 */ /* 0x0005e20000100800 */
[----:B------:R-:W-:-:S02]  /*9f90*/  ISETP.GE.U32.AND P1, PT, R212, R47, PT ;  /* 0x0000002fd400720c */ /* 0x000fc40003f26070 */
[----:B------:R-:W-:Y:S02]  /*9fa0*/  F2FP.BF16.PACK_AB R123, R180, R123 ;  /* 0x0000007bb47b723e */ /* 0x000fe400000010ff */
[----:B------:R-:W-:-:S04]  /*9fb0*/  PRMT R180, R181, 0x7632, R180 ;  /* 0x00007632b5b47816 */ /* 0x000fc800000000b4 */
[----:B------:R-:W-:Y:S01]  /*9fc0*/  @!P4 HFMA2.BF16_V2 R34, -RZ.H0_H0, RZ.H0_H0, -R178.H0_H0 ;  /* 0x200000ffff22c231 */ /* 0x000fe200003409b2 */
[----:B--2---:R-:W-:Y:S01]  /*9fd0*/  IMAD.WIDE.U32 R38, R41, -0x2daee0ad, RZ ;  /* 0xd2511f5329267825 */ /* 0x004fe200078e00ff */
[----:B------:R-:W-:-:S04]  /*9fe0*/  PRMT R41, R185, 0x5410, R184 ;  /* 0x00005410b9297816 */ /* 0x000fc800000000b8 */
[----:B------:R-:W-:Y:S02]  /*9ff0*/  LOP3.LUT R43, R39, UR28, R52, 0x96, !PT ;  /* 0x0000001c272b7c12 */ /* 0x000fe4000f8e9634 */
[----:B------:R-:W-:Y:S02]  /*a000*/  @!P5 PRMT R184, R37, 0x5410, RZ ;  /* 0x0000541025b8d816 */ /* 0x000fe400000000ff */
[----:B------:R-:W-:Y:S02]  /*a010*/  SHF.R.U32.HI R37, RZ, 0x18, R43 ;  /* 0x00000018ff257819 */ /* 0x000fe4000001162b */
[----:B------:R-:W-:Y:S02]  /*a020*/  @!P2 PRMT R185, R36, 0x5410, RZ ;  /* 0x0000541024b9a816 */ /* 0x000fe400000000ff */
[----:B------:R-:W-:Y:S01]  /*a030*/  ISETP.GE.U32.AND P2, PT, R212, R37, PT ;  /* 0x00000025d400720c */ /* 0x000fe20003f46070 */
[----:B------:R-:W-:Y:S01]  /*a040*/  @!P1 HFMA2.BF16_V2 R33, -RZ.H0_H0, RZ.H0_H0, -R181.H0_H0 ;  /* 0x200000ffff219231 */ /* 0x000fe200003409b5 */
[----:B------:R-:W-:-:S02]  /*a050*/  LOP3.LUT R45, R43, 0xff, RZ, 0xc0, !PT ;  /* 0x000000ff2b2d7812 */ /* 0x000fc400078ec0ff */
[----:B------:R-:W-:Y:S02]  /*a060*/  SHF.R.U32.HI R36, RZ, 0x10, R43 ;  /* 0x00000010ff247819 */ /* 0x000fe4000001162b */
[----:B------:R-:W-:Y:S02]  /*a070*/  LOP3.LUT R37, R43, 0xffff, RZ, 0xc0, !PT ;  /* 0x0000ffff2b257812 */ /* 0x000fe400078ec0ff */
[----:B------:R-:W-:Y:S02]  /*a080*/  PRMT R43, R179, 0x5410, R178 ;  /* 0x00005410b32b7816 */ /* 0x000fe400000000b2 */
[----:B------:R-:W-:Y:S02]  /*a090*/  @!P4 PRMT R178, R34, 0x5410, RZ ;  /* 0x0000541022b2c816 */ /* 0x000fe400000000ff */
[----:B------:R-:W-:Y:S02]  /*a0a0*/  LOP3.LUT R34, R38, 0xff, RZ, 0xc0, !PT ;  /* 0x000000ff26227812 */ /* 0x000fe400078ec0ff */
[----:B------:R-:W-:Y:S01]  /*a0b0*/  PRMT R47, R181, 0x5410, R180 ;  /* 0x00005410b52f7816 */ /* 0x000fe200000000b4 */
[----:B------:R-:W-:Y:S01]  /*a0c0*/  @!P3 HFMA2.BF16_V2 R35, -RZ.H0_H0, RZ.H0_H0, -R179.H0_H0 ;  /* 0x200000ffff23b231 */ /* 0x000fe200003409b3 */
[----:B------:R-:W-:-:S02]  /*a0d0*/  @!P1 PRMT R181, R33, 0x5410, RZ ;  /* 0x0000541021b59816 */ /* 0x000fc400000000ff */
[----:B------:R-:W-:Y:S02]  /*a0e0*/  SHF.R.U32.HI R37, RZ, 0x8, R37 ;  /* 0x00000008ff257819 */ /* 0x000fe40000011625 */
[----:B------:R-:W-:Y:S02]  /*a0f0*/  ISETP.GE.U32.AND P1, PT, R212, R34, PT ;  /* 0x00000022d400720c */ /* 0x000fe40003f26070 */
[----:B------:R-:W-:Y:S02]  /*a100*/  LOP3.LUT R37, R37, 0xffff, RZ, 0xc0, !PT ;  /* 0x0000ffff25257812 */ /* 0x000fe400078ec0ff */
[----:B------:R-:W-:Y:S01]  /*a110*/  @!P3 PRMT R179, R35, 0x5410, RZ ;  /* 0x0000541023b3b816 */ /* 0x000fe200000000ff */
[----:B------:R-:W-:Y:S01]  /*a120*/  IMAD.WIDE.U32 R34, R6, -0x2daee0ad, RZ ;  /* 0xd2511f5306227825 */ /* 0x000fe200078e00ff */
[C---:B------:R-:W-:Y:S02]  /*a130*/  ISETP.GE.U32.AND P5, PT, R212.reuse, R45, PT ;  /* 0x0000002dd400720c */ /* 0x040fe40003fa6070 */
[----:B------:R-:W-:-:S02]  /*a140*/  ISETP.GE.U32.AND P4, PT, R212, R37, PT ;  /* 0x00000025d400720c */ /* 0x000fc40003f86070 */
[----:B------:R-:W-:Y:S02]  /*a150*/  F2FP.BF16.PACK_AB R125, R176, R125 ;  /* 0x0000007db07d723e */ /* 0x000fe400000010ff */
[----:B------:R-:W-:Y:S02]  /*a160*/  PRMT R176, R177, 0x7632, R176 ;  /* 0x00007632b1b07816 */ /* 0x000fe400000000b0 */
[----:B------:R-:W-:Y:S01]  /*a170*/  LOP3.LUT R34, R35, UR4, RZ, 0x3c, !PT ;  /* 0x0000000423227c12 */ /* 0x000fe2000f8e3cff */
[----:B------:R-:W-:Y:S01]  /*a180*/  @!P1 HFMA2.BF16_V2 R26, -RZ.H0_H0, RZ.H0_H0, -R168.H0_H0 ;  /* 0x200000ffff1a9231 */ /* 0x000fe200003409a8 */
[----:B------:R-:W-:Y:S02]  /*a190*/  LOP3.LUT R36, R36, 0xff, RZ, 0xc0, !PT ;  /* 0x000000ff24247812 */ /* 0x000fe400078ec0ff */
[----:B------:R-:W-:Y:S01]  /*a1a0*/  PRMT R167, R168, 0x7632, R167 ;  /* 0x00007632a8a77816 */ /* 0x000fe200000000a7 */
[----:B------:R-:W-:Y:S01]  /*a1b0*/  @!P2 HFMA2.BF16_V2 R27, -RZ.H0_H0, RZ.H0_H0, -R176.H0_H0 ;  /* 0x200000ffff1ba231 */ /* 0x000fe200003409b0 */
[----:B------:R-:W-:Y:S01]  /*a1c0*/  PRMT R174, R175, 0x7632, R174 ;  /* 0x00007632afae7816 */ /* 0x000fe200000000ae */
[----:B------:R-:W-:Y:S01]  /*a1d0*/  IMAD.WIDE.U32 R34, R34, -0x326172a9, RZ ;  /* 0xcd9e8d5722227825 */ /* 0x000fe200078e00ff */
[----:B------:R-:W-:-:S02]  /*a1e0*/  ISETP.GE.U32.AND P3, PT, R212, R36, PT ;  /* 0x00000024d400720c */ /* 0x000fc40003f66070 */
[----:B------:R-:W-:Y:S01]  /*a1f0*/  PRMT R37, R168, 0x5410, R167 ;  /* 0x00005410a8257816 */ /* 0x000fe200000000a7 */
[----:B------:R-:W-:Y:S01]  /*a200*/  IMAD.MOV.U32 R36, RZ, RZ, R49 ;  /* 0x000000ffff247224 */ /* 0x000fe200078e0031 */
[----:B------:R-:W-:Y:S01]  /*a210*/  @!P1 PRMT R168, R26, 0x5410, RZ ;  /* 0x000054101aa89816 */ /* 0x000fe200000000ff */
[----:B------:R-:W-:Y:S01]  /*a220*/  IMAD.MOV.U32 R49, RZ, RZ, R55 ;  /* 0x000000ffff317224 */ /* 0x000fe200078e0037 */
[----:B------:R-:W-:Y:S01]  /*a230*/  LOP3.LUT R26, R38, 0xffff, RZ, 0xc0, !PT ;  /* 0x0000ffff261a7812 */ /* 0x000fe200078ec0ff */
[----:B------:R-:W-:Y:S01]  /*a240*/  @!P6 HFMA2.BF16_V2 R32, -RZ.H0_H0, RZ.H0_H0, -R180.H0_H0 ;  /* 0x200000ffff20e231 */ /* 0x000fe200003409b4 */
[----:B------:R-:W-:Y:S01]  /*a250*/  PRMT R55, R177, 0x5410, R176 ;  /* 0x00005410b1377816 */ /* 0x000fe200000000b0 */
[----:B------:R-:W-:Y:S01]  /*a260*/  @!P5 HFMA2.BF16_V2 R31, -RZ.H0_H0, RZ.H0_H0, -R175.H0_H0 ;  /* 0x200000ffff1fd231 */ /* 0x000fe200003409af */
[----:B------:R-:W-:Y:S01]  /*a270*/  @!P2 PRMT R176, R27, 0x5410, RZ ;  /* 0x000054101bb0a816 */ /* 0x000fe200000000ff */
[----:B------:R-:W-:Y:S01]  /*a280*/  @!P4 HFMA2.BF16_V2 R30, -RZ.H0_H0, RZ.H0_H0, -R174.H0_H0 ;  /* 0x200000ffff1ec231 */ /* 0x000fe200003409ae */
[----:B------:R-:W-:-:S02]  /*a290*/  LOP3.LUT R118, R35, UR26, R118, 0x96, !PT ;  /* 0x0000001a23767c12 */ /* 0x000fc4000f8e9676 */
[----:B------:R-:W-:Y:S02]  /*a2a0*/  LOP3.LUT R27, R89, UR24, R34, 0x96, !PT ;  /* 0x00000018591b7c12 */ /* 0x000fe4000f8e9622 */
[----:B------:R-:W-:Y:S02]  /*a2b0*/  SHF.R.U32.HI R26, RZ, 0x8, R26 ;  /* 0x00000008ff1a7819 */ /* 0x000fe4000001161a */
[----:B------:R-:W-:Y:S01]  /*a2c0*/  @!P6 PRMT R180, R32, 0x5410, RZ ;  /* 0x0000541020b4e816 */ /* 0x000fe200000000ff */
[----:B------:R-:W-:Y:S01]  /*a2d0*/  IMAD.WIDE.U32 R32, R118, -0x2daee0ad, RZ ;  /* 0xd2511f5376207825 */ /* 0x000fe200078e00ff */
[----:B------:R-:W-:Y:S02]  /*a2e0*/  PRMT R45, R175, 0x5410, R174 ;  /* 0x00005410af2d7816 */ /* 0x000fe400000000ae */
[----:B------:R-:W-:Y:S02]  /*a2f0*/  @!P5 PRMT R175, R31, 0x5410, RZ ;  /* 0x000054101fafd816 */ /* 0x000fe400000000ff */
[----:B------:R-:W-:Y:S01]  /*a300*/  @!P4 PRMT R174, R30, 0x5410, RZ ;  /* 0x000054101eaec816 */ /* 0x000fe200000000ff */
[----:B------:R-:W-:Y:S01]  /*a310*/  IMAD.WIDE.U32 R30, R27, -0x2daee0ad, RZ ;  /* 0xd2511f531b1e7825 */ /* 0x000fe200078e00ff */
[----:B------:R-:W-:-:S02]  /*a320*/  LOP3.LUT R26, R26, 0xffff, RZ, 0xc0, !PT ;  /* 0x0000ffff1a1a7812 */ /* 0x000fc400078ec0ff */
[----:B------:R-:W-:Y:S02]  /*a330*/  LOP3.LUT R116, R33, UR22, R116, 0x96, !PT ;  /* 0x0000001621747c12 */ /* 0x000fe4000f8e9674 */
[----:B------:R-:W-:Y:S02]  /*a340*/  ISETP.GE.U32.AND P1, PT, R212, R26, PT ;  /* 0x0000001ad400720c */ /* 0x000fe40003f26070 */
[----:B------:R-:W-:Y:S01]  /*a350*/  LOP3.LUT R26, R31, UR18, R32, 0x96, !PT ;  /* 0x000000121f1a7c12 */ /* 0x000fe2000f8e9620 */
[----:B------:R-:W-:-:S04]  /*a360*/  IMAD.WIDE.U32 R116, R116, -0x326172a9, RZ ;  /* 0xcd9e8d5774747825 */ /* 0x000fc800078e00ff */
[----:B------:R-:W-:Y:S01]  /*a370*/  IMAD.WIDE.U32 R34, R26, -0x326172a9, RZ ;  /* 0xcd9e8d571a227825 */ /* 0x000fe200078e00ff */
[----:B------:R-:W-:Y:S01]  /*a380*/  LOP3.LUT R88, R117, UR19, R88, 0x96, !PT ;  /* 0x0000001375587c12 */ /* 0x000fe2000f8e9658 */
[----:B------:R-:W-:-:S03]  /*a390*/  @!P3 HFMA2.BF16_V2 R28, -RZ.H0_H0, RZ.H0_H0, -R177.H0_H0 ;  /* 0x200000ffff1cb231 */ /* 0x000fc600003409b1 */
[----:B------:R-:W-:Y:S01]  /*a3a0*/  LOP3.LUT R32, R35, UR14, R116, 0x96, !PT ;  /* 0x0000000e23207c12 */ /* 0x000fe2000f8e9674 */
[----:B------:R-:W-:Y:S01]  /*a3b0*/  IMAD.WIDE.U32 R88, R88, -0x2daee0ad, RZ ;  /* 0xd2511f5358587825 */ /* 0x000fe200078e00ff */
[----:B------:R-:W-:-:S03]  /*a3c0*/  @!P3 PRMT R177, R28, 0x5410, RZ ;  /* 0x000054101cb1b816 */ /* 0x000fc600000000ff */
[----:B------:R-:W-:Y:S01]  /*a3d0*/  IMAD.WIDE.U32 R32, R32, -0x2daee0ad, RZ ;  /* 0xd2511f5320207825 */ /* 0x000fe200078e00ff */
[----:B------:R-:W-:Y:S01]  /*a3e0*/  @!P1 HFMA2.BF16_V2 R29, -RZ.H0_H0, RZ.H0_H0, -R167.H0_H0 ;  /* 0x200000ffff1d9231 */ /* 0x000fe200003409a7 */
[----:B------:R-:W-:Y:S02]  /*a3f0*/  LOP3.LUT R28, R89, UR13, R30, 0x96, !PT ;  /* 0x0000000d591c7c12 */ /* 0x000fe4000f8e961e */
[----:B------:R-:W-:Y:S02]  /*a400*/  SHF.R.U32.HI R26, RZ, 0x10, R38 ;  /* 0x00000010ff1a7819 */ /* 0x000fe40000011626 */
[----:B------:R-:W-:Y:S01]  /*a410*/  LOP3.LUT R27, R33, UR9, R88, 0x96, !PT ;  /* 0x00000009211b7c12 */ /* 0x000fe2000f8e9658 */
[----:B------:R-:W-:Y:S01]  /*a420*/  IMAD.MOV.U32 R117, RZ, RZ, R37 ;  /* 0x000000ffff757224 */ /* 0x000fe200078e0025 */
[----:B------:R-:W-:Y:S01]  /*a430*/  @!P1 PRMT R167, R29, 0x5410, RZ ;  /* 0x000054101da79816 */ /* 0x000fe200000000ff */
[----:B------:R-:W-:Y:S01]  /*a440*/  IMAD.MOV.U32 R116, RZ, RZ, R36 ;  /* 0x000000ffff747224 */ /* 0x000fe200078e0024 */
[----:B------:R-:W-:Y:S01]  /*a450*/  LOP3.LUT R26, R26, 0xff, RZ, 0xc0, !PT ;  /* 0x000000ff1a1a7812 */ /* 0x000fe200078ec0ff */
[----:B------:R-:W-:-:S04]  /*a460*/  IMAD.WIDE.U32 R28, R28, -0x326172a9, RZ ;  /* 0xcd9e8d571c1c7825 */ /* 0x000fc800078e00ff */
[----:B------:R-:W-:Y:S01]  /*a470*/  IMAD.WIDE.U32 R36, R27, -0x326172a9, RZ ;  /* 0xcd9e8d571b247825 */ /* 0x000fe200078e00ff */
[C---:B------:R-:W-:Y:S02]  /*a480*/  ISETP.GE.U32.AND P4, PT, R212.reuse, R26, PT ;  /* 0x0000001ad400720c */ /* 0x040fe40003f86070 */
[----:B------:R-:W-:Y:S02]  /*a490*/  LOP3.LUT R26, R29, UR10, R34, 0x96, !PT ;  /* 0x0000000a1d1a7c12 */ /* 0x000fe4000f8e9622 */
[----:B------:R-:W-:Y:S02]  /*a4a0*/  SHF.R.U32.HI R29, RZ, 0x18, R36 ;  /* 0x00000018ff1d7819 */ /* 0x000fe40000011624 */
[----:B------:R-:W-:Y:S02]  /*a4b0*/  LOP3.LUT R28, R37, UR29, R28, 0x96, !PT ;  /* 0x0000001d251c7c12 */ /* 0x000fe4000f8e961c */
[----:B------:R-:W-:Y:S02]  /*a4c0*/  SHF.R.U32.HI R30, RZ, 0x10, R36 ;  /* 0x00000010ff1e7819 */ /* 0x000fe40000011624 */
[----:B------:R-:W-:-:S02]  /*a4d0*/  ISETP.GE.U32.AND P6, PT, R212, R29, PT ;  /* 0x0000001dd400720c */ /* 0x000fc40003fc6070 */
[----:B------:R-:W-:Y:S02]  /*a4e0*/  LOP3.LUT R30, R30, 0xff, RZ, 0xc0, !PT ;  /* 0x000000ff1e1e7812 */ /* 0x000fe400078ec0ff */
[----:B------:R-:W-:Y:S02]  /*a4f0*/  LOP3.LUT R29, R28, 0xffff, RZ, 0xc0, !PT ;  /* 0x0000ffff1c1d7812 */ /* 0x000fe400078ec0ff */
[----:B------:R-:W-:Y:S02]  /*a500*/  ISETP.GE.U32.AND P1, PT, R212, R30, PT ;  /* 0x0000001ed400720c */ /* 0x000fe40003f26070 */
[----:B------:R-:W-:Y:S01]  /*a510*/  SHF.R.U32.HI R29, RZ, 0x8, R29 ;  /* 0x00000008ff1d7819 */ /* 0x000fe2000001161d */
[----:B------:R-:W-:Y:S01]  /*a520*/  @!P4 HFMA2.BF16_V2 R25, -RZ.H0_H0, RZ.H0_H0, -R173.H0_H0 ;  /* 0x200000ffff19c231 */ /* 0x000fe200003409ad */
[----:B------:R-:W-:Y:S02]  /*a530*/  F2FP.BF16.PACK_AB R119, R172, R119 ;  /* 0x00000077ac77723e */ /* 0x000fe400000010ff */
[----:B------:R-:W-:-:S02]  /*a540*/  LOP3.LUT R30, R28, 0xff, RZ, 0xc0, !PT ;  /* 0x000000ff1c1e7812 */ /* 0x000fc400078ec0ff */
[----:B------:R-:W-:Y:S02]  /*a550*/  PRMT R172, R173, 0x7632, R172 ;  /* 0x00007632adac7816 */ /* 0x000fe400000000ac */
[----:B------:R-:W-:Y:S02]  /*a560*/  LOP3.LUT R29, R29, 0xffff, RZ, 0xc0, !PT ;  /* 0x0000ffff1d1d7812 */ /* 0x000fe400078ec0ff */
[C---:B------:R-:W-:Y:S02]  /*a570*/  ISETP.GE.U32.AND P5, PT, R212.reuse, R30, PT ;  /* 0x0000001ed400720c */ /* 0x040fe40003fa6070 */
[----:B------:R-:W-:Y:S02]  /*a580*/  PRMT R30, R173, 0x5410, R172 ;  /* 0x00005410ad1e7816 */ /* 0x000fe400000000ac */
[----:B------:R-:W-:Y:S02]  /*a590*/  @!P4 PRMT R173, R25, 0x5410, RZ ;  /* 0x0000541019adc816 */ /* 0x000fe400000000ff */
[----:B------:R-:W-:-:S02]  /*a5a0*/  ISETP.GE.U32.AND P4, PT, R212, R29, PT ;  /* 0x0000001dd400720c */ /* 0x000fc40003f86070 */
[----:B------:R-:W-:Y:S02]  /*a5b0*/  SHF.R.U32.HI R38, RZ, 0x18, R38 ;  /* 0x00000018ff267819 */ /* 0x000fe40000011626 */
[----:B------:R-:W-:Y:S02]  /*a5c0*/  LOP3.LUT R27, R36, 0xffff, RZ, 0xc0, !PT ;  /* 0x0000ffff241b7812 */ /* 0x000fe400078ec0ff */
[----:B------:R-:W-:Y:S02]  /*a5d0*/  PRMT R130, R131, 0x7632, R130 ;  /* 0x0000763283827816 */ /* 0x000fe40000000082 */
[----:B------:R-:W-:Y:S02]  /*a5e0*/  ISETP.GE.U32.AND P2, PT, R212, R38, PT ;  /* 0x00000026d400720c */ /* 0x000fe40003f46070 */
[----:B------:R-:W-:-:S03]  /*a5f0*/  SHF.R.U32.HI R27, RZ, 0x8, R27 ;  /* 0x00000008ff1b7819 */ /* 0x000fc6000001161b */
[----:B------:R-:W-:Y:S01]  /*a600*/  @!P4 HFMA2.BF16_V2 R22, -RZ.H0_H0, RZ.H0_H0, -R130.H0_H0 ;  /* 0x200000ffff16c231 */ /* 0x000fe20000340982 */
[----:B------:R-:W-:Y:S02]  /*a610*/  LOP3.LUT R27, R27, 0xffff, RZ, 0xc0, !PT ;  /* 0x0000ffff1b1b7812 */ /* 0x000fe400078ec0ff */
[----:B------:R-:W-:Y:S02]  /*a620*/  PRMT R88, R131, 0x5410, R130 ;  /* 0x0000541083587816 */ /* 0x000fe40000000082 */
[----:B------:R-:W-:Y:S02]  /*a630*/  @!P4 PRMT R130, R22, 0x5410, RZ ;  /* 0x000054101682c816 */ /* 0x000fe400000000ff */
[----:B------:R-:W-:Y:S01]  /*a640*/  ISETP.GE.U32.AND P4, PT, R212, R27, PT ;  /* 0x0000001bd400720c */ /* 0x000fe20003f86070 */
[----:B------:R-:W-:Y:S01]  /*a650*/  @!P2 HFMA2.BF16_V2 R24, -RZ.H0_H0, RZ.H0_H0, -R172.H0_H0 ;  /* 0x200000ffff18a231 */ /* 0x000fe200003409ac */
[----:B------:R-:W-:Y:S01]  /*a660*/  PRMT R126, R127, 0x7632, R126 ;  /* 0x000076327f7e7816 */ /* 0x000fe2000000007e */
[----:B------:R-:W-:-:S03]  /*a670*/  @!P5 HFMA2.BF16_V2 R23, -RZ.H0_H0, RZ.H0_H0, -R131.H0_H0 ;  /* 0x200000ffff17d231 */ /* 0x000fc60000340983 */
[----:B------:R-:W-:Y:S02]  /*a680*/  @!P2 PRMT R172, R24, 0x5410, RZ ;  /* 0x0000541018aca816 */ /* 0x000fe400000000ff */
[--C-:B------:R-:W-:Y:S02]  /*a690*/  SHF.R.U32.HI R24, RZ, 0x10, R28.reuse ;  /* 0x00000010ff187819 */ /* 0x100fe4000001161c */
[----:B------:R-:W-:Y:S01]  /*a6a0*/  @!P5 PRMT R131, R23, 0x5410, RZ ;  /* 0x000054101783d816 */ /* 0x000fe200000000ff */
[----:B------:R-:W-:Y:S01]  /*a6b0*/  IMAD.WIDE.U32 R22, R26, -0x2daee0ad, RZ ;  /* 0xd2511f531a167825 */ /* 0x000fe200078e00ff */
[----:B------:R-:W-:Y:S01]  /*a6c0*/  SHF.R.U32.HI R25, RZ, 0x18, R28 ;  /* 0x00000018ff197819 */ /* 0x000fe2000001161c */
[----:B------:R-:W-:Y:S01]  /*a6d0*/  @!P4 HFMA2.BF16_V2 R18, -RZ.H0_H0, RZ.H0_H0, -R126.H0_H0 ;  /* 0x200000ffff12c231 */ /* 0x000fe2000034097e */
[----:B------:R-:W-:Y:S01]  /*a6e0*/  LOP3.LUT R24, R24, 0xff, RZ, 0xc0, !PT ;  /* 0x000000ff18187812 */ /* 0x000fe200078ec0ff */
[----:B------:R-:W-:Y:S01]  /*a6f0*/  @!P1 HFMA2.BF16_V2 R17, -RZ.H0_H0, RZ.H0_H0, -R129.H0_H0 ;  /* 0x200000ffff119231 */ /* 0x000fe20000340981 */
[----:B------:R-:W-:-:S02]  /*a700*/  PRMT R29, R127, 0x5410, R126 ;  /* 0x000054107f1d7816 */ /* 0x000fc4000000007e */
[C---:B------:R-:W-:Y:S02]  /*a710*/  PRMT R128, R129.reuse, 0x7632, R128 ;  /* 0x0000763281807816 */ /* 0x040fe40000000080 */
[C---:B------:R-:W-:Y:S02]  /*a720*/  ISETP.GE.U32.AND P2, PT, R212.reuse, R25, PT ;  /* 0x00000019d400720c */ /* 0x040fe40003f46070 */
[----:B------:R-:W-:Y:S02]  /*a730*/  ISETP.GE.U32.AND P5, PT, R212, R24, PT ;  /* 0x00000018d400720c */ /* 0x000fe40003fa6070 */
[----:B------:R-:W-:Y:S01]  /*a740*/  @!P4 PRMT R126, R18, 0x5410, RZ ;  /* 0x00005410127ec816 */ /* 0x000fe200000000ff */
[----:B------:R-:W-:Y:S01]  /*a750*/  IMAD.MOV.U32 R34, RZ, RZ, R56 ;  /* 0x000000ffff227224 */ /* 0x000fe200078e0038 */
[----:B------:R-:W-:Y:S02]  /*a760*/  LOP3.LUT R18, R22, 0xff, RZ, 0xc0, !PT ;  /* 0x000000ff16127812 */ /* 0x000fe400078ec0ff */
[----:B------:R-:W-:-:S02]  /*a770*/  PRMT R56, R129, 0x5410, R128 ;  /* 0x0000541081387816 */ /* 0x000fc40000000080 */
[----:B------:R-:W-:Y:S02]  /*a780*/  LOP3.LUT R31, R36, 0xff, RZ, 0xc0, !PT ;  /* 0x000000ff241f7812 */ /* 0x000fe400078ec0ff */
[----:B------:R-:W-:Y:S02]  /*a790*/  @!P1 PRMT R129, R17, 0x5410, RZ ;  /* 0x0000541011819816 */ /* 0x000fe400000000ff */
[C---:B------:R-:W-:Y:S02]  /*a7a0*/  ISETP.GE.U32.AND P1, PT, R212.reuse, R18, PT ;  /* 0x00000012d400720c */ /* 0x040fe40003f26070 */
[----:B------:R-:W-:Y:S02]  /*a7b0*/  F2FP.BF16.PACK_AB R121, R165, R121 ;  /* 0x00000079a579723e */ /* 0x000fe400000010ff */
[----:B------:R-:W-:Y:S02]  /*a7c0*/  ISETP.GE.U32.AND P3, PT, R212, R31, PT ;  /* 0x0000001fd400720c */ /* 0x000fe40003f66070 */
[----:B------:R-:W-:Y:S01]  /*a7d0*/  PRMT R165, R166, 0x7632, R165 ;  /* 0x00007632a6a57816 */ /* 0x000fe200000000a5 */
[----:B------:R-:W-:Y:S01]  /*a7e0*/  @!P5 HFMA2.BF16_V2 R21, -RZ.H0_H0, RZ.H0_H0, -R166.H0_H0 ;  /* 0x200000ffff15d231 */ /* 0x000fe200003409a6 */
[----:B------:R-:W-:-:S03]  /*a7f0*/  LOP3.LUT R24, R23, UR28, R32, 0x96, !PT ;  /* 0x0000001c17187c12 */ /* 0x000fc6000f8e9620 */
[----:B------:R-:W-:Y:S01]  /*a800*/  @!P2 HFMA2.BF16_V2 R20, -RZ.H0_H0, RZ.H0_H0, -R165.H0_H0 ;  /* 0x200000ffff14a231 */ /* 0x000fe200003409a5 */
[----:B------:R-:W-:Y:S01]  /*a810*/  PRMT R89, R166, 0x5410, R165 ;  /* 0x00005410a6597816 */ /* 0x000fe200000000a5 */
[----:B------:R-:W-:Y:S01]  /*a820*/  @!P1 HFMA2.BF16_V2 R10, -RZ.H0_H0, RZ.H0_H0, -R119.H0_H0 ;  /* 0x200000ffff0a9231 */ /* 0x000fe20000340977 */
[----:B------:R-:W-:Y:S02]  /*a830*/  @!P5 PRMT R166, R21, 0x5410, RZ ;  /* 0x0000541015a6d816 */ /* 0x000fe400000000ff */
[----:B------:R-:W-:Y:S02]  /*a840*/  @!P2 PRMT R165, R20, 0x5410, RZ ;  /* 0x0000541014a5a816 */ /* 0x000fe400000000ff */
[C---:B------:R-:W-:Y:S02]  /*a850*/  PRMT R118, R119.reuse, 0x7632, R118 ;  /* 0x0000763277767816 */ /* 0x040fe40000000076 */
[--C-:B------:R-:W-:Y:S02]  /*a860*/  SHF.R.U32.HI R21, RZ, 0x18, R24.reuse ;  /* 0x00000018ff157819 */ /* 0x100fe40000011618 */
[----:B------:R-:W-:Y:S01]  /*a870*/  SHF.R.U32.HI R20, RZ, 0x10, R24 ;  /* 0x00000010ff147819 */ /* 0x000fe20000011618 */
[----:B------:R-:W-:Y:S01]  /*a880*/  @!P3 HFMA2.BF16_V2 R19, -RZ.H0_H0, RZ.H0_H0, -R127.H0_H0 ;  /* 0x200000ffff13b231 */ /* 0x000fe2000034097f */
[----:B------:R-:W-:-:S02]  /*a890*/  PRMT R39, R119, 0x5410, R118 ;  /* 0x0000541077277816 */ /* 0x000fc40000000076 */
[----:B------:R-:W-:Y:S02]  /*a8a0*/  ISETP.GE.U32.AND P2, PT, R212, R21, PT ;  /* 0x00000015d400720c */ /* 0x000fe40003f46070 */
[----:B------:R-:W-:Y:S02]  /*a8b0*/  LOP3.LUT R20, R20, 0xff, RZ, 0xc0, !PT ;  /* 0x000000ff14147812 */ /* 0x000fe400078ec0ff */
[----:B------:R-:W-:Y:S02]  /*a8c0*/  @!P1 PRMT R119, R10, 0x5410, RZ ;  /* 0x000054100a779816 */ /* 0x000fe400000000ff */
[----:B------:R-:W-:Y:S02]  /*a8d0*/  LOP3.LUT R10, R22, 0xffff, RZ, 0xc0, !PT ;  /* 0x0000ffff160a7812 */ /* 0x000fe400078ec0ff */
[----:B------:R-:W-:Y:S02]  /*a8e0*/  @!P3 PRMT R127, R19, 0x5410, RZ ;  /* 0x00005410137fb816 */ /* 0x000fe400000000ff */
[----:B------:R-:W-:-:S02]  /*a8f0*/  ISETP.GE.U32.AND P3, PT, R212, R20, PT ;  /* 0x00000014d400720c */ /* 0x000fc40003f66070 */
[----:B------:R-:W-:Y:S02]  /*a900*/  SHF.R.U32.HI R10, RZ, 0x8, R10 ;  /* 0x00000008ff0a7819 */ /* 0x000fe4000001160a */
[----:B------:R-:W-:Y:S02]  /*a910*/  PRMT R124, R125, 0x7632, R124 ;  /* 0x000076327d7c7816 */ /* 0x000fe4000000007c */
[----:B------:R-:W-:Y:S02]  /*a920*/  LOP3.LUT R10, R10, 0xffff, RZ, 0xc0, !PT ;  /* 0x0000ffff0a0a7812 */ /* 0x000fe400078ec0ff */
[----:B------:R-:W-:Y:S01]  /*a930*/  LOP3.LUT R213, R213, 0x7ffffffc, RZ, 0xc0, !PT ;  /* 0x7ffffffcd5d57812 */ /* 0x000fe200078ec0ff */
[----:B------:R-:W-:Y:S01]  /*a940*/  @!P2 HFMA2.BF16_V2 R11, -RZ.H0_H0, RZ.H0_H0, -R124.H0_H0 ;  /* 0x200000ffff0ba231 */ /* 0x000fe2000034097c */
[----:B------:R-:W-:Y:S02]  /*a950*/  ISETP.GE.U32.AND P1, PT, R212, R10, PT ;  /* 0x0000000ad400720c */ /* 0x000fe40003f26070 */
[--C-:B------:R-:W-:Y:S01]  /*a960*/  SHF.R.U32.HI R10, RZ, 0x18, R22.reuse ;  /* 0x00000018ff0a7819 */ /* 0x100fe20000011616 */
[----:B------:R-:W-:Y:S01]  /*a970*/  IMAD.MOV.U32 R38, RZ, RZ, R49 ;  /* 0x000000ffff267224 */ /* 0x000fe200078e0031 */
[----:B------:R-:W-:Y:S01]  /*a980*/  SHF.R.U32.HI R22, RZ, 0x10, R22 ;  /* 0x00000010ff167819 */ /* 0x000fe20000011616 */
[----:B------:R-:W-:Y:S01]  /*a990*/  @!P3 HFMA2.BF16_V2 R12, -RZ.H0_H0, RZ.H0_H0, -R125.H0_H0 ;  /* 0x200000ffff0cb231 */ /* 0x000fe2000034097d */
[----:B------:R-:W-:Y:S01]  /*a9a0*/  PRMT R49, R125, 0x5410, R124 ;  /* 0x000054107d317816 */ /* 0x000fe2000000007c */
[----:B------:R-:W-:Y:S01]  /*a9b0*/  IMAD.IADD R213, R34, 0x1, -R213 ;  /* 0x0000000122d57824 */ /* 0x000fe200078e0ad5 */
[----:B------:R-:W-:-:S02]  /*a9c0*/  @!P2 PRMT R124, R11, 0x5410, RZ ;  /* 0x000054100b7ca816 */ /* 0x000fc400000000ff */
[----:B------:R-:W-:Y:S02]  /*a9d0*/  ISETP.GE.U32.AND P2, PT, R212, R10, PT ;  /* 0x0000000ad400720c */ /* 0x000fe40003f46070 */
[----:B------:R-:W-:Y:S01]  /*a9e0*/  LOP3.LUT R22, R22, 0xff, RZ, 0xc0, !PT ;  /* 0x000000ff16167812 */ /* 0x000fe200078ec0ff */
[----:B------:R-:W-:Y:S01]  /*a9f0*/  ULEA UR7, UR6, UR7, 0x7 ;  /* 0x0000000706077291 */ /* 0x000fe2000f8e383f */
[----:B---3--:R-:W-:Y:S01]  /*aa00*/  IMAD.MOV.U32 R35, RZ, RZ, R54 ;  /* 0x000000ffff237224 */ /* 0x008fe200078e0036 */
[----:B------:R-:W-:Y:S01]  /*aa10*/  @!P3 PRMT R125, R12, 0x5410, RZ ;  /* 0x000054100c7db816 */ /* 0x000fe200000000ff */
[----:B------:R-:W-:Y:S01]  /*aa20*/  IMAD.SHL.U32 R11, R213, 0x2, RZ ;  /* 0x00000002d50b7824 */ /* 0x000fe200078e00ff */
[----:B------:R-:W-:Y:S01]  /*aa30*/  ISETP.GE.U32.AND P3, PT, R212, R22, PT ;  /* 0x00000016d400720c */ /* 0x000fe20003f66070 */
[----:B------:R-:W-:Y:S01]  /*aa40*/  UIADD3 UR7, UR7, -0x80, URZ ;  /* 0xffffff8007077890 */ /* 0x000fe2000fffe03f */
[----:B------:R-:W-:Y:S01]  /*aa50*/  @!P1 HFMA2.BF16_V2 R13, -RZ.H0_H0, RZ.H0_H0, -R118.H0_H0 ;  /* 0x200000ffff0d9231 */ /* 0x000fe20000340976 */
[----:B------:R-:W-:Y:S01]  /*aa60*/  IMAD R11, R35, c[0x0][0x228], R11 ;  /* 0x00008a00230b7a24 */ /* 0x000fe200078e020b */
[----:B------:R-:W-:-:S03]  /*aa70*/  PRMT R120, R121, 0x7632, R120 ;  /* 0x0000763279787816 */ /* 0x000fc60000000078 */
[----:B------:R-:W-:Y:S01]  /*aa80*/  @!P1 PRMT R118, R13, 0x5410, RZ ;  /* 0x000054100d769816 */ /* 0x000fe200000000ff */
[----:B------:R-:W-:Y:S01]  /*aa90*/  IMAD.U32 R12, RZ, RZ, UR7 ;  /* 0x00000007ff0c7e24 */ /* 0x000fe2000f8e00ff */
[----:B------:R-:W-:Y:S01]  /*aaa0*/  SHF.R.S32.HI R10, RZ, 0x1f, R11 ;  /* 0x0000001fff0a7819 */ /* 0x000fe2000001140b */
[----:B------:R-:W-:Y:S01]  /*aab0*/  @!P2 HFMA2.BF16_V2 R8, -RZ.H0_H0, RZ.H0_H0, -R120.H0_H0 ;  /* 0x200000ffff08a231 */ /* 0x000fe20000340978 */
[----:B------:R-:W-:Y:S01]  /*aac0*/  IADD3 R11, P1, R11, UR7, RZ ;  /* 0x000000070b0b7c10 */ /* 0x000fe2000ff3e0ff */
[----:B------:R-:W-:Y:S01]  /*aad0*/  IMAD.MOV.U32 R34, RZ, RZ, R116 ;  /* 0x000000ffff227224 */ /* 0x000fe200078e0074 */
[----:B------:R-:W-:Y:S01]  /*aae0*/  @!P3 HFMA2.BF16_V2 R9, -RZ.H0_H0, RZ.H0_H0, -R121.H0_H0 ;  /* 0x200000ffff09b231 */ /* 0x000fe20000340979 */
[----:B------:R-:W-:Y:S02]  /*aaf0*/  PRMT R28, R121, 0x5410, R120 ;  /* 0x00005410791c7816 */ /* 0x000fe40000000078 */
[----:B------:R-:W-:Y:S02]  /*ab00*/  LEA.HI.X.SX32 R10, R12, R10, 0x1, P1 ;  /* 0x0000000a0c0a7211 */ /* 0x000fe400008f0eff */
[----:B------:R-:W-:-:S02]  /*ab10*/  LEA R116, P1, R11, c[0x0][0x1f8], 0x1 ;  /* 0x00007e000b747a11 */ /* 0x000fc400078208ff */
[----:B------:R-:W-:Y:S01]  /*ab20*/  @!P2 PRMT R120, R8, 0x5410, RZ ;  /* 0x000054100878a816 */ /* 0x000fe200000000ff */
[----:B------:R-:W-:Y:S01]  /*ab30*/  IMAD.MOV.U32 R8, RZ, RZ, c[0x0][0x228] ;  /* 0x00008a00ff087624 */ /* 0x000fe200078e00ff */
[----:B------:R-:W-:Y:S01]  /*ab40*/  @!P3 PRMT R121, R9, 0x5410, RZ ;  /* 0x000054100979b816 */ /* 0x000fe200000000ff */
[----:B------:R-:W-:Y:S01]  /*ab50*/  IMAD.MOV.U32 R35, RZ, RZ, R117 ;  /* 0x000000ffff237224 */ /* 0x000fe200078e0075 */
[----:B------:R-:W-:Y:S01]  /*ab60*/  LEA.HI.X R117, R11, c[0x0][0x1fc], R10, 0x1, P1 ;  /* 0x00007f000b757a11 */ /* 0x000fe200008f0c0a */
[----:B------:R-:W-:-:S04]  /*ab70*/  IMAD.SHL.U32 R9, R8, 0x8, RZ ;  /* 0x0000000808097824 */ /* 0x000fc800078e00ff */
[----:B------:R-:W-:-:S04]  /*ab80*/  IMAD.WIDE R22, R9, 0x2, R116 ;  /* 0x0000000209167825 */ /* 0x000fc800078e0274 */
[C---:B------:R-:W-:Y:S02]  /*ab90*/  IMAD.SHL.U32 R9, R8.reuse, 0x40, RZ ;  /* 0x0000004008097824 */ /* 0x040fe400078e00ff */
[----:B------:R-:W-:Y:S01]  /*aba0*/  IMAD R8, R8, 0x48, RZ ;  /* 0x0000004808087824 */ /* 0x000fe200078e02ff */
[----:B------:R-:W-:-:S03]  /*abb0*/  LOP3.LUT R152, R151, UR14, R152, 0x96, !PT ;  /* 0x0000000e97987c12 */ /* 0x000fc6000f8e9698 */
[----:B------:R-:W-:Y:S01]  /*abc0*/  IMAD.WIDE R32, R8, 0x2, R116 ;  /* 0x0000000208207825 */ /* 0x000fe200078e0274 */
[----:B------:R-:W-:Y:S02]  /*abd0*/  LOP3.LUT R8, R153, UR19, R136, 0x96, !PT ;  /* 0x0000001399087c12 */ /* 0x000fe4000f8e9688 */
[----:B------:R-:W-:Y:S01]  /*abe0*/  LOP3.LUT R25, R24, 0xff, RZ, 0xc0, !PT ;  /* 0x000000ff18197812 */ /* 0x000fe200078ec0ff */
[----:B------:R-:W-:-:S03]  /*abf0*/  IMAD.WIDE.U32 R152, R152, -0x2daee0ad, RZ ;  /* 0xd2511f5398987825 */ /* 0x000fc600078e00ff */
[----:B------:R-:W-:Y:S01]  /*ac00*/  ISETP.GE.U32.AND P5, PT, R212, R25, PT ;  /* 0x00000019d400720c */ /* 0x000fe20003fa6070 */
[----:B------:R-:W-:-:S05]  /*ac10*/  IMAD R8, R8, -0x2daee0ad, RZ ;  /* 0xd2511f5308087824 */ /* 0x000fca00078e02ff */
[----:B------:R-:W-:-:S05]  /*ac20*/  LOP3.LUT R8, R153, UR9, R8, 0x96, !PT ;  /* 0x0000000999087c12 */ /* 0x000fca000f8e9608 */
[----:B------:R-:W-:Y:S01]  /*ac30*/  IMAD.WIDE.U32 R10, R8, -0x326172a9, RZ ;  /* 0xcd9e8d57080a7825 */ /* 0x000fe200078e00ff */
[----:B------:R-:W-:Y:S01]  /*ac40*/  PRMT R122, R123, 0x7632, R122 ;  /* 0x000076327b7a7816 */ /* 0x000fe2000000007a */
[----:B------:R-:W-:-:S03]  /*ac50*/  @!P5 HFMA2.BF16_V2 R15, -RZ.H0_H0, RZ.H0_H0, -R123.H0_H0 ;  /* 0x200000ffff0fd231 */ /* 0x000fc6000034097b */
[C---:B------:R-:W-:Y:S02]  /*ac60*/  LOP3.LUT R8, R10.reuse, 0xffff, RZ, 0xc0, !PT ;  /* 0x0000ffff0a087812 */ /* 0x040fe400078ec0ff */
[----:B------:R-:W-:Y:S02]  /*ac70*/  PRMT R54, R123, 0x5410, R122 ;  /* 0x000054107b367816 */ /* 0x000fe4000000007a */
[----:B------:R-:W-:Y:S02]  /*ac80*/  @!P5 PRMT R123, R15, 0x5410, RZ ;  /* 0x000054100f7bd816 */ /* 0x000fe400000000ff */
[----:B------:R-:W-:Y:S02]  /*ac90*/  SHF.R.U32.HI R8, RZ, 0x8, R8 ;  /* 0x00000008ff087819 */ /* 0x000fe40000011608 */
[----:B------:R-:W-:Y:S02]  /*aca0*/  LOP3.LUT R12, R10, 0xff, RZ, 0xc0, !PT ;  /* 0x000000ff0a0c7812 */ /* 0x000fe400078ec0ff */
[----:B------:R-:W-:-:S02]  /*acb0*/  SHF.R.U32.HI R15, RZ, 0x10, R10 ;  /* 0x00000010ff0f7819 */ /* 0x000fc4000001160a */
[----:B------:R-:W-:Y:S02]  /*acc0*/  PRMT R12, R12, 0x5410, R8 ;  /* 0x000054100c0c7816 */ /* 0x000fe40000000008 */
[----:B------:R-:W-:Y:S02]  /*acd0*/  SHF.R.U32.HI R8, RZ, 0x18, R10 ;  /* 0x00000018ff087819 */ /* 0x000fe4000001160a */
[----:B------:R-:W-:Y:S02]  /*ace0*/  LOP3.LUT R15, R15, 0xff, RZ, 0xc0, !PT ;  /* 0x000000ff0f0f7812 */ /* 0x000fe400078ec0ff */
[----:B------:R-:W-:Y:S02]  /*acf0*/  LOP3.LUT R146, R11, UR29, R146, 0x96, !PT ;  /* 0x0000001d0b927c12 */ /* 0x000fe4000f8e9692 */
[----:B------:R-:W-:Y:S02]  /*ad00*/  PRMT R15, R15, 0x5410, R8 ;  /* 0x000054100f0f7816 */ /* 0x000fe40000000008 */
[----:B------:R-:W-:-:S02]  /*ad10*/  LOP3.LUT R24, R24, 0xffff, RZ, 0xc0, !PT ;  /* 0x0000ffff18187812 */ /* 0x000fc400078ec0ff */
[C---:B------:R-:W-:Y:S02]  /*ad20*/  LOP3.LUT R8, R146.reuse, 0xffff, RZ, 0xc0, !PT ;  /* 0x0000ffff92087812 */ /* 0x040fe400078ec0ff */
[----:B------:R-:W-:Y:S02]  /*ad30*/  SHF.R.U32.HI R24, RZ, 0x8, R24 ;  /* 0x00000008ff187819 */ /* 0x000fe40000011618 */
[----:B------:R-:W-:Y:S02]  /*ad40*/  LOP3.LUT R150, R147, UR10, R150, 0x96, !PT ;  /* 0x0000000a93967c12 */ /* 0x000fe4000f8e9696 */
[----:B------:R-:W-:Y:S02]  /*ad50*/  SHF.R.U32.HI R8, RZ, 0x8, R8 ;  /* 0x00000008ff087819 */ /* 0x000fe40000011608 */
[----:B------:R-:W-:Y:S01]  /*ad60*/  LOP3.LUT R11, R146, 0xff, RZ, 0xc0, !PT ;  /* 0x000000ff920b7812 */ /* 0x000fe200078ec0ff */
[----:B------:R-:W-:Y:S01]  /*ad70*/  IMAD.WIDE.U32 R150, R150, -0x2daee0ad, RZ ;  /* 0xd2511f5396967825 */ /* 0x000fe200078e00ff */
[----:B------:R-:W-:-:S02]  /*ad80*/  LOP3.LUT R24, R24, 0xffff, RZ, 0xc0, !PT ;  /* 0x0000ffff18187812 */ /* 0x000fc400078ec0ff */
[----:B------:R-:W-:Y:S01]  /*ad90*/  PRMT R11, R11, 0x5410, R8 ;  /* 0x000054100b0b7816 */ /* 0x000fe20000000008 */
[----:B------:R-:W-:Y:S01]  /*ada0*/  STG.E.U16 [R116.64], R139 ;  /* 0x0000008b74007986 */ /* 0x000fe2000c101510 */
[----:B------:R-:W-:-:S03]  /*adb0*/  SHF.R.U32.HI R8, RZ, 0x10, R146 ;  /* 0x00000010ff087819 */ /* 0x000fc60000011692 */
[----:B------:R-:W-:Y:S01]  /*adc0*/  STG.E.U16 [R116.64+0x2], R142 ;  /* 0x0000028e74007986 */ /* 0x000fe2000c101510 */
[----:B------:R-:W-:-:S03]  /*add0*/  ISETP.GE.U32.AND P4, PT, R212, R24, PT ;  /* 0x00000018d400720c */ /* 0x000fc60003f86070 */
[----:B------:R2:W-:Y:S01]  /*ade0*/  STG.E.U16 [R22.64], R143 ;  /* 0x0000008f16007986 */ /* 0x0005e2000c101510 */
[----:B------:R-:W-:Y:S01]  /*adf0*/  SHF.R.U32.HI R20, RZ, 0x18, R146 ;  /* 0x00000018ff147819 */ /* 0x000fe20000011692 */
[----:B------:R-:W-:Y:S01]  /*ae00*/  IMAD.MOV.U32 R37, RZ, RZ, R34 ;  /* 0x000000ffff257224 */ /* 0x000fe200078e0022 */
[----:B------:R-:W-:-:S07]  /*ae10*/  LOP3.LUT R34, R95, UR23, RZ, 0x3c, !PT ;  /* 0x000000175f227c12 */ /* 0x000fce000f8e3cff */
[----:B------:R-:W-:Y:S01]  /*ae20*/  @!P4 HFMA2.BF16_V2 R14, -RZ.H0_H0, RZ.H0_H0, -R122.H0_H0 ;  /* 0x200000ffff0ec231 */ /* 0x000fe2000034097a */
[----:B--2---:R-:W-:Y:S01]  /*ae30*/  IMAD.WIDE R142, R9, 0x2, R116 ;  /* 0x00000002098e7825 */ /* 0x004fe200078e0274 */
[----:B------:R-:W-:Y:S02]  /*ae40*/  LOP3.LUT R9, R8, 0xff, RZ, 0xc0, !PT ;  /* 0x000000ff08097812 */ /* 0x000fe400078ec0ff */
[----:B------:R-:W-:Y:S02]  /*ae50*/  LOP3.LUT R8, R151, UR28, R152, 0x96, !PT ;  /* 0x0000001c97087c12 */ /* 0x000fe4000f8e9698 */
[----:B------:R-:W-:Y:S02]  /*ae60*/  PRMT R20, R9, 0x5410, R20 ;  /* 0x0000541009147816 */ /* 0x000fe40000000014 */
[----:B------:R-:W-:Y:S02]  /*ae70*/  SHF.R.U32.HI R17, RZ, 0x10, R8 ;  /* 0x00000010ff117819 */ /* 0x000fe40000011608 */
[----:B------:R-:W-:-:S02]  /*ae80*/  LOP3.LUT R9, R8, 0xffff, RZ, 0xc0, !PT ;  /* 0x0000ffff08097812 */ /* 0x000fc400078ec0ff */
[----:B------:R-:W-:Y:S02]  /*ae90*/  LOP3.LUT R18, R8, 0xff, RZ, 0xc0, !PT ;  /* 0x000000ff08127812 */ /* 0x000fe400078ec0ff */
[----:B------:R-:W-:Y:S02]  /*aea0*/  SHF.R.U32.HI R8, RZ, 0x18, R8 ;  /* 0x00000018ff087819 */ /* 0x000fe40000011608 */
[----:B------:R-:W-:-:S04]  /*aeb0*/  LOP3.LUT R17, R17, 0xff, RZ, 0xc0, !PT ;  /* 0x000000ff11117812 */ /* 0x000fc800078ec0ff */
[----:B------:R-:W-:Y:S02]  /*aec0*/  PRMT R17, R17, 0x5410, R8 ;  /* 0x0000541011117816 */ /* 0x000fe40000000008 */
[----:B------:R-:W-:Y:S02]  /*aed0*/  LOP3.LUT R8, R150, 0xffff, RZ, 0xc0, !PT ;  /* 0x0000ffff96087812 */ /* 0x000fe400078ec0ff */
[----:B------:R-:W-:Y:S02]  /*aee0*/  @!P4 PRMT R122, R14, 0x5410, RZ ;  /* 0x000054100e7ac816 */ /* 0x000fe400000000ff */
[----:B------:R-:W-:Y:S02]  /*aef0*/  SHF.R.U32.HI R8, RZ, 0x8, R8 ;  /* 0x00000008ff087819 */ /* 0x000fe40000011608 */
[----:B------:R-:W-:Y:S02]  /*af00*/  LOP3.LUT R14, R150, 0xff, RZ, 0xc0, !PT ;  /* 0x000000ff960e7812 */ /* 0x000fe400078ec0ff */
[----:B------:R-:W-:Y:S01]  /*af10*/  SHF.R.U32.HI R13, RZ, 0x10, R150 ;  /* 0x00000010ff0d7819 */ /* 0x000fe20000011696 */
[----:B------:R-:W-:Y:S01]  /*af20*/  IMAD.MOV.U32 R36, RZ, RZ, R35 ;  /* 0x000000ffff247224 */ /* 0x000fe200078e0023 */
[----:B------:R-:W-:Y:S01]  /*af30*/  PRMT R14, R14, 0x5410, R8 ;  /* 0x000054100e0e7816 */ /* 0x000fe20000000008 */
[----:B------:R-:W-:Y:S01]  /*af40*/  IMAD.WIDE.U32 R34, R34, -0x326172a9, RZ ;  /* 0xcd9e8d5722227825 */ /* 0x000fe200078e00ff */
[----:B------:R-:W-:-:S02]  /*af50*/  SHF.R.U32.HI R8, RZ, 0x18, R150 ;  /* 0x00000018ff087819 */ /* 0x000fc40000011696 */
[----:B------:R-:W-:-:S04]  /*af60*/  LOP3.LUT R13, R13, 0xff, RZ, 0xc0, !PT ;  /* 0x000000ff0d0d7812 */ /* 0x000fc800078ec0ff */
[----:B------:R-:W-:Y:S02]  /*af70*/  PRMT R13, R13, 0x5410, R8 ;  /* 0x000054100d0d7816 */ /* 0x000fe40000000008 */
[----:B------:R-:W-:-:S05]  /*af80*/  LOP3.LUT R8, R35, UR26, R134, 0x96, !PT ;  /* 0x0000001a23087c12 */ /* 0x000fca000f8e9686 */
[----:B------:R-:W-:Y:S01]  /*af90*/  IMAD.WIDE.U32 R26, R8, -0x2daee0ad, RZ ;  /* 0xd2511f53081a7825 */ /* 0x000fe200078e00ff */
[----:B------:R-:W-:-:S04]  /*afa0*/  SHF.R.U32.HI R9, RZ, 0x8, R9 ;  /* 0x00000008ff097819 */ /* 0x000fc80000011609 */
[----:B------:R-:W-:Y:S01]  /*afb0*/  LOP3.LUT R8, R27, UR22, R138, 0x96, !PT ;  /* 0x000000161b087c12 */ /* 0x000fe2000f8e968a */
[----:B------:R2:W-:Y:S01]  /*afc0*/  STG.E.U16 [R22.64+0x2], R144 ;  /* 0x0000029016007986 */ /* 0x0005e2000c101510 */
[----:B------:R-:W-:Y:S01]  /*afd0*/  PRMT R18, R18, 0x5410, R9 ;  /* 0x0000541012127816 */ /* 0x000fe20000000009 */
[----:B------:R-:W-:Y:S01]  /*afe0*/  IMAD.MOV.U32 R150, RZ, RZ, R22 ;  /* 0x000000ffff967224 */ /* 0x000fe200078e0016 */
[----:B------:R-:W-:Y:S01]  /*aff0*/  LOP3.LUT R9, R137, UR24, R34, 0x96, !PT ;  /* 0x0000001889097c12 */ /* 0x000fe2000f8e9622 */
[----:B------:R-:W-:-:S04]  /*b000*/  IMAD.MOV.U32 R151, RZ, RZ, R23 ;  /* 0x000000ffff977224 */ /* 0x000fc800078e0017 */
[----:B------:R-:W-:-:S05]  /*b010*/  IMAD.WIDE.U32 R24, R9, -0x2daee0ad, RZ ;  /* 0xd2511f5309187825 */ /* 0x000fca00078e00ff */
[----:B------:R-:W-:Y:S01]  /*b020*/  LOP3.LUT R9, R25, UR18, R26, 0x96, !PT ;  /* 0x0000001219097c12 */ /* 0x000fe2000f8e961a */
[----:B--2---:R-:W-:-:S05]  /*b030*/  IMAD.WIDE.U32 R22, R8, -0x326172a9, RZ ;  /* 0xcd9e8d5708167825 */ /* 0x004fca00078e00ff */
[----:B------:R-:W-:-:S05]  /*b040*/  LOP3.LUT R8, R23, UR19, R136, 0x96, !PT ;  /* 0x0000001317087c12 */ /* 0x000fca000f8e9688 */
[----:B------:R-:W-:-:S05]  /*b050*/  IMAD.WIDE.U32 R26, R8, -0x2daee0ad, RZ ;  /* 0xd2511f53081a7825 */ /* 0x000fca00078e00ff */
[----:B------:R-:W-:Y:S01]  /*b060*/  LOP3.LUT R8, R27, UR13, R24, 0x96, !PT ;  /* 0x0000000d1b087c12 */ /* 0x000fe2000f8e9618 */
[----:B------:R-:W-:-:S05]  /*b070*/  IMAD.WIDE.U32 R24, R9, -0x326172a9, RZ ;  /* 0xcd9e8d5709187825 */ /* 0x000fca00078e00ff */
[----:B------:R-:W-:-:S05]  /*b080*/  LOP3.LUT R9, R25, UR14, R22, 0x96, !PT ;  /* 0x0000000e19097c12 */ /* 0x000fca000f8e9616 */
[----:B------:R-:W-:-:S05]  /*b090*/  IMAD.WIDE.U32 R22, R9, -0x2daee0ad, RZ ;  /* 0xd2511f5309167825 */ /* 0x000fca00078e00ff */
[----:B------:R-:W-:Y:S01]  /*b0a0*/  LOP3.LUT R9, R23, UR9, R26, 0x96, !PT ;  /* 0x0000000917097c12 */ /* 0x000fe2000f8e961a */
[----:B------:R-:W-:-:S05]  /*b0b0*/  IMAD.WIDE.U32 R26, R8, -0x326172a9, RZ ;  /* 0xcd9e8d57081a7825 */ /* 0x000fca00078e00ff */
[----:B------:R-:W-:Y:S01]  /*b0c0*/  LOP3.LUT R8, R27, UR10, R24, 0x96, !PT ;  /* 0x0000000a1b087c12 */ /* 0x000fe2000f8e9618 */
[----:B------:R-:W-:Y:S01]  /*b0d0*/  IMAD.WIDE.U32 R24, R9, -0x326172a9, RZ ;  /* 0xcd9e8d5709187825 */ /* 0x000fe200078e00ff */
[----:B------:R-:W-:-:S04]  /*b0e0*/  @!P6 HFMA2.BF16_V2 R16, -RZ.H0_H0, RZ.H0_H0, -R128.H0_H0 ;  /* 0x200000ffff10e231 */ /* 0x000fc80000340980 */
[C---:B------:R-:W-:Y:S02]  /*b0f0*/  LOP3.LUT R9, R24.reuse, 0xffff, RZ, 0xc0, !PT ;  /* 0x0000ffff18097812 */ /* 0x040fe400078ec0ff */
[----:B------:R-:W-:Y:S02]  /*b100*/  LOP3.LUT R21, R24, 0xff, RZ, 0xc0, !PT ;  /* 0x000000ff18157812 */ /* 0x000fe400078ec0ff */
[----:B------:R-:W-:Y:S02]  /*b110*/  SHF.R.U32.HI R9, RZ, 0x8, R9 ;  /* 0x00000008ff097819 */ /* 0x000fe40000011609 */
[----:B------:R-:W-:Y:S02]  /*b120*/  @!P6 PRMT R128, R16, 0x5410, RZ ;  /* 0x000054101080e816 */ /* 0x000fe400000000ff */
[----:B------:R-:W-:Y:S02]  /*b130*/  PRMT R21, R21, 0x5410, R9 ;  /* 0x0000541015157816 */ /* 0x000fe40000000009 */
[----:B------:R-:W-:-:S02]  /*b140*/  LOP3.LUT R16, R25, UR29, R26, 0x96, !PT ;  /* 0x0000001d19107c12 */ /* 0x000fc4000f8e961a */
[--C-:B------:R-:W-:Y:S02]  /*b150*/  SHF.R.U32.HI R10, RZ, 0x10, R24.reuse ;  /* 0x00000010ff0a7819 */ /* 0x100fe40000011618 */
[----:B------:R-:W-:Y:S01]  /*b160*/  SHF.R.U32.HI R9, RZ, 0x18, R24 ;  /* 0x00000018ff097819 */ /* 0x000fe20000011618 */
[----:B------:R-:W-:Y:S01]  /*b170*/  IMAD.WIDE.U32 R24, R8, -0x2daee0ad, RZ ;  /* 0xd2511f5308187825 */ /* 0x000fe200078e00ff */
[----:B------:R-:W-:-:S04]  /*b180*/  LOP3.LUT R10, R10, 0xff, RZ, 0xc0, !PT ;  /* 0x000000ff0a0a7812 */ /* 0x000fc800078ec0ff */
[----:B------:R-:W-:Y:S02]  /*b190*/  LOP3.LUT R8, R24, 0xffff, RZ, 0xc0, !PT ;  /* 0x0000ffff18087812 */ /* 0x000fe400078ec0ff */
[----:B------:R-:W-:Y:S02]  /*b1a0*/  PRMT R10, R10, 0x5410, R9 ;  /* 0x000054100a0a7816 */ /* 0x000fe40000000009 */
[----:B------:R-:W-:Y:S02]  /*b1b0*/  SHF.R.U32.HI R8, RZ, 0x8, R8 ;  /* 0x00000008ff087819 */ /* 0x000fe40000011608 */
[----:B------:R-:W-:-:S04]  /*b1c0*/  LOP3.LUT R9, R24, 0xff, RZ, 0xc0, !PT ;  /* 0x000000ff18097812 */ /* 0x000fc800078ec0ff */
[----:B------:R-:W-:Y:S02]  /*b1d0*/  PRMT R9, R9, 0x5410, R8 ;  /* 0x0000541009097816 */ /* 0x000fe40000000008 */
[--C-:B------:R-:W-:Y:S02]  /*b1e0*/  SHF.R.U32.HI R8, RZ, 0x10, R24.reuse ;  /* 0x00000010ff087819 */ /* 0x100fe40000011618 */
[----:B------:R-:W-:Y:S02]  /*b1f0*/  SHF.R.U32.HI R19, RZ, 0x18, R24 ;  /* 0x00000018ff137819 */ /* 0x000fe40000011618 */
[----:B------:R-:W-:Y:S02]  /*b200*/  LOP3.LUT R8, R8, 0xff, RZ, 0xc0, !PT ;  /* 0x000000ff08087812 */ /* 0x000fe400078ec0ff */
[----:B------:R-:W-:Y:S02]  /*b210*/  LOP3.LUT R23, R16, 0xffff, RZ, 0xc0, !PT ;  /* 0x0000ffff10177812 */ /* 0x000fe400078ec0ff */
[----:B------:R-:W-:-:S02]  /*b220*/  PRMT R8, R8, 0x5410, R19 ;  /* 0x0000541008087816 */ /* 0x000fc40000000013 */
[----:B------:R-:W-:Y:S02]  /*b230*/  SHF.R.U32.HI R23, RZ, 0x8, R23 ;  /* 0x00000008ff177819 */ /* 0x000fe40000011617 */
[----:B------:R-:W-:Y:S01]  /*b240*/  LOP3.LUT R19, R16, 0xff, RZ, 0xc0, !PT ;  /* 0x000000ff10137812 */ /* 0x000fe200078ec0ff */
[----:B------:R-:W-:Y:S03]  /*b250*/  STG.E.U16 [R142.64], R75 ;  /* 0x0000004b8e007986 */ /* 0x000fe6000c101510 */
[----:B------:R-:W-:Y:S01]  /*b260*/  PRMT R19, R19, 0x5410, R23 ;  /* 0x0000541013137816 */ /* 0x000fe20000000017 */
[----:B------:R2:W-:Y:S01]  /*b270*/  STG.E.U16 [R142.64+0x2], R132 ;  /* 0x000002848e007986 */ /* 0x0005e2000c101510 */
[----:B------:R-:W-:-:S03]  /*b280*/  SHF.R.U32.HI R23, RZ, 0x10, R16 ;  /* 0x00000010ff177819 */ /* 0x000fc60000011610 */
[----:B------:R-:W-:Y:S01]  /*b290*/  STG.E.U16 [R32.64], R209 ;  /* 0x000000d120007986 */ /* 0x000fe2000c101510 */
[----:B------:R-:W-:Y:S02]  /*b2a0*/  SHF.R.U32.HI R16, RZ, 0x18, R16 ;  /* 0x00000018ff107819 */ /* 0x000fe40000011610 */
[----:B------:R-:W-:Y:S01]  /*b2b0*/  LOP3.LUT R23, R23, 0xff, RZ, 0xc0, !PT ;  /* 0x000000ff17177812 */ /* 0x000fe200078ec0ff */
[----:B------:R-:W-:Y:S01]  /*b2c0*/  STG.E.U16 [R32.64+0x2], R208 ;  /* 0x000002d020007986 */ /* 0x000fe2000c101510 */
[----:B------:R-:W-:Y:S01]  /*b2d0*/  LOP3.LUT R22, R25, UR28, R22, 0x96, !PT ;  /* 0x0000001c19167c12 */ /* 0x000fe2000f8e9616 */
[----:B------:R-:W-:Y:S02]  /*b2e0*/  IMAD.MOV.U32 R146, RZ, RZ, R56 ;  /* 0x000000ffff927224 */ /* 0x000fe400078e0038 */
[----:B------:R3:W-:Y:S01]  /*b2f0*/  STG.E.U16 [R116.64+0x10], R140 ;  /* 0x0000108c74007986 */ /* 0x0007e2000c101510 */
[----:B--2---:R-:W-:-:S05]  /*b300*/  IMAD R132, R212, 0x10000, R212 ;  /* 0x00010000d4847824 */ /* 0x004fca00078e02d4 */
[--C-:B------:R-:W-:Y:S01]  /*b310*/  HSET2.LE.AND R20, R20, R132.reuse, PT ;  /* 0x0000008414147233 */ /* 0x100fe20003803000 */
[----:B------:R-:W-:Y:S01]  /*b320*/  IMAD.MOV.U32 R75, RZ, RZ, R57 ;  /* 0x000000ffff4b7224 */ /* 0x000fe200078e0039 */
[--C-:B------:R-:W-:Y:S01]  /*b330*/  HSET2.LE.AND R56, R11, R132.reuse, PT ;  /* 0x000000840b387233 */ /* 0x100fe20003803000 */
[----:B------:R-:W-:Y:S02]  /*b340*/  PRMT R11, R23, 0x5410, R16 ;  /* 0x00005410170b7816 */ /* 0x000fe40000000010 */
[----:B---3--:R-:W-:Y:S01]  /*b350*/  LOP3.LUT R140, R95, UR5, RZ, 0x3c, !PT ;  /* 0x000000055f8c7c12 */ /* 0x008fe2000f8e3cff */
[----:B------:R-:W-:Y:S01]  /*b360*/  HSET2.LE.AND R13, R13, R132, PT ;  /* 0x000000840d0d7233 */ /* 0x000fe20003803000 */
[----:B------:R-:W-:Y:S02]  /*b370*/  LOP3.LUT R23, R22, 0xffff, RZ, 0xc0, !PT ;  /* 0x0000ffff16177812 */ /* 0x000fe400078ec0ff */
[----:B------:R-:W-:Y:S01]  /*b380*/  LOP3.LUT R57, R20, R141, RZ, 0xc0, !PT ;  /* 0x0000008d14397212 */ /* 0x000fe200078ec0ff */
[----:B------:R-:W-:Y:S01]  /*b390*/  IMAD.WIDE.U32 R140, R140, -0x326172a9, RZ ;  /* 0xcd9e8d578c8c7825 */ /* 0x000fe200078e00ff */
[----:B------:R-:W-:-:S02]  /*b3a0*/  SHF.R.U32.HI R23, RZ, 0x8, R23 ;  /* 0x00000008ff177819 */ /* 0x000fc40000011617 */
[----:B------:R-:W-:Y:S02]  /*b3b0*/  LOP3.LUT R16, R22, 0xff, RZ, 0xc0, !PT ;  /* 0x000000ff16107812 */ /* 0x000fe400078ec0ff */
[----:B------:R-:W-:Y:S02]  /*b3c0*/  LOP3.LUT R63, R13, R63, RZ, 0xc0, !PT ;  /* 0x0000003f0d3f7212 */ /* 0x000fe400078ec0ff */
[----:B------:R-:W-:Y:S02]  /*b3d0*/  SHF.R.U32.HI R24, RZ, 0x10, R22 ;  /* 0x00000010ff187819 */ /* 0x000fe40000011616 */
[----:B------:R-:W-:Y:S02]  /*b3e0*/  LOP3.LUT R13, R141, UR26, R134, 0x96, !PT ;  /* 0x0000001a8d0d7c12 */ /* 0x000fe4000f8e9686 */
[----:B------:R-:W-:Y:S02]  /*b3f0*/  PRMT R16, R16, 0x5410, R23 ;  /* 0x0000541010107816 */ /* 0x000fe40000000017 */
[----:B------:R-:W-:-:S02]  /*b400*/  SHF.R.U32.HI R23, RZ, 0x18, R22 ;  /* 0x00000018ff177819 */ /* 0x000fc40000011616 */
[----:B------:R-:W-:Y:S01]  /*b410*/  LOP3.LUT R22, R24, 0xff, RZ, 0xc0, !PT ;  /* 0x000000ff18167812 */ /* 0x000fe200078ec0ff */
[----:B------:R-:W-:Y:S01]  /*b420*/  IMAD.WIDE.U32 R24, R13, -0x2daee0ad, RZ ;  /* 0xd2511f530d187825 */ /* 0x000fe200078e00ff */
[--C-:B------:R-:W-:Y:S02]  /*b430*/  HSET2.LE.AND R14, R14, R132.reuse, PT ;  /* 0x000000840e0e7233 */ /* 0x100fe40003803000 */
[----:B------:R-:W-:Y:S01]  /*b440*/  HSET2.LE.AND R21, R21, R132, PT ;  /* 0x0000008415157233 */ /* 0x000fe20003803000 */
[----:B------:R-:W-:Y:S01]  /*b450*/  IMAD.MOV.U32 R147, RZ, RZ, R54 ;  /* 0x000000ffff937224 */ /* 0x000fe200078e0036 */
[----:B------:R-:W-:Y:S01]  /*b460*/  LOP3.LUT R13, R25, UR22, R138, 0x96, !PT ;  /* 0x00000016190d7c12 */ /* 0x000fe2000f8e968a */
[----:B------:R-:W-:Y:S02]  /*b470*/  IMAD.MOV.U32 R54, RZ, RZ, R51 ;  /* 0x000000ffff367224 */ /* 0x000fe400078e0033 */
[----:B------:R-:W-:Y:S01]  /*b480*/  IMAD.MOV.U32 R51, RZ, RZ, R62 ;  /* 0x000000ffff337224 */ /* 0x000fe200078e003e */
[----:B------:R-:W-:-:S02]  /*b490*/  LOP3.LUT R62, R14, R159, RZ, 0xc0, !PT ;  /* 0x0000009f0e3e7212 */ /* 0x000fc400078ec0ff */
[----:B------:R-:W-:Y:S01]  /*b4a0*/  LOP3.LUT R26, R21, R98, RZ, 0xc0, !PT ;  /* 0x00000062151a7212 */ /* 0x000fe200078ec0ff */
[----:B------:R-:W-:Y:S01]  /*b4b0*/  IMAD.WIDE.U32 R20, R13, -0x326172a9, RZ ;  /* 0xcd9e8d570d147825 */ /* 0x000fe200078e00ff */
[----:B------:R-:W-:-:S03]  /*b4c0*/  LOP3.LUT R14, R137, UR24, R140, 0x96, !PT ;  /* 0x00000018890e7c12 */ /* 0x000fc6000f8e968c */
[----:B------:R-:W-:Y:S01]  /*b4d0*/  IMAD.MOV.U32 R153, RZ, RZ, R58 ;  /* 0x000000ffff997224 */ /* 0x000fe200078e003a */
[----:B------:R-:W-:Y:S01]  /*b4e0*/  HSET2.LE.AND R58, R12, R132, PT ;  /* 0x000000840c3a7233 */ /* 0x000fe20003803000 */
[----:B------:R-:W-:Y:S01]  /*b4f0*/  PRMT R12, R22, 0x5410, R23 ;  /* 0x00005410160c7816 */ /* 0x000fe20000000017 */
[----:B------:R-:W-:Y:S01]  /*b500*/  IMAD.WIDE.U32 R22, R14, -0x2daee0ad, RZ ;  /* 0xd2511f530e167825 */ /* 0x000fe200078e00ff */
[----:B------:R-:W-:-:S04]  /*b510*/  LOP3.LUT R13, R21, UR19, R136, 0x96, !PT ;  /* 0x00000013150d7c12 */ /* 0x000fc8000f8e9688 */
[----:B------:R-:W-:Y:S01]  /*b520*/  LOP3.LUT R14, R23, UR18, R24, 0x96, !PT ;  /* 0x00000012170e7c12 */ /* 0x000fe2000f8e9618 */
[----:B------:R-:W-:-:S05]  /*b530*/  IMAD.WIDE.U32 R24, R13, -0x2daee0ad, RZ ;  /* 0xd2511f530d187825 */ /* 0x000fca00078e00ff */
[----:B------:R-:W-:Y:S01]  /*b540*/  LOP3.LUT R13, R25, UR13, R22, 0x96, !PT ;  /* 0x0000000d190d7c12 */ /* 0x000fe2000f8e9616 */
[----:B------:R-:W-:-:S05]  /*b550*/  IMAD.WIDE.U32 R22, R14, -0x326172a9, RZ ;  /* 0xcd9e8d570e167825 */ /* 0x000fca00078e00ff */
[----:B------:R-:W-:-:S05]  /*b560*/  LOP3.LUT R14, R23, UR14, R20, 0x96, !PT ;  /* 0x0000000e170e7c12 */ /* 0x000fca000f8e9614 */
[----:B------:R-:W-:-:S05]  /*b570*/  IMAD.WIDE.U32 R20, R14, -0x2daee0ad, RZ ;  /* 0xd2511f530e147825 */ /* 0x000fca00078e00ff */
[----:B------:R-:W-:Y:S01]  /*b580*/  LOP3.LUT R14, R21, UR9, R24, 0x96, !PT ;  /* 0x00000009150e7c12 */ /* 0x000fe2000f8e9618 */
[----:B------:R-:W-:Y:S01]  /*b590*/  IMAD.WIDE.U32 R24, R13, -0x326172a9, RZ ;  /* 0xcd9e8d570d187825 */ /* 0x000fe200078e00ff */
[----:B------:R-:W-:-:S04]  /*b5a0*/  HSET2.LE.AND R18, R18, R132, PT ;  /* 0x0000008412127233 */ /* 0x000fc80003803000 */
[----:B------:R-:W-:Y:S01]  /*b5b0*/  LOP3.LUT R13, R25, UR10, R22, 0x96, !PT ;  /* 0x0000000a190d7c12 */ /* 0x000fe2000f8e9616 */
[----:B------:R-:W-:Y:S01]  /*b5c0*/  IMAD.WIDE.U32 R22, R14, -0x326172a9, RZ ;  /* 0xcd9e8d570e167825 */ /* 0x000fe200078e00ff */
[----:B------:R-:W-:-:S04]  /*b5d0*/  HSET2.LE.AND R17, R17, R132, PT ;  /* 0x0000008411117233 */ /* 0x000fc80003803000 */
[----:B------:R-:W-:Y:S01]  /*b5e0*/  LOP3.LUT R14, R22, 0xffff, RZ, 0xc0, !PT ;  /* 0x0000ffff160e7812 */ /* 0x000fe200078ec0ff */
[----:B------:R-:W-:Y:S01]  /*b5f0*/  IMAD.MOV.U32 R31, RZ, RZ, R60 ;  /* 0x000000ffff1f7224 */ /* 0x000fe200078e003c */
[----:B------:R-:W-:Y:S02]  /*b600*/  LOP3.LUT R60, R18, R156, RZ, 0xc0, !PT ;  /* 0x0000009c123c7212 */ /* 0x000fe400078ec0ff */
[----:B------:R-:W-:Y:S02]  /*b610*/  SHF.R.U32.HI R14, RZ, 0x8, R14 ;  /* 0x00000008ff0e7819 */ /* 0x000fe4000001160e */
[----:B------:R-:W-:Y:S01]  /*b620*/  LOP3.LUT R18, R22, 0xff, RZ, 0xc0, !PT ;  /* 0x000000ff16127812 */ /* 0x000fe200078ec0ff */
[----:B------:R-:W-:Y:S02]  /*b630*/  IMAD.MOV.U32 R144, RZ, RZ, R49 ;  /* 0x000000ffff907224 */ /* 0x000fe400078e0031 */
[----:B------:R-:W-:Y:S01]  /*b640*/  IMAD.MOV.U32 R49, RZ, RZ, R61 ;  /* 0x000000ffff317224 */ /* 0x000fe200078e003d */
[----:B------:R-:W-:-:S02]  /*b650*/  LOP3.LUT R61, R17, R158, RZ, 0xc0, !PT ;  /* 0x0000009e113d7212 */ /* 0x000fc400078ec0ff */
[----:B------:R-:W-:Y:S02]  /*b660*/  PRMT R18, R18, 0x5410, R14 ;  /* 0x0000541012127816 */ /* 0x000fe4000000000e */
[----:B------:R-:W-:Y:S02]  /*b670*/  LOP3.LUT R21, R23, UR29, R24, 0x96, !PT ;  /* 0x0000001d17157c12 */ /* 0x000fe4000f8e9618 */
[--C-:B------:R-:W-:Y:S02]  /*b680*/  SHF.R.U32.HI R17, RZ, 0x10, R22.reuse ;  /* 0x00000010ff117819 */ /* 0x100fe40000011616 */
[----:B------:R-:W-:Y:S01]  /*b690*/  SHF.R.U32.HI R14, RZ, 0x18, R22 ;  /* 0x00000018ff0e7819 */ /* 0x000fe20000011616 */
[----:B------:R-:W-:Y:S01]  /*b6a0*/  IMAD.WIDE.U32 R22, R13, -0x2daee0ad, RZ ;  /* 0xd2511f530d167825 */ /* 0x000fe200078e00ff */
[----:B------:R-:W-:-:S04]  /*b6b0*/  LOP3.LUT R17, R17, 0xff, RZ, 0xc0, !PT ;  /* 0x000000ff11117812 */ /* 0x000fc800078ec0ff */
[C---:B------:R-:W-:Y:S02]  /*b6c0*/  LOP3.LUT R13, R22.reuse, 0xffff, RZ, 0xc0, !PT ;  /* 0x0000ffff160d7812 */ /* 0x040fe400078ec0ff */
[----:B------:R-:W-:Y:S02]  /*b6d0*/  PRMT R17, R17, 0x5410, R14 ;  /* 0x0000541011117816 */ /* 0x000fe4000000000e */
[----:B------:R-:W-:Y:S02]  /*b6e0*/  SHF.R.U32.HI R13, RZ, 0x8, R13 ;  /* 0x00000008ff0d7819 */ /* 0x000fe4000001160d */
[----:B------:R-:W-:Y:S01]  /*b6f0*/  LOP3.LUT R14, R22, 0xff, RZ, 0xc0, !PT ;  /* 0x000000ff160e7812 */ /* 0x000fe200078ec0ff */
[--C-:B------:R-:W-:Y:S02]  /*b700*/  HSET2.LE.AND R15, R15, R132.reuse, PT ;  /* 0x000000840f0f7233 */ /* 0x100fe40003803000 */
[--C-:B------:R-:W-:Y:S01]  /*b710*/  HSET2.LE.AND R10, R10, R132.reuse, PT ;  /* 0x000000840a0a7233 */ /* 0x100fe20003803000 */
[----:B------:R-:W-:Y:S01]  /*b720*/  PRMT R14, R14, 0x5410, R13 ;  /* 0x000054100e0e7816 */ /* 0x000fe2000000000d */
[----:B------:R-:W-:Y:S01]  /*b730*/  IMAD.MOV.U32 R52, RZ, RZ, R210 ;  /* 0x000000ffff347224 */ /* 0x000fe200078e00d2 */
[----:B------:R-:W-:Y:S01]  /*b740*/  SHF.R.U32.HI R13, RZ, 0x10, R22 ;  /* 0x00000010ff0d7819 */ /* 0x000fe20000011616 */
[----:B------:R-:W-:Y:S01]  /*b750*/  IMAD.MOV.U32 R213, RZ, RZ, R59 ;  /* 0x000000ffffd57224 */ /* 0x000fe200078e003b */
[----:B------:R-:W-:Y:S01]  /*b760*/  LOP3.LUT R59, R15, R155, RZ, 0xc0, !PT ;  /* 0x0000009b0f3b7212 */ /* 0x000fe200078ec0ff */
[----:B------:R-:W-:Y:S01]  /*b770*/  HSET2.LE.AND R9, R9, R132, PT ;  /* 0x0000008409097233 */ /* 0x000fe20003803000 */
[----:B------:R-:W-:Y:S01]  /*b780*/  LOP3.LUT R27, R10, R96, RZ, 0xc0, !PT ;  /* 0x000000600a1b7212 */ /* 0x000fe200078ec0ff */
[----:B------:R-:W-:Y:S01]  /*b790*/  IMAD.MOV.U32 R96, RZ, RZ, R52 ;  /* 0x000000ffff607224 */ /* 0x000fe200078e0034 */
[----:B------:R-:W-:Y:S01]  /*b7a0*/  SHF.R.U32.HI R15, RZ, 0x18, R22 ;  /* 0x00000018ff0f7819 */ /* 0x000fe20000011616 */
[----:B------:R-:W-:Y:S01]  /*b7b0*/  IMAD.MOV.U32 R53, RZ, RZ, R211 ;  /* 0x000000ffff357224 */ /* 0x000fe200078e00d3 */
[----:B------:R-:W-:-:S02]  /*b7c0*/  LOP3.LUT R13, R13, 0xff, RZ, 0xc0, !PT ;  /* 0x000000ff0d0d7812 */ /* 0x000fc400078ec0ff */
[----:B------:R-:W-:Y:S02]  /*b7d0*/  LOP3.LUT R56, R56, R135, RZ, 0xc0, !PT ;  /* 0x0000008738387212 */ /* 0x000fe400078ec0ff */
[----:B------:R-:W-:Y:S01]  /*b7e0*/  LOP3.LUT R20, R23, UR28, R20, 0x96, !PT ;  /* 0x0000001c17147c12 */ /* 0x000fe2000f8e9614 */
[----:B------:R-:W-:Y:S01]  /*b7f0*/  HSET2.LE.AND R19, R19, R132, PT ;  /* 0x0000008413137233 */ /* 0x000fe20003803000 */
[----:B------:R-:W-:Y:S01]  /*b800*/  LOP3.LUT R10, R21, 0xffff, RZ, 0xc0, !PT ;  /* 0x0000ffff150a7812 */ /* 0x000fe200078ec0ff */
[----:B------:R2:W-:Y:S01]  /*b810*/  STG.E.U16 [R116.64+0x12], R145 ;  /* 0x0000129174007986 */ /* 0x0005e2000c101510 */
[----:B------:R-:W-:Y:S02]  /*b820*/  LOP3.LUT R52, R95, UR4, RZ, 0x3c, !PT ;  /* 0x000000045f347c12 */ /* 0x000fe4000f8e3cff */
[----:B------:R-:W-:Y:S01]  /*b830*/  PRMT R13, R13, 0x5410, R15 ;  /* 0x000054100d0d7816 */ /* 0x000fe2000000000f */
[----:B------:R-:W-:Y:S01]  /*b840*/  IMAD.MOV.U32 R155, RZ, RZ, R151 ;  /* 0x000000ffff9b7224 */ /* 0x000fe200078e0097 */
[----:B------:R-:W-:Y:S01]  /*b850*/  LOP3.LUT R22, R9, R97, RZ, 0xc0, !PT ;  /* 0x0000006109167212 */ /* 0x000fe200078ec0ff */
[----:B------:R-:W-:Y:S01]  /*b860*/  IMAD.MOV.U32 R97, RZ, RZ, R53 ;  /* 0x000000ffff617224 */ /* 0x000fe200078e0035 */
[----:B------:R-:W-:Y:S01]  /*b870*/  SHF.R.U32.HI R10, RZ, 0x8, R10 ;  /* 0x00000008ff0a7819 */ /* 0x000fe2000001160a */
[----:B------:R-:W-:Y:S01]  /*b880*/  IMAD.WIDE.U32 R52, R52, -0x326172a9, RZ ;  /* 0xcd9e8d5734347825 */ /* 0x000fe200078e00ff */
[----:B------:R-:W-:-:S03]  /*b890*/  LOP3.LUT R15, R21, 0xff, RZ, 0xc0, !PT ;  /* 0x000000ff150f7812 */ /* 0x000fc600078ec0ff */
[----:B------:R-:W-:Y:S01]  /*b8a0*/  IMAD.MOV.U32 R158, RZ, RZ, R32 ;  /* 0x000000ffff9e7224 */ /* 0x000fe200078e0020 */
[----:B------:R-:W-:Y:S01]  /*b8b0*/  PRMT R15, R15, 0x5410, R10 ;  /* 0x000054100f0f7816 */ /* 0x000fe2000000000a */
[----:B------:R-:W-:Y:S01]  /*b8c0*/  IMAD.MOV.U32 R159, RZ, RZ, R33 ;  /* 0x000000ffff9f7224 */ /* 0x000fe200078e0021 */
[--C-:B------:R-:W-:Y:S01]  /*b8d0*/  SHF.R.U32.HI R10, RZ, 0x10, R21.reuse ;  /* 0x00000010ff0a7819 */ /* 0x100fe20000011615 */
[----:B------:R-:W-:Y:S01]  /*b8e0*/  IMAD.MOV.U32 R156, RZ, RZ, R142 ;  /* 0x000000ffff9c7224 */ /* 0x000fe200078e008e */
[----:B------:R-:W-:Y:S01]  /*b8f0*/  LOP3.LUT R134, R53, UR26, R134, 0x96, !PT ;  /* 0x0000001a35867c12 */ /* 0x000fe2000f8e9686 */
[--C-:B------:R-:W-:Y:S01]  /*b900*/  HSET2.LE.AND R25, R11, R132.reuse, PT ;  /* 0x000000840b197233 */ /* 0x100fe20003803000 */
[----:B------:R-:W-:Y:S01]  /*b910*/  SHF.R.U32.HI R21, RZ, 0x18, R21 ;  /* 0x00000018ff157819 */ /* 0x000fe20000011615 */
[----:B------:R-:W-:Y:S01]  /*b920*/  IMAD.MOV.U32 R152, RZ, RZ, R75 ;  /* 0x000000ffff987224 */ /* 0x000fe200078e004b */
[----:B------:R-:W-:Y:S01]  /*b930*/  LOP3.LUT R10, R10, 0xff, RZ, 0xc0, !PT ;  /* 0x000000ff0a0a7812 */ /* 0x000fe200078ec0ff */
[----:B------:R-:W-:Y:S01]  /*b940*/  IMAD.WIDE.U32 R134, R134, -0x2daee0ad, RZ ;  /* 0xd2511f5386867825 */ /* 0x000fe200078e00ff */
[----:B------:R-:W-:-:S03]  /*b950*/  HSET2.LE.AND R17, R17, R132, PT ;  /* 0x0000008411117233 */ /* 0x000fc60003803000 */
[----:B------:R-:W-:Y:S01]  /*b960*/  IMAD.MOV.U32 R212, RZ, RZ, R55 ;  /* 0x000000ffffd47224 */ /* 0x000fe200078e0037 */
[----:B------:R-:W-:Y:S01]  /*b970*/  PRMT R10, R10, 0x5410, R21 ;  /* 0x000054100a0a7816 */ /* 0x000fe20000000015 */
[--C-:B------:R-:W-:Y:S01]  /*b980*/  HSET2.LE.AND R18, R18, R132.reuse, PT ;  /* 0x0000008412127233 */ /* 0x100fe20003803000 */
[C---:B------:R-:W-:Y:S01]  /*b990*/  LOP3.LUT R21, R20.reuse, 0xffff, RZ, 0xc0, !PT ;  /* 0x0000ffff14157812 */ /* 0x040fe200078ec0ff */
[--C-:B------:R-:W-:Y:S01]  /*b9a0*/  HSET2.LE.AND R12, R12, R132.reuse, PT ;  /* 0x000000840c0c7233 */ /* 0x100fe20003803000 */
[----:B------:R-:W-:Y:S01]  /*b9b0*/  LOP3.LUT R138, R135, UR22, R138, 0x96, !PT ;  /* 0x00000016878a7c12 */ /* 0x000fe2000f8e968a */
[----:B------:R-:W-:Y:S01]  /*b9c0*/  HSET2.LE.AND R14, R14, R132, PT ;  /* 0x000000840e0e7233 */ /* 0x000fe20003803000 */
[----:B------:R-:W-:Y:S01]  /*b9d0*/  SHF.R.U32.HI R21, RZ, 0x8, R21 ;  /* 0x00000008ff157819 */ /* 0x000fe20000011615 */
[----:B------:R1:W5:Y:S01]  /*b9e0*/  LDL.LU.64 R210, [R1+0x208] ;  /* 0x0002080001d27983 */ /* 0x0003620000300a00 */
[----:B------:R-:W-:Y:S01]  /*b9f0*/  LOP3.LUT R9, R20, 0xff, RZ, 0xc0, !PT ;  /* 0x000000ff14097812 */ /* 0x000fe200078ec0ff */
[----:B------:R-:W-:Y:S01]  /*ba00*/  IMAD.WIDE.U32 R138, R138, -0x326172a9, RZ ;  /* 0xcd9e8d578a8a7825 */ /* 0x000fe200078e00ff */
[----:B------:R-:W-:Y:S01]  /*ba10*/  LOP3.LUT R24, R19, R92, RZ, 0xc0, !PT ;  /* 0x0000005c13187212 */ /* 0x000fe200078ec0ff */
[----:B------:R-:W-:Y:S01]  /*ba20*/  STG.E.U16 [R150.64+0x10], R148 ;  /* 0x0000109496007986 */ /* 0x000fe2000c101510 */
[----:B------:R-:W-:-:S02]  /*ba30*/  PRMT R9, R9, 0x5410, R21 ;  /* 0x0000541009097816 */ /* 0x000fc40000000015 */
[----:B------:R-:W-:Y:S01]  /*ba40*/  LOP3.LUT R19, R137, UR24, R52, 0x96, !PT ;  /* 0x0000001889137c12 */ /* 0x000fe2000f8e9634 */
[----:B--2---:R-:W-:Y:S01]  /*ba50*/  IMAD.MOV.U32 R145, RZ, RZ, R29 ;  /* 0x000000ffff917224 */ /* 0x004fe200078e001d */
[----:B------:R-:W-:Y:S01]  /*ba60*/  SHF.R.U32.HI R21, RZ, 0x10, R20 ;  /* 0x00000010ff157819 */ /* 0x000fe20000011614 */
[----:B------:R2:W-:Y:S01]  /*ba70*/  STG.E.U16 [R150.64+0x12], R149 ;  /* 0x0000129596007986 */ /* 0x0005e2000c101510 */
[----:B------:R-:W-:Y:S02]  /*ba80*/  LOP3.LUT R136, R139, UR19, R136, 0x96, !PT ;  /* 0x000000138b887c12 */ /* 0x000fe4000f8e9688 */
[----:B------:R-:W-:Y:S01]  /*ba90*/  SHF.R.U32.HI R20, RZ, 0x18, R20 ;  /* 0x00000018ff147819 */ /* 0x000fe20000011614 */
[--C-:B------:R-:W-:Y:S01]  /*baa0*/  HSET2.LE.AND R23, R8, R132.reuse, PT ;  /* 0x0000008408177233 */ /* 0x100fe20003803000 */
[----:B------:R-:W-:Y:S01]  /*bab0*/  LOP3.LUT R21, R21, 0xff, RZ, 0xc0, !PT ;  /* 0x000000ff15157812 */ /* 0x000fe200078ec0ff */
[----:B------:R-:W-:Y:S01]  /*bac0*/  IMAD.WIDE.U32 R136, R136, -0x2daee0ad, RZ ;  /* 0xd2511f5388887825 */ /* 0x000fe200078e00ff */
[----:B------:R-:W-:Y:S01]  /*bad0*/  LOP3.LUT R25, R25, R90, RZ, 0xc0, !PT ;  /* 0x0000005a19197212 */ /* 0x000fe200078ec0ff */
[----:B------:R-:W-:Y:S01]  /*bae0*/  HSET2.LE.AND R13, R13, R132, PT ;  /* 0x000000840d0d7233 */ /* 0x000fe20003803000 */
[----:B------:R-:W-:Y:S01]  /*baf0*/  PRMT R8, R21, 0x5410, R20 ;  /* 0x0000541015087816 */ /* 0x000fe20000000014 */
[----:B------:R-:W-:Y:S04]  /*bb00*/  STG.E.U16 [R142.64+0x10], R73 ;  /* 0x000010498e007986 */ /* 0x000fe8000c101510 */
[----:B------:R3:W-:Y:S01]  /*bb10*/  STG.E.U16 [R142.64+0x12], R171 ;  /* 0x000012ab8e007986 */ /* 0x0007e2000c101510 */
[----:B------:R-:W-:-:S02]  /*bb20*/  LOP3.LUT R18, R18, R93, RZ, 0xc0, !PT ;  /* 0x0000005d12127212 */ /* 0x000fc400078ec0ff */
[----:B------:R-:W-:Y:S02]  /*bb30*/  LOP3.LUT R14, R14, R87, RZ, 0xc0, !PT ;  /* 0x000000570e0e7212 */ /* 0x000fe400078ec0ff */
[----:B------:R-:W-:Y:S01]  /*bb40*/  LOP3.LUT R58, R58, R154, RZ, 0xc0, !PT ;  /* 0x0000009a3a3a7212 */ /* 0x000fe200078ec0ff */
[----:B------:R-:W-:Y:S01]  /*bb50*/  HSET2.LE.AND R10, R10, R132, PT ;  /* 0x000000840a0a7233 */ /* 0x000fe20003803000 */
[----:B------:R1:W5:Y:S01]  /*bb60*/  LDL.LU R209, [R1+0x200] ;  /* 0x0002000001d17983 */ /* 0x0003620000300800 */
[----:B--2---:R-:W-:-:S03]  /*bb70*/  IMAD.MOV.U32 R151, RZ, RZ, R28 ;  /* 0x000000ffff977224 */ /* 0x004fc600078e001c */
[----:B------:R-:W-:Y:S01]  /*bb80*/  STG.E.U16 [R32.64+0x10], R170 ;  /* 0x000010aa20007986 */ /* 0x000fe2000c101510 */
[----:B------:R-:W-:-:S04]  /*bb90*/  IMAD.WIDE.U32 R28, R19, -0x2daee0ad, RZ ;  /* 0xd2511f53131c7825 */ /* 0x000fc800078e00ff */
[----:B------:R-:W-:Y:S01]  /*bba0*/  IMAD.MOV.U32 R149, RZ, RZ, R36 ;  /* 0x000000ffff957224 */ /* 0x000fe200078e0024 */
[----:B------:R-:W-:Y:S01]  /*bbb0*/  LOP3.LUT R20, R29, UR18, R134, 0x96, !PT ;  /* 0x000000121d147c12 */ /* 0x000fe2000f8e9686 */
[----:B---3--:R-:W-:Y:S01]  /*bbc0*/  IMAD.MOV.U32 R142, RZ, RZ, R37 ;  /* 0x000000ffff8e7224 */ /* 0x008fe200078e0025 */
[----:B------:R-:W-:-:S03]  /*bbd0*/  LOP3.LUT R19, R137, UR13, R28, 0x96, !PT ;  /* 0x0000000d89137c12 */ /* 0x000fc6000f8e961c */
[----:B------:R-:W-:Y:S01]  /*bbe0*/  IMAD.WIDE.U32 R28, R20, -0x326172a9, RZ ;  /* 0xcd9e8d57141c7825 */ /* 0x000fe200078e00ff */
[----:B------:R2:W-:Y:S03]  /*bbf0*/  STG.E.U16 [R32.64+0x12], R169 ;  /* 0x000012a920007986 */ /* 0x0005e6000c101510 */
[----:B------:R-:W-:-:S04]  /*bc00*/  IMAD.WIDE.U32 R20, R19, -0x326172a9, RZ ;  /* 0xcd9e8d5713147825 */ /* 0x000fc800078e00ff */
[----:B------:R-:W-:Y:S02]  /*bc10*/  IMAD.MOV.U32 R148, RZ, RZ, R30 ;  /* 0x000000ffff947224 */ /* 0x000fe400078e001e */
[----:B------:R-:W-:Y:S01]  /*bc20*/  IMAD.MOV.U32 R139, RZ, RZ, R146 ;  /* 0x000000ffff8b7224 */ /* 0x000fe200078e0092 */
[--C-:B------:R-:W-:Y:S01]  /*bc30*/  HSET2.LE.AND R9, R9, R132.reuse, PT ;  /* 0x0000008409097233 */ /* 0x100fe20003803000 */
[----:B------:R-:W-:Y:S01]  /*bc40*/  IMAD.MOV.U32 R154, RZ, RZ, R150 ;  /* 0x000000ffff9a7224 */ /* 0x000fe200078e0096 */
[----:B------:R-:W-:Y:S01]  /*bc50*/  HSET2.LE.AND R8, R8, R132, PT ;  /* 0x0000008408087233 */ /* 0x000fe20003803000 */
[----:B------:R1:W5:Y:S01]  /*bc60*/  LDL.LU R208, [R1+0x1fc] ;  /* 0x0001fc0001d07983 */ /* 0x0003620000300800 */
[----:B--2---:R-:W-:Y:S02]  /*bc70*/  LOP3.LUT R32, R29, UR14, R138, 0x96, !PT ;  /* 0x0000000e1d207c12 */ /* 0x004fe4000f8e968a */
[----:B------:R-:W-:Y:S01]  /*bc80*/  LOP3.LUT R19, R21, UR10, R28, 0x96, !PT ;  /* 0x0000000a15137c12 */ /* 0x000fe2000f8e961c */
[----:B------:R2:W-:Y:S02]  /*bc90*/  STG.E.U16 [R116.64+0x20], R157 ;  /* 0x0000209d74007986 */ /* 0x0005e4000c101510 */
[----:B------:R-:W-:-:S02]  /*bca0*/  IMAD.WIDE.U32 R32, R32, -0x2daee0ad, RZ ;  /* 0xd2511f5320207825 */ /* 0x000fc400078e00ff */
[----:B------:R1:W5:Y:S03]  /*bcb0*/  LDL.LU R171, [R1+0x1f8] ;  /* 0x0001f80001ab7983 */ /* 0x0003660000300800 */
[----:B------:R-:W-:Y:S01]  /*bcc0*/  LOP3.LUT R36, R33, UR9, R136, 0x96, !PT ;  /* 0x0000000921247c12 */ /* 0x000fe2000f8e9688 */
[----:B------:R-:W-:Y:S01]  /*bcd0*/  IMAD.MOV.U32 R150, RZ, RZ, R39 ;  /* 0x000000ffff967224 */ /* 0x000fe200078e0027 */
[----:B------:R-:W-:Y:S01]  /*bce0*/  LOP3.LUT R21, R12, R84, RZ, 0xc0, !PT ;  /* 0x000000540c157212 */ /* 0x000fe200078ec0ff */
[----:B------:R-:W-:Y:S01]  /*bcf0*/  IMAD.MOV.U32 R146, RZ, RZ, R49 ;  /* 0x000000ffff927224 */ /* 0x000fe200078e0031 */
[----:B------:R1:W5:Y:S01]  /*bd00*/  LDL.LU R170, [R1+0x1f4] ;  /* 0x0001f40001aa7983 */ /* 0x0003620000300800 */
[----:B------:R-:W-:-:S03]  /*bd10*/  IMAD.WIDE.U32 R36, R36, -0x326172a9, RZ ;  /* 0xcd9e8d5724247825 */ /* 0x000fc600078e00ff */
[----:B------:R1:W5:Y:S02]  /*bd20*/  LDL.LU R169, [R1+0x1f0] ;  /* 0x0001f00001a97983 */ /* 0x0003640000300800 */
[----:B------:R-:W-:-:S04]  /*bd30*/  LOP3.LUT R11, R37, UR29, R20, 0x96, !PT ;  /* 0x0000001d250b7c12 */ /* 0x000fc8000f8e9614 */
[C---:B------:R-:W-:Y:S02]  /*bd40*/  LOP3.LUT R20, R11.reuse, 0xffff, RZ, 0xc0, !PT ;  /* 0x0000ffff0b147812 */ /* 0x040fe400078ec0ff */
[----:B------:R-:W-:Y:S02]  /*bd50*/  LOP3.LUT R33, R11, 0xff, RZ, 0xc0, !PT ;  /* 0x000000ff0b217812 */ /* 0x000fe400078ec0ff */
[----:B------:R-:W-:Y:S02]  /*bd60*/  SHF.R.U32.HI R20, RZ, 0x8, R20 ;  /* 0x00000008ff147819 */ /* 0x000fe40000011614 */
[--C-:B------:R-:W-:Y:S02]  /*bd70*/  SHF.R.U32.HI R30, RZ, 0x18, R11.reuse ;  /* 0x00000018ff1e7819 */ /* 0x100fe4000001160b */
[----:B------:R-:W-:Y:S02]  /*bd80*/  PRMT R33, R33, 0x5410, R20 ;  /* 0x0000541021217816 */ /* 0x000fe40000000014 */
[----:B------:R-:W-:-:S02]  /*bd90*/  SHF.R.U32.HI R20, RZ, 0x10, R11 ;  /* 0x00000010ff147819 */ /* 0x000fc4000001160b */
[C---:B------:R-:W-:Y:S02]  /*bda0*/  LOP3.LUT R11, R36.reuse, 0xffff, RZ, 0xc0, !PT ;  /* 0x0000ffff240b7812 */ /* 0x040fe400078ec0ff */
[----:B------:R-:W-:Y:S02]  /*bdb0*/  LOP3.LUT R28, R36, 0xff, RZ, 0xc0, !PT ;  /* 0x000000ff241c7812 */ /* 0x000fe400078ec0ff */
[----:B------:R-:W-:Y:S02]  /*bdc0*/  SHF.R.U32.HI R11, RZ, 0x8, R11 ;  /* 0x00000008ff0b7819 */ /* 0x000fe4000001160b */
[----:B------:R-:W-:Y:S02]  /*bdd0*/  LOP3.LUT R20, R20, 0xff, RZ, 0xc0, !PT ;  /* 0x000000ff14147812 */ /* 0x000fe400078ec0ff */
[----:B------:R-:W-:Y:S02]  /*bde0*/  PRMT R28, R28, 0x5410, R11 ;  /* 0x000054101c1c7816 */ /* 0x000fe4000000000b */
[----:B------:R-:W-:-:S02]  /*bdf0*/  SHF.R.U32.HI R11, RZ, 0x10, R36 ;  /* 0x00000010ff0b7819 */ /* 0x000fc40000011624 */
[----:B------:R-:W-:Y:S02]  /*be00*/  PRMT R30, R20, 0x5410, R30 ;  /* 0x00005410141e7816 */ /* 0x000fe4000000001e */
[----:B------:R-:W-:Y:S01]  /*be10*/  SHF.R.U32.HI R20, RZ, 0x18, R36 ;  /* 0x00000018ff147819 */ /* 0x000fe20000011624 */
[----:B------:R-:W-:Y:S01]  /*be20*/  IMAD.WIDE.U32 R36, R19, -0x2daee0ad, RZ ;  /* 0xd2511f5313247825 */ /* 0x000fe200078e00ff */
[----:B------:R-:W-:-:S04]  /*be30*/  LOP3.LUT R11, R11, 0xff, RZ, 0xc0, !PT ;  /* 0x000000ff0b0b7812 */ /* 0x000fc800078ec0ff */
[----:B------:R-:W-:Y:S01]  /*be40*/  PRMT R11, R11, 0x5410, R20 ;  /* 0x000054100b0b7816 */ /* 0x000fe20000000014 */
[----:B------:R-:W-:Y:S01]  /*be50*/  HSET2.LE.AND R20, R16, R132, PT ;  /* 0x0000008410147233 */ /* 0x000fe20003803000 */
[----:B------:R-:W-:-:S04]  /*be60*/  LOP3.LUT R16, R37, UR28, R32, 0x96, !PT ;  /* 0x0000001c25107c12 */ /* 0x000fc8000f8e9620 */
[C---:B------:R-:W-:Y:S02]  /*be70*/  LOP3.LUT R19, R16.reuse, 0xffff, RZ, 0xc0, !PT ;  /* 0x0000ffff10137812 */ /* 0x040fe400078ec0ff */
[----:B------:R-:W-:Y:S02]  /*be80*/  LOP3.LUT R29, R16, 0xff, RZ, 0xc0, !PT ;  /* 0x000000ff101d7812 */ /* 0x000fe400078ec0ff */
[----:B------:R-:W-:-:S04]  /*be90*/  SHF.R.U32.HI R19, RZ, 0x8, R19 ;  /* 0x00000008ff137819 */ /* 0x000fc80000011613 */
[----:B------:R-:W-:Y:S02]  /*bea0*/  PRMT R29, R29, 0x5410, R19 ;  /* 0x000054101d1d7816 */ /* 0x000fe40000000013 */
[--C-:B------:R-:W-:Y:S02]  /*beb0*/  SHF.R.U32.HI R19, RZ, 0x10, R16.reuse ;  /* 0x00000010ff137819 */ /* 0x100fe40000011610 */
[----:B------:R-:W-:Y:S02]  /*bec0*/  SHF.R.U32.HI R75, RZ, 0x18, R16 ;  /* 0x00000018ff4b7819 */ /* 0x000fe40000011610 */
[----:B------:R-:W-:Y:S02]  /*bed0*/  LOP3.LUT R19, R19, 0xff, RZ, 0xc0, !PT ;  /* 0x000000ff13137812 */ /* 0x000fe400078ec0ff */
[----:B------:R-:W-:Y:S02]  /*bee0*/  LOP3.LUT R16, R36, 0xffff, RZ, 0xc0, !PT ;  /* 0x0000ffff24107812 */ /* 0x000fe400078ec0ff */
[----:B------:R-:W-:-:S02]  /*bef0*/  PRMT R75, R19, 0x5410, R75 ;  /* 0x00005410134b7816 */ /* 0x000fc4000000004b */
[----:B------:R-:W-:Y:S01]  /*bf00*/  LOP3.LUT R19, R17, R91, RZ, 0xc0, !PT ;  /* 0x0000005b11137212 */ /* 0x000fe200078ec0ff */
[----:B------:R-:W-:Y:S01]  /*bf10*/  IMAD.WIDE.U32 R90, R101, -0x326172a9, RZ ;  /* 0xcd9e8d57655a7825 */ /* 0x000fe200078e00ff */
[----:B------:R-:W-:Y:S02]  /*bf20*/  SHF.R.U32.HI R16, RZ, 0x8, R16 ;  /* 0x00000008ff107819 */ /* 0x000fe40000011610 */
[----:B------:R-:W-:Y:S02]  /*bf30*/  LOP3.LUT R73, R36, 0xff, RZ, 0xc0, !PT ;  /* 0x000000ff24497812 */ /* 0x000fe400078ec0ff */
[----:B------:R-:W-:Y:S02]  /*bf40*/  SHF.R.U32.HI R55, RZ, 0x10, R36 ;  /* 0x00000010ff377819 */ /* 0x000fe40000011624 */
[----:B------:R-:W-:Y:S02]  /*bf50*/  PRMT R73, R73, 0x5410, R16 ;  /* 0x0000541049497816 */ /* 0x000fe40000000010 */
[----:B------:R-:W-:-:S02]  /*bf60*/  SHF.R.U32.HI R16, RZ, 0x18, R36 ;  /* 0x00000018ff107819 */ /* 0x000fc40000011624 */
[----:B------:R-:W-:Y:S02]  /*bf70*/  LOP3.LUT R55, R55, 0xff, RZ, 0xc0, !PT ;  /* 0x000000ff37377812 */ /* 0x000fe400078ec0ff */
[----:B------:R-:W-:Y:S02]  /*bf80*/  LOP3.LUT R133, R133, UR26, R90, 0x96, !PT ;  /* 0x0000001a85857c12 */ /* 0x000fe4000f8e965a */
[----:B------:R-:W-:Y:S02]  /*bf90*/  LOP3.LUT R92, R91, R7, RZ, 0x3c, !PT ;  /* 0x000000075b5c7212 */ /* 0x000fe400078e3cff */
[----:B------:R-:W-:Y:S01]  /*bfa0*/  PRMT R55, R55, 0x5410, R16 ;  /* 0x0000541037377816 */ /* 0x000fe20000000010 */
[----:B------:R-:W-:-:S04]  /*bfb0*/  IMAD.WIDE.U32 R16, R133, -0x2daee0ad, RZ ;  /* 0xd2511f5385107825 */ /* 0x000fc800078e00ff */
[----:B------:R-:W-:Y:S01]  /*bfc0*/  IMAD.WIDE.U32 R92, R92, -0x2daee0ad, RZ ;  /* 0xd2511f535c5c7825 */ /* 0x000fe200078e00ff */
[----:B------:R-:W-:Y:S01]  /*bfd0*/  LOP3.LUT R12, R97, UR18, R16, 0x96, !PT ;  /* 0x00000012610c7c12 */ /* 0x000fe2000f8e9610 */
[----:B------:R-:W-:-:S03]  /*bfe0*/  HSET2.LE.AND R16, R15, R132, PT ;  /* 0x000000840f107233 */ /* 0x000fc60003803000 */
[----:B------:R-:W-:Y:S02]  /*bff0*/  LOP3.LUT R84, R93, UR25, R94, 0x96, !PT ;  /* 0x000000195d547c12 */ /* 0x000fe4000f8e965e */
[----:B------:R-:W-:Y:S02]  /*c000*/  LOP3.LUT R17, R17, UR22, R92, 0x96, !PT ;  /* 0x0000001611117c12 */ /* 0x000fe4000f8e965c */
[----:B------:R-:W-:Y:S01]  /*c010*/  LOP3.LUT R20, R20, R86, RZ, 0xc0, !PT ;  /* 0x0000005614147212 */ /* 0x000fe200078ec0ff */
[----:B------:R-:W-:Y:S01]  /*c020*/  IMAD.WIDE.U32 R86, R12, -0x326172a9, RZ ;  /* 0xcd9e8d570c567825 */ /* 0x000fe200078e00ff */
[----:B------:R-:W-:-:S03]  /*c030*/  LOP3.LUT R15, R13, R85, RZ, 0xc0, !PT ;  /* 0x000000550d0f7212 */ /* 0x000fc600078ec0ff */
[----:B------:R-:W-:-:S04]  /*c040*/  IMAD.WIDE.U32 R36, R17, -0x326172a9, RZ ;  /* 0xcd9e8d5711247825 */ /* 0x000fc800078e00ff */
[----:B------:R-:W-:Y:S01]  /*c050*/  IMAD.WIDE.U32 R84, R84, -0x326172a9, RZ ;  /* 0xcd9e8d5754547825 */ /* 0x000fe200078e00ff */
[----:B------:R-:W-:-:S04]  /*c060*/  LOP3.LUT R12, R87, UR14, R36, 0x96, !PT ;  /* 0x0000000e570c7c12 */ /* 0x000fc8000f8e9624 */
[----:B------:R-:W-:Y:S01]  /*c070*/  LOP3.LUT R13, R37, UR19, R84, 0x96, !PT ;  /* 0x00000013250d7c12 */ /* 0x000fe2000f8e9654 */
[----:B--2---:R-:W-:Y:S02]  /*c080*/  IMAD.MOV.U32 R157, RZ, RZ, R143 ;  /* 0x000000ffff9d7224 */ /* 0x004fe400078e008f */
[----:B------:R-:W-:Y:S02]  /*c090*/  IMAD.MOV.U32 R143, RZ, RZ, R38 ;  /* 0x000000ffff8f7224 */ /* 0x000fe400078e0026 */
[----:B------:R-:W-:-:S04]  /*c0a0*/  IMAD.WIDE.U32 R38, R13, -0x2daee0ad, RZ ;  /* 0xd2511f530d267825 */ /* 0x000fc800078e00ff */
[----:B------:R-:W-:Y:S01]  /*c0b0*/  IMAD.WIDE.U32 R36, R12, -0x2daee0ad, RZ ;  /* 0xd2511f530c247825 */ /* 0x000fe200078e00ff */
[----:B------:R-:W-:-:S04]  /*c0c0*/  LOP3.LUT R13, R39, UR13, R96, 0x96, !PT ;  /* 0x0000000d270d7c12 */ /* 0x000fc8000f8e9660 */
[----:B------:R-:W-:Y:S01]  /*c0d0*/  LOP3.LUT R12, R37, UR9, R38, 0x96, !PT ;  /* 0x00000009250c7c12 */ /* 0x000fe2000f8e9626 */
[----:B------:R-:W-:-:S04]  /*c0e0*/  IMAD.WIDE.U32 R94, R13, -0x326172a9, RZ ;  /* 0xcd9e8d570d5e7825 */ /* 0x000fc800078e00ff */
[----:B------:R-:W-:Y:S01]  /*c0f0*/  IMAD.WIDE.U32 R38, R12, -0x326172a9, RZ ;  /* 0xcd9e8d570c267825 */ /* 0x000fe200078e00ff */
[----:B------:R-:W-:-:S04]  /*c100*/  LOP3.LUT R16, R16, R83, RZ, 0xc0, !PT ;  /* 0x0000005310107212 */ /* 0x000fc800078ec0ff */
[C---:B------:R-:W-:Y:S02]  /*c110*/  LOP3.LUT R17, R38.reuse, 0xffff, RZ, 0xc0, !PT ;  /* 0x0000ffff26117812 */ /* 0x040fe400078ec0ff */
[----:B------:R-:W-:Y:S01]  /*c120*/  LOP3.LUT R12, R39, UR29, R94, 0x96, !PT ;  /* 0x0000001d270c7c12 */ /* 0x000fe2000f8e965e */
[----:B------:R-:W-:Y:S01]  /*c130*/  IMAD.MOV.U32 R94, RZ, RZ, R148 ;  /* 0x000000ffff5e7224 */ /* 0x000fe200078e0094 */
[----:B------:R-:W-:Y:S01]  /*c140*/  SHF.R.U32.HI R17, RZ, 0x8, R17 ;  /* 0x00000008ff117819 */ /* 0x000fe20000011611 */
[----:B------:R-:W-:Y:S01]  /*c150*/  IMAD.MOV.U32 R148, RZ, RZ, R147 ;  /* 0x000000ffff947224 */ /* 0x000fe200078e0093 */
[----:B------:R-:W-:Y:S01]  /*c160*/  LOP3.LUT R83, R38, 0xff, RZ, 0xc0, !PT ;  /* 0x000000ff26537812 */ /* 0x000fe200078ec0ff */
[----:B------:R-:W-:Y:S01]  /*c170*/  IMAD.MOV.U32 R147, RZ, RZ, R54 ;  /* 0x000000ffff937224 */ /* 0x000fe200078e0036 */
[----:B------:R-:W-:Y:S02]  /*c180*/  LOP3.LUT R13, R95, UR10, R86, 0x96, !PT ;  /* 0x0000000a5f0d7c12 */ /* 0x000fe4000f8e9656 */
[----:B------:R-:W-:-:S02]  /*c190*/  SHF.R.U32.HI R54, RZ, 0x10, R38 ;  /* 0x00000010ff367819 */ /* 0x000fc40000011626 */
[----:B------:R-:W-:Y:S02]  /*c1a0*/  PRMT R83, R83, 0x5410, R17 ;  /* 0x0000541053537816 */ /* 0x000fe40000000011 */
[----:B------:R-:W-:Y:S01]  /*c1b0*/  SHF.R.U32.HI R17, RZ, 0x18, R38 ;  /* 0x00000018ff117819 */ /* 0x000fe20000011626 */
[----:B------:R-:W-:Y:S01]  /*c1c0*/  IMAD.WIDE.U32 R38, R13, -0x2daee0ad, RZ ;  /* 0xd2511f530d267825 */ /* 0x000fe200078e00ff */
[----:B------:R-:W-:-:S03]  /*c1d0*/  LOP3.LUT R54, R54, 0xff, RZ, 0xc0, !PT ;  /* 0x000000ff36367812 */ /* 0x000fc600078ec0ff */
[----:B------:R-:W-:Y:S01]  /*c1e0*/  IMAD.MOV.U32 R95, RZ, RZ, R149 ;  /* 0x000000ffff5f7224 */ /* 0x000fe200078e0095 */
[----:B------:R-:W-:Y:S01]  /*c1f0*/  PRMT R54, R54, 0x5410, R17 ;  /* 0x0000541036367816 */ /* 0x000fe20000000011 */
[----:B------:R-:W-:Y:S01]  /*c200*/  IMAD.MOV.U32 R149, RZ, RZ, R144 ;  /* 0x000000ffff957224 */ /* 0x000fe200078e0090 */
[C---:B------:R-:W-:Y:S01]  /*c210*/  LOP3.LUT R17, R38.reuse, 0xffff, RZ, 0xc0, !PT ;  /* 0x0000ffff26117812 */ /* 0x040fe200078ec0ff */
[----:B------:R-:W-:Y:S02]  /*c220*/  IMAD.MOV.U32 R144, RZ, RZ, R213 ;  /* 0x000000ffff907224 */ /* 0x000fe400078e00d5 */
[----:B------:R-:W-:Y:S01]  /*c230*/  IMAD.MOV.U32 R213, RZ, RZ, R51 ;  /* 0x000000ffffd57224 */ /* 0x000fe200078e0033 */
[----:B------:R-:W-:Y:S02]  /*c240*/  SHF.R.U32.HI R17, RZ, 0x8, R17 ;  /* 0x00000008ff117819 */ /* 0x000fe40000011611 */
[----:B------:R-:W-:Y:S02]  /*c250*/  LOP3.LUT R51, R38, 0xff, RZ, 0xc0, !PT ;  /* 0x000000ff26337812 */ /* 0x000fe400078ec0ff */
[----:B------:R-:W-:-:S02]  /*c260*/  SHF.R.U32.HI R49, RZ, 0x10, R38 ;  /* 0x00000010ff317819 */ /* 0x000fc40000011626 */
[----:B------:R-:W-:Y:S02]  /*c270*/  PRMT R51, R51, 0x5410, R17 ;  /* 0x0000541033337816 */ /* 0x000fe40000000011 */
[----:B------:R-:W-:Y:S02]  /*c280*/  SHF.R.U32.HI R17, RZ, 0x18, R38 ;  /* 0x00000018ff117819 */ /* 0x000fe40000011626 */
[----:B------:R-:W-:-:S04]  /*c290*/  LOP3.LUT R49, R49, 0xff, RZ, 0xc0, !PT ;  /* 0x000000ff31317812 */ /* 0x000fc800078ec0ff */
[----:B------:R-:W-:Y:S02]  /*c2a0*/  PRMT R49, R49, 0x5410, R17 ;  /* 0x0000541031317816 */ /* 0x000fe40000000011 */
[----:B------:R-:W-:Y:S02]  /*c2b0*/  LOP3.LUT R17, R10, R82, RZ, 0xc0, !PT ;  /* 0x000000520a117212 */ /* 0x000fe400078ec0ff */
[C---:B------:R-:W-:Y:S02]  /*c2c0*/  LOP3.LUT R10, R12.reuse, 0xffff, RZ, 0xc0, !PT ;  /* 0x0000ffff0c0a7812 */ /* 0x040fe400078ec0ff */
[----:B------:R-:W-:Y:S02]  /*c2d0*/  LOP3.LUT R13, R39, UR28, R36, 0x96, !PT ;  /* 0x0000001c270d7c12 */ /* 0x000fe4000f8e9624 */
[----:B------:R-:W-:Y:S02]  /*c2e0*/  SHF.R.U32.HI R10, RZ, 0x8, R10 ;  /* 0x00000008ff0a7819 */ /* 0x000fe4000001160a */
[----:B------:R-:W-:-:S02]  /*c2f0*/  LOP3.LUT R39, R12, 0xff, RZ, 0xc0, !PT ;  /* 0x000000ff0c277812 */ /* 0x000fc400078ec0ff */
[----:B------:R-:W-:Y:S02]  /*c300*/  SHF.R.U32.HI R38, RZ, 0x18, R12 ;  /* 0x00000018ff267819 */ /* 0x000fe4000001160c */
[----:B------:R-:W-:Y:S02]  /*c310*/  PRMT R39, R39, 0x5410, R10 ;  /* 0x0000541027277816 */ /* 0x000fe4000000000a */
[----:B------:R-:W-:Y:S02]  /*c320*/  SHF.R.U32.HI R10, RZ, 0x10, R12 ;  /* 0x00000010ff0a7819 */ /* 0x000fe4000001160c */
[----:B------:R-:W-:Y:S02]  /*c330*/  LOP3.LUT R12, R9, R81, RZ, 0xc0, !PT ;  /* 0x00000051090c7212 */ /* 0x000fe400078ec0ff */
[C---:B------:R-:W-:Y:S02]  /*c340*/  LOP3.LUT R9, R13.reuse, 0xffff, RZ, 0xc0, !PT ;  /* 0x0000ffff0d097812 */ /* 0x040fe400078ec0ff */
[----:B------:R-:W-:-:S02]  /*c350*/  LOP3.LUT R32, R13, 0xff, RZ, 0xc0, !PT ;  /* 0x000000ff0d207812 */ /* 0x000fc400078ec0ff */
[----:B------:R-:W-:Y:S01]  /*c360*/  SHF.R.U32.HI R9, RZ, 0x8, R9 ;  /* 0x00000008ff097819 */ /* 0x000fe20000011609 */
[----:B------:R-:W-:Y:S01]  /*c370*/  IMAD.MOV.U32 R138, RZ, RZ, R145 ;  /* 0x000000ffff8a7224 */ /* 0x000fe200078e0091 */
[----:B------:R-:W-:Y:S02]  /*c380*/  LOP3.LUT R35, R35, UR26, R90, 0x96, !PT ;  /* 0x0000001a23237c12 */ /* 0x000fe4000f8e965a */
[----:B------:R-:W-:Y:S01]  /*c390*/  PRMT R32, R32, 0x5410, R9 ;  /* 0x0000541020207816 */ /* 0x000fe20000000009 */
[----:B------:R-:W-:Y:S01]  /*c3a0*/  IMAD.MOV.U32 R145, RZ, RZ, R152 ;  /* 0x000000ffff917224 */ /* 0x000fe200078e0098 */
[----:B------:R-:W-:Y:S01]  /*c3b0*/  SHF.R.U32.HI R9, RZ, 0x10, R13 ;  /* 0x00000010ff097819 */ /* 0x000fe2000001160d */
[----:B------:R-:W-:Y:S01]  /*c3c0*/  IMAD.MOV.U32 R152, RZ, RZ, R153 ;  /* 0x000000ffff987224 */ /* 0x000fe200078e0099 */
[----:B------:R-:W-:Y:S01]  /*c3d0*/  LOP3.LUT R10, R10, 0xff, RZ, 0xc0, !PT ;  /* 0x000000ff0a0a7812 */ /* 0x000fe200078ec0ff */
[----:B------:R-:W-:Y:S01]  /*c3e0*/  IMAD.MOV.U32 R153, RZ, RZ, R31 ;  /* 0x000000ffff997224 */ /* 0x000fe200078e001f */
[----:B------:R-:W-:Y:S01]  /*c3f0*/  SHF.R.U32.HI R31, RZ, 0x18, R13 ;  /* 0x00000018ff1f7819 */ /* 0x000fe2000001160d */
[----:B------:R-:W-:Y:S01]  /*c400*/  IMAD.WIDE.U32 R36, R35, -0x2daee0ad, RZ ;  /* 0xd2511f5323247825 */ /* 0x000fe200078e00ff */
[----:B------:R-:W-:-:S02]  /*c410*/  LOP3.LUT R9, R9, 0xff, RZ, 0xc0, !PT ;  /* 0x000000ff09097812 */ /* 0x000fc400078ec0ff */
[----:B------:R-:W-:Y:S01]  /*c420*/  PRMT R38, R10, 0x5410, R38 ;  /* 0x000054100a267816 */ /* 0x000fe20000000026 */
[--C-:B------:R-:W-:Y:S01]  /*c430*/  HSET2.LE.AND R10, R28, R132.reuse, PT ;  /* 0x000000841c0a7233 */ /* 0x100fe20003803000 */
[----:B------:R-:W-:Y:S01]  /*c440*/  PRMT R31, R9, 0x5410, R31 ;  /* 0x00005410091f7816 */ /* 0x000fe2000000001f */
[--C-:B------:R-:W-:Y:S01]  /*c450*/  HSET2.LE.AND R9, R30, R132.reuse, PT ;  /* 0x000000841e097233 */ /* 0x100fe20003803000 */
[----:B------:R-:W-:Y:S01]  /*c460*/  LOP3.LUT R13, R8, R80, RZ, 0xc0, !PT ;  /* 0x00000050080d7212 */ /* 0x000fe200078ec0ff */
[----:B------:R-:W-:Y:S01]  /*c470*/  HSET2.LE.AND R8, R33, R132, PT ;  /* 0x0000008421087233 */ /* 0x000fe20003803000 */
[----:B------:R-:W-:Y:S02]  /*c480*/  LOP3.LUT R28, R37, UR22, R92, 0x96, !PT ;  /* 0x00000016251c7c12 */ /* 0x000fe4000f8e965c */
[----:B------:R-:W-:Y:S02]  /*c490*/  LOP3.LUT R34, R85, UR24, R34, 0x96, !PT ;  /* 0x0000001855227c12 */ /* 0x000fe4000f8e9622 */
[----:B------:R-:W-:-:S02]  /*c4a0*/  LOP3.LUT R8, R8, R79, RZ, 0xc0, !PT ;  /* 0x0000004f08087212 */ /* 0x000fc400078ec0ff */
[----:B------:R-:W-:Y:S01]  /*c4b0*/  LOP3.LUT R9, R9, R78, RZ, 0xc0, !PT ;  /* 0x0000004e09097212 */ /* 0x000fe200078ec0ff */
[----:B------:R-:W-:-:S04]  /*c4c0*/  IMAD.WIDE.U32 R78, R28, -0x326172a9, RZ ;  /* 0xcd9e8d571c4e7825 */ /* 0x000fc800078e00ff */
        /* <DEDUP_REMOVED lines=12> */
[C---:B------:R-:W-:Y:S02]  /*c590*/  LOP3.LUT R33, R34.reuse, 0xffff, RZ, 0xc0, !PT ;  /* 0x0000ffff22217812 */ /* 0x040fe400078ec0ff */
[----:B------:R-:W-:Y:S02]  /*c5a0*/  LOP3.LUT R28, R35, UR29, R36, 0x96, !PT ;  /* 0x0000001d231c7c12 */ /* 0x000fe4000f8e9624 */
[----:B------:R-:W-:Y:S02]  /*c5b0*/  SHF.R.U32.HI R33, RZ, 0x8, R33 ;  /* 0x00000008ff217819 */ /* 0x000fe40000011621 */
[----:B------:R-:W-:-:S04]  /*c5c0*/  LOP3.LUT R36, R34, 0xff, RZ, 0xc0, !PT ;  /* 0x000000ff22247812 */ /* 0x000fc800078ec0ff */
[----:B------:R-:W-:Y:S02]  /*c5d0*/  PRMT R36, R36, 0x5410, R33 ;  /* 0x0000541024247816 */ /* 0x000fe40000000021 */
[--C-:B------:R-:W-:Y:S02]  /*c5e0*/  SHF.R.U32.HI R33, RZ, 0x10, R34.reuse ;  /* 0x00000010ff217819 */ /* 0x100fe40000011622 */
[----:B------:R-:W-:Y:S02]  /*c5f0*/  SHF.R.U32.HI R34, RZ, 0x18, R34 ;  /* 0x00000018ff227819 */ /* 0x000fe40000011622 */
[----:B------:R-:W-:-:S04]  /*c600*/  LOP3.LUT R33, R33, 0xff, RZ, 0xc0, !PT ;  /* 0x000000ff21217812 */ /* 0x000fc800078ec0ff */
[----:B------:R-:W-:Y:S02]  /*c610*/  PRMT R33, R33, 0x5410, R34 ;  /* 0x0000541021217816 */ /* 0x000fe40000000022 */
[C---:B------:R-:W-:Y:S01]  /*c620*/  LOP3.LUT R34, R28.reuse, 0xffff, RZ, 0xc0, !PT ;  /* 0x0000ffff1c227812 */ /* 0x040fe200078ec0ff */
[----:B------:R-:W-:Y:S01]  /*c630*/  HSET2.LE.AND R11, R11, R132, PT ;  /* 0x000000840b0b7233 */ /* 0x000fe20003803000 */
[----:B------:R-:W-:Y:S02]  /*c640*/  LOP3.LUT R37, R28, 0xff, RZ, 0xc0, !PT ;  /* 0x000000ff1c257812 */ /* 0x000fe400078ec0ff */
[----:B------:R-:W-:Y:S02]  /*c650*/  SHF.R.U32.HI R34, RZ, 0x8, R34 ;  /* 0x00000008ff227819 */ /* 0x000fe40000011622 */
[----:B------:R-:W-:Y:S02]  /*c660*/  LOP3.LUT R10, R10, R77, RZ, 0xc0, !PT ;  /* 0x0000004d0a0a7212 */ /* 0x000fe400078ec0ff */
[----:B------:R-:W-:Y:S01]  /*c670*/  LOP3.LUT R11, R11, R76, RZ, 0xc0, !PT ;  /* 0x0000004c0b0b7212 */ /* 0x000fe200078ec0ff */
[----:B------:R-:W-:Y:S01]  /*c680*/  IMAD.WIDE.U32 R76, R30, -0x2daee0ad, RZ ;  /* 0xd2511f531e4c7825 */ /* 0x000fe200078e00ff */
[----:B------:R-:W-:-:S02]  /*c690*/  PRMT R37, R37, 0x5410, R34 ;  /* 0x0000541025257816 */ /* 0x000fc40000000022 */
[--C-:B------:R-:W-:Y:S01]  /*c6a0*/  SHF.R.U32.HI R34, RZ, 0x10, R28.reuse ;  /* 0x00000010ff227819 */ /* 0x100fe2000001161c */
[----:B------:R-:W-:Y:S01]  /*c6b0*/  HSET2.LE.AND R30, R29, R132, PT ;  /* 0x000000841d1e7233 */ /* 0x000fe20003803000 */
[----:B------:R-:W-:Y:S02]  /*c6c0*/  SHF.R.U32.HI R28, RZ, 0x18, R28 ;  /* 0x00000018ff1c7819 */ /* 0x000fe4000001161c */
[----:B------:R-:W-:Y:S02]  /*c6d0*/  LOP3.LUT R34, R34, 0xff, RZ, 0xc0, !PT ;  /* 0x000000ff22227812 */ /* 0x000fe400078ec0ff */
[----:B------:R-:W-:Y:S02]  /*c6e0*/  LOP3.LUT R29, R77, UR28, R78, 0x96, !PT ;  /* 0x0000001c4d1d7c12 */ /* 0x000fe4000f8e964e */
[----:B------:R-:W-:Y:S02]  /*c6f0*/  PRMT R28, R34, 0x5410, R28 ;  /* 0x00005410221c7816 */ /* 0x000fe4000000001c */
[----:B------:R-:W-:-:S02]  /*c700*/  LOP3.LUT R34, R29, 0xffff, RZ, 0xc0, !PT ;  /* 0x0000ffff1d227812 */ /* 0x000fc400078ec0ff */
[----:B------:R-:W-:Y:S02]  /*c710*/  LOP3.LUT R160, R30, R160, RZ, 0xc0, !PT ;  /* 0x000000a01ea07212 */ /* 0x000fe400078ec0ff */
[----:B------:R-:W-:Y:S02]  /*c720*/  SHF.R.U32.HI R34, RZ, 0x8, R34 ;  /* 0x00000008ff227819 */ /* 0x000fe40000011622 */
[----:B------:R-:W-:-:S04]  /*c730*/  LOP3.LUT R30, R29, 0xff, RZ, 0xc0, !PT ;  /* 0x000000ff1d1e7812 */ /* 0x000fc800078ec0ff */
[----:B------:R-:W-:Y:S02]  /*c740*/  PRMT R30, R30, 0x5410, R34 ;  /* 0x000054101e1e7816 */ /* 0x000fe40000000022 */
[--C-:B------:R-:W-:Y:S02]  /*c750*/  SHF.R.U32.HI R34, RZ, 0x10, R29.reuse ;  /* 0x00000010ff227819 */ /* 0x100fe4000001161d */
[----:B------:R-:W-:Y:S02]  /*c760*/  SHF.R.U32.HI R29, RZ, 0x18, R29 ;  /* 0x00000018ff1d7819 */ /* 0x000fe4000001161d */
[----:B------:R-:W-:-:S04]  /*c770*/  LOP3.LUT R34, R34, 0xff, RZ, 0xc0, !PT ;  /* 0x000000ff22227812 */ /* 0x000fc800078ec0ff */
[----:B------:R-:W-:Y:S02]  /*c780*/  PRMT R29, R34, 0x5410, R29 ;  /* 0x00005410221d7816 */ /* 0x000fe4000000001d */
[C---:B------:R-:W-:Y:S02]  /*c790*/  LOP3.LUT R34, R76.reuse, 0xffff, RZ, 0xc0, !PT ;  /* 0x0000ffff4c227812 */ /* 0x040fe400078ec0ff */
[----:B------:R-:W-:Y:S02]  /*c7a0*/  LOP3.LUT R35, R76, 0xff, RZ, 0xc0, !PT ;  /* 0x000000ff4c237812 */ /* 0x000fe400078ec0ff */
[----:B------:R-:W-:-:S04]  /*c7b0*/  SHF.R.U32.HI R34, RZ, 0x8, R34 ;  /* 0x00000008ff227819 */ /* 0x000fc80000011622 */
[----:B------:R-:W-:Y:S02]  /*c7c0*/  PRMT R35, R35, 0x5410, R34 ;  /* 0x0000541023237816 */ /* 0x000fe40000000022 */
[--C-:B------:R-:W-:Y:S02]  /*c7d0*/  SHF.R.U32.HI R34, RZ, 0x10, R76.reuse ;  /* 0x00000010ff227819 */ /* 0x100fe4000001164c */
[----:B------:R-:W-:Y:S02]  /*c7e0*/  SHF.R.U32.HI R76, RZ, 0x18, R76 ;  /* 0x00000018ff4c7819 */ /* 0x000fe4000001164c */
[----:B------:R-:W-:-:S04]  /*c7f0*/  LOP3.LUT R34, R34, 0xff, RZ, 0xc0, !PT ;  /* 0x000000ff22227812 */ /* 0x000fc800078ec0ff */
[----:B------:R-:W-:Y:S01]  /*c800*/  PRMT R34, R34, 0x5410, R76 ;  /* 0x0000541022227816 */ /* 0x000fe2000000004c */
[--C-:B------:R-:W-:Y:S01]  /*c810*/  HSET2.LE.AND R76, R75, R132.reuse, PT ;  /* 0x000000844b4c7233 */ /* 0x100fe20003803000 */
[----:B------:R-:W-:Y:S01]  /*c820*/  LOP3.LUT R75, R141, UR26, R90, 0x96, !PT ;  /* 0x0000001a8d4b7c12 */ /* 0x000fe2000f8e965a */
[----:B------:R-:W-:Y:S01]  /*c830*/  HSET2.LE.AND R55, R55, R132, PT ;  /* 0x0000008437377233 */ /* 0x000fe20003803000 */
[----:B------:R-:W-:Y:S02]  /*c840*/  LOP3.LUT R140, R85, UR24, R140, 0x96, !PT ;  /* 0x00000018558c7c12 */ /* 0x000fe4000f8e968c */
[----:B------:R-:W-:Y:S01]  /*c850*/  LOP3.LUT R161, R76, R161, RZ, 0xc0, !PT ;  /* 0x000000a14ca17212 */ /* 0x000fe200078ec0ff */
[----:B------:R-:W-:Y:S01]  /*c860*/  IMAD.WIDE.U32 R76, R75, -0x2daee0ad, RZ ;  /* 0xd2511f534b4c7825 */ /* 0x000fe200078e00ff */
[----:B------:R-:W-:-:S03]  /*c870*/  LOP3.LUT R163, R55, R163, RZ, 0xc0, !PT ;  /* 0x000000a337a37212 */ /* 0x000fc600078ec0ff */
[----:B------:R-:W-:Y:S01]  /*c880*/  IMAD.WIDE.U32 R140, R140, -0x2daee0ad, RZ ;  /* 0xd2511f538c8c7825 */ /* 0x000fe200078e00ff */
[----:B------:R-:W-:-:S05]  /*c890*/  LOP3.LUT R55, R77, UR22, R92, 0x96, !PT ;  /* 0x000000164d377c12 */ /* 0x000fca000f8e965c */
[----:B------:R-:W-:Y:S01]  /*c8a0*/  IMAD.WIDE.U32 R80, R55, -0x326172a9, RZ ;  /* 0xcd9e8d5737507825 */ /* 0x000fe200078e00ff */
[----:B------:R-:W-:Y:S01]  /*c8b0*/  LOP3.LUT R55, R141, UR18, R76, 0x96, !PT ;  /* 0x000000128d377c12 */ /* 0x000fe2000f8e964c */
[----:B------:R-:W-:-:S04]  /*c8c0*/  HSET2.LE.AND R73, R73, R132, PT ;  /* 0x0000008449497233 */ /* 0x000fc80003803000 */
[----:B------:R-:W-:Y:S01]  /*c8d0*/  IMAD.WIDE.U32 R78, R55, -0x326172a9, RZ ;  /* 0xcd9e8d57374e7825 */ /* 0x000fe200078e00ff */
[----:B------:R-:W-:Y:S02]  /*c8e0*/  LOP3.LUT R162, R73, R162, RZ, 0xc0, !PT ;  /* 0x000000a249a27212 */ /* 0x000fe400078ec0ff */
[----:B------:R-:W-:Y:S02]  /*c8f0*/  LOP3.LUT R73, R81, UR19, R84, 0x96, !PT ;  /* 0x0000001351497c12 */ /* 0x000fe4000f8e9654 */
[----:B------:R-:W-:-:S03]  /*c900*/  LOP3.LUT R80, R79, UR14, R80, 0x96, !PT ;  /* 0x0000000e4f507c12 */ /* 0x000fc6000f8e9650 */
[----:B------:R-:W-:-:S04]  /*c910*/  IMAD.WIDE.U32 R76, R73, -0x2daee0ad, RZ ;  /* 0xd2511f53494c7825 */ /* 0x000fc800078e00ff */
[----:B------:R-:W-:Y:S01]  /*c920*/  IMAD.WIDE.U32 R80, R80, -0x2daee0ad, RZ ;  /* 0xd2511f5350507825 */ /* 0x000fe200078e00ff */
[----:B------:R-:W-:Y:S01]  /*c930*/  HSET2.LE.AND R83, R83, R132, PT ;  /* 0x0000008453537233 */ /* 0x000fe20003803000 */
[----:B------:R-:W-:-:S03]  /*c940*/  LOP3.LUT R73, R77, UR13, R140, 0x96, !PT ;  /* 0x0000000d4d497c12 */ /* 0x000fc6000f8e968c */
[----:B------:R-:W-:Y:S02]  /*c950*/  LOP3.LUT R55, R81, UR9, R76, 0x96, !PT ;  /* 0x0000000951377c12 */ /* 0x000fe4000f8e964c */
[----:B------:R-:W-:-:S03]  /*c960*/  LOP3.LUT R70, R83, R70, RZ, 0xc0, !PT ;  /* 0x0000004653467212 */ /* 0x000fc600078ec0ff */
[----:B------:R-:W-:-:S04]  /*c970*/  IMAD.WIDE.U32 R82, R55, -0x326172a9, RZ ;  /* 0xcd9e8d5737527825 */ /* 0x000fc800078e00ff */
[----:B------:R-:W-:Y:S01]  /*c980*/  IMAD.WIDE.U32 R76, R73, -0x326172a9, RZ ;  /* 0xcd9e8d57494c7825 */ /* 0x000fe200078e00ff */
[----:B------:R-:W-:-:S04]  /*c990*/  LOP3.LUT R73, R82, 0xffff, RZ, 0xc0, !PT ;  /* 0x0000ffff52497812 */ /* 0x000fc800078ec0ff */
[----:B------:R-:W-:Y:S02]  /*c9a0*/  LOP3.LUT R78, R77, UR10, R78, 0x96, !PT ;  /* 0x0000000a4d4e7c12 */ /* 0x000fe4000f8e964e */
[----:B------:R-:W-:Y:S02]  /*c9b0*/  LOP3.LUT R55, R83, UR29, R76, 0x96, !PT ;  /* 0x0000001d53377c12 */ /* 0x000fe4000f8e964c */
[----:B------:R-:W-:Y:S02]  /*c9c0*/  SHF.R.U32.HI R73, RZ, 0x8, R73 ;  /* 0x00000008ff497819 */ /* 0x000fe40000011649 */
[----:B------:R-:W-:Y:S02]  /*c9d0*/  LOP3.LUT R77, R82, 0xff, RZ, 0xc0, !PT ;  /* 0x000000ff524d7812 */ /* 0x000fe400078ec0ff */
[----:B------:R-:W-:Y:S02]  /*c9e0*/  SHF.R.U32.HI R76, RZ, 0x10, R82 ;  /* 0x00000010ff4c7819 */ /* 0x000fe40000011652 */
[----:B------:R-:W-:-:S02]  /*c9f0*/  PRMT R77, R77, 0x5410, R73 ;  /* 0x000054104d4d7816 */ /* 0x000fc40000000049 */
[----:B------:R-:W-:Y:S02]  /*ca00*/  SHF.R.U32.HI R73, RZ, 0x18, R82 ;  /* 0x00000018ff497819 */ /* 0x000fe40000011652 */
[----:B------:R-:W-:Y:S02]  /*ca10*/  LOP3.LUT R76, R76, 0xff, RZ, 0xc0, !PT ;  /* 0x000000ff4c4c7812 */ /* 0x000fe400078ec0ff */
[----:B------:R-:W-:Y:S02]  /*ca20*/  SHF.R.U32.HI R81, RZ, 0x10, R55 ;  /* 0x00000010ff517819 */ /* 0x000fe40000011637 */
[----:B------:R-:W-:Y:S01]  /*ca30*/  PRMT R76, R76, 0x5410, R73 ;  /* 0x000054104c4c7816 */ /* 0x000fe20000000049 */
[----:B------:R-:W-:Y:S01]  /*ca40*/  IMAD.WIDE.U32 R78, R78, -0x2daee0ad, RZ ;  /* 0xd2511f534e4e7825 */ /* 0x000fe200078e00ff */
[C---:B------:R-:W-:Y:S02]  /*ca50*/  LOP3.LUT R73, R55.reuse, 0xffff, RZ, 0xc0, !PT ;  /* 0x0000ffff37497812 */ /* 0x040fe400078ec0ff */
[----:B------:R-:W-:-:S02]  /*ca60*/  LOP3.LUT R82, R55, 0xff, RZ, 0xc0, !PT ;  /* 0x000000ff37527812 */ /* 0x000fc400078ec0ff */
[----:B------:R-:W-:Y:S02]  /*ca70*/  SHF.R.U32.HI R55, RZ, 0x18, R55 ;  /* 0x00000018ff377819 */ /* 0x000fe40000011637 */
[----:B------:R-:W-:-:S04]  /*ca80*/  LOP3.LUT R81, R81, 0xff, RZ, 0xc0, !PT ;  /* 0x000000ff51517812 */ /* 0x000fc800078ec0ff */
[----:B------:R-:W-:Y:S02]  /*ca90*/  PRMT R81, R81, 0x5410, R55 ;  /* 0x0000541051517816 */ /* 0x000fe40000000037 */
[----:B------:R-:W-:Y:S02]  /*caa0*/  LOP3.LUT R55, R79, UR28, R80, 0x96, !PT ;  /* 0x0000001c4f377c12 */ /* 0x000fe4000f8e9650 */
[----:B------:R-:W-:Y:S02]  /*cab0*/  SHF.R.U32.HI R73, RZ, 0x8, R73 ;  /* 0x00000008ff497819 */ /* 0x000fe40000011649 */
[----:B------:R-:W-:Y:S02]  /*cac0*/  SHF.R.U32.HI R75, RZ, 0x10, R55 ;  /* 0x00000010ff4b7819 */ /* 0x000fe40000011637 */
[----:B------:R-:W-:Y:S02]  /*cad0*/  LOP3.LUT R90, R53, UR26, R90, 0x96, !PT ;  /* 0x0000001a355a7c12 */ /* 0x000fe4000f8e965a */
[----:B------:R-:W-:-:S02]  /*cae0*/  PRMT R82, R82, 0x5410, R73 ;  /* 0x0000541052527816 */ /* 0x000fc40000000049 */
[C---:B------:R-:W-:Y:S02]  /*caf0*/  LOP3.LUT R73, R55.reuse, 0xffff, RZ, 0xc0, !PT ;  /* 0x0000ffff37497812 */ /* 0x040fe400078ec0ff */
[----:B------:R-:W-:Y:S01]  /*cb00*/  LOP3.LUT R80, R55, 0xff, RZ, 0xc0, !PT ;  /* 0x000000ff37507812 */ /* 0x000fe200078ec0ff */
[----:B------:R-:W-:Y:S01]  /*cb10*/  IMAD.WIDE.U32 R86, R90, -0x2daee0ad, RZ ;  /* 0xd2511f535a567825 */ /* 0x000fe200078e00ff */
[----:B------:R-:W-:Y:S02]  /*cb20*/  SHF.R.U32.HI R55, RZ, 0x18, R55 ;  /* 0x00000018ff377819 */ /* 0x000fe40000011637 */
[----:B------:R-:W-:Y:S02]  /*cb30*/  LOP3.LUT R75, R75, 0xff, RZ, 0xc0, !PT ;  /* 0x000000ff4b4b7812 */ /* 0x000fe400078ec0ff */
[----:B------:R-:W-:Y:S02]  /*cb40*/  SHF.R.U32.HI R73, RZ, 0x8, R73 ;  /* 0x00000008ff497819 */ /* 0x000fe40000011649 */
[----:B------:R-:W-:-:S02]  /*cb50*/  PRMT R75, R75, 0x5410, R55 ;  /* 0x000054104b4b7816 */ /* 0x000fc40000000037 */
[----:B------:R-:W-:Y:S02]  /*cb60*/  LOP3.LUT R55, R78, 0xffff, RZ, 0xc0, !PT ;  /* 0x0000ffff4e377812 */ /* 0x000fe400078ec0ff */
[----:B------:R-:W-:Y:S02]  /*cb70*/  LOP3.LUT R92, R87, UR22, R92, 0x96, !PT ;  /* 0x00000016575c7c12 */ /* 0x000fe4000f8e965c */
[----:B------:R-:W-:Y:S02]  /*cb80*/  PRMT R80, R80, 0x5410, R73 ;  /* 0x0000541050507816 */ /* 0x000fe40000000049 */
[----:B------:R-:W-:Y:S02]  /*cb90*/  SHF.R.U32.HI R55, RZ, 0x8, R55 ;  /* 0x00000008ff377819 */ /* 0x000fe40000011637 */
[----:B------:R-:W-:Y:S01]  /*cba0*/  LOP3.LUT R73, R78, 0xff, RZ, 0xc0, !PT ;  /* 0x000000ff4e497812 */ /* 0x000fe200078ec0ff */
[----:B------:R-:W-:Y:S01]  /*cbb0*/  IMAD.WIDE.U32 R92, R92, -0x326172a9, RZ ;  /* 0xcd9e8d575c5c7825 */ /* 0x000fe200078e00ff */
[----:B------:R-:W-:-:S02]  /*cbc0*/  LOP3.LUT R52, R85, UR24, R52, 0x96, !PT ;  /* 0x0000001855347c12 */ /* 0x000fc4000f8e9634 */
[----:B------:R-:W-:Y:S02]  /*cbd0*/  PRMT R73, R73, 0x5410, R55 ;  /* 0x0000541049497816 */ /* 0x000fe40000000037 */
[--C-:B------:R-:W-:Y:S02]  /*cbe0*/  SHF.R.U32.HI R91, RZ, 0x10, R78.reuse ;  /* 0x00000010ff5b7819 */ /* 0x100fe4000001164e */
[----:B------:R-:W-:Y:S01]  /*cbf0*/  SHF.R.U32.HI R55, RZ, 0x18, R78 ;  /* 0x00000018ff377819 */ /* 0x000fe2000001164e */
        /* <DEDUP_REMOVED lines=9> */
[----:B------:R-:W-:-:S04]  /*cc90*/  IMAD.WIDE.U32 R92, R53, -0x326172a9, RZ ;  /* 0xcd9e8d57355c7825 */ /* 0x000fc800078e00ff */
[----:B------:R-:W-:Y:S01]  /*cca0*/  IMAD.WIDE.U32 R86, R52, -0x326172a9, RZ ;  /* 0xcd9e8d5734567825 */ /* 0x000fe200078e00ff */
[----:B------:R-:W-:-:S04]  /*ccb0*/  LOP3.LUT R78, R93, UR10, R78, 0x96, !PT ;  /* 0x0000000a5d4e7c12 */ /* 0x000fc8000f8e964e */
[C---:B------:R-:W-:Y:S02]  /*ccc0*/  LOP3.LUT R52, R86.reuse, 0xffff, RZ, 0xc0, !PT ;  /* 0x0000ffff56347812 */ /* 0x040fe400078ec0ff */
[----:B------:R-:W-:Y:S02]  /*ccd0*/  LOP3.LUT R90, R86, 0xff, RZ, 0xc0, !PT ;  /* 0x000000ff565a7812 */ /* 0x000fe400078ec0ff */
[----:B------:R-:W-:Y:S02]  /*cce0*/  SHF.R.U32.HI R52, RZ, 0x8, R52 ;  /* 0x00000008ff347819 */ /* 0x000fe40000011634 */
[----:B------:R-:W-:Y:S01]  /*ccf0*/  SHF.R.U32.HI R83, RZ, 0x10, R86 ;  /* 0x00000010ff537819 */ /* 0x000fe20000011656 */
[----:B------:R-:W-:Y:S01]  /*cd00*/  IMAD.WIDE.U32 R78, R78, -0x2daee0ad, RZ ;  /* 0xd2511f534e4e7825 */ /* 0x000fe200078e00ff */
[----:B------:R-:W-:Y:S02]  /*cd10*/  PRMT R90, R90, 0x5410, R52 ;  /* 0x000054105a5a7816 */ /* 0x000fe40000000034 */
[----:B------:R-:W-:-:S02]  /*cd20*/  SHF.R.U32.HI R52, RZ, 0x18, R86 ;  /* 0x00000018ff347819 */ /* 0x000fc40000011656 */
[----:B------:R-:W-:-:S04]  /*cd30*/  LOP3.LUT R83, R83, 0xff, RZ, 0xc0, !PT ;  /* 0x000000ff53537812 */ /* 0x000fc800078ec0ff */
[----:B------:R-:W-:Y:S02]  /*cd40*/  PRMT R83, R83, 0x5410, R52 ;  /* 0x0000541053537816 */ /* 0x000fe40000000034 */
[----:B------:R-:W-:-:S04]  /*cd50*/  LOP3.LUT R52, R79, UR28, R84, 0x96, !PT ;  /* 0x0000001c4f347c12 */ /* 0x000fc8000f8e9654 */
[C---:B------:R-:W-:Y:S02]  /*cd60*/  LOP3.LUT R53, R52.reuse, 0xffff, RZ, 0xc0, !PT ;  /* 0x0000ffff34357812 */ /* 0x040fe400078ec0ff */
[----:B------:R-:W-:Y:S02]  /*cd70*/  LOP3.LUT R137, R52, 0xff, RZ, 0xc0, !PT ;  /* 0x000000ff34897812 */ /* 0x000fe400078ec0ff */
[----:B------:R-:W-:Y:S01]  /*cd80*/  SHF.R.U32.HI R53, RZ, 0x8, R53 ;  /* 0x00000008ff357819 */ /* 0x000fe20000011635 */
[--C-:B------:R-:W-:Y:S02]  /*cd90*/  HSET2.LE.AND R54, R54, R132.reuse, PT ;  /* 0x0000008436367233 */ /* 0x100fe40003803000 */
[--C-:B------:R-:W-:Y:S01]  /*cda0*/  HSET2.LE.AND R51, R51, R132.reuse, PT ;  /* 0x0000008433337233 */ /* 0x100fe20003803000 */
[----:B------:R-:W-:Y:S01]  /*cdb0*/  PRMT R137, R137, 0x5410, R53 ;  /* 0x0000541089897816 */ /* 0x000fe20000000035 */
[----:B------:R-:W-:Y:S01]  /*cdc0*/  HSET2.LE.AND R39, R39, R132, PT ;  /* 0x0000008427277233 */ /* 0x000fe20003803000 */
[--C-:B------:R-:W-:Y:S01]  /*cdd0*/  SHF.R.U32.HI R53, RZ, 0x10, R52.reuse ;  /* 0x00000010ff357819 */ /* 0x100fe20000011634 */
[----:B------:R-:W-:Y:S01]  /*cde0*/  IMAD.MOV.U32 R141, RZ, RZ, R213 ;  /* 0x000000ffff8d7224 */ /* 0x000fe200078e00d5 */
[----:B------:R-:W-:Y:S01]  /*cdf0*/  SHF.R.U32.HI R136, RZ, 0x18, R52 ;  /* 0x00000018ff887819 */ /* 0x000fe20000011634 */
[----:B------:R-:W-:Y:S01]  /*ce00*/  IMAD.SHL.U32 R213, R5, 0x2, RZ ;  /* 0x0000000205d57824 */ /* 0x000fe200078e00ff */
[----:B------:R-:W-:-:S02]  /*ce10*/  LOP3.LUT R52, R78, 0xffff, RZ, 0xc0, !PT ;  /* 0x0000ffff4e347812 */ /* 0x000fc400078ec0ff */
[----:B------:R-:W-:Y:S02]  /*ce20*/  LOP3.LUT R71, R54, R71, RZ, 0xc0, !PT ;  /* 0x0000004736477212 */ /* 0x000fe400078ec0ff */
[----:B------:R-:W-:Y:S01]  /*ce30*/  LOP3.LUT R54, R51, R68, RZ, 0xc0, !PT ;  /* 0x0000004433367212 */ /* 0x000fe200078ec0ff */
[--C-:B------:R-:W-:Y:S01]  /*ce40*/  HSET2.LE.AND R77, R77, R132.reuse, PT ;  /* 0x000000844d4d7233 */ /* 0x100fe20003803000 */
[----:B------:R-:W-:Y:S01]  /*ce50*/  LOP3.LUT R68, R39, R74, RZ, 0xc0, !PT ;  /* 0x0000004a27447212 */ /* 0x000fe200078ec0ff */
[----:B------:R-:W-:Y:S01]  /*ce60*/  IMAD.MOV.U32 R74, RZ, RZ, R212 ;  /* 0x000000ffff4a7224 */ /* 0x000fe200078e00d4 */
[----:B------:R-:W-:Y:S01]  /*ce70*/  SHF.R.U32.HI R52, RZ, 0x8, R52 ;  /* 0x00000008ff347819 */ /* 0x000fe20000011634 */
[----:B------:R-:W-:Y:S01]  /*ce80*/  HSET2.LE.AND R76, R76, R132, PT ;  /* 0x000000844c4c7233 */ /* 0x000fe20003803000 */
[----:B------:R-:W-:Y:S01]  /*ce90*/  LOP3.LUT R135, R78, 0xff, RZ, 0xc0, !PT ;  /* 0x000000ff4e877812 */ /* 0x000fe200078ec0ff */
[----:B------:R-:W-:Y:S01]  /*cea0*/  IMAD R212, R4, 0x2, R213 ;  /* 0x0000000204d47824 */ /* 0x000fe200078e02d5 */
[----:B------:R-:W-:-:S02]  /*ceb0*/  LOP3.LUT R133, R87, UR29, R92, 0x96, !PT ;  /* 0x0000001d57857c12 */ /* 0x000fc4000f8e965c */
[----:B------:R-:W-:Y:S02]  /*cec0*/  PRMT R135, R135, 0x5410, R52 ;  /* 0x0000541087877816 */ /* 0x000fe40000000034 */
[----:B------:R-:W-:Y:S02]  /*ced0*/  LOP3.LUT R23, R23, R99, RZ, 0xc0, !PT ;  /* 0x0000006317177212 */ /* 0x000fe400078ec0ff */
[--C-:B------:R-:W-:Y:S01]  /*cee0*/  SHF.R.U32.HI R134, RZ, 0x10, R78.reuse ;  /* 0x00000010ff867819 */ /* 0x100fe2000001164e */
[----:B------:R-:W2:Y:S01]  /*cef0*/  LDSM.16.MT88.4 R96, [R213+0x4000] ;  /* 0x00400000d560783b */ /* 0x000ea20000004200 */
[----:B------:R-:W-:Y:S02]  /*cf00*/  SHF.R.U32.HI R52, RZ, 0x18, R78 ;  /* 0x00000018ff347819 */ /* 0x000fe4000001164e */
[----:B------:R-:W-:Y:S02]  /*cf10*/  LOP3.LUT R86, R77, R43, RZ, 0xc0, !PT ;  /* 0x0000002b4d567212 */ /* 0x000fe400078ec0ff */
[----:B------:R-:W-:-:S02]  /*cf20*/  LOP3.LUT R87, R76, R47, RZ, 0xc0, !PT ;  /* 0x0000002f4c577212 */ /* 0x000fc400078ec0ff */
[----:B------:R-:W3:Y:S01]  /*cf30*/  LDSM.16.MT88.4 R76, [R212+0x4000] ;  /* 0x00400000d44c783b */ /* 0x000ee20000004200 */
[----:B------:R-:W-:Y:S01]  /*cf40*/  LOP3.LUT R91, R91, 0xff, RZ, 0xc0, !PT ;  /* 0x000000ff5b5b7812 */ /* 0x000fe200078ec0ff */
[--C-:B------:R-:W-:Y:S02]  /*cf50*/  HSET2.LE.AND R49, R49, R132.reuse, PT ;  /* 0x0000008431317233 */ /* 0x100fe40003803000 */
[--C-:B------:R-:W-:Y:S01]  /*cf60*/  HSET2.LE.AND R38, R38, R132.reuse, PT ;  /* 0x0000008426267233 */ /* 0x100fe20003803000 */
[----:B------:R-:W-:Y:S01]  /*cf70*/  IMAD.MOV.U32 R140, RZ, RZ, R95 ;  /* 0x000000ffff8c7224 */ /* 0x000fe200078e005f */
[--C-:B------:R-:W-:Y:S02]  /*cf80*/  HSET2.LE.AND R36, R36, R132.reuse, PT ;  /* 0x0000008424247233 */ /* 0x100fe40003803000 */
[--C-:B------:R-:W-:Y:S02]  /*cf90*/  HSET2.LE.AND R82, R82, R132.reuse, PT ;  /* 0x0000008452527233 */ /* 0x100fe40003803000 */
[--C-:B------:R-:W-:Y:S01]  /*cfa0*/  HSET2.LE.AND R81, R81, R132.reuse, PT ;  /* 0x0000008451517233 */ /* 0x100fe20003803000 */
[----:B------:R-:W-:Y:S01]  /*cfb0*/  PRMT R91, R91, 0x5410, R55 ;  /* 0x000054105b5b7816 */ /* 0x000fe20000000037 */
[----:B------:R-:W-:-:S02]  /*cfc0*/  HSET2.LE.AND R75, R75, R132, PT ;  /* 0x000000844b4b7233 */ /* 0x000fc40003803000 */
[----:B------:R-:W-:Y:S01]  /*cfd0*/  HSET2.LE.AND R73, R73, R132, PT ;  /* 0x0000008449497233 */ /* 0x000fe20003803000 */
[----:B------:R-:W-:Y:S02]  /*cfe0*/  LOP3.LUT R55, R49, R69, RZ, 0xc0, !PT ;  /* 0x0000004531377212 */ /* 0x000fe400078ec0ff */
[----:B------:R-:W-:Y:S02]  /*cff0*/  LOP3.LUT R69, R38, R72, RZ, 0xc0, !PT ;  /* 0x0000004826457212 */ /* 0x000fe400078ec0ff */
[----:B------:R-:W-:Y:S01]  /*d000*/  LOP3.LUT R38, R36, R141, RZ, 0xc0, !PT ;  /* 0x0000008d24267212 */ /* 0x000fe200078ec0ff */
[----:B------:R-:W-:Y:S01]  /*d010*/  IMAD.MOV.U32 R141, RZ, RZ, R94 ;  /* 0x000000ffff8d7224 */ /* 0x000fe200078e005e */
[----:B------:R-:W-:Y:S01]  /*d020*/  LOP3.LUT R84, R82, R40, RZ, 0xc0, !PT ;  /* 0x0000002852547212 */ /* 0x000fe200078ec0ff */
[----:B------:R-:W4:Y:S01]  /*d030*/  LDSM.16.MT88.4 R92, [R213+0x4400] ;  /* 0x00440000d55c783b */ /* 0x000f220000004200 */
[----:B------:R-:W-:Y:S02]  /*d040*/  LOP3.LUT R85, R81, R41, RZ, 0xc0, !PT ;  /* 0x0000002951557212 */ /* 0x000fe400078ec0ff */
[----:B------:R-:W-:-:S02]  /*d050*/  LOP3.LUT R81, R75, R74, RZ, 0xc0, !PT ;  /* 0x0000004a4b517212 */ /* 0x000fc400078ec0ff */
[----:B------:R-:W-:Y:S02]  /*d060*/  LOP3.LUT R82, R73, R140, RZ, 0xc0, !PT ;  /* 0x0000008c49527212 */ /* 0x000fe400078ec0ff */
[----:B------:R-:W1:Y:S01]  /*d070*/  LDSM.16.MT88.4 R72, [R212+0x4400] ;  /* 0x00440000d448783b */ /* 0x000e620000004200 */
[----:B------:R-:W-:Y:S01]  /*d080*/  LOP3.LUT R134, R134, 0xff, RZ, 0xc0, !PT ;  /* 0x000000ff86867812 */ /* 0x000fe200078ec0ff */
[--C-:B------:R-:W-:Y:S02]  /*d090*/  HSET2.LE.AND R32, R32, R132.reuse, PT ;  /* 0x0000008420207233 */ /* 0x100fe40003803000 */
[--C-:B------:R-:W-:Y:S02]  /*d0a0*/  HSET2.LE.AND R33, R33, R132.reuse, PT ;  /* 0x0000008421217233 */ /* 0x100fe40003803000 */
[--C-:B------:R-:W-:Y:S02]  /*d0b0*/  HSET2.LE.AND R5, R35, R132.reuse, PT ;  /* 0x0000008423057233 */ /* 0x100fe40003803000 */
[----:B------:R-:W-:-:S02]  /*d0c0*/  HSET2.LE.AND R30, R30, R132, PT ;  /* 0x000000841e1e7233 */ /* 0x000fc40003803000 */
[--C-:B------:R-:W-:Y:S02]  /*d0d0*/  HSET2.LE.AND R29, R29, R132.reuse, PT ;  /* 0x000000841d1d7233 */ /* 0x100fe40003803000 */
[--C-:B------:R-:W-:Y:S02]  /*d0e0*/  HSET2.LE.AND R35, R34, R132.reuse, PT ;  /* 0x0000008422237233 */ /* 0x100fe40003803000 */
[----:B------:R-:W-:Y:S01]  /*d0f0*/  HSET2.LE.AND R80, R80, R132, PT ;  /* 0x0000008450507233 */ /* 0x000fe20003803000 */
[----:B------:R-:W-:Y:S02]  /*d100*/  PRMT R134, R134, 0x5410, R52 ;  /* 0x0000541086867816 */ /* 0x000fe40000000034 */
[----:B------:R-:W-:Y:S02]  /*d110*/  LOP3.LUT R52, R32, R64, RZ, 0xc0, !PT ;  /* 0x0000004020347212 */ /* 0x000fe400078ec0ff */
[----:B------:R-:W-:Y:S02]  /*d120*/  LOP3.LUT R39, R33, R50, RZ, 0xc0, !PT ;  /* 0x0000003221277212 */ /* 0x000fe400078ec0ff */
[----:B------:R-:W-:-:S02]  /*d130*/  LOP3.LUT R32, R30, R48, RZ, 0xc0, !PT ;  /* 0x000000301e207212 */ /* 0x000fc400078ec0ff */
[----:B------:R-:W-:Y:S01]  /*d140*/  LOP3.LUT R33, R29, R46, RZ, 0xc0, !PT ;  /* 0x0000002e1d217212 */ /* 0x000fe200078ec0ff */
[----:B--2---:R-:W-:Y:S01]  /*d150*/  HMMA.16816.F32.BF16 R48, R68, R96, RZ ;  /* 0x000000604430723c */ /* 0x004fe200000418ff */
[----:B------:R-:W-:Y:S02]  /*d160*/  LOP3.LUT R34, R5, R44, RZ, 0xc0, !PT ;  /* 0x0000002c05227212 */ /* 0x000fe400078ec0ff */
[----:B------:R-:W-:Y:S02]  /*d170*/  LOP3.LUT R35, R35, R42, RZ, 0xc0, !PT ;  /* 0x0000002a23237212 */ /* 0x000fe400078ec0ff */
[----:B------:R-:W-:-:S03]  /*d180*/  LOP3.LUT R80, R80, R45, RZ, 0xc0, !PT ;  /* 0x0000002d50507212 */ /* 0x000fc600078ec0ff */
[C---:B---3--:R-:W-:Y:S08]  /*d190*/  HMMA.16816.F32.BF16 R40, R68.reuse, R76, RZ ;  /* 0x0000004c4428723c */ /* 0x048ff000000418ff */
[C---:B------:R-:W-:Y:S08]  /*d1a0*/  HMMA.16816.F32.BF16 R44, R68.reuse, R98, RZ ;  /* 0x00000062442c723c */ /* 0x040ff000000418ff */
[----:B------:R-:W-:Y:S01]  /*d1b0*/  HMMA.16816.F32.BF16 R68, R68, R78, RZ ;  /* 0x0000004e4444723c */ /* 0x000fe200000418ff */
[----:B------:R-:W-:Y:S01]  /*d1c0*/  LOP3.LUT R53, R53, 0xff, RZ, 0xc0, !PT ;  /* 0x000000ff35357812 */ /* 0x000fe200078ec0ff */
[----:B------:R-:W-:-:S03]  /*d1d0*/  HSET2.LE.AND R31, R31, R132, PT ;  /* 0x000000841f1f7233 */ /* 0x000fc60003803000 */
[----:B------:R-:W-:Y:S02]  /*d1e0*/  PRMT R136, R53, 0x5410, R136 ;  /* 0x0000541035887816 */ /* 0x000fe40000000088 */
[----:B------:R-:W-:Y:S01]  /*d1f0*/  LOP3.LUT R53, R31, R65, RZ, 0xc0, !PT ;  /* 0x000000411f357212 */ /* 0x000fe200078ec0ff */
[--C-:B------:R-:W-:Y:S02]  /*d200*/  HSET2.LE.AND R37, R37, R132.reuse, PT ;  /* 0x0000008425257233 */ /* 0x100fe40003803000 */
[----:B------:R-:W-:-:S03]  /*d210*/  HSET2.LE.AND R28, R28, R132, PT ;  /* 0x000000841c1c7233 */ /* 0x000fc60003803000 */
[----:B------:R-:W-:Y:S01]  /*d220*/  LOP3.LUT R36, R37, R66, RZ, 0xc0, !PT ;  /* 0x0000004225247212 */ /* 0x000fe200078ec0ff */
[----:B----4-:R-:W-:Y:S01]  /*d230*/  HMMA.16816.F32.BF16 R48, R52, R92, R48 ;  /* 0x0000005c3430723c */ /* 0x010fe20000041830 */
[----:B------:R-:W-:-:S07]  /*d240*/  LOP3.LUT R37, R28, R67, RZ, 0xc0, !PT ;  /* 0x000000431c257212 */ /* 0x000fce00078ec0ff */
[C---:B-1----:R-:W-:Y:S08]  /*d250*/  HMMA.16816.F32.BF16 R40, R52.reuse, R72, R40 ;  /* 0x000000483428723c */ /* 0x042ff00000041828 */
[C---:B------:R-:W-:Y:S08]  /*d260*/  HMMA.16816.F32.BF16 R44, R52.reuse, R94, R44 ;  /* 0x0000005e342c723c */ /* 0x040ff0000004182c */
[----:B------:R-:W-:Y:S08]  /*d270*/  HMMA.16816.F32.BF16 R52, R52, R74, R68 ;  /* 0x0000004a3434723c */ /* 0x000ff00000041844 */
[C---:B------:R-:W-:Y:S08]  /*d280*/  HMMA.16816.F32.BF16 R28, R56.reuse, R96, RZ ;  /* 0x00000060381c723c */ /* 0x040ff000000418ff */
[C---:B------:R-:W-:Y:S08]  /*d290*/  HMMA.16816.F32.BF16 R64, R56.reuse, R76, RZ ;  /* 0x0000004c3840723c */ /* 0x040ff000000418ff */
[C---:B------:R-:W-:Y:S08]  /*d2a0*/  HMMA.16816.F32.BF16 R68, R56.reuse, R98, RZ ;  /* 0x000000623844723c */ /* 0x040ff000000418ff */
[----:B------:R-:W-:Y:S01]  /*d2b0*/  HMMA.16816.F32.BF16 R56, R56, R78, RZ ;  /* 0x0000004e3838723c */ /* 0x000fe200000418ff */
[----:B------:R-:W1:Y:S07]  /*d2c0*/  LDSM.16.MT88.4 R76, [R213+0x4800] ;  /* 0x00480000d54c783b */ /* 0x000e6e0000004200 */
[C---:B------:R-:W-:Y:S08]  /*d2d0*/  HMMA.16816.F32.BF16 R28, R60.reuse, R92, R28 ;  /* 0x0000005c3c1c723c */ /* 0x040ff0000004181c */
[C---:B------:R-:W-:Y:S08]  /*d2e0*/  HMMA.16816.F32.BF16 R64, R60.reuse, R72, R64 ;  /* 0x000000483c40723c */ /* 0x040ff00000041840 */
[C---:B------:R-:W-:Y:S08]  /*d2f0*/  HMMA.16816.F32.BF16 R68, R60.reuse, R94, R68 ;  /* 0x0000005e3c44723c */ /* 0x040ff00000041844 */
[----:B------:R-:W-:Y:S01]  /*d300*/  HMMA.16816.F32.BF16 R60, R60, R74, R56 ;  /* 0x0000004a3c3c723c */ /* 0x000fe20000041838 */
[----:B------:R-:W2:Y:S04]  /*d310*/  LDSM.16.MT88.4 R72, [R212+0x4800] ;  /* 0x00480000d448783b */ /* 0x000ea80000004200 */
[----:B------:R-:W3:Y:S03]  /*d320*/  LDSM.16.MT88.4 R56, [R213+0x4c00] ;  /* 0x004c0000d538783b */ /* 0x000ee60000004200 */
[C---:B-1----:R-:W-:Y:S08]  /*d330*/  HMMA.16816.F32.BF16 R48, R36.reuse, R76, R48 ;  /* 0x0000004c2430723c */ /* 0x042ff00000041830 */
[C---:B------:R-:W-:Y:S08]  /*d340*/  HMMA.16816.F32.BF16 R44, R36.reuse, R78, R44 ;  /* 0x0000004e242c723c */ /* 0x040ff0000004182c */
[C---:B--2---:R-:W-:Y:S08]  /*d350*/  HMMA.16816.F32.BF16 R40, R36.reuse, R72, R40 ;  /* 0x000000482428723c */ /* 0x044ff00000041828 */
[----:B------:R-:W-:Y:S01]  /*d360*/  HMMA.16816.F32.BF16 R36, R36, R74, R52 ;  /* 0x0000004a2424723c */ /* 0x000fe20000041834 */
[----:B------:R-:W1:Y:S01]  /*d370*/  LDSM.16.MT88.4 R52, [R212+0x4c00] ;  /* 0x004c0000d434783b */ /* 0x000e620000004200 */
[----:B------:R-:W-:-:S02]  /*d380*/  IMAD.MOV.U32 R98, RZ, RZ, R154 ;  /* 0x000000ffff627224 */ /* 0x000fc400078e009a */
[----:B------:R-:W-:-:S04]  /*d390*/  IMAD.MOV.U32 R99, RZ, RZ, R155 ;  /* 0x000000ffff637224 */ /* 0x000fc800078e009b */
[----:B------:R-:W-:Y:S01]  /*d3a0*/  HMMA.16816.F32.BF16 R28, R24, R76, R28 ;  /* 0x0000004c181c723c */ /* 0x000fe2000004181c */
[----:B------:R-:W-:Y:S02]  /*d3b0*/  IMAD.MOV.U32 R92, RZ, RZ, R156 ;  /* 0x000000ffff5c7224 */ /* 0x000fe400078e009c */
[----:B------:R-:W-:-:S05]  /*d3c0*/  IMAD.MOV.U32 R93, RZ, RZ, R157 ;  /* 0x000000ffff5d7224 */ /* 0x000fca00078e009d */
[----:B------:R-:W-:Y:S01]  /*d3d0*/  HMMA.16816.F32.BF16 R68, R24, R78, R68 ;  /* 0x0000004e1844723c */ /* 0x000fe20000041844 */
[----:B------:R-:W-:-:S07]  /*d3e0*/  IMAD.MOV.U32 R96, RZ, RZ, R158 ;  /* 0x000000ffff607224 */ /* 0x000fce00078e009e */
[----:B------:R-:W-:Y:S01]  /*d3f0*/  HMMA.16816.F32.BF16 R64, R24, R72, R64 ;  /* 0x000000481840723c */ /* 0x000fe20000041840 */
[----:B------:R-:W-:-:S06]  /*d400*/  IMAD.MOV.U32 R78, RZ, RZ, R144 ;  /* 0x000000ffff4e7224 */ /* 0x000fcc00078e0090 */
[----:B------:R-:W-:Y:S01]  /*d410*/  IMAD.MOV.U32 R72, RZ, RZ, R142 ;  /* 0x000000ffff487224 */ /* 0x000fe200078e008e */
[----:B------:R-:W-:Y:S01]  /*d420*/  HMMA.16816.F32.BF16 R60, R24, R74, R60 ;  /* 0x0000004a183c723c */ /* 0x000fe2000004183c */
[----:B------:R-:W-:Y:S01]  /*d430*/  IMAD.MOV.U32 R73, RZ, RZ, R143 ;  /* 0x000000ffff497224 */ /* 0x000fe200078e008f */
[----:B------:R-:W2:Y:S01]  /*d440*/  LDSM.16.MT88.4 R24, [R213+0x5000] ;  /* 0x00500000d518783b */ /* 0x000ea20000004200 */
[----:B------:R-:W-:-:S03]  /*d450*/  IMAD.MOV.U32 R97, RZ, RZ, R159 ;  /* 0x000000ffff617224 */ /* 0x000fc600078e009f */
[----:B------:R-:W-:Y:S02]  /*d460*/  STG.E.U16 [R116.64+0x22], R72 ;  /* 0x0000224874007986 */ /* 0x000fe4000c101510 */
[C---:B---3--:R-:W-:Y:S01]  /*d470*/  HMMA.16816.F32.BF16 R48, R32.reuse, R56, R48 ;  /* 0x000000382030723c */ /* 0x048fe20000041830 */
[----:B------:R-:W-:Y:S01]  /*d480*/  IMAD.MOV.U32 R76, RZ, RZ, R146 ;  /* 0x000000ffff4c7224 */ /* 0x000fe200078e0092 */
[----:B------:R-:W-:Y:S01]  /*d490*/  STG.E.U16 [R98.64+0x20], R73 ;  /* 0x0000204962007986 */ /* 0x000fe2000c101510 */
[----:B------:R-:W-:Y:S02]  /*d4a0*/  IMAD.MOV.U32 R79, RZ, RZ, R147 ;  /* 0x000000ffff4f7224 */ /* 0x000fe400078e0093 */
[----:B------:R-:W-:Y:S01]  /*d4b0*/  IMAD.MOV.U32 R77, RZ, RZ, R153 ;  /* 0x000000ffff4d7224 */ /* 0x000fe200078e0099 */
[----:B------:R-:W-:Y:S02]  /*d4c0*/  STG.E.U16 [R98.64+0x22], R78 ;  /* 0x0000224e62007986 */ /* 0x000fe4000c101510 */
[C---:B------:R-:W-:Y:S01]  /*d4d0*/  HMMA.16816.F32.BF16 R44, R32.reuse, R58, R44 ;  /* 0x0000003a202c723c */ /* 0x040fe2000004182c */
[----:B------:R-:W-:Y:S01]  /*d4e0*/  IMAD.MOV.U32 R94, RZ, RZ, R152 ;  /* 0x000000ffff5e7224 */ /* 0x000fe200078e0098 */
[----:B------:R-:W-:Y:S06]  /*d4f0*/  STG.E.U16 [R92.64+0x20], R207 ;  /* 0x000020cf5c007986 */ /* 0x000fec000c101510 */
[C---:B-1----:R-:W-:Y:S01]  /*d500*/  HMMA.16816.F32.BF16 R40, R32.reuse, R52, R40 ;  /* 0x000000342028723c */ /* 0x042fe20000041828 */
[----:B------:R-:W-:Y:S07]  /*d510*/  STG.E.U16 [R92.64+0x22], R206 ;  /* 0x000022ce5c007986 */ /* 0x000fee000c101510 */
[----:B------:R-:W-:Y:S01]  /*d520*/  HMMA.16816.F32.BF16 R36, R32, R54, R36 ;  /* 0x000000362024723c */ /* 0x000fe20000041824 */
[----:B------:R-:W1:Y:S04]  /*d530*/  LDSM.16.MT88.4 R32, [R212+0x5000] ;  /* 0x00500000d420783b */ /* 0x000e680000004200 */
[----:B------:R-:W-:Y:S04]  /*d540*/  STG.E.U16 [R96.64+0x20], R219 ;  /* 0x000020db60007986 */ /* 0x000fe8000c101510 */
[----:B------:R-:W-:Y:S04]  /*d550*/  STG.E.U16 [R96.64+0x22], R218 ;  /* 0x000022da60007986 */ /* 0x000fe8000c101510 */
[----:B------:R-:W-:Y:S04]  /*d560*/  STG.E.U16 [R116.64+0x30], R79 ;  /* 0x0000304f74007986 */ /* 0x000fe8000c101510 */
[----:B------:R-:W-:Y:S04]  /*d570*/  STG.E.U16 [R116.64+0x32], R76 ;  /* 0x0000324c74007986 */ /* 0x000fe8000c101510 */
[----:B------:R-:W-:Y:S04]  /*d580*/  STG.E.U16 [R98.64+0x30], R77 ;  /* 0x0000304d62007986 */ /* 0x000fe8000c101510 */
[----:B------:R-:W-:Y:S04]  /*d590*/  STG.E.U16 [R98.64+0x32], R94 ;  /* 0x0000325e62007986 */ /* 0x000fe8000c101510 */
[----:B------:R-:W-:Y:S04]  /*d5a0*/  STG.E.U16 [R92.64+0x30], R203 ;  /* 0x000030cb5c007986 */ /* 0x000fe8000c101510 */
[----:B------:R-:W-:Y:S04]  /*d5b0*/  STG.E.U16 [R92.64+0x32], R202 ;  /* 0x000032ca5c007986 */ /* 0x000fe8000c101510 */
[----:B------:R-:W-:Y:S01]  /*d5c0*/  STG.E.U16 [R96.64+0x30], R205 ;  /* 0x000030cd60007986 */ /* 0x000fe2000c101510 */
[C---:B------:R-:W-:Y:S03]  /*d5d0*/  HMMA.16816.F32.BF16 R28, R20.reuse, R56, R28 ;  /* 0x00000038141c723c */ /* 0x040fe6000004181c */
        /* <DEDUP_REMOVED lines=8> */
[----:B------:R-:W-:Y:S03]  /*d660*/  HMMA.16816.F32.BF16 R60, R20, R54, R60 ;  /* 0x00000036143c723c */ /* 0x000fe6000004183c */
[----:B------:R-:W-:Y:S04]  /*d670*/  STG.E.U16 [R92.64+0x42], R198 ;  /* 0x000042c65c007986 */ /* 0x000fe8000c101510 */
[----:B------:R-:W-:Y:S04]  /*d680*/  STG.E.U16 [R96.64+0x40], R201 ;  /* 0x000040c960007986 */ /* 0x000fe8000c101510 */
[----:B------:R-:W-:Y:S04]  /*d690*/  STG.E.U16 [R96.64+0x42], R200 ;  /* 0x000042c860007986 */ /* 0x000fe8000c101510 */
[----:B------:R-:W-:Y:S04]  /*d6a0*/  STG.E.U16 [R116.64+0x50], R107 ;  /* 0x0000506b74007986 */ /* 0x000fe8000c101510 */
[----:B------:R-:W-:Y:S04]  /*d6b0*/  STG.E.U16 [R116.64+0x52], R106 ;  /* 0x0000526a74007986 */ /* 0x000fe8000c101510 */
[----:B------:R-:W-:Y:S04]  /*d6c0*/  STG.E.U16 [R98.64+0x50], R109 ;  /* 0x0000506d62007986 */ /* 0x000fe8000c101510 */
[----:B------:R-:W-:Y:S04]  /*d6d0*/  STG.E.U16 [R98.64+0x52], R108 ;  /* 0x0000526c62007986 */ /* 0x000fe8000c101510 */
[----:B------:R-:W3:Y:S04]  /*d6e0*/  LDSM.16.MT88.4 R20, [R213+0x5400] ;  /* 0x00540000d514783b */ /* 0x000ee80000004200 */
[----:B------:R-:W-:Y:S04]  /*d6f0*/  STG.E.U16 [R92.64+0x50], R195 ;  /* 0x000050c35c007986 */ /* 0x000fe8000c101510 */
[----:B------:R-:W4:Y:S04]  /*d700*/  LDSM.16.MT88.4 R52, [R212+0x5400] ;  /* 0x00540000d434783b */ /* 0x000f280000004200 */
[----:B------:R-:W-:Y:S04]  /*d710*/  STG.E.U16 [R92.64+0x52], R194 ;  /* 0x000052c25c007986 */ /* 0x000fe8000c101510 */
[----:B------:R-:W-:Y:S04]  /*d720*/  STG.E.U16 [R96.64+0x50], R197 ;  /* 0x000050c560007986 */ /* 0x000fe8000c101510 */
[----:B------:R-:W-:Y:S01]  /*d730*/  STG.E.U16 [R96.64+0x52], R196 ;  /* 0x000052c460007986 */ /* 0x000fe2000c101510 */
[----:B------:R-:W-:-:S03]  /*d740*/  IMAD.MOV.U32 R95, RZ, RZ, R145 ;  /* 0x000000ffff5f7224 */ /* 0x000fc600078e0091 */
        /* <DEDUP_REMOVED lines=11> */
[C---:B--2---:R-:W-:Y:S03]  /*d800*/  HMMA.16816.F32.BF16 R48, R84.reuse, R24, R48 ;  /* 0x000000185430723c */ /* 0x044fe60000041830 */
[----:B------:R-:W-:Y:S04]  /*d810*/  STG.E.U16 [R98.64+0x72], R252 ;  /* 0x000072fc62007986 */ /* 0x000fe8000c101510 */
[----:B------:R-:W-:Y:S01]  /*d820*/  STG.E.U16 [R92.64+0x70], R187 ;  /* 0x000070bb5c007986 */ /* 0x000fe2000c101510 */
[----:B------:R-:W-:Y:S03]  /*d830*/  HMMA.16816.F32.BF16 R44, R84, R26, R44 ;  /* 0x0000001a542c723c */ /* 0x000fe6000004182c */
[----:B------:R-:W-:Y:S04]  /*d840*/  STG.E.U16 [R92.64+0x72], R186 ;  /* 0x000072ba5c007986 */ /* 0x000fe8000c101510 */
[----:B------:R-:W-:Y:S01]  /*d850*/  STG.E.U16 [R96.64+0x70], R189 ;  /* 0x000070bd60007986 */ /* 0x000fe2000c101510 */
[----:B------:R-:W-:Y:S03]  /*d860*/  HMMA.16816.F32.BF16 R28, R16, R24, R28 ;  /* 0x00000018101c723c */ /* 0x000fe6000004181c */
[----:B------:R-:W-:Y:S04]  /*d870*/  STG.E.U16 [R96.64+0x72], R188 ;  /* 0x000072bc60007986 */ /* 0x000fe8000c101510 */
[----:B------:R-:W-:Y:S01]  /*d880*/  STG.E.U16 [R116.64+0x80], R249 ;  /* 0x000080f974007986 */ /* 0x000fe2000c101510 */
[----:B-1----:R-:W-:Y:S03]  /*d890*/  HMMA.16816.F32.BF16 R40, R84, R32, R40 ;  /* 0x000000205428723c */ /* 0x002fe60000041828 */
[----:B------:R-:W-:Y:S01]  /*d8a0*/  STG.E.U16 [R116.64+0x82], R248 ;  /* 0x000082f874007986 */ /* 0x000fe2000c101510 */
[----:B------:R-:W-:Y:S01]  /*d8b0*/  HSET2.LE.AND R4, R91, R132, PT ;  /* 0x000000845b047233 */ /* 0x000fe20003803000 */
[----:B------:R-:W-:-:S02]  /*d8c0*/  SHF.R.U32.HI R5, RZ, 0x10, R133 ;  /* 0x00000010ff057819 */ /* 0x000fc40000011685 */
[----:B------:R-:W-:Y:S01]  /*d8d0*/  LDSM.16.MT88.4 R152, [R213+0x5c00] ;  /* 0x005c0000d598783b */ /* 0x000fe20000004200 */
[C---:B------:R-:W-:Y:S03]  /*d8e0*/  HMMA.16816.F32.BF16 R68, R16.reuse, R26, R68 ;  /* 0x0000001a1044723c */ /* 0x040fe60000041844 */
[----:B------:R-:W-:Y:S05]  /*d8f0*/  STG.E.U16 [R98.64+0x80], R251 ;  /* 0x000080fb62007986 */ /* 0x000fea000c101510 */
[----:B------:R-:W-:Y:S01]  /*d900*/  HMMA.16816.F32.BF16 R64, R16, R32, R64 ;  /* 0x000000201040723c */ /* 0x000fe20000041840 */
[----:B------:R-:W-:Y:S04]  /*d910*/  STG.E.U16 [R98.64+0x82], R250 ;  /* 0x000082fa62007986 */ /* 0x000fe8000c101510 */
[----:B------:R-:W-:Y:S03]  /*d920*/  STG.E.U16 [R92.64+0x80], R183 ;  /* 0x000080b75c007986 */ /* 0x000fe6000c101510 */
[-C--:B------:R-:W-:Y:S01]  /*d930*/  HMMA.16816.F32.BF16 R36, R84, R34.reuse, R36 ;  /* 0x000000225424723c */ /* 0x080fe20000041824 */
[----:B------:R-:W-:Y:S07]  /*d940*/  STG.E.U16 [R92.64+0x82], R182 ;  /* 0x000082b65c007986 */ /* 0x000fee000c101510 */
[----:B------:R-:W-:Y:S01]  /*d950*/  HMMA.16816.F32.BF16 R60, R16, R34, R60 ;  /* 0x00000022103c723c */ /* 0x000fe2000004183c */
[----:B------:R-:W-:Y:S04]  /*d960*/  STG.E.U16 [R96.64+0x80], R185 ;  /* 0x000080b960007986 */ /* 0x000fe8000c101510 */
[----:B------:R-:W1:Y:S04]  /*d970*/  LDSM.16.MT88.4 R16, [R213+0x5800] ;  /* 0x00580000d510783b */ /* 0x000e680000004200 */
[----:B------:R-:W-:Y:S04]  /*d980*/  STG.E.U16 [R96.64+0x82], R184 ;  /* 0x000082b860007986 */ /* 0x000fe8000c101510 */
[----:B------:R-:W2:Y:S04]  /*d990*/  LDSM.16.MT88.4 R24, [R212+0x5800] ;  /* 0x00580000d418783b */ /* 0x000ea80000004200 */
[----:B------:R-:W-:Y:S04]  /*d9a0*/  STG.E.U16 [R116.64+0x90], R245 ;  /* 0x000090f574007986 */ /* 0x000fe8000c101510 */
[----:B------:R-:W-:Y:S04]  /*d9b0*/  STG.E.U16 [R116.64+0x92], R244 ;  /* 0x000092f474007986 */ /* 0x000fe8000c101510 */
[----:B------:R-:W-:Y:S04]  /*d9c0*/  STG.E.U16 [R98.64+0x90], R247 ;  /* 0x000090f762007986 */ /* 0x000fe8000c101510 */
[----:B------:R-:W-:Y:S04]  /*d9d0*/  STG.E.U16 [R98.64+0x92], R246 ;  /* 0x000092f662007986 */ /* 0x000fe8000c101510 */
[----:B------:R-:W-:Y:S01]  /*d9e0*/  STG.E.U16 [R92.64+0x90], R179 ;  /* 0x000090b35c007986 */ /* 0x000fe2000c101510 */
[----:B------:R-:W-:-:S03]  /*d9f0*/  HSET2.LE.AND R91, R83, R132, PT ;  /* 0x00000084535b7233 */ /* 0x000fc60003803000 */
[----:B------:R-:W-:Y:S01]  /*da00*/  STG.E.U16 [R92.64+0x92], R178 ;  /* 0x000092b25c007986 */ /* 0x000fe2000c101510 */
[----:B------:R-:W-:-:S03]  /*da10*/  LOP3.LUT R83, R4, R141, RZ, 0xc0, !PT ;  /* 0x0000008d04537212 */ /* 0x000fc600078ec0ff */
[----:B------:R-:W-:Y:S04]  /*da20*/  STG.E.U16 [R96.64+0x90], R181 ;  /* 0x000090b560007986 */ /* 0x000fe8000c101510 */
[----:B------:R-:W-:Y:S04]  /*da30*/  STG.E.U16 [R96.64+0x92], R180 ;  /* 0x000092b460007986 */ /* 0x000fe8000c101510 */
[----:B------:R-:W-:Y:S04]  /*da40*/  STG.E.U16 [R116.64+0xa0], R241 ;  /* 0x0000a0f174007986 */ /* 0x000fe8000c101510 */
[----:B------:R-:W-:Y:S04]  /*da50*/  STG.E.U16 [R116.64+0xa2], R240 ;  /* 0x0000a2f074007986 */ /* 0x000fe8000c101510 */
[----:B------:R-:W-:Y:S04]  /*da60*/  STG.E.U16 [R98.64+0xa0], R243 ;  /* 0x0000a0f362007986 */ /* 0x000fe8000c101510 */
[----:B------:R-:W-:Y:S04]  /*da70*/  STG.E.U16 [R98.64+0xa2], R242 ;  /* 0x0000a2f262007986 */ /* 0x000fe8000c101510 */
[----:B------:R-:W-:Y:S01]  /*da80*/  STG.E.U16 [R92.64+0xa0], R175 ;  /* 0x0000a0af5c007986 */ /* 0x000fe2000c101510 */
[----:B------:R-:W-:-:S03]  /*da90*/  LOP3.LUT R4, R133, 0xffff, RZ, 0xc0, !PT ;  /* 0x0000ffff85047812 */ /* 0x000fc600078ec0ff */
[----:B------:R-:W-:Y:S01]  /*daa0*/  STG.E.U16 [R92.64+0xa2], R174 ;  /* 0x0000a2ae5c007986 */ /* 0x000fe2000c101510 */
[C---:B---3--:R-:W-:Y:S03]  /*dab0*/  HMMA.16816.F32.BF16 R48, R80.reuse, R20, R48 ;  /* 0x000000145030723c */ /* 0x048fe60000041830 */
[----:B------:R-:W-:Y:S04]  /*dac0*/  STG.E.U16 [R96.64+0xa0], R177 ;  /* 0x0000a0b160007986 */ /* 0x000fe8000c101510 */
[----:B------:R-:W-:Y:S01]  /*dad0*/  STG.E.U16 [R96.64+0xa2], R176 ;  /* 0x0000a2b060007986 */ /* 0x000fe2000c101510 */
[----:B------:R-:W-:Y:S03]  /*dae0*/  HMMA.16816.F32.BF16 R44, R80, R22, R44 ;  /* 0x00000016502c723c */ /* 0x000fe6000004182c */
[----:B------:R-:W-:Y:S04]  /*daf0*/  STG.E.U16 [R116.64+0xb0], R237 ;  /* 0x0000b0ed74007986 */ /* 0x000fe8000c101510 */
[----:B------:R-:W-:Y:S01]  /*db00*/  STG.E.U16 [R116.64+0xb2], R236 ;  /* 0x0000b2ec74007986 */ /* 0x000fe2000c101510 */
[----:B------:R-:W-:Y:S03]  /*db10*/  HMMA.16816.F32.BF16 R28, R12, R20, R28 ;  /* 0x000000140c1c723c */ /* 0x000fe6000004181c */
[----:B------:R-:W-:Y:S01]  /*db20*/  STG.E.U16 [R98.64+0xb0], R239 ;  /* 0x0000b0ef62007986 */ /* 0x000fe2000c101510 */
[----:B------:R-:W-:-:S03]  /*db30*/  SHF.R.U32.HI R4, RZ, 0x8, R4 ;  /* 0x00000008ff047819 */ /* 0x000fc60000011604 */
[----:B------:R-:W-:Y:S01]  /*db40*/  STG.E.U16 [R98.64+0xb2], R238 ;  /* 0x0000b2ee62007986 */ /* 0x000fe2000c101510 */
[----:B----4-:R-:W-:Y:S01]  /*db50*/  HMMA.16816.F32.BF16 R40, R80, R52, R40 ;  /* 0x000000345028723c */ /* 0x010fe20000041828 */
[----:B------:R-:W-:Y:S02]  /*db60*/  LOP3.LUT R20, R133, 0xff, RZ, 0xc0, !PT ;  /* 0x000000ff85147812 */ /* 0x000fe400078ec0ff */
[----:B------:R-:W-:Y:S01]  /*db70*/  STG.E.U16 [R92.64+0xb0], R168 ;  /* 0x0000b0a85c007986 */ /* 0x000fe2000c101510 */
[----:B------:R-:W-:Y:S02]  /*db80*/  SHF.R.U32.HI R133, RZ, 0x18, R133 ;  /* 0x00000018ff857819 */ /* 0x000fe40000011685 */
[----:B------:R-:W-:Y:S02]  /*db90*/  LOP3.LUT R5, R5, 0xff, RZ, 0xc0, !PT ;  /* 0x000000ff05057812 */ /* 0x000fe400078ec0ff */
[----:B------:R-:W-:Y:S01]  /*dba0*/  HMMA.16816.F32.BF16 R68, R12, R22, R68 ;  /* 0x000000160c44723c */ /* 0x000fe20000041844 */
[----:B------:R-:W-:Y:S01]  /*dbb0*/  STG.E.U16 [R92.64+0xb2], R167 ;  /* 0x0000b2a75c007986 */ /* 0x000fe2000c101510 */
[----:B------:R-:W-:-:S03]  /*dbc0*/  PRMT R4, R20, 0x5410, R4 ;  /* 0x0000541014047816 */ /* 0x000fc60000000004 */
[----:B------:R-:W-:Y:S03]  /*dbd0*/  STG.E.U16 [R96.64+0xb0], R173 ;  /* 0x0000b0ad60007986 */ /* 0x000fe6000c101510 */
[----:B------:R-:W-:Y:S01]  /*dbe0*/  HMMA.16816.F32.BF16 R64, R12, R52, R64 ;  /* 0x000000340c40723c */ /* 0x000fe20000041840 */
[----:B------:R-:W-:Y:S01]  /*dbf0*/  STG.E.U16 [R96.64+0xb2], R172 ;  /* 0x0000b2ac60007986 */ /* 0x000fe2000c101510 */
[----:B------:R-:W-:-:S06]  /*dc00*/  PRMT R5, R5, 0x5410, R133 ;  /* 0x0000541005057816 */ /* 0x000fcc0000000085 */
[-C--:B------:R-:W-:Y:S01]  /*dc10*/  HMMA.16816.F32.BF16 R36, R80, R54.reuse, R36 ;  /* 0x000000365024723c */ /* 0x080fe20000041824 */
[----:B------:R-:W-:Y:S07]  /*dc20*/  STG.E.U16 [R116.64+0xc0], R233 ;  /* 0x0000c0e974007986 */ /* 0x000fee000c101510 */
[----:B------:R-:W-:Y:S01]  /*dc30*/  HMMA.16816.F32.BF16 R60, R12, R54, R60 ;  /* 0x000000360c3c723c */ /* 0x000fe2000004183c */
[----:B------:R-:W-:Y:S04]  /*dc40*/  STG.E.U16 [R116.64+0xc2], R232 ;  /* 0x0000c2e874007986 */ /* 0x000fe8000c101510 */
[----:B------:R-:W-:Y:S04]  /*dc50*/  STG.E.U16 [R98.64+0xc0], R235 ;  /* 0x0000c0eb62007986 */ /* 0x000fe8000c101510 */
[----:B------:R-:W-:Y:S01]  /*dc60*/  STG.E.U16 [R98.64+0xc2], R234 ;  /* 0x0000c2ea62007986 */ /* 0x000fe2000c101510 */
[----:B------:R-:W-:-:S03]  /*dc70*/  HSET2.LE.AND R90, R90, R132, PT ;  /* 0x000000845a5a7233 */ /* 0x000fc60003803000 */
[----:B------:R-:W3:Y:S01]  /*dc80*/  LDSM.16.MT88.4 R12, [R212+0x5c00] ;  /* 0x005c0000d40c783b */ /* 0x000ee20000004200 */
[----:B------:R-:W-:-:S03]  /*dc90*/  HSET2.LE.AND R4, R4, R132, PT ;  /* 0x0000008404047233 */ /* 0x000fc60003803000 */
[----:B------:R4:W-:Y:S01]  /*dca0*/  STG.E.U16 [R92.64+0xc0], R131 ;  /* 0x0000c0835c007986 */ /* 0x0009e2000c101510 */
[----:B------:R-:W-:-:S03]  /*dcb0*/  HSET2.LE.AND R5, R5, R132, PT ;  /* 0x0000008405057233 */ /* 0x000fc60003803000 */
[----:B------:R4:W-:Y:S04]  /*dcc0*/  STG.E.U16 [R92.64+0xc2], R130 ;  /* 0x0000c2825c007986 */ /* 0x0009e8000c101510 */
[----:B------:R4:W-:Y:S04]  /*dcd0*/  STG.E.U16 [R96.64+0xc0], R166 ;  /* 0x0000c0a660007986 */ /* 0x0009e8000c101510 */
[----:B------:R4:W-:Y:S04]  /*dce0*/  STG.E.U16 [R96.64+0xc2], R165 ;  /* 0x0000c2a560007986 */ /* 0x0009e8000c101510 */
[----:B------:R4:W-:Y:S04]  /*dcf0*/  STG.E.U16 [R116.64+0xd0], R229 ;  /* 0x0000d0e574007986 */ /* 0x0009e8000c101510 */
[----:B------:R4:W-:Y:S01]  /*dd00*/  STG.E.U16 [R116.64+0xd2], R228 ;  /* 0x0000d2e474007986 */ /* 0x0009e2000c101510 */
[----:B------:R-:W-:-:S03]  /*dd10*/  LOP3.LUT R90, R90, R138, RZ, 0xc0, !PT ;  /* 0x0000008a5a5a7212 */ /* 0x000fc600078ec0ff */
[----:B------:R4:W-:Y:S01]  /*dd20*/  STG.E.U16 [R98.64+0xd0], R231 ;  /* 0x0000d0e762007986 */ /* 0x0009e2000c101510 */
[----:B------:R-:W-:-:S03]  /*dd30*/  LOP3.LUT R91, R91, R139, RZ, 0xc0, !PT ;  /* 0x0000008b5b5b7212 */ /* 0x000fc600078ec0ff */
[----:B------:R4:W-:Y:S01]  /*dd40*/  STG.E.U16 [R98.64+0xd2], R230 ;  /* 0x0000d2e662007986 */ /* 0x0009e2000c101510 */
[----:B------:R-:W-:Y:S02]  /*dd50*/  LOP3.LUT R88, R4, R88, RZ, 0xc0, !PT ;  /* 0x0000005804587212 */ /* 0x000fe400078ec0ff */
[----:B------:R-:W-:Y:S01]  /*dd60*/  LOP3.LUT R89, R5, R89, RZ, 0xc0, !PT ;  /* 0x0000005905597212 */ /* 0x000fe200078ec0ff */
[----:B------:R4:W-:Y:S04]  /*dd70*/  STG.E.U16 [R92.64+0xd0], R127 ;  /* 0x0000d07f5c007986 */ /* 0x0009e8000c101510 */
[----:B------:R4:W-:Y:S04]  /*dd80*/  STG.E.U16 [R92.64+0xd2], R126 ;  /* 0x0000d27e5c007986 */ /* 0x0009e8000c101510 */
[----:B------:R4:W-:Y:S04]  /*dd90*/  STG.E.U16 [R96.64+0xd0], R129 ;  /* 0x0000d08160007986 */ /* 0x0009e8000c101510 */
[----:B------:R4:W-:Y:S04]  /*dda0*/  STG.E.U16 [R96.64+0xd2], R128 ;  /* 0x0000d28060007986 */ /* 0x0009e8000c101510 */
[----:B------:R4:W-:Y:S04]  /*ddb0*/  STG.E.U16 [R116.64+0xe0], R225 ;  /* 0x0000e0e174007986 */ /* 0x0009e8000c101510 */
[----:B------:R4:W-:Y:S01]  /*ddc0*/  STG.E.U16 [R116.64+0xe2], R224 ;  /* 0x0000e2e074007986 */ /* 0x0009e2000c101510 */
[C---:B-1----:R-:W-:Y:S03]  /*ddd0*/  HMMA.16816.F32.BF16 R48, R88.reuse, R16, R48 ;  /* 0x000000105830723c */ /* 0x042fe60000041830 */
[----:B------:R4:W-:Y:S04]  /*dde0*/  STG.E.U16 [R98.64+0xe0], R227 ;  /* 0x0000e0e362007986 */ /* 0x0009e8000c101510 */
[----:B------:R4:W-:Y:S01]  /*ddf0*/  STG.E.U16 [R98.64+0xe2], R226 ;  /* 0x0000e2e262007986 */ /* 0x0009e2000c101510 */
[----:B------:R-:W-:Y:S03]  /*de00*/  HMMA.16816.F32.BF16 R44, R88, R18, R44 ;  /* 0x00000012582c723c */ /* 0x000fe6000004182c */
[----:B------:R4:W-:Y:S04]  /*de10*/  STG.E.U16 [R92.64+0xe0], R123 ;  /* 0x0000e07b5c007986 */ /* 0x0009e8000c101510 */
[----:B------:R4:W-:Y:S01]  /*de20*/  STG.E.U16 [R92.64+0xe2], R122 ;  /* 0x0000e27a5c007986 */ /* 0x0009e2000c101510 */
[----:B------:R-:W-:Y:S03]  /*de30*/  HMMA.16816.F32.BF16 R28, R8, R16, R28 ;  /* 0x00000010081c723c */ /* 0x000fe6000004181c */
[----:B------:R4:W-:Y:S04]  /*de40*/  STG.E.U16 [R96.64+0xe0], R125 ;  /* 0x0000e07d60007986 */ /* 0x0009e8000c101510 */
[----:B------:R4:W-:Y:S01]  /*de50*/  STG.E.U16 [R96.64+0xe2], R124 ;  /* 0x0000e27c60007986 */ /* 0x0009e2000c101510 */
[----:B--2---:R-:W-:Y:S03]  /*de60*/  HMMA.16816.F32.BF16 R40, R88, R24, R40 ;  /* 0x000000185828723c */ /* 0x004fe60000041828 */
[----:B------:R4:W-:Y:S05]  /*de70*/  STG.E.U16 [R116.64+0xf0], R221 ;  /* 0x0000f0dd74007986 */ /* 0x0009ea000c101510 */
[C---:B------:R-:W-:Y:S01]  /*de80*/  HMMA.16816.F32.BF16 R68, R8.reuse, R18, R68 ;  /* 0x000000120844723c */ /* 0x040fe20000041844 */
[----:B------:R4:W-:Y:S04]  /*de90*/  STG.E.U16 [R116.64+0xf2], R220 ;  /* 0x0000f2dc74007986 */ /* 0x0009e8000c101510 */
[----:B------:R4:W-:Y:S03]  /*dea0*/  STG.E.U16 [R98.64+0xf0], R223 ;  /* 0x0000f0df62007986 */ /* 0x0009e6000c101510 */
[----:B------:R-:W-:Y:S01]  /*deb0*/  HMMA.16816.F32.BF16 R64, R8, R24, R64 ;  /* 0x000000180840723c */ /* 0x000fe20000041840 */
[----:B------:R4:W-:Y:S07]  /*dec0*/  STG.E.U16 [R98.64+0xf2], R222 ;  /* 0x0000f2de62007986 */ /* 0x0009ee000c101510 */
[-C--:B------:R-:W-:Y:S01]  /*ded0*/  HMMA.16816.F32.BF16 R36, R88, R26.reuse, R36 ;  /* 0x0000001a5824723c */ /* 0x080fe20000041824 */
[----:B------:R4:W-:Y:S07]  /*dee0*/  STG.E.U16 [R92.64+0xf0], R119 ;  /* 0x0000f0775c007986 */ /* 0x0009ee000c101510 */
[----:B------:R-:W-:Y:S01]  /*def0*/  HMMA.16816.F32.BF16 R60, R8, R26, R60 ;  /* 0x0000001a083c723c */ /* 0x000fe2000004183c */
[----:B------:R4:W-:Y:S04]  /*df00*/  STG.E.U16 [R92.64+0xf2], R118 ;  /* 0x0000f2765c007986 */ /* 0x0009e8000c101510 */
[----:B------:R4:W-:Y:S01]  /*df10*/  STG.E.U16 [R96.64+0xf0], R121 ;  /* 0x0000f07960007986 */ /* 0x0009e2000c101510 */
[----:B------:R-:W-:-:S03]  /*df20*/  HSET2.LE.AND R137, R137, R132, PT ;  /* 0x0000008489897233 */ /* 0x000fc60003803000 */
[----:B------:R4:W-:Y:S01]  /*df30*/  STG.E.U16 [R96.64+0xf2], R120 ;  /* 0x0000f27860007986 */ /* 0x0009e2000c101510 */
[--C-:B------:R-:W-:Y:S02]  /*df40*/  HSET2.LE.AND R136, R136, R132.reuse, PT ;  /* 0x0000008488887233 */ /* 0x100fe40003803000 */
[--C-:B------:R-:W-:Y:S02]  /*df50*/  HSET2.LE.AND R135, R135, R132.reuse, PT ;  /* 0x0000008487877233 */ /* 0x100fe40003803000 */
[----:B------:R-:W-:Y:S01]  /*df60*/  HSET2.LE.AND R134, R134, R132, PT ;  /* 0x0000008486867233 */ /* 0x000fe20003803000 */
[----:B------:R-:W-:Y:S02]  /*df70*/  LOP3.LUT R148, R137, R148, RZ, 0xc0, !PT ;  /* 0x0000009489947212 */ /* 0x000fe400078ec0ff */
[----:B------:R-:W-:Y:S02]  /*df80*/  LOP3.LUT R149, R136, R149, RZ, 0xc0, !PT ;  /* 0x0000009588957212 */ /* 0x000fe400078ec0ff */
[----:B------:R-:W-:-:S02]  /*df90*/  LOP3.LUT R150, R135, R150, RZ, 0xc0, !PT ;  /* 0x0000009687967212 */ /* 0x000fc400078ec0ff */
[----:B------:R-:W-:Y:S01]  /*dfa0*/  LOP3.LUT R151, R134, R151, RZ, 0xc0, !PT ;  /* 0x0000009786977212 */ /* 0x000fe200078ec0ff */
[-C--:B------:R-:W-:Y:S08]  /*dfb0*/  HMMA.16816.F32.BF16 R144, R160, R152.reuse, R28 ;  /* 0x00000098a090723c */ /* 0x080ff0000004181c */
[C---:B------:R-:W-:Y:S08]  /*dfc0*/  HMMA.16816.F32.BF16 R132, R148.reuse, R152, R48 ;  /* 0x000000989484723c */ /* 0x040ff00000041830 */
[C---:B------:R-:W-:Y:S08]  /*dfd0*/  HMMA.16816.F32.BF16 R136, R148.reuse, R154, R44 ;  /* 0x0000009a9488723c */ /* 0x040ff0000004182c */
[----:B---3--:R-:W-:Y:S08]  /*dfe0*/  HMMA.16816.F32.BF16 R140, R148, R12, R40 ;  /* 0x0000000c948c723c */ /* 0x008ff00000041828 */
[C---:B------:R-:W-:Y:S08]  /*dff0*/  HMMA.16816.F32.BF16 R152, R160.reuse, R154, R68 ;  /* 0x0000009aa098723c */ /* 0x040ff00000041844 */
[----:B------:R-:W-:Y:S08]  /*e000*/  HMMA.16816.F32.BF16 R156, R160, R12, R64 ;  /* 0x0000000ca09c723c */ /* 0x000ff00000041840 */
[-C--:B------:R-:W-:Y:S08]  /*e010*/  HMMA.16816.F32.BF16 R148, R148, R14.reuse, R36 ;  /* 0x0000000e9494723c */ /* 0x080ff00000041824 */
[----:B------:R-:W-:Y:S01]  /*e020*/  HMMA.16816.F32.BF16 R160, R160, R14, R60 ;  /* 0x0000000ea0a0723c */ /* 0x000fe2000004183c */
[----:B------:R-:W-:Y:S07]  /*e030*/  @!P0 BRA `(.L_x_549) ;  /* 0x0000b09000008947 */ /* 0x000fee0003800000 */
[----:B----4-:R-:W-:Y:S01]  /*e040*/  IADD3 R4, P0, R116, -0x100, RZ ;  /* 0xffffff0074047810 */ /* 0x010fe20007f1e0ff */
[----:B------:R-:W-:Y:S01]  /*e050*/  IMAD.MOV.U32 R166, RZ, RZ, R0 ;  /* 0x000000ffffa67224 */ /* 0x000fe200078e0000 */
[----:B-----5:R-:W-:Y:S01]  /*e060*/  MOV R165, R2 ;  /* 0x0000000200a57202 */ /* 0x020fe20000000f00 */
[----:B------:R-:W-:Y:S01]  /*e070*/  UIADD3 UR17, UR6, -0x2, URZ ;  /* 0xfffffffe06117890 */ /* 0x000fe2000fffe03f */
[----:B------:R-:W-:Y:S01]  /*e080*/  IADD3.X R0, R117, -0x1, RZ, P0, !PT ;  /* 0xffffffff75007810 */ /* 0x000fe200007fe4ff */
[----:B------:R1:W-:Y:S01]  /*e090*/  STL [R1+0x1e8], R4 ;  /* 0x0001e80401007387 */ /* 0x0003e20000100800 */
[----:B------:R-:W2:Y:S01]  /*e0a0*/  LDC.U8 R2, c[0x0][0x2d8] ;  /* 0x0000b600ff027b82 */ /* 0x000ea20000000000 */
[----:B------:R-:W-:Y:S01]  /*e0b0*/  IMAD.WIDE.U32 R10, R100, -0x326172a9, RZ ;  /* 0xcd9e8d57640a7825 */ /* 0x000fe200078e00ff */
[----:B------:R-:W-:Y:S01]  /*e0c0*/  MOV R168, R3 ;  /* 0x0000000300a87202 */ /* 0x000fe20000000f00 */
[----:B------:R3:W-:Y:S01]  /*e0d0*/  STL [R1+0x1ec], R0 ;  /* 0x0001ec0001007387 */ /* 0x0007e20000100800 */
[----:B------:R-:W-:Y:S01]  /*e0e0*/  MOV R167, R164 ;  /* 0x000000a400a77202 */ /* 0x000fe20000000f00 */
[----:B------:R-:W-:Y:S01]  /*e0f0*/  IMAD.WIDE.U32 R8, R101, -0x326172a9, RZ ;  /* 0xcd9e8d5765087825 */ /* 0x000fe200078e00ff */
[----:B------:R-:W-:Y:S01]  /*e100*/  ULDC.64 UR26, c[0x0][0x118] ;  /* 0x00004600001a7ab9 */ /* 0x000fe20000000a00 */
[----:B------:R-:W4:Y:S01]  /*e110*/  LDL.64 R96, [R1+0x1a0] ;  /* 0x0001a00001607983 */ /* 0x000f220000100a00 */
[----:B------:R-:W-:Y:S01]  /*e120*/  ULDC.U8 UR16, c[0x0][0x2d8] ;  /* 0x0000b60000107ab9 */ /* 0x000fe20000000000 */
[----:B------:R-:W-:Y:S01]  /*e130*/  IMAD.WIDE.U32 R12, R6, -0x2daee0ad, RZ ;  /* 0xd2511f53060c7825 */ /* 0x000fe200078e00ff */
[-C--:B------:R-:W-:Y:S01]  /*e140*/  LOP3.LUT R3, R11, R7.reuse, RZ, 0x3c, !PT ;  /* 0x000000070b037212 */ /* 0x080fe200078e3cff */
[----:B------:R-:W-:Y:S01]  /*e150*/  STL.64 [R1+0x1c8], R10 ;  /* 0x0001c80a01007387 */ /* 0x000fe20000100a00 */
[----:B------:R-:W-:Y:S01]  /*e160*/  LOP3.LUT R7, R9, R7, RZ, 0x3c, !PT ;  /* 0x0000000709077212 */ /* 0x000fe200078e3cff */
[----:B------:R-:W-:-:S02]  /*e170*/  ULDC.64 UR6, c[0x0][0x1a0] ;  /* 0x0000680000067ab9 */ /* 0x000fc40000000a00 */
[----:B------:R-:W-:Y:S01]  /*e180*/  STL.64 [R1+0x1b8], R8 ;  /* 0x0001b80801007387 */ /* 0x000fe20000100a00 */
[----:B-1----:R-:W-:Y:S01]  /*e190*/  MOV R4, c[0x0][0x228] ;  /* 0x00008a0000047a02 */ /* 0x002fe20000000f00 */
[----:B---3--:R-:W-:-:S04]  /*e1a0*/  IMAD.MOV.U32 R0, RZ, RZ, c[0x0][0x1a4] ;  /* 0x00006900ff007624 */ /* 0x008fc800078e00ff */
[----:B------:R-:W-:Y:S01]  /*e1b0*/  IMAD.SHL.U32 R5, R4, 0x8, RZ ;  /* 0x0000000804057824 */ /* 0x000fe200078e00ff */
[----:B------:R-:W-:Y:S01]  /*e1c0*/  STL.64 [R1+0x1d0], R12 ;  /* 0x0001d00c01007387 */ /* 0x000fe20000100a00 */
[----:B--2---:R-:W-:Y:S02]  /*e1d0*/  PRMT R6, R2, 0x7054, R2 ;  /* 0x0000705402067816 */ /* 0x004fe40000000002 */
[----:B----4-:R-:W-:-:S13]  /*e1e0*/  ISETP.GE.AND P1, PT, R96, c[0x0][0x220], PT ;  /* 0x0000880060007a0c */ /* 0x010fda0003f26270 */
[----:B------:R-:W-:-:S05]  /*e1f0*/  @!P1 IMAD R0, R0, 0x60, RZ ;  /* 0x0000006000009824 */ /* 0x000fca00078e02ff */
[----:B------:R1:W-:Y:S02]  /*e200*/  @!P1 STL [R1+0x198], R0 ;  /* 0x0001980001009387 */ /* 0x0003e40000100800 */
[----:B-1----:R-:W-:Y:S02]  /*e210*/  IMAD R0, R4, 0x38, R5 ;  /* 0x0000003804007824 */ /* 0x002fe400078e0205 */
[----:B------:R-:W-:-:S04]  /*e220*/  IMAD.WIDE.U32 R4, R3, -0x2daee0ad, RZ ;  /* 0xd2511f5303047825 */ /* 0x000fc800078e00ff */
[----:B------:R-:W-:Y:S01]  /*e230*/  IMAD.WIDE.U32 R2, R7, -0x2daee0ad, RZ ;  /* 0xd2511f5307027825 */ /* 0x000fe200078e00ff */
[----:B------:R1:W-:Y:S04]  /*e240*/  STL.64 [R1+0x1c0], R4 ;  /* 0x0001c00401007387 */ /* 0x0003e80000100a00 */
[----:B------:R1:W-:Y:S01]  /*e250*/  STL.64 [R1+0x1b0], R2 ;  /* 0x0001b00201007387 */ /* 0x0003e20000100a00 */
[----:B------:R-:W-:Y:S01]  /*e260*/  IADD3 R0, R0, 0x1, RZ ;  /* 0x0000000100007810 */ /* 0x000fe20007ffe0ff */
[----:B------:R-:W-:Y:S05]  /*e270*/  BRA `(.L_x_550) ;  /* 0x000003b000007947 */ /* 0x000fea0003800000 */
.L_x_552:
        /* <DEDUP_REMOVED lines=15> */
[C---:B--2---:R-:W-:Y:S04]  /*e370*/  LEA R174, P0, R2.reuse, R190, 0x7 ;  /* 0x000000be02ae7211 */ /* 0x044fe800078038ff */
[----:B---3--:R-:W-:Y:S01]  /*e380*/  LEA.HI.X R175, R2, R189, R0, 0x7, P0 ;  /* 0x000000bd02af7211 */ /* 0x008fe200000f3c00 */
[----:B------:R-:W-:Y:S01]  /*e390*/  @!P1 IMAD.MOV.U32 R0, RZ, RZ, c[0x0][0x19c] ;  /* 0x00006700ff009624 */ /* 0x000fe200078e00ff */
[C---:B------:R-:W-:Y:S04]  /*e3a0*/  @!P1 LEA R2, P0, R174.reuse, c[0x0][0x168], 0x1 ;  /* 0x00005a00ae029a11 */ /* 0x040fe800078008ff */
[--C-:B------:R-:W-:Y:S05]  /*e3b0*/  @!P1 LEA.HI.X R3, R174, c[0x0][0x16c], R175.reuse, 0x1, P0 ;  /* 0x00005b00ae039a11 */ /* 0x100fea00000f0caf */
[----:B------:R-:W-:Y:S01]  /*e3c0*/  @!PT LDS RZ, [RZ] ;  /* 0x00000000fffff984 */ /* 0x000fe20000000800 */
[----:B------:R-:W-:Y:S01]  /*e3d0*/  @!PT LDS RZ, [RZ] ;  /* 0x00000000fffff984 */ /* 0x000fe20000000800 */
[----:B------:R-:W-:Y:S01]  /*e3e0*/  @!PT LDS RZ, [RZ] ;  /* 0x00000000fffff984 */ /* 0x000fe20000000800 */
[----:B------:R2:W-:Y:S04]  /*e3f0*/  @!P1 LDGSTS.E.BYPASS.LTC128B.128 [R164+0x2000], [R2.64] ;  /* 0x0200000002a49fae */ /* 0x0005e8000b901d5a */
[----:B------:R1:W-:Y:S01]  /*e400*/  @P1 STS.128 [R164+0x2800], RZ ;  /* 0x002800ffa4001388 */ /* 0x0003e20000000c00 */
[----:B--2---:R-:W-:Y:S05]  /*e410*/  @!P1 IMAD.MOV.U32 R2, RZ, RZ, c[0x0][0x198] ;  /* 0x00006600ff029624 */ /* 0x004fea00078e00ff */
[CC--:B------:R-:W-:Y:S04]  /*e420*/  @!P1 LEA R3, P0, R2.reuse, R174.reuse, 0x5 ;  /* 0x000000ae02039211 */ /* 0x0c0fe800078028ff */
[-C--:B------:R-:W-:Y:S02]  /*e430*/  @!P1 LEA.HI.X R0, R2, R175.reuse, R0, 0x5, P0 ;  /* 0x000000af02009211 */ /* 0x080fe400000f2c00 */
[C---:B------:R-:W-:Y:S04]  /*e440*/  @!P1 LEA R2, P0, R3.reuse, c[0x0][0x168], 0x1 ;  /* 0x00005a0003029a11 */ /* 0x040fe800078008ff */
[----:B------:R-:W-:Y:S01]  /*e450*/  @!P1 LEA.HI.X R3, R3, c[0x0][0x16c], R0, 0x1, P0 ;  /* 0x00005b0003039a11 */ /* 0x000fe200000f0c00 */
[----:B------:R-:W-:Y:S04]  /*e460*/  @!P1 IMAD.MOV.U32 R0, RZ, RZ, c[0x0][0x19c] ;  /* 0x00006700ff009624 */ /* 0x000fe800078e00ff */
[----:B------:R-:W-:Y:S01]  /*e470*/  @!PT LDS RZ, [RZ] ;  /* 0x00000000fffff984 */ /* 0x000fe20000000800 */
[----:B------:R-:W-:Y:S01]  /*e480*/  @!PT LDS RZ, [RZ] ;  /* 0x00000000fffff984 */ /* 0x000fe20000000800 */
[----:B------:R-:W-:Y:S01]  /*e490*/  @!PT LDS RZ, [RZ] ;  /* 0x00000000fffff984 */ /* 0x000fe20000000800 */
[----:B------:R2:W-:Y:S04]  /*e4a0*/  @!P1 LDGSTS.E.BYPASS.LTC128B.128 [R164+0x2800], [R2.64] ;  /* 0x0280000002a49fae */ /* 0x0005e8000b901d5a */
[----:B------:R1:W-:Y:S01]  /*e4b0*/  @P1 STS.128 [R164+0x3000], RZ ;  /* 0x003000ffa4001388 */ /* 0x0003e20000000c00 */
[----:B--2---:R-:W-:Y:S05]  /*e4c0*/  @!P1 IMAD.MOV.U32 R2, RZ, RZ, c[0x0][0x198] ;  /* 0x00006600ff029624 */ /* 0x004fea00078e00ff */
[C---:B------:R-:W-:Y:S04]  /*e4d0*/  @!P1 LEA R3, P0, R2.reuse, R174, 0x6 ;  /* 0x000000ae02039211 */ /* 0x040fe800078030ff */
[----:B------:R-:W-:Y:S02]  /*e4e0*/  @!P1 LEA.HI.X R0, R2, R175, R0, 0x6, P0 ;  /* 0x000000af02009211 */ /* 0x000fe400000f3400 */
[C---:B------:R-:W-:Y:S04]  /*e4f0*/  @!P1 LEA R2, P0, R3.reuse, c[0x0][0x168], 0x1 ;  /* 0x00005a0003029a11 */ /* 0x040fe800078008ff */
[----:B------:R-:W-:Y:S01]  /*e500*/  @!P1 LEA.HI.X R3, R3, c[0x0][0x16c], R0, 0x1, P0 ;  /* 0x00005b0003039a11 */ /* 0x000fe200000f0c00 */
[----:B------:R-:W-:Y:S04]  /*e510*/  @!P1 IMAD.MOV.U32 R0, RZ, RZ, c[0x0][0x198] ;  /* 0x00006600ff009624 */ /* 0x000fe800078e00ff */
[----:B------:R-:W-:Y:S01]  /*e520*/  @!PT LDS RZ, [RZ] ;  /* 0x00000000fffff984 */ /* 0x000fe20000000800 */
[----:B------:R-:W-:Y:S01]  /*e530*/  @!PT LDS RZ, [RZ] ;  /* 0x00000000fffff984 */ /* 0x000fe20000000800 */
[----:B------:R-:W-:Y:S01]  /*e540*/  @!PT LDS RZ, [RZ] ;  /* 0x00000000fffff984 */ /* 0x000fe20000000800 */
[----:B------:R2:W-:Y:S01]  /*e550*/  @!P1 LDGSTS.E.BYPASS.LTC128B.128 [R164+0x3000], [R2.64] ;  /* 0x0300000002a49fae */ /* 0x0005e2000b901d5a */
[----:B------:R-:W-:Y:S03]  /*e560*/  @!P1 IMAD.WIDE.U32 R174, R0, 0x60, R174 ;  /* 0x0000006000ae9825 */ /* 0x000fe600078e00ae */
[----:B------:R1:W-:Y:S01]  /*e570*/  @P1 STS.128 [R164+0x3800], RZ ;  /* 0x003800ffa4001388 */ /* 0x0003e20000000c00 */
[----:B------:R-:W-:Y:S04]  /*e580*/  @!P1 IMAD.MOV.U32 R0, RZ, RZ, c[0x0][0x19c] ;  /* 0x00006700ff009624 */ /* 0x000fe800078e00ff */
[----:B------:R-:W-:Y:S04]  /*e590*/  @!P1 IMAD R0, R0, 0x60, RZ ;  /* 0x0000006000009824 */ /* 0x000fe800078e02ff */
[----:B------:R-:W-:Y:S01]  /*e5a0*/  @!P1 IMAD.IADD R0, R0, 0x1, R175 ;  /* 0x0000000100009824 */ /* 0x000fe200078e02af */
[C---:B--2---:R-:W-:Y:S04]  /*e5b0*/  @!P1 LEA R2, P0, R174.reuse, c[0x0][0x168], 0x1 ;  /* 0x00005a00ae029a11 */ /* 0x044fe800078008ff */
[----:B------:R-:W-:Y:S05]  /*e5c0*/  @!P1 LEA.HI.X R3, R174, c[0x0][0x16c], R0, 0x1, P0 ;  /* 0x00005b00ae039a11 */ /* 0x000fea00000f0c00 */
[----:B------:R-:W-:Y:S01]  /*e5d0*/  @!PT LDS RZ, [RZ] ;  /* 0x00000000fffff984 */ /* 0x000fe20000000800 */
[----:B------:R-:W-:Y:S01]  /*e5e0*/  @!PT LDS RZ, [RZ] ;  /* 0x00000000fffff984 */ /* 0x000fe20000000800 */
[----:B------:R-:W-:Y:S01]  /*e5f0*/  @!PT LDS RZ, [RZ] ;  /* 0x00000000fffff984 */ /* 0x000fe20000000800 */
[----:B------:R1:W-:Y:S04]  /*e600*/  @!P1 LDGSTS.E.BYPASS.LTC128B.128 [R164+0x3800], [R2.64] ;  /* 0x0380000002a49fae */ /* 0x0003e8000b901d5a */
[----:B------:R-:W0:Y:S01]  /*e610*/  LDGDEPBAR ;  /* 0x00000000000079af */ /* 0x000e220000000000 */
[----:B------:R-:W-:-:S05]  /*e620*/  BRA `(.L_x_551) ;  /* 0x0000097000007947 */ /* 0x000fca0003800000 */
.L_x_550:
[----:B------:R-:W2:Y:S01]  /*e630*/  LDL R164, [R1+0x178] ;  /* 0x0001780001a47983 */ /* 0x000ea20000100800 */
[----:B------:R-:W-:Y:S04]  /*e640*/  DEPBAR.LE SB0, 0x0 ;  /* 0x000080000000791a */ /* 0x000fe80000000000 */
[----:B------:R-:W-:Y:S01]  /*e650*/  USHF.R.S32.HI UR4, URZ, 0x1f, UR17 ;  /* 0x0000001f3f047899 */ /* 0x000fe20008011411 */
[----:B-1----:R-:W3:Y:S01]  /*e660*/  LDL.64 R2, [R1+0x180] ;  /* 0x0001800001027983 */ /* 0x002ee20000100a00 */
[----:B------:R-:W-:Y:S01]  /*e670*/  UIMAD.WIDE.U32 UR24, UR17, UR6, URZ ;  /* 0x00000006111872a5 */ /* 0x000fe2000f8e003f */
[----:B------:R-:W-:Y:S01]  /*e680*/  IMAD.MOV.U32 R8, RZ, RZ, c[0x0][0x1a0] ;  /* 0x00006800ff087624 */ /* 0x000fe200078e00ff */
[----:B------:R-:W-:Y:S01]  /*e690*/  UIMAD UR4, UR4, UR6, URZ ;  /* 0x00000006040472a4 */ /* 0x000fe2000f8e023f */
[----:B------:R-:W-:Y:S01]  /*e6a0*/  IMAD.MOV.U32 R15, RZ, RZ, c[0x0][0x1a4] ;  /* 0x00006900ff0f7624 */ /* 0x000fe200078e00ff */
[----:B------:R-:W-:Y:S01]  /*e6b0*/  UISETP.GE.AND UP0, UPT, UR17, 0x1, UPT ;  /* 0x000000011100788c */ /* 0x000fe2000bf06270 */
[----:B------:R-:W4:Y:S01]  /*e6c0*/  LDL R9, [R1+0x174] ;  /* 0x0001740001097983 */ /* 0x000f220000100800 */
[----:B------:R-:W-:Y:S01]  /*e6d0*/  UIMAD UR4, UR17, UR7, UR4 ;  /* 0x00000007110472a4 */ /* 0x000fe2000f8e0204 */
[----:B------:R-:W-:Y:S02]  /*e6e0*/  IMAD.U32 R4, RZ, RZ, UR24 ;  /* 0x00000018ff047e24 */ /* 0x000fe4000f8e00ff */
[----:B------:R-:W-:Y:S01]  /*e6f0*/  IMAD.U32 R5, RZ, RZ, UR25 ;  /* 0x00000019ff057e24 */ /* 0x000fe2000f8e00ff */
[----:B------:R-:W-:Y:S01]  /*e700*/  UIADD3 UR4, UR25, UR4, URZ ;  /* 0x0000000419047290 */ /* 0x000fe2000fffe03f */
[----:B------:R-:W5:Y:S05]  /*e710*/  LDL R14, [R1+0x198] ;  /* 0x00019800010e7983 */ /* 0x000f6a0000100800 */
[----:B------:R-:W-:Y:S01]  /*e720*/  IMAD.U32 R0, RZ, RZ, UR4 ;  /* 0x00000004ff007e24 */ /* 0x000fe2000f8e00ff */
[----:B------:R-:W-:Y:S06]  /*e730*/  BAR.SYNC.DEFER_BLOCKING 0x0 ;  /* 0x0000000000007b1d */ /* 0x000fec0000010000 */
[----:B--2---:R-:W-:Y:S01]  /*e740*/  @P1 STS [R164+0x4000], RZ ;  /* 0x004000ffa4001388 */ /* 0x004fe20000000800 */
[----:B---3--:R-:W-:Y:S05]  /*e750*/  LEA R6, P2, R4, R2, 0x7 ;  /* 0x0000000204067211 */ /* 0x008fea00078438ff */
[----:B------:R-:W-:Y:S01]  /*e760*/  @P1 STS [R164+0x4004], RZ ;  /* 0x004004ffa4001388 */ /* 0x000fe20000000800 */
[----:B------:R-:W-:Y:S01]  /*e770*/  IMAD.MOV.U32 R3, RZ, RZ, c[0x0][0x1a0] ;  /* 0x00006800ff037624 */ /* 0x000fe200078e00ff */
[----:B------:R-:W-:Y:S02]  /*e780*/  @!P1 LEA R12, P4, R6, c[0x0][0x170], 0x1 ;  /* 0x00005c00060c9a11 */ /* 0x000fe400078808ff */
[----:B----4-:R-:W-:Y:S02]  /*e790*/  LEA.HI.X R7, R4, R9, R0, 0x7, P2 ;  /* 0x0000000904077211 */ /* 0x010fe400010f3c00 */
[----:B------:R-:W-:Y:S01]  /*e7a0*/  @P1 STS.64 [R164+0x4008], RZ ;  /* 0x004008ffa4001388 */ /* 0x000fe20000000a00 */
        /* <DEDUP_REMOVED lines=11> */
[C---:B------:R-:W-:Y:S01]  /*e860*/  @!P1 LEA R8, P0, R4.reuse, c[0x0][0x170], 0x1 ;  /* 0x00005c0004089a11 */ /* 0x040fe200078008ff */
[----:B------:R-:W-:Y:S01]  /*e870*/  @P1 STS.128 [R164+0x4800], RZ ;  /* 0x004800ffa4001388 */ /* 0x000fe20000000c00 */
[----:B------:R-:W-:Y:S01]  /*e880*/  @!P1 LEA.HI.X R3, R3, R7, R15, 0x6, P2 ;  /* 0x0000000703039211 */ /* 0x000fe200010f340f */
[----:B------:R-:W-:Y:S03]  /*e890*/  IMAD.MOV.U32 R15, RZ, RZ, c[0x0][0x1a0] ;  /* 0x00006800ff0f7624 */ /* 0x000fe600078e00ff */
[----:B------:R-:W-:Y:S01]  /*e8a0*/  @!P1 LEA.HI.X R9, R4, c[0x0][0x174], R3, 0x1, P0 ;  /* 0x00005d0004099a11 */ /* 0x000fe200000f0c03 */
[----:B------:R-:W-:Y:S01]  /*e8b0*/  @!PT LDS RZ, [RZ] ;  /* 0x00000000fffff984 */ /* 0x000fe20000000800 */
[----:B------:R-:W-:Y:S01]  /*e8c0*/  @!PT LDS RZ, [RZ] ;  /* 0x00000000fffff984 */ /* 0x000fe20000000800 */
[----:B------:R-:W-:Y:S01]  /*e8d0*/  @!PT LDS RZ, [RZ] ;  /* 0x00000000fffff984 */ /* 0x000fe20000000800 */
[----:B------:R2:W-:Y:S01]  /*e8e0*/  @!P1 LDGSTS.E.BYPASS.LTC128B.128 [R164+0x4800], [R10.64] ;  /* 0x048000000aa49fae */ /* 0x0005e2000b901d5a */
[----:B------:R-:W-:Y:S04]  /*e8f0*/  @!P1 IMAD.WIDE.U32 R6, R15, 0x60, R6 ;  /* 0x000000600f069825 */ /* 0x000fe800078e0006 */
[----:B-----5:R-:W-:Y:S01]  /*e900*/  @!P1 IMAD.IADD R0, R14, 0x1, R7 ;  /* 0x000000010e009824 */ /* 0x020fe200078e0207 */
[----:B------:R-:W-:Y:S01]  /*e910*/  @P1 STS.128 [R164+0x5000], RZ ;  /* 0x005000ffa4001388 */ /* 0x000fe20000000c00 */
[C---:B------:R-:W-:Y:S04]  /*e920*/  @!P1 LEA R2, P0, R6.reuse, c[0x0][0x170], 0x1 ;  /* 0x00005c0006029a11 */ /* 0x040fe800078008ff */
[----:B------:R-:W-:Y:S01]  /*e930*/  @!P1 LEA.HI.X R3, R6, c[0x0][0x174], R0, 0x1, P0 ;  /* 0x00005d0006039a11 */ /* 0x000fe200000f0c00 */
[----:B------:R-:W-:Y:S01]  /*e940*/  @!PT LDS RZ, [RZ] ;  /* 0x00000000fffff984 */ /* 0x000fe20000000800 */
[----:B------:R-:W-:Y:S01]  /*e950*/  @!PT LDS RZ, [RZ] ;  /* 0x00000000fffff984 */ /* 0x000fe20000000800 */
[----:B------:R-:W-:Y:S01]  /*e960*/  @!PT LDS RZ, [RZ] ;  /* 0x00000000fffff984 */ /* 0x000fe20000000800 */
[----:B------:R2:W-:Y:S01]  /*e970*/  @!P1 LDGSTS.E.BYPASS.LTC128B.128 [R164+0x5000], [R8.64] ;  /* 0x0500000008a49fae */ /* 0x0005e2000b901d5a */
[----:B------:R-:W-:Y:S05]  /*e980*/  PLOP3.LUT P0, PT, PT, PT, UP0, 0x80, 0x0 ;  /* 0x000000000000781c */ /* 0x000fea0003f0f008 */
[----:B------:R-:W-:Y:S06]  /*e990*/  @P1 STS.128 [R164+0x5800], RZ ;  /* 0x005800ffa4001388 */ /* 0x000fec0000000c00 */
[----:B------:R-:W-:Y:S01]  /*e9a0*/  @!PT LDS RZ, [RZ] ;  /* 0x00000000fffff984 */ /* 0x000fe20000000800 */
[----:B------:R-:W-:Y:S01]  /*e9b0*/  @!PT LDS RZ, [RZ] ;  /* 0x00000000fffff984 */ /* 0x000fe20000000800 */
[----:B------:R-:W-:Y:S01]  /*e9c0*/  @!PT LDS RZ, [RZ] ;  /* 0x00000000fffff984 */ /* 0x000fe20000000800 */
[----:B------:R3:W-:Y:S06]  /*e9d0*/  @!P1 LDGSTS.E.BYPASS.LTC128B.128 [R164+0x5800], [R2.64] ;  /* 0x0580000002a49fae */ /* 0x0007ec000b901d5a */
[----:B------:R-:W-:Y:S06]  /*e9e0*/  LDSM.16.M88.4 R128, [R217] ;  /* 0x00000000d980783b */ /* 0x000fec0000000200 */
[----:B------:R-:W4:Y:S06]  /*e9f0*/  LDSM.16.M88.4 R16, [R216+0x2000] ;  /* 0x00200000d810783b */ /* 0x000f2c0000000200 */
[----:B------:R-:W2:Y:S06]  /*ea00*/  LDSM.16.M88.4 R124, [R217+0x1000] ;  /* 0x00100000d97c783b */ /* 0x000eac0000000200 */
[----:B------:R-:W2:Y:S06]  /*ea10*/  LDSM.16.M88.4 R32, [R216+0x2400] ;  /* 0x00240000d820783b */ /* 0x000eac0000000200 */
[----:B------:R-:W5:Y:S06]  /*ea20*/  LDL.LU R0, [R1+0x1e8] ;  /* 0x0001e80001007983 */ /* 0x000f6c0000300800 */
[----:B------:R-:W1:Y:S06]  /*ea30*/  LDSM.16.M88.4 R48, [R216+0x2800] ;  /* 0x00280000d830783b */ /* 0x000e6c0000000200 */
[----:B---3--:R-:W3:Y:S06]  /*ea40*/  LDL.LU R3, [R1+0x1ec] ;  /* 0x0001ec0001037983 */ /* 0x008eec0000300800 */
[----:B------:R-:W1:Y:S01]  /*ea50*/  LDSM.16.M88.4 R64, [R216+0x2c00] ;  /* 0x002c0000d840783b */ /* 0x000e620000000200 */
[-C--:B----4-:R-:W-:Y:S05]  /*ea60*/  HMMA.16816.F32.BF16 R4, R128, R16.reuse, RZ ;  /* 0x000000108004723c */ /* 0x090fea00000418ff */
[----:B------:R-:W0:Y:S03]  /*ea70*/  LDGDEPBAR ;  /* 0x00000000000079af */ /* 0x000e260000000000 */
[C---:B--2---:R-:W-:Y:S03]  /*ea80*/  HMMA.16816.F32.BF16 R8, R124.reuse, R16, RZ ;  /* 0x000000107c08723c */ /* 0x044fe600000418ff */
[----:B------:R-:W2:Y:S06]  /*ea90*/  LDSM.16.M88.4 R80, [R216+0x3000] ;  /* 0x00300000d850783b */ /* 0x000eac0000000200 */
[----:B------:R-:W4:Y:S01]  /*eaa0*/  LDSM.16.M88.4 R96, [R216+0x3400] ;  /* 0x00340000d860783b */ /* 0x000f220000000200 */
[-C--:B-1----:R-:W-:Y:S05]  /*eab0*/  HMMA.16816.F32.BF16 R12, R124, R18.reuse, RZ ;  /* 0x000000127c0c723c */ /* 0x082fea00000418ff */
[----:B------:R-:W1:Y:S03]  /*eac0*/  LDSM.16.M88.4 R112, [R216+0x3800] ;  /* 0x00380000d870783b */ /* 0x000e660000000200 */
[C---:B------:R-:W-:Y:S03]  /*ead0*/  HMMA.16816.F32.BF16 R16, R128.reuse, R18, RZ ;  /* 0x000000128010723c */ /* 0x040fe600000418ff */
[----:B------:R-:W1:Y:S05]  /*eae0*/  LDSM.16.M88.4 R172, [R216+0x3c00] ;  /* 0x003c0000d8ac783b */ /* 0x000e6a0000000200 */
[-C--:B------:R-:W-:Y:S01]  /*eaf0*/  HMMA.16816.F32.BF16 R20, R128, R32.reuse, RZ ;  /* 0x000000208014723c */ /* 0x080fe200000418ff */
[----:B------:R-:W-:Y:S06]  /*eb00*/  LDSM.16.M88.4 R176, [R215] ;  /* 0x00000000d7b0783b */ /* 0x000fec0000000200 */
[----:B------:R-:W1:Y:S01]  /*eb10*/  LDSM.16.M88.4 R180, [R214] ;  /* 0x00000000d6b4783b */ /* 0x000e620000000200 */
[C---:B------:R-:W-:Y:S05]  /*eb20*/  HMMA.16816.F32.BF16 R24, R124.reuse, R32, RZ ;  /* 0x000000207c18723c */ /* 0x040fea00000418ff */
[----:B------:R-:W1:Y:S03]  /*eb30*/  LDSM.16.M88.4 R184, [R215+0x1000] ;  /* 0x00100000d7b8783b */ /* 0x000e660000000200 */
[-C--:B------:R-:W-:Y:S03]  /*eb40*/  HMMA.16816.F32.BF16 R28, R124, R34.reuse, RZ ;  /* 0x000000227c1c723c */ /* 0x080fe600000418ff */
[----:B------:R-:W1:Y:S05]  /*eb50*/  LDSM.16.M88.4 R188, [R211] ;  /* 0x00000000d3bc783b */ /* 0x000e6a0000000200 */
[C---:B------:R-:W-:Y:S01]  /*eb60*/  HMMA.16816.F32.BF16 R32, R128.reuse, R34, RZ ;  /* 0x000000228020723c */ /* 0x040fe200000418ff */
[----:B------:R-:W1:Y:S06]  /*eb70*/  LDSM.16.M88.4 R192, [R210] ;  /* 0x00000000d2c0783b */ /* 0x000e6c0000000200 */
[----:B------:R-:W1:Y:S01]  /*eb80*/  LDSM.16.M88.4 R196, [R209] ;  /* 0x00000000d1c4783b */ /* 0x000e620000000200 */
[-C--:B------:R-:W-:Y:S05]  /*eb90*/  HMMA.16816.F32.BF16 R36, R128, R48.reuse, RZ ;  /* 0x000000308024723c */ /* 0x080fea00000418ff */
[----:B------:R-:W1:Y:S03]  /*eba0*/  LDSM.16.M88.4 R200, [R208] ;  /* 0x00000000d0c8783b */ /* 0x000e660000000200 */
[C---:B------:R-:W-:Y:S03]  /*ebb0*/  HMMA.16816.F32.BF16 R40, R124.reuse, R48, RZ ;  /* 0x000000307c28723c */ /* 0x040fe600000418ff */
[----:B------:R-:W-:Y:S05]  /*ebc0*/  LDSM.16.M88.4 R204, [R170] ;  /* 0x00000000aacc783b */ /* 0x000fea0000000200 */
        /* <DEDUP_REMOVED lines=10> */
[-C--:B----4-:R-:W-:Y:S08]  /*ec70*/  HMMA.16816.F32.BF16 R84, R128, R96.reuse, RZ ;  /* 0x000000608054723c */ /* 0x090ff000000418ff */
        /* <DEDUP_REMOVED lines=36> */
[C---:B------:R-:W-:Y:S07]  /*eec0*/  HMMA.16816.F32.BF16 R88, R184.reuse, R172, R88 ;  /* 0x000000acb858723c */ /* 0x040fee0000041858 */
[----:B-----5:R-:W-:Y:S01]  /*eed0*/  IMAD.MOV.U32 R172, RZ, RZ, R0 ;  /* 0x000000ffffac7224 */ /* 0x020fe200078e0000 */
[-C--:B------:R-:W-:Y:S04]  /*eee0*/  HMMA.16816.F32.BF16 R92, R184, R174.reuse, R92 ;  /* 0x000000aeb85c723c */ /* 0x080fe8000004185c */
[----:B---3--:R-:W-:Y:S04]  /*eef0*/  IMAD.MOV.U32 R173, RZ, RZ, R3 ;  /* 0x000000ffffad7224 */ /* 0x008fe800078e0003 */
        /* <DEDUP_REMOVED lines=10> */
.L_x_551:
[----:B------:R-:W-:Y:S01]  /*efa0*/  FMNMX.FTZ R174, R4, R167, !PT ;  /* 0x000000a704ae7209 */ /* 0x000fe20007810000 */
[----:B------:R2:W-:Y:S01]  /*efb0*/  STL [R1+0x208], R211 ;  /* 0x000208d301007387 */ /* 0x0005e20000100800 */
[----:B------:R-:W-:Y:S01]  /*efc0*/  FMNMX.FTZ R0, R8, R165, !PT ;  /* 0x000000a508007209 */ /* 0x000fe20007810000 */
[----:B------:R-:W-:Y:S01]  /*efd0*/  UIADD3 UR5, UR21, -0x4498517b, URZ ;  /* 0xbb67ae8515057890 */ /* 0x000fe2000fffe03f */
[----:B------:R-:W-:Y:S01]  /*efe0*/  FMNMX.FTZ R174, R5, R174, !PT ;  /* 0x000000ae05ae7209 */ /* 0x000fe20007810000 */
[----:B------:R-:W-:Y:S01]  /*eff0*/  UIADD3 UR23, UR20, -0x61c88647, URZ ;  /* 0x9e3779b914177890 */ /* 0x000fe2000fffe03f */
[----:B------:R-:W-:Y:S01]  /*f000*/  FMNMX.FTZ R0, R9, R0, !PT ;  /* 0x0000000009007209 */ /* 0x000fe20007810000 */
[----:B------:R-:W-:Y:S01]  /*f010*/  UIADD3 UR24, UR21, 0x646e171e, URZ ;  /* 0x646e171e15187890 */ /* 0x000fe2000fffe03f */
[----:B------:R-:W-:Y:S01]  /*f020*/  FMNMX.FTZ R174, R16, R174, !PT ;  /* 0x000000ae10ae7209 */ /* 0x000fe20007810000 */
[----:B------:R-:W-:Y:S01]  /*f030*/  USHF.L.U32 UR28, UR17, 0x2, URZ ;  /* 0x00000002111c7899 */ /* 0x000fe2000800063f */
[----:B------:R-:W-:Y:S01]  /*f040*/  FMNMX.FTZ R0, R12, R0, !PT ;  /* 0x000000000c007209 */ /* 0x000fe20007810000 */
[----:B------:R-:W-:Y:S01]  /*f050*/  UIADD3 UR25, UR20, 0x3c6ef372, URZ ;  /* 0x3c6ef37214197890 */ /* 0x000fe2000fffe03f */
[----:B------:R-:W-:Y:S01]  /*f060*/  FMNMX.FTZ R174, R17, R174, !PT ;  /* 0x000000ae11ae7209 */ /* 0x000fe20007810000 */
[----:B------:R-:W-:Y:S01]  /*f070*/  UIADD3 UR4, UR20, -0x4ab325aa, URZ ;  /* 0xb54cda5614047890 */ /* 0x000fe2000fffe03f */
[----:B------:R-:W-:Y:S02]  /*f080*/  FMNMX.FTZ R0, R13, R0, !PT ;  /* 0x000000000d007209 */ /* 0x000fe40007810000 */
[----:B------:R-:W-:Y:S02]  /*f090*/  FMNMX.FTZ R174, R20, R174, !PT ;  /* 0x000000ae14ae7209 */ /* 0x000fe40007810000 */
[----:B------:R-:W-:Y:S02]  /*f0a0*/  FMNMX.FTZ R0, R24, R0, !PT ;  /* 0x0000000018007209 */ /* 0x000fe40007810000 */
[----:B------:R-:W-:Y:S02]  /*f0b0*/  FMNMX.FTZ R174, R21, R174, !PT ;  /* 0x000000ae15ae7209 */ /* 0x000fe40007810000 */
[----:B------:R-:W-:Y:S02]  /*f0c0*/  FMNMX.FTZ R0, R25, R0, !PT ;  /* 0x0000000019007209 */ /* 0x000fe40007810000 */
[----:B------:R-:W-:Y:S02]  /*f0d0*/  FMNMX.FTZ R174, R32, R174, !PT ;  /* 0x000000ae20ae7209 */ /* 0x000fe40007810000 */
[----:B------:R-:W-:Y:S01]  /*f0e0*/  FMNMX.FTZ R0, R28, R0, !PT ;  /* 0x000000001c007209 */ /* 0x000fe20007810000 */
[----:B--2---:R-:W2:Y:S01]  /*f0f0*/  LDL.LU R211, [R1+0x1a8] ;  /* 0x0001a80001d37983 */ /* 0x004ea20000300800 */
[----:B------:R-:W-:Y:S02]  /*f100*/  FMNMX.FTZ R174, R33, R174, !PT ;  /* 0x000000ae21ae7209 */ /* 0x000fe40007810000 */
[----:B------:R-:W-:Y:S01]  /*f110*/  FMNMX.FTZ R0, R29, R0, !PT ;  /* 0x000000001d007209 */ /* 0x000fe20007810000 */
[----:B------:R-:W-:Y:S01]  /*f120*/  STL [R1+0x204], R210 ;  /* 0x000204d201007387 */ /* 0x000fe20000100800 */
[----:B------:R-:W-:Y:S02]  /*f130*/  FMNMX.FTZ R174, R36, R174, !PT ;  /* 0x000000ae24ae7209 */ /* 0x000fe40007810000 */
[----:B------:R-:W-:Y:S01]  /*f140*/  FMNMX.FTZ R0, R40, R0, !PT ;  /* 0x0000000028007209 */ /* 0x000fe20007810000 */
[----:B------:R-:W-:Y:S01]  /*f150*/  STL [R1+0x200], R169 ;  /* 0x000200a901007387 */ /* 0x000fe20000100800 */
[----:B------:R-:W-:Y:S02]  /*f160*/  FMNMX.FTZ R174, R37, R174, !PT ;  /* 0x000000ae25ae7209 */ /* 0x000fe40007810000 */
[----:B-1----:R-:W-:Y:S01]  /*f170*/  FMNMX.FTZ R164, R6, R168, !PT ;  /* 0x000000a806a47209 */ /* 0x002fe20007810000 */
[----:B------:R-:W-:Y:S01]  /*f180*/  STL.64 [R1+0x1f8], R208 ;  /* 0x0001f8d001007387 */ /* 0x000fe20000100a00 */
[----:B------:R-:W-:Y:S02]  /*f190*/  FMNMX.FTZ R174, R48, R174, !PT ;  /* 0x000000ae30ae7209 */ /* 0x000fe40007810000 */
[----:B------:R-:W-:Y:S02]  /*f1a0*/  FMNMX.FTZ R0, R41, R0, !PT ;  /* 0x0000000029007209 */ /* 0x000fe40007810000 */
[----:B------:R-:W-:Y:S01]  /*f1b0*/  FMNMX.FTZ R174, R49, R174, !PT ;  /* 0x000000ae31ae7209 */ /* 0x000fe20007810000 */
[----:B------:R-:W-:Y:S01]  /*f1c0*/  STL.64 [R1+0x1f0], R170 ;  /* 0x0001f0aa01007387 */ /* 0x000fe20000100a00 */
        /* <DEDUP_REMOVED lines=67> */
[----:B------:R-:W-:Y:S01]  /*f600*/  FMNMX.FTZ R164, R102, R164, !PT ;  /* 0x000000a466a47209 */ /* 0x000fe20007810000 */
[----:B------:R-:W1:Y:S03]  /*f610*/  SHFL.BFLY PT, R174, R0, 0x2, 0x1f ;  /* 0x0c401f0000ae7f89 */ /* 0x000e6600000e0000 */
        /* <DEDUP_REMOVED lines=28> */
[----:B------:R-:W1:Y:S01]  /*f7e0*/  SHFL.BFLY PT, R3, R2, 0x1, 0x1f ;  /* 0x0c201f0002037f89 */ /* 0x000e6200000e0000 */
[C---:B------:R-:W-:Y:S01]  /*f7f0*/  FSETP.NEU.FTZ.AND P0, PT, R164.reuse, -INF , PT ;  /* 0xff800000a400780b */ /* 0x040fe20003f1d000 */
[----:B------:R-:W-:Y:S01]  /*f800*/  FMUL.FTZ R179, R164, c[0x0][0x23c] ;  /* 0x00008f00a4b37a20 */ /* 0x000fe20000410000 */
[----:B------:R-:W-:Y:S04]  /*f810*/  FMNMX.FTZ R0, R74, R0, !PT ;  /* 0x000000004a007209 */ /* 0x000fe80007810000 */
[----:B------:R-:W-:Y:S02]  /*f820*/  FMNMX.FTZ R0, R75, R0, !PT ;  /* 0x000000004b007209 */ /* 0x000fe40007810000 */
[----:B------:R-:W-:Y:S02]  /*f830*/  FSEL R179, R179, RZ, P0 ;  /* 0x000000ffb3b37208 */ /* 0x000fe40000000000 */
[----:B------:R-:W-:Y:S03]  /*f840*/  FMNMX.FTZ R0, R78, R0, !PT ;  /* 0x000000004e007209 */ /* 0x000fe60007810000 */
[--C-:B------:R-:W-:Y:S01]  /*f850*/  FFMA.FTZ R207, R4, c[0x0][0x23c], -R179.reuse ;  /* 0x00008f0004cf7a23 */ /* 0x100fe200000108b3 */
[----:B------:R-:W-:Y:S01]  /*f860*/  FMNMX.FTZ R4, R79, R0, !PT ;  /* 0x000000004f047209 */ /* 0x000fe20007810000 */
[--C-:B------:R-:W-:Y:S02]  /*f870*/  FFMA.FTZ R171, R5, c[0x0][0x23c], -R179.reuse ;  /* 0x00008f0005ab7a23 */ /* 0x100fe400000108b3 */
[--C-:B------:R-:W-:Y:S01]  /*f880*/  FFMA.FTZ R184, R48, c[0x0][0x23c], -R179.reuse ;  /* 0x00008f0030b87a23 */ /* 0x100fe200000108b3 */
[----:B------:R-:W-:Y:S01]  /*f890*/  FMNMX.FTZ R4, R90, R4, !PT ;  /* 0x000000045a047209 */ /* 0x000fe20007810000 */
[--C-:B------:R-:W-:Y:S02]  /*f8a0*/  FFMA.FTZ R185, R49, c[0x0][0x23c], -R179.reuse ;  /* 0x00008f0031b97a23 */ /* 0x100fe400000108b3 */
[--C-:B------:R-:W-:Y:S01]  /*f8b0*/  FFMA.FTZ R180, R52, c[0x0][0x23c], -R179.reuse ;  /* 0x00008f0034b47a23 */ /* 0x100fe200000108b3 */
[----:B------:R-:W-:Y:S01]  /*f8c0*/  FMNMX.FTZ R4, R91, R4, !PT ;  /* 0x000000045b047209 */ /* 0x000fe20007810000 */
[--C-:B------:R-:W-:Y:S01]  /*f8d0*/  FFMA.FTZ R199, R84, c[0x0][0x23c], -R179.reuse ;  /* 0x00008f0054c77a23 */ /* 0x100fe200000108b3 */
[----:B-1----:R-:W-:Y:S01]  /*f8e0*/  FMNMX.FTZ R3, R2, R3, !PT ;  /* 0x0000000302037209 */ /* 0x002fe20007810000 */
[----:B------:R-:W-:Y:S01]  /*f8f0*/  MUFU.EX2 R185, R185 ;  /* 0x000000b900b97308 */ /* 0x000fe20000000800 */
[----:B------:R-:W-:Y:S01]  /*f900*/  FMNMX.FTZ R4, R94, R4, !PT ;  /* 0x000000045e047209 */ /* 0x000fe20007810000 */
[----:B------:R-:W1:Y:S01]  /*f910*/  SHFL.BFLY PT, R2, R174, 0x1, 0x1f ;  /* 0x0c201f00ae027f89 */ /* 0x000e6200000e0000 */
[----:B------:R-:W-:Y:S01]  /*f920*/  FSETP.NEU.FTZ.AND P0, PT, R3, -INF , PT ;  /* 0xff8000000300780b */ /* 0x000fe20003f1d000 */
[--C-:B------:R-:W-:Y:S01]  /*f930*/  FFMA.FTZ R195, R112, c[0x0][0x23c], -R179.reuse ;  /* 0x00008f0070c37a23 */ /* 0x100fe200000108b3 */
[----:B------:R-:W-:Y:S01]  /*f940*/  FMNMX.FTZ R4, R95, R4, !PT ;  /* 0x000000045f047209 */ /* 0x000fe20007810000 */
[----:B------:R-:W-:Y:S02]  /*f950*/  FMUL.FTZ R0, R3, c[0x0][0x23c] ;  /* 0x00008f0003007a20 */ /* 0x000fe40000410000 */
[--C-:B------:R-:W-:Y:S01]  /*f960*/  FFMA.FTZ R188, R16, c[0x0][0x23c], -R179.reuse ;  /* 0x00008f0010bc7a23 */ /* 0x100fe200000108b3 */
[----:B------:R-:W-:Y:S01]  /*f970*/  FMNMX.FTZ R4, R106, R4, !PT ;  /* 0x000000046a047209 */ /* 0x000fe20007810000 */
[----:B------:R-:W-:Y:S01]  /*f980*/  MUFU.EX2 R180, R180 ;  /* 0x000000b400b47308 */ /* 0x000fe20000000800 */
[----:B------:R-:W-:Y:S01]  /*f990*/  FSEL R0, R0, RZ, P0 ;  /* 0x000000ff00007208 */ /* 0x000fe20000000000 */
[--C-:B------:R-:W-:Y:S01]  /*f9a0*/  FFMA.FTZ R189, R17, c[0x0][0x23c], -R179.reuse ;  /* 0x00008f0011bd7a23 */ /* 0x100fe200000108b3 */
[----:B------:R-:W-:Y:S01]  /*f9b0*/  FMNMX.FTZ R4, R107, R4, !PT ;  /* 0x000000046b047209 */ /* 0x000fe20007810000 */
[--C-:B------:R-:W-:Y:S02]  /*f9c0*/  FFMA.FTZ R186, R20, c[0x0][0x23c], -R179.reuse ;  /* 0x00008f0014ba7a23 */ /* 0x100fe400000108b3 */
[--C-:B------:R-:W-:Y:S01]  /*f9d0*/  FFMA.FTZ R209, R7, c[0x0][0x23c], -R0.reuse ;  /* 0x00008f0007d17a23 */ /* 0x100fe20000010800 */
[----:B------:R-:W-:Y:S01]  /*f9e0*/  FMNMX.FTZ R4, R110, R4, !PT ;  /* 0x000000046e047209 */ /* 0x000fe20007810000 */
[--C-:B------:R-:W-:Y:S02]  /*f9f0*/  FFMA.FTZ R200, R34, c[0x0][0x23c], -R0.reuse ;  /* 0x00008f0022c87a23 */ /* 0x100fe40000010800 */
[----:B------:R-:W-:Y:S01]  /*fa00*/  MUFU.EX2 R195, R195 ;  /* 0x000000c300c37308 */ /* 0x000fe20000000800 */
[----:B------:R-:W-:Y:S01]  /*fa10*/  FMNMX.FTZ R4, R111, R4, !PT ;  /* 0x000000046f047209 */ /* 0x000fe20007810000 */
[--C-:B------:R-:W-:Y:S02]  /*fa20*/  FFMA.FTZ R201, R35, c[0x0][0x23c], -R0.reuse ;  /* 0x00008f0023c97a23 */ /* 0x100fe40000010800 */
[--C-:B------:R-:W-:Y:S01]  /*fa30*/  FFMA.FTZ R196, R38, c[0x0][0x23c], -R0.reuse ;  /* 0x00008f0026c47a23 */ /* 0x100fe20000010800 */
[----:B------:R-:W-:Y:S01]  /*fa40*/  FMNMX.FTZ R4, R122, R4, !PT ;  /* 0x000000047a047209 */ /* 0x000fe20007810000 */
[--C-:B------:R-:W-:Y:S01]  /*fa50*/  FFMA.FTZ R206, R51, c[0x0][0x23c], -R0.reuse ;  /* 0x00008f0033ce7a23 */ /* 0x100fe20000010800 */
[----:B-1----:R-:W-:Y:S01]  /*fa60*/  FMNMX.FTZ R2, R174, R2, !PT ;  /* 0x00000002ae027209 */ /* 0x002fe20007810000 */
[--C-:B------:R-:W-:Y:S02]  /*fa70*/  FFMA.FTZ R202, R66, c[0x0][0x23c], -R0.reuse ;  /* 0x00008f0042ca7a23 */ /* 0x100fe40000010800 */
[--C-:B------:R-:W-:Y:S01]  /*fa80*/  FFMA.FTZ R197, R98, c[0x0][0x23c], -R0.reuse ;  /* 0x00008f0062c57a23 */ /* 0x100fe20000010800 */
[----:B------:R-:W-:Y:S01]  /*fa90*/  FSETP.NEU.FTZ.AND P0, PT, R2, -INF , PT ;  /* 0xff8000000200780b */ /* 0x000fe20003f1d000 */
[--C-:B------:R-:W-:Y:S01]  /*faa0*/  FFMA.FTZ R114, R114, c[0x0][0x23c], -R0.reuse ;  /* 0x00008f0072727a23 */ /* 0x100fe20000010800 */
[----:B--2---:R-:W-:Y:S01]  /*fab0*/  LOP3.LUT R211, R211, 0xffffffef, RZ, 0xc0, !PT ;  /* 0xffffffefd3d37812 */ /* 0x004fe200078ec0ff */
[--C-:B------:R-:W-:Y:S01]  /*fac0*/  FFMA.FTZ R187, R21, c[0x0][0x23c], -R179.reuse ;  /* 0x00008f0015bb7a23 */ /* 0x100fe200000108b3 */
[----:B------:R-:W-:Y:S01]  /*fad0*/  MUFU.EX2 R206, R206 ;  /* 0x000000ce00ce7308 */ /* 0x000fe20000000800 */
[--C-:B------:R-:W-:Y:S01]  /*fae0*/  FFMA.FTZ R190, R32, c[0x0][0x23c], -R179.reuse ;  /* 0x00008f0020be7a23 */ /* 0x100fe200000108b3 */
[----:B------:R-:W-:Y:S01]  /*faf0*/  @P1 LOP3.LUT R211, R211, 0x10, RZ, 0xfc, !PT ;  /* 0x00000010d3d31812 */ /* 0x000fe200078efcff */
[--C-:B------:R-:W-:Y:S02]  /*fb00*/  FFMA.FTZ R191, R33, c[0x0][0x23c], -R179.reuse ;  /* 0x00008f0021bf7a23 */ /* 0x100fe400000108b3 */
[--C-:B------:R-:W-:Y:S01]  /*fb10*/  FFMA.FTZ R183, R36, c[0x0][0x23c], -R179.reuse ;  /* 0x00008f0024b77a23 */ /* 0x100fe200000108b3 */
[----:B------:R-:W-:Y:S01]  /*fb20*/  LOP3.LUT R211, R211, 0xffffffbf, RZ, 0xc0, !PT ;  /* 0xffffffbfd3d37812 */ /* 0x000fe200078ec0ff */
        /* <DEDUP_REMOVED lines=50> */
[----:B------:R-:W-:Y:S01]  /*fe50*/  FMNMX.FTZ R0, R123, R4, !PT ;  /* 0x000000047b007209 */ /* 0x000fe20007810000 */
[C---:B------:R-:W-:Y:S01]  /*fe60*/  FMUL.FTZ R4, R2.reuse, c[0x0][0x23c] ;  /* 0x00008f0002047a20 */ /* 0x040fe20000410000 */
[----:B------:R-:W-:Y:S01]  /*fe70*/  MUFU.EX2 R197, R197 ;  /* 0x000000c500c57308 */ /* 0x000fe20000000800 */
[----:B------:R-:W-:Y:S01]  /*fe80*/  FADD.FTZ R37, -R2, R165 ;  /* 0x000000a502257221 */ /* 0x000fe20000010100 */
[----:B------:R-:W-:Y:S01]  /*fe90*/  FMNMX.FTZ R0, R126, R0, !PT ;  /* 0x000000007e007209 */ /* 0x000fe20007810000 */
[----:B------:R-:W-:Y:S01]  /*fea0*/  FADD.FTZ R6, -R164, R167 ;  /* 0x000000a7a4067221 */ /* 0x000fe20000010100 */
[----:B------:R-:W-:Y:S01]  /*feb0*/  FSEL R4, R4, RZ, P0 ;  /* 0x000000ff04047208 */ /* 0x000fe20000000000 */
[----:B------:R-:W-:Y:S01]  /*fec0*/  FMUL.FTZ R37, R37, c[0x0][0x23c] ;  /* 0x00008f0025257a20 */ /* 0x000fe20000410000 */
[----:B------:R-:W-:Y:S01]  /*fed0*/  FMNMX.FTZ R0, R127, R0, !PT ;  /* 0x000000007f007209 */ /* 0x000fe20007810000 */
[----:B------:R-:W-:Y:S02]  /*fee0*/  FMUL.FTZ R6, R6, c[0x0][0x23c] ;  /* 0x00008f0006067a20 */ /* 0x000fe40000410000 */
[--C-:B------:R-:W-:Y:S01]  /*fef0*/  FFMA.FTZ R38, R9, c[0x0][0x23c], -R4.reuse ;  /* 0x00008f0009267a23 */ /* 0x100fe20000010804 */
[----:B------:R-:W-:Y:S01]  /*ff00*/  MUFU.EX2 R192, R192 ;  /* 0x000000c000c07308 */ /* 0x000fe20000000800 */
[----:B------:R-:W2:Y:S01]  /*ff10*/  LDL.LU R9, [R1+0x1dc] ;  /* 0x0001dc0001097983 */ /* 0x000ea20000300800 */
[--C-:B------:R-:W-:Y:S02]  /*ff20*/  FFMA.FTZ R51, R25, c[0x0][0x23c], -R4.reuse ;  /* 0x00008f0019337a23 */ /* 0x100fe40000010804 */
[--C-:B------:R-:W-:Y:S01]  /*ff30*/  FFMA.FTZ R208, R40, c[0x0][0x23c], -R4.reuse ;  /* 0x00008f0028d07a23 */ /* 0x100fe20000010804 */
[----:B------:R-:W3:Y:S01]  /*ff40*/  LDL.LU R25, [R1+0x1d8] ;  /* 0x0001d80001197983 */ /* 0x000ee20000300800 */
[--C-:B------:R-:W-:Y:S02]  /*ff50*/  FFMA.FTZ R204, R44, c[0x0][0x23c], -R4.reuse ;  /* 0x00008f002ccc7a23 */ /* 0x100fe40000010804 */
[--C-:B------:R-:W-:Y:S02]  /*ff60*/  FFMA.FTZ R28, R28, c[0x0][0x23c], -R4.reuse ;  /* 0x00008f001c1c7a23 */ /* 0x100fe40000010804 */
[--C-:B------:R-:W-:Y:S01]  /*ff70*/  FFMA.FTZ R29, R29, c[0x0][0x23c], -R4.reuse ;  /* 0x00008f001d1d7a23 */ /* 0x100fe20000010804 */
[----:B------:R-:W1:Y:S01]  /*ff80*/  MUFU.EX2 R37, R37 ;  /* 0x0000002500257308 */ /* 0x000e620000000800 */
[--C-:B------:R-:W-:Y:S02]  /*ff90*/  FFMA.FTZ R205, R45, c[0x0][0x23c], -R4.reuse ;  /* 0x00008f002dcd7a23 */ /* 0x100fe40000010804 */
[--C-:B------:R-:W-:Y:S02]  /*ffa0*/  FFMA.FTZ R103, R56, c[0x0][0x23c], -R4.reuse ;  /* 0x00008f0038677a23 */ /* 0x100fe40000010804 */
[--C-:B------:R-:W-:Y:S02]  /*ffb0*/  FFMA.FTZ R129, R109, c[0x0][0x23c], -R4.reuse ;  /* 0x00008f006d817a23 */ /* 0x100fe40000010804 */
[--C-:B------:R-:W-:Y:S02]  /*ffc0*/  FFMA.FTZ R7, R8, c[0x0][0x23c], -R4.reuse ;  /* 0x00008f0008077a23 */ /* 0x100fe40000010804 */
[--C-:B------:R-:W-:Y:S01]  /*ffd0*/  FFMA.FTZ R39, R12, c[0x0][0x23c], -R4.reuse ;  /* 0x00008f000c277a23 */ /* 0x100fe20000010804 */
[----:B------:R-:W4:Y:S01]  /*ffe0*/  MUFU.EX2 R6, R6 ;  /* 0x0000000600067308 */ /* 0x000f220000000800 */
[----:B------:R-:W-:Y:S02]  /*fff0*/  IMAD.MOV.U32 R12, RZ, RZ, R201 ;  /* 0x000000ffff0c7224 */ /* 0x000fe400078e00c9 */
[----:B------:R-:W-:Y:S02]  /*10000*/  FFMA.FTZ R55, R13, c[0x0][0x23c], -R4 ;  /* 0x00008f000d377a23 */ /* 0x000fe40000010804 */
[----:B------:R-:W-:Y:S02]  /*10010*/  IMAD.MOV.U32 R13, RZ, RZ, R200 ;  /* 0x000000ffff0d7224 */ /* 0x000fe400078e00c8 */
[----:B------:R-:W-:Y:S02]  /*10020*/  FFMA.FTZ R50, R24, c[0x0][0x23c], -R4 ;  /* 0x00008f0018327a23 */ /* 0x000fe40000010804 */
[----:B------:R-:W-:Y:S01]  /*10030*/  IMAD.MOV.U32 R24, RZ, RZ, R196 ;  /* 0x000000ffff187224 */ /* 0x000fe200078e00c4 */
        /* <DEDUP_REMOVED lines=23> */
[----:B------:R-:W4:Y:S01]  /*101b0*/  SHFL.BFLY PT, R4, R0, 0x2, 0x1f ;  /* 0x0c401f0000047f89 */ /* 0x000f2200000e0000 */
[----:B------:R-:W-:Y:S01]  /*101c0*/  IMAD.MOV.U32 R109, RZ, RZ, R208 ;  /* 0x000000ffff6d7224 */ /* 0x000fe200078e00d0 */
[----:B------:R-:W-:Y:S01]  /*101d0*/  MUFU.EX2 R196, R196 ;  /* 0x000000c400c47308 */ /* 0x000fe20000000800 */
[----:B------:R-:W-:Y:S02]  /*101e0*/  IMAD.MOV.U32 R108, RZ, RZ, R24 ;  /* 0x000000ffff6c7224 */ /* 0x000fe400078e0018 */
[----:B-1----:R-:W-:Y:S02]  /*101f0*/  FMUL.FTZ R24, R37, R140 ;  /* 0x0000008c25187220 */ /* 0x002fe40000410000 */
[C---:B----4-:R-:W-:Y:S02]  /*10200*/  FMUL.FTZ R32, R6.reuse, R160 ;  /* 0x000000a006207220 */ /* 0x050fe40000410000 */
[----:B------:R-:W-:Y:S02]  /*10210*/  IMAD.MOV.U32 R160, RZ, RZ, R108 ;  /* 0x000000ffffa07224 */ /* 0x000fe400078e006c */
[C---:B------:R-:W-:Y:S01]  /*10220*/  FMUL.FTZ R33, R6.reuse, R161 ;  /* 0x000000a106217220 */ /* 0x040fe20000410000 */
[----:B------:R-:W-:Y:S01]  /*10230*/  MUFU.EX2 R89, R89 ;  /* 0x0000005900597308 */ /* 0x000fe20000000800 */
[----:B------:R-:W-:Y:S02]  /*10240*/  IMAD.MOV.U32 R161, RZ, RZ, R109 ;  /* 0x000000ffffa17224 */ /* 0x000fe400078e006d */
[C---:B------:R-:W-:Y:S02]  /*10250*/  FMUL.FTZ R17, R6.reuse, R153 ;  /* 0x0000009906117220 */ /* 0x040fe40000410000 */
[C---:B------:R-:W-:Y:S02]  /*10260*/  FMUL.FTZ R20, R6.reuse, R156 ;  /* 0x0000009c06147220 */ /* 0x040fe40000410000 */
[----:B------:R-:W-:Y:S02]  /*10270*/  FMUL.FTZ R21, R6, R157 ;  /* 0x0000009d06157220 */ /* 0x000fe40000410000 */
[----:B------:R-:W-:Y:S01]  /*10280*/  FADD.FTZ R8, -R3, R168 ;  /* 0x000000a803087221 */ /* 0x000fe20000010100 */
[----:B------:R-:W-:Y:S01]  /*10290*/  MUFU.EX2 R116, R116 ;  /* 0x0000007400747308 */ /* 0x000fe20000000800 */
[----:B------:R-:W-:Y:S02]  /*102a0*/  FMNMX.FTZ R4, R0, R4, !PT ;  /* 0x0000000400047209 */ /* 0x000fe40007810000 */
[----:B------:R-:W-:Y:S03]  /*102b0*/  FMUL.FTZ R8, R8, c[0x0][0x23c] ;  /* 0x00008f0008087a20 */ /* 0x000fe60000410000 */
[----:B------:R-:W1:Y:S04]  /*102c0*/  SHFL.BFLY PT, R0, R4, 0x1, 0x1f ;  /* 0x0c201f0004007f89 */ /* 0x000e6800000e0000 */
[----:B------:R-:W4:Y:S10]  /*102d0*/  MUFU.EX2 R8, R8 ;  /* 0x0000000800087308 */ /* 0x000f340000000800 */
[----:B------:R-:W-:Y:S10]  /*102e0*/  MUFU.EX2 R87, R87 ;  /* 0x0000005700577308 */ /* 0x000ff40000000800 */
[----:B------:R-:W-:Y:S01]  /*102f0*/  MUFU.EX2 R194, R194 ;  /* 0x000000c200c27308 */ /* 0x000fe20000000800 */
[----:B-1----:R-:W-:Y:S01]  /*10300*/  FMNMX.FTZ R0, R4, R0, !PT ;  /* 0x0000000004007209 */ /* 0x002fe20007810000 */
[----:B----4-:R-:W-:Y:S03]  /*10310*/  FMUL.FTZ R34, R8, R162 ;  /* 0x000000a208227220 */ /* 0x010fe60000410000 */
[C---:B------:R-:W-:Y:S01]  /*10320*/  FSETP.NEU.FTZ.AND P0, PT, R0.reuse, -INF , PT ;  /* 0xff8000000000780b */ /* 0x040fe20003f1d000 */
[----:B------:R-:W-:Y:S02]  /*10330*/  FMUL.FTZ R5, R0, c[0x0][0x23c] ;  /* 0x00008f0000057a20 */ /* 0x000fe40000410000 */
[C---:B------:R-:W-:Y:S02]  /*10340*/  FMUL.FTZ R35, R8.reuse, R163 ;  /* 0x000000a308237220 */ /* 0x040fe40000410000 */
[----:B------:R-:W-:Y:S01]  /*10350*/  FMUL.FTZ R19, R8, R155 ;  /* 0x0000009b08137220 */ /* 0x000fe20000410000 */
[----:B------:R-:W-:Y:S01]  /*10360*/  FSEL R5, R5, RZ, P0 ;  /* 0x000000ff05057208 */ /* 0x000fe20000000000 */
[----:B------:R-:W-:Y:S01]  /*10370*/  FADD.FTZ R4, -R0, R166 ;  /* 0x000000a600047221 */ /* 0x000fe20000010100 */
[----:B------:R-:W-:Y:S01]  /*10380*/  MUFU.EX2 R203, R203 ;  /* 0x000000cb00cb7308 */ /* 0x000fe20000000800 */
[----:B------:R-:W-:Y:S02]  /*10390*/  FMUL.FTZ R18, R8, R154 ;  /* 0x0000009a08127220 */ /* 0x000fe40000410000 */
[--C-:B------:R-:W-:Y:S02]  /*103a0*/  FFMA.FTZ R210, R58, c[0x0][0x23c], -R5.reuse ;  /* 0x00008f003ad27a23 */ /* 0x100fe40000010805 */
[--C-:B------:R-:W-:Y:S02]  /*103b0*/  FFMA.FTZ R40, R11, c[0x0][0x23c], -R5.reuse ;  /* 0x00008f000b287a23 */ /* 0x100fe40000010805 */
[--C-:B------:R-:W-:Y:S01]  /*103c0*/  FFMA.FTZ R168, R62, c[0x0][0x23c], -R5.reuse ;  /* 0x00008f003ea87a23 */ /* 0x100fe20000010805 */
[----:B------:R-:W4:Y:S01]  /*103d0*/  LDL.LU R11, [R1+0x1e0] ;  /* 0x0001e000010b7983 */ /* 0x000f220000300800 */
[--C-:B------:R-:W-:Y:S01]  /*103e0*/  FFMA.FTZ R120, R107, c[0x0][0x23c], -R5.reuse ;  /* 0x00008f006b787a23 */ /* 0x100fe20000010805 */
[----:B------:R1:W-:Y:S01]  /*103f0*/  MUFU.EX2 R58, R171 ;  /* 0x000000ab003a7308 */ /* 0x0003e20000000800 */
[--C-:B------:R-:W-:Y:S01]  /*10400*/  FFMA.FTZ R107, R111, c[0x0][0x23c], -R5.reuse ;  /* 0x00008f006f6b7a23 */ /* 0x100fe20000010805 */
[----:B------:R-:W4:Y:S01]  /*10410*/  LDL.64 R162, [R1+0x1d0] ;  /* 0x0001d00001a27983 */ /* 0x000f220000100a00 */
[----:B------:R-:W-:Y:S02]  /*10420*/  FMUL.FTZ R4, R4, c[0x0][0x23c] ;  /* 0x00008f0004047a20 */ /* 0x000fe40000410000 */
[--C-:B------:R-:W-:Y:S02]  /*10430*/  FFMA.FTZ R45, R42, c[0x0][0x23c], -R5.reuse ;  /* 0x00008f002a2d7a23 */ /* 0x100fe40000010805 */
[--C-:B------:R-:W-:Y:S02]  /*10440*/  FFMA.FTZ R61, R14, c[0x0][0x23c], -R5.reuse ;  /* 0x00008f000e3d7a23 */ /* 0x100fe40000010805 */
[--C-:B------:R-:W-:Y:S01]  /*10450*/  FFMA.FTZ R169, R59, c[0x0][0x23c], -R5.reuse ;  /* 0x00008f003ba97a23 */ /* 0x100fe20000010805 */
[----:B------:R1:W-:Y:S01]  /*10460*/  MUFU.EX2 R62, R209 ;  /* 0x000000d1003e7308 */ /* 0x0003e20000000800 */
[----:B------:R-:W-:Y:S02]  /*10470*/  FFMA.FTZ R165, R110, c[0x0][0x23c], -R5 ;  /* 0x00008f006ea57a23 */ /* 0x000fe40000010805 */
[----:B------:R-:W-:Y:S02]  /*10480*/  IMAD.MOV.U32 R110, RZ, RZ, R13 ;  /* 0x000000ffff6e7224 */ /* 0x000fe400078e000d */
[----:B------:R-:W-:Y:S02]  /*10490*/  FMUL.FTZ R13, R37, R137 ;  /* 0x00000089250d7220 */ /* 0x000fe40000410000 */
[--C-:B------:R-:W-:Y:S02]  /*104a0*/  FFMA.FTZ R10, R10, c[0x0][0x23c], -R5.reuse ;  /* 0x00008f000a0a7a23 */ /* 0x100fe40000010805 */
[--C-:B------:R-:W-:Y:S01]  /*104b0*/  FFMA.FTZ R60, R46, c[0x0][0x23c], -R5.reuse ;  /* 0x00008f002e3c7a23 */ /* 0x100fe20000010805 */
[----:B------:R-:W1:Y:S01]  /*104c0*/  MUFU.EX2 R36, R4 ;  /* 0x0000000400247308 */ /* 0x000e620000000800 */
[--C-:B------:R-:W-:Y:S02]  /*104d0*/  FFMA.FTZ R207, R63, c[0x0][0x23c], -R5.reuse ;  /* 0x00008f003fcf7a23 */ /* 0x100fe40000010805 */
[--C-:B------:R-:W-:Y:S01]  /*104e0*/  FFMA.FTZ R56, R31, c[0x0][0x23c], -R5.reuse ;  /* 0x00008f001f387a23 */ /* 0x100fe20000010805 */
[----:B-1----:R-:W4:Y:S01]  /*104f0*/  LDL.64 R170, [R1+0x1c0] ;  /* 0x0001c00001aa7983 */ /* 0x002f220000100a00 */
[--C-:B------:R-:W-:Y:S02]  /*10500*/  FFMA.FTZ R92, R90, c[0x0][0x23c], -R5.reuse ;  /* 0x00008f005a5c7a23 */ /* 0x100fe40000010805 */
[--C-:B------:R-:W-:Y:S02]  /*10510*/  FFMA.FTZ R57, R26, c[0x0][0x23c], -R5.reuse ;  /* 0x00008f001a397a23 */ /* 0x100fe40000010805 */
[--C-:B------:R-:W-:Y:S01]  /*10520*/  FFMA.FTZ R126, R126, c[0x0][0x23c], -R5.reuse ;  /* 0x00008f007e7e7a23 */ /* 0x100fe20000010805 */
[----:B------:R-:W4:Y:S01]  /*10530*/  LDL.LU R111, [R1+0x1e4] ;  /* 0x0001e400016f7983 */ /* 0x000f220000300800 */
[----:B------:R1:W3:Y:S01]  /*10540*/  MUFU.EX2 R42, R16 ;  /* 0x00000010002a7308 */ /* 0x0002e20000000800 */
[--C-:B------:R-:W-:Y:S02]  /*10550*/  FFMA.FTZ R105, R30, c[0x0][0x23c], -R5.reuse ;  /* 0x00008f001e697a23 */ /* 0x100fe40000010805 */
[----:B------:R-:W4:Y:S01]  /*10560*/  LDL.64 R208, [R1+0x1c8] ;  /* 0x0001c80001d07983 */ /* 0x000f220000100a00 */
[--C-:B------:R-:W-:Y:S02]  /*10570*/  FFMA.FTZ R104, R47, c[0x0][0x23c], -R5.reuse ;  /* 0x00008f002f687a23 */ /* 0x100fe40000010805 */
[--C-:B------:R-:W-:Y:S02]  /*10580*/  FFMA.FTZ R90, R94, c[0x0][0x23c], -R5.reuse ;  /* 0x00008f005e5a7a23 */ /* 0x100fe40000010805 */
[----:B------:R-:W-:Y:S01]  /*10590*/  FFMA.FTZ R167, R74, c[0x0][0x23c], -R5 ;  /* 0x00008f004aa77a23 */ /* 0x000fe20000010805 */
[----:B------:R2:W4:Y:S01]  /*105a0*/  LDL.S16 R140, [R1+0x168] ;  /* 0x00016800018c7983 */ /* 0x0005220000100600 */
[----:B------:R-:W-:Y:S01]  /*105b0*/  MUFU.EX2 R46, R10 ;  /* 0x0000000a002e7308 */ /* 0x000fe20000000800 */
[----:B------:R-:W-:Y:S02]  /*105c0*/  IMAD.MOV.U32 R74, RZ, RZ, R29 ;  /* 0x000000ffff4a7224 */ /* 0x000fe400078e001d */
[C---:B------:R-:W-:Y:S01]  /*105d0*/  FMUL.FTZ R14, R36.reuse, R138 ;  /* 0x0000008a240e7220 */ /* 0x040fe20000410000 */
[----:B------:R2:W4:Y:S01]  /*105e0*/  LDL.S16 R137, [R1+0x160] ;  /* 0x0001600001897983 */ /* 0x0005220000100600 */
[C---:B------:R-:W-:Y:S02]  /*105f0*/  FMUL.FTZ R29, R37.reuse, R149 ;  /* 0x00000095251d7220 */ /* 0x040fe40000410000 */
[C---:B------:R-:W-:Y:S01]  /*10600*/  FMUL.FTZ R30, R36.reuse, R150 ;  /* 0x00000096241e7220 */ /* 0x040fe20000410000 */
[----:B------:R2:W4:Y:S01]  /*10610*/  LDL.S16 R138, [R1+0x164] ;  /* 0x00016400018a7983 */ /* 0x0005220000100600 */
[----:B------:R-:W-:Y:S01]  /*10620*/  FMUL.FTZ R31, R36, R151 ;  /* 0x00000097241f7220 */ /* 0x000fe20000410000 */
[----:B------:R-:W-:Y:S01]  /*10630*/  MUFU.EX2 R165, R165 ;  /* 0x000000a500a57308 */ /* 0x000fe20000000800 */
[----:B------:R-:W-:Y:S02]  /*10640*/  IMAD.MOV.U32 R154, RZ, RZ, R74 ;  /* 0x000000ffff9a7224 */ /* 0x000fe400078e004a */
[C---:B------:R-:W-:Y:S02]  /*10650*/  FMUL.FTZ R4, R6.reuse, R144 ;  /* 0x0000009006047220 */ /* 0x040fe40000410000 */
[----:B-1----:R-:W-:Y:S02]  /*10660*/  FMUL.FTZ R16, R6, R152 ;  /* 0x0000009806107220 */ /* 0x002fe40000410000 */
[----:B------:R-:W-:Y:S02]  /*10670*/  FMUL.FTZ R26, R36, R142 ;  /* 0x0000008e241a7220 */ /* 0x000fe40000410000 */
[--C-:B------:R-:W-:Y:S01]  /*10680*/  FFMA.FTZ R93, R78, c[0x0][0x23c], -R5.reuse ;  /* 0x00008f004e5d7a23 */ /* 0x100fe20000010805 */
[----:B------:R-:W-:Y:S01]  /*10690*/  MUFU.EX2 R168, R168 ;  /* 0x000000a800a87308 */ /* 0x000fe20000000800 */
[----:B------:R-:W-:Y:S02]  /*106a0*/  IMAD.MOV.U32 R78, RZ, RZ, R28 ;  /* 0x000000ffff4e7224 */ /* 0x000fe400078e001c */
[----:B------:R-:W-:Y:S02]  /*106b0*/  FMUL.FTZ R28, R37, R148 ;  /* 0x00000094251c7220 */ /* 0x000fe40000410000 */
[----:B------:R-:W-:Y:S02]  /*106c0*/  FMUL.FTZ R23, R8, R159 ;  /* 0x0000009f08177220 */ /* 0x000fe40000410000 */
[----:B------:R-:W-:Y:S02]  /*106d0*/  IMAD.MOV.U32 R159, RZ, RZ, R78 ;  /* 0x000000ffff9f7224 */ /* 0x000fe400078e004e */
        /* <DEDUP_REMOVED lines=8> */
[--C-:B------:R-:W-:Y:S02]  /*10760*/  FFMA.FTZ R123, R123, c[0x0][0x23c], -R5.reuse ;  /* 0x00008f007b7b7a23 */ /* 0x100fe40000010805 */
[--C-:B------:R-:W-:Y:S02]  /*10770*/  FFMA.FTZ R127, R127, c[0x0][0x23c], -R5.reuse ;  /* 0x00008f007f7f7a23 */ /* 0x100fe40000010805 */
[----:B------:R-:W-:Y:S02]  /*10780*/  FMUL.FTZ R22, R8, R158 ;  /* 0x0000009e08167220 */ /* 0x000fe40000410000 */
[----:B------:R-:W-:Y:S02]  /*10790*/  IMAD.MOV.U32 R158, RZ, RZ, c[0x0][0x228] ;  /* 0x00008a00ff9e7624 */ /* 0x000fe400078e00ff */
[--C-:B------:R-:W-:Y:S01]  /*107a0*/  FFMA.FTZ R44, R43, c[0x0][0x23c], -R5.reuse ;  /* 0x00008f002b2c7a23 */ /* 0x100fe20000010805 */
[----:B------:R-:W-:Y:S01]  /*107b0*/  MUFU.EX2 R91, R91 ;  /* 0x0000005b005b7308 */ /* 0x000fe20000000800 */
[----:B------:R-:W-:Y:S02]  /*107c0*/  IMAD.SHL.U32 R158, R158, 0x8, RZ ;  /* 0x000000089e9e7824 */ /* 0x000fe400078e00ff */
[--C-:B------:R-:W-:Y:S02]  /*107d0*/  FFMA.FTZ R121, R75, c[0x0][0x23c], -R5.reuse ;  /* 0x00008f004b797a23 */ /* 0x100fe40000010805 */
[--C-:B------:R-:W-:Y:S02]  /*107e0*/  FFMA.FTZ R75, R79, c[0x0][0x23c], -R5.reuse ;  /* 0x00008f004f4b7a23 */ /* 0x100fe40000010805 */
[--C-:B------:R-:W-:Y:S02]  /*107f0*/  FFMA.FTZ R79, R95, c[0x0][0x23c], -R5.reuse ;  /* 0x00008f005f4f7a23 */ /* 0x100fe40000010805 */
[----:B------:R-:W-:Y:S01]  /*10800*/  FFMA.FTZ R166, R106, c[0x0][0x23c], -R5 ;  /* 0x00008f006aa67a23 */ /* 0x000fe20000010805 */
[----:B------:R-:W-:Y:S01]  /*10810*/  MUFU.EX2 R127, R127 ;  /* 0x0000007f007f7308 */ /* 0x000fe20000000800 */
[----:B------:R-:W-:Y:S02]  /*10820*/  FMUL.FTZ R5, R6, R145 ;  /* 0x0000009106057220 */ /* 0x000fe40000410000 */
[----:B------:R-:W-:Y:S02]  /*10830*/  IMAD.MOV.U32 R106, RZ, RZ, R12 ;  /* 0x000000ffff6a7224 */ /* 0x000fe400078e000c */
[C---:B------:R-:W-:Y:S02]  /*10840*/  FMUL.FTZ R12, R37.reuse, R136 ;  /* 0x00000088250c7220 */ /* 0x040fe40000410000 */
[----:B------:R-:W-:Y:S03]  /*10850*/  IMAD.MOV.U32 R136, RZ, RZ, R106 ;  /* 0x000000ffff887224 */ /* 0x000fe600078e006a */
[----:B------:R-:W-:Y:S10]  /*10860*/  MUFU.EX2 R79, R79 ;  /* 0x0000004f004f7308 */ /* 0x000ff40000000800 */
[----:B------:R1:W1:Y:S10]  /*10870*/  MUFU.EX2 R43, R7 ;  /* 0x00000007002b7308 */ /* 0x0002740000000800 */
[----:B------:R-:W-:Y:S10]  /*10880*/  MUFU.EX2 R76, R76 ;  /* 0x0000004c004c7308 */ /* 0x000ff40000000800 */
[----:B------:R-:W-:Y:S01]  /*10890*/  MUFU.EX2 R44, R44 ;  /* 0x0000002c002c7308 */ /* 0x000fe20000000800 */
[----:B-1----:R-:W-:Y:S09]  /*108a0*/  FMUL.FTZ R7, R8, R147 ;  /* 0x0000009308077220 */ /* 0x002ff20000410000 */
[----:B------:R-:W-:Y:S01]  /*108b0*/  MUFU.EX2 R104, R104 ;  /* 0x0000006800687308 */ /* 0x000fe20000000800 */
[----:B--2---:R-:W-:Y:S02]  /*108c0*/  FFMA.FTZ R47, R6, R9, R41 ;  /* 0x00000009062f7223 */ /* 0x004fe40000010029 */
[----:B------:R-:W-:Y:S02]  /*108d0*/  IMAD.U32 R9, RZ, RZ, UR21 ;  /* 0x00000015ff097e24 */ /* 0x000fe4000f8e00ff */
[----:B---3--:R-:W-:Y:S01]  /*108e0*/  FFMA.FTZ R59, R8, R25, R42 ;  /* 0x00000019083b7223 */ /* 0x008fe2000001002a */
[----:B------:R-:W-:Y:S01]  /*108f0*/  F2FP.BF16.PACK_AB R42, R62, R42 ;  /* 0x0000002a3e2a723e */ /* 0x000fe200000010ff */
[C---:B------:R-:W-:Y:S03]  /*10900*/  FMUL.FTZ R25, R37.reuse, R141 ;  /* 0x0000008d25197220 */ /* 0x040fe60000410000 */
[----:B------:R-:W-:Y:S01]  /*10910*/  MUFU.EX2 R177, R177 ;  /* 0x000000b100b17308 */ /* 0x000fe20000000800 */
[----:B------:R1:W2:Y:S01]  /*10920*/  LDL.S16 R141, [R1+0x16c] ;  /* 0x00016c00018d7983 */ /* 0x0002a20000100600 */
[----:B------:R-:W-:Y:S02]  /*10930*/  FADD.FTZ R47, R58, R47 ;  /* 0x0000002f3a2f7221 */ /* 0x000fe40000010000 */
[----:B------:R-:W-:Y:S02]  /*10940*/  FMUL.FTZ R6, R8, R146 ;  /* 0x0000009208067220 */ /* 0x000fe40000410000 */
[----:B------:R-:W-:Y:S02]  /*10950*/  FMUL.FTZ R8, R37, R132 ;  /* 0x0000008425087220 */ /* 0x000fe40000410000 */
[----:B------:R-:W-:Y:S02]  /*10960*/  FADD.FTZ R59, R62, R59 ;  /* 0x0000003b3e3b7221 */ /* 0x000fe40000010000 */
        /* <DEDUP_REMOVED lines=11> */
[----:B----4-:R-:W-:Y:S01]  /*10a20*/  LOP3.LUT R10, R163, UR28, R9, 0x96, !PT ;  /* 0x0000001ca30a7c12 */ /* 0x010fe2000f8e9609 */
[C---:B------:R-:W-:Y:S02]  /*10a30*/  FMUL.FTZ R9, R37.reuse, R133 ;  /* 0x0000008525097220 */ /* 0x040fe40000410000 */
[----:B------:R-:W-:Y:S01]  /*10a40*/  FFMA.FTZ R37, R37, R11, R43 ;  /* 0x0000000b25257223 */ /* 0x000fe2000001002b */
[----:B------:R-:W-:Y:S01]  /*10a50*/  F2FP.BF16.PACK_AB R43, R38, R43 ;  /* 0x0000002b262b723e */ /* 0x000fe200000010ff */
[----:B------:R-:W-:Y:S04]  /*10a60*/  IMAD.WIDE.U32 R94, R10, -0x326172a9, RZ ;  /* 0xcd9e8d570a5e7825 */ /* 0x000fe800078e00ff */
[C---:B------:R-:W-:Y:S02]  /*10a70*/  FMUL.FTZ R10, R36.reuse, R134 ;  /* 0x00000086240a7220 */ /* 0x040fe40000410000 */
[C---:B------:R-:W-:Y:S02]  /*10a80*/  FMUL.FTZ R11, R36.reuse, R135 ;  /* 0x00000087240b7220 */ /* 0x040fe40000410000 */
[----:B------:R-:W-:Y:S01]  /*10a90*/  IMAD.MOV.U32 R133, RZ, RZ, R110 ;  /* 0x000000ffff857224 */ /* 0x000fe200078e006e */
[----:B------:R-:W-:Y:S05]  /*10aa0*/  LOP3.LUT R63, R171, UR5, R162, 0x96, !PT ;  /* 0x00000005ab3f7c12 */ /* 0x000fea000f8e96a2 */
[----:B------:R-:W-:Y:S02]  /*10ab0*/  IMAD.WIDE.U32 R150, R63, -0x326172a9, RZ ;  /* 0xcd9e8d573f967825 */ /* 0x000fe400078e00ff */
[----:B------:R3:W4:Y:S02]  /*10ac0*/  MUFU.EX2 R63, R40 ;  /* 0x00000028003f7308 */ /* 0x0007240000000800 */
[----:B------:R-:W-:Y:S01]  /*10ad0*/  FFMA.FTZ R36, R36, R111, R46 ;  /* 0x0000006f24247223 */ /* 0x000fe2000001002e */
[----:B------:R-:W-:Y:S02]  /*10ae0*/  LOP3.LUT R78, R95, UR23, R208, 0x96, !PT ;  /* 0x000000175f4e7c12 */ /* 0x000fe4000f8e96d0 */
[----:B------:R-:W-:Y:S03]  /*10af0*/  LOP3.LUT R74, R151, UR25, R94, 0x96, !PT ;  /* 0x00000019974a7c12 */ /* 0x000fe6000f8e965e */
[----:B------:R-:W-:Y:S04]  /*10b00*/  IMAD.WIDE.U32 R108, R78, -0x2daee0ad, RZ ;  /* 0xd2511f534e6c7825 */ /* 0x000fe800078e00ff */
[----:B------:R-:W-:Y:S02]  /*10b10*/  IMAD.WIDE.U32 R94, R74, -0x2daee0ad, RZ ;  /* 0xd2511f534a5e7825 */ /* 0x000fe400078e00ff */
[----:B------:R-:W-:Y:S01]  /*10b20*/  MUFU.EX2 R74, R55 ;  /* 0x00000037004a7308 */ /* 0x000fe20000000800 */
[----:B---3--:R-:W-:Y:S02]  /*10b30*/  F2FP.BF16.PACK_AB R40, R58, R41 ;  /* 0x000000293a28723e */ /* 0x008fe400000010ff */
[----:B------:R-:W-:Y:S02]  /*10b40*/  LOP3.LUT R41, R109, UR22, R170, 0x96, !PT ;  /* 0x000000166d297c12 */ /* 0x000fe4000f8e96aa */
[----:B------:R-:W-:Y:S03]  /*10b50*/  LOP3.LUT R58, R95, UR18, R108, 0x96, !PT ;  /* 0x000000125f3a7c12 */ /* 0x000fe6000f8e966c */
[----:B------:R-:W-:Y:S04]  /*10b60*/  IMAD.WIDE.U32 R110, R41, -0x326172a9, RZ ;  /* 0xcd9e8d57296e7825 */ /* 0x000fe800078e00ff */
[----:B------:R-:W-:Y:S01]  /*10b70*/  IMAD.WIDE.U32 R108, R58, -0x326172a9, RZ ;  /* 0xcd9e8d573a6c7825 */ /* 0x000fe200078e00ff */
[----:B------:R-:W-:Y:S03]  /*10b80*/  LOP3.LUT R62, R111, UR19, R150, 0x96, !PT ;  /* 0x000000136f3e7c12 */ /* 0x000fe6000f8e9696 */
[----:B------:R-:W-:Y:S01]  /*10b90*/  FADD.FTZ R58, R188, R47 ;  /* 0x0000002fbc3a7221 */ /* 0x000fe20000010000 */
[----:B------:R-:W-:Y:S01]  /*10ba0*/  LOP3.LUT R110, R109, UR14, R110, 0x96, !PT ;  /* 0x0000000e6d6e7c12 */ /* 0x000fe2000f8e966e */
[----:B------:R-:W-:Y:S01]  /*10bb0*/  FADD.FTZ R41, R38, R37 ;  /* 0x0000002526297221 */ /* 0x000fe20000010000 */
[C---:B----4-:R-:W-:Y:S01]  /*10bc0*/  F2FP.BF16.PACK_AB R38, R63.reuse, R46 ;  /* 0x0000002e3f26723e */ /* 0x050fe200000010ff */
[----:B------:R-:W-:Y:S01]  /*10bd0*/  FADD.FTZ R37, R63, R36 ;  /* 0x000000243f257221 */ /* 0x000fe20000010000 */
[C---:B------:R-:W-:Y:S01]  /*10be0*/  F2FP.BF16.PACK_AB R47, R189.reuse, R188 ;  /* 0x000000bcbd2f723e */ /* 0x040fe200000010ff */
[----:B------:R-:W-:Y:S01]  /*10bf0*/  IMAD.WIDE.U32 R110, R110, -0x2daee0ad, RZ ;  /* 0xd2511f536e6e7825 */ /* 0x000fe200078e00ff */
[----:B------:R-:W-:Y:S03]  /*10c00*/  LEA R188, P5, R158, R172, 0x1 ;  /* 0x000000ac9ebc7211 */ /* 0x000fe600078a08ff */
[----:B------:R-:W-:Y:S04]  /*10c10*/  IMAD.WIDE.U32 R62, R62, -0x2daee0ad, RZ ;  /* 0xd2511f533e3e7825 */ /* 0x000fe800078e00ff */
[----:B------:R-:W-:Y:S01]  /*10c20*/  FADD.FTZ R58, R189, R58 ;  /* 0x0000003abd3a7221 */ /* 0x000fe20000010000 */
[----:B------:R-:W-:Y:S02]  /*10c30*/  LOP3.LUT R36, R63, UR13, R94, 0x96, !PT ;  /* 0x0000000d3f247c12 */ /* 0x000fe4000f8e965e */
[----:B------:R-:W-:Y:S02]  /*10c40*/  LOP3.LUT R134, R111, UR9, R62, 0x96, !PT ;  /* 0x000000096f867c12 */ /* 0x000fe4000f8e963e */
[----:B------:R-:W-:Y:S01]  /*10c50*/  LEA.HI.X.SX32 R189, R158, R173, 0x1, P5 ;  /* 0x000000ad9ebd7211 */ /* 0x000fe200028f0eff */
[----:B------:R-:W-:Y:S01]  /*10c60*/  IMAD.WIDE.U32 R62, R36, -0x326172a9, RZ ;  /* 0xcd9e8d57243e7825 */ /* 0x000fe200078e00ff */
[----:B------:R-:W-:Y:S03]  /*10c70*/  MUFU.EX2 R111, R57 ;  /* 0x00000039006f7308 */ /* 0x000fe60000000800 */
[----:B------:R-:W-:Y:S01]  /*10c80*/  IMAD.WIDE.U32 R134, R134, -0x326172a9, RZ ;  /* 0xcd9e8d5786867825 */ /* 0x000fe200078e00ff */
[----:B------:R-:W-:Y:S04]  /*10c90*/  LOP3.LUT R108, R63, UR10, R108, 0x96, !PT ;  /* 0x0000000a3f6c7c12 */ /* 0x000fe8000f8e966c */
[----:B------:R-:W-:Y:S01]  /*10ca0*/  LOP3.LUT R36, R135, UR4, R62, 0x96, !PT ;  /* 0x0000000487247c12 */ /* 0x000fe2000f8e963e */
[----:B------:R-:W-:Y:S01]  /*10cb0*/  IMAD.WIDE.U32 R108, R108, -0x2daee0ad, RZ ;  /* 0xd2511f536c6c7825 */ /* 0x000fe200078e00ff */
[----:B------:R-:W-:Y:S01]  /*10cc0*/  SHF.R.U32.HI R94, RZ, 0x18, R134 ;  /* 0x00000018ff5e7819 */ /* 0x000fe20000011686 */
[----:B------:R-:W3:Y:S01]  /*10cd0*/  MUFU.EX2 R62, R48 ;  /* 0x00000030003e7308 */ /* 0x000ee20000000800 */
[----:B------:R-:W-:Y:S02]  /*10ce0*/  LOP3.LUT R46, R36, 0xff, RZ, 0xc0, !PT ;  /* 0x000000ff242e7812 */ /* 0x000fe400078ec0ff */
[----:B------:R-:W-:Y:S02]  /*10cf0*/  LOP3.LUT R106, R108, 0xff, RZ, 0xc0, !PT ;  /* 0x000000ff6c6a7812 */ /* 0x000fe400078ec0ff */
[----:B------:R-:W-:Y:S02]  /*10d00*/  ISETP.LE.U32.AND P4, PT, R46, UR16, PT ;  /* 0x000000102e007c0c */ /* 0x000fe4000bf83070 */
[----:B------:R-:W-:Y:S02]  /*10d10*/  LOP3.LUT R46, R36, 0xffff, RZ, 0xc0, !PT ;  /* 0x0000ffff242e7812 */ /* 0x000fe400078ec0ff */
[----:B------:R-:W-:Y:S01]  /*10d20*/  LOP3.LUT R95, R108, 0xffff, RZ, 0xc0, !PT ;  /* 0x0000ffff6c5f7812 */ /* 0x000fe200078ec0ff */
[----:B------:R4:W-:Y:S01]  /*10d30*/  MUFU.EX2 R48, R39 ;  /* 0x0000002700307308 */ /* 0x0009e20000000800 */
[----:B------:R-:W-:Y:S02]  /*10d40*/  SHF.R.U32.HI R46, RZ, 0x8, R46 ;  /* 0x00000008ff2e7819 */ /* 0x000fe4000001162e */
[----:B------:R-:W-:Y:S02]  /*10d50*/  SHF.R.U32.HI R78, RZ, 0x10, R108 ;  /* 0x00000010ff4e7819 */ /* 0x000fe4000001166c */
[----:B------:R-:W-:Y:S02]  /*10d60*/  LOP3.LUT R46, R46, 0xffff, RZ, 0xc0, !PT ;  /* 0x0000ffff2e2e7812 */ /* 0x000fe400078ec0ff */
[----:B------:R-:W-:Y:S02]  /*10d70*/  SHF.R.U32.HI R132, RZ, 0x10, R134 ;  /* 0x00000010ff847819 */ /* 0x000fe40000011686 */
[----:B------:R-:W-:Y:S01]  /*10d80*/  ISETP.LE.U32.AND P3, PT, R46, UR16, PT ;  /* 0x000000102e007c0c */ /* 0x000fe2000bf63070 */
[----:B------:R-:W1:Y:S01]  /*10d90*/  MUFU.EX2 R63, R52 ;  /* 0x00000034003f7308 */ /* 0x000e620000000800 */
[----:B------:R-:W-:Y:S02]  /*10da0*/  LOP3.LUT R46, R134, 0xff, RZ, 0xc0, !PT ;  /* 0x000000ff862e7812 */ /* 0x000fe400078ec0ff */
[----:B------:R-:W-:Y:S01]  /*10db0*/  LOP3.LUT R132, R132, 0xff, RZ, 0xc0, !PT ;  /* 0x000000ff84847812 */ /* 0x000fe200078ec0ff */
[----:B---3--:R-:W-:Y:S01]  /*10dc0*/  FADD.FTZ R59, R62, R59 ;  /* 0x0000003b3e3b7221 */ /* 0x008fe20000010000 */
[----:B------:R-:W-:Y:S04]  /*10dd0*/  SHF.R.U32.HI R95, RZ, 0x8, R95 ;  /* 0x00000008ff5f7819 */ /* 0x000fe8000001165f */
[----:B------:R-:W-:Y:S01]  /*10de0*/  LOP3.LUT R95, R95, 0xffff, RZ, 0xc0, !PT ;  /* 0x0000ffff5f5f7812 */ /* 0x000fe200078ec0ff */
[----:B------:R3:W-:Y:S01]  /*10df0*/  MUFU.EX2 R57, R159 ;  /* 0x0000009f00397308 */ /* 0x0007e20000000800 */
[--C-:B----4-:R-:W-:Y:S02]  /*10e00*/  SHF.R.U32.HI R39, RZ, 0x18, R36.reuse ;  /* 0x00000018ff277819 */ /* 0x110fe40000011624 */
[----:B------:R-:W-:Y:S02]  /*10e10*/  SHF.R.U32.HI R36, RZ, 0x10, R36 ;  /* 0x00000010ff247819 */ /* 0x000fe40000011624 */
[----:B------:R-:W-:Y:S02]  /*10e20*/  ISETP.LE.U32.AND P0, PT, R39, UR16, PT ;  /* 0x0000001027007c0c */ /* 0x000fe4000bf03070 */
[----:B------:R-:W-:Y:S02]  /*10e30*/  LOP3.LUT R36, R36, 0xff, RZ, 0xc0, !PT ;  /* 0x000000ff24247812 */ /* 0x000fe400078ec0ff */
[----:B------:R-:W-:Y:S02]  /*10e40*/  PRMT R39, R40, 0x7632, R39 ;  /* 0x0000763228277816 */ /* 0x000fe40000000027 */
[----:B------:R-:W-:Y:S02]  /*10e50*/  ISETP.LE.U32.AND P2, PT, R36, UR16, PT ;  /* 0x0000001024007c0c */ /* 0x000fe4000bf43070 */
[----:B------:R-:W-:Y:S01]  /*10e60*/  LOP3.LUT R36, R134, 0xffff, RZ, 0xc0, !PT ;  /* 0x0000ffff86247812 */ /* 0x000fe200078ec0ff */
[----:B------:R-:W-:Y:S01]  /*10e70*/  @!P3 HFMA2.BF16_V2 R140, -RZ.H0_H0, RZ.H0_H0, -R39.H0_H0 ;  /* 0x200000ffff8cb231 */ /* 0x000fe20000340927 */
[C---:B-1----:R-:W-:Y:S01]  /*10e80*/  F2FP.BF16.PACK_AB R52, R63.reuse, R62 ;  /* 0x0000003e3f34723e */ /* 0x042fe200000010ff */
[----:B------:R-:W-:Y:S01]  /*10e90*/  FADD.FTZ R63, R63, R59 ;  /* 0x0000003b3f3f7221 */ /* 0x000fe20000010000 */
[----:B------:R-:W-:Y:S01]  /*10ea0*/  SHF.R.U32.HI R36, RZ, 0x8, R36 ;  /* 0x00000008ff247819 */ /* 0x000fe20000011624 */
[----:B------:R-:W-:Y:S01]  /*10eb0*/  FADD.FTZ R59, R48, R41 ;  /* 0x00000029303b7221 */ /* 0x000fe20000010000 */
[----:B------:R-:W-:Y:S02]  /*10ec0*/  F2FP.BF16.PACK_AB R55, R74, R48 ;  /* 0x000000304a37723e */ /* 0x000fe400000010ff */
[----:B------:R-:W-:Y:S01]  /*10ed0*/  PRMT R48, R140, 0x7610, R48 ;  /* 0x000076108c307816 */ /* 0x000fe20000000030 */
[----:B---3--:R-:W-:Y:S01]  /*10ee0*/  IMAD.MOV.U32 R159, RZ, RZ, R160 ;  /* 0x000000ffff9f7224 */ /* 0x008fe200078e00a0 */
[----:B------:R-:W-:Y:S01]  /*10ef0*/  LOP3.LUT R36, R36, 0xffff, RZ, 0xc0, !PT ;  /* 0x0000ffff24247812 */ /* 0x000fe200078ec0ff */
[----:B------:R-:W-:Y:S01]  /*10f00*/  @!P2 HFMA2.BF16_V2 R138, -RZ.H0_H0, RZ.H0_H0, -R42.H0_H0 ;  /* 0x200000ffff8aa231 */ /* 0x000fe2000034092a */
[----:B------:R-:W-:Y:S01]  /*10f10*/  LOP3.LUT R135, R109, UR24, R110, 0x96, !PT ;  /* 0x000000186d877c12 */ /* 0x000fe2000f8e966e */
[----:B------:R-:W-:Y:S01]  /*10f20*/  FADD.FTZ R74, R74, R59 ;  /* 0x0000003b4a4a7221 */ /* 0x000fe20000010000 */
[----:B------:R-:W-:Y:S01]  /*10f30*/  ISETP.LE.U32.AND P1, PT, R36, UR16, PT ;  /* 0x0000001024007c0c */ /* 0x000fe2000bf23070 */
[----:B------:R1:W-:Y:S01]  /*10f40*/  MUFU.EX2 R109, R72 ;  /* 0x00000048006d7308 */ /* 0x0003e20000000800 */
[----:B------:R-:W-:Y:S01]  /*10f50*/  PRMT R36, R40, 0x5410, R39 ;  /* 0x0000541028247816 */ /* 0x000fe20000000027 */
[----:B--2---:R-:W-:Y:S01]  /*10f60*/  @!P4 HFMA2.BF16_V2 R141, -RZ.H0_H0, RZ.H0_H0, -R40.H0_H0 ;  /* 0x200000ffff8dc231 */ /* 0x004fe20000340928 */
[----:B------:R-:W-:Y:S02]  /*10f70*/  @!P3 PRMT R39, R48, 0x5410, RZ ;  /* 0x000054103027b816 */ /* 0x000fe400000000ff */
[----:B------:R-:W-:Y:S02]  /*10f80*/  PRMT R41, R42, 0x7632, R41 ;  /* 0x000076322a297816 */ /* 0x000fe40000000029 */
[----:B------:R-:W-:Y:S01]  /*10f90*/  PRMT R62, R138, 0x7610, R62 ;  /* 0x000076108a3e7816 */ /* 0x000fe2000000003e */
[----:B------:R-:W-:Y:S01]  /*10fa0*/  @!P4 STL.S16 [R1+0x16c], R141 ;  /* 0x00016c8d0100c387 */ /* 0x000fe20000100600 */
[--C-:B------:R-:W-:Y:S01]  /*10fb0*/  SHF.R.U32.HI R59, RZ, 0x18, R108.reuse ;  /* 0x00000018ff3b7819 */ /* 0x100fe2000001166c */
[----:B------:R-:W2:Y:S01]  /*10fc0*/  MUFU.EX2 R48, R61 ;  /* 0x0000003d00307308 */ /* 0x000ea20000000800 */
[----:B------:R-:W-:Y:S01]  /*10fd0*/  PRMT R108, R141, 0x7610, R108 ;  /* 0x000076108d6c7816 */ /* 0x000fe2000000006c */
[----:B------:R-:W-:Y:S01]  /*10fe0*/  @!P3 STL.S16 [R1+0x168], R140 ;  /* 0x0001688c0100b387 */ /* 0x000fe20000100600 */
[----:B------:R-:W-:Y:S02]  /*10ff0*/  @!P0 HFMA2.BF16_V2 R137, -RZ.H0_H0, RZ.H0_H0, -R41.H0_H0 ;  /* 0x200000ffff898231 */ /* 0x000fe40000340929 */
[----:B------:R-:W-:Y:S01]  /*11000*/  @!P4 PRMT R40, R108, 0x5410, RZ ;  /* 0x000054106c28c816 */ /* 0x000fe200000000ff */
[----:B------:R-:W-:Y:S02]  /*11010*/  @!P2 STL.S16 [R1+0x164], R138 ;  /* 0x0001648a0100a387 */ /* 0x000fe40000100600 */
[----:B------:R-:W-:Y:S02]  /*11020*/  PRMT R134, R137, 0x7610, R134 ;  /* 0x0000761089867816 */ /* 0x000fe40000000086 */
[----:B------:R4:W-:Y:S01]  /*11030*/  @!P0 STL.S16 [R1+0x160], R137 ;  /* 0x0001608901008387 */ /* 0x0009e20000100600 */
[----:B------:R-:W4:Y:S03]  /*11040*/  MUFU.EX2 R61, R50 ;  /* 0x00000032003d7308 */ /* 0x000f260000000800 */
[----:B------:R-:W3:Y:S01]  /*11050*/  LDL.64 R148, [R1+0x1b0] ;  /* 0x0001b00001947983 */ /* 0x000ee20000100a00 */
[----:B-1----:R-:W-:Y:S01]  /*11060*/  FADD.FTZ R72, R192, R63 ;  /* 0x0000003fc0487221 */ /* 0x002fe20000010000 */
[----:B------:R-:W-:Y:S04]  /*11070*/  F2FP.BF16.PACK_AB R63, R193, R192 ;  /* 0x000000c0c13f723e */ /* 0x000fe800000010ff */
[----:B------:R1:W-:Y:S01]  /*11080*/  STG.E.U16 [R172.64+0x2], R39 ;  /* 0x00000227ac007986 */ /* 0x0003e2000c10151a */
[----:B------:R-:W-:Y:S01]  /*11090*/  MUFU.EX2 R110, R136 ;  /* 0x00000088006e7308 */ /* 0x000fe20000000800 */
[----:B--2---:R-:W-:Y:S01]  /*110a0*/  FADD.FTZ R37, R48, R37 ;  /* 0x0000002530257221 */ /* 0x004fe20000010000 */
[C---:B------:R-:W-:Y:S01]  /*110b0*/  F2FP.BF16.PACK_AB R48, R76.reuse, R48 ;  /* 0x000000304c30723e */ /* 0x040fe200000010ff */
[----:B------:R2:W-:Y:S02]  /*110c0*/  STG.E.U16 [R172.64], R40 ;  /* 0x00000028ac007986 */ /* 0x0005e4000c10151a */
[----:B------:R-:W-:Y:S01]  /*110d0*/  FADD.FTZ R76, R76, R37 ;  /* 0x000000254c4c7221 */ /* 0x000fe20000010000 */
[----:B------:R-:W-:Y:S04]  /*110e0*/  LOP3.LUT R37, R135, 0xff, RZ, 0xc0, !PT ;  /* 0x000000ff87257812 */ /* 0x000fe800078ec0ff */
[----:B------:R-:W-:Y:S01]  /*110f0*/  MUFU.EX2 R108, R105 ;  /* 0x00000069006c7308 */ /* 0x000fe20000000800 */
[----:B------:R-:W-:Y:S02]  /*11100*/  ISETP.LE.U32.AND P6, PT, R37, UR16, PT ;  /* 0x0000001025007c0c */ /* 0x000fe4000bfc3070 */
[----:B------:R-:W-:Y:S01]  /*11110*/  PRMT R37, R42, 0x5410, R41 ;  /* 0x000054102a257816 */ /* 0x000fe20000000029 */
[----:B----4-:R-:W-:Y:S01]  /*11120*/  FADD.FTZ R74, R61, R74 ;  /* 0x0000004a3d4a7221 */ /* 0x010fe20000010000 */
[----:B------:R-:W-:Y:S01]  /*11130*/  @!P2 PRMT R42, R62, 0x5410, RZ ;  /* 0x000054103e2aa816 */ /* 0x000fe200000000ff */
[----:B------:R-:W-:Y:S01]  /*11140*/  IMAD.MOV.U32 R137, RZ, RZ, R133 ;  /* 0x000000ffff897224 */ /* 0x000fe200078e0085 */
[----:B------:R-:W-:Y:S01]  /*11150*/  @!P0 PRMT R41, R134, 0x5410, RZ ;  /* 0x0000541086298816 */ /* 0x000fe200000000ff */
[----:B------:R-:W-:Y:S02]  /*11160*/  IMAD.MOV.U32 R134, RZ, RZ, c[0x0][0x228] ;  /* 0x00008a00ff867624 */ /* 0x000fe400078e00ff */
[----:B------:R4:W-:Y:S01]  /*11170*/  MUFU.EX2 R62, R154 ;  /* 0x0000009a003e7308 */ /* 0x0009e20000000800 */
[----:B------:R3:W-:Y:S03]  /*11180*/  STG.E.U16 [R188.64], R42 ;  /* 0x0000002abc007986 */ /* 0x0007e6000c10151a */
[----:B------:R-:W-:Y:S01]  /*11190*/  @P6 LOP3.LUT R211, R211, 0x40, RZ, 0xfc, !PT ;  /* 0x00000040d3d36812 */ /* 0x000fe200078efcff */
[----:B-1----:R-:W-:Y:S01]  /*111a0*/  IMAD.U32 R39, RZ, RZ, UR21 ;  /* 0x00000015ff277e24 */ /* 0x002fe2000f8e00ff */
[----:B------:R-:W-:Y:S01]  /*111b0*/  ISETP.LE.U32.AND P6, PT, R94, UR16, PT ;  /* 0x000000105e007c0c */ /* 0x000fe2000bfc3070 */
[----:B------:R1:W-:Y:S01]  /*111c0*/  STG.E.U16 [R188.64+0x2], R41 ;  /* 0x00000229bc007986 */ /* 0x0003e2000c10151a */
[----:B------:R-:W-:Y:S02]  /*111d0*/  LOP3.LUT R211, R211, 0xffffffdf, RZ, 0xc0, !PT ;  /* 0xffffffdfd3d37812 */ /* 0x000fe400078ec0ff */
[----:B------:R-:W1:Y:S01]  /*111e0*/  MUFU.EX2 R133, R51 ;  /* 0x0000003300857308 */ /* 0x000e620000000800 */
[----:B--2---:R-:W-:Y:S01]  /*111f0*/  FADD.FTZ R40, R186, R58 ;  /* 0x0000003aba287221 */ /* 0x004fe20000010000 */
[C---:B------:R-:W-:Y:S03]  /*11200*/  F2FP.BF16.PACK_AB R58, R187.reuse, R186 ;  /* 0x000000babb3a723e */ /* 0x040fe600000010ff */
[----:B------:R-:W-:Y:S01]  /*11210*/  FADD.FTZ R187, R187, R40 ;  /* 0x00000028bbbb7221 */ /* 0x000fe20000010000 */
[----:B------:R-:W-:Y:S01]  /*11220*/  LOP3.LUT R40, R163, UR28, R39, 0x96, !PT ;  /* 0x0000001ca3287c12 */ /* 0x000fe2000f8e9627 */
[----:B------:R-:W-:Y:S03]  /*11230*/  FADD.FTZ R39, R193, R72 ;  /* 0x00000048c1277221 */ /* 0x000fe60000010000 */
[----:B------:R2:W-:Y:S01]  /*11240*/  MUFU.EX2 R72, R56 ;  /* 0x0000003800487308 */ /* 0x0005e20000000800 */
[----:B------:R-:W-:Y:S04]  /*11250*/  IMAD.WIDE.U32 R192, R40, -0x326172a9, RZ ;  /* 0xcd9e8d5728c07825 */ /* 0x000fe800078e00ff */
[----:B----4-:R-:W-:Y:S02]  /*11260*/  IMAD.MOV.U32 R154, RZ, RZ, R161 ;  /* 0x000000ffff9a7224 */ /* 0x010fe400078e00a1 */
[----:B------:R-:W4:Y:S03]  /*11270*/  LDL.64 R160, [R1+0x1b8] ;  /* 0x0001b80001a07983 */ /* 0x000f260000100a00 */
[----:B------:R-:W2:Y:S01]  /*11280*/  MUFU.EX2 R51, R190 ;  /* 0x000000be00337308 */ /* 0x000ea20000000800 */
[C---:B-1----:R-:W-:Y:S01]  /*11290*/  F2FP.BF16.PACK_AB R61, R133.reuse, R61 ;  /* 0x0000003d853d723e */ /* 0x042fe200000010ff */
[----:B------:R-:W-:Y:S02]  /*112a0*/  FADD.FTZ R133, R133, R74 ;  /* 0x0000004a85857221 */ /* 0x000fe40000010000 */
[----:B------:R-:W-:Y:S02]  /*112b0*/  FADD.FTZ R74, R111, R76 ;  /* 0x0000004c6f4a7221 */ /* 0x000fe40000010000 */
[----:B------:R-:W-:Y:S01]  /*112c0*/  FADD.FTZ R133, R57, R133 ;  /* 0x0000008539857221 */ /* 0x000fe20000010000 */
[C---:B------:R-:W-:Y:S03]  /*112d0*/  F2FP.BF16.PACK_AB R57, R62.reuse, R57 ;  /* 0x000000393e39723e */ /* 0x040fe600000010ff */
[----:B------:R-:W1:Y:S01]  /*112e0*/  MUFU.EX2 R50, R137 ;  /* 0x0000008900327308 */ /* 0x000e620000000800 */
[C---:B------:R-:W-:Y:S01]  /*112f0*/  FADD.FTZ R74, R109.reuse, R74 ;  /* 0x0000004a6d4a7221 */ /* 0x040fe20000010000 */
[----:B--2---:R-:W-:Y:S01]  /*11300*/  F2FP.BF16.PACK_AB R56, R109, R111 ;  /* 0x0000006f6d38723e */ /* 0x004fe200000010ff */
[----:B------:R-:W-:Y:S01]  /*11310*/  FADD.FTZ R62, R62, R133 ;  /* 0x000000853e3e7221 */ /* 0x000fe20000010000 */
[----:B------:R2:W2:Y:S04]  /*11320*/  LDL.S16 R111, [R1+0x170] ;  /* 0x00017000016f7983 */ /* 0x0004a80000100600 */
[----:B------:R2:W2:Y:S02]  /*11330*/  LDL.S16 R133, [R1+0x15c] ;  /* 0x00015c0001857983 */ /* 0x0004a40000100600 */
[----:B------:R1:W-:Y:S01]  /*11340*/  MUFU.EX2 R138, R54 ;  /* 0x00000036008a7308 */ /* 0x0003e20000000800 */
[----:B------:R-:W-:Y:S01]  /*11350*/  FADD.FTZ R109, R51, R187 ;  /* 0x000000bb336d7221 */ /* 0x000fe20000010000 */
[C---:B------:R-:W-:Y:S03]  /*11360*/  F2FP.BF16.PACK_AB R51, R191.reuse, R51 ;  /* 0x00000033bf33723e */ /* 0x040fe600000010ff */
[----:B------:R-:W-:Y:S02]  /*11370*/  FADD.FTZ R109, R191, R109 ;  /* 0x0000006dbf6d7221 */ /* 0x000fe40000010000 */
[----:B-1----:R-:W-:Y:S01]  /*11380*/  FADD.FTZ R39, R50, R39 ;  /* 0x0000002732277221 */ /* 0x002fe20000010000 */
[C---:B------:R-:W-:Y:S03]  /*11390*/  F2FP.BF16.PACK_AB R50, R110.reuse, R50 ;  /* 0x000000326e32723e */ /* 0x040fe600000010ff */
[----:B------:R-:W-:Y:S01]  /*113a0*/  FADD.FTZ R39, R110, R39 ;  /* 0x000000276e277221 */ /* 0x000fe20000010000 */
[----:B------:R-:W-:Y:S02]  /*113b0*/  F2FP.BF16.PACK_AB R54, R72, R108 ;  /* 0x0000006c4836723e */ /* 0x000fe400000010ff */
[----:B---3--:R-:W-:Y:S01]  /*113c0*/  LOP3.LUT R140, R149, UR5, R162, 0x96, !PT ;  /* 0x00000005958c7c12 */ /* 0x008fe2000f8e96a2 */
[----:B------:R-:W-:Y:S04]  /*113d0*/  UIADD3 UR5, UR28, 0x1, URZ ;  /* 0x000000011c057890 */ /* 0x000fe8000fffe03f */
[----:B------:R-:W-:Y:S05]  /*113e0*/  IMAD.WIDE.U32 R140, R140, -0x326172a9, RZ ;  /* 0xcd9e8d578c8c7825 */ /* 0x000fea00078e00ff */
[----:B------:R-:W-:Y:S05]  /*113f0*/  LOP3.LUT R42, R141, UR25, R192, 0x96, !PT ;  /* 0x000000198d2a7c12 */ /* 0x000fea000f8e96c0 */
[----:B------:R-:W-:Y:S02]  /*11400*/  IMAD.WIDE.U32 R190, R42, -0x2daee0ad, RZ ;  /* 0xd2511f532abe7825 */ /* 0x000fe400078e00ff */
[----:B------:R-:W-:Y:S01]  /*11410*/  MUFU.EX2 R42, R182 ;  /* 0x000000b6002a7308 */ /* 0x000fe20000000800 */
[----:B----4-:R-:W-:Y:S05]  /*11420*/  LOP3.LUT R40, R193, UR23, R160, 0x96, !PT ;  /* 0x00000017c1287c12 */ /* 0x010fea000f8e96a0 */
[----:B------:R-:W-:Y:S04]  /*11430*/  IMAD.WIDE.U32 R136, R40, -0x2daee0ad, RZ ;  /* 0xd2511f5328887825 */ /* 0x000fe800078e00ff */
[----:B------:R1:W3:Y:S01]  /*11440*/  MUFU.EX2 R40, R183 ;  /* 0x000000b700287308 */ /* 0x0002e20000000800 */
[----:B------:R-:W-:Y:S02]  /*11450*/  LOP3.LUT R41, R137, UR22, R148, 0x96, !PT ;  /* 0x0000001689297c12 */ /* 0x000fe4000f8e9694 */
[----:B------:R-:W-:Y:S05]  /*11460*/  LOP3.LUT R76, R191, UR18, R136, 0x96, !PT ;  /* 0x00000012bf4c7c12 */ /* 0x000fea000f8e9688 */
[----:B------:R-:W-:Y:S02]  /*11470*/  IMAD.WIDE.U32 R136, R76, -0x326172a9, RZ ;  /* 0xcd9e8d574c887825 */ /* 0x000fe400078e00ff */
[----:B------:R4:W2:Y:S02]  /*11480*/  MUFU.EX2 R76, R154 ;  /* 0x0000009a004c7308 */ /* 0x0008a40000000800 */
[----:B-1----:R-:W-:Y:S08]  /*11490*/  IMAD.WIDE.U32 R182, R41, -0x326172a9, RZ ;  /* 0xcd9e8d5729b67825 */ /* 0x002ff000078e00ff */
[----:B------:R-:W1:Y:S01]  /*114a0*/  MUFU.EX2 R41, R159 ;  /* 0x0000009f00297308 */ /* 0x000e620000000800 */
[----:B---3--:R-:W-:Y:S01]  /*114b0*/  FADD.FTZ R109, R40, R109 ;  /* 0x0000006d286d7221 */ /* 0x008fe20000010000 */
[----:B------:R-:W-:Y:S02]  /*114c0*/  LOP3.LUT R105, R183, UR19, R140, 0x96, !PT ;  /* 0x00000013b7697c12 */ /* 0x000fe4000f8e968c */
[----:B------:R-:W-:Y:S03]  /*114d0*/  LOP3.LUT R182, R137, UR14, R182, 0x96, !PT ;  /* 0x0000000e89b67c12 */ /* 0x000fe6000f8e96b6 */
[----:B------:R-:W-:Y:S03]  /*114e0*/  IMAD.WIDE.U32 R186, R105, -0x2daee0ad, RZ ;  /* 0xd2511f5369ba7825 */ /* 0x000fe600078e00ff */
[----:B------:R3:W1:Y:S01]  /*114f0*/  MUFU.EX2 R105, R49 ;  /* 0x0000003100697308 */ /* 0x0006620000000800 */
[----:B------:R-:W-:Y:S01]  /*11500*/  IMAD.WIDE.U32 R182, R182, -0x2daee0ad, RZ ;  /* 0xd2511f53b6b67825 */ /* 0x000fe200078e00ff */
[----:B------:R-:W-:Y:S03]  /*11510*/  LOP3.LUT R190, R187, UR13, R190, 0x96, !PT ;  /* 0x0000000dbbbe7c12 */ /* 0x000fe6000f8e96be */
[----:B----4-:R-:W-:Y:S01]  /*11520*/  IMAD.MOV.U32 R154, RZ, RZ, c[0x0][0x228] ;  /* 0x00008a00ff9a7624 */ /* 0x010fe200078e00ff */
[----:B------:R-:W-:Y:S01]  /*11530*/  LOP3.LUT R186, R183, UR9, R186, 0x96, !PT ;  /* 0x00000009b7ba7c12 */ /* 0x000fe2000f8e96ba */
[----:B------:R-:W-:Y:S04]  /*11540*/  IMAD.WIDE.U32 R190, R190, -0x326172a9, RZ ;  /* 0xcd9e8d57bebe7825 */ /* 0x000fe800078e00ff */
[----:B------:R-:W-:Y:S01]  /*11550*/  IMAD.WIDE.U32 R186, R186, -0x326172a9, RZ ;  /* 0xcd9e8d57baba7825 */ /* 0x000fe200078e00ff */
[----:B------:R-:W-:Y:S03]  /*11560*/  LOP3.LUT R136, R191, UR10, R136, 0x96, !PT ;  /* 0x0000000abf887c12 */ /* 0x000fe6000f8e9688 */
[----:B------:R-:W-:Y:S02]  /*11570*/  IMAD R154, R154, 0x38, R158 ;  /* 0x000000389a9a7824 */ /* 0x000fe400078e029e */
[----:B--2---:R-:W-:Y:S01]  /*11580*/  FADD.FTZ R62, R76, R62 ;  /* 0x0000003e4c3e7221 */ /* 0x004fe20000010000 */
[----:B------:R-:W-:Y:S02]  /*11590*/  F2FP.BF16.PACK_AB R76, R138, R76 ;  /* 0x0000004c8a4c723e */ /* 0x000fe400000010ff */
[----:B------:R-:W-:Y:S01]  /*115a0*/  IADD3 R154, R154, 0x1, RZ ;  /* 0x000000019a9a7810 */ /* 0x000fe20007ffe0ff */
[----:B------:R-:W-:Y:S02]  /*115b0*/  FADD.FTZ R138, R138, R62 ;  /* 0x0000003e8a8a7221 */ /* 0x000fe40000010000 */
[----:B---3--:R-:W-:Y:S02]  /*115c0*/  FADD.FTZ R49, R108, R74 ;  /* 0x0000004a6c317221 */ /* 0x008fe40000010000 */
[----:B------:R2:W3:Y:S01]  /*115d0*/  MUFU.EX2 R74, R45 ;  /* 0x0000002d004a7308 */ /* 0x0004e20000000800 */
[--C-:B-1----:R-:W-:Y:S01]  /*115e0*/  FADD.FTZ R108, R41, R39.reuse ;  /* 0x00000027296c7221 */ /* 0x102fe20000010000 */
[----:B------:R-:W-:Y:S01]  /*115f0*/  PRMT R39, R43, 0x7632, R39 ;  /* 0x000076322b277816 */ /* 0x000fe20000000027 */
[----:B------:R-:W-:Y:S01]  /*11600*/  FADD.FTZ R72, R72, R49 ;  /* 0x0000003148487221 */ /* 0x000fe20000010000 */
[C---:B------:R-:W-:Y:S01]  /*11610*/  F2FP.BF16.PACK_AB R49, R42.reuse, R40 ;  /* 0x000000282a31723e */ /* 0x040fe200000010ff */
[----:B------:R-:W-:Y:S01]  /*11620*/  FADD.FTZ R42, R42, R109 ;  /* 0x0000006d2a2a7221 */ /* 0x000fe20000010000 */
[----:B------:R-:W-:Y:S02]  /*11630*/  F2FP.BF16.PACK_AB R41, R105, R41 ;  /* 0x000000296929723e */ /* 0x000fe400000010ff */
[----:B--2---:R-:W-:Y:S01]  /*11640*/  LOP3.LUT R45, R187, UR4, R190, 0x96, !PT ;  /* 0x00000004bb2d7c12 */ /* 0x004fe2000f8e96be */
[----:B---3--:R-:W-:Y:S01]  /*11650*/  FADD.FTZ R72, R74, R72 ;  /* 0x000000484a487221 */ /* 0x008fe20000010000 */
[C---:B------:R-:W-:Y:S02]  /*11660*/  F2FP.BF16.PACK_AB R74, R44.reuse, R74 ;  /* 0x0000004a2c4a723e */ /* 0x040fe400000010ff */
[----:B------:R-:W-:Y:S01]  /*11670*/  LOP3.LUT R40, R45, 0xff, RZ, 0xc0, !PT ;  /* 0x000000ff2d287812 */ /* 0x000fe200078ec0ff */
[----:B------:R-:W-:Y:S01]  /*11680*/  FADD.FTZ R137, R44, R72 ;  /* 0x000000482c897221 */ /* 0x000fe20000010000 */
[----:B------:R-:W-:Y:S02]  /*11690*/  F2FP.BF16.PACK_AB R72, R206, R53 ;  /* 0x00000035ce48723e */ /* 0x000fe400000010ff */
[----:B------:R-:W-:Y:S02]  /*116a0*/  ISETP.LE.U32.AND P0, PT, R40, UR16, PT ;  /* 0x0000001028007c0c */ /* 0x000fe4000bf03070 */
[----:B------:R-:W-:Y:S01]  /*116b0*/  PRMT R40, R43, 0x7610, R40 ;  /* 0x000076102b287816 */ /* 0x000fe20000000028 */
[----:B------:R-:W-:Y:S02]  /*116c0*/  FADD.FTZ R43, R105, R108 ;  /* 0x0000006c692b7221 */ /* 0x000fe40000010000 */
[----:B------:R-:W-:Y:S01]  /*116d0*/  IMAD.WIDE R108, R134, 0x70, R188 ;  /* 0x00000070866c7825 */ /* 0x000fe200078e02bc */
[----:B------:R-:W-:Y:S03]  /*116e0*/  PRMT R44, R40, 0x5410, R39 ;  /* 0x00005410282c7816 */ /* 0x000fe60000000027 */
[----:B------:R-:W-:Y:S01]  /*116f0*/  FADD.FTZ R43, R53, R43 ;  /* 0x0000002b352b7221 */ /* 0x000fe20000010000 */
[----:B------:R-:W-:Y:S03]  /*11700*/  PRMT R53, R55, 0x7632, R53 ;  /* 0x0000763237357816 */ /* 0x000fe60000000035 */
[----:B------:R-:W-:Y:S05]  /*11710*/  @!P0 HFMA2.BF16_V2 R111, -RZ.H0_H0, RZ.H0_H0, -R40.H0_H0 ;  /* 0x200000ffff6f8231 */ /* 0x000fea0000340928 */
[----:B------:R-:W-:Y:S01]  /*11720*/  PRMT R110, R111, 0x7610, R110 ;  /* 0x000076106f6e7816 */ /* 0x000fe2000000006e */
[----:B------:R1:W-:Y:S03]  /*11730*/  @!P0 STL.S16 [R1+0x170], R111 ;  /* 0x0001706f01008387 */ /* 0x0003e60000100600 */
[----:B------:R-:W-:Y:S02]  /*11740*/  @!P0 PRMT R40, R110, 0x5410, RZ ;  /* 0x000054106e288816 */ /* 0x000fe400000000ff */
[CC--:B------:R-:W-:Y:S03]  /*11750*/  LEA R110, P0, R154.reuse, R172.reuse, 0x1 ;  /* 0x000000ac9a6e7211 */ /* 0x0c0fe600078008ff */
[----:B------:R2:W-:Y:S01]  /*11760*/  STG.E.U16 [R108.64], R40 ;  /* 0x000000286c007986 */ /* 0x0005e2000c10151a */
[-C--:B-1----:R-:W-:Y:S02]  /*11770*/  LEA.HI.X.SX32 R111, R154, R173.reuse, 0x1, P0 ;  /* 0x000000ad9a6f7211 */ /* 0x082fe400000f0eff */
[----:B--2---:R-:W-:Y:S04]  /*11780*/  LOP3.LUT R40, R45, 0xffff, RZ, 0xc0, !PT ;  /* 0x0000ffff2d287812 */ /* 0x004fe800078ec0ff */
[----:B------:R-:W-:Y:S04]  /*11790*/  SHF.R.U32.HI R40, RZ, 0x8, R40 ;  /* 0x00000008ff287819 */ /* 0x000fe80000011628 */
[----:B------:R-:W-:Y:S04]  /*117a0*/  LOP3.LUT R40, R40, 0xffff, RZ, 0xc0, !PT ;  /* 0x0000ffff28287812 */ /* 0x000fe800078ec0ff */
[----:B------:R-:W-:Y:S02]  /*117b0*/  ISETP.LE.U32.AND P0, PT, R40, UR16, PT ;  /* 0x0000001028007c0c */ /* 0x000fe4000bf03070 */
[--C-:B------:R-:W-:Y:S02]  /*117c0*/  SHF.R.U32.HI R40, RZ, 0x10, R45.reuse ;  /* 0x00000010ff287819 */ /* 0x100fe4000001162d */
[----:B------:R-:W-:Y:S09]  /*117d0*/  SHF.R.U32.HI R45, RZ, 0x18, R45 ;  /* 0x00000018ff2d7819 */ /* 0x000ff2000001162d */
[----:B------:R-:W-:Y:S05]  /*117e0*/  @!P0 HFMA2.BF16_V2 R133, -RZ.H0_H0, RZ.H0_H0, -R39.H0_H0 ;  /* 0x200000ffff858231 */ /* 0x000fea0000340927 */
[----:B------:R-:W-:Y:S01]  /*117f0*/  PRMT R62, R133, 0x7610, R62 ;  /* 0x00007610853e7816 */ /* 0x000fe2000000003e */
[----:B------:R1:W-:Y:S03]  /*11800*/  @!P0 STL.S16 [R1+0x15c], R133 ;  /* 0x00015c8501008387 */ /* 0x0003e60000100600 */
[----:B------:R-:W-:Y:S01]  /*11810*/  @!P0 PRMT R39, R62, 0x5410, RZ ;  /* 0x000054103e278816 */ /* 0x000fe200000000ff */
[----:B------:R2:W3:Y:S01]  /*11820*/  LDL.S16 R158, [R1+0x14c] ;  /* 0x00014c00019e7983 */ /* 0x0004e20000100600 */
[----:B------:R4:W2:Y:S03]  /*11830*/  MUFU.EX2 R62, R184 ;  /* 0x000000b8003e7308 */ /* 0x0008a60000000800 */
[----:B------:R2:W-:Y:S04]  /*11840*/  STG.E.U16 [R110.64], R39 ;  /* 0x000000276e007986 */ /* 0x0005e8000c10151a */
[----:B------:R2:W3:Y:S04]  /*11850*/  LDL.S16 R159, [R1+0x144] ;  /* 0x00014400019f7983 */ /* 0x0004e80000100600 */
[----:B------:R3:W3:Y:S01]  /*11860*/  LDL.S16 R154, [R1+0x140] ;  /* 0x00014000019a7983 */ /* 0x0006e20000100600 */
[----:B-1----:R-:W-:Y:S03]  /*11870*/  IMAD R133, R134, 0x48, RZ ;  /* 0x0000004886857824 */ /* 0x002fe600078e02ff */
[----:B----4-:R1:W4:Y:S02]  /*11880*/  LDL.S16 R184, [R1+0x148] ;  /* 0x0001480001b87983 */ /* 0x0103240000100600 */
[----:B------:R-:W-:Y:S01]  /*11890*/  LEA R108, P0, R133, R172, 0x1 ;  /* 0x000000ac856c7211 */ /* 0x000fe200078008ff */
[----:B--2---:R-:W-:Y:S01]  /*118a0*/  FADD.FTZ R42, R62, R42 ;  /* 0x0000002a3e2a7221 */ /* 0x004fe20000010000 */
[----:B------:R-:W-:Y:S02]  /*118b0*/  F2FP.BF16.PACK_AB R62, R185, R62 ;  /* 0x0000003eb93e723e */ /* 0x000fe400000010ff */
[----:B------:R-:W-:Y:S01]  /*118c0*/  LEA.HI.X.SX32 R109, R133, R173, 0x1, P0 ;  /* 0x000000ad856d7211 */ /* 0x000fe200000f0eff */
[----:B------:R-:W-:Y:S01]  /*118d0*/  FADD.FTZ R133, R206, R43 ;  /* 0x0000002bce857221 */ /* 0x000fe20000010000 */
[----:B------:R-:W-:Y:S01]  /*118e0*/  LOP3.LUT R39, R40, 0xff, RZ, 0xc0, !PT ;  /* 0x000000ff28277812 */ /* 0x000fe200078ec0ff */
[----:B------:R1:W2:Y:S01]  /*118f0*/  LDL.S16 R206, [R1+0x138] ;  /* 0x0001380001ce7983 */ /* 0x0002a20000100600 */
[----:B------:R-:W-:Y:S01]  /*11900*/  SHF.R.U32.HI R40, RZ, 0x18, R135 ;  /* 0x00000018ff287819 */ /* 0x000fe20000011687 */
[----:B------:R-:W-:Y:S01]  /*11910*/  FADD.FTZ R134, R185, R42 ;  /* 0x0000002ab9867221 */ /* 0x000fe20000010000 */
[----:B------:R-:W-:Y:S01]  /*11920*/  ISETP.LE.U32.AND P2, PT, R39, UR16, PT ;  /* 0x0000001027007c0c */ /* 0x000fe2000bf43070 */
[----:B------:R1:W2:Y:S01]  /*11930*/  LDL.S16 R185, [R1+0x150] ;  /* 0x0001500001b97983 */ /* 0x0002a20000100600 */
[----:B------:R-:W-:Y:S01]  /*11940*/  LOP3.LUT R39, R135, 0xffff, RZ, 0xc0, !PT ;  /* 0x0000ffff87277812 */ /* 0x000fe200078ec0ff */
[----:B------:R-:W-:Y:S01]  /*11950*/  FADD.FTZ R134, R180, R134 ;  /* 0x00000086b4867221 */ /* 0x000fe20000010000 */
[----:B------:R-:W-:Y:S02]  /*11960*/  ISETP.LE.U32.AND P3, PT, R40, UR16, PT ;  /* 0x0000001028007c0c */ /* 0x000fe4000bf63070 */
[----:B------:R-:W-:Y:S02]  /*11970*/  SHF.R.U32.HI R39, RZ, 0x8, R39 ;  /* 0x00000008ff277819 */ /* 0x000fe40000011627 */
[----:B------:R-:W-:Y:S02]  /*11980*/  ISETP.LE.U32.AND P0, PT, R45, UR16, PT ;  /* 0x000000102d007c0c */ /* 0x000fe4000bf03070 */
[----:B------:R-:W-:Y:S02]  /*11990*/  LOP3.LUT R39, R39, 0xffff, RZ, 0xc0, !PT ;  /* 0x0000ffff27277812 */ /* 0x000fe400078ec0ff */
[----:B------:R-:W-:Y:S02]  /*119a0*/  PRMT R42, R47, 0x7632, R42 ;  /* 0x000076322f2a7816 */ /* 0x000fe4000000002a */
[----:B------:R-:W-:Y:S02]  /*119b0*/  ISETP.LE.U32.AND P5, PT, R39, UR16, PT ;  /* 0x0000001027007c0c */ /* 0x000fe4000bfa3070 */
[----:B------:R-:W-:Y:S02]  /*119c0*/  PRMT R43, R52, 0x7632, R43 ;  /* 0x00007632342b7816 */ /* 0x000fe4000000002b */
[----:B------:R-:W-:Y:S02]  /*119d0*/  @P3 LOP3.LUT R211, R211, 0x20, RZ, 0xfc, !PT ;  /* 0x00000020d3d33812 */ /* 0x000fe400078efcff */
[----:B------:R-:W-:Y:S02]  /*119e0*/  ISETP.LE.U32.AND P3, PT, R46, UR16, PT ;  /* 0x000000102e007c0c */ /* 0x000fe4000bf63070 */
[----:B------:R-:W-:Y:S02]  /*119f0*/  LOP3.LUT R211, R211, 0xffffff7f, RZ, 0xc0, !PT ;  /* 0xffffff7fd3d37812 */ /* 0x000fe400078ec0ff */
[----:B------:R-:W-:Y:S02]  /*11a00*/  PRMT R40, R58, 0x7632, R40 ;  /* 0x000076323a287816 */ /* 0x000fe40000000028 */
[----:B------:R-:W-:Y:S02]  /*11a10*/  SHF.R.U32.HI R135, RZ, 0x10, R135 ;  /* 0x00000010ff877819 */ /* 0x000fe40000011687 */
[----:B------:R-:W-:Y:S02]  /*11a20*/  @P5 LOP3.LUT R211, R211, 0x80, RZ, 0xfc, !PT ;  /* 0x00000080d3d35812 */ /* 0x000fe400078efcff */
[----:B------:R-:W-:Y:S02]  /*11a30*/  ISETP.LE.U32.AND P5, PT, R132, UR16, PT ;  /* 0x0000001084007c0c */ /* 0x000fe4000bfa3070 */
[----:B------:R-:W-:Y:S01]  /*11a40*/  LOP3.LUT R135, R135, 0xff, RZ, 0xc0, !PT ;  /* 0x000000ff87877812 */ /* 0x000fe200078ec0ff */
[----:B------:R-:W-:Y:S01]  /*11a50*/  STL [R1+0x1a8], R211 ;  /* 0x0001a8d301007387 */ /* 0x000fe20000100800 */
[----:B------:R-:W-:Y:S02]  /*11a60*/  PRMT R46, R38, 0x7632, R46 ;  /* 0x00007632262e7816 */ /* 0x000fe4000000002e */
[----:B------:R-:W-:Y:S01]  /*11a70*/  ISETP.LE.U32.AND P4, PT, R135, UR16, PT ;  /* 0x0000001087007c0c */ /* 0x000fe2000bf83070 */
[----:B---3--:R-:W-:Y:S05]  /*11a80*/  @!P1 HFMA2.BF16_V2 R158, -RZ.H0_H0, RZ.H0_H0, -R42.H0_H0 ;  /* 0x200000ffff9e9231 */ /* 0x008fea000034092a */
[----:B------:R-:W-:Y:S01]  /*11a90*/  PRMT R39, R158, 0x7610, R39 ;  /* 0x000076109e277816 */ /* 0x000fe20000000027 */
[----:B------:R-:W-:Y:S05]  /*11aa0*/  @!P6 HFMA2.BF16_V2 R159, -RZ.H0_H0, RZ.H0_H0, -R43.H0_H0 ;  /* 0x200000ffff9fe231 */ /* 0x000fea000034092b */
[----:B------:R-:W-:Y:S01]  /*11ab0*/  PRMT R155, R159, 0x7610, R155 ;  /* 0x000076109f9b7816 */ /* 0x000fe2000000009b */
[----:B----4-:R-:W-:Y:S05]  /*11ac0*/  @!P5 HFMA2.BF16_V2 R184, -RZ.H0_H0, RZ.H0_H0, -R52.H0_H0 ;  /* 0x200000ffffb8d231 */ /* 0x010fea0000340934 */
[----:B------:R-:W-:Y:S01]  /*11ad0*/  PRMT R105, R184, 0x7610, R105 ;  /* 0x00007610b8697816 */ /* 0x000fe20000000069 */
[----:B--2---:R-:W-:Y:S02]  /*11ae0*/  @!P2 HFMA2.BF16_V2 R206, -RZ.H0_H0, RZ.H0_H0, -R38.H0_H0 ;  /* 0x200000ffffcea231 */ /* 0x004fe40000340926 */
[----:B------:R-:W-:Y:S03]  /*11af0*/  @!P3 HFMA2.BF16_V2 R185, -RZ.H0_H0, RZ.H0_H0, -R47.H0_H0 ;  /* 0x200000ffffb9b231 */ /* 0x000fe6000034092f */
[----:B------:R-:W-:Y:S01]  /*11b00*/  PRMT R147, R206, 0x7610, R147 ;  /* 0x00007610ce937816 */ /* 0x000fe20000000093 */
[----:B------:R-:W-:Y:S01]  /*11b10*/  @!P2 STL.S16 [R1+0x138], R206 ;  /* 0x000138ce0100a387 */ /* 0x000fe20000100600 */
[----:B------:R-:W-:Y:S03]  /*11b20*/  PRMT R144, R185, 0x7610, R144 ;  /* 0x00007610b9907816 */ /* 0x000fe60000000090 */
[----:B------:R1:W2:Y:S04]  /*11b30*/  LDL.S16 R45, [R1+0x13c] ;  /* 0x00013c00012d7983 */ /* 0x0002a80000100600 */
[----:B------:R-:W-:Y:S04]  /*11b40*/  @!P3 STL.S16 [R1+0x150], R185 ;  /* 0x000150b90100b387 */ /* 0x000fe80000100600 */
[----:B------:R3:W-:Y:S04]  /*11b50*/  @!P1 STL.S16 [R1+0x14c], R158 ;  /* 0x00014c9e01009387 */ /* 0x0007e80000100600 */
[----:B---3--:R1:W3:Y:S04]  /*11b60*/  LDL.S16 R158, [R1+0x134] ;  /* 0x00013400019e7983 */ /* 0x0082e80000100600 */
[----:B------:R4:W-:Y:S01]  /*11b70*/  @!P5 STL.S16 [R1+0x148], R184 ;  /* 0x000148b80100d387 */ /* 0x0009e20000100600 */
[C---:B------:R-:W-:Y:S03]  /*11b80*/  LOP3.LUT P5, RZ, R211.reuse, 0x80, RZ, 0xc0, !PT ;  /* 0x00000080d3ff7812 */ /* 0x040fe600078ac0ff */
[----:B------:R-:W-:Y:S01]  /*11b90*/  @!P6 STL.S16 [R1+0x144], R159 ;  /* 0x0001449f0100e387 */ /* 0x000fe20000100600 */
[----:B------:R-:W-:Y:S11]  /*11ba0*/  LOP3.LUT P6, RZ, R211, 0x40, RZ, 0xc0, !PT ;  /* 0x00000040d3ff7812 */ /* 0x000ff600078cc0ff */
[----:B------:R-:W-:Y:S02]  /*11bb0*/  @!UPT UIADD3 URZ, URZ, URZ, URZ ;  /* 0x0000003f3f3ff290 */ /* 0x000fe4000fffe03f */
[----:B------:R-:W-:Y:S05]  /*11bc0*/  @!P6 HFMA2.BF16_V2 R154, -RZ.H0_H0, RZ.H0_H0, -R58.H0_H0 ;  /* 0x200000ffff9ae231 */ /* 0x000fea000034093a */
[----:B------:R-:W-:Y:S01]  /*11bd0*/  PRMT R139, R154, 0x7610, R139 ;  /* 0x000076109a8b7816 */ /* 0x000fe2000000008b */
[----:B------:R1:W-:Y:S01]  /*11be0*/  @!P6 STL.S16 [R1+0x140], R154 ;  /* 0x0001409a0100e387 */ /* 0x0003e20000100600 */
[----:B----4-:R-:W-:Y:S01]  /*11bf0*/  IMAD.WIDE.U32 R184, R136, -0x2daee0ad, RZ ;  /* 0xd2511f5388b87825 */ /* 0x010fe200078e00ff */
[----:B--2---:R-:W-:Y:S05]  /*11c00*/  @!P5 HFMA2.BF16_V2 R45, -RZ.H0_H0, RZ.H0_H0, -R40.H0_H0 ;  /* 0x200000ffff2dd231 */ /* 0x004fea0000340928 */
[----:B------:R-:W-:Y:S01]  /*11c10*/  PRMT R135, R45, 0x7610, R135 ;  /* 0x000076102d877816 */ /* 0x000fe20000000087 */
[----:B------:R2:W-:Y:S04]  /*11c20*/  @!P5 STL.S16 [R1+0x13c], R45 ;  /* 0x00013c2d0100d387 */ /* 0x0005e80000100600 */
[----:B-1----:R1:W4:Y:S01]  /*11c30*/  LDL.S16 R154, [R1+0x130] ;  /* 0x00013000019a7983 */ /* 0x0023220000100600 */
[----:B--2---:R-:W-:Y:S02]  /*11c40*/  PRMT R45, R38, 0x5410, R46 ;  /* 0x00005410262d7816 */ /* 0x004fe4000000002e */
[----:B------:R-:W-:Y:S01]  /*11c50*/  @!P2 PRMT R38, R147, 0x5410, RZ ;  /* 0x000054109326a816 */ /* 0x000fe200000000ff */
[----:B---3--:R-:W-:Y:S01]  /*11c60*/  @!P0 HFMA2.BF16_V2 R158, -RZ.H0_H0, RZ.H0_H0, -R46.H0_H0 ;  /* 0x200000ffff9e8231 */ /* 0x008fe2000034092e */
[----:B------:R-:W-:Y:S01]  /*11c70*/  ISETP.LE.U32.AND P2, PT, R132, UR16, PT ;  /* 0x0000001084007c0c */ /* 0x000fe2000bf43070 */
[----:B------:R1:W2:Y:S04]  /*11c80*/  LDL.S16 R147, [R1+0x12c] ;  /* 0x00012c0001937983 */ /* 0x0002a80000100600 */
[----:B------:R3:W-:Y:S04]  /*11c90*/  STG.E.U16 [R108.64], R38 ;  /* 0x000000266c007986 */ /* 0x0007e8000c10151a */
[----:B------:R-:W-:Y:S01]  /*11ca0*/  @!P0 STL.S16 [R1+0x134], R158 ;  /* 0x0001349e01008387 */ /* 0x000fe20000100600 */
[----:B---3--:R-:W-:Y:S04]  /*11cb0*/  PRMT R38, R158, 0x7610, R38 ;  /* 0x000076109e267816 */ /* 0x008fe80000000026 */
[----:B------:R-:W-:Y:S02]  /*11cc0*/  @!P0 PRMT R46, R38, 0x5410, RZ ;  /* 0x00005410262e8816 */ /* 0x000fe400000000ff */
[----:B------:R-:W-:Y:S02]  /*11cd0*/  PRMT R38, R47, 0x5410, R42 ;  /* 0x000054102f267816 */ /* 0x000fe4000000002a */
[----:B------:R-:W-:Y:S01]  /*11ce0*/  @!P3 PRMT R47, R144, 0x5410, RZ ;  /* 0x00005410902fb816 */ /* 0x000fe200000000ff */
[----:B------:R3:W-:Y:S01]  /*11cf0*/  STG.E.U16 [R108.64+0x2], R46 ;  /* 0x0000022e6c007986 */ /* 0x0007e2000c10151a */
[----:B------:R-:W-:Y:S02]  /*11d00*/  LOP3.LUT P3, RZ, R211, 0x20, RZ, 0xc0, !PT ;  /* 0x00000020d3ff7812 */ /* 0x000fe4000786c0ff */
[----:B------:R-:W-:Y:S01]  /*11d10*/  @!P1 PRMT R42, R39, 0x5410, RZ ;  /* 0x00005410272a9816 */ /* 0x000fe200000000ff */
[----:B------:R1:W2:Y:S01]  /*11d20*/  LDL.S16 R144, [R1+0x128] ;  /* 0x0001280001907983 */ /* 0x0002a20000100600 */
[----:B------:R-:W-:Y:S02]  /*11d30*/  PRMT R39, R52, 0x5410, R43 ;  /* 0x0000541034277816 */ /* 0x000fe4000000002b */
[----:B------:R-:W-:Y:S01]  /*11d40*/  @!P2 PRMT R52, R105, 0x5410, RZ ;  /* 0x000054106934a816 */ /* 0x000fe200000000ff */
[----:B------:R-:W-:Y:S01]  /*11d50*/  STG.E.U16 [R172.64+0x10], R47 ;  /* 0x0000102fac007986 */ /* 0x000fe2000c10151a */
[----:B------:R-:W-:Y:S02]  /*11d60*/  ISETP.LE.U32.AND P2, PT, R94, UR16, PT ;  /* 0x000000105e007c0c */ /* 0x000fe4000bf43070 */
[----:B------:R-:W-:Y:S01]  /*11d70*/  ISETP.LE.U32.AND P0, PT, R106, UR16, PT ;  /* 0x000000106a007c0c */ /* 0x000fe2000bf03070 */
[----:B------:R1:W-:Y:S01]  /*11d80*/  STG.E.U16 [R172.64+0x12], R42 ;  /* 0x0000122aac007986 */ /* 0x0003e2000c10151a */
[----:B------:R-:W-:Y:S02]  /*11d90*/  LOP3.LUT R94, R78, 0xff, RZ, 0xc0, !PT ;  /* 0x000000ff4e5e7812 */ /* 0x000fe400078ec0ff */
[--C-:B------:R-:W-:Y:S01]  /*11da0*/  SHF.R.U32.HI R78, RZ, 0x18, R186.reuse ;  /* 0x00000018ff4e7819 */ /* 0x100fe200000116ba */
[----:B------:R1:W-:Y:S01]  /*11db0*/  STG.E.U16 [R188.64+0x10], R52 ;  /* 0x00001034bc007986 */ /* 0x0003e2000c10151a */
[----:B------:R-:W-:Y:S03]  /*11dc0*/  LOP3.LUT P1, RZ, R211, 0x10, RZ, 0xc0, !PT ;  /* 0x00000010d3ff7812 */ /* 0x000fe6000782c0ff */
[----:B------:R1:W5:Y:S02]  /*11dd0*/  LDL.LU R211, [R1+0x208] ;  /* 0x0002080001d37983 */ /* 0x0003640000300800 */
[----:B------:R-:W-:Y:S02]  /*11de0*/  @!P2 PRMT R43, R155, 0x5410, RZ ;  /* 0x000054109b2ba816 */ /* 0x000fe400000000ff */
[----:B------:R2:W2:Y:S01]  /*11df0*/  LDL.S16 R105, [R1+0x124] ;  /* 0x0001240001697983 */ /* 0x0004a20000100600 */
[----:B---3--:R-:W-:Y:S03]  /*11e00*/  LOP3.LUT R46, R186, 0xff, RZ, 0xc0, !PT ;  /* 0x000000ffba2e7812 */ /* 0x008fe600078ec0ff */
[----:B------:R-:W-:Y:S01]  /*11e10*/  STG.E.U16 [R188.64+0x12], R43 ;  /* 0x0000122bbc007986 */ /* 0x000fe2000c10151a */
[----:B------:R-:W-:Y:S02]  /*11e20*/  ISETP.LE.U32.AND P2, PT, R46, UR16, PT ;  /* 0x000000102e007c0c */ /* 0x000fe4000bf43070 */
[----:B------:R-:W-:Y:S02]  /*11e30*/  PRMT R46, R55, 0x5410, R53 ;  /* 0x00005410372e7816 */ /* 0x000fe40000000035 */
[----:B-1----:R-:W-:Y:S04]  /*11e40*/  SHF.R.U32.HI R42, RZ, 0x10, R186 ;  /* 0x00000010ff2a7819 */ /* 0x002fe800000116ba */
[----:B------:R-:W-:Y:S01]  /*11e50*/  LOP3.LUT R42, R42, 0xff, RZ, 0xc0, !PT ;  /* 0x000000ff2a2a7812 */ /* 0x000fe200078ec0ff */
[----:B------:R-:W1:Y:S04]  /*11e60*/  MUFU.EX2 R52, R204 ;  /* 0x000000cc00347308 */ /* 0x000e680000000800 */
[----:B----4-:R-:W-:Y:S05]  /*11e70*/  @!P2 HFMA2.BF16_V2 R154, -RZ.H0_H0, RZ.H0_H0, -R55.H0_H0 ;  /* 0x200000ffff9aa231 */ /* 0x010fea0000340937 */
[----:B------:R-:W-:Y:S01]  /*11e80*/  PRMT R47, R154, 0x7610, R47 ;  /* 0x000076109a2f7816 */ /* 0x000fe2000000002f */
[----:B------:R3:W-:Y:S03]  /*11e90*/  @!P2 STL.S16 [R1+0x130], R154 ;  /* 0x0001309a0100a387 */ /* 0x0007e60000100600 */
[----:B------:R-:W-:Y:S02]  /*11ea0*/  @!P2 PRMT R55, R47, 0x5410, RZ ;  /* 0x000054102f37a816 */ /* 0x000fe400000000ff */
[----:B------:R-:W-:Y:S03]  /*11eb0*/  LOP3.LUT R47, R186, 0xffff, RZ, 0xc0, !PT ;  /* 0x0000ffffba2f7812 */ /* 0x000fe600078ec0ff */
[----:B------:R-:W-:Y:S01]  /*11ec0*/  STG.E.U16 [R110.64+0xe], R55 ;  /* 0x00000e376e007986 */ /* 0x000fe2000c10151a */
[----:B------:R-:W-:Y:S04]  /*11ed0*/  SHF.R.U32.HI R47, RZ, 0x8, R47 ;  /* 0x00000008ff2f7819 */ /* 0x000fe8000001162f */
[----:B------:R-:W-:Y:S04]  /*11ee0*/  LOP3.LUT R47, R47, 0xffff, RZ, 0xc0, !PT ;  /* 0x0000ffff2f2f7812 */ /* 0x000fe800078ec0ff */
[----:B------:R-:W-:Y:S11]  /*11ef0*/  ISETP.LE.U32.AND P2, PT, R47, UR16, PT ;  /* 0x000000102f007c0c */ /* 0x000ff6000bf43070 */
[----:B------:R-:W-:Y:S02]  /*11f00*/  @!UPT UIADD3 URZ, URZ, URZ, URZ ;  /* 0x0000003f3f3ff290 */ /* 0x000fe4000fffe03f */
[----:B--2---:R-:W-:Y:S05]  /*11f10*/  @!P2 HFMA2.BF16_V2 R147, -RZ.H0_H0, RZ.H0_H0, -R53.H0_H0 ;  /* 0x200000ffff93a231 */ /* 0x004fea0000340935 */
[----:B------:R-:W-:Y:S01]  /*11f20*/  PRMT R47, R147, 0x7610, R47 ;  /* 0x00007610932f7816 */ /* 0x000fe2000000002f */
[----:B------:R2:W-:Y:S03]  /*11f30*/  @!P2 STL.S16 [R1+0x12c], R147 ;  /* 0x00012c930100a387 */ /* 0x0005e60000100600 */
[----:B------:R-:W-:Y:S01]  /*11f40*/  @!P2 PRMT R53, R47, 0x5410, RZ ;  /* 0x000054102f35a816 */ /* 0x000fe200000000ff */
[----:B------:R4:W4:Y:S01]  /*11f50*/  LDL.S16 R132, [R1+0x120] ;  /* 0x0001200001847983 */ /* 0x0009220000100600 */
[----:B------:R-:W-:Y:S02]  /*11f60*/  ISETP.LE.U32.AND P2, PT, R42, UR16, PT ;  /* 0x000000102a007c0c */ /* 0x000fe4000bf43070 */
[C---:B------:R-:W-:Y:S01]  /*11f70*/  PRMT R42, R48.reuse, 0x7632, R42 ;  /* 0x00007632302a7816 */ /* 0x040fe2000000002a */
[----:B------:R-:W-:Y:S03]  /*11f80*/  STG.E.U16 [R110.64+0x10], R53 ;  /* 0x000010356e007986 */ /* 0x000fe6000c10151a */
[----:B------:R-:W-:Y:S07]  /*11f90*/  PRMT R47, R48, 0x5410, R42 ;  /* 0x00005410302f7816 */ /* 0x000fee000000002a */
[----:B------:R-:W-:Y:S05]  /*11fa0*/  @!P2 HFMA2.BF16_V2 R144, -RZ.H0_H0, RZ.H0_H0, -R48.H0_H0 ;  /* 0x200000ffff90a231 */ /* 0x000fea0000340930 */
[----:B------:R-:W-:Y:S01]  /*11fb0*/  PRMT R106, R144, 0x7610, R106 ;  /* 0x00007610906a7816 */ /* 0x000fe2000000006a */
[----:B------:R-:W-:Y:S03]  /*11fc0*/  @!P2 STL.S16 [R1+0x128], R144 ;  /* 0x000128900100a387 */ /* 0x000fe60000100600 */
[----:B------:R-:W-:Y:S02]  /*11fd0*/  @!P2 PRMT R48, R106, 0x5410, RZ ;  /* 0x000054106a30a816 */ /* 0x000fe400000000ff */
[----:B------:R-:W-:Y:S01]  /*11fe0*/  ISETP.LE.U32.AND P2, PT, R78, UR16, PT ;  /* 0x000000104e007c0c */ /* 0x000fe2000bf43070 */
[----:B------:R-:W1:Y:S02]  /*11ff0*/  MUFU.EX2 R106, R101 ;  /* 0x00000065006a7308 */ /* 0x000e640000000800 */
[----:B------:R2:W-:Y:S10]  /*12000*/  STG.E.U16 [R108.64+0x10], R48 ;  /* 0x000010306c007986 */ /* 0x0005f4000c10151a */
[----:B------:R-:W-:Y:S05]  /*12010*/  @!P2 HFMA2.BF16_V2 R105, -RZ.H0_H0, RZ.H0_H0, -R42.H0_H0 ;  /* 0x200000ffff69a231 */ /* 0x000fea000034092a */
[----:B------:R-:W-:Y:S01]  /*12020*/  PRMT R78, R105, 0x7610, R78 ;  /* 0x00007610694e7816 */ /* 0x000fe2000000004e */
[----:B------:R2:W-:Y:S03]  /*12030*/  @!P2 STL.S16 [R1+0x124], R105 ;  /* 0x000124690100a387 */ /* 0x0005e60000100600 */
[----:B------:R-:W-:Y:S01]  /*12040*/  @!P2 PRMT R42, R78, 0x5410, RZ ;  /* 0x000054104e2aa816 */ /* 0x000fe200000000ff */
[----:B---3--:R3:W3:Y:S01]  /*12050*/  LDL.S16 R154, [R1+0x11c] ;  /* 0x00011c00019a7983 */ /* 0x0086e20000100600 */
[----:B------:R-:W-:Y:S01]  /*12060*/  ISETP.LE.U32.AND P2, PT, R59, UR16, PT ;  /* 0x000000103b007c0c */ /* 0x000fe2000bf43070 */
[----:B-1----:R-:W-:Y:S01]  /*12070*/  FADD.FTZ R78, R52, R138 ;  /* 0x0000008a344e7221 */ /* 0x002fe20000010000 */
[----:B------:R-:W-:Y:S01]  /*12080*/  LOP3.LUT R138, R185, UR24, R182, 0x96, !PT ;  /* 0x00000018b98a7c12 */ /* 0x000fe2000f8e96b6 */
[----:B--2---:R1:W2:Y:S01]  /*12090*/  LDL.S16 R147, [R1+0x114] ;  /* 0x0001140001937983 */ /* 0x0042a20000100600 */
[C---:B------:R-:W-:Y:S01]  /*120a0*/  F2FP.BF16.PACK_AB R52, R205.reuse, R52 ;  /* 0x00000034cd34723e */ /* 0x040fe200000010ff */
[----:B------:R-:W-:Y:S01]  /*120b0*/  FADD.FTZ R78, R205, R78 ;  /* 0x0000004ecd4e7221 */ /* 0x000fe20000010000 */
[----:B------:R-:W-:Y:S01]  /*120c0*/  LOP3.LUT R55, R138, 0xffff, RZ, 0xc0, !PT ;  /* 0x0000ffff8a377812 */ /* 0x000fe200078ec0ff */
[----:B------:R1:W-:Y:S01]  /*120d0*/  STG.E.U16 [R108.64+0x12], R42 ;  /* 0x0000122a6c007986 */ /* 0x0003e2000c10151a */
[----:B------:R-:W-:Y:S01]  /*120e0*/  SHF.R.U32.HI R48, RZ, 0x18, R138 ;  /* 0x00000018ff307819 */ /* 0x000fe2000001168a */
[----:B------:R1:W1:Y:S01]  /*120f0*/  MUFU.EX2 R59, R60 ;  /* 0x0000003c003b7308 */ /* 0x0002620000000800 */
[----:B------:R-:W-:Y:S01]  /*12100*/  SHF.R.U32.HI R55, RZ, 0x8, R55 ;  /* 0x00000008ff377819 */ /* 0x000fe20000011637 */
[----:B------:R-:W-:Y:S03]  /*12110*/  FADD.FTZ R133, R106, R133 ;  /* 0x000000856a857221 */ /* 0x000fe60000010000 */
[----:B------:R-:W-:Y:S02]  /*12120*/  LOP3.LUT R53, R55, 0xffff, RZ, 0xc0, !PT ;  /* 0x0000ffff37357812 */ /* 0x000fe400078ec0ff */
[C---:B------:R-:W-:Y:S01]  /*12130*/  F2FP.BF16.PACK_AB R55, R181.reuse, R180 ;  /* 0x000000b4b537723e */ /* 0x040fe200000010ff */
[----:B------:R-:W-:Y:S01]  /*12140*/  FADD.FTZ R181, R181, R134 ;  /* 0x00000086b5b57221 */ /* 0x000fe20000010000 */
[----:B------:R-:W-:Y:S02]  /*12150*/  PRMT R105, R58, 0x5410, R40 ;  /* 0x000054103a697816 */ /* 0x000fe40000000028 */
[----:B------:R-:W-:Y:S02]  /*12160*/  @!P6 PRMT R58, R139, 0x5410, RZ ;  /* 0x000054108b3ae816 */ /* 0x000fe400000000ff */
[----:B------:R-:W-:Y:S01]  /*12170*/  @!P5 PRMT R40, R135, 0x5410, RZ ;  /* 0x000054108728d816 */ /* 0x000fe200000000ff */
[----:B------:R2:W2:Y:S01]  /*12180*/  LDL.S16 R139, [R1+0x118] ;  /* 0x00011800018b7983 */ /* 0x0004a20000100600 */
[----:B------:R-:W-:Y:S01]  /*12190*/  ISETP.LE.U32.AND P6, PT, R95, UR16, PT ;  /* 0x000000105f007c0c */ /* 0x000fe2000bfc3070 */
[----:B------:R4:W-:Y:S01]  /*121a0*/  MUFU.EX2 R135, R100 ;  /* 0x0000006400877308 */ /* 0x0009e20000000800 */
[----:B------:R-:W-:Y:S01]  /*121b0*/  SHF.R.U32.HI R95, RZ, 0x10, R184 ;  /* 0x00000010ff5f7819 */ /* 0x000fe200000116b8 */
[----:B------:R-:W-:Y:S03]  /*121c0*/  STG.E.U16 [R172.64+0x20], R58 ;  /* 0x0000203aac007986 */ /* 0x000fe6000c10151a */
[----:B------:R-:W-:Y:S01]  /*121d0*/  LOP3.LUT R95, R95, 0xff, RZ, 0xc0, !PT ;  /* 0x000000ff5f5f7812 */ /* 0x000fe200078ec0ff */
[----:B------:R-:W-:Y:S01]  /*121e0*/  STG.E.U16 [R172.64+0x22], R40 ;  /* 0x00002228ac007986 */ /* 0x000fe2000c10151a */
[----:B-1----:R-:W-:Y:S02]  /*121f0*/  PRMT R60, R63, 0x7632, R60 ;  /* 0x000076323f3c7816 */ /* 0x002fe4000000003c */
[----:B------:R-:W-:Y:S02]  /*12200*/  F2FP.BF16.PACK_AB R43, R104, R59 ;  /* 0x0000003b682b723e */ /* 0x000fe400000010ff */
[----:B------:R-:W-:Y:S01]  /*12210*/  PRMT R42, R51, 0x7632, R42 ;  /* 0x00007632332a7816 */ /* 0x000fe2000000002a */
[----:B----4-:R-:W-:Y:S05]  /*12220*/  @!P4 HFMA2.BF16_V2 R132, -RZ.H0_H0, RZ.H0_H0, -R63.H0_H0 ;  /* 0x200000ffff84c231 */ /* 0x010fea000034093f */
[----:B------:R-:W-:Y:S01]  /*12230*/  PRMT R136, R132, 0x7610, R136 ;  /* 0x0000761084887816 */ /* 0x000fe20000000088 */
[----:B------:R1:W-:Y:S04]  /*12240*/  @!P4 STL.S16 [R1+0x120], R132 ;  /* 0x000120840100c387 */ /* 0x0003e80000100600 */
[----:B------:R4:W4:Y:S04]  /*12250*/  LDL.S16 R100, [R1+0x108] ;  /* 0x0001080001647983 */ /* 0x0009280000100600 */
[----:B------:R2:W4:Y:S01]  /*12260*/  LDL.S16 R144, [R1+0x104] ;  /* 0x0001040001907983 */ /* 0x0005220000100600 */
[----:B-1----:R-:W-:Y:S01]  /*12270*/  FADD.FTZ R132, R59, R137 ;  /* 0x000000893b847221 */ /* 0x002fe20000010000 */
[----:B------:R-:W-:Y:S01]  /*12280*/  LOP3.LUT R59, R138, 0xff, RZ, 0xc0, !PT ;  /* 0x000000ff8a3b7812 */ /* 0x000fe200078ec0ff */
[----:B------:R-:W-:Y:S02]  /*12290*/  MUFU.EX2 R137, R210 ;  /* 0x000000d200897308 */ /* 0x000fe40000000800 */
[----:B------:R-:W-:Y:S01]  /*122a0*/  FADD.FTZ R132, R104, R132 ;  /* 0x0000008468847221 */ /* 0x000fe20000010000 */
[----:B------:R-:W-:Y:S02]  /*122b0*/  PRMT R104, R63, 0x5410, R60 ;  /* 0x000054103f687816 */ /* 0x000fe4000000003c */
[----:B------:R-:W-:Y:S02]  /*122c0*/  @!P4 PRMT R63, R136, 0x5410, RZ ;  /* 0x00005410883fc816 */ /* 0x000fe400000000ff */
[----:B------:R-:W-:Y:S02]  /*122d0*/  ISETP.LE.U32.AND P4, PT, R59, UR16, PT ;  /* 0x000000103b007c0c */ /* 0x000fe4000bf83070 */
[----:B------:R-:W-:Y:S01]  /*122e0*/  PRMT R59, R61, 0x7632, R59 ;  /* 0x000076323d3b7816 */ /* 0x000fe2000000003b */
[----:B------:R-:W1:Y:S01]  /*122f0*/  MUFU.EX2 R136, R103 ;  /* 0x0000006700887308 */ /* 0x000e620000000800 */
[----:B------:R-:W-:Y:S01]  /*12300*/  STG.E.U16 [R188.64+0x20], R63 ;  /* 0x0000203fbc007986 */ /* 0x000fe2000c10151a */
[----:B---3--:R-:W-:Y:S05]  /*12310*/  @!P3 HFMA2.BF16_V2 R154, -RZ.H0_H0, RZ.H0_H0, -R60.H0_H0 ;  /* 0x200000ffff9ab231 */ /* 0x008fea000034093c */
[----:B------:R-:W-:Y:S01]  /*12320*/  PRMT R101, R154, 0x7610, R101 ;  /* 0x000076109a657816 */ /* 0x000fe20000000065 */
[----:B------:R-:W-:Y:S03]  /*12330*/  @!P3 STL.S16 [R1+0x11c], R154 ;  /* 0x00011c9a0100b387 */ /* 0x000fe60000100600 */
[----:B------:R-:W-:Y:S01]  /*12340*/  @!P3 PRMT R60, R101, 0x5410, RZ ;  /* 0x00005410653cb816 */ /* 0x000fe200000000ff */
[----:B-1----:R-:W-:Y:S01]  /*12350*/  FADD.FTZ R78, R136, R78 ;  /* 0x0000004e884e7221 */ /* 0x002fe20000010000 */
[----:B------:R-:W-:Y:S02]  /*12360*/  PRMT R101, R61, 0x5410, R59 ;  /* 0x000054103d657816 */ /* 0x000fe4000000003b */
[----:B------:R-:W-:Y:S01]  /*12370*/  ISETP.LE.U32.AND P3, PT, R53, UR16, PT ;  /* 0x0000001035007c0c */ /* 0x000fe2000bf63070 */
[----:B------:R1:W-:Y:S01]  /*12380*/  STG.E.U16 [R188.64+0x22], R60 ;  /* 0x0000223cbc007986 */ /* 0x0003e2000c10151a */
[----:B------:R-:W-:Y:S02]  /*12390*/  SHF.R.U32.HI R53, RZ, 0x10, R138 ;  /* 0x00000010ff357819 */ /* 0x000fe4000001168a */
[----:B------:R3:W-:Y:S02]  /*123a0*/  MUFU.EX2 R138, R169 ;  /* 0x000000a9008a7308 */ /* 0x0007e40000000800 */
[----:B------:R-:W-:Y:S01]  /*123b0*/  LOP3.LUT R53, R53, 0xff, RZ, 0xc0, !PT ;  /* 0x000000ff35357812 */ /* 0x000fe200078ec0ff */
[----:B--2---:R-:W-:Y:S06]  /*123c0*/  @!P4 HFMA2.BF16_V2 R139, -RZ.H0_H0, RZ.H0_H0, -R61.H0_H0 ;  /* 0x200000ffff8bc231 */ /* 0x004fec000034093d */
[----:B------:R-:W-:Y:S01]  /*123d0*/  @!P3 HFMA2.BF16_V2 R147, -RZ.H0_H0, RZ.H0_H0, -R59.H0_H0 ;  /* 0x200000ffff93b231 */ /* 0x000fe2000034093b */
[----:B------:R-:W-:Y:S01]  /*123e0*/  PRMT R103, R139, 0x7610, R103 ;  /* 0x000076108b677816 */ /* 0x000fe20000000067 */
[----:B------:R2:W-:Y:S03]  /*123f0*/  @!P4 STL.S16 [R1+0x118], R139 ;  /* 0x0001188b0100c387 */ /* 0x0005e60000100600 */
[----:B------:R-:W-:Y:S02]  /*12400*/  PRMT R146, R147, 0x7610, R146 ;  /* 0x0000761093927816 */ /* 0x000fe40000000092 */
[----:B------:R-:W-:Y:S01]  /*12410*/  @!P4 PRMT R61, R103, 0x5410, RZ ;  /* 0x00005410673dc816 */ /* 0x000fe200000000ff */
[----:B------:R3:W5:Y:S01]  /*12420*/  LDL.LU R210, [R1+0x204] ;  /* 0x0002040001d27983 */ /* 0x0007620000300800 */
[----:B------:R-:W-:Y:S02]  /*12430*/  ISETP.LE.U32.AND P4, PT, R53, UR16, PT ;  /* 0x0000001035007c0c */ /* 0x000fe4000bf83070 */
[----:B------:R-:W-:Y:S01]  /*12440*/  @!P3 PRMT R59, R146, 0x5410, RZ ;  /* 0x00005410923bb816 */ /* 0x000fe200000000ff */
[----:B------:R3:W4:Y:S01]  /*12450*/  LDL.S16 R103, [R1+0xf0] ;  /* 0x0000f00001677983 */ /* 0x0007220000100600 */
[----:B------:R-:W-:Y:S02]  /*12460*/  PRMT R53, R56, 0x7632, R53 ;  /* 0x0000763238357816 */ /* 0x000fe40000000035 */
[----:B-1----:R-:W-:Y:S01]  /*12470*/  F2FP.BF16.PACK_AB R60, R207, R168 ;  /* 0x000000a8cf3c723e */ /* 0x002fe200000010ff */
[----:B------:R-:W-:Y:S04]  /*12480*/  STG.E.U16 [R110.64+0x1e], R61 ;  /* 0x00001e3d6e007986 */ /* 0x000fe8000c10151a */
[----:B------:R1:W-:Y:S04]  /*12490*/  STG.E.U16 [R110.64+0x20], R59 ;  /* 0x0000203b6e007986 */ /* 0x0003e8000c10151a */
[----:B--2---:R2:W2:Y:S04]  /*124a0*/  LDL.S16 R139, [R1+0xf4] ;  /* 0x0000f400018b7983 */ /* 0x0044a80000100600 */
[----:B------:R-:W-:Y:S01]  /*124b0*/  @!P3 STL.S16 [R1+0x114], R147 ;  /* 0x000114930100b387 */ /* 0x000fe20000100600 */
[----:B------:R-:W-:Y:S02]  /*124c0*/  ISETP.LE.U32.AND P3, PT, R48, UR16, PT ;  /* 0x0000001030007c0c */ /* 0x000fe4000bf63070 */
[----:B------:R-:W-:Y:S01]  /*124d0*/  LOP3.LUT R48, R184, 0xff, RZ, 0xc0, !PT ;  /* 0x000000ffb8307812 */ /* 0x000fe200078ec0ff */
[----:B---3--:R3:W5:Y:S01]  /*124e0*/  LDL.LU R169, [R1+0x200] ;  /* 0x0002000001a97983 */ /* 0x0087620000300800 */
[----:B-1----:R-:W-:Y:S01]  /*124f0*/  MUFU.EX2 R59, R73 ;  /* 0x00000049003b7308 */ /* 0x002fe20000000800 */
[----:B----4-:R-:W-:Y:S08]  /*12500*/  @!P4 HFMA2.BF16_V2 R100, -RZ.H0_H0, RZ.H0_H0, -R56.H0_H0 ;  /* 0x200000ffff64c231 */ /* 0x010ff00000340938 */
[----:B------:R-:W-:Y:S01]  /*12510*/  @!P3 HFMA2.BF16_V2 R144, -RZ.H0_H0, RZ.H0_H0, -R53.H0_H0 ;  /* 0x200000ffff90b231 */ /* 0x000fe20000340935 */
[----:B------:R-:W-:Y:S01]  /*12520*/  PRMT R145, R100, 0x7610, R145 ;  /* 0x0000761064917816 */ /* 0x000fe20000000091 */
[----:B------:R1:W-:Y:S03]  /*12530*/  @!P4 STL.S16 [R1+0x108], R100 ;  /* 0x000108640100c387 */ /* 0x0003e60000100600 */
[----:B------:R-:W-:Y:S01]  /*12540*/  PRMT R143, R144, 0x7610, R143 ;  /* 0x00007610908f7816 */ /* 0x000fe2000000008f */
[----:B------:R4:W-:Y:S01]  /*12550*/  @!P3 STL.S16 [R1+0x104], R144 ;  /* 0x000104900100b387 */ /* 0x0009e20000100600 */
[----:B-1----:R-:W-:Y:S02]  /*12560*/  PRMT R100, R56, 0x5410, R53 ;  /* 0x0000541038647816 */ /* 0x002fe40000000035 */
[----:B------:R-:W-:Y:S02]  /*12570*/  @!P4 PRMT R56, R145, 0x5410, RZ ;  /* 0x000054109138c816 */ /* 0x000fe400000000ff */
[----:B------:R-:W-:Y:S01]  /*12580*/  @!P3 PRMT R53, R143, 0x5410, RZ ;  /* 0x000054108f35b816 */ /* 0x000fe200000000ff */
[----:B----4-:R-:W-:Y:S01]  /*12590*/  IMAD.U32 R144, RZ, RZ, UR21 ;  /* 0x00000015ff907e24 */ /* 0x010fe2000f8e00ff */
[----:B------:R-:W-:Y:S01]  /*125a0*/  ISETP.LE.U32.AND P4, PT, R48, UR16, PT ;  /* 0x0000001030007c0c */ /* 0x000fe2000bf83070 */
[----:B------:R-:W-:Y:S01]  /*125b0*/  STG.E.U16 [R108.64+0x20], R56 ;  /* 0x000020386c007986 */ /* 0x000fe2000c10151a */
[----:B------:R-:W-:Y:S02]  /*125c0*/  LOP3.LUT R48, R184, 0xffff, RZ, 0xc0, !PT ;  /* 0x0000ffffb8307812 */ /* 0x000fe400078ec0ff */
[----:B------:R-:W-:Y:S01]  /*125d0*/  LOP3.LUT R144, R163, UR5, R144, 0x96, !PT ;  /* 0x00000005a3907c12 */ /* 0x000fe2000f8e9690 */
[----:B------:R-:W-:Y:S01]  /*125e0*/  STG.E.U16 [R108.64+0x22], R53 ;  /* 0x000022356c007986 */ /* 0x000fe2000c10151a */
[----:B------:R-:W-:Y:S01]  /*125f0*/  SHF.R.U32.HI R48, RZ, 0x8, R48 ;  /* 0x00000008ff307819 */ /* 0x000fe20000011630 */
[----:B------:R-:W-:Y:S02]  /*12600*/  UIADD3 UR5, UR28, 0x2, URZ ;  /* 0x000000021c057890 */ /* 0x000fe4000fffe03f */
[----:B------:R-:W-:Y:S01]  /*12610*/  IMAD.WIDE.U32 R144, R144, -0x326172a9, RZ ;  /* 0xcd9e8d5790907825 */ /* 0x000fe200078e00ff */
[----:B------:R-:W-:Y:S01]  /*12620*/  LOP3.LUT R48, R48, 0xffff, RZ, 0xc0, !PT ;  /* 0x0000ffff30307812 */ /* 0x000fe200078ec0ff */
[----:B------:R-:W-:Y:S03]  /*12630*/  UIADD3 UR28, UR28, 0x3, URZ ;  /* 0x000000031c1c7890 */ /* 0x000fe6000fffe03f */
[--C-:B------:R-:W-:Y:S02]  /*12640*/  LOP3.LUT R40, R151, UR25, R144.reuse, 0x96, !PT ;  /* 0x0000001997287c12 */ /* 0x100fe4000f8e9690 */
[----:B------:R-:W-:Y:S02]  /*12650*/  ISETP.LE.U32.AND P3, PT, R48, UR16, PT ;  /* 0x0000001030007c0c */ /* 0x000fe4000bf63070 */
[----:B------:R-:W-:Y:S02]  /*12660*/  F2FP.BF16.PACK_AB R48, R135, R106 ;  /* 0x0000006a8730723e */ /* 0x000fe400000010ff */
[----:B------:R-:W-:Y:S02]  /*12670*/  F2FP.BF16.PACK_AB R106, R176, R177 ;  /* 0x000000b1b06a723e */ /* 0x000fe400000010ff */
[----:B------:R-:W-:Y:S01]  /*12680*/  LOP3.LUT R144, R141, UR25, R144, 0x96, !PT ;  /* 0x000000198d907c12 */ /* 0x000fe2000f8e9690 */
[----:B------:R-:W-:Y:S05]  /*12690*/  @!P6 HFMA2.BF16_V2 R103, -RZ.H0_H0, RZ.H0_H0, -R42.H0_H0 ;  /* 0x200000ffff67e231 */ /* 0x000fea000034092a */
[----:B------:R-:W-:Y:S01]  /*126a0*/  PRMT R134, R103, 0x7610, R134 ;  /* 0x0000761067867816 */ /* 0x000fe20000000086 */
[----:B--2---:R-:W-:Y:S05]  /*126b0*/  @!P0 HFMA2.BF16_V2 R139, -RZ.H0_H0, RZ.H0_H0, -R51.H0_H0 ;  /* 0x200000ffff8b8231 */ /* 0x004fea0000340933 */
[----:B------:R-:W-:Y:S01]  /*126c0*/  PRMT R142, R139, 0x7610, R142 ;  /* 0x000076108b8e7816 */ /* 0x000fe2000000008e */
[----:B------:R1:W-:Y:S04]  /*126d0*/  @!P0 STL.S16 [R1+0xf4], R139 ;  /* 0x0000f48b01008387 */ /* 0x0003e80000100600 */
[----:B------:R2:W-:Y:S04]  /*126e0*/  @!P6 STL.S16 [R1+0xf0], R103 ;  /* 0x0000f0670100e387 */ /* 0x0005e80000100600 */
[----:B------:R3:W4:Y:S04]  /*126f0*/  LDL.S16 R204, [R1+0x110] ;  /* 0x0001100001cc7983 */ /* 0x0007280000100600 */
[----:B------:R3:W3:Y:S04]  /*12700*/  LDL.S16 R180, [R1+0x10c] ;  /* 0x00010c0001b47983 */ /* 0x0006e80000100600 */
[----:B------:R3:W3:Y:S04]  /*12710*/  LDL.S16 R159, [R1+0x100] ;  /* 0x00010000019f7983 */ /* 0x0006e80000100600 */
[----:B------:R3:W3:Y:S01]  /*12720*/  LDL.S16 R158, [R1+0xfc] ;  /* 0x0000fc00019e7983 */ /* 0x0006e20000100600 */
[----:B-1----:R-:W-:Y:S02]  /*12730*/  FADD.FTZ R139, R135, R133 ;  /* 0x00000085878b7221 */ /* 0x002fe40000010000 */
[----:B------:R1:W1:Y:S01]  /*12740*/  MUFU.EX2 R133, R68 ;  /* 0x0000004400857308 */ /* 0x0002620000000800 */
[----:B------:R-:W-:Y:S01]  /*12750*/  FADD.FTZ R135, R177, R181 ;  /* 0x000000b5b1877221 */ /* 0x000fe20000010000 */
[----:B--2---:R-:W-:Y:S02]  /*12760*/  PRMT R103, R51, 0x5410, R42 ;  /* 0x0000541033677816 */ /* 0x004fe4000000002a */
[----:B------:R-:W-:Y:S01]  /*12770*/  @!P0 PRMT R51, R142, 0x5410, RZ ;  /* 0x000054108e338816 */ /* 0x000fe200000000ff */
[----:B------:R-:W-:Y:S01]  /*12780*/  FADD.FTZ R135, R176, R135 ;  /* 0x00000087b0877221 */ /* 0x000fe20000010000 */
[----:B------:R-:W-:Y:S02]  /*12790*/  ISETP.LE.U32.AND P0, PT, R95, UR16, PT ;  /* 0x000000105f007c0c */ /* 0x000fe4000bf03070 */
[----:B------:R-:W-:Y:S01]  /*127a0*/  @!P6 PRMT R42, R134, 0x5410, RZ ;  /* 0x00005410862ae816 */ /* 0x000fe200000000ff */
[----:B------:R2:W-:Y:S01]  /*127b0*/  STG.E.U16 [R172.64+0x30], R51 ;  /* 0x00003033ac007986 */ /* 0x0005e2000c10151a */
[----:B------:R-:W-:Y:S01]  /*127c0*/  ISETP.LE.U32.AND P6, PT, R94, UR16, PT ;  /* 0x000000105e007c0c */ /* 0x000fe2000bfc3070 */
[----:B------:R2:W2:Y:S02]  /*127d0*/  MUFU.EX2 R95, R102 ;  /* 0x00000066005f7308 */ /* 0x0004a40000000800 */
[----:B------:R-:W-:Y:S08]  /*127e0*/  STG.E.U16 [R172.64+0x32], R42 ;  /* 0x0000322aac007986 */ /* 0x000ff0000c10151a */
[----:B------:R2:W2:Y:S01]  /*127f0*/  MUFU.EX2 R134, R70 ;  /* 0x0000004600867308 */ /* 0x0004a20000000800 */
[----:B-1----:R-:W-:Y:S04]  /*12800*/  SHF.R.U32.HI R68, RZ, 0x18, R184 ;  /* 0x00000018ff447819 */ /* 0x002fe800000116b8 */
[----:B------:R-:W-:Y:S02]  /*12810*/  ISETP.LE.U32.AND P5, PT, R68, UR16, PT ;  /* 0x0000001044007c0c */ /* 0x000fe4000bfa3070 */
[C---:B------:R-:W-:Y:S01]  /*12820*/  F2FP.BF16.PACK_AB R68, R203.reuse, R136 ;  /* 0x00000088cb44723e */ /* 0x040fe200000010ff */
[----:B------:R-:W-:Y:S01]  /*12830*/  FADD.FTZ R203, R203, R78 ;  /* 0x0000004ecbcb7221 */ /* 0x000fe20000010000 */
[----:B------:R-:W-:Y:S01]  /*12840*/  LOP3.LUT R78, R145, UR23, R208, 0x96, !PT ;  /* 0x00000017914e7c12 */ /* 0x000fe2000f8e96d0 */
[----:B--2---:R-:W-:Y:S01]  /*12850*/  FADD.FTZ R102, R137, R132 ;  /* 0x0000008489667221 */ /* 0x004fe20000010000 */
[----:B------:R-:W-:Y:S03]  /*12860*/  PRMT R51, R54, 0x7632, R51 ;  /* 0x0000763236337816 */ /* 0x000fe60000000033 */
[----:B------:R-:W-:Y:S01]  /*12870*/  IMAD.WIDE.U32 R142, R78, -0x2daee0ad, RZ ;  /* 0xd2511f534e8e7825 */ /* 0x000fe200078e00ff */
[----:B------:R-:W-:Y:S03]  /*12880*/  F2FP.BF16.PACK_AB R78, R133, R202 ;  /* 0x000000ca854e723e */ /* 0x000fe600000010ff */
[----:B------:R-:W-:Y:S01]  /*12890*/  FADD.FTZ R132, R202, R139 ;  /* 0x0000008bca847221 */ /* 0x000fe20000010000 */
[----:B------:R-:W-:Y:S01]  /*128a0*/  LOP3.LUT R58, R143, UR22, R170, 0x96, !PT ;  /* 0x000000168f3a7c12 */ /* 0x000fe2000f8e96aa */
[----:B------:R-:W-:Y:S01]  /*128b0*/  FADD.FTZ R203, R95, R203 ;  /* 0x000000cb5fcb7221 */ /* 0x000fe20000010000 */
[C---:B------:R-:W-:Y:S01]  /*128c0*/  F2FP.BF16.PACK_AB R70, R138.reuse, R137 ;  /* 0x000000898a46723e */ /* 0x040fe200000010ff */
[----:B------:R-:W-:Y:S02]  /*128d0*/  FADD.FTZ R102, R138, R102 ;  /* 0x000000668a667221 */ /* 0x000fe40000010000 */
[----:B------:R-:W-:Y:S04]  /*128e0*/  IMAD.WIDE.U32 R146, R58, -0x326172a9, RZ ;  /* 0xcd9e8d573a927825 */ /* 0x000fe800078e00ff */
[----:B------:R-:W-:Y:S01]  /*128f0*/  FADD.FTZ R63, R168, R102 ;  /* 0x00000066a83f7221 */ /* 0x000fe20000010000 */
[----:B------:R-:W-:Y:S01]  /*12900*/  LOP3.LUT R58, R147, UR19, R150, 0x96, !PT ;  /* 0x00000013933a7c12 */ /* 0x000fe2000f8e9696 */
[----:B------:R-:W-:Y:S04]  /*12910*/  IMAD.WIDE.U32 R136, R40, -0x2daee0ad, RZ ;  /* 0xd2511f5328887825 */ /* 0x000fe800078e00ff */
[----:B------:R-:W-:Y:S01]  /*12920*/  IMAD.WIDE.U32 R138, R58, -0x2daee0ad, RZ ;  /* 0xd2511f533a8a7825 */ /* 0x000fe200078e00ff */
[----:B------:R-:W-:Y:S02]  /*12930*/  LOP3.LUT R40, R137, UR18, R142, 0x96, !PT ;  /* 0x0000001289287c12 */ /* 0x000fe4000f8e968e */
[C---:B------:R-:W-:Y:S01]  /*12940*/  F2FP.BF16.PACK_AB R58, R134.reuse, R95 ;  /* 0x0000005f863a723e */ /* 0x040fe200000010ff */
[----:B------:R-:W-:Y:S01]  /*12950*/  FADD.FTZ R95, R134, R203 ;  /* 0x000000cb865f7221 */ /* 0x000fe20000010000 */
[----:B------:R-:W-:Y:S01]  /*12960*/  LOP3.LUT R176, R139, UR13, R136, 0x96, !PT ;  /* 0x0000000d8bb07c12 */ /* 0x000fe2000f8e9688 */
[----:B------:R-:W1:Y:S01]  /*12970*/  MUFU.EX2 R142, R175 ;  /* 0x000000af008e7308 */ /* 0x000e620000000800 */
[----:B------:R-:W-:Y:S02]  /*12980*/  FADD.FTZ R132, R133, R132 ;  /* 0x0000008485847221 */ /* 0x000fe40000010000 */
[----:B------:R-:W-:Y:S01]  /*12990*/  IMAD.WIDE.U32 R154, R40, -0x326172a9, RZ ;  /* 0xcd9e8d57289a7825 */ /* 0x000fe200078e00ff */
[----:B------:R-:W-:Y:S03]  /*129a0*/  PRMT R40, R50, 0x7632, R40 ;  /* 0x0000763232287816 */ /* 0x000fe60000000028 */
[----:B------:R-:W-:Y:S01]  /*129b0*/  IMAD.WIDE.U32 R176, R176, -0x326172a9, RZ ;  /* 0xcd9e8d57b0b07825 */ /* 0x000fe200078e00ff */
[----:B------:R-:W-:Y:S02]  /*129c0*/  LOP3.LUT R136, R155, UR14, R146, 0x96, !PT ;  /* 0x0000000e9b887c12 */ /* 0x000fe4000f8e9692 */
[----:B------:R-:W-:Y:S01]  /*129d0*/  PRMT R102, R50, 0x5410, R40 ;  /* 0x0000541032667816 */ /* 0x000fe20000000028 */
[----:B------:R2:W2:Y:S01]  /*129e0*/  MUFU.EX2 R139, R174 ;  /* 0x000000ae008b7308 */ /* 0x0004a20000000800 */
[----:B------:R-:W-:Y:S01]  /*129f0*/  LOP3.LUT R154, R177, UR10, R154, 0x96, !PT ;  /* 0x0000000ab19a7c12 */ /* 0x000fe2000f8e969a */
[----:B------:R-:W-:Y:S04]  /*12a00*/  IMAD.WIDE.U32 R136, R136, -0x2daee0ad, RZ ;  /* 0xd2511f5388887825 */ /* 0x000fe800078e00ff */
[----:B------:R-:W-:Y:S04]  /*12a10*/  FADD.FTZ R63, R207, R63 ;  /* 0x0000003fcf3f7221 */ /* 0x000fe80000010000 */
[----:B------:R2:W-:Y:S01]  /*12a20*/  MUFU.EX2 R133, R71 ;  /* 0x0000004700857308 */ /* 0x0005e20000000800 */
[----:B------:R-:W-:Y:S02]  /*12a30*/  FADD.FTZ R63, R167, R63 ;  /* 0x0000003fa73f7221 */ /* 0x000fe40000010000 */
[----:B-1----:R-:W-:Y:S01]  /*12a40*/  FADD.FTZ R135, R142, R135 ;  /* 0x000000878e877221 */ /* 0x002fe20000010000 */
[----:B--2---:R-:W-:Y:S02]  /*12a50*/  LOP3.LUT R174, R137, UR9, R138, 0x96, !PT ;  /* 0x0000000989ae7c12 */ /* 0x004fe4000f8e968a */
[----:B------:R-:W-:Y:S04]  /*12a60*/  F2FP.BF16.PACK_AB R73, R139, R142 ;  /* 0x0000008e8b49723e */ /* 0x000fe800000010ff */
[----:B------:R-:W1:Y:S01]  /*12a70*/  MUFU.EX2 R138, R99 ;  /* 0x00000063008a7308 */ /* 0x000e620000000800 */
[----:B------:R-:W-:Y:S05]  /*12a80*/  IMAD.WIDE.U32 R174, R174, -0x326172a9, RZ ;  /* 0xcd9e8d57aeae7825 */ /* 0x000fea00078e00ff */
[----:B------:R-:W-:Y:S04]  /*12a90*/  LOP3.LUT R71, R175, UR4, R176, 0x96, !PT ;  /* 0x00000004af477c12 */ /* 0x000fe8000f8e96b0 */
[----:B------:R-:W-:Y:S02]  /*12aa0*/  LOP3.LUT R61, R71, 0xff, RZ, 0xc0, !PT ;  /* 0x000000ff473d7812 */ /* 0x000fe400078ec0ff */
[----:B------:R-:W-:Y:S01]  /*12ab0*/  SHF.R.U32.HI R53, RZ, 0x18, R71 ;  /* 0x00000018ff357819 */ /* 0x000fe20000011647 */
[----:B-1----:R-:W-:Y:S01]  /*12ac0*/  FADD.FTZ R95, R138, R95 ;  /* 0x0000005f8a5f7221 */ /* 0x002fe20000010000 */
[----:B----4-:R-:W-:Y:S02]  /*12ad0*/  @!P6 HFMA2.BF16_V2 R204, -RZ.H0_H0, RZ.H0_H0, -R50.H0_H0 ;  /* 0x200000ffffcce231 */ /* 0x010fe40000340932 */
[----:B---3--:R-:W-:Y:S03]  /*12ae0*/  @!P2 HFMA2.BF16_V2 R180, -RZ.H0_H0, RZ.H0_H0, -R40.H0_H0 ;  /* 0x200000ffffb4a231 */ /* 0x008fe60000340928 */
[----:B------:R-:W-:Y:S01]  /*12af0*/  PRMT R137, R204, 0x7610, R137 ;  /* 0x00007610cc897816 */ /* 0x000fe20000000089 */
[----:B------:R1:W-:Y:S01]  /*12b00*/  @!P6 STL.S16 [R1+0x110], R204 ;  /* 0x000110cc0100e387 */ /* 0x0003e20000100600 */
[----:B------:R-:W-:Y:S02]  /*12b10*/  @!P4 HFMA2.BF16_V2 R159, -RZ.H0_H0, RZ.H0_H0, -R57.H0_H0 ;  /* 0x200000ffff9fc231 */ /* 0x000fe40000340939 */
[----:B------:R-:W-:Y:S01]  /*12b20*/  @!P6 PRMT R50, R137, 0x5410, RZ ;  /* 0x000054108932e816 */ /* 0x000fe200000000ff */
[----:B------:R-:W-:Y:S01]  /*12b30*/  @!P2 STL.S16 [R1+0x10c], R180 ;  /* 0x00010cb40100a387 */ /* 0x000fe20000100600 */
[----:B------:R-:W-:Y:S01]  /*12b40*/  ISETP.LE.U32.AND P6, PT, R61, UR16, PT ;  /* 0x000000103d007c0c */ /* 0x000fe2000bfc3070 */
[----:B------:R-:W-:Y:S01]  /*12b50*/  FADD.FTZ R137, R139, R135 ;  /* 0x000000878b897221 */ /* 0x000fe20000010000 */
[----:B------:R-:W-:Y:S01]  /*12b60*/  LOP3.LUT R61, R71, 0xffff, RZ, 0xc0, !PT ;  /* 0x0000ffff473d7812 */ /* 0x000fe200078ec0ff */
[----:B------:R-:W-:Y:S01]  /*12b70*/  @!P4 STL.S16 [R1+0x100], R159 ;  /* 0x0001009f0100c387 */ /* 0x000fe20000100600 */
[----:B------:R-:W-:Y:S01]  /*12b80*/  PRMT R99, R180, 0x7610, R99 ;  /* 0x00007610b4637816 */ /* 0x000fe20000000063 */
[----:B------:R2:W-:Y:S01]  /*12b90*/  MUFU.EX2 R135, R69 ;  /* 0x0000004500877308 */ /* 0x0005e20000000800 */
[----:B------:R-:W-:Y:S01]  /*12ba0*/  SHF.R.U32.HI R56, RZ, 0x8, R61 ;  /* 0x00000008ff387819 */ /* 0x000fe2000001163d */
[----:B------:R-:W-:Y:S01]  /*12bb0*/  STG.E.U16 [R188.64+0x30], R50 ;  /* 0x00003032bc007986 */ /* 0x000fe2000c10151a */
[----:B------:R-:W-:Y:S02]  /*12bc0*/  @!P2 PRMT R40, R99, 0x5410, RZ ;  /* 0x000054106328a816 */ /* 0x000fe400000000ff */
[----:B------:R-:W-:Y:S02]  /*12bd0*/  LOP3.LUT R61, R56, 0xffff, RZ, 0xc0, !PT ;  /* 0x0000ffff383d7812 */ /* 0x000fe400078ec0ff */
[----:B------:R-:W-:Y:S01]  /*12be0*/  PRMT R56, R57, 0x7632, R56 ;  /* 0x0000763239387816 */ /* 0x000fe20000000038 */
[----:B------:R-:W-:Y:S01]  /*12bf0*/  STG.E.U16 [R188.64+0x32], R40 ;  /* 0x00003228bc007986 */ /* 0x000fe2000c10151a */
[----:B------:R-:W-:Y:S02]  /*12c00*/  ISETP.LE.U32.AND P2, PT, R61, UR16, PT ;  /* 0x000000103d007c0c */ /* 0x000fe4000bf43070 */
[----:B------:R-:W-:Y:S01]  /*12c10*/  PRMT R134, R159, 0x7610, R134 ;  /* 0x000076109f867816 */ /* 0x000fe20000000086 */
[----:B------:R-:W-:Y:S01]  /*12c20*/  @!P3 HFMA2.BF16_V2 R158, -RZ.H0_H0, RZ.H0_H0, -R56.H0_H0 ;  /* 0x200000ffff9eb231 */ /* 0x000fe20000340938 */
[----:B------:R-:W-:Y:S01]  /*12c30*/  PRMT R99, R57, 0x5410, R56 ;  /* 0x0000541039637816 */ /* 0x000fe20000000038 */
[----:B------:R3:W3:Y:S01]  /*12c40*/  MUFU.EX2 R61, R121 ;  /* 0x00000079003d7308 */ /* 0x0006e20000000800 */
[----:B------:R-:W-:Y:S02]  /*12c50*/  @!P4 PRMT R57, R134, 0x5410, RZ ;  /* 0x000054108639c816 */ /* 0x000fe400000000ff */
[----:B------:R-:W-:Y:S01]  /*12c60*/  ISETP.LE.U32.AND P4, PT, R53, UR16, PT ;  /* 0x0000001035007c0c */ /* 0x000fe2000bf83070 */
[----:B------:R3:W-:Y:S01]  /*12c70*/  @!P3 STL.S16 [R1+0xfc], R158 ;  /* 0x0000fc9e0100b387 */ /* 0x0007e20000100600 */
[----:B------:R-:W-:Y:S01]  /*12c80*/  LOP3.LUT R53, R145, UR23, R160, 0x96, !PT ;  /* 0x0000001791357c12 */ /* 0x000fe2000f8e96a0 */
[----:B------:R-:W-:Y:S01]  /*12c90*/  IMAD.WIDE.U32 R144, R144, -0x2daee0ad, RZ ;  /* 0xd2511f5390907825 */ /* 0x000fe200078e00ff */
[----:B------:R-:W-:Y:S01]  /*12ca0*/  SHF.R.U32.HI R71, RZ, 0x10, R71 ;  /* 0x00000010ff477819 */ /* 0x000fe20000011647 */
[----:B------:R3:W4:Y:S01]  /*12cb0*/  LDL.S16 R205, [R1+0xe8] ;  /* 0x0000e80001cd7983 */ /* 0x0007220000100600 */
[----:B------:R-:W-:Y:S01]  /*12cc0*/  PRMT R94, R158, 0x7610, R94 ;  /* 0x000076109e5e7816 */ /* 0x000fe2000000005e */
[----:B------:R-:W3:Y:S01]  /*12cd0*/  MUFU.EX2 R134, R178 ;  /* 0x000000b200867308 */ /* 0x000ee20000000800 */
[----:B------:R-:W-:Y:S01]  /*12ce0*/  LOP3.LUT R71, R71, 0xff, RZ, 0xc0, !PT ;  /* 0x000000ff47477812 */ /* 0x000fe200078ec0ff */
[----:B-1----:R1:W4:Y:S01]  /*12cf0*/  LDL.S16 R204, [R1+0xf8] ;  /* 0x0000f80001cc7983 */ /* 0x0023220000100600 */
[----:B------:R-:W-:Y:S01]  /*12d00*/  @!P3 PRMT R56, R94, 0x5410, RZ ;  /* 0x000054105e38b816 */ /* 0x000fe200000000ff */
[----:B------:R-:W-:Y:S01]  /*12d10*/  IMAD.WIDE.U32 R146, R53, -0x2daee0ad, RZ ;  /* 0xd2511f5335927825 */ /* 0x000fe200078e00ff */
[----:B------:R-:W-:Y:S01]  /*12d20*/  ISETP.LE.U32.AND P3, PT, R71, UR16, PT ;  /* 0x0000001047007c0c */ /* 0x000fe2000bf63070 */
[----:B------:R1:W4:Y:S01]  /*12d30*/  LDL.S16 R206, [R1+0xec] ;  /* 0x0000ec0001ce7983 */ /* 0x0003220000100600 */
[C---:B--2---:R-:W-:Y:S01]  /*12d40*/  F2FP.BF16.PACK_AB R69, R59.reuse, R138 ;  /* 0x0000008a3b45723e */ /* 0x044fe200000010ff */
[----:B------:R-:W-:Y:S01]  /*12d50*/  FADD.FTZ R59, R59, R95 ;  /* 0x0000005f3b3b7221 */ /* 0x000fe20000010000 */
[----:B------:R-:W-:Y:S01]  /*12d60*/  LOP3.LUT R71, R147, UR22, R148, 0x96, !PT ;  /* 0x0000001693477c12 */ /* 0x000fe2000f8e9694 */
[----:B------:R1:W2:Y:S01]  /*12d70*/  LDL.S16 R202, [R1+0xe4] ;  /* 0x0000e40001ca7983 */ /* 0x0002a20000100600 */
[----:B------:R-:W-:Y:S01]  /*12d80*/  LOP3.LUT R53, R145, UR18, R146, 0x96, !PT ;  /* 0x0000001291357c12 */ /* 0x000fe2000f8e9692 */
[----:B------:R-:W-:Y:S02]  /*12d90*/  FADD.FTZ R94, R179, R132 ;  /* 0x00000084b35e7221 */ /* 0x000fe40000010000 */
[----:B------:R-:W-:Y:S01]  /*12da0*/  IMAD.WIDE.U32 R142, R71, -0x326172a9, RZ ;  /* 0xcd9e8d57478e7825 */ /* 0x000fe200078e00ff */
[C---:B------:R-:W-:Y:S01]  /*12db0*/  F2FP.BF16.PACK_AB R71, R133.reuse, R179 ;  /* 0x000000b38547723e */ /* 0x040fe200000010ff */
[----:B------:R-:W-:Y:S01]  /*12dc0*/  STG.E.U16 [R110.64+0x2e], R57 ;  /* 0x00002e396e007986 */ /* 0x000fe2000c10151a */
[----:B------:R-:W-:Y:S01]  /*12dd0*/  MUFU.EX2 R132, R67 ;  /* 0x0000004300847308 */ /* 0x000fe20000000800 */
[----:B------:R-:W-:Y:S01]  /*12de0*/  FADD.FTZ R94, R133, R94 ;  /* 0x0000005e855e7221 */ /* 0x000fe20000010000 */
[----:B---3--:R-:W-:Y:S01]  /*12df0*/  LOP3.LUT R121, R143, UR19, R140, 0x96, !PT ;  /* 0x000000138f797c12 */ /* 0x008fe2000f8e968c */
[----:B------:R-:W-:Y:S01]  /*12e00*/  IMAD.WIDE.U32 R158, R53, -0x326172a9, RZ ;  /* 0xcd9e8d57359e7825 */ /* 0x000fe200078e00ff */
[----:B------:R-:W-:Y:S01]  /*12e10*/  F2FP.BF16.PACK_AB R53, R61, R167 ;  /* 0x000000a73d35723e */ /* 0x000fe200000010ff */
[----:B------:R3:W-:Y:S01]  /*12e20*/  STG.E.U16 [R110.64+0x30], R56 ;  /* 0x000030386e007986 */ /* 0x0007e2000c10151a */
[----:B------:R-:W-:Y:S01]  /*12e30*/  F2FP.BF16.PACK_AB R50, R135, R134 ;  /* 0x000000868732723e */ /* 0x000fe200000010ff */
[----:B------:R-:W-:Y:S01]  /*12e40*/  FADD.FTZ R137, R134, R137 ;  /* 0x0000008986897221 */ /* 0x000fe20000010000 */
[----:B------:R-:W-:Y:S02]  /*12e50*/  LOP3.LUT R138, R159, UR14, R142, 0x96, !PT ;  /* 0x0000000e9f8a7c12 */ /* 0x000fe4000f8e968e */
[----:B------:R-:W1:Y:S01]  /*12e60*/  MUFU.EX2 R133, R97 ;  /* 0x0000006100857308 */ /* 0x000e620000000800 */
[----:B------:R-:W-:Y:S04]  /*12e70*/  IMAD.WIDE.U32 R178, R121, -0x2daee0ad, RZ ;  /* 0xd2511f5379b27825 */ /* 0x000fe800078e00ff */
[----:B------:R-:W-:Y:S01]  /*12e80*/  IMAD.WIDE.U32 R138, R138, -0x2daee0ad, RZ ;  /* 0xd2511f538a8a7825 */ /* 0x000fe200078e00ff */
[----:B------:R-:W-:Y:S03]  /*12e90*/  LOP3.LUT R180, R179, UR13, R144, 0x96, !PT ;  /* 0x0000000db3b47c12 */ /* 0x000fe6000f8e9690 */
[----:B------:R-:W-:Y:S01]  /*12ea0*/  FADD.FTZ R135, R135, R137 ;  /* 0x0000008987877221 */ /* 0x000fe20000010000 */
[----:B------:R-:W-:Y:S01]  /*12eb0*/  LOP3.LUT R178, R139, UR9, R178, 0x96, !PT ;  /* 0x000000098bb27c12 */ /* 0x000fe2000f8e96b2 */
[----:B------:R3:W3:Y:S01]  /*12ec0*/  MUFU.EX2 R121, R98 ;  /* 0x0000006200797308 */ /* 0x0006e20000000800 */
[----:B------:R-:W-:Y:S02]  /*12ed0*/  FADD.FTZ R61, R61, R63 ;  /* 0x0000003f3d3d7221 */ /* 0x000fe40000010000 */
[----:B------:R-:W-:Y:S04]  /*12ee0*/  IMAD.WIDE.U32 R180, R180, -0x326172a9, RZ ;  /* 0xcd9e8d57b4b47825 */ /* 0x000fe800078e00ff */
[----:B------:R-:W-:Y:S01]  /*12ef0*/  IMAD.WIDE.U32 R178, R178, -0x326172a9, RZ ;  /* 0xcd9e8d57b2b27825 */ /* 0x000fe200078e00ff */
[----:B------:R-:W-:Y:S04]  /*12f00*/  LOP3.LUT R158, R181, UR10, R158, 0x96, !PT ;  /* 0x0000000ab59e7c12 */ /* 0x000fe8000f8e969e */
[----:B------:R-:W-:Y:S01]  /*12f10*/  LOP3.LUT R95, R179, UR4, R180, 0x96, !PT ;  /* 0x00000004b35f7c12 */ /* 0x000fe2000f8e96b4 */
[----:B-1----:R-:W-:Y:S01]  /*12f20*/  FADD.FTZ R94, R133, R94 ;  /* 0x0000005e855e7221 */ /* 0x002fe20000010000 */
[C---:B------:R-:W-:Y:S01]  /*12f30*/  F2FP.BF16.PACK_AB R67, R132.reuse, R133 ;  /* 0x000000858443723e */ /* 0x040fe200000010ff */
[----:B------:R-:W-:Y:S01]  /*12f40*/  FADD.FTZ R133, R201, R59 ;  /* 0x0000003bc9857221 */ /* 0x000fe20000010000 */
[----:B------:R-:W-:Y:S01]  /*12f50*/  LOP3.LUT R42, R95, 0xff, RZ, 0xc0, !PT ;  /* 0x000000ff5f2a7812 */ /* 0x000fe200078ec0ff */
[----:B------:R-:W-:Y:S01]  /*12f60*/  FADD.FTZ R132, R132, R94 ;  /* 0x0000005e84847221 */ /* 0x000fe20000010000 */
[----:B------:R-:W-:Y:S01]  /*12f70*/  SHF.R.U32.HI R40, RZ, 0x18, R95 ;  /* 0x00000018ff287819 */ /* 0x000fe2000001165f */
[----:B------:R1:W1:Y:S01]  /*12f80*/  MUFU.EX2 R94, R96 ;  /* 0x00000060005e7308 */ /* 0x0002620000000800 */
[----:B---3--:R-:W-:Y:S02]  /*12f90*/  LOP3.LUT R56, R178, 0xff, RZ, 0xc0, !PT ;  /* 0x000000ffb2387812 */ /* 0x008fe400078ec0ff */
[----:B------:R-:W-:Y:S02]  /*12fa0*/  PRMT R98, R54, 0x5410, R51 ;  /* 0x0000541036627816 */ /* 0x000fe40000000033 */
[C---:B------:R-:W-:Y:S01]  /*12fb0*/  F2FP.BF16.PACK_AB R59, R121.reuse, R201 ;  /* 0x000000c9793b723e */ /* 0x040fe200000010ff */
[----:B------:R-:W-:Y:S04]  /*12fc0*/  FADD.FTZ R121, R121, R133 ;  /* 0x0000008579797221 */ /* 0x000fe80000010000 */
[----:B------:R3:W-:Y:S01]  /*12fd0*/  MUFU.EX2 R133, R66 ;  /* 0x0000004200857308 */ /* 0x0007e20000000800 */
[----:B------:R-:W-:Y:S01]  /*12fe0*/  FADD.FTZ R121, R200, R121 ;  /* 0x00000079c8797221 */ /* 0x000fe20000010000 */
[----:B-1----:R-:W-:Y:S01]  /*12ff0*/  SHF.R.U32.HI R96, RZ, 0x10, R95 ;  /* 0x00000010ff607819 */ /* 0x002fe2000001165f */
[----:B------:R-:W-:Y:S01]  /*13000*/  FADD.FTZ R132, R94, R132 ;  /* 0x000000845e847221 */ /* 0x000fe20000010000 */
[----:B----4-:R-:W-:Y:S02]  /*13010*/  @!P0 HFMA2.BF16_V2 R205, -RZ.H0_H0, RZ.H0_H0, -R54.H0_H0 ;  /* 0x200000ffffcd8231 */ /* 0x010fe40000340936 */
[----:B------:R-:W-:Y:S03]  /*13020*/  @!P5 HFMA2.BF16_V2 R204, -RZ.H0_H0, RZ.H0_H0, -R51.H0_H0 ;  /* 0x200000ffffccd231 */ /* 0x000fe60000340933 */
[----:B------:R-:W-:Y:S01]  /*13030*/  PRMT R63, R205, 0x7610, R63 ;  /* 0x00007610cd3f7816 */ /* 0x000fe2000000003f */
[----:B------:R1:W-:Y:S01]  /*13040*/  @!P0 STL.S16 [R1+0xe8], R205 ;  /* 0x0000e8cd01008387 */ /* 0x0003e20000100600 */
[----:B------:R-:W-:Y:S01]  /*13050*/  @!P6 HFMA2.BF16_V2 R206, -RZ.H0_H0, RZ.H0_H0, -R49.H0_H0 ;  /* 0x200000ffffcee231 */ /* 0x000fe20000340931 */
[----:B------:R-:W-:Y:S02]  /*13060*/  PRMT R97, R204, 0x7610, R97 ;  /* 0x00007610cc617816 */ /* 0x000fe40000000061 */
[----:B------:R4:W-:Y:S01]  /*13070*/  @!P5 STL.S16 [R1+0xf8], R204 ;  /* 0x0000f8cc0100d387 */ /* 0x0009e20000100600 */
[----:B------:R-:W-:Y:S02]  /*13080*/  @!P0 PRMT R54, R63, 0x5410, RZ ;  /* 0x000054103f368816 */ /* 0x000fe400000000ff */
[----:B------:R-:W-:Y:S01]  /*13090*/  ISETP.LE.U32.AND P0, PT, R42, UR16, PT ;  /* 0x000000102a007c0c */ /* 0x000fe2000bf03070 */
[----:B------:R-:W4:Y:S01]  /*130a0*/  MUFU.EX2 R63, R199 ;  /* 0x000000c7003f7308 */ /* 0x000f220000000800 */
[----:B------:R-:W-:Y:S01]  /*130b0*/  LOP3.LUT R42, R95, 0xffff, RZ, 0xc0, !PT ;  /* 0x0000ffff5f2a7812 */ /* 0x000fe200078ec0ff */
[----:B------:R4:W-:Y:S01]  /*130c0*/  STG.E.U16 [R108.64+0x30], R54 ;  /* 0x000030366c007986 */ /* 0x0009e2000c10151a */
[----:B------:R-:W-:Y:S02]  /*130d0*/  @!P5 PRMT R51, R97, 0x5410, RZ ;  /* 0x000054106133d816 */ /* 0x000fe400000000ff */
[----:B------:R-:W-:Y:S02]  /*130e0*/  SHF.R.U32.HI R42, RZ, 0x8, R42 ;  /* 0x00000008ff2a7819 */ /* 0x000fe4000001162a */
[----:B------:R-:W-:Y:S01]  /*130f0*/  PRMT R203, R206, 0x7610, R203 ;  /* 0x00007610cecb7816 */ /* 0x000fe200000000cb */
[----:B------:R4:W-:Y:S01]  /*13100*/  STG.E.U16 [R108.64+0x32], R51 ;  /* 0x000032336c007986 */ /* 0x0009e2000c10151a */
[----:B------:R-:W-:Y:S02]  /*13110*/  LOP3.LUT R42, R42, 0xffff, RZ, 0xc0, !PT ;  /* 0x0000ffff2a2a7812 */ /* 0x000fe400078ec0ff */
[----:B------:R-:W-:Y:S02]  /*13120*/  LOP3.LUT R95, R174, 0xffff, RZ, 0xc0, !PT ;  /* 0x0000ffffae5f7812 */ /* 0x000fe400078ec0ff */
[----:B------:R-:W-:Y:S02]  /*13130*/  ISETP.LE.U32.AND P5, PT, R42, UR16, PT ;  /* 0x000000102a007c0c */ /* 0x000fe4000bfa3070 */
[C---:B------:R-:W-:Y:S02]  /*13140*/  PRMT R42, R49.reuse, 0x7632, R42 ;  /* 0x00007632312a7816 */ /* 0x040fe4000000002a */
[----:B---3--:R-:W-:Y:S01]  /*13150*/  SHF.R.U32.HI R66, RZ, 0x8, R95 ;  /* 0x00000008ff427819 */ /* 0x008fe2000001165f */
[----:B-1----:R1:W3:Y:S01]  /*13160*/  LDL.S16 R205, [R1+0xe0] ;  /* 0x0000e00001cd7983 */ /* 0x0022e20000100600 */
[----:B------:R-:W-:Y:S01]  /*13170*/  PRMT R97, R49, 0x5410, R42 ;  /* 0x0000541031617816 */ /* 0x000fe2000000002a */
[----:B--2---:R-:W-:Y:S01]  /*13180*/  @!P2 HFMA2.BF16_V2 R202, -RZ.H0_H0, RZ.H0_H0, -R42.H0_H0 ;  /* 0x200000ffffcaa231 */ /* 0x004fe2000034092a */
[----:B------:R-:W-:Y:S01]  /*13190*/  @!P6 PRMT R49, R203, 0x5410, RZ ;  /* 0x00005410cb31e816 */ /* 0x000fe200000000ff */
[----:B----4-:R1:W2:Y:S01]  /*131a0*/  LDL.S16 R204, [R1+0xdc] ;  /* 0x0000dc0001cc7983 */ /* 0x0102a20000100600 */
[----:B------:R-:W-:Y:S01]  /*131b0*/  LOP3.LUT R66, R66, 0xffff, RZ, 0xc0, !PT ;  /* 0x0000ffff42427812 */ /* 0x000fe200078ec0ff */
[----:B------:R-:W-:Y:S01]  /*131c0*/  FADD.FTZ R135, R63, R135 ;  /* 0x000000873f877221 */ /* 0x000fe20000010000 */
[----:B------:R-:W-:Y:S01]  /*131d0*/  PRMT R134, R202, 0x7610, R134 ;  /* 0x00007610ca867816 */ /* 0x000fe20000000086 */
[----:B------:R-:W-:Y:S01]  /*131e0*/  @!P6 STL.S16 [R1+0xec], R206 ;  /* 0x0000ecce0100e387 */ /* 0x000fe20000100600 */
[----:B------:R-:W-:Y:S02]  /*131f0*/  ISETP.LE.U32.AND P6, PT, R40, UR16, PT ;  /* 0x0000001028007c0c */ /* 0x000fe4000bfc3070 */
[----:B------:R-:W-:Y:S01]  /*13200*/  LOP3.LUT R40, R174, 0xff, RZ, 0xc0, !PT ;  /* 0x000000ffae287812 */ /* 0x000fe200078ec0ff */
[----:B------:R4:W-:Y:S01]  /*13210*/  @!P2 STL.S16 [R1+0xe4], R202 ;  /* 0x0000e4ca0100a387 */ /* 0x0009e20000100600 */
[----:B------:R-:W-:Y:S02]  /*13220*/  @!P2 PRMT R42, R134, 0x5410, RZ ;  /* 0x00005410862aa816 */ /* 0x000fe400000000ff */
[----:B------:R-:W-:Y:S01]  /*13230*/  ISETP.LE.U32.AND P2, PT, R40, UR16, PT ;  /* 0x0000001028007c0c */ /* 0x000fe2000bf43070 */
[----:B------:R1:W2:Y:S01]  /*13240*/  LDL.S16 R203, [R1+0xd4] ;  /* 0x0000d40001cb7983 */ /* 0x0002a20000100600 */
[C---:B------:R-:W-:Y:S02]  /*13250*/  PRMT R40, R41.reuse, 0x7632, R40 ;  /* 0x0000763229287816 */ /* 0x040fe40000000028 */
[----:B------:R-:W-:Y:S01]  /*13260*/  LOP3.LUT R134, R96, 0xff, RZ, 0xc0, !PT ;  /* 0x000000ff60867812 */ /* 0x000fe200078ec0ff */
[----:B------:R1:W2:Y:S01]  /*13270*/  LDL.S16 R137, [R1+0xd0] ;  /* 0x0000d00001897983 */ /* 0x0002a20000100600 */
[----:B------:R-:W-:Y:S02]  /*13280*/  PRMT R96, R41, 0x5410, R40 ;  /* 0x0000541029607816 */ /* 0x000fe40000000028 */
[C---:B------:R-:W-:Y:S01]  /*13290*/  F2FP.BF16.PACK_AB R63, R198.reuse, R63 ;  /* 0x0000003fc63f723e */ /* 0x040fe200000010ff */
[----:B------:R-:W-:Y:S01]  /*132a0*/  FADD.FTZ R198, R198, R135 ;  /* 0x00000087c6c67221 */ /* 0x000fe20000010000 */
[----:B------:R-:W-:Y:S01]  /*132b0*/  SHF.R.U32.HI R54, RZ, 0x10, R178 ;  /* 0x00000010ff367819 */ /* 0x000fe200000116b2 */
[----:B------:R1:W-:Y:S01]  /*132c0*/  MUFU.EX2 R135, R64 ;  /* 0x0000004000877308 */ /* 0x0003e20000000800 */
[----:B------:R-:W-:Y:S02]  /*132d0*/  STG.E.U16 [R172.64+0x40], R49 ;  /* 0x00004031ac007986 */ /* 0x000fe4000c10151a */
[----:B------:R-:W-:Y:S02]  /*132e0*/  LOP3.LUT R51, R54, 0xff, RZ, 0xc0, !PT ;  /* 0x000000ff36337812 */ /* 0x000fe400078ec0ff */
[----:B------:R-:W-:Y:S04]  /*132f0*/  STG.E.U16 [R172.64+0x42], R42 ;  /* 0x0000422aac007986 */ /* 0x000fe8000c10151a */
[----:B----4-:R4:W4:Y:S01]  /*13300*/  LDL.S16 R202, [R1+0xcc] ;  /* 0x0000cc0001ca7983 */ /* 0x0109220000100600 */
[----:B-1----:R-:W-:Y:S01]  /*13310*/  PRMT R64, R72, 0x7632, R64 ;  /* 0x0000763248407816 */ /* 0x002fe20000000040 */
[----:B---3--:R-:W-:Y:S02]  /*13320*/  @!P3 HFMA2.BF16_V2 R205, -RZ.H0_H0, RZ.H0_H0, -R41.H0_H0 ;  /* 0x200000ffffcdb231 */ /* 0x008fe40000340929 */
[----:B--2---:R-:W-:Y:S03]  /*13330*/  @!P4 HFMA2.BF16_V2 R204, -RZ.H0_H0, RZ.H0_H0, -R40.H0_H0 ;  /* 0x200000ffffccc231 */ /* 0x004fe60000340928 */
[----:B------:R-:W-:Y:S01]  /*13340*/  PRMT R199, R205, 0x7610, R199 ;  /* 0x00007610cdc77816 */ /* 0x000fe200000000c7 */
[----:B------:R-:W-:Y:S03]  /*13350*/  @!P3 STL.S16 [R1+0xe0], R205 ;  /* 0x0000e0cd0100b387 */ /* 0x000fe60000100600 */
[----:B------:R-:W-:Y:S02]  /*13360*/  @!P3 PRMT R41, R199, 0x5410, RZ ;  /* 0x00005410c729b816 */ /* 0x000fe400000000ff */
[----:B------:R-:W-:Y:S01]  /*13370*/  PRMT R95, R204, 0x7610, R95 ;  /* 0x00007610cc5f7816 */ /* 0x000fe2000000005f */
[----:B------:R1:W2:Y:S01]  /*13380*/  LDL.S16 R199, [R1+0xc8] ;  /* 0x0000c80001c77983 */ /* 0x0002a20000100600 */
[----:B------:R-:W-:Y:S01]  /*13390*/  ISETP.LE.U32.AND P3, PT, R134, UR16, PT ;  /* 0x0000001086007c0c */ /* 0x000fe2000bf63070 */
[----:B------:R-:W-:Y:S01]  /*133a0*/  FADD.FTZ R134, R93, R61 ;  /* 0x0000003d5d867221 */ /* 0x000fe20000010000 */
[----:B------:R-:W-:Y:S01]  /*133b0*/  @!P4 PRMT R40, R95, 0x5410, RZ ;  /* 0x000054105f28c816 */ /* 0x000fe200000000ff */
[----:B------:R-:W-:Y:S01]  /*133c0*/  @!P4 STL.S16 [R1+0xdc], R204 ;  /* 0x0000dccc0100c387 */ /* 0x000fe20000100600 */
[C---:B------:R-:W-:Y:S01]  /*133d0*/  F2FP.BF16.PACK_AB R61, R75.reuse, R93 ;  /* 0x0000005d4b3d723e */ /* 0x040fe200000010ff */
[----:B------:R-:W-:Y:S01]  /*133e0*/  FADD.FTZ R134, R75, R134 ;  /* 0x000000864b867221 */ /* 0x000fe20000010000 */
[----:B------:R-:W-:Y:S01]  /*133f0*/  PRMT R75, R76, 0x7632, R75 ;  /* 0x000076324c4b7816 */ /* 0x000fe2000000004b */
[----:B------:R1:W3:Y:S01]  /*13400*/  LDL.S16 R95, [R1+0xc4] ;  /* 0x0000c400015f7983 */ /* 0x0002e20000100600 */
[----:B------:R-:W-:Y:S01]  /*13410*/  ISETP.LE.U32.AND P4, PT, R66, UR16, PT ;  /* 0x0000001042007c0c */ /* 0x000fe2000bf83070 */
[----:B------:R-:W-:Y:S01]  /*13420*/  @!P0 HFMA2.BF16_V2 R203, -RZ.H0_H0, RZ.H0_H0, -R76.H0_H0 ;  /* 0x200000ffffcb8231 */ /* 0x000fe2000034094c */
[----:B------:R-:W-:Y:S01]  /*13430*/  PRMT R93, R76, 0x5410, R75 ;  /* 0x000054104c5d7816 */ /* 0x000fe2000000004b */
[----:B------:R-:W-:Y:S01]  /*13440*/  @!P5 HFMA2.BF16_V2 R137, -RZ.H0_H0, RZ.H0_H0, -R75.H0_H0 ;  /* 0x200000ffff89d231 */ /* 0x000fe2000034094b */
[----:B------:R-:W-:Y:S01]  /*13450*/  SHF.R.U32.HI R66, RZ, 0x10, R174 ;  /* 0x00000010ff427819 */ /* 0x000fe200000116ae */
[----:B------:R1:W-:Y:S01]  /*13460*/  STG.E.U16 [R188.64+0x40], R41 ;  /* 0x00004029bc007986 */ /* 0x0003e2000c10151a */
[----:B------:R-:W-:Y:S02]  /*13470*/  PRMT R159, R203, 0x7610, R159 ;  /* 0x00007610cb9f7816 */ /* 0x000fe4000000009f */
[----:B------:R-:W-:Y:S01]  /*13480*/  PRMT R139, R137, 0x7610, R139 ;  /* 0x00007610898b7816 */ /* 0x000fe2000000008b */
[----:B------:R-:W-:Y:S01]  /*13490*/  @!P0 STL.S16 [R1+0xd4], R203 ;  /* 0x0000d4cb01008387 */ /* 0x000fe20000100600 */
[----:B------:R-:W-:Y:S02]  /*134a0*/  @!P0 PRMT R76, R159, 0x5410, RZ ;  /* 0x000054109f4c8816 */ /* 0x000fe400000000ff */
[----:B------:R-:W-:Y:S01]  /*134b0*/  LOP3.LUT R57, R66, 0xff, RZ, 0xc0, !PT ;  /* 0x000000ff42397812 */ /* 0x000fe200078ec0ff */
[----:B------:R1:W-:Y:S01]  /*134c0*/  @!P5 STL.S16 [R1+0xd0], R137 ;  /* 0x0000d0890100d387 */ /* 0x0003e20000100600 */
[----:B------:R-:W-:Y:S02]  /*134d0*/  PRMT R66, R74, 0x7632, R66 ;  /* 0x000076324a427816 */ /* 0x000fe40000000042 */
[----:B------:R-:W-:Y:S01]  /*134e0*/  @!P5 PRMT R75, R139, 0x5410, RZ ;  /* 0x000054108b4bd816 */ /* 0x000fe200000000ff */
[----:B------:R2:W3:Y:S01]  /*134f0*/  LDL.S16 R159, [R1+0xc0] ;  /* 0x0000c000019f7983 */ /* 0x0004e20000100600 */
[----:B------:R-:W-:Y:S01]  /*13500*/  ISETP.LE.U32.AND P0, PT, R57, UR16, PT ;  /* 0x0000001039007c0c */ /* 0x000fe2000bf03070 */
[----:B----4-:R-:W-:Y:S01]  /*13510*/  @!P3 HFMA2.BF16_V2 R202, -RZ.H0_H0, RZ.H0_H0, -R74.H0_H0 ;  /* 0x200000ffffcab231 */ /* 0x010fe2000034094a */
[----:B------:R-:W-:Y:S01]  /*13520*/  SHF.R.U32.HI R57, RZ, 0x18, R174 ;  /* 0x00000018ff397819 */ /* 0x000fe200000116ae */
[----:B------:R-:W-:Y:S01]  /*13530*/  STG.E.U16 [R188.64+0x42], R40 ;  /* 0x00004228bc007986 */ /* 0x000fe2000c10151a */
[----:B------:R-:W4:Y:S02]  /*13540*/  MUFU.EX2 R139, R119 ;  /* 0x00000077008b7308 */ /* 0x000f240000000800 */
[----:B------:R-:W-:Y:S01]  /*13550*/  PRMT R155, R202, 0x7610, R155 ;  /* 0x00007610ca9b7816 */ /* 0x000fe2000000009b */
[----:B------:R-:W-:Y:S01]  /*13560*/  @!P3 STL.S16 [R1+0xcc], R202 ;  /* 0x0000ccca0100b387 */ /* 0x000fe20000100600 */
[----:B------:R-:W-:Y:S03]  /*13570*/  ISETP.LE.U32.AND P5, PT, R57, UR16, PT ;  /* 0x0000001039007c0c */ /* 0x000fe6000bfa3070 */
[----:B------:R-:W-:Y:S01]  /*13580*/  STG.E.U16 [R110.64+0x3e], R76 ;  /* 0x00003e4c6e007986 */ /* 0x000fe2000c10151a */
[----:B-1----:R-:W-:Y:S03]  /*13590*/  PRMT R41, R43, 0x7632, R41 ;  /* 0x000076322b297816 */ /* 0x002fe60000000029 */
[----:B------:R-:W-:Y:S01]  /*135a0*/  STG.E.U16 [R110.64+0x40], R75 ;  /* 0x0000404b6e007986 */ /* 0x000fe2000c10151a */
[----:B------:R1:W1:Y:S01]  /*135b0*/  MUFU.EX2 R137, R92 ;  /* 0x0000005c00897308 */ /* 0x0002620000000800 */
[----:B----4-:R-:W-:Y:S02]  /*135c0*/  F2FP.BF16.PACK_AB R57, R139, R200 ;  /* 0x000000c88b39723e */ /* 0x010fe400000010ff */
[----:B-1----:R-:W-:Y:S02]  /*135d0*/  PRMT R92, R74, 0x5410, R66 ;  /* 0x000054104a5c7816 */ /* 0x002fe40000000042 */
[----:B------:R-:W-:Y:S02]  /*135e0*/  @!P3 PRMT R74, R155, 0x5410, RZ ;  /* 0x000054109b4ab816 */ /* 0x000fe400000000ff */
[----:B------:R-:W-:Y:S01]  /*135f0*/  ISETP.LE.U32.AND P3, PT, R56, UR16, PT ;  /* 0x0000001038007c0c */ /* 0x000fe2000bf63070 */
[----:B------:R1:W4:Y:S01]  /*13600*/  LDL.S16 R155, [R1+0xbc] ;  /* 0x0000bc00019b7983 */ /* 0x0003220000100600 */
[----:B------:R-:W-:Y:S02]  /*13610*/  LOP3.LUT R56, R178, 0xffff, RZ, 0xc0, !PT ;  /* 0x0000ffffb2387812 */ /* 0x000fe400078ec0ff */
[----:B------:R-:W-:Y:S01]  /*13620*/  F2FP.BF16.PACK_AB R54, R91, R137 ;  /* 0x000000895b36723e */ /* 0x000fe200000010ff */
[----:B------:R-:W-:Y:S01]  /*13630*/  STG.E.U16 [R108.64+0x40], R74 ;  /* 0x0000404a6c007986 */ /* 0x000fe2000c10151a */
[----:B------:R-:W-:Y:S04]  /*13640*/  SHF.R.U32.HI R56, RZ, 0x8, R56 ;  /* 0x00000008ff387819 */ /* 0x000fe80000011638 */
[----:B------:R-:W-:Y:S01]  /*13650*/  LOP3.LUT R56, R56, 0xffff, RZ, 0xc0, !PT ;  /* 0x0000ffff38387812 */ /* 0x000fe200078ec0ff */
[----:B--2---:R-:W-:Y:S05]  /*13660*/  @!P6 HFMA2.BF16_V2 R199, -RZ.H0_H0, RZ.H0_H0, -R66.H0_H0 ;  /* 0x200000ffffc7e231 */ /* 0x004fea0000340942 */
[----:B------:R-:W-:Y:S01]  /*13670*/  PRMT R119, R199, 0x7610, R119 ;  /* 0x00007610c7777816 */ /* 0x000fe20000000077 */
[----:B------:R-:W-:Y:S01]  /*13680*/  @!P6 STL.S16 [R1+0xc8], R199 ;  /* 0x0000c8c70100e387 */ /* 0x000fe20000100600 */
[----:B---3--:R-:W-:Y:S02]  /*13690*/  @!P2 HFMA2.BF16_V2 R95, -RZ.H0_H0, RZ.H0_H0, -R62.H0_H0 ;  /* 0x200000ffff5fa231 */ /* 0x008fe4000034093e */
[----:B------:R-:W-:Y:S02]  /*136a0*/  @!P6 PRMT R66, R119, 0x5410, RZ ;  /* 0x000054107742e816 */ /* 0x000fe400000000ff */
[----:B------:R-:W-:Y:S01]  /*136b0*/  ISETP.LE.U32.AND P6, PT, R56, UR16, PT ;  /* 0x0000001038007c0c */ /* 0x000fe2000bfc3070 */
[----:B------:R2:W3:Y:S01]  /*136c0*/  MUFU.EX2 R119, R65 ;  /* 0x0000004100777308 */ /* 0x0004e20000000800 */
[----:B------:R-:W-:Y:S01]  /*136d0*/  PRMT R56, R62, 0x7632, R56 ;  /* 0x000076323e387816 */ /* 0x000fe20000000038 */
[----:B------:R1:W-:Y:S01]  /*136e0*/  @!P2 STL.S16 [R1+0xc4], R95 ;  /* 0x0000c45f0100a387 */ /* 0x0003e20000100600 */
[----:B------:R-:W-:Y:S03]  /*136f0*/  PRMT R167, R95, 0x7610, R167 ;  /* 0x000076105fa77816 */ /* 0x000fe600000000a7 */
[----:B------:R3:W-:Y:S01]  /*13700*/  STG.E.U16 [R108.64+0x42], R66 ;  /* 0x000042426c007986 */ /* 0x0007e2000c10151a */
[----:B------:R-:W-:Y:S05]  /*13710*/  @!P4 HFMA2.BF16_V2 R159, -RZ.H0_H0, RZ.H0_H0, -R56.H0_H0 ;  /* 0x200000ffff9fc231 */ /* 0x000fea0000340938 */
[----:B------:R-:W-:Y:S02]  /*13720*/  PRMT R142, R159, 0x7610, R142 ;  /* 0x000076109f8e7816 */ /* 0x000fe4000000008e */
[C---:B--2---:R-:W-:Y:S01]  /*13730*/  F2FP.BF16.PACK_AB R65, R133.reuse, R94 ;  /* 0x0000005e8541723e */ /* 0x044fe200000010ff */
[----:B------:R-:W-:Y:S01]  /*13740*/  FADD.FTZ R133, R133, R132 ;  /* 0x0000008485857221 */ /* 0x000fe20000010000 */
[----:B------:R-:W-:Y:S01]  /*13750*/  PRMT R94, R72, 0x5410, R64 ;  /* 0x00005410485e7816 */ /* 0x000fe20000000040 */
[----:B------:R-:W-:Y:S01]  /*13760*/  FADD.FTZ R132, R137, R134 ;  /* 0x0000008689847221 */ /* 0x000fe20000010000 */
[----:B-1----:R-:W-:Y:S01]  /*13770*/  PRMT R95, R62, 0x5410, R56 ;  /* 0x000054103e5f7816 */ /* 0x002fe20000000038 */
[----:B------:R-:W-:Y:S01]  /*13780*/  FADD.FTZ R133, R197, R133 ;  /* 0x00000085c5857221 */ /* 0x000fe20000010000 */
[----:B------:R-:W-:Y:S01]  /*13790*/  @!P2 PRMT R62, R167, 0x5410, RZ ;  /* 0x00005410a73ea816 */ /* 0x000fe200000000ff */
[----:B------:R-:W-:Y:S01]  /*137a0*/  FADD.FTZ R134, R139, R121 ;  /* 0x000000798b867221 */ /* 0x000fe20000010000 */
[----:B------:R-:W-:Y:S01]  /*137b0*/  @!P4 PRMT R56, R142, 0x5410, RZ ;  /* 0x000054108e38c816 */ /* 0x000fe200000000ff */
[----:B------:R1:W2:Y:S01]  /*137c0*/  LDL.S16 R167, [R1+0xb8] ;  /* 0x0000b80001a77983 */ /* 0x0002a20000100600 */
[----:B------:R-:W-:Y:S01]  /*137d0*/  ISETP.LE.U32.AND P2, PT, R51, UR16, PT ;  /* 0x0000001033007c0c */ /* 0x000fe2000bf43070 */
[----:B------:R-:W1:Y:S01]  /*137e0*/  MUFU.EX2 R139, R117 ;  /* 0x00000075008b7308 */ /* 0x000e620000000800 */
[----:B------:R-:W-:Y:S01]  /*137f0*/  SHF.R.U32.HI R51, RZ, 0x18, R178 ;  /* 0x00000018ff337819 */ /* 0x000fe200000116b2 */
[----:B------:R4:W-:Y:S01]  /*13800*/  @!P4 STL.S16 [R1+0xc0], R159 ;  /* 0x0000c09f0100c387 */ /* 0x0009e20000100600 */
[----:B---3--:R-:W-:Y:S01]  /*13810*/  PRMT R66, R106, 0x7632, R66 ;  /* 0x000076326a427816 */ /* 0x008fe20000000042 */
[----:B------:R-:W-:Y:S01]  /*13820*/  FADD.FTZ R198, R119, R198 ;  /* 0x000000c677c67221 */ /* 0x000fe20000010000 */
[----:B------:R-:W-:Y:S01]  /*13830*/  ISETP.LE.U32.AND P4, PT, R51, UR16, PT ;  /* 0x0000001033007c0c */ /* 0x000fe2000bf83070 */
[----:B------:R3:W3:Y:S01]  /*13840*/  LDL.S16 R142, [R1+0xb0] ;  /* 0x0000b000018e7983 */ /* 0x0006e20000100600 */
[----:B------:R-:W-:Y:S02]  /*13850*/  FADD.FTZ R132, R91, R132 ;  /* 0x000000845b847221 */ /* 0x000fe40000010000 */
[----:B------:R-:W-:Y:S01]  /*13860*/  FADD.FTZ R134, R89, R134 ;  /* 0x0000008659867221 */ /* 0x000fe20000010000 */
[----:B------:R4:W-:Y:S04]  /*13870*/  STG.E.U16 [R172.64+0x50], R62 ;  /* 0x0000503eac007986 */ /* 0x0009e8000c10151a */
[----:B------:R-:W-:Y:S01]  /*13880*/  STG.E.U16 [R172.64+0x52], R56 ;  /* 0x00005238ac007986 */ /* 0x000fe2000c10151a */
[C---:B-1----:R-:W-:Y:S01]  /*13890*/  F2FP.BF16.PACK_AB R121, R139.reuse, R197 ;  /* 0x000000c58b79723e */ /* 0x042fe200000010ff */
[----:B------:R-:W-:Y:S02]  /*138a0*/  FADD.FTZ R133, R139, R133 ;  /* 0x000000858b857221 */ /* 0x000fe40000010000 */
[----:B----4-:R1:W4:Y:S01]  /*138b0*/  LDL.S16 R159, [R1+0xb4] ;  /* 0x0000b400019f7983 */ /* 0x0103220000100600 */
[----:B------:R-:W-:Y:S01]  /*138c0*/  MUFU.EX2 R139, R84 ;  /* 0x00000054008b7308 */ /* 0x000fe20000000800 */
[----:B------:R-:W-:Y:S01]  /*138d0*/  @!P0 HFMA2.BF16_V2 R155, -RZ.H0_H0, RZ.H0_H0, -R72.H0_H0 ;  /* 0x200000ffff9b8231 */ /* 0x000fe20000340948 */
[----:B------:R-:W-:Y:S04]  /*138e0*/  FADD.FTZ R133, R116, R133 ;  /* 0x0000008574857221 */ /* 0x000fe80000010000 */
[----:B------:R-:W-:Y:S01]  /*138f0*/  PRMT R157, R155, 0x7610, R157 ;  /* 0x000076109b9d7816 */ /* 0x000fe2000000009d */
[----:B------:R1:W-:Y:S01]  /*13900*/  @!P0 STL.S16 [R1+0xbc], R155 ;  /* 0x0000bc9b01008387 */ /* 0x0003e20000100600 */
[----:B------:R-:W-:Y:S02]  /*13910*/  FADD.FTZ R133, R87, R133 ;  /* 0x0000008557857221 */ /* 0x000fe40000010000 */
[----:B------:R-:W-:Y:S01]  /*13920*/  @!P0 PRMT R72, R157, 0x5410, RZ ;  /* 0x000054109d488816 */ /* 0x000fe200000000ff */
[----:B------:R-:W-:Y:S01]  /*13930*/  MUFU.EX2 R62, R128 ;  /* 0x00000080003e7308 */ /* 0x000fe20000000800 */
[----:B------:R2:W4:Y:S04]  /*13940*/  LDL.S16 R157, [R1+0xac] ;  /* 0x0000ac00019d7983 */ /* 0x0005280000100600 */
[----:B------:R-:W-:Y:S01]  /*13950*/  STG.E.U16 [R188.64+0x50], R72 ;  /* 0x00005048bc007986 */ /* 0x000fe2000c10151a */
[----:B-1----:R-:W-:Y:S05]  /*13960*/  IMAD.WIDE.U32 R154, R154, -0x2daee0ad, RZ ;  /* 0xd2511f539a9a7825 */ /* 0x002fea00078e00ff */
[----:B------:R-:W-:Y:S02]  /*13970*/  LOP3.LUT R51, R155, UR24, R136, 0x96, !PT ;  /* 0x000000189b337c12 */ /* 0x000fe4000f8e9688 */
[----:B------:R-:W-:Y:S02]  /*13980*/  LOP3.LUT R76, R154, 0xffff, RZ, 0xc0, !PT ;  /* 0x0000ffff9a4c7812 */ /* 0x000fe400078ec0ff */
[----:B------:R-:W-:Y:S02]  /*13990*/  LOP3.LUT R91, R51, 0xff, RZ, 0xc0, !PT ;  /* 0x000000ff335b7812 */ /* 0x000fe400078ec0ff */
[--C-:B------:R-:W-:Y:S02]  /*139a0*/  SHF.R.U32.HI R42, RZ, 0x18, R51.reuse ;  /* 0x00000018ff2a7819 */ /* 0x100fe40000011633 */
[----:B------:R-:W-:Y:S02]  /*139b0*/  ISETP.LE.U32.AND P0, PT, R91, UR16, PT ;  /* 0x000000105b007c0c */ /* 0x000fe4000bf03070 */
[----:B------:R-:W-:Y:S02]  /*139c0*/  LOP3.LUT R91, R51, 0xffff, RZ, 0xc0, !PT ;  /* 0x0000ffff335b7812 */ /* 0x000fe400078ec0ff */
[----:B------:R-:W-:Y:S02]  /*139d0*/  SHF.R.U32.HI R51, RZ, 0x10, R51 ;  /* 0x00000010ff337819 */ /* 0x000fe40000011633 */
[----:B------:R-:W-:Y:S02]  /*139e0*/  SHF.R.U32.HI R49, RZ, 0x8, R91 ;  /* 0x00000008ff317819 */ /* 0x000fe4000001165b */
[----:B------:R-:W-:Y:S02]  /*139f0*/  LOP3.LUT R51, R51, 0xff, RZ, 0xc0, !PT ;  /* 0x000000ff33337812 */ /* 0x000fe400078ec0ff */
[----:B------:R-:W-:Y:S02]  /*13a00*/  LOP3.LUT R91, R49, 0xffff, RZ, 0xc0, !PT ;  /* 0x0000ffff315b7812 */ /* 0x000fe400078ec0ff */
[----:B------:R-:W-:Y:S02]  /*13a10*/  PRMT R49, R52, 0x7632, R49 ;  /* 0x0000763234317816 */ /* 0x000fe40000000031 */
[----:B------:R-:W-:Y:S02]  /*13a20*/  SHF.R.U32.HI R76, RZ, 0x8, R76 ;  /* 0x00000008ff4c7819 */ /* 0x000fe4000001164c */
[----:B------:R-:W-:Y:S02]  /*13a30*/  SHF.R.U32.HI R74, RZ, 0x18, R154 ;  /* 0x00000018ff4a7819 */ /* 0x000fe4000001169a */
[----:B------:R-:W-:Y:S02]  /*13a40*/  LOP3.LUT R75, R76, 0xffff, RZ, 0xc0, !PT ;  /* 0x0000ffff4c4b7812 */ /* 0x000fe400078ec0ff */
[----:B------:R-:W-:Y:S01]  /*13a50*/  PRMT R76, R68, 0x7632, R76 ;  /* 0x00007632444c7816 */ /* 0x000fe2000000004c */
[----:B--2---:R-:W-:Y:S05]  /*13a60*/  @!P5 HFMA2.BF16_V2 R167, -RZ.H0_H0, RZ.H0_H0, -R64.H0_H0 ;  /* 0x200000ffffa7d231 */ /* 0x004fea0000340940 */
[----:B------:R-:W-:Y:S01]  /*13a70*/  PRMT R117, R167, 0x7610, R117 ;  /* 0x00007610a7757816 */ /* 0x000fe20000000075 */
[----:B------:R-:W-:Y:S01]  /*13a80*/  @!P5 STL.S16 [R1+0xb8], R167 ;  /* 0x0000b8a70100d387 */ /* 0x000fe20000100600 */
[----:B---3--:R-:W-:Y:S02]  /*13a90*/  @!P6 HFMA2.BF16_V2 R142, -RZ.H0_H0, RZ.H0_H0, -R49.H0_H0 ;  /* 0x200000ffff8ee231 */ /* 0x008fe40000340931 */
[----:B------:R-:W-:Y:S02]  /*13aa0*/  @!P5 PRMT R64, R117, 0x5410, RZ ;  /* 0x000054107540d816 */ /* 0x000fe400000000ff */
[----:B------:R-:W-:Y:S01]  /*13ab0*/  ISETP.LE.U32.AND P5, PT, R91, UR16, PT ;  /* 0x000000105b007c0c */ /* 0x000fe2000bfa3070 */
[----:B------:R1:W2:Y:S01]  /*13ac0*/  MUFU.EX2 R117, R90 ;  /* 0x0000005a00757308 */ /* 0x0002a20000000800 */
[----:B------:R-:W-:Y:S01]  /*13ad0*/  PRMT R91, R52, 0x5410, R49 ;  /* 0x00005410345b7816 */ /* 0x000fe20000000031 */
[----:B------:R-:W-:Y:S01]  /*13ae0*/  STG.E.U16 [R188.64+0x52], R64 ;  /* 0x00005240bc007986 */ /* 0x000fe2000c10151a */
[----:B----4-:R-:W-:Y:S05]  /*13af0*/  @!P3 HFMA2.BF16_V2 R159, -RZ.H0_H0, RZ.H0_H0, -R52.H0_H0 ;  /* 0x200000ffff9fb231 */ /* 0x010fea0000340934 */
[----:B------:R-:W-:Y:S01]  /*13b00*/  PRMT R156, R159, 0x7610, R156 ;  /* 0x000076109f9c7816 */ /* 0x000fe2000000009c */
[----:B------:R3:W-:Y:S01]  /*13b10*/  @!P3 STL.S16 [R1+0xb4], R159 ;  /* 0x0000b49f0100b387 */ /* 0x0007e20000100600 */
[----:B-1----:R-:W-:Y:S01]  /*13b20*/  PRMT R90, R142, 0x7610, R90 ;  /* 0x000076108e5a7816 */ /* 0x002fe2000000005a */
[----:B--2---:R-:W-:Y:S01]  /*13b30*/  FADD.FTZ R132, R117, R132 ;  /* 0x0000008475847221 */ /* 0x004fe20000010000 */
[----:B------:R-:W-:Y:S01]  /*13b40*/  @!P3 PRMT R52, R156, 0x5410, RZ ;  /* 0x000054109c34b816 */ /* 0x000fe200000000ff */
[----:B------:R1:W2:Y:S01]  /*13b50*/  LDL.S16 R137, [R1+0xa8] ;  /* 0x0000a80001897983 */ /* 0x0002a20000100600 */
[----:B------:R-:W-:Y:S01]  /*13b60*/  @!P6 PRMT R49, R90, 0x5410, RZ ;  /* 0x000054105a31e816 */ /* 0x000fe200000000ff */
[----:B------:R-:W-:Y:S01]  /*13b70*/  FADD.FTZ R132, R79, R132 ;  /* 0x000000844f847221 */ /* 0x000fe20000010000 */
[----:B------:R-:W-:Y:S01]  /*13b80*/  PRMT R90, R43, 0x5410, R41 ;  /* 0x000054102b5a7816 */ /* 0x000fe20000000029 */
[----:B------:R4:W-:Y:S01]  /*13b90*/  @!P6 STL.S16 [R1+0xb0], R142 ;  /* 0x0000b08e0100e387 */ /* 0x0009e20000100600 */
[----:B------:R-:W-:Y:S01]  /*13ba0*/  ISETP.LE.U32.AND P6, PT, R51, UR16, PT ;  /* 0x0000001033007c0c */ /* 0x000fe2000bfc3070 */
[----:B------:R-:W-:Y:S01]  /*13bb0*/  @!P2 HFMA2.BF16_V2 R157, -RZ.H0_H0, RZ.H0_H0, -R43.H0_H0 ;  /* 0x200000ffff9da231 */ /* 0x000fe2000034092b */
[----:B------:R-:W-:Y:S01]  /*13bc0*/  ISETP.LE.U32.AND P3, PT, R42, UR16, PT ;  /* 0x000000102a007c0c */ /* 0x000fe2000bf63070 */
[----:B------:R1:W2:Y:S01]  /*13bd0*/  LDL.S16 R156, [R1+0xa4] ;  /* 0x0000a400019c7983 */ /* 0x0002a20000100600 */
[----:B------:R-:W-:Y:S01]  /*13be0*/  PRMT R42, R55, 0x7632, R42 ;  /* 0x00007632372a7816 */ /* 0x000fe2000000002a */
[----:B------:R-:W-:Y:S01]  /*13bf0*/  FADD.FTZ R132, R166, R132 ;  /* 0x00000084a6847221 */ /* 0x000fe20000010000 */
[----:B------:R-:W-:Y:S01]  /*13c00*/  PRMT R152, R157, 0x7610, R152 ;  /* 0x000076109d987816 */ /* 0x000fe20000000098 */
[----:B------:R1:W-:Y:S01]  /*13c10*/  @!P2 STL.S16 [R1+0xac], R157 ;  /* 0x0000ac9d0100a387 */ /* 0x0003e20000100600 */
[C---:B------:R-:W-:Y:S01]  /*13c20*/  F2FP.BF16.PACK_AB R51, R135.reuse, R119 ;  /* 0x000000778733723e */ /* 0x040fe200000010ff */
[----:B------:R-:W-:Y:S01]  /*13c30*/  FADD.FTZ R135, R135, R198 ;  /* 0x000000c687877221 */ /* 0x000fe20000010000 */
[----:B------:R-:W-:Y:S01]  /*13c40*/  @!P2 PRMT R43, R152, 0x5410, RZ ;  /* 0x00005410982ba816 */ /* 0x000fe200000000ff */
[----:B------:R1:W-:Y:S01]  /*13c50*/  STG.E.U16 [R110.64+0x50], R49 ;  /* 0x000050316e007986 */ /* 0x0003e2000c10151a */
[----:B------:R-:W-:Y:S02]  /*13c60*/  F2FP.BF16.PACK_AB R117, R79, R117 ;  /* 0x000000754f75723e */ /* 0x000fe400000010ff */
[----:B------:R-:W-:Y:S01]  /*13c70*/  LOP3.LUT R79, R154, 0xff, RZ, 0xc0, !PT ;  /* 0x000000ff9a4f7812 */ /* 0x000fe200078ec0ff */
[----:B------:R1:W2:Y:S01]  /*13c80*/  LDL.S16 R152, [R1+0x9c] ;  /* 0x00009c0001987983 */ /* 0x0002a20000100600 */
[----:B---3--:R-:W-:Y:S03]  /*13c90*/  IMAD.WIDE.U32 R158, R158, -0x2daee0ad, RZ ;  /* 0xd2511f539e9e7825 */ /* 0x008fe600078e00ff */
[----:B------:R-:W-:Y:S04]  /*13ca0*/  STG.E.U16 [R110.64+0x4e], R52 ;  /* 0x00004e346e007986 */ /* 0x000fe8000c10151a */
[----:B------:R-:W-:Y:S01]  /*13cb0*/  STG.E.U16 [R108.64+0x50], R43 ;  /* 0x0000502b6c007986 */ /* 0x000fe2000c10151a */
[----:B----4-:R-:W3:Y:S03]  /*13cc0*/  MUFU.EX2 R142, R88 ;  /* 0x00000058008e7308 */ /* 0x010ee60000000800 */
[----:B-1----:R1:W4:Y:S07]  /*13cd0*/  LDL.S16 R157, [R1+0xa0] ;  /* 0x0000a000019d7983 */ /* 0x00232e0000100600 */
[----:B------:R-:W-:Y:S01]  /*13ce0*/  MUFU.EX2 R49, R83 ;  /* 0x0000005300317308 */ /* 0x000fe20000000800 */
[C---:B---3--:R-:W-:Y:S01]  /*13cf0*/  F2FP.BF16.PACK_AB R119, R142.reuse, R89 ;  /* 0x000000598e77723e */ /* 0x048fe200000010ff */
[----:B------:R-:W-:Y:S01]  /*13d00*/  FADD.FTZ R134, R142, R134 ;  /* 0x000000868e867221 */ /* 0x000fe20000010000 */
[----:B------:R-:W-:Y:S02]  /*13d10*/  PRMT R89, R55, 0x5410, R42 ;  /* 0x0000541037597816 */ /* 0x000fe4000000002a */
[----:B------:R-:W-:Y:S01]  /*13d20*/  LOP3.LUT R88, R159, UR24, R138, 0x96, !PT ;  /* 0x000000189f587c12 */ /* 0x000fe2000f8e968a */
[----:B------:R-:W-:Y:S03]  /*13d30*/  FADD.FTZ R134, R196, R134 ;  /* 0x00000086c4867221 */ /* 0x000fe60000010000 */
[----:B------:R-:W-:Y:S04]  /*13d40*/  LOP3.LUT R40, R88, 0xff, RZ, 0xc0, !PT ;  /* 0x000000ff58287812 */ /* 0x000fe800078ec0ff */
[----:B------:R-:W-:Y:S02]  /*13d50*/  ISETP.LE.U32.AND P2, PT, R40, UR16, PT ;  /* 0x0000001028007c0c */ /* 0x000fe4000bf43070 */
[----:B------:R-:W-:Y:S04]  /*13d60*/  LOP3.LUT R40, R88, 0xffff, RZ, 0xc0, !PT ;  /* 0x0000ffff58287812 */ /* 0x000fe800078ec0ff */
[----:B------:R-:W-:Y:S04]  /*13d70*/  SHF.R.U32.HI R40, RZ, 0x8, R40 ;  /* 0x00000008ff287819 */ /* 0x000fe80000011628 */
[----:B------:R-:W-:Y:S01]  /*13d80*/  LOP3.LUT R40, R40, 0xffff, RZ, 0xc0, !PT ;  /* 0x0000ffff28287812 */ /* 0x000fe200078ec0ff */
[----:B--2---:R-:W-:Y:S05]  /*13d90*/  @!P4 HFMA2.BF16_V2 R137, -RZ.H0_H0, RZ.H0_H0, -R41.H0_H0 ;  /* 0x200000ffff89c231 */ /* 0x004fea0000340929 */
[----:B------:R-:W-:Y:S01]  /*13da0*/  PRMT R144, R137, 0x7610, R144 ;  /* 0x0000761089907816 */ /* 0x000fe20000000090 */
[----:B------:R2:W-:Y:S01]  /*13db0*/  @!P4 STL.S16 [R1+0xa8], R137 ;  /* 0x0000a8890100c387 */ /* 0x0005e20000100600 */
[----:B------:R-:W-:Y:S02]  /*13dc0*/  @!P0 HFMA2.BF16_V2 R156, -RZ.H0_H0, RZ.H0_H0, -R55.H0_H0 ;  /* 0x200000ffff9c8231 */ /* 0x000fe40000340937 */
[----:B------:R-:W-:Y:S02]  /*13dd0*/  @!P4 PRMT R41, R144, 0x5410, RZ ;  /* 0x000054109029c816 */ /* 0x000fe400000000ff */
[----:B------:R-:W-:Y:S01]  /*13de0*/  ISETP.LE.U32.AND P4, PT, R40, UR16, PT ;  /* 0x0000001028007c0c */ /* 0x000fe2000bf83070 */
[----:B------:R1:W3:Y:S01]  /*13df0*/  LDL.S16 R144, [R1+0x98] ;  /* 0x0000980001907983 */ /* 0x0002e20000100600 */
[--C-:B------:R-:W-:Y:S02]  /*13e00*/  SHF.R.U32.HI R40, RZ, 0x18, R88.reuse ;  /* 0x00000018ff287819 */ /* 0x100fe40000011658 */
[----:B------:R-:W-:Y:S01]  /*13e10*/  SHF.R.U32.HI R88, RZ, 0x10, R88 ;  /* 0x00000010ff587819 */ /* 0x000fe20000011658 */
[----:B------:R1:W-:Y:S01]  /*13e20*/  @!P0 STL.S16 [R1+0xa4], R156 ;  /* 0x0000a49c01008387 */ /* 0x0003e20000100600 */
[----:B------:R-:W-:Y:S03]  /*13e30*/  @!P6 HFMA2.BF16_V2 R152, -RZ.H0_H0, RZ.H0_H0, -R48.H0_H0 ;  /* 0x200000ffff98e231 */ /* 0x000fe60000340930 */
[----:B------:R-:W-:Y:S02]  /*13e40*/  STG.E.U16 [R108.64+0x52], R41 ;  /* 0x000052296c007986 */ /* 0x000fe4000c10151a */
[----:B------:R-:W-:Y:S01]  /*13e50*/  PRMT R145, R152, 0x7610, R145 ;  /* 0x0000761098917816 */ /* 0x000fe20000000091 */
[----:B--2---:R2:W1:Y:S01]  /*13e60*/  MUFU.EX2 R137, R85 ;  /* 0x0000005500897308 */ /* 0x0044620000000800 */
[----:B----4-:R-:W-:Y:S05]  /*13e70*/  @!P5 HFMA2.BF16_V2 R157, -RZ.H0_H0, RZ.H0_H0, -R42.H0_H0 ;  /* 0x200000ffff9dd231 */ /* 0x010fea000034092a */
[----:B------:R-:W-:Y:S04]  /*13e80*/  PRMT R147, R157, 0x7610, R147 ;  /* 0x000076109d937816 */ /* 0x000fe80000000093 */
[----:B------:R-:W-:Y:S05]  /*13e90*/  @!P5 PRMT R42, R147, 0x5410, RZ ;  /* 0x00005410932ad816 */ /* 0x000fea00000000ff */
[----:B------:R-:W-:Y:S01]  /*13ea0*/  STG.E.U16 [R172.64+0x62], R42 ;  /* 0x0000622aac007986 */ /* 0x000fe2000c10151a */
[----:B--2---:R-:W-:Y:S01]  /*13eb0*/  PRMT R85, R156, 0x7610, R85 ;  /* 0x000076109c557816 */ /* 0x004fe20000000055 */
[----:B-1----:R-:W-:Y:S02]  /*13ec0*/  FADD.FTZ R135, R137, R135 ;  /* 0x0000008789877221 */ /* 0x002fe40000010000 */
[----:B------:R1:W2:Y:S01]  /*13ed0*/  LDL.S16 R156, [R1+0x94] ;  /* 0x00009400019c7983 */ /* 0x0002a20000100600 */
[----:B------:R-:W-:Y:S02]  /*13ee0*/  @!P0 PRMT R55, R85, 0x5410, RZ ;  /* 0x0000541055378816 */ /* 0x000fe400000000ff */
[----:B------:R-:W-:Y:S01]  /*13ef0*/  ISETP.LE.U32.AND P0, PT, R40, UR16, PT ;  /* 0x0000001028007c0c */ /* 0x000fe2000bf03070 */
[----:B------:R1:W2:Y:S01]  /*13f00*/  LDL.S16 R85, [R1+0x90] ;  /* 0x0000900001557983 */ /* 0x0002a20000100600 */
[----:B------:R-:W-:Y:S03]  /*13f10*/  PRMT R40, R48, 0x7632, R40 ;  /* 0x0000763230287816 */ /* 0x000fe60000000028 */
[----:B------:R-:W-:Y:S01]  /*13f20*/  @!P5 STL.S16 [R1+0xa0], R157 ;  /* 0x0000a09d0100d387 */ /* 0x000fe20000100600 */
[----:B------:R-:W-:Y:S02]  /*13f30*/  ISETP.LE.U32.AND P5, PT, R79, UR16, PT ;  /* 0x000000104f007c0c */ /* 0x000fe4000bfa3070 */
[----:B------:R-:W-:Y:S01]  /*13f40*/  LOP3.LUT R79, R88, 0xff, RZ, 0xc0, !PT ;  /* 0x000000ff584f7812 */ /* 0x000fe200078ec0ff */
[----:B------:R1:W-:Y:S01]  /*13f50*/  @!P6 STL.S16 [R1+0x9c], R152 ;  /* 0x00009c980100e387 */ /* 0x0003e20000100600 */
[----:B------:R-:W-:Y:S02]  /*13f60*/  PRMT R88, R48, 0x5410, R40 ;  /* 0x0000541030587816 */ /* 0x000fe40000000028 */
[----:B------:R-:W-:Y:S01]  /*13f70*/  @!P6 PRMT R48, R145, 0x5410, RZ ;  /* 0x000054109130e816 */ /* 0x000fe200000000ff */
[----:B------:R2:W2:Y:S01]  /*13f80*/  LDL.S16 R147, [R1+0x80] ;  /* 0x0000800001937983 */ /* 0x0004a20000100600 */
[----:B------:R-:W-:Y:S03]  /*13f90*/  ISETP.LE.U32.AND P6, PT, R79, UR16, PT ;  /* 0x000000104f007c0c */ /* 0x000fe6000bfc3070 */
[----:B------:R-:W-:Y:S04]  /*13fa0*/  STG.E.U16 [R172.64+0x60], R55 ;  /* 0x00006037ac007986 */ /* 0x000fe8000c10151a */
[----:B------:R-:W-:Y:S04]  /*13fb0*/  STG.E.U16 [R188.64+0x60], R48 ;  /* 0x00006030bc007986 */ /* 0x000fe8000c10151a */
[----:B-1----:R1:W2:Y:S01]  /*13fc0*/  LDL.S16 R152, [R1+0x8c] ;  /* 0x00008c0001987983 */ /* 0x0022a20000100600 */
[----:B---3--:R-:W-:Y:S05]  /*13fd0*/  @!P3 HFMA2.BF16_V2 R144, -RZ.H0_H0, RZ.H0_H0, -R40.H0_H0 ;  /* 0x200000ffff90b231 */ /* 0x008fea0000340928 */
[----:B------:R-:W-:Y:S01]  /*13fe0*/  PRMT R79, R144, 0x7610, R79 ;  /* 0x00007610904f7816 */ /* 0x000fe2000000004f */
[----:B------:R3:W-:Y:S03]  /*13ff0*/  @!P3 STL.S16 [R1+0x98], R144 ;  /* 0x000098900100b387 */ /* 0x0007e60000100600 */
[----:B------:R-:W-:Y:S01]  /*14000*/  @!P3 PRMT R40, R79, 0x5410, RZ ;  /* 0x000054104f28b816 */ /* 0x000fe200000000ff */
[----:B------:R1:W4:Y:S01]  /*14010*/  LDL.S16 R145, [R1+0x70] ;  /* 0x0000700001917983 */ /* 0x0003220000100600 */
[----:B------:R-:W-:Y:S02]  /*14020*/  SHF.R.U32.HI R79, RZ, 0x10, R154 ;  /* 0x00000010ff4f7819 */ /* 0x000fe4000001169a */
[----:B------:R-:W-:Y:S01]  /*14030*/  ISETP.LE.U32.AND P3, PT, R75, UR16, PT ;  /* 0x000000104b007c0c */ /* 0x000fe2000bf63070 */
[----:B------:R-:W-:Y:S01]  /*14040*/  STG.E.U16 [R188.64+0x62], R40 ;  /* 0x00006228bc007986 */ /* 0x000fe2000c10151a */
[----:B------:R-:W-:Y:S01]  /*14050*/  LOP3.LUT R79, R79, 0xff, RZ, 0xc0, !PT ;  /* 0x000000ff4f4f7812 */ /* 0x000fe200078ec0ff */
[----:B------:R1:W-:Y:S02]  /*14060*/  MUFU.EX2 R75, R118 ;  /* 0x00000076004b7308 */ /* 0x0003e40000000800 */
[----:B---3--:R3:W3:Y:S01]  /*14070*/  LDL.S16 R144, [R1+0x6c] ;  /* 0x00006c0001907983 */ /* 0x0086e20000100600 */
[----:B--2---:R-:W-:Y:S05]  /*14080*/  @!P2 HFMA2.BF16_V2 R156, -RZ.H0_H0, RZ.H0_H0, -R68.H0_H0 ;  /* 0x200000ffff9ca231 */ /* 0x004fea0000340944 */
[----:B------:R-:W-:Y:S01]  /*14090*/  PRMT R153, R156, 0x7610, R153 ;  /* 0x000076109c997816 */ /* 0x000fe20000000099 */
[----:B------:R-:W-:Y:S01]  /*140a0*/  @!P4 HFMA2.BF16_V2 R85, -RZ.H0_H0, RZ.H0_H0, -R76.H0_H0 ;  /* 0x200000ffff55c231 */ /* 0x000fe2000034094c */
[----:B------:R-:W-:Y:S04]  /*140b0*/  @!P2 STL.S16 [R1+0x94], R156 ;  /* 0x0000949c0100a387 */ /* 0x000fe80000100600 */
[----:B------:R-:W-:Y:S01]  /*140c0*/  PRMT R84, R85, 0x7610, R84 ;  /* 0x0000761055547816 */ /* 0x000fe20000000054 */
[----:B------:R2:W-:Y:S02]  /*140d0*/  @!P4 STL.S16 [R1+0x90], R85 ;  /* 0x000090550100c387 */ /* 0x0005e40000100600 */
[----:B--2---:R-:W-:Y:S01]  /*140e0*/  PRMT R85, R68, 0x5410, R76 ;  /* 0x0000541044557816 */ /* 0x004fe2000000004c */
[----:B------:R-:W-:Y:S01]  /*140f0*/  @!P6 HFMA2.BF16_V2 R152, -RZ.H0_H0, RZ.H0_H0, -R70.H0_H0 ;  /* 0x200000ffff98e231 */ /* 0x000fe20000340946 */
[----:B------:R-:W-:Y:S02]  /*14100*/  @!P2 PRMT R68, R153, 0x5410, RZ ;  /* 0x000054109944a816 */ /* 0x000fe400000000ff */
[----:B------:R-:W-:Y:S02]  /*14110*/  ISETP.LE.U32.AND P2, PT, R79, UR16, PT ;  /* 0x000000104f007c0c */ /* 0x000fe4000bf43070 */
[----:B------:R-:W-:Y:S01]  /*14120*/  PRMT R79, R70, 0x7632, R79 ;  /* 0x00007632464f7816 */ /* 0x000fe2000000004f */
[----:B------:R-:W-:Y:S01]  /*14130*/  @!P6 STL.S16 [R1+0x8c], R152 ;  /* 0x00008c980100e387 */ /* 0x000fe20000100600 */
[----:B-1----:R-:W-:Y:S02]  /*14140*/  PRMT R118, R152, 0x7610, R118 ;  /* 0x0000761098767816 */ /* 0x002fe40000000076 */
[----:B------:R-:W-:Y:S01]  /*14150*/  @!P4 PRMT R76, R84, 0x5410, RZ ;  /* 0x00005410544cc816 */ /* 0x000fe200000000ff */
[----:B------:R-:W-:Y:S01]  /*14160*/  @!P0 HFMA2.BF16_V2 R147, -RZ.H0_H0, RZ.H0_H0, -R79.H0_H0 ;  /* 0x200000ffff938231 */ /* 0x000fe2000034094f */
[----:B------:R-:W-:Y:S01]  /*14170*/  ISETP.LE.U32.AND P4, PT, R74, UR16, PT ;  /* 0x000000104a007c0c */ /* 0x000fe2000bf83070 */
[----:B------:R-:W-:Y:S01]  /*14180*/  STG.E.U16 [R110.64+0x5e], R68 ;  /* 0x00005e446e007986 */ /* 0x000fe2000c10151a */
[----:B------:R-:W-:Y:S02]  /*14190*/  LOP3.LUT R74, R158, 0xff, RZ, 0xc0, !PT ;  /* 0x000000ff9e4a7812 */ /* 0x000fe400078ec0ff */
[----:B------:R-:W-:Y:S01]  /*141a0*/  PRMT R84, R70, 0x5410, R79 ;  /* 0x0000541046547816 */ /* 0x000fe2000000004f */
[----:B------:R-:W-:Y:S01]  /*141b0*/  @!P0 STL.S16 [R1+0x80], R147 ;  /* 0x0000809301008387 */ /* 0x000fe20000100600 */
[----:B------:R-:W-:Y:S02]  /*141c0*/  @!P6 PRMT R70, R118, 0x5410, RZ ;  /* 0x000054107646e816 */ /* 0x000fe400000000ff */
[----:B------:R-:W-:Y:S01]  /*141d0*/  ISETP.LE.U32.AND P6, PT, R74, UR16, PT ;  /* 0x000000104a007c0c */ /* 0x000fe2000bfc3070 */
[----:B------:R-:W-:Y:S01]  /*141e0*/  STG.E.U16 [R110.64+0x60], R76 ;  /* 0x0000604c6e007986 */ /* 0x000fe2000c10151a */
[----:B------:R-:W-:Y:S01]  /*141f0*/  LOP3.LUT R118, R158, 0xffff, RZ, 0xc0, !PT ;  /* 0x0000ffff9e767812 */ /* 0x000fe200078ec0ff */
[----:B------:R1:W-:Y:S01]  /*14200*/  MUFU.EX2 R74, R120 ;  /* 0x00000078004a7308 */ /* 0x0003e20000000800 */
[----:B------:R-:W-:Y:S01]  /*14210*/  PRMT R146, R147, 0x7610, R146 ;  /* 0x0000761093927816 */ /* 0x000fe20000000092 */
[----:B------:R2:W-:Y:S01]  /*14220*/  STG.E.U16 [R108.64+0x60], R70 ;  /* 0x000060466c007986 */ /* 0x0005e2000c10151a */
[----:B------:R-:W-:Y:S02]  /*14230*/  SHF.R.U32.HI R118, RZ, 0x8, R118 ;  /* 0x00000008ff767819 */ /* 0x000fe40000011676 */
[----:B------:R-:W-:Y:S02]  /*14240*/  @!P0 PRMT R79, R146, 0x5410, RZ ;  /* 0x00005410924f8816 */ /* 0x000fe400000000ff */
[----:B------:R-:W-:Y:S03]  /*14250*/  LOP3.LUT R118, R118, 0xffff, RZ, 0xc0, !PT ;  /* 0x0000ffff76767812 */ /* 0x000fe600078ec0ff */
[----:B------:R2:W-:Y:S01]  /*14260*/  STG.E.U16 [R108.64+0x62], R79 ;  /* 0x0000624f6c007986 */ /* 0x0005e2000c10151a */
[----:B------:R-:W-:Y:S02]  /*14270*/  ISETP.LE.U32.AND P0, PT, R118, UR16, PT ;  /* 0x0000001076007c0c */ /* 0x000fe4000bf03070 */
[----:B------:R-:W-:Y:S02]  /*14280*/  F2FP.BF16.PACK_AB R118, R87, R116 ;  /* 0x000000745776723e */ /* 0x000fe400000010ff */
[----:B------:R-:W-:Y:S02]  /*14290*/  PRMT R87, R106, 0x5410, R66 ;  /* 0x000054106a577816 */ /* 0x000fe40000000042 */
[C---:B-1----:R-:W-:Y:S01]  /*142a0*/  F2FP.BF16.PACK_AB R120, R139.reuse, R137 ;  /* 0x000000898b78723e */ /* 0x042fe200000010ff */
[----:B------:R-:W-:Y:S01]  /*142b0*/  FADD.FTZ R139, R139, R135 ;  /* 0x000000878b8b7221 */ /* 0x000fe20000010000 */
[----:B------:R-:W-:Y:S02]  /*142c0*/  SHF.R.U32.HI R135, RZ, 0x10, R158 ;  /* 0x00000010ff877819 */ /* 0x000fe4000001169e */
[C---:B--2---:R-:W-:Y:S01]  /*142d0*/  PRMT R70, R50.reuse, 0x7632, R70 ;  /* 0x0000763232467816 */ /* 0x044fe20000000046 */
[----:B------:R-:W-:Y:S01]  /*142e0*/  FADD.FTZ R72, R195, R139 ;  /* 0x0000008bc3487221 */ /* 0x000fe20000010000 */
[----:B------:R-:W-:Y:S02]  /*142f0*/  LOP3.LUT R116, R135, 0xff, RZ, 0xc0, !PT ;  /* 0x000000ff87747812 */ /* 0x000fe400078ec0ff */
[----:B------:R1:W2:Y:S01]  /*14300*/  MUFU.EX2 R135, R113 ;  /* 0x0000007100877308 */ /* 0x0002a20000000800 */
[----:B------:R-:W-:Y:S02]  /*14310*/  PRMT R79, R50, 0x5410, R70 ;  /* 0x00005410324f7816 */ /* 0x000fe40000000046 */
[----:B-1----:R-:W-:Y:S01]  /*14320*/  SHF.R.U32.HI R113, RZ, 0x18, R158 ;  /* 0x00000018ff717819 */ /* 0x002fe2000001169e */
[----:B--2---:R-:W-:Y:S04]  /*14330*/  FADD.FTZ R72, R135, R72 ;  /* 0x0000004887487221 */ /* 0x004fe80000010000 */
[----:B------:R-:W-:Y:S01]  /*14340*/  FADD.FTZ R72, R194, R72 ;  /* 0x00000048c2487221 */ /* 0x000fe20000010000 */
[----:B----4-:R-:W-:Y:S05]  /*14350*/  @!P5 HFMA2.BF16_V2 R145, -RZ.H0_H0, RZ.H0_H0, -R106.H0_H0 ;  /* 0x200000ffff91d231 */ /* 0x010fea000034096a */
[----:B------:R-:W-:Y:S01]  /*14360*/  PRMT R143, R145, 0x7610, R143 ;  /* 0x00007610918f7816 */ /* 0x000fe2000000008f */
[----:B------:R-:W-:Y:S03]  /*14370*/  @!P5 STL.S16 [R1+0x70], R145 ;  /* 0x000070910100d387 */ /* 0x000fe60000100600 */
[----:B------:R-:W-:Y:S02]  /*14380*/  @!P5 PRMT R106, R143, 0x5410, RZ ;  /* 0x000054108f6ad816 */ /* 0x000fe400000000ff */
[----:B------:R-:W-:Y:S02]  /*14390*/  ISETP.LE.U32.AND P5, PT, R116, UR16, PT ;  /* 0x0000001074007c0c */ /* 0x000fe4000bfa3070 */
[C---:B------:R-:W-:Y:S01]  /*143a0*/  F2FP.BF16.PACK_AB R116, R75.reuse, R196 ;  /* 0x000000c44b74723e */ /* 0x040fe200000010ff */
[----:B------:R-:W-:Y:S01]  /*143b0*/  FADD.FTZ R75, R75, R134 ;  /* 0x000000864b4b7221 */ /* 0x000fe20000010000 */
[----:B------:R-:W-:Y:S01]  /*143c0*/  STG.E.U16 [R172.64+0x70], R106 ;  /* 0x0000706aac007986 */ /* 0x000fe2000c10151a */
[----:B------:R1:W-:Y:S02]  /*143d0*/  MUFU.EX2 R134, R115 ;  /* 0x0000007300867308 */ /* 0x0003e40000000800 */
[----:B------:R-:W-:Y:S01]  /*143e0*/  FADD.FTZ R75, R62, R75 ;  /* 0x0000004b3e4b7221 */ /* 0x000fe20000010000 */
[----:B---3--:R-:W-:Y:S05]  /*143f0*/  @!P3 HFMA2.BF16_V2 R144, -RZ.H0_H0, RZ.H0_H0, -R66.H0_H0 ;  /* 0x200000ffff90b231 */ /* 0x008fea0000340942 */
[----:B------:R-:W-:Y:S01]  /*14400*/  PRMT R142, R144, 0x7610, R142 ;  /* 0x00007610908e7816 */ /* 0x000fe2000000008e */
[----:B------:R2:W-:Y:S03]  /*14410*/  @!P3 STL.S16 [R1+0x6c], R144 ;  /* 0x00006c900100b387 */ /* 0x0005e60000100600 */
[----:B------:R-:W-:Y:S01]  /*14420*/  @!P3 PRMT R66, R142, 0x5410, RZ ;  /* 0x000054108e42b816 */ /* 0x000fe200000000ff */
[----:B------:R3:W4:Y:S01]  /*14430*/  LDL.S16 R197, [R1+0x88] ;  /* 0x0000880001c57983 */ /* 0x0007220000100600 */
[----:B------:R-:W-:Y:S01]  /*14440*/  ISETP.LE.U32.AND P3, PT, R113, UR16, PT ;  /* 0x0000001071007c0c */ /* 0x000fe2000bf63070 */
[----:B------:R-:W-:Y:S01]  /*14450*/  IMAD.U32 R142, RZ, RZ, UR21 ;  /* 0x00000015ff8e7e24 */ /* 0x000fe2000f8e00ff */
[----:B------:R2:W2:Y:S01]  /*14460*/  MUFU.EX2 R113, R114 ;  /* 0x0000007200717308 */ /* 0x0004a20000000800 */
[----:B------:R3:W3:Y:S03]  /*14470*/  LDL.S16 R167, [R1+0x84] ;  /* 0x0000840001a77983 */ /* 0x0006e60000100600 */
[----:B------:R-:W-:Y:S01]  /*14480*/  LOP3.LUT R142, R163, UR5, R142, 0x96, !PT ;  /* 0x00000005a38e7c12 */ /* 0x000fe2000f8e968e */
[----:B------:R3:W3:Y:S01]  /*14490*/  LDL.S16 R157, [R1+0x7c] ;  /* 0x00007c00019d7983 */ /* 0x0006e20000100600 */
[C---:B-1----:R-:W-:Y:S01]  /*144a0*/  F2FP.BF16.PACK_AB R115, R74.reuse, R166 ;  /* 0x000000a64a73723e */ /* 0x042fe200000010ff */
[----:B------:R-:W-:Y:S01]  /*144b0*/  FADD.FTZ R74, R74, R132 ;  /* 0x000000844a4a7221 */ /* 0x000fe20000010000 */
[----:B------:R-:W-:Y:S01]  /*144c0*/  UIADD3 UR5, UR20, -0x61c88647, URZ ;  /* 0x9e3779b914057890 */ /* 0x000fe2000fffe03f */
[----:B------:R1:W3:Y:S01]  /*144d0*/  LDL.S16 R156, [R1+0x78] ;  /* 0x00007800019c7983 */ /* 0x0002e20000100600 */
[----:B------:R-:W-:Y:S01]  /*144e0*/  IMAD.WIDE.U32 R142, R142, -0x326172a9, RZ ;  /* 0xcd9e8d578e8e7825 */ /* 0x000fe200078e00ff */
[----:B------:R1:W-:Y:S02]  /*144f0*/  MUFU.EX2 R132, R129 ;  /* 0x0000008100847308 */ /* 0x0003e40000000800 */
[----:B------:R1:W-:Y:S01]  /*14500*/  STG.E.U16 [R172.64+0x72], R66 ;  /* 0x00007242ac007986 */ /* 0x0003e2000c10151a */
[----:B------:R-:W-:Y:S01]  /*14510*/  FADD.FTZ R74, R165, R74 ;  /* 0x0000004aa54a7221 */ /* 0x000fe20000010000 */
[--C-:B------:R-:W-:Y:S02]  /*14520*/  LOP3.LUT R56, R151, UR25, R142.reuse, 0x96, !PT ;  /* 0x0000001997387c12 */ /* 0x100fe4000f8e968e */
[----:B------:R-:W-:Y:S03]  /*14530*/  LOP3.LUT R142, R141, UR25, R142, 0x96, !PT ;  /* 0x000000198d8e7c12 */ /* 0x000fe6000f8e968e */
[----:B------:R-:W-:Y:S01]  /*14540*/  IMAD.WIDE.U32 R152, R56, -0x2daee0ad, RZ ;  /* 0xd2511f5338987825 */ /* 0x000fe200078e00ff */
[----:B--2---:R-:W-:Y:S03]  /*14550*/  LOP3.LUT R114, R143, UR23, R208, 0x96, !PT ;  /* 0x000000178f727c12 */ /* 0x004fe6000f8e96d0 */
[----:B------:R-:W-:Y:S01]  /*14560*/  FADD.FTZ R64, R113, R133 ;  /* 0x0000008571407221 */ /* 0x000fe20000010000 */
[----:B------:R-:W-:Y:S01]  /*14570*/  F2FP.BF16.PACK_AB R113, R134, R113 ;  /* 0x000000718671723e */ /* 0x000fe200000010ff */
[----:B------:R-:W-:Y:S01]  /*14580*/  IMAD.WIDE.U32 R144, R114, -0x2daee0ad, RZ ;  /* 0xd2511f5372907825 */ /* 0x000fe200078e00ff */
[----:B------:R-:W-:Y:S03]  /*14590*/  F2FP.BF16.PACK_AB R114, R135, R195 ;  /* 0x000000c38772723e */ /* 0x000fe600000010ff */
[----:B------:R-:W-:Y:S01]  /*145a0*/  FADD.FTZ R64, R134, R64 ;  /* 0x0000004086407221 */ /* 0x000fe20000010000 */
[----:B------:R-:W-:Y:S02]  /*145b0*/  LOP3.LUT R56, R145, UR22, R170, 0x96, !PT ;  /* 0x0000001691387c12 */ /* 0x000fe4000f8e96aa */
[----:B------:R-:W-:Y:S03]  /*145c0*/  LOP3.LUT R128, R153, UR18, R144, 0x96, !PT ;  /* 0x0000001299807c12 */ /* 0x000fe6000f8e9690 */
[----:B------:R-:W-:Y:S01]  /*145d0*/  IMAD.WIDE.U32 R144, R56, -0x326172a9, RZ ;  /* 0xcd9e8d5738907825 */ /* 0x000fe200078e00ff */
[----:B-1----:R-:W-:Y:S03]  /*145e0*/  PRMT R66, R67, 0x7632, R66 ;  /* 0x0000763243427816 */ /* 0x002fe60000000042 */
[----:B------:R-:W-:Y:S01]  /*145f0*/  IMAD.WIDE.U32 R134, R128, -0x326172a9, RZ ;  /* 0xcd9e8d5780867825 */ /* 0x000fe200078e00ff */
[----:B------:R-:W-:Y:S04]  /*14600*/  LOP3.LUT R56, R145, UR19, R150, 0x96, !PT ;  /* 0x0000001391387c12 */ /* 0x000fe8000f8e9696 */
[----:B------:R-:W-:Y:S01]  /*14610*/  LOP3.LUT R128, R135, UR14, R144, 0x96, !PT ;  /* 0x0000000e87807c12 */ /* 0x000fe2000f8e9690 */
[----:B------:R-:W-:Y:S02]  /*14620*/  IMAD.WIDE.U32 R146, R56, -0x2daee0ad, RZ ;  /* 0xd2511f5338927825 */ /* 0x000fe400078e00ff */
[----:B------:R-:W1:Y:S02]  /*14630*/  MUFU.EX2 R56, R107 ;  /* 0x0000006b00387308 */ /* 0x000e640000000800 */
[----:B------:R-:W-:Y:S01]  /*14640*/  IMAD.WIDE.U32 R128, R128, -0x2daee0ad, RZ ;  /* 0xd2511f5380807825 */ /* 0x000fe200078e00ff */
[----:B------:R-:W-:Y:S04]  /*14650*/  LOP3.LUT R152, R147, UR13, R152, 0x96, !PT ;  /* 0x0000000d93987c12 */ /* 0x000fe8000f8e9698 */
[----:B------:R-:W-:Y:S01]  /*14660*/  LOP3.LUT R144, R129, UR9, R146, 0x96, !PT ;  /* 0x0000000981907c12 */ /* 0x000fe2000f8e9692 */
[----:B------:R-:W-:Y:S02]  /*14670*/  IMAD.WIDE.U32 R152, R152, -0x326172a9, RZ ;  /* 0xcd9e8d5798987825 */ /* 0x000fe400078e00ff */
[----:B------:R2:W-:Y:S02]  /*14680*/  MUFU.EX2 R129, R112 ;  /* 0x0000007000817308 */ /* 0x0005e40000000800 */
[----:B------:R-:W-:Y:S01]  /*14690*/  IMAD.WIDE.U32 R144, R144, -0x326172a9, RZ ;  /* 0xcd9e8d5790907825 */ /* 0x000fe200078e00ff */
[----:B------:R-:W-:Y:S04]  /*146a0*/  LOP3.LUT R134, R153, UR10, R134, 0x96, !PT ;  /* 0x0000000a99867c12 */ /* 0x000fe8000f8e9686 */
[----:B------:R-:W-:Y:S04]  /*146b0*/  LOP3.LUT R133, R145, UR4, R152, 0x96, !PT ;  /* 0x0000000491857c12 */ /* 0x000fe8000f8e9698 */
[----:B------:R-:W-:Y:S02]  /*146c0*/  SHF.R.U32.HI R41, RZ, 0x18, R133 ;  /* 0x00000018ff297819 */ /* 0x000fe40000011685 */
[----:B------:R-:W-:Y:S02]  /*146d0*/  LOP3.LUT R52, R133, 0xff, RZ, 0xc0, !PT ;  /* 0x000000ff85347812 */ /* 0x000fe400078ec0ff */
[C---:B-1----:R-:W-:Y:S01]  /*146e0*/  F2FP.BF16.PACK_AB R107, R56.reuse, R165 ;  /* 0x000000a5386b723e */ /* 0x042fe200000010ff */
[--C-:B------:R-:W-:Y:S01]  /*146f0*/  FADD.FTZ R56, R56, R74.reuse ;  /* 0x0000004a38387221 */ /* 0x100fe20000010000 */
[----:B------:R-:W-:Y:S02]  /*14700*/  PRMT R74, R58, 0x7632, R74 ;  /* 0x000076323a4a7816 */ /* 0x000fe4000000004a */
[C---:B--2---:R-:W-:Y:S01]  /*14710*/  F2FP.BF16.PACK_AB R112, R132.reuse, R62 ;  /* 0x0000003e8470723e */ /* 0x044fe200000010ff */
[--C-:B------:R-:W-:Y:S01]  /*14720*/  FADD.FTZ R62, R132, R75.reuse ;  /* 0x0000004b843e7221 */ /* 0x100fe20000010000 */
[C---:B------:R-:W-:Y:S01]  /*14730*/  PRMT R75, R78.reuse, 0x7632, R75 ;  /* 0x000076324e4b7816 */ /* 0x040fe2000000004b */
[----:B------:R1:W2:Y:S02]  /*14740*/  MUFU.EX2 R132, R86 ;  /* 0x0000005600847308 */ /* 0x0002a40000000800 */
[----:B------:R-:W-:Y:S01]  /*14750*/  FADD.FTZ R62, R131, R62 ;  /* 0x0000003e833e7221 */ /* 0x000fe20000010000 */
[----:B-1----:R-:W-:Y:S01]  /*14760*/  PRMT R86, R78, 0x5410, R75 ;  /* 0x000054104e567816 */ /* 0x002fe2000000004b */
[----:B--2---:R-:W-:Y:S04]  /*14770*/  FADD.FTZ R64, R132, R64 ;  /* 0x0000004084407221 */ /* 0x004fe80000010000 */
[----:B------:R-:W-:Y:S01]  /*14780*/  FADD.FTZ R64, R49, R64 ;  /* 0x0000004031407221 */ /* 0x000fe20000010000 */
[----:B----4-:R-:W-:Y:S02]  /*14790*/  @!P2 HFMA2.BF16_V2 R197, -RZ.H0_H0, RZ.H0_H0, -R78.H0_H0 ;  /* 0x200000ffffc5a231 */ /* 0x010fe4000034094e */
[----:B---3--:R-:W-:Y:S03]  /*147a0*/  @!P4 HFMA2.BF16_V2 R167, -RZ.H0_H0, RZ.H0_H0, -R75.H0_H0 ;  /* 0x200000ffffa7c231 */ /* 0x008fe6000034094b */
[----:B------:R-:W-:Y:S01]  /*147b0*/  PRMT R135, R197, 0x7610, R135 ;  /* 0x00007610c5877816 */ /* 0x000fe20000000087 */
[----:B------:R1:W-:Y:S01]  /*147c0*/  @!P2 STL.S16 [R1+0x88], R197 ;  /* 0x000088c50100a387 */ /* 0x0003e20000100600 */
[----:B------:R-:W-:Y:S01]  /*147d0*/  @!P6 HFMA2.BF16_V2 R157, -RZ.H0_H0, RZ.H0_H0, -R58.H0_H0 ;  /* 0x200000ffff9de231 */ /* 0x000fe2000034093a */
[----:B------:R-:W-:Y:S02]  /*147e0*/  PRMT R83, R167, 0x7610, R83 ;  /* 0x00007610a7537816 */ /* 0x000fe40000000053 */
[----:B------:R-:W-:Y:S01]  /*147f0*/  @!P4 STL.S16 [R1+0x84], R167 ;  /* 0x000084a70100c387 */ /* 0x000fe20000100600 */
[----:B------:R-:W-:Y:S01]  /*14800*/  @!P2 PRMT R78, R135, 0x5410, RZ ;  /* 0x00005410874ea816 */ /* 0x000fe200000000ff */
[----:B------:R-:W-:Y:S01]  /*14810*/  @!P0 HFMA2.BF16_V2 R156, -RZ.H0_H0, RZ.H0_H0, -R74.H0_H0 ;  /* 0x200000ffff9c8231 */ /* 0x000fe2000034094a */
[----:B------:R-:W-:Y:S01]  /*14820*/  PRMT R146, R157, 0x7610, R146 ;  /* 0x000076109d927816 */ /* 0x000fe20000000092 */
[----:B------:R-:W-:Y:S01]  /*14830*/  @!P6 STL.S16 [R1+0x7c], R157 ;  /* 0x00007c9d0100e387 */ /* 0x000fe20000100600 */
[----:B------:R-:W-:Y:S01]  /*14840*/  @!P4 PRMT R75, R83, 0x5410, RZ ;  /* 0x00005410534bc816 */ /* 0x000fe200000000ff */
[----:B------:R-:W2:Y:S01]  /*14850*/  MUFU.EX2 R135, R77 ;  /* 0x0000004d00877308 */ /* 0x000ea20000000800 */
[----:B------:R-:W-:Y:S01]  /*14860*/  PRMT R83, R58, 0x5410, R74 ;  /* 0x000054103a537816 */ /* 0x000fe2000000004a */
[----:B------:R-:W-:Y:S01]  /*14870*/  @!P0 STL.S16 [R1+0x78], R156 ;  /* 0x0000789c01008387 */ /* 0x000fe20000100600 */
[----:B------:R-:W-:Y:S02]  /*14880*/  @!P6 PRMT R58, R146, 0x5410, RZ ;  /* 0x00005410923ae816 */ /* 0x000fe400000000ff */
[----:B------:R-:W-:Y:S01]  /*14890*/  ISETP.LE.U32.AND P6, PT, R41, UR16, PT ;  /* 0x0000001029007c0c */ /* 0x000fe2000bfc3070 */
[----:B------:R3:W4:Y:S01]  /*148a0*/  LDL.S16 R165, [R1+0x60] ;  /* 0x0000600001a57983 */ /* 0x0007220000100600 */
[----:B------:R-:W-:Y:S01]  /*148b0*/  LOP3.LUT R41, R143, UR23, R160, 0x96, !PT ;  /* 0x000000178f297c12 */ /* 0x000fe2000f8e96a0 */
[----:B------:R-:W-:Y:S01]  /*148c0*/  IMAD.WIDE.U32 R142, R142, -0x2daee0ad, RZ ;  /* 0xd2511f538e8e7825 */ /* 0x000fe200078e00ff */
[----:B------:R-:W-:Y:S01]  /*148d0*/  ISETP.LE.U32.AND P2, PT, R52, UR16, PT ;  /* 0x0000001034007c0c */ /* 0x000fe2000bf43070 */
[----:B------:R3:W3:Y:S01]  /*148e0*/  LDL.S16 R196, [R1+0x68] ;  /* 0x0000680001c47983 */ /* 0x0006e20000100600 */
[----:B------:R-:W-:Y:S01]  /*148f0*/  LOP3.LUT R52, R133, 0xffff, RZ, 0xc0, !PT ;  /* 0x0000ffff85347812 */ /* 0x000fe200078ec0ff */
[----:B------:R-:W-:Y:S01]  /*14900*/  IMAD.WIDE.U32 R146, R41, -0x2daee0ad, RZ ;  /* 0xd2511f5329927825 */ /* 0x000fe200078e00ff */
[----:B------:R-:W-:Y:S01]  /*14910*/  SHF.R.U32.HI R133, RZ, 0x10, R133 ;  /* 0x00000010ff857819 */ /* 0x000fe20000011685 */
[----:B------:R2:W3:Y:S01]  /*14920*/  LDL.S16 R195, [R1+0x64] ;  /* 0x0000640001c37983 */ /* 0x0004e20000100600 */
[----:B------:R-:W-:Y:S01]  /*14930*/  SHF.R.U32.HI R43, RZ, 0x8, R52 ;  /* 0x00000008ff2b7819 */ /* 0x000fe20000011634 */
[----:B------:R-:W2:Y:S01]  /*14940*/  MUFU.EX2 R41, R122 ;  /* 0x0000007a00297308 */ /* 0x000ea20000000800 */
[----:B------:R-:W-:Y:S01]  /*14950*/  F2FP.BF16.PACK_AB R52, R129, R194 ;  /* 0x000000c28134723e */ /* 0x000fe200000010ff */
[----:B-1----:R1:W3:Y:S01]  /*14960*/  LDL.S16 R197, [R1+0x74] ;  /* 0x0000740001c57983 */ /* 0x0022e20000100600 */
[----:B------:R-:W-:Y:S01]  /*14970*/  LOP3.LUT R43, R43, 0xffff, RZ, 0xc0, !PT ;  /* 0x0000ffff2b2b7812 */ /* 0x000fe200078ec0ff */
[----:B------:R-:W-:Y:S01]  /*14980*/  FADD.FTZ R129, R129, R72 ;  /* 0x0000004881817221 */ /* 0x000fe20000010000 */
[----:B------:R-:W-:Y:S01]  /*14990*/  LOP3.LUT R72, R143, UR18, R146, 0x96, !PT ;  /* 0x000000128f487c12 */ /* 0x000fe2000f8e9692 */
[----:B------:R1:W-:Y:S01]  /*149a0*/  STG.E.U16 [R188.64+0x70], R78 ;  /* 0x0000704ebc007986 */ /* 0x0003e2000c10151a */
[----:B------:R-:W-:Y:S02]  /*149b0*/  ISETP.LE.U32.AND P4, PT, R43, UR16, PT ;  /* 0x000000102b007c0c */ /* 0x000fe4000bf83070 */
[----:B------:R-:W-:Y:S01]  /*149c0*/  PRMT R43, R156, 0x7610, R43 ;  /* 0x000076109c2b7816 */ /* 0x000fe2000000002b */
[----:B------:R-:W1:Y:S01]  /*149d0*/  MUFU.EX2 R77, R123 ;  /* 0x0000007b004d7308 */ /* 0x000e620000000800 */
[----:B------:R-:W-:Y:S01]  /*149e0*/  LOP3.LUT R133, R133, 0xff, RZ, 0xc0, !PT ;  /* 0x000000ff85857812 */ /* 0x000fe200078ec0ff */
[----:B------:R-:W-:Y:S01]  /*149f0*/  STG.E.U16 [R188.64+0x72], R75 ;  /* 0x0000724bbc007986 */ /* 0x000fe2000c10151a */
[----:B------:R-:W-:Y:S02]  /*14a00*/  @!P0 PRMT R74, R43, 0x5410, RZ ;  /* 0x000054102b4a8816 */ /* 0x000fe400000000ff */
[----:B------:R-:W-:Y:S01]  /*14a10*/  LOP3.LUT R43, R147, UR22, R148, 0x96, !PT ;  /* 0x00000016932b7c12 */ /* 0x000fe2000f8e9694 */
[----:B------:R1:W-:Y:S01]  /*14a20*/  STG.E.U16 [R110.64+0x6e], R58 ;  /* 0x00006e3a6e007986 */ /* 0x0003e2000c10151a */
[----:B------:R-:W-:Y:S03]  /*14a30*/  ISETP.LE.U32.AND P0, PT, R133, UR16, PT ;  /* 0x0000001085007c0c */ /* 0x000fe6000bf03070 */
[----:B------:R-:W-:Y:S01]  /*14a40*/  IMAD.WIDE.U32 R146, R43, -0x326172a9, RZ ;  /* 0xcd9e8d572b927825 */ /* 0x000fe200078e00ff */
[----:B------:R-:W-:Y:S01]  /*14a50*/  F2FP.BF16.PACK_AB R43, R49, R132 ;  /* 0x00000084312b723e */ /* 0x000fe200000010ff */
[----:B------:R-:W-:Y:S01]  /*14a60*/  STG.E.U16 [R110.64+0x70], R74 ;  /* 0x0000704a6e007986 */ /* 0x000fe2000c10151a */
[----:B--2---:R-:W-:Y:S01]  /*14a70*/  F2FP.BF16.PACK_AB R49, R135, R131 ;  /* 0x000000838731723e */ /* 0x004fe200000010ff */
[----:B------:R-:W-:Y:S01]  /*14a80*/  FADD.FTZ R56, R41, R56 ;  /* 0x0000003829387221 */ /* 0x000fe20000010000 */
[----:B------:R-:W2:Y:S01]  /*14a90*/  MUFU.EX2 R132, R81 ;  /* 0x0000005100847308 */ /* 0x000ea20000000800 */
[--C-:B------:R-:W-:Y:S01]  /*14aa0*/  FADD.FTZ R122, R135, R62.reuse ;  /* 0x0000003e877a7221 */ /* 0x100fe20000010000 */
[----:B------:R-:W-:Y:S03]  /*14ab0*/  PRMT R62, R60, 0x7632, R62 ;  /* 0x000076323c3e7816 */ /* 0x000fe6000000003e */
[----:B------:R-:W-:Y:S01]  /*14ac0*/  FADD.FTZ R122, R124, R122 ;  /* 0x0000007a7c7a7221 */ /* 0x000fe20000010000 */
[----:B-1----:R-:W-:Y:S02]  /*14ad0*/  PRMT R78, R67, 0x5410, R66 ;  /* 0x00005410434e7816 */ /* 0x002fe40000000042 */
[C---:B------:R-:W-:Y:S01]  /*14ae0*/  F2FP.BF16.PACK_AB R41, R77.reuse, R41 ;  /* 0x000000294d29723e */ /* 0x040fe200000010ff */
[----:B------:R-:W-:Y:S01]  /*14af0*/  FADD.FTZ R77, R77, R56 ;  /* 0x000000384d4d7221 */ /* 0x000fe20000010000 */
[----:B------:R-:W-:Y:S01]  /*14b00*/  LOP3.LUT R123, R147, UR19, R140, 0x96, !PT ;  /* 0x00000013937b7c12 */ /* 0x000fe2000f8e968c */
[----:B------:R-:W1:Y:S04]  /*14b10*/  MUFU.EX2 R81, R80 ;  /* 0x0000005000517308 */ /* 0x000e680000000800 */
[----:B------:R-:W-:Y:S01]  /*14b20*/  IMAD.WIDE.U32 R156, R123, -0x2daee0ad, RZ ;  /* 0xd2511f537b9c7825 */ /* 0x000fe200078e00ff */
[----:B------:R-:W-:Y:S04]  /*14b30*/  PRMT R58, R59, 0x7632, R58 ;  /* 0x000076323b3a7816 */ /* 0x000fe8000000003a */
[----:B------:R-:W-:Y:S01]  /*14b40*/  LOP3.LUT R166, R157, UR13, R142, 0x96, !PT ;  /* 0x0000000d9da67c12 */ /* 0x000fe2000f8e968e */
[----:B------:R1:W-:Y:S01]  /*14b50*/  MUFU.EX2 R80, R82 ;  /* 0x0000005200507308 */ /* 0x0003e20000000800 */
[----:B------:R-:W-:Y:S01]  /*14b60*/  IMAD.WIDE.U32 R142, R72, -0x326172a9, RZ ;  /* 0xcd9e8d57488e7825 */ /* 0x000fe200078e00ff */
[----:B------:R-:W-:Y:S03]  /*14b70*/  PRMT R72, R73, 0x7632, R72 ;  /* 0x0000763249487816 */ /* 0x000fe60000000048 */
[----:B--2---:R-:W-:Y:S01]  /*14b80*/  FADD.FTZ R129, R132, R129 ;  /* 0x0000008184817221 */ /* 0x004fe20000010000 */
[----:B------:R-:W-:Y:S01]  /*14b90*/  LOP3.LUT R131, R143, UR14, R146, 0x96, !PT ;  /* 0x0000000e8f837c12 */ /* 0x000fe2000f8e9692 */
[----:B------:R-:W-:Y:S03]  /*14ba0*/  IMAD.WIDE.U32 R166, R166, -0x326172a9, RZ ;  /* 0xcd9e8d57a6a67825 */ /* 0x000fe600078e00ff */
[----:B------:R2:W2:Y:S02]  /*14bb0*/  MUFU.EX2 R123, R130 ;  /* 0x00000082007b7308 */ /* 0x0004a40000000800 */
[----:B------:R-:W-:Y:S01]  /*14bc0*/  LOP3.LUT R142, R167, UR10, R142, 0x96, !PT ;  /* 0x0000000aa78e7c12 */ /* 0x000fe2000f8e968e */
[----:B------:R-:W-:Y:S01]  /*14bd0*/  IMAD.MOV.U32 R167, RZ, RZ, R164 ;  /* 0x000000ffffa77224 */ /* 0x000fe200078e00a4 */
[C---:B-1----:R-:W-:Y:S01]  /*14be0*/  F2FP.BF16.PACK_AB R48, R81.reuse, R132 ;  /* 0x000000845130723e */ /* 0x042fe200000010ff */
[----:B------:R-:W-:Y:S01]  /*14bf0*/  FADD.FTZ R81, R81, R129 ;  /* 0x0000008151517221 */ /* 0x000fe20000010000 */
[----:B------:R-:W-:Y:S01]  /*14c00*/  PRMT R82, R60, 0x5410, R62 ;  /* 0x000054103c527816 */ /* 0x000fe2000000003e */
[----:B--2---:R-:W-:Y:S04]  /*14c10*/  IMAD.WIDE.U32 R130, R131, -0x2daee0ad, RZ ;  /* 0xd2511f5383827825 */ /* 0x004fe800078e00ff */
[----:B------:R-:W-:Y:S01]  /*14c20*/  FADD.FTZ R64, R123, R64 ;  /* 0x000000407b407221 */ /* 0x000fe20000010000 */
[----:B------:R-:W-:Y:S05]  /*14c30*/  LOP3.LUT R156, R131, UR9, R156, 0x96, !PT ;  /* 0x00000009839c7c12 */ /* 0x000fea000f8e969c */
[----:B------:R-:W-:Y:S05]  /*14c40*/  IMAD.WIDE.U32 R156, R156, -0x326172a9, RZ ;  /* 0xcd9e8d579c9c7825 */ /* 0x000fea00078e00ff */
[----:B------:R-:W-:Y:S04]  /*14c50*/  LOP3.LUT R55, R157, UR4, R166, 0x96, !PT ;  /* 0x000000049d377c12 */ /* 0x000fe8000f8e96a6 */
[----:B------:R-:W-:Y:S01]  /*14c60*/  LOP3.LUT R42, R55, 0xff, RZ, 0xc0, !PT ;  /* 0x000000ff372a7812 */ /* 0x000fe200078ec0ff */
[----:B----4-:R-:W-:Y:S02]  /*14c70*/  @!P5 HFMA2.BF16_V2 R165, -RZ.H0_H0, RZ.H0_H0, -R60.H0_H0 ;  /* 0x200000ffffa5d231 */ /* 0x010fe4000034093c */
[----:B---3--:R-:W-:Y:S03]  /*14c80*/  @!P2 HFMA2.BF16_V2 R196, -RZ.H0_H0, RZ.H0_H0, -R73.H0_H0 ;  /* 0x200000ffffc4a231 */ /* 0x008fe60000340949 */
[----:B------:R-:W-:Y:S01]  /*14c90*/  PRMT R56, R165, 0x7610, R56 ;  /* 0x00007610a5387816 */ /* 0x000fe20000000038 */
[----:B------:R1:W-:Y:S01]  /*14ca0*/  @!P5 STL.S16 [R1+0x60], R165 ;  /* 0x000060a50100d387 */ /* 0x0003e20000100600 */
[----:B------:R-:W-:Y:S02]  /*14cb0*/  @!P4 HFMA2.BF16_V2 R195, -RZ.H0_H0, RZ.H0_H0, -R72.H0_H0 ;  /* 0x200000ffffc3c231 */ /* 0x000fe40000340948 */
[----:B------:R-:W-:Y:S02]  /*14cc0*/  @!P5 PRMT R60, R56, 0x5410, RZ ;  /* 0x00005410383cd816 */ /* 0x000fe400000000ff */
[----:B------:R-:W-:Y:S01]  /*14cd0*/  ISETP.LE.U32.AND P5, PT, R42, UR16, PT ;  /* 0x000000102a007c0c */ /* 0x000fe2000bfa3070 */
[----:B------:R-:W-:Y:S01]  /*14ce0*/  @!P3 HFMA2.BF16_V2 R197, -RZ.H0_H0, RZ.H0_H0, -R62.H0_H0 ;  /* 0x200000ffffc5b231 */ /* 0x000fe2000034093e */
[----:B------:R-:W-:Y:S01]  /*14cf0*/  LOP3.LUT R42, R55, 0xffff, RZ, 0xc0, !PT ;  /* 0x0000ffff372a7812 */ /* 0x000fe200078ec0ff */
[----:B------:R-:W-:Y:S01]  /*14d00*/  STG.E.U16 [R108.64+0x70], R60 ;  /* 0x0000703c6c007986 */ /* 0x000fe2000c10151a */
[----:B------:R-:W-:Y:S01]  /*14d10*/  PRMT R194, R196, 0x7610, R194 ;  /* 0x00007610c4c27816 */ /* 0x000fe200000000c2 */
[----:B------:R-:W2:Y:S01]  /*14d20*/  MUFU.EX2 R56, R126 ;  /* 0x0000007e00387308 */ /* 0x000ea20000000800 */
[----:B------:R-:W-:Y:S02]  /*14d30*/  PRMT R146, R197, 0x7610, R146 ;  /* 0x00007610c5927816 */ /* 0x000fe40000000092 */
[----:B------:R-:W-:Y:S02]  /*14d40*/  SHF.R.U32.HI R42, RZ, 0x8, R42 ;  /* 0x00000008ff2a7819 */ /* 0x000fe4000001162a */
[----:B------:R-:W-:Y:S02]  /*14d50*/  @!P3 PRMT R62, R146, 0x5410, RZ ;  /* 0x00005410923eb816 */ /* 0x000fe400000000ff */
[----:B------:R-:W-:Y:S02]  /*14d60*/  LOP3.LUT R40, R42, 0xffff, RZ, 0xc0, !PT ;  /* 0x0000ffff2a287812 */ /* 0x000fe400078ec0ff */
[C---:B------:R-:W-:Y:S01]  /*14d70*/  F2FP.BF16.PACK_AB R42, R80.reuse, R123 ;  /* 0x0000007b502a723e */ /* 0x040fe200000010ff */
[----:B------:R-:W-:Y:S01]  /*14d80*/  FADD.FTZ R80, R80, R64 ;  /* 0x0000004050507221 */ /* 0x000fe20000010000 */
[----:B------:R-:W-:Y:S01]  /*14d90*/  PRMT R168, R195, 0x7610, R168 ;  /* 0x00007610c3a87816 */ /* 0x000fe200000000a8 */
[----:B------:R-:W-:Y:S01]  /*14da0*/  STG.E.U16 [R108.64+0x72], R62 ;  /* 0x0000723e6c007986 */ /* 0x000fe2000c10151a */
[----:B------:R-:W-:Y:S03]  /*14db0*/  PRMT R64, R71, 0x7632, R64 ;  /* 0x0000763247407816 */ /* 0x000fe60000000040 */
[----:B-1----:R1:W3:Y:S04]  /*14dc0*/  LDL.S16 R165, [R1+0x5c] ;  /* 0x00005c0001a57983 */ /* 0x0022e80000100600 */
[----:B------:R-:W-:Y:S01]  /*14dd0*/  @!P3 STL.S16 [R1+0x74], R197 ;  /* 0x000074c50100b387 */ /* 0x000fe20000100600 */
[----:B------:R-:W-:Y:S02]  /*14de0*/  ISETP.LE.U32.AND P3, PT, R40, UR16, PT ;  /* 0x0000001028007c0c */ /* 0x000fe4000bf63070 */
[--C-:B------:R-:W-:Y:S01]  /*14df0*/  SHF.R.U32.HI R40, RZ, 0x18, R55.reuse ;  /* 0x00000018ff287819 */ /* 0x100fe20000011637 */
[----:B------:R-:W-:Y:S01]  /*14e00*/  @!P2 STL.S16 [R1+0x68], R196 ;  /* 0x000068c40100a387 */ /* 0x000fe20000100600 */
[----:B------:R-:W-:Y:S01]  /*14e10*/  SHF.R.U32.HI R55, RZ, 0x10, R55 ;  /* 0x00000010ff377819 */ /* 0x000fe20000011637 */
[----:B--2---:R-:W-:Y:S01]  /*14e20*/  FADD.FTZ R77, R56, R77 ;  /* 0x0000004d384d7221 */ /* 0x004fe20000010000 */
[----:B------:R-:W-:Y:S01]  /*14e30*/  F2FP.BF16.PACK_AB R56, R127, R56 ;  /* 0x000000387f38723e */ /* 0x000fe200000010ff */
[----:B------:R-:W-:Y:S04]  /*14e40*/  @!P4 STL.S16 [R1+0x64], R195 ;  /* 0x000064c30100c387 */ /* 0x000fe80000100600 */
[----:B------:R1:W2:Y:S04]  /*14e50*/  LDL.S16 R146, [R1+0x58] ;  /* 0x0000580001927983 */ /* 0x0002a80000100600 */
[----:B------:R4:W-:Y:S02]  /*14e60*/  STL [R1+0x1dc], R81 ;  /* 0x0001dc5101007387 */ /* 0x0009e40000100800 */
[----:B----4-:R-:W-:Y:S02]  /*14e70*/  PRMT R81, R73, 0x5410, R72 ;  /* 0x0000541049517816 */ /* 0x010fe40000000048 */
[----:B------:R-:W-:Y:S02]  /*14e80*/  @!P2 PRMT R73, R194, 0x5410, RZ ;  /* 0x00005410c249a816 */ /* 0x000fe400000000ff */
[----:B------:R-:W-:Y:S01]  /*14e90*/  @!P4 PRMT R72, R168, 0x5410, RZ ;  /* 0x00005410a848c816 */ /* 0x000fe200000000ff */
[----:B------:R1:W4:Y:S01]  /*14ea0*/  LDL.S16 R194, [R1+0x44] ;  /* 0x0000440001c27983 */ /* 0x0003220000100600 */
[----:B------:R-:W-:Y:S02]  /*14eb0*/  ISETP.LE.U32.AND P2, PT, R40, UR16, PT ;  /* 0x0000001028007c0c */ /* 0x000fe4000bf43070 */
[----:B------:R-:W-:Y:S01]  /*14ec0*/  LOP3.LUT R40, R144, 0xff, RZ, 0xc0, !PT ;  /* 0x000000ff90287812 */ /* 0x000fe200078ec0ff */
[----:B------:R1:W-:Y:S03]  /*14ed0*/  STL [R1+0x1d8], R80 ;  /* 0x0001d85001007387 */ /* 0x0003e60000100800 */
[----:B------:R-:W-:Y:S01]  /*14ee0*/  ISETP.LE.U32.AND P4, PT, R40, UR16, PT ;  /* 0x0000001028007c0c */ /* 0x000fe2000bf83070 */
[----:B------:R2:W4:Y:S01]  /*14ef0*/  LDL.S16 R168, [R1+0x40] ;  /* 0x0000400001a87983 */ /* 0x0005220000100600 */
[C---:B------:R-:W-:Y:S03]  /*14f00*/  F2FP.BF16.PACK_AB R40, R125.reuse, R124 ;  /* 0x0000007c7d28723e */ /* 0x040fe600000010ff */
[----:B------:R-:W-:Y:S04]  /*14f10*/  STG.E.U16 [R172.64+0x82], R72 ;  /* 0x00008248ac007986 */ /* 0x000fe8000c10151a */
[----:B------:R-:W-:Y:S01]  /*14f20*/  STG.E.U16 [R172.64+0x80], R73 ;  /* 0x00008049ac007986 */ /* 0x000fe2000c10151a */
[----:B-1----:R-:W-:Y:S01]  /*14f30*/  FADD.FTZ R80, R125, R122 ;  /* 0x0000007a7d507221 */ /* 0x002fe20000010000 */
[----:B------:R-:W-:Y:S02]  /*14f40*/  LOP3.LUT R122, R55, 0xff, RZ, 0xc0, !PT ;  /* 0x000000ff377a7812 */ /* 0x000fe400078ec0ff */
[----:B------:R-:W-:Y:S04]  /*14f50*/  LOP3.LUT R55, R144, 0xffff, RZ, 0xc0, !PT ;  /* 0x0000ffff90377812 */ /* 0x000fe800078ec0ff */
[----:B------:R-:W-:Y:S01]  /*14f60*/  SHF.R.U32.HI R55, RZ, 0x8, R55 ;  /* 0x00000008ff377819 */ /* 0x000fe20000011637 */
[----:B---3--:R-:W-:Y:S05]  /*14f70*/  @!P0 HFMA2.BF16_V2 R165, -RZ.H0_H0, RZ.H0_H0, -R71.H0_H0 ;  /* 0x200000ffffa58231 */ /* 0x008fea0000340947 */
[----:B------:R-:W-:Y:S01]  /*14f80*/  PRMT R126, R165, 0x7610, R126 ;  /* 0x00007610a57e7816 */ /* 0x000fe2000000007e */
[----:B------:R1:W-:Y:S01]  /*14f90*/  @!P0 STL.S16 [R1+0x5c], R165 ;  /* 0x00005ca501008387 */ /* 0x0003e20000100600 */
[----:B--2---:R-:W-:Y:S05]  /*14fa0*/  @!P6 HFMA2.BF16_V2 R146, -RZ.H0_H0, RZ.H0_H0, -R64.H0_H0 ;  /* 0x200000ffff92e231 */ /* 0x004fea0000340940 */
[----:B------:R-:W-:Y:S01]  /*14fb0*/  PRMT R143, R146, 0x7610, R143 ;  /* 0x00007610928f7816 */ /* 0x000fe2000000008f */
[----:B-1----:R1:W2:Y:S04]  /*14fc0*/  LDL.S16 R165, [R1+0x28] ;  /* 0x0000280001a57983 */ /* 0x0022a80000100600 */
[----:B------:R3:W-:Y:S01]  /*14fd0*/  STL [R1+0x1e0], R80 ;  /* 0x0001e05001007387 */ /* 0x0007e20000100800 */
[----:B----4-:R-:W-:Y:S01]  /*14fe0*/  @!P5 HFMA2.BF16_V2 R194, -RZ.H0_H0, RZ.H0_H0, -R69.H0_H0 ;  /* 0x200000ffffc2d231 */ /* 0x010fe20000340945 */
[----:B---3--:R-:W-:Y:S02]  /*14ff0*/  PRMT R80, R71, 0x5410, R64 ;  /* 0x0000541047507816 */ /* 0x008fe40000000040 */
[----:B------:R-:W-:Y:S02]  /*15000*/  @!P0 PRMT R71, R126, 0x5410, RZ ;  /* 0x000054107e478816 */ /* 0x000fe400000000ff */
[----:B------:R-:W-:Y:S01]  /*15010*/  ISETP.LE.U32.AND P0, PT, R122, UR16, PT ;  /* 0x000000107a007c0c */ /* 0x000fe2000bf03070 */
[----:B------:R1:W3:Y:S01]  /*15020*/  LDL.S16 R126, [R1+0x1c] ;  /* 0x00001c00017e7983 */ /* 0x0002e20000100600 */
[----:B------:R-:W-:Y:S02]  /*15030*/  @!P6 PRMT R64, R143, 0x5410, RZ ;  /* 0x000054108f40e816 */ /* 0x000fe400000000ff */
[----:B------:R-:W-:Y:S01]  /*15040*/  PRMT R122, R194, 0x7610, R122 ;  /* 0x00007610c27a7816 */ /* 0x000fe2000000007a */
[----:B------:R4:W-:Y:S04]  /*15050*/  @!P6 STL.S16 [R1+0x58], R146 ;  /* 0x000058920100e387 */ /* 0x0009e80000100600 */
[----:B------:R-:W-:Y:S04]  /*15060*/  STG.E.U16 [R188.64+0x80], R71 ;  /* 0x00008047bc007986 */ /* 0x000fe8000c10151a */
[----:B------:R1:W-:Y:S01]  /*15070*/  STG.E.U16 [R188.64+0x82], R64 ;  /* 0x00008240bc007986 */ /* 0x0003e2000c10151a */
[----:B----4-:R-:W-:Y:S01]  /*15080*/  FADD.FTZ R146, R127, R77 ;  /* 0x0000004d7f927221 */ /* 0x010fe20000010000 */
[----:B------:R-:W-:Y:S02]  /*15090*/  LOP3.LUT R77, R55, 0xffff, RZ, 0xc0, !PT ;  /* 0x0000ffff374d7812 */ /* 0x000fe400078ec0ff */
[----:B------:R-:W-:Y:S02]  /*150a0*/  PRMT R55, R69, 0x7632, R55 ;  /* 0x0000763245377816 */ /* 0x000fe40000000037 */
[----:B------:R-:W-:Y:S01]  /*150b0*/  ISETP.LE.U32.AND P6, PT, R77, UR16, PT ;  /* 0x000000104d007c0c */ /* 0x000fe2000bfc3070 */
[----:B------:R4:W-:Y:S01]  /*150c0*/  STL [R1+0x1e4], R146 ;  /* 0x0001e49201007387 */ /* 0x0009e20000100800 */
[----:B------:R-:W-:Y:S01]  /*150d0*/  SHF.R.U32.HI R77, RZ, 0x10, R144 ;  /* 0x00000010ff4d7819 */ /* 0x000fe20000011690 */
[----:B------:R-:W-:Y:S01]  /*150e0*/  @!P3 HFMA2.BF16_V2 R168, -RZ.H0_H0, RZ.H0_H0, -R55.H0_H0 ;  /* 0x200000ffffa8b231 */ /* 0x000fe20000340937 */
[----:B-1----:R-:W-:Y:S01]  /*150f0*/  PRMT R64, R65, 0x7632, R64 ;  /* 0x0000763241407816 */ /* 0x002fe20000000040 */
[----:B------:R1:W3:Y:S01]  /*15100*/  LDL.S16 R143, [R1+0x8] ;  /* 0x00000800018f7983 */ /* 0x0002e20000100600 */
[----:B------:R-:W-:Y:S02]  /*15110*/  LOP3.LUT R68, R77, 0xff, RZ, 0xc0, !PT ;  /* 0x000000ff4d447812 */ /* 0x000fe400078ec0ff */
[----:B------:R-:W-:Y:S02]  /*15120*/  PRMT R132, R168, 0x7610, R132 ;  /* 0x00007610a8847816 */ /* 0x000fe40000000084 */
[----:B------:R-:W-:Y:S02]  /*15130*/  PRMT R77, R69, 0x5410, R55 ;  /* 0x00005410454d7816 */ /* 0x000fe40000000037 */
[----:B------:R-:W-:Y:S02]  /*15140*/  @!P5 PRMT R69, R122, 0x5410, RZ ;  /* 0x000054107a45d816 */ /* 0x000fe400000000ff */
[----:B------:R-:W-:Y:S02]  /*15150*/  @!P3 PRMT R55, R132, 0x5410, RZ ;  /* 0x000054108437b816 */ /* 0x000fe400000000ff */
[----:B------:R-:W-:Y:S01]  /*15160*/  SHF.R.U32.HI R122, RZ, 0x18, R144 ;  /* 0x00000018ff7a7819 */ /* 0x000fe20000011690 */
[----:B------:R-:W-:Y:S04]  /*15170*/  STG.E.U16 [R110.64+0x7e], R69 ;  /* 0x00007e456e007986 */ /* 0x000fe8000c10151a */
[----:B------:R1:W-:Y:S04]  /*15180*/  STG.E.U16 [R110.64+0x80], R55 ;  /* 0x000080376e007986 */ /* 0x0003e8000c10151a */
[----:B----4-:R4:W4:Y:S04]  /*15190*/  LDL.S16 R146, [R1+0xc] ;  /* 0x00000c0001927983 */ /* 0x0109280000100600 */
[----:B------:R-:W-:Y:S01]  /*151a0*/  @!P5 STL.S16 [R1+0x44], R194 ;  /* 0x000044c20100d387 */ /* 0x000fe20000100600 */
[----:B------:R-:W-:Y:S02]  /*151b0*/  ISETP.LE.U32.AND P5, PT, R68, UR16, PT ;  /* 0x0000001044007c0c */ /* 0x000fe4000bfa3070 */
[C---:B------:R-:W-:Y:S01]  /*151c0*/  PRMT R68, R53.reuse, 0x7632, R68 ;  /* 0x0000763235447816 */ /* 0x040fe20000000044 */
[----:B------:R1:W-:Y:S01]  /*151d0*/  @!P3 STL.S16 [R1+0x40], R168 ;  /* 0x000040a80100b387 */ /* 0x0003e20000100600 */
[----:B------:R-:W-:Y:S02]  /*151e0*/  ISETP.LE.U32.AND P3, PT, R122, UR16, PT ;  /* 0x000000107a007c0c */ /* 0x000fe4000bf63070 */
[----:B------:R-:W-:Y:S02]  /*151f0*/  PRMT R76, R53, 0x5410, R68 ;  /* 0x00005410354c7816 */ /* 0x000fe40000000044 */
[----:B------:R-:W-:Y:S02]  /*15200*/  LOP3.LUT R122, R156, 0xff, RZ, 0xc0, !PT ;  /* 0x000000ff9c7a7812 */ /* 0x000fe400078ec0ff */
[----:B-1----:R-:W-:Y:S01]  /*15210*/  PRMT R55, R57, 0x7632, R55 ;  /* 0x0000763239377816 */ /* 0x002fe20000000037 */
[----:B------:R-:W-:Y:S01]  /*15220*/  IMAD.MOV.U32 R168, RZ, RZ, R3 ;  /* 0x000000ffffa87224 */ /* 0x000fe200078e0003 */
[----:B--2---:R-:W-:Y:S05]  /*15230*/  @!P0 HFMA2.BF16_V2 R165, -RZ.H0_H0, RZ.H0_H0, -R53.H0_H0 ;  /* 0x200000ffffa58231 */ /* 0x004fea0000340935 */
[----:B------:R-:W-:Y:S01]  /*15240*/  PRMT R147, R165, 0x7610, R147 ;  /* 0x00007610a5937816 */ /* 0x000fe20000000093 */
[----:B------:R1:W-:Y:S03]  /*15250*/  @!P0 STL.S16 [R1+0x28], R165 ;  /* 0x000028a501008387 */ /* 0x0003e60000100600 */
[----:B------:R-:W-:Y:S01]  /*15260*/  @!P0 PRMT R53, R147, 0x5410, RZ ;  /* 0x0000541093358816 */ /* 0x000fe200000000ff */
[----:B------:R2:W2:Y:S01]  /*15270*/  LDL.S16 R132, [R1+0x4] ;  /* 0x0000040001847983 */ /* 0x0004a20000100600 */
[----:B------:R-:W-:Y:S02]  /*15280*/  ISETP.LE.U32.AND P0, PT, R122, UR16, PT ;  /* 0x000000107a007c0c */ /* 0x000fe4000bf03070 */
[----:B------:R-:W-:Y:S01]  /*15290*/  LOP3.LUT R122, R156, 0xffff, RZ, 0xc0, !PT ;  /* 0x0000ffff9c7a7812 */ /* 0x000fe200078ec0ff */
[----:B------:R-:W-:Y:S03]  /*152a0*/  STG.E.U16 [R108.64+0x80], R53 ;  /* 0x000080356c007986 */ /* 0x000fe6000c10151a */
[----:B------:R-:W-:Y:S04]  /*152b0*/  SHF.R.U32.HI R122, RZ, 0x8, R122 ;  /* 0x00000008ff7a7819 */ /* 0x000fe8000001167a */
[----:B------:R-:W-:Y:S01]  /*152c0*/  LOP3.LUT R122, R122, 0xffff, RZ, 0xc0, !PT ;  /* 0x0000ffff7a7a7812 */ /* 0x000fe200078ec0ff */
[----:B-1----:R-:W-:Y:S01]  /*152d0*/  IMAD.MOV.U32 R165, RZ, RZ, R2 ;  /* 0x000000ffffa57224 */ /* 0x002fe200078e0002 */
[----:B---3--:R-:W-:Y:S05]  /*152e0*/  @!P2 HFMA2.BF16_V2 R126, -RZ.H0_H0, RZ.H0_H0, -R68.H0_H0 ;  /* 0x200000ffff7ea231 */ /* 0x008fea0000340944 */
[----:B------:R-:W-:Y:S01]  /*152f0*/  PRMT R125, R126, 0x7610, R125 ;  /* 0x000076107e7d7816 */ /* 0x000fe2000000007d */
[----:B------:R1:W-:Y:S03]  /*15300*/  @!P2 STL.S16 [R1+0x1c], R126 ;  /* 0x00001c7e0100a387 */ /* 0x0003e60000100600 */
[----:B------:R-:W-:Y:S02]  /*15310*/  @!P2 PRMT R68, R125, 0x5410, RZ ;  /* 0x000054107d44a816 */ /* 0x000fe400000000ff */
[----:B------:R-:W-:Y:S01]  /*15320*/  ISETP.LE.U32.AND P2, PT, R122, UR16, PT ;  /* 0x000000107a007c0c */ /* 0x000fe2000bf43070 */
[----:B------:R3:W3:Y:S01]  /*15330*/  LDL.S16 R125, [R1+0x18] ;  /* 0x00001800017d7983 */ /* 0x0006e20000100600 */
[--C-:B------:R-:W-:Y:S03]  /*15340*/  SHF.R.U32.HI R122, RZ, 0x10, R156.reuse ;  /* 0x00000010ff7a7819 */ /* 0x100fe6000001169c */
[----:B------:R-:W-:Y:S01]  /*15350*/  STG.E.U16 [R108.64+0x82], R68 ;  /* 0x000082446c007986 */ /* 0x000fe2000c10151a */
[----:B------:R-:W-:Y:S07]  /*15360*/  LOP3.LUT R122, R122, 0xff, RZ, 0xc0, !PT ;  /* 0x000000ff7a7a7812 */ /* 0x000fee00078ec0ff */
[----:B------:R-:W-:Y:S01]  /*15370*/  @!P2 HFMA2.BF16_V2 R252, -RZ.H0_H0, RZ.H0_H0, -R58.H0_H0 ;  /* 0x200000fffffca231 */ /* 0x000fe2000034093a */
[----:B-1----:R1:W3:Y:S01]  /*15380*/  LDL.S16 R126, [R1+0x20] ;  /* 0x00002000017e7983 */ /* 0x0022e20000100600 */
[----:B------:R-:W-:Y:S05]  /*15390*/  @!P6 HFMA2.BF16_V2 R143, -RZ.H0_H0, RZ.H0_H0, -R70.H0_H0 ;  /* 0x200000ffff8fe231 */ /* 0x000fea0000340946 */
[----:B------:R-:W-:Y:S04]  /*153a0*/  PRMT R133, R143, 0x7610, R133 ;  /* 0x000076108f857816 */ /* 0x000fe80000000085 */
[----:B------:R-:W-:Y:S05]  /*153b0*/  @!P6 PRMT R70, R133, 0x5410, RZ ;  /* 0x000054108546e816 */ /* 0x000fea00000000ff */
[----:B------:R-:W-:Y:S01]  /*153c0*/  STG.E.U16 [R172.64+0x92], R70 ;  /* 0x00009246ac007986 */ /* 0x000fe2000c10151a */
[----:B----4-:R-:W-:Y:S05]  /*153d0*/  @!P4 HFMA2.BF16_V2 R146, -RZ.H0_H0, RZ.H0_H0, -R50.H0_H0 ;  /* 0x200000ffff92c231 */ /* 0x010fea0000340932 */
[----:B------:R-:W-:Y:S01]  /*153e0*/  PRMT R135, R146, 0x7610, R135 ;  /* 0x0000761092877816 */ /* 0x000fe20000000087 */
[----:B------:R-:W-:Y:S03]  /*153f0*/  @!P4 STL.S16 [R1+0xc], R146 ;  /* 0x00000c920100c387 */ /* 0x000fe60000100600 */
[----:B------:R-:W-:Y:S01]  /*15400*/  @!P4 PRMT R50, R135, 0x5410, RZ ;  /* 0x000054108732c816 */ /* 0x000fe200000000ff */
[----:B------:R4:W-:Y:S01]  /*15410*/  @!P6 STL.S16 [R1+0x8], R143 ;  /* 0x0000088f0100e387 */ /* 0x0009e20000100600 */
[----:B------:R-:W-:Y:S01]  /*15420*/  ISETP.LE.U32.AND P4, PT, R122, UR16, PT ;  /* 0x000000107a007c0c */ /* 0x000fe2000bf83070 */
[----:B------:R-:W-:Y:S01]  /*15430*/  IMAD.WIDE.U32 R134, R134, -0x2daee0ad, RZ ;  /* 0xd2511f5386867825 */ /* 0x000fe200078e00ff */
[----:B------:R-:W-:Y:S01]  /*15440*/  SHF.R.U32.HI R122, RZ, 0x18, R156 ;  /* 0x00000018ff7a7819 */ /* 0x000fe2000001169c */
[----:B------:R1:W-:Y:S03]  /*15450*/  STG.E.U16 [R172.64+0x90], R50 ;  /* 0x00009032ac007986 */ /* 0x0003e6000c10151a */
[----:B------:R-:W-:Y:S02]  /*15460*/  LOP3.LUT R106, R135, UR24, R128, 0x96, !PT ;  /* 0x00000018876a7c12 */ /* 0x000fe4000f8e9680 */
[----:B------:R-:W-:Y:S02]  /*15470*/  ISETP.LE.U32.AND P6, PT, R122, UR16, PT ;  /* 0x000000107a007c0c */ /* 0x000fe4000bfc3070 */
[C---:B------:R-:W-:Y:S02]  /*15480*/  LOP3.LUT R75, R106.reuse, 0xffff, RZ, 0xc0, !PT ;  /* 0x0000ffff6a4b7812 */ /* 0x040fe400078ec0ff */
[----:B------:R-:W-:Y:S01]  /*15490*/  LOP3.LUT R122, R106, 0xff, RZ, 0xc0, !PT ;  /* 0x000000ff6a7a7812 */ /* 0x000fe200078ec0ff */
[----:B------:R-:W-:Y:S01]  /*154a0*/  @!P4 HFMA2.BF16_V2 R251, -RZ.H0_H0, RZ.H0_H0, -R61.H0_H0 ;  /* 0x200000fffffbc231 */ /* 0x000fe2000034093d */
[----:B------:R-:W-:Y:S02]  /*154b0*/  SHF.R.U32.HI R75, RZ, 0x8, R75 ;  /* 0x00000008ff4b7819 */ /* 0x000fe4000001164b */
[--C-:B------:R-:W-:Y:S02]  /*154c0*/  SHF.R.U32.HI R74, RZ, 0x18, R106.reuse ;  /* 0x00000018ff4a7819 */ /* 0x100fe4000001166a */
[----:B------:R-:W-:Y:S02]  /*154d0*/  SHF.R.U32.HI R106, RZ, 0x10, R106 ;  /* 0x00000010ff6a7819 */ /* 0x000fe4000001166a */
[----:B------:R-:W-:Y:S02]  /*154e0*/  LOP3.LUT R75, R75, 0xffff, RZ, 0xc0, !PT ;  /* 0x0000ffff4b4b7812 */ /* 0x000fe400078ec0ff */
[----:B------:R-:W-:Y:S02]  /*154f0*/  LOP3.LUT R60, R106, 0xff, RZ, 0xc0, !PT ;  /* 0x000000ff6a3c7812 */ /* 0x000fe400078ec0ff */
[----:B------:R-:W-:Y:S01]  /*15500*/  LOP3.LUT R71, R134, 0xff, RZ, 0xc0, !PT ;  /* 0x000000ff86477812 */ /* 0x000fe200078ec0ff */
[----:B----4-:R-:W-:Y:S05]  /*15510*/  IMAD.WIDE.U32 R142, R142, -0x2daee0ad, RZ ;  /* 0xd2511f538e8e7825 */ /* 0x010fea00078e00ff */
[----:B------:R-:W-:Y:S02]  /*15520*/  LOP3.LUT R106, R143, UR24, R130, 0x96, !PT ;  /* 0x000000188f6a7c12 */ /* 0x000fe4000f8e9682 */
[----:B-1----:R-:W-:Y:S02]  /*15530*/  PRMT R50, R51, 0x7632, R50 ;  /* 0x0000763233327816 */ /* 0x002fe40000000032 */
[----:B------:R-:W-:Y:S02]  /*15540*/  LOP3.LUT R62, R106, 0xff, RZ, 0xc0, !PT ;  /* 0x000000ff6a3e7812 */ /* 0x000fe400078ec0ff */
[----:B------:R-:W-:Y:S01]  /*15550*/  SHF.R.U32.HI R70, RZ, 0x18, R142 ;  /* 0x00000018ff467819 */ /* 0x000fe2000001168e */
[----:B--2---:R-:W-:Y:S05]  /*15560*/  @!P5 HFMA2.BF16_V2 R132, -RZ.H0_H0, RZ.H0_H0, -R67.H0_H0 ;  /* 0x200000ffff84d231 */ /* 0x004fea0000340943 */
[----:B------:R-:W-:Y:S01]  /*15570*/  PRMT R127, R132, 0x7610, R127 ;  /* 0x00007610847f7816 */ /* 0x000fe2000000007f */
[----:B------:R-:W-:Y:S03]  /*15580*/  @!P5 STL.S16 [R1+0x4], R132 ;  /* 0x000004840100d387 */ /* 0x000fe60000100600 */
[----:B------:R-:W-:Y:S02]  /*15590*/  @!P5 PRMT R67, R127, 0x5410, RZ ;  /* 0x000054107f43d816 */ /* 0x000fe400000000ff */
[----:B------:R-:W-:Y:S03]  /*155a0*/  ISETP.LE.U32.AND P5, PT, R122, UR16, PT ;  /* 0x000000107a007c0c */ /* 0x000fe6000bfa3070 */
[----:B------:R-:W-:Y:S01]  /*155b0*/  STG.E.U16 [R188.64+0x90], R67 ;  /* 0x00009043bc007986 */ /* 0x000fe2000c10151a */
[----:B---3--:R-:W-:Y:S05]  /*155c0*/  @!P0 HFMA2.BF16_V2 R125, -RZ.H0_H0, RZ.H0_H0, -R59.H0_H0 ;  /* 0x200000ffff7d8231 */ /* 0x008fea000034093b */
[----:B------:R-:W-:Y:S01]  /*155d0*/  PRMT R124, R125, 0x7610, R124 ;  /* 0x000076107d7c7816 */ /* 0x000fe2000000007c */
[----:B------:R-:W-:Y:S05]  /*155e0*/  @!P3 HFMA2.BF16_V2 R126, -RZ.H0_H0, RZ.H0_H0, -R66.H0_H0 ;  /* 0x200000ffff7eb231 */ /* 0x000fea0000340942 */
[----:B------:R-:W-:Y:S01]  /*155f0*/  PRMT R123, R126, 0x7610, R123 ;  /* 0x000076107e7b7816 */ /* 0x000fe2000000007b */
[----:B------:R-:W-:Y:S03]  /*15600*/  @!P3 STL.S16 [R1+0x20], R126 ;  /* 0x0000207e0100b387 */ /* 0x000fe60000100600 */
[----:B------:R-:W-:Y:S01]  /*15610*/  @!P3 PRMT R66, R123, 0x5410, RZ ;  /* 0x000054107b42b816 */ /* 0x000fe200000000ff */
[----:B------:R-:W-:Y:S01]  /*15620*/  @!P0 STL.S16 [R1+0x18], R125 ;  /* 0x0000187d01008387 */ /* 0x000fe20000100600 */
[----:B------:R-:W-:Y:S02]  /*15630*/  ISETP.LE.U32.AND P3, PT, R75, UR16, PT ;  /* 0x000000104b007c0c */ /* 0x000fe4000bf63070 */
[----:B------:R-:W-:Y:S01]  /*15640*/  PRMT R75, R59, 0x5410, R58 ;  /* 0x000054103b4b7816 */ /* 0x000fe2000000003a */
[----:B------:R1:W2:Y:S01]  /*15650*/  LDL.S16 R123, [R1] ;  /* 0x00000000017b7983 */ /* 0x0002a20000100600 */
[----:B------:R-:W-:Y:S02]  /*15660*/  @!P2 PRMT R58, R252, 0x5410, RZ ;  /* 0x00005410fc3aa816 */ /* 0x000fe400000000ff */
[----:B------:R-:W-:Y:S01]  /*15670*/  ISETP.LE.U32.AND P2, PT, R60, UR16, PT ;  /* 0x000000103c007c0c */ /* 0x000fe2000bf43070 */
[----:B------:R-:W-:Y:S01]  /*15680*/  STG.E.U16 [R188.64+0x92], R66 ;  /* 0x00009242bc007986 */ /* 0x000fe2000c10151a */
[C---:B------:R-:W-:Y:S02]  /*15690*/  PRMT R60, R61.reuse, 0x7632, R60 ;  /* 0x000076323d3c7816 */ /* 0x040fe4000000003c */
[----:B------:R-:W-:Y:S01]  /*156a0*/  @!P0 PRMT R59, R124, 0x5410, RZ ;  /* 0x000054107c3b8816 */ /* 0x000fe200000000ff */
[----:B------:R-:W-:Y:S01]  /*156b0*/  STG.E.U16 [R110.64+0x90], R58 ;  /* 0x0000903a6e007986 */ /* 0x000fe2000c10151a */
[----:B------:R-:W-:Y:S01]  /*156c0*/  ISETP.LE.U32.AND P0, PT, R74, UR16, PT ;  /* 0x000000104a007c0c */ /* 0x000fe2000bf03070 */
[----:B------:R-:W-:Y:S01]  /*156d0*/  @!P6 HFMA2.BF16_V2 R250, -RZ.H0_H0, RZ.H0_H0, -R60.H0_H0 ;  /* 0x200000fffffae231 */ /* 0x000fe2000034093c */
[----:B------:R-:W-:Y:S01]  /*156e0*/  PRMT R74, R61, 0x5410, R60 ;  /* 0x000054103d4a7816 */ /* 0x000fe2000000003c */
[----:B------:R-:W-:Y:S01]  /*156f0*/  STG.E.U16 [R110.64+0x8e], R59 ;  /* 0x00008e3b6e007986 */ /* 0x000fe2000c10151a */
[----:B------:R-:W-:Y:S02]  /*15700*/  @!P4 PRMT R61, R251, 0x5410, RZ ;  /* 0x00005410fb3dc816 */ /* 0x000fe400000000ff */
[----:B------:R-:W-:Y:S01]  /*15710*/  ISETP.LE.U32.AND P4, PT, R62, UR16, PT ;  /* 0x000000103e007c0c */ /* 0x000fe2000bf83070 */
[----:B------:R-:W-:Y:S01]  /*15720*/  @!P2 HFMA2.BF16_V2 R244, -RZ.H0_H0, RZ.H0_H0, -R65.H0_H0 ;  /* 0x200000fffff4a231 */ /* 0x000fe20000340941 */
[----:B------:R-:W-:Y:S01]  /*15730*/  LOP3.LUT R62, R106, 0xffff, RZ, 0xc0, !PT ;  /* 0x0000ffff6a3e7812 */ /* 0x000fe200078ec0ff */
[----:B------:R-:W-:Y:S01]  /*15740*/  STG.E.U16 [R108.64+0x90], R61 ;  /* 0x0000903d6c007986 */ /* 0x000fe2000c10151a */
[----:B------:R-:W-:Y:S02]  /*15750*/  @!P6 PRMT R60, R250, 0x5410, RZ ;  /* 0x00005410fa3ce816 */ /* 0x000fe400000000ff */
[--C-:B------:R-:W-:Y:S01]  /*15760*/  SHF.R.U32.HI R72, RZ, 0x8, R62.reuse ;  /* 0x00000008ff487819 */ /* 0x100fe2000001163e */
[----:B------:R-:W-:Y:S01]  /*15770*/  @!P0 HFMA2.BF16_V2 R243, -RZ.H0_H0, RZ.H0_H0, -R64.H0_H0 ;  /* 0x200000fffff38231 */ /* 0x000fe20000340940 */
[C---:B------:R-:W-:Y:S01]  /*15780*/  PRMT R62, R63.reuse, 0x7632, R62 ;  /* 0x000076323f3e7816 */ /* 0x040fe2000000003e */
[----:B------:R-:W-:Y:S01]  /*15790*/  STG.E.U16 [R108.64+0x92], R60 ;  /* 0x0000923c6c007986 */ /* 0x000fe2000c10151a */
[----:B------:R-:W-:Y:S02]  /*157a0*/  LOP3.LUT R72, R72, 0xffff, RZ, 0xc0, !PT ;  /* 0x0000ffff48487812 */ /* 0x000fe400078ec0ff */
[----:B------:R-:W-:Y:S01]  /*157b0*/  PRMT R73, R63, 0x5410, R62 ;  /* 0x000054103f497816 */ /* 0x000fe2000000003e */
[----:B------:R-:W-:Y:S01]  /*157c0*/  @!P3 HFMA2.BF16_V2 R248, -RZ.H0_H0, RZ.H0_H0, -R62.H0_H0 ;  /* 0x200000fffff8b231 */ /* 0x000fe2000034093e */
[----:B------:R-:W-:Y:S01]  /*157d0*/  ISETP.LE.U32.AND P6, PT, R72, UR16, PT ;  /* 0x0000001048007c0c */ /* 0x000fe2000bfc3070 */
[----:B------:R-:W-:Y:S01]  /*157e0*/  @!P4 HFMA2.BF16_V2 R237, -RZ.H0_H0, RZ.H0_H0, -R57.H0_H0 ;  /* 0x200000ffffedc231 */ /* 0x000fe20000340939 */
[--C-:B------:R-:W-:Y:S02]  /*157f0*/  SHF.R.U32.HI R72, RZ, 0x18, R106.reuse ;  /* 0x00000018ff487819 */ /* 0x100fe4000001166a */
[----:B------:R-:W-:Y:S02]  /*15800*/  SHF.R.U32.HI R106, RZ, 0x10, R106 ;  /* 0x00000010ff6a7819 */ /* 0x000fe4000001166a */
[----:B------:R-:W-:Y:S02]  /*15810*/  @!P3 PRMT R62, R248, 0x5410, RZ ;  /* 0x00005410f83eb816 */ /* 0x000fe400000000ff */
[----:B------:R-:W-:Y:S02]  /*15820*/  ISETP.LE.U32.AND P3, PT, R71, UR16, PT ;  /* 0x0000001047007c0c */ /* 0x000fe4000bf63070 */
[----:B------:R-:W-:Y:S01]  /*15830*/  LOP3.LUT R71, R134, 0xffff, RZ, 0xc0, !PT ;  /* 0x0000ffff86477812 */ /* 0x000fe200078ec0ff */
[----:B------:R-:W-:Y:S01]  /*15840*/  STG.E.U16 [R172.64+0xa2], R62 ;  /* 0x0000a23eac007986 */ /* 0x000fe2000c10151a */
[----:B------:R-:W-:Y:S01]  /*15850*/  LOP3.LUT R69, R106, 0xff, RZ, 0xc0, !PT ;  /* 0x000000ff6a457812 */ /* 0x000fe200078ec0ff */
[----:B------:R-:W-:Y:S01]  /*15860*/  @!P6 HFMA2.BF16_V2 R236, -RZ.H0_H0, RZ.H0_H0, -R55.H0_H0 ;  /* 0x200000ffffece231 */ /* 0x000fe20000340937 */
[----:B------:R-:W-:Y:S02]  /*15870*/  SHF.R.U32.HI R71, RZ, 0x8, R71 ;  /* 0x00000008ff477819 */ /* 0x000fe40000011647 */
[----:B------:R-:W-:Y:S04]  /*15880*/  SHF.R.U32.HI R106, RZ, 0x10, R142 ;  /* 0x00000010ff6a7819 */ /* 0x000fe8000001168e */
[----:B------:R-:W-:Y:S01]  /*15890*/  LOP3.LUT R106, R106, 0xff, RZ, 0xc0, !PT ;  /* 0x000000ff6a6a7812 */ /* 0x000fe200078ec0ff */
[----:B------:R-:W-:Y:S02]  /*158a0*/  @!P3 HFMA2.BF16_V2 R230, -RZ.H0_H0, RZ.H0_H0, -R51.H0_H0 ;  /* 0x200000ffffe6b231 */ /* 0x000fe40000340933 */
[----:B--2---:R-:W-:Y:S05]  /*158b0*/  @!P5 HFMA2.BF16_V2 R123, -RZ.H0_H0, RZ.H0_H0, -R63.H0_H0 ;  /* 0x200000ffff7bd231 */ /* 0x004fea000034093f */
[----:B------:R-:W-:Y:S01]  /*158c0*/  PRMT R122, R123, 0x7610, R122 ;  /* 0x000076107b7a7816 */ /* 0x000fe2000000007a */
[----:B------:R-:W-:Y:S03]  /*158d0*/  @!P5 STL.S16 [R1], R123 ;  /* 0x0000007b0100d387 */ /* 0x000fe60000100600 */
[----:B------:R-:W-:Y:S01]  /*158e0*/  @!P5 PRMT R63, R122, 0x5410, RZ ;  /* 0x000054107a3fd816 */ /* 0x000fe200000000ff */
[----:B------:R1:W2:Y:S01]  /*158f0*/  LDL.S16 R162, [R1+0x34] ;  /* 0x0000340001a27983 */ /* 0x0002a20000100600 */
[----:B------:R-:W-:Y:S02]  /*15900*/  ISETP.LE.U32.AND P5, PT, R72, UR16, PT ;  /* 0x0000001048007c0c */ /* 0x000fe4000bfa3070 */
[----:B------:R-:W-:Y:S01]  /*15910*/  PRMT R72, R65, 0x5410, R64 ;  /* 0x0000541041487816 */ /* 0x000fe20000000040 */
[----:B------:R1:W3:Y:S01]  /*15920*/  LDL.S16 R147, [R1+0x4c] ;  /* 0x00004c0001937983 */ /* 0x0002e20000100600 */
[----:B------:R-:W-:Y:S02]  /*15930*/  @!P2 PRMT R65, R244, 0x5410, RZ ;  /* 0x00005410f441a816 */ /* 0x000fe400000000ff */
[----:B------:R-:W-:Y:S01]  /*15940*/  ISETP.LE.U32.AND P2, PT, R69, UR16, PT ;  /* 0x0000001045007c0c */ /* 0x000fe2000bf43070 */
[----:B------:R1:W4:Y:S01]  /*15950*/  LDL.S16 R146, [R1+0x3c] ;  /* 0x00003c0001927983 */ /* 0x0003220000100600 */
[----:B------:R-:W-:Y:S02]  /*15960*/  LOP3.LUT R69, R71, 0xffff, RZ, 0xc0, !PT ;  /* 0x0000ffff47457812 */ /* 0x000fe400078ec0ff */
[----:B------:R-:W-:Y:S01]  /*15970*/  @!P0 PRMT R64, R243, 0x5410, RZ ;  /* 0x00005410f3408816 */ /* 0x000fe200000000ff */
[----:B------:R-:W-:Y:S01]  /*15980*/  STG.E.U16 [R172.64+0xa0], R63 ;  /* 0x0000a03fac007986 */ /* 0x000fe2000c10151a */
[----:B------:R-:W-:Y:S02]  /*15990*/  ISETP.LE.U32.AND P0, PT, R69, UR16, PT ;  /* 0x0000001045007c0c */ /* 0x000fe4000bf03070 */
[--C-:B------:R-:W-:Y:S01]  /*159a0*/  SHF.R.U32.HI R69, RZ, 0x10, R134.reuse ;  /* 0x00000010ff457819 */ /* 0x100fe20000011686 */
[----:B------:R-:W-:Y:S01]  /*159b0*/  STG.E.U16 [R188.64+0xa0], R65 ;  /* 0x0000a041bc007986 */ /* 0x000fe2000c10151a */
[----:B------:R-:W-:Y:S02]  /*159c0*/  SHF.R.U32.HI R71, RZ, 0x18, R134 ;  /* 0x00000018ff477819 */ /* 0x000fe40000011686 */
[----:B------:R-:W-:Y:S01]  /*159d0*/  LOP3.LUT R53, R69, 0xff, RZ, 0xc0, !PT ;  /* 0x000000ff45357812 */ /* 0x000fe200078ec0ff */
[----:B------:R-:W-:Y:S01]  /*159e0*/  @!P2 HFMA2.BF16_V2 R235, -RZ.H0_H0, RZ.H0_H0, -R54.H0_H0 ;  /* 0x200000ffffeba231 */ /* 0x000fe20000340936 */
[----:B------:R-:W-:Y:S01]  /*159f0*/  PRMT R69, R57, 0x5410, R55 ;  /* 0x0000541039457816 */ /* 0x000fe20000000037 */
[----:B------:R-:W-:Y:S01]  /*15a00*/  STG.E.U16 [R188.64+0xa2], R64 ;  /* 0x0000a240bc007986 */ /* 0x000fe2000c10151a */
[----:B------:R-:W-:Y:S02]  /*15a10*/  @!P4 PRMT R57, R237, 0x5410, RZ ;  /* 0x00005410ed39c816 */ /* 0x000fe400000000ff */
        /* <DEDUP_REMOVED lines=8> */
[----:B------:R1:W-:Y:S01]  /*15aa0*/  STG.E.U16 [R110.64+0xa0], R55 ;  /* 0x0000a0376e007986 */ /* 0x0003e2000c10151a */
[----:B------:R-:W-:Y:S02]  /*15ab0*/  PRMT R68, R54, 0x5410, R53 ;  /* 0x0000541036447816 */ /* 0x000fe40000000035 */
[----:B------:R-:W-:Y:S02]  /*15ac0*/  @!P2 PRMT R54, R235, 0x5410, RZ ;  /* 0x00005410eb36a816 */ /* 0x000fe400000000ff */
[----:B------:R-:W-:Y:S02]  /*15ad0*/  ISETP.LE.U32.AND P2, PT, R71, UR16, PT ;  /* 0x0000001047007c0c */ /* 0x000fe4000bf43070 */
[----:B------:R-:W-:Y:S01]  /*15ae0*/  LOP3.LUT R71, R142, 0xffff, RZ, 0xc0, !PT ;  /* 0x0000ffff8e477812 */ /* 0x000fe200078ec0ff */
[----:B------:R1:W-:Y:S01]  /*15af0*/  STG.E.U16 [R108.64+0xa0], R54 ;  /* 0x0000a0366c007986 */ /* 0x0003e2000c10151a */
[----:B------:R-:W-:Y:S02]  /*15b00*/  @!P5 PRMT R53, R232, 0x5410, RZ ;  /* 0x00005410e835d816 */ /* 0x000fe400000000ff */
[----:B------:R-:W-:Y:S03]  /*15b10*/  SHF.R.U32.HI R71, RZ, 0x8, R71 ;  /* 0x00000008ff477819 */ /* 0x000fe60000011647 */
[----:B------:R1:W-:Y:S01]  /*15b20*/  STG.E.U16 [R108.64+0xa2], R53 ;  /* 0x0000a2356c007986 */ /* 0x0003e2000c10151a */
[----:B------:R-:W-:Y:S04]  /*15b30*/  LOP3.LUT R71, R71, 0xffff, RZ, 0xc0, !PT ;  /* 0x0000ffff47477812 */ /* 0x000fe800078ec0ff */
[----:B------:R-:W-:Y:S02]  /*15b40*/  ISETP.LE.U32.AND P5, PT, R71, UR16, PT ;  /* 0x0000001047007c0c */ /* 0x000fe4000bfa3070 */
[----:B------:R-:W-:Y:S02]  /*15b50*/  PRMT R71, R51, 0x5410, R50 ;  /* 0x0000541033477816 */ /* 0x000fe40000000032 */
[----:B------:R-:W-:Y:S02]  /*15b60*/  @!P3 PRMT R51, R230, 0x5410, RZ ;  /* 0x00005410e633b816 */ /* 0x000fe400000000ff */
[----:B------:R-:W-:Y:S02]  /*15b70*/  ISETP.LE.U32.AND P3, PT, R106, UR16, PT ;  /* 0x000000106a007c0c */ /* 0x000fe4000bf63070 */
[----:B------:R-:W-:Y:S01]  /*15b80*/  @!P0 PRMT R50, R229, 0x5410, RZ ;  /* 0x00005410e5328816 */ /* 0x000fe200000000ff */
[----:B------:R2:W4:Y:S01]  /*15b90*/  LDL.S16 R106, [R1+0x24] ;  /* 0x00002400016a7983 */ /* 0x0005220000100600 */
[----:B------:R-:W-:Y:S01]  /*15ba0*/  ISETP.LE.U32.AND P0, PT, R70, UR16, PT ;  /* 0x0000001046007c0c */ /* 0x000fe2000bf03070 */
[----:B------:R-:W-:Y:S01]  /*15bb0*/  IMAD.U32 R70, RZ, RZ, UR21 ;  /* 0x00000015ff467e24 */ /* 0x000fe2000f8e00ff */
[----:B-1----:R-:W-:Y:S01]  /*15bc0*/  PRMT R55, R119, 0x7610, R55 ;  /* 0x0000761077377816 */ /* 0x002fe20000000037 */
[----:B------:R-:W-:Y:S03]  /*15bd0*/  STG.E.U16 [R172.64+0xb0], R51 ;  /* 0x0000b033ac007986 */ /* 0x000fe6000c10151a */
[----:B------:R-:W-:Y:S01]  /*15be0*/  LOP3.LUT R70, R163, UR28, R70, 0x96, !PT ;  /* 0x0000001ca3467c12 */ /* 0x000fe2000f8e9646 */
[----:B------:R1:W-:Y:S01]  /*15bf0*/  STG.E.U16 [R172.64+0xb2], R50 ;  /* 0x0000b232ac007986 */ /* 0x0003e2000c10151a */
[----:B------:R-:W-:Y:S03]  /*15c00*/  PRMT R54, R119, 0x7632, R54 ;  /* 0x0000763277367816 */ /* 0x000fe60000000036 */
[----:B------:R-:W-:Y:S05]  /*15c10*/  IMAD.WIDE.U32 R124, R70, -0x326172a9, RZ ;  /* 0xcd9e8d57467c7825 */ /* 0x000fea00078e00ff */
[----:B------:R-:W-:Y:S02]  /*15c20*/  LOP3.LUT R66, R125, UR23, R208, 0x96, !PT ;  /* 0x000000177d427c12 */ /* 0x000fe4000f8e96d0 */
[----:B------:R-:W-:Y:S02]  /*15c30*/  LOP3.LUT R58, R151, UR25, R124, 0x96, !PT ;  /* 0x00000019973a7c12 */ /* 0x000fe4000f8e967c */
[----:B------:R-:W-:Y:S01]  /*15c40*/  LOP3.LUT R53, R125, UR23, R160, 0x96, !PT ;  /* 0x000000177d357c12 */ /* 0x000fe2000f8e96a0 */
[----:B------:R-:W-:Y:S04]  /*15c50*/  IMAD.WIDE.U32 R66, R66, -0x2daee0ad, RZ ;  /* 0xd2511f5342427825 */ /* 0x000fe800078e00ff */
[----:B------:R-:W-:Y:S01]  /*15c60*/  IMAD.WIDE.U32 R132, R58, -0x2daee0ad, RZ ;  /* 0xd2511f533a847825 */ /* 0x000fe200078e00ff */
[----:B------:R-:W-:Y:S02]  /*15c70*/  LOP3.LUT R59, R67, UR22, R170, 0x96, !PT ;  /* 0x00000016433b7c12 */ /* 0x000fe4000f8e96aa */
[----:B------:R-:W-:Y:S02]  /*15c80*/  PRMT R67, R55, 0x5410, R54 ;  /* 0x0000541037437816 */ /* 0x000fe40000000036 */
[----:B------:R-:W-:Y:S01]  /*15c90*/  LOP3.LUT R58, R133, UR18, R66, 0x96, !PT ;  /* 0x00000012853a7c12 */ /* 0x000fe2000f8e9642 */
[----:B------:R-:W-:Y:S01]  /*15ca0*/  IMAD.WIDE.U32 R122, R59, -0x326172a9, RZ ;  /* 0xcd9e8d573b7a7825 */ /* 0x000fe200078e00ff */
[----:B-1----:R-:W-:Y:S03]  /*15cb0*/  PRMT R50, R117, 0x7632, R50 ;  /* 0x0000763275327816 */ /* 0x002fe60000000032 */
[----:B------:R-:W-:Y:S01]  /*15cc0*/  IMAD.WIDE.U32 R62, R58, -0x326172a9, RZ ;  /* 0xcd9e8d573a3e7825 */ /* 0x000fe200078e00ff */
[----:B------:R-:W-:Y:S02]  /*15cd0*/  LOP3.LUT R59, R123, UR19, R150, 0x96, !PT ;  /* 0x000000137b3b7c12 */ /* 0x000fe4000f8e9696 */
[----:B------:R-:W-:Y:S02]  /*15ce0*/  PRMT R58, R121, 0x7610, R58 ;  /* 0x00007610793a7816 */ /* 0x000fe4000000003a */
[----:B------:R-:W-:Y:S01]  /*15cf0*/  LOP3.LUT R122, R63, UR14, R122, 0x96, !PT ;  /* 0x0000000e3f7a7c12 */ /* 0x000fe2000f8e967a */
[----:B------:R-:W-:Y:S01]  /*15d00*/  IMAD.WIDE.U32 R126, R59, -0x2daee0ad, RZ ;  /* 0xd2511f533b7e7825 */ /* 0x000fe200078e00ff */
[----:B------:R-:W-:Y:S03]  /*15d10*/  PRMT R59, R121, 0x7632, R59 ;  /* 0x00007632793b7816 */ /* 0x000fe6000000003b */
[----:B------:R-:W-:Y:S01]  /*15d20*/  IMAD.WIDE.U32 R122, R122, -0x2daee0ad, RZ ;  /* 0xd2511f537a7a7825 */ /* 0x000fe200078e00ff */
[----:B------:R-:W-:Y:S02]  /*15d30*/  PRMT R70, R58, 0x5410, R59 ;  /* 0x000054103a467816 */ /* 0x000fe4000000003b */
[----:B------:R-:W-:Y:S02]  /*15d40*/  LOP3.LUT R132, R127, UR13, R132, 0x96, !PT ;  /* 0x0000000d7f847c12 */ /* 0x000fe4000f8e9684 */
[----:B------:R-:W-:Y:S03]  /*15d50*/  LOP3.LUT R126, R123, UR9, R126, 0x96, !PT ;  /* 0x000000097b7e7c12 */ /* 0x000fe6000f8e967e */
[----:B------:R-:W-:Y:S04]  /*15d60*/  IMAD.WIDE.U32 R132, R132, -0x326172a9, RZ ;  /* 0xcd9e8d5784847825 */ /* 0x000fe800078e00ff */
[----:B------:R-:W-:Y:S01]  /*15d70*/  IMAD.WIDE.U32 R126, R126, -0x326172a9, RZ ;  /* 0xcd9e8d577e7e7825 */ /* 0x000fe200078e00ff */
[----:B------:R-:W-:Y:S04]  /*15d80*/  LOP3.LUT R62, R133, UR10, R62, 0x96, !PT ;  /* 0x0000000a853e7c12 */ /* 0x000fe8000f8e963e */
[----:B------:R-:W-:Y:S04]  /*15d90*/  LOP3.LUT R60, R127, UR4, R132, 0x96, !PT ;  /* 0x000000047f3c7c12 */ /* 0x000fe8000f8e9684 */
[----:B------:R-:W-:Y:S01]  /*15da0*/  LOP3.LUT R57, R60, 0xff, RZ, 0xc0, !PT ;  /* 0x000000ff3c397812 */ /* 0x000fe200078ec0ff */
[----:B--2---:R-:W-:Y:S02]  /*15db0*/  @!P4 HFMA2.BF16_V2 R162, -RZ.H0_H0, RZ.H0_H0, -R58.H0_H0 ;  /* 0x200000ffffa2c231 */ /* 0x004fe4000034093a */
[----:B---3--:R-:W-:Y:S03]  /*15dc0*/  @!P6 HFMA2.BF16_V2 R147, -RZ.H0_H0, RZ.H0_H0, -R59.H0_H0 ;  /* 0x200000ffff93e231 */ /* 0x008fe6000034093b */
[----:B------:R-:W-:Y:S01]  /*15dd0*/  PRMT R66, R162, 0x7610, R66 ;  /* 0x00007610a2427816 */ /* 0x000fe20000000042 */
[----:B------:R-:W-:Y:S01]  /*15de0*/  @!P4 STL.S16 [R1+0x34], R162 ;  /* 0x000034a20100c387 */ /* 0x000fe20000100600 */
[----:B----4-:R-:W-:Y:S02]  /*15df0*/  @!P2 HFMA2.BF16_V2 R146, -RZ.H0_H0, RZ.H0_H0, -R55.H0_H0 ;  /* 0x200000ffff92a231 */ /* 0x010fe40000340937 */
[----:B------:R-:W-:Y:S01]  /*15e00*/  @!P4 PRMT R58, R66, 0x5410, RZ ;  /* 0x00005410423ac816 */ /* 0x000fe200000000ff */
[----:B------:R-:W-:Y:S01]  /*15e10*/  @!P6 STL.S16 [R1+0x4c], R147 ;  /* 0x00004c930100e387 */ /* 0x000fe20000100600 */
[----:B------:R-:W-:Y:S02]  /*15e20*/  ISETP.LE.U32.AND P4, PT, R57, UR16, PT ;  /* 0x0000001039007c0c */ /* 0x000fe4000bf83070 */
[----:B------:R-:W-:Y:S01]  /*15e30*/  LOP3.LUT R57, R60, 0xffff, RZ, 0xc0, !PT ;  /* 0x0000ffff3c397812 */ /* 0x000fe200078ec0ff */
[----:B------:R1:W-:Y:S01]  /*15e40*/  @!P2 STL.S16 [R1+0x3c], R146 ;  /* 0x00003c920100a387 */ /* 0x0003e20000100600 */
[----:B------:R-:W-:Y:S02]  /*15e50*/  PRMT R65, R147, 0x7610, R65 ;  /* 0x0000761093417816 */ /* 0x000fe40000000041 */
[----:B------:R-:W-:Y:S01]  /*15e60*/  SHF.R.U32.HI R57, RZ, 0x8, R57 ;  /* 0x00000008ff397819 */ /* 0x000fe20000011639 */
[----:B------:R2:W3:Y:S01]  /*15e70*/  LDL.S16 R66, [R1+0x38] ;  /* 0x0000380001427983 */ /* 0x0004e20000100600 */
[----:B------:R-:W-:Y:S02]  /*15e80*/  PRMT R64, R146, 0x7610, R64 ;  /* 0x0000761092407816 */ /* 0x000fe40000000040 */
[----:B------:R-:W-:Y:S01]  /*15e90*/  LOP3.LUT R57, R57, 0xffff, RZ, 0xc0, !PT ;  /* 0x0000ffff39397812 */ /* 0x000fe200078ec0ff */
[----:B------:R-:W-:Y:S01]  /*15ea0*/  STG.E.U16 [R188.64+0xb0], R58 ;  /* 0x0000b03abc007986 */ /* 0x000fe2000c10151a */
[----:B------:R-:W-:Y:S02]  /*15eb0*/  @!P6 PRMT R59, R65, 0x5410, RZ ;  /* 0x00005410413be816 */ /* 0x000fe400000000ff */
[----:B------:R-:W-:Y:S02]  /*15ec0*/  ISETP.LE.U32.AND P6, PT, R57, UR16, PT ;  /* 0x0000001039007c0c */ /* 0x000fe4000bfc3070 */
[----:B------:R-:W-:Y:S01]  /*15ed0*/  SHF.R.U32.HI R57, RZ, 0x18, R60 ;  /* 0x00000018ff397819 */ /* 0x000fe2000001163c */
[----:B------:R-:W-:Y:S01]  /*15ee0*/  STG.E.U16 [R188.64+0xb2], R59 ;  /* 0x0000b23bbc007986 */ /* 0x000fe2000c10151a */
[----:B------:R-:W-:Y:S01]  /*15ef0*/  @!P2 PRMT R55, R64, 0x5410, RZ ;  /* 0x000054104037a816 */ /* 0x000fe200000000ff */
[----:B------:R-:W-:Y:S01]  /*15f00*/  IMAD.WIDE.U32 R64, R53, -0x2daee0ad, RZ ;  /* 0xd2511f5335407825 */ /* 0x000fe200078e00ff */
[----:B------:R-:W-:Y:S02]  /*15f10*/  ISETP.LE.U32.AND P2, PT, R57, UR16, PT ;  /* 0x0000001039007c0c */ /* 0x000fe4000bf43070 */
[----:B------:R-:W-:Y:S01]  /*15f20*/  LOP3.LUT R57, R141, UR25, R124, 0x96, !PT ;  /* 0x000000198d397c12 */ /* 0x000fe2000f8e967c */
[----:B------:R4:W-:Y:S01]  /*15f30*/  STG.E.U16 [R110.64+0xae], R55 ;  /* 0x0000ae376e007986 */ /* 0x0009e2000c10151a */
[----:B------:R-:W-:Y:S02]  /*15f40*/  LOP3.LUT R53, R65, UR22, R148, 0x96, !PT ;  /* 0x0000001641357c12 */ /* 0x000fe4000f8e9694 */
[----:B------:R-:W-:Y:S01]  /*15f50*/  SHF.R.U32.HI R60, RZ, 0x10, R60 ;  /* 0x00000010ff3c7819 */ /* 0x000fe2000001163c */
[----:B-1----:R-:W-:Y:S03]  /*15f60*/  IMAD.WIDE.U32 R146, R57, -0x2daee0ad, RZ ;  /* 0xd2511f5339927825 */ /* 0x002fe600078e00ff */
[----:B------:R-:W-:Y:S01]  /*15f70*/  LOP3.LUT R60, R60, 0xff, RZ, 0xc0, !PT ;  /* 0x000000ff3c3c7812 */ /* 0x000fe200078ec0ff */
[----:B------:R-:W-:Y:S01]  /*15f80*/  IMAD.WIDE.U32 R124, R53, -0x326172a9, RZ ;  /* 0xcd9e8d57357c7825 */ /* 0x000fe200078e00ff */
[----:B------:R-:W-:Y:S04]  /*15f90*/  LOP3.LUT R51, R147, UR18, R64, 0x96, !PT ;  /* 0x0000001293337c12 */ /* 0x000fe8000f8e9640 */
[----:B------:R-:W-:Y:S05]  /*15fa0*/  LOP3.LUT R140, R125, UR19, R140, 0x96, !PT ;  /* 0x000000137d8c7c12 */ /* 0x000fea000f8e968c */
[----:B------:R-:W-:Y:S05]  /*15fb0*/  IMAD.WIDE.U32 R140, R140, -0x2daee0ad, RZ ;  /* 0xd2511f538c8c7825 */ /* 0x000fea00078e00ff */
[----:B------:R-:W-:Y:S02]  /*15fc0*/  LOP3.LUT R146, R141, UR13, R146, 0x96, !PT ;  /* 0x0000000d8d927c12 */ /* 0x000fe4000f8e9692 */
[----:B----4-:R-:W-:Y:S01]  /*15fd0*/  PRMT R55, R120, 0x7610, R55 ;  /* 0x0000761078377816 */ /* 0x010fe20000000037 */
[----:B------:R-:W-:Y:S02]  /*15fe0*/  @!P5 HFMA2.BF16_V2 R106, -RZ.H0_H0, RZ.H0_H0, -R54.H0_H0 ;  /* 0x200000ffff6ad231 */ /* 0x000fe40000340936 */
[----:B------:R-:W-:Y:S03]  /*15ff0*/  IMAD.WIDE.U32 R146, R146, -0x326172a9, RZ ;  /* 0xcd9e8d5792927825 */ /* 0x000fe600078e00ff */
[----:B------:R-:W-:Y:S01]  /*16000*/  PRMT R61, R106, 0x7610, R61 ;  /* 0x000076106a3d7816 */ /* 0x000fe2000000003d */
[----:B------:R1:W-:Y:S03]  /*16010*/  @!P5 STL.S16 [R1+0x24], R106 ;  /* 0x0000246a0100d387 */ /* 0x0003e60000100600 */
[----:B------:R-:W-:Y:S01]  /*16020*/  @!P5 PRMT R54, R61, 0x5410, RZ ;  /* 0x000054103d36d816 */ /* 0x000fe200000000ff */
[----:B------:R2:W4:Y:S01]  /*16030*/  LDL.S16 R160, [R1+0x50] ;  /* 0x0000500001a07983 */ /* 0x0005220000100600 */
[----:B------:R-:W-:Y:S01]  /*16040*/  ISETP.LE.U32.AND P5, PT, R60, UR16, PT ;  /* 0x000000103c007c0c */ /* 0x000fe2000bfa3070 */
[----:B------:R-:W-:Y:S01]  /*16050*/  IMAD.WIDE.U32 R60, R51, -0x326172a9, RZ ;  /* 0xcd9e8d57333c7825 */ /* 0x000fe200078e00ff */
[----:B------:R-:W-:Y:S01]  /*16060*/  PRMT R51, R117, 0x7610, R51 ;  /* 0x0000761075337816 */ /* 0x000fe20000000033 */
[----:B------:R2:W2:Y:S03]  /*16070*/  LDL.S16 R149, [R1+0x54] ;  /* 0x0000540001957983 */ /* 0x0004a60000100600 */
[----:B------:R-:W-:Y:S01]  /*16080*/  LOP3.LUT R124, R61, UR14, R124, 0x96, !PT ;  /* 0x0000000e3d7c7c12 */ /* 0x000fe2000f8e967c */
[----:B------:R2:W2:Y:S04]  /*16090*/  LDL.S16 R148, [R1+0x48] ;  /* 0x0000480001947983 */ /* 0x0004a80000100600 */
[----:B------:R2:W2:Y:S01]  /*160a0*/  LDL.S16 R121, [R1+0x30] ;  /* 0x0000300001797983 */ /* 0x0004a20000100600 */
[----:B------:R-:W-:Y:S03]  /*160b0*/  IMAD.WIDE.U32 R124, R124, -0x2daee0ad, RZ ;  /* 0xd2511f537c7c7825 */ /* 0x000fe600078e00ff */
[----:B------:R2:W2:Y:S02]  /*160c0*/  LDL.S16 R119, [R1+0x2c] ;  /* 0x00002c0001777983 */ /* 0x0004a40000100600 */
[----:B------:R-:W-:Y:S02]  /*160d0*/  LOP3.LUT R140, R125, UR9, R140, 0x96, !PT ;  /* 0x000000097d8c7c12 */ /* 0x000fe4000f8e968c */
[----:B------:R-:W-:Y:S01]  /*160e0*/  STG.E.U16 [R110.64+0xb0], R54 ;  /* 0x0000b0366e007986 */ /* 0x000fe2000c10151a */
[----:B-1----:R-:W-:Y:S02]  /*160f0*/  LOP3.LUT R106, R147, UR10, R60, 0x96, !PT ;  /* 0x0000000a936a7c12 */ /* 0x002fe4000f8e963c */
[----:B------:R-:W-:Y:S05]  /*16100*/  IMAD.WIDE.U32 R140, R140, -0x326172a9, RZ ;  /* 0xcd9e8d578c8c7825 */ /* 0x000fea00078e00ff */
[----:B------:R-:W-:Y:S01]  /*16110*/  LOP3.LUT R57, R141, UR4, R146, 0x96, !PT ;  /* 0x000000048d397c12 */ /* 0x000fe2000f8e9692 */
[----:B------:R-:W-:Y:S03]  /*16120*/  UIADD3 UR4, UR20, 0x3c6ef372, URZ ;  /* 0x3c6ef37214047890 */ /* 0x000fe6000fffe03f */
[----:B------:R-:W-:Y:S03]  /*16130*/  LOP3.LUT R53, R57, 0xff, RZ, 0xc0, !PT ;  /* 0x000000ff39357812 */ /* 0x000fe600078ec0ff */
[----:B------:R-:W-:Y:S01]  /*16140*/  LOP3.LUT R192, R151, UR4, R192, 0x96, !PT ;  /* 0x0000000497c07c12 */ /* 0x000fe2000f8e96c0 */
[----:B------:R-:W-:Y:S06]  /*16150*/  UIADD3 UR4, UR21, 0x646e171e, URZ ;  /* 0x646e171e15047890 */ /* 0x000fec000fffe03f */
[----:B------:R-:W-:Y:S02]  /*16160*/  LOP3.LUT R182, R185, UR4, R182, 0x96, !PT ;  /* 0x00000004b9b67c12 */ /* 0x000fe4000f8e96b6 */
[----:B------:R-:W-:Y:S02]  /*16170*/  LOP3.LUT R136, R155, UR4, R136, 0x96, !PT ;  /* 0x000000049b887c12 */ /* 0x000fe4000f8e9688 */
[----:B------:R-:W-:Y:S02]  /*16180*/  LOP3.LUT R138, R159, UR4, R138, 0x96, !PT ;  /* 0x000000049f8a7c12 */ /* 0x000fe4000f8e968a */
[----:B------:R-:W-:Y:S02]  /*16190*/  LOP3.LUT R128, R135, UR4, R128, 0x96, !PT ;  /* 0x0000000487807c12 */ /* 0x000fe4000f8e9680 */
[----:B------:R-:W-:Y:S01]  /*161a0*/  LOP3.LUT R130, R143, UR4, R130, 0x96, !PT ;  /* 0x000000048f827c12 */ /* 0x000fe2000f8e9682 */
[----:B---3--:R-:W-:Y:S05]  /*161b0*/  @!P3 HFMA2.BF16_V2 R66, -RZ.H0_H0, RZ.H0_H0, -R51.H0_H0 ;  /* 0x200000ffff42b231 */ /* 0x008fea0000340933 */
[----:B------:R-:W-:Y:S01]  /*161c0*/  PRMT R60, R66, 0x7610, R60 ;  /* 0x00007610423c7816 */ /* 0x000fe2000000003c */
[----:B------:R1:W-:Y:S02]  /*161d0*/  @!P3 STL.S16 [R1+0x38], R66 ;  /* 0x000038420100b387 */ /* 0x0003e40000100600 */
[----:B-1----:R-:W-:Y:S02]  /*161e0*/  PRMT R66, R51, 0x5410, R50 ;  /* 0x0000541033427816 */ /* 0x002fe40000000032 */
[----:B------:R-:W-:Y:S02]  /*161f0*/  @!P3 PRMT R51, R60, 0x5410, RZ ;  /* 0x000054103c33b816 */ /* 0x000fe400000000ff */
[----:B------:R-:W-:Y:S02]  /*16200*/  ISETP.LE.U32.AND P3, PT, R53, UR16, PT ;  /* 0x0000001035007c0c */ /* 0x000fe4000bf63070 */
[----:B------:R-:W-:Y:S01]  /*16210*/  LOP3.LUT R53, R57, 0xffff, RZ, 0xc0, !PT ;  /* 0x0000ffff39357812 */ /* 0x000fe200078ec0ff */
[----:B------:R1:W-:Y:S03]  /*16220*/  STG.E.U16 [R108.64+0xb0], R51 ;  /* 0x0000b0336c007986 */ /* 0x0003e6000c10151a */
[--C-:B------:R-:W-:Y:S02]  /*16230*/  SHF.R.U32.HI R54, RZ, 0x8, R53.reuse ;  /* 0x00000008ff367819 */ /* 0x100fe40000011635 */
[----:B------:R-:W-:Y:S02]  /*16240*/  PRMT R53, R120, 0x7632, R53 ;  /* 0x0000763278357816 */ /* 0x000fe40000000035 */
[----:B------:R-:W-:Y:S01]  /*16250*/  LOP3.LUT R54, R54, 0xffff, RZ, 0xc0, !PT ;  /* 0x0000ffff36367812 */ /* 0x000fe200078ec0ff */
[----:B------:R-:W3:Y:S01]  /*16260*/  LDC.U8 R120, c[0x0][0x2d8] ;  /* 0x0000b600ff787b82 */ /* 0x000ee20000000000 */
[----:B------:R-:W-:Y:S01]  /*16270*/  PRMT R65, R55, 0x5410, R53 ;  /* 0x0000541037417816 */ /* 0x000fe20000000035 */
[----:B----4-:R-:W-:Y:S02]  /*16280*/  @!P0 HFMA2.BF16_V2 R160, -RZ.H0_H0, RZ.H0_H0, -R50.H0_H0 ;  /* 0x200000ffffa08231 */ /* 0x010fe40000340932 */
[----:B--2---:R-:W-:Y:S03]  /*16290*/  @!P4 HFMA2.BF16_V2 R149, -RZ.H0_H0, RZ.H0_H0, -R55.H0_H0 ;  /* 0x200000ffff95c231 */ /* 0x004fe60000340937 */
[----:B------:R-:W-:Y:S01]  /*162a0*/  PRMT R59, R160, 0x7610, R59 ;  /* 0x00007610a03b7816 */ /* 0x000fe2000000003b */
[----:B------:R-:W-:Y:S01]  /*162b0*/  @!P0 STL.S16 [R1+0x50], R160 ;  /* 0x000050a001008387 */ /* 0x000fe20000100600 */
[----:B------:R-:W-:Y:S02]  /*162c0*/  @!P6 HFMA2.BF16_V2 R148, -RZ.H0_H0, RZ.H0_H0, -R53.H0_H0 ;  /* 0x200000ffff94e231 */ /* 0x000fe40000340935 */
[----:B------:R-:W-:Y:S01]  /*162d0*/  @!P0 PRMT R50, R59, 0x5410, RZ ;  /* 0x000054103b328816 */ /* 0x000fe200000000ff */
[----:B------:R-:W-:Y:S01]  /*162e0*/  @!P4 STL.S16 [R1+0x54], R149 ;  /* 0x000054950100c387 */ /* 0x000fe20000100600 */
[----:B------:R-:W-:Y:S02]  /*162f0*/  PRMT R117, R149, 0x7610, R117 ;  /* 0x0000761095757816 */ /* 0x000fe40000000075 */
[----:B------:R-:W-:Y:S01]  /*16300*/  PRMT R64, R148, 0x7610, R64 ;  /* 0x0000761094407816 */ /* 0x000fe20000000040 */
[----:B------:R2:W4:Y:S01]  /*16310*/  LDL.S16 R60, [R1+0x14] ;  /* 0x00001400013c7983 */ /* 0x0005220000100600 */
[----:B------:R-:W-:Y:S02]  /*16320*/  @!P4 PRMT R55, R117, 0x5410, RZ ;  /* 0x000054107537c816 */ /* 0x000fe400000000ff */
[----:B------:R-:W-:Y:S01]  /*16330*/  @!P6 PRMT R53, R64, 0x5410, RZ ;  /* 0x000054104035e816 */ /* 0x000fe200000000ff */
[----:B------:R2:W2:Y:S01]  /*16340*/  LDL.S16 R59, [R1+0x10] ;  /* 0x00001000013b7983 */ /* 0x0004a20000100600 */
[----:B------:R-:W-:Y:S02]  /*16350*/  ISETP.LE.U32.AND P0, PT, R54, UR16, PT ;  /* 0x0000001036007c0c */ /* 0x000fe4000bf03070 */
[--C-:B------:R-:W-:Y:S01]  /*16360*/  SHF.R.U32.HI R54, RZ, 0x18, R57.reuse ;  /* 0x00000018ff367819 */ /* 0x100fe20000011639 */
[----:B------:R3:W-:Y:S01]  /*16370*/  STG.E.U16 [R108.64+0xb2], R50 ;  /* 0x0000b2326c007986 */ /* 0x0007e2000c10151a */
[----:B-1----:R-:W-:Y:S02]  /*16380*/  LOP3.LUT R51, R126, 0xff, RZ, 0xc0, !PT ;  /* 0x000000ff7e337812 */ /* 0x002fe400078ec0ff */
[----:B------:R-:W-:Y:S01]  /*16390*/  ISETP.LE.U32.AND P4, PT, R54, UR16, PT ;  /* 0x0000001036007c0c */ /* 0x000fe2000bf83070 */
[----:B------:R1:W-:Y:S01]  /*163a0*/  STG.E.U16 [R172.64+0xc2], R53 ;  /* 0x0000c235ac007986 */ /* 0x0003e2000c10151a */
[----:B------:R-:W-:Y:S02]  /*163b0*/  PRMT R54, R118, 0x7632, R54 ;  /* 0x0000763276367816 */ /* 0x000fe40000000036 */
[----:B------:R-:W-:Y:S01]  /*163c0*/  SHF.R.U32.HI R57, RZ, 0x10, R57 ;  /* 0x00000010ff397819 */ /* 0x000fe20000011639 */
[----:B------:R1:W-:Y:S02]  /*163d0*/  STG.E.U16 [R172.64+0xc0], R55 ;  /* 0x0000c037ac007986 */ /* 0x0003e4000c10151a */
[----:B------:R-:W-:Y:S02]  /*163e0*/  @!P2 HFMA2.BF16_V2 R119, -RZ.H0_H0, RZ.H0_H0, -R54.H0_H0 ;  /* 0x200000ffff77a231 */ /* 0x000fe40000340936 */
[----:B------:R-:W-:Y:S01]  /*163f0*/  @!P6 STL.S16 [R1+0x48], R148 ;  /* 0x000048940100e387 */ /* 0x000fe20000100600 */
[----:B------:R-:W-:Y:S02]  /*16400*/  ISETP.LE.U32.AND P6, PT, R51, UR16, PT ;  /* 0x0000001033007c0c */ /* 0x000fe4000bfc3070 */
[----:B------:R-:W-:Y:S02]  /*16410*/  LOP3.LUT R51, R126, 0xffff, RZ, 0xc0, !PT ;  /* 0x0000ffff7e337812 */ /* 0x000fe400078ec0ff */
[----:B------:R-:W-:Y:S02]  /*16420*/  PRMT R61, R119, 0x7610, R61 ;  /* 0x00007610773d7816 */ /* 0x000fe4000000003d */
[----:B------:R-:W-:Y:S02]  /*16430*/  SHF.R.U32.HI R51, RZ, 0x8, R51 ;  /* 0x00000008ff337819 */ /* 0x000fe40000011633 */
[----:B---3--:R-:W-:Y:S04]  /*16440*/  PRMT R50, R118, 0x7610, R50 ;  /* 0x0000761076327816 */ /* 0x008fe80000000032 */
[----:B------:R-:W-:Y:S01]  /*16450*/  PRMT R64, R50, 0x5410, R54 ;  /* 0x0000541032407816 */ /* 0x000fe20000000036 */
[----:B------:R-:W-:Y:S01]  /*16460*/  @!P5 HFMA2.BF16_V2 R121, -RZ.H0_H0, RZ.H0_H0, -R50.H0_H0 ;  /* 0x200000ffff79d231 */ /* 0x000fe20000340932 */
[----:B-1----:R-:W-:Y:S02]  /*16470*/  LOP3.LUT R53, R51, 0xffff, RZ, 0xc0, !PT ;  /* 0x0000ffff33357812 */ /* 0x002fe400078ec0ff */
[C---:B------:R-:W-:Y:S02]  /*16480*/  PRMT R51, R116.reuse, 0x7610, R51 ;  /* 0x0000761074337816 */ /* 0x040fe40000000033 */
[----:B------:R-:W-:Y:S01]  /*16490*/  PRMT R63, R121, 0x7610, R63 ;  /* 0x00007610793f7816 */ /* 0x000fe2000000003f */
[----:B------:R-:W-:Y:S01]  /*164a0*/  @!P5 STL.S16 [R1+0x30], R121 ;  /* 0x000030790100d387 */ /* 0x000fe20000100600 */
[----:B------:R-:W-:Y:S02]  /*164b0*/  LOP3.LUT R55, R57, 0xff, RZ, 0xc0, !PT ;  /* 0x000000ff39377812 */ /* 0x000fe400078ec0ff */
[----:B------:R-:W-:Y:S01]  /*164c0*/  @!P5 PRMT R50, R63, 0x5410, RZ ;  /* 0x000054103f32d816 */ /* 0x000fe200000000ff */
[----:B------:R1:W-:Y:S01]  /*164d0*/  @!P2 STL.S16 [R1+0x2c], R119 ;  /* 0x00002c770100a387 */ /* 0x0003e20000100600 */
[----:B------:R-:W-:Y:S02]  /*164e0*/  ISETP.LE.U32.AND P5, PT, R55, UR16, PT ;  /* 0x0000001037007c0c */ /* 0x000fe4000bfa3070 */
[----:B------:R-:W-:Y:S01]  /*164f0*/  PRMT R55, R116, 0x7632, R55 ;  /* 0x0000763274377816 */ /* 0x000fe20000000037 */
[----:B------:R3:W-:Y:S01]  /*16500*/  STG.E.U16 [R188.64+0xc0], R50 ;  /* 0x0000c032bc007986 */ /* 0x0007e2000c10151a */
[----:B------:R-:W-:Y:S02]  /*16510*/  @!P2 PRMT R54, R61, 0x5410, RZ ;  /* 0x000054103d36a816 */ /* 0x000fe400000000ff */
[----:B------:R-:W-:Y:S02]  /*16520*/  ISETP.LE.U32.AND P2, PT, R53, UR16, PT ;  /* 0x0000001035007c0c */ /* 0x000fe4000bf43070 */
[----:B------:R-:W-:Y:S01]  /*16530*/  SHF.R.U32.HI R53, RZ, 0x10, R126 ;  /* 0x00000010ff357819 */ /* 0x000fe2000001167e */
[----:B------:R3:W-:Y:S01]  /*16540*/  STG.E.U16 [R188.64+0xc2], R54 ;  /* 0x0000c236bc007986 */ /* 0x0007e2000c10151a */
[----:B------:R-:W-:Y:S02]  /*16550*/  PRMT R61, R51, 0x5410, R55 ;  /* 0x00005410333d7816 */ /* 0x000fe40000000037 */
[----:B------:R-:W-:Y:S01]  /*16560*/  LOP3.LUT R53, R53, 0xff, RZ, 0xc0, !PT ;  /* 0x000000ff35357812 */ /* 0x000fe200078ec0ff */
[----:B-1----:R-:W1:Y:S01]  /*16570*/  LDC.U8 R119, c[0x0][0x2d8] ;  /* 0x0000b600ff777b82 */ /* 0x002e620000000000 */
[----:B---3--:R-:W-:Y:S05]  /*16580*/  PRMT R50, R115, 0x7610, R50 ;  /* 0x0000761073327816 */ /* 0x008fea0000000032 */
[----:B------:R-:W-:Y:S01]  /*16590*/  @!P5 HFMA2.BF16_V2 R249, -RZ.H0_H0, RZ.H0_H0, -R50.H0_H0 ;  /* 0x200000fffff9d231 */ /* 0x000fe20000340932 */
[----:B------:R-:W-:Y:S04]  /*165a0*/  LOP3.LUT R54, R140, 0xffff, RZ, 0xc0, !PT ;  /* 0x0000ffff8c367812 */ /* 0x000fe800078ec0ff */
[----:B------:R-:W-:Y:S02]  /*165b0*/  SHF.R.U32.HI R54, RZ, 0x8, R54 ;  /* 0x00000008ff367819 */ /* 0x000fe40000011636 */
[----:B-1----:R-:W-:Y:S01]  /*165c0*/  PRMT R119, R119, 0x7054, R120 ;  /* 0x0000705477777816 */ /* 0x002fe20000000078 */
[----:B----4-:R-:W-:Y:S02]  /*165d0*/  @!P3 HFMA2.BF16_V2 R60, -RZ.H0_H0, RZ.H0_H0, -R51.H0_H0 ;  /* 0x200000ffff3cb231 */ /* 0x010fe40000340933 */
[----:B--2---:R-:W-:Y:S03]  /*165e0*/  @!P0 HFMA2.BF16_V2 R59, -RZ.H0_H0, RZ.H0_H0, -R55.H0_H0 ;  /* 0x200000ffff3b8231 */ /* 0x004fe60000340937 */
[----:B------:R-:W-:Y:S01]  /*165f0*/  PRMT R57, R60, 0x7610, R57 ;  /* 0x000076103c397816 */ /* 0x000fe20000000039 */
[----:B------:R1:W-:Y:S01]  /*16600*/  @!P3 STL.S16 [R1+0x14], R60 ;  /* 0x0000143c0100b387 */ /* 0x0003e20000100600 */
[----:B------:R-:W-:Y:S03]  /*16610*/  PRMT R58, R59, 0x7610, R58 ;  /* 0x000076103b3a7816 */ /* 0x000fe6000000003a */
[----:B------:R-:W-:Y:S01]  /*16620*/  @!P0 STL.S16 [R1+0x10], R59 ;  /* 0x0000103b01008387 */ /* 0x000fe20000100600 */
[----:B------:R-:W-:Y:S02]  /*16630*/  @!P3 PRMT R51, R57, 0x5410, RZ ;  /* 0x000054103933b816 */ /* 0x000fe400000000ff */
[----:B------:R-:W-:Y:S02]  /*16640*/  ISETP.LE.U32.AND P3, PT, R53, UR16, PT ;  /* 0x0000001035007c0c */ /* 0x000fe4000bf63070 */
[----:B------:R-:W-:Y:S01]  /*16650*/  PRMT R53, R115, 0x7632, R53 ;  /* 0x0000763273357816 */ /* 0x000fe20000000035 */
[----:B------:R2:W-:Y:S01]  /*16660*/  STG.E.U16 [R110.64+0xbe], R51 ;  /* 0x0000be336e007986 */ /* 0x0005e2000c10151a */
[----:B------:R-:W-:Y:S02]  /*16670*/  @!P0 PRMT R55, R58, 0x5410, RZ ;  /* 0x000054103a378816 */ /* 0x000fe400000000ff */
[----:B------:R-:W-:Y:S01]  /*16680*/  SHF.R.U32.HI R57, RZ, 0x18, R126 ;  /* 0x00000018ff397819 */ /* 0x000fe2000001167e */
[----:B------:R-:W-:Y:S02]  /*16690*/  @!P4 HFMA2.BF16_V2 R246, -RZ.H0_H0, RZ.H0_H0, -R53.H0_H0 ;  /* 0x200000fffff6c231 */ /* 0x000fe40000340935 */
[----:B------:R3:W-:Y:S01]  /*166a0*/  STG.E.U16 [R110.64+0xc0], R55 ;  /* 0x0000c0376e007986 */ /* 0x0007e2000c10151a */
[----:B------:R-:W-:Y:S02]  /*166b0*/  ISETP.LE.U32.AND P0, PT, R57, UR16, PT ;  /* 0x0000001039007c0c */ /* 0x000fe4000bf03070 */
[----:B------:R-:W-:Y:S02]  /*166c0*/  LOP3.LUT R57, R140, 0xff, RZ, 0xc0, !PT ;  /* 0x000000ff8c397812 */ /* 0x000fe400078ec0ff */
[----:B-1----:R-:W-:Y:S02]  /*166d0*/  PRMT R60, R50, 0x5410, R53 ;  /* 0x00005410323c7816 */ /* 0x002fe40000000035 */
[----:B------:R-:W-:Y:S02]  /*166e0*/  @!P5 PRMT R50, R249, 0x5410, RZ ;  /* 0x00005410f932d816 */ /* 0x000fe400000000ff */
[----:B------:R-:W-:Y:S02]  /*166f0*/  @!P4 PRMT R53, R246, 0x5410, RZ ;  /* 0x00005410f635c816 */ /* 0x000fe400000000ff */
[----:B------:R-:W-:Y:S01]  /*16700*/  ISETP.LE.U32.AND P5, PT, R57, UR16, PT ;  /* 0x0000001039007c0c */ /* 0x000fe2000bfa3070 */
[----:B------:R1:W-:Y:S01]  /*16710*/  STG.E.U16 [R108.64+0xc0], R50 ;  /* 0x0000c0326c007986 */ /* 0x0003e2000c10151a */
[----:B------:R-:W-:Y:S02]  /*16720*/  LOP3.LUT R57, R54, 0xffff, RZ, 0xc0, !PT ;  /* 0x0000ffff36397812 */ /* 0x000fe400078ec0ff */
[C---:B------:R-:W-:Y:S01]  /*16730*/  PRMT R54, R114.reuse, 0x7610, R54 ;  /* 0x0000761072367816 */ /* 0x040fe20000000036 */
[----:B------:R4:W-:Y:S01]  /*16740*/  STG.E.U16 [R108.64+0xc2], R53 ;  /* 0x0000c2356c007986 */ /* 0x0009e2000c10151a */
[----:B--2---:R-:W-:Y:S01]  /*16750*/  PRMT R51, R114, 0x7632, R51 ;  /* 0x0000763272337816 */ /* 0x004fe20000000033 */
[----:B------:R-:W-:Y:S01]  /*16760*/  IMAD.WIDE.U32 R114, R62, -0x2daee0ad, RZ ;  /* 0xd2511f533e727825 */ /* 0x000fe200078e00ff */
[----:B------:R-:W-:Y:S01]  /*16770*/  ISETP.LE.U32.AND P4, PT, R57, UR16, PT ;  /* 0x0000001039007c0c */ /* 0x000fe2000bf83070 */
[----:B------:R-:W-:Y:S01]  /*16780*/  @!P6 HFMA2.BF16_V2 R242, -RZ.H0_H0, RZ.H0_H0, -R54.H0_H0 ;  /* 0x200000fffff2e231 */ /* 0x000fe20000340936 */
[----:B------:R-:W-:Y:S01]  /*16790*/  PRMT R63, R54, 0x5410, R51 ;  /* 0x00005410363f7816 */ /* 0x000fe20000000033 */
[----:B------:R-:W-:Y:S01]  /*167a0*/  @!P2 HFMA2.BF16_V2 R241, -RZ.H0_H0, RZ.H0_H0, -R51.H0_H0 ;  /* 0x200000fffff1a231 */ /* 0x000fe20000340933 */
[----:B---3--:R-:W-:Y:S02]  /*167b0*/  SHF.R.U32.HI R55, RZ, 0x18, R140 ;  /* 0x00000018ff377819 */ /* 0x008fe4000001168c */
[----:B------:R-:W-:Y:S02]  /*167c0*/  @!P6 PRMT R54, R242, 0x5410, RZ ;  /* 0x00005410f236e816 */ /* 0x000fe400000000ff */
[----:B------:R-:W-:Y:S02]  /*167d0*/  @!P2 PRMT R51, R241, 0x5410, RZ ;  /* 0x00005410f133a816 */ /* 0x000fe400000000ff */
[----:B------:R-:W-:Y:S01]  /*167e0*/  ISETP.LE.U32.AND P2, PT, R55, UR16, PT ;  /* 0x0000001037007c0c */ /* 0x000fe2000bf43070 */
[----:B------:R2:W-:Y:S01]  /*167f0*/  STG.E.U16 [R172.64+0xd0], R54 ;  /* 0x0000d036ac007986 */ /* 0x0005e2000c10151a */
[----:B------:R-:W-:Y:S02]  /*16800*/  LOP3.LUT R55, R115, UR24, R122, 0x96, !PT ;  /* 0x0000001873377c12 */ /* 0x000fe4000f8e967a */
[----:B------:R-:W-:Y:S01]  /*16810*/  SHF.R.U32.HI R57, RZ, 0x10, R140 ;  /* 0x00000010ff397819 */ /* 0x000fe2000001168c */
[----:B------:R3:W-:Y:S03]  /*16820*/  STG.E.U16 [R172.64+0xd2], R51 ;  /* 0x0000d233ac007986 */ /* 0x0007e6000c10151a */
[----:B------:R-:W-:Y:S02]  /*16830*/  LOP3.LUT R57, R57, 0xff, RZ, 0xc0, !PT ;  /* 0x000000ff39397812 */ /* 0x000fe400078ec0ff */
[----:B-1----:R-:W-:Y:S02]  /*16840*/  PRMT R50, R113, 0x7610, R50 ;  /* 0x0000761071327816 */ /* 0x002fe40000000032 */
[----:B------:R-:W-:Y:S02]  /*16850*/  ISETP.LE.U32.AND P6, PT, R57, UR16, PT ;  /* 0x0000001039007c0c */ /* 0x000fe4000bfc3070 */
[----:B----4-:R-:W-:Y:S01]  /*16860*/  PRMT R53, R113, 0x7632, R53 ;  /* 0x0000763271357816 */ /* 0x010fe20000000035 */
[----:B------:R-:W-:Y:S01]  /*16870*/  @!P3 HFMA2.BF16_V2 R240, -RZ.H0_H0, RZ.H0_H0, -R50.H0_H0 ;  /* 0x200000fffff0b231 */ /* 0x000fe20000340932 */
[----:B------:R-:W-:Y:S02]  /*16880*/  PRMT R57, R40, 0x7632, R57 ;  /* 0x0000763228397816 */ /* 0x000fe40000000039 */
[----:B------:R-:W-:Y:S01]  /*16890*/  PRMT R62, R50, 0x5410, R53 ;  /* 0x00005410323e7816 */ /* 0x000fe20000000035 */
[----:B------:R-:W-:Y:S01]  /*168a0*/  @!P0 HFMA2.BF16_V2 R247, -RZ.H0_H0, RZ.H0_H0, -R53.H0_H0 ;  /* 0x200000fffff78231 */ /* 0x000fe20000340935 */
[----:B------:R-:W-:Y:S04]  /*168b0*/  @!P3 PRMT R50, R240, 0x5410, RZ ;  /* 0x00005410f032b816 */ /* 0x000fe800000000ff */
[----:B------:R-:W-:Y:S01]  /*168c0*/  @!P0 PRMT R53, R247, 0x5410, RZ ;  /* 0x00005410f7358816 */ /* 0x000fe200000000ff */
[----:B------:R1:W-:Y:S01]  /*168d0*/  STG.E.U16 [R188.64+0xd0], R50 ;  /* 0x0000d032bc007986 */ /* 0x0003e2000c10151a */
[C---:B--2---:R-:W-:Y:S03]  /*168e0*/  LOP3.LUT R54, R55.reuse, 0xff, RZ, 0xc0, !PT ;  /* 0x000000ff37367812 */ /* 0x044fe600078ec0ff */
[----:B------:R2:W-:Y:S01]  /*168f0*/  STG.E.U16 [R188.64+0xd2], R53 ;  /* 0x0000d235bc007986 */ /* 0x0005e2000c10151a */
[----:B---3--:R-:W-:Y:S02]  /*16900*/  LOP3.LUT R51, R55, 0xffff, RZ, 0xc0, !PT ;  /* 0x0000ffff37337812 */ /* 0x008fe400078ec0ff */
[----:B------:R-:W-:Y:S02]  /*16910*/  ISETP.LE.U32.AND P3, PT, R54, UR16, PT ;  /* 0x0000001036007c0c */ /* 0x000fe4000bf63070 */
[----:B------:R-:W-:Y:S04]  /*16920*/  SHF.R.U32.HI R51, RZ, 0x8, R51 ;  /* 0x00000008ff337819 */ /* 0x000fe80000011633 */
[----:B------:R-:W-:Y:S02]  /*16930*/  LOP3.LUT R54, R51, 0xffff, RZ, 0xc0, !PT ;  /* 0x0000ffff33367812 */ /* 0x000fe400078ec0ff */
[----:B------:R-:W-:Y:S02]  /*16940*/  PRMT R51, R112, 0x7632, R51 ;  /* 0x0000763270337816 */ /* 0x000fe40000000033 */
[----:B------:R-:W-:Y:S02]  /*16950*/  ISETP.LE.U32.AND P0, PT, R54, UR16, PT ;  /* 0x0000001036007c0c */ /* 0x000fe4000bf03070 */
[--C-:B------:R-:W-:Y:S01]  /*16960*/  SHF.R.U32.HI R54, RZ, 0x10, R55.reuse ;  /* 0x00000010ff367819 */ /* 0x100fe20000011637 */
[----:B------:R-:W-:Y:S01]  /*16970*/  @!P4 HFMA2.BF16_V2 R239, -RZ.H0_H0, RZ.H0_H0, -R51.H0_H0 ;  /* 0x200000ffffefc231 */ /* 0x000fe20000340933 */
[----:B------:R-:W-:Y:S01]  /*16980*/  SHF.R.U32.HI R55, RZ, 0x18, R55 ;  /* 0x00000018ff377819 */ /* 0x000fe20000011637 */
[----:B------:R-:W-:Y:S01]  /*16990*/  @!P3 HFMA2.BF16_V2 R228, -RZ.H0_H0, RZ.H0_H0, -R52.H0_H0 ;  /* 0x200000ffffe4b231 */ /* 0x000fe20000340934 */
[----:B------:R-:W-:Y:S02]  /*169a0*/  LOP3.LUT R54, R54, 0xff, RZ, 0xc0, !PT ;  /* 0x000000ff36367812 */ /* 0x000fe400078ec0ff */
[----:B-1----:R-:W-:Y:S02]  /*169b0*/  PRMT R50, R112, 0x7610, R50 ;  /* 0x0000761070327816 */ /* 0x002fe40000000032 */
[----:B------:R-:W-:Y:S02]  /*169c0*/  SHF.R.U32.HI R112, RZ, 0x10, R186 ;  /* 0x00000010ff707819 */ /* 0x000fe400000116ba */
[----:B------:R-:W-:Y:S01]  /*169d0*/  PRMT R59, R50, 0x5410, R51 ;  /* 0x00005410323b7816 */ /* 0x000fe20000000033 */
[----:B------:R-:W-:Y:S01]  /*169e0*/  @!P5 HFMA2.BF16_V2 R245, -RZ.H0_H0, RZ.H0_H0, -R50.H0_H0 ;  /* 0x200000fffff5d231 */ /* 0x000fe20000340932 */
[----:B------:R-:W-:Y:S02]  /*169f0*/  @!P4 PRMT R51, R239, 0x5410, RZ ;  /* 0x00005410ef33c816 */ /* 0x000fe400000000ff */
[----:B--2---:R-:W-:Y:S02]  /*16a00*/  PRMT R53, R107, 0x7632, R53 ;  /* 0x000076326b357816 */ /* 0x004fe40000000035 */
[----:B------:R-:W-:Y:S01]  /*16a10*/  @!P5 PRMT R50, R245, 0x5410, RZ ;  /* 0x00005410f532d816 */ /* 0x000fe200000000ff */
[----:B------:R1:W-:Y:S01]  /*16a20*/  STG.E.U16 [R110.64+0xd0], R51 ;  /* 0x0000d0336e007986 */ /* 0x0003e2000c10151a */
[----:B------:R-:W-:Y:S01]  /*16a30*/  ISETP.LE.U32.AND P5, PT, R54, UR16, PT ;  /* 0x0000001036007c0c */ /* 0x000fe2000bfa3070 */
[----:B------:R-:W-:Y:S01]  /*16a40*/  @!P2 HFMA2.BF16_V2 R234, -RZ.H0_H0, RZ.H0_H0, -R53.H0_H0 ;  /* 0x200000ffffeaa231 */ /* 0x000fe20000340935 */
[----:B------:R-:W-:Y:S01]  /*16a50*/  ISETP.LE.U32.AND P4, PT, R55, UR16, PT ;  /* 0x0000001037007c0c */ /* 0x000fe2000bf83070 */
[----:B------:R2:W-:Y:S01]  /*16a60*/  STG.E.U16 [R110.64+0xce], R50 ;  /* 0x0000ce326e007986 */ /* 0x0005e2000c10151a */
[----:B------:R-:W-:Y:S09]  /*16a70*/  LOP3.LUT R112, R112, 0xff, RZ, 0xc0, !PT ;  /* 0x000000ff70707812 */ /* 0x000ff200078ec0ff */
[----:B------:R-:W-:Y:S01]  /*16a80*/  @!P5 HFMA2.BF16_V2 R226, -RZ.H0_H0, RZ.H0_H0, -R43.H0_H0 ;  /* 0x200000ffffe2d231 */ /* 0x000fe2000034092b */
[C---:B-1----:R-:W-:Y:S02]  /*16a90*/  PRMT R51, R52.reuse, 0x7632, R51 ;  /* 0x0000763234337816 */ /* 0x042fe40000000033 */
[----:B--2---:R-:W-:Y:S03]  /*16aa0*/  PRMT R50, R107, 0x7610, R50 ;  /* 0x000076106b327816 */ /* 0x004fe60000000032 */
[----:B------:R-:W-:Y:S01]  /*16ab0*/  @!P0 HFMA2.BF16_V2 R227, -RZ.H0_H0, RZ.H0_H0, -R51.H0_H0 ;  /* 0x200000ffffe38231 */ /* 0x000fe20000340933 */
[----:B------:R-:W-:Y:S01]  /*16ac0*/  PRMT R160, R52, 0x5410, R51 ;  /* 0x0000541034a07816 */ /* 0x000fe20000000033 */
[----:B------:R-:W-:Y:S01]  /*16ad0*/  IMAD.WIDE.U32 R106, R106, -0x2daee0ad, RZ ;  /* 0xd2511f536a6a7825 */ /* 0x000fe200078e00ff */
[----:B------:R-:W-:Y:S01]  /*16ae0*/  PRMT R58, R50, 0x5410, R53 ;  /* 0x00005410323a7816 */ /* 0x000fe20000000035 */
[----:B------:R-:W-:Y:S01]  /*16af0*/  @!P6 HFMA2.BF16_V2 R238, -RZ.H0_H0, RZ.H0_H0, -R50.H0_H0 ;  /* 0x200000ffffeee231 */ /* 0x000fe20000340932 */
[----:B------:R-:W-:Y:S02]  /*16b00*/  @!P2 PRMT R53, R234, 0x5410, RZ ;  /* 0x00005410ea35a816 */ /* 0x000fe400000000ff */
[----:B------:R-:W-:Y:S02]  /*16b10*/  @!P3 PRMT R52, R228, 0x5410, RZ ;  /* 0x00005410e434b816 */ /* 0x000fe400000000ff */
[----:B------:R-:W-:Y:S01]  /*16b20*/  @!P6 PRMT R50, R238, 0x5410, RZ ;  /* 0x00005410ee32e816 */ /* 0x000fe200000000ff */
[----:B------:R-:W-:Y:S01]  /*16b30*/  STG.E.U16 [R108.64+0xd2], R53 ;  /* 0x0000d2356c007986 */ /* 0x000fe2000c10151a */
[----:B------:R-:W-:Y:S03]  /*16b40*/  @!P0 PRMT R51, R227, 0x5410, RZ ;  /* 0x00005410e3338816 */ /* 0x000fe600000000ff */
[----:B------:R1:W-:Y:S04]  /*16b50*/  STG.E.U16 [R108.64+0xd0], R50 ;  /* 0x0000d0326c007986 */ /* 0x0003e8000c10151a */
[----:B------:R-:W-:Y:S04]  /*16b60*/  STG.E.U16 [R172.64+0xe0], R52 ;  /* 0x0000e034ac007986 */ /* 0x000fe8000c10151a */
[----:B------:R2:W-:Y:S01]  /*16b70*/  STG.E.U16 [R172.64+0xe2], R51 ;  /* 0x0000e233ac007986 */ /* 0x0005e2000c10151a */
[C---:B-1----:R-:W-:Y:S04]  /*16b80*/  PRMT R50, R43.reuse, 0x7632, R50 ;  /* 0x000076322b327816 */ /* 0x042fe80000000032 */
[----:B------:R-:W-:Y:S01]  /*16b90*/  PRMT R161, R43, 0x5410, R50 ;  /* 0x000054102ba17816 */ /* 0x000fe20000000032 */
[----:B------:R-:W-:Y:S01]  /*16ba0*/  @!P4 HFMA2.BF16_V2 R233, -RZ.H0_H0, RZ.H0_H0, -R50.H0_H0 ;  /* 0x200000ffffe9c231 */ /* 0x000fe20000340932 */
[----:B------:R-:W-:Y:S02]  /*16bb0*/  @!P5 PRMT R43, R226, 0x5410, RZ ;  /* 0x00005410e22bd816 */ /* 0x000fe400000000ff */
[--C-:B--2---:R-:W-:Y:S02]  /*16bc0*/  LOP3.LUT R51, R107, UR24, R124.reuse, 0x96, !PT ;  /* 0x000000186b337c12 */ /* 0x104fe4000f8e967c */
[----:B------:R-:W-:Y:S01]  /*16bd0*/  @!P4 PRMT R50, R233, 0x5410, RZ ;  /* 0x00005410e932c816 */ /* 0x000fe200000000ff */
[----:B------:R1:W-:Y:S01]  /*16be0*/  STG.E.U16 [R188.64+0xe0], R43 ;  /* 0x0000e02bbc007986 */ /* 0x0003e2000c10151a */
[----:B------:R-:W-:Y:S03]  /*16bf0*/  LOP3.LUT R124, R107, UR4, R124, 0x96, !PT ;  /* 0x000000046b7c7c12 */ /* 0x000fe6000f8e967c */
[----:B------:R2:W-:Y:S01]  /*16c00*/  STG.E.U16 [R188.64+0xe2], R50 ;  /* 0x0000e232bc007986 */ /* 0x0005e2000c10151a */
[----:B-1----:R-:W-:Y:S04]  /*16c10*/  LOP3.LUT R43, R51, 0xff, RZ, 0xc0, !PT ;  /* 0x000000ff332b7812 */ /* 0x002fe800078ec0ff */
[----:B------:R-:W-:Y:S02]  /*16c20*/  ISETP.LE.U32.AND P0, PT, R43, UR16, PT ;  /* 0x000000102b007c0c */ /* 0x000fe4000bf03070 */
[C---:B------:R-:W-:Y:S02]  /*16c30*/  PRMT R43, R49.reuse, 0x7632, R43 ;  /* 0x00007632312b7816 */ /* 0x040fe4000000002b */
[--C-:B--2---:R-:W-:Y:S02]  /*16c40*/  SHF.R.U32.HI R50, RZ, 0x10, R114.reuse ;  /* 0x00000010ff327819 */ /* 0x104fe40000011672 */
[----:B------:R-:W-:Y:S02]  /*16c50*/  PRMT R148, R49, 0x5410, R43 ;  /* 0x0000541031947816 */ /* 0x000fe4000000002b */
[----:B------:R-:W-:Y:S04]  /*16c60*/  LOP3.LUT R50, R50, 0xff, RZ, 0xc0, !PT ;  /* 0x000000ff32327812 */ /* 0x000fe800078ec0ff */
[----:B------:R-:W-:Y:S01]  /*16c70*/  ISETP.LE.U32.AND P4, PT, R50, UR16, PT ;  /* 0x0000001032007c0c */ /* 0x000fe2000bf83070 */
[----:B------:R-:W-:Y:S05]  /*16c80*/  @!P0 HFMA2.BF16_V2 R231, -RZ.H0_H0, RZ.H0_H0, -R49.H0_H0 ;  /* 0x200000ffffe78231 */ /* 0x000fea0000340931 */
[----:B------:R-:W-:Y:S05]  /*16c90*/  @!P0 PRMT R49, R231, 0x5410, RZ ;  /* 0x00005410e7318816 */ /* 0x000fea00000000ff */
[----:B------:R1:W-:Y:S02]  /*16ca0*/  STG.E.U16 [R110.64+0xde], R49 ;  /* 0x0000de316e007986 */ /* 0x0003e4000c10151a */
[----:B------:R-:W-:Y:S01]  /*16cb0*/  @!P4 HFMA2.BF16_V2 R221, -RZ.H0_H0, RZ.H0_H0, -R42.H0_H0 ;  /* 0x200000ffffddc231 */ /* 0x000fe2000034092a */
[----:B-1----:R-:W-:Y:S04]  /*16cc0*/  LOP3.LUT R49, R51, 0xffff, RZ, 0xc0, !PT ;  /* 0x0000ffff33317812 */ /* 0x002fe800078ec0ff */
[----:B------:R-:W-:Y:S04]  /*16cd0*/  SHF.R.U32.HI R49, RZ, 0x8, R49 ;  /* 0x00000008ff317819 */ /* 0x000fe80000011631 */
[----:B------:R-:W-:Y:S04]  /*16ce0*/  LOP3.LUT R49, R49, 0xffff, RZ, 0xc0, !PT ;  /* 0x0000ffff31317812 */ /* 0x000fe800078ec0ff */
[----:B------:R-:W-:Y:S02]  /*16cf0*/  ISETP.LE.U32.AND P3, PT, R49, UR16, PT ;  /* 0x0000001031007c0c */ /* 0x000fe4000bf63070 */
[--C-:B------:R-:W-:Y:S02]  /*16d00*/  SHF.R.U32.HI R49, RZ, 0x10, R51.reuse ;  /* 0x00000010ff317819 */ /* 0x100fe40000011633 */
[----:B------:R-:W-:Y:S02]  /*16d10*/  SHF.R.U32.HI R51, RZ, 0x18, R51 ;  /* 0x00000018ff337819 */ /* 0x000fe40000011633 */
[----:B------:R-:W-:Y:S02]  /*16d20*/  LOP3.LUT R49, R49, 0xff, RZ, 0xc0, !PT ;  /* 0x000000ff31317812 */ /* 0x000fe400078ec0ff */
[----:B------:R-:W-:Y:S02]  /*16d30*/  ISETP.LE.U32.AND P0, PT, R51, UR16, PT ;  /* 0x0000001033007c0c */ /* 0x000fe4000bf03070 */
[----:B------:R-:W-:Y:S02]  /*16d40*/  ISETP.LE.U32.AND P2, PT, R49, UR16, PT ;  /* 0x0000001031007c0c */ /* 0x000fe4000bf43070 */
[C---:B------:R-:W-:Y:S01]  /*16d50*/  LOP3.LUT R49, R114.reuse, 0xff, RZ, 0xc0, !PT ;  /* 0x000000ff72317812 */ /* 0x040fe200078ec0ff */
[----:B------:R-:W-:Y:S03]  /*16d60*/  @!P3 HFMA2.BF16_V2 R225, -RZ.H0_H0, RZ.H0_H0, -R43.H0_H0 ;  /* 0x200000ffffe1b231 */ /* 0x000fe6000034092b */
[----:B------:R-:W-:Y:S02]  /*16d70*/  ISETP.LE.U32.AND P6, PT, R49, UR16, PT ;  /* 0x0000001031007c0c */ /* 0x000fe4000bfc3070 */
[----:B------:R-:W-:Y:S02]  /*16d80*/  LOP3.LUT R49, R114, 0xffff, RZ, 0xc0, !PT ;  /* 0x0000ffff72317812 */ /* 0x000fe400078ec0ff */
[----:B------:R-:W-:Y:S02]  /*16d90*/  @!P3 PRMT R43, R225, 0x5410, RZ ;  /* 0x00005410e12bb816 */ /* 0x000fe400000000ff */
[----:B------:R-:W-:Y:S01]  /*16da0*/  SHF.R.U32.HI R49, RZ, 0x8, R49 ;  /* 0x00000008ff317819 */ /* 0x000fe20000011631 */
[----:B------:R-:W-:Y:S02]  /*16db0*/  @!P2 HFMA2.BF16_V2 R224, -RZ.H0_H0, RZ.H0_H0, -R41.H0_H0 ;  /* 0x200000ffffe0a231 */ /* 0x000fe40000340929 */
[----:B------:R1:W-:Y:S01]  /*16dc0*/  STG.E.U16 [R110.64+0xe0], R43 ;  /* 0x0000e02b6e007986 */ /* 0x0003e2000c10151a */
[----:B------:R-:W-:Y:S03]  /*16dd0*/  LOP3.LUT R49, R49, 0xffff, RZ, 0xc0, !PT ;  /* 0x0000ffff31317812 */ /* 0x000fe600078ec0ff */
[----:B------:R-:W-:Y:S01]  /*16de0*/  @!P6 HFMA2.BF16_V2 R223, -RZ.H0_H0, RZ.H0_H0, -R48.H0_H0 ;  /* 0x200000ffffdfe231 */ /* 0x000fe20000340930 */
[----:B------:R-:W-:Y:S02]  /*16df0*/  ISETP.LE.U32.AND P5, PT, R49, UR16, PT ;  /* 0x0000001031007c0c */ /* 0x000fe4000bfa3070 */
[C---:B------:R-:W-:Y:S04]  /*16e00*/  PRMT R49, R41.reuse, 0x7632, R49 ;  /* 0x0000763229317816 */ /* 0x040fe80000000031 */
[----:B------:R-:W-:Y:S01]  /*16e10*/  PRMT R149, R41, 0x5410, R49 ;  /* 0x0000541029957816 */ /* 0x000fe20000000031 */
[----:B------:R-:W-:Y:S01]  /*16e20*/  @!P0 HFMA2.BF16_V2 R218, -RZ.H0_H0, RZ.H0_H0, -R49.H0_H0 ;  /* 0x200000ffffda8231 */ /* 0x000fe20000340931 */
[----:B------:R-:W-:Y:S04]  /*16e30*/  @!P2 PRMT R41, R224, 0x5410, RZ ;  /* 0x00005410e029a816 */ /* 0x000fe800000000ff */
[----:B------:R-:W-:Y:S01]  /*16e40*/  @!P0 PRMT R49, R218, 0x5410, RZ ;  /* 0x00005410da318816 */ /* 0x000fe200000000ff */
[----:B------:R2:W-:Y:S04]  /*16e50*/  STG.E.U16 [R108.64+0xe0], R41 ;  /* 0x0000e0296c007986 */ /* 0x0005e8000c10151a */
[----:B------:R-:W-:Y:S01]  /*16e60*/  STG.E.U16 [R108.64+0xe2], R49 ;  /* 0x0000e2316c007986 */ /* 0x000fe2000c10151a */
[C---:B-1----:R-:W-:Y:S04]  /*16e70*/  PRMT R43, R48.reuse, 0x7632, R43 ;  /* 0x00007632302b7816 */ /* 0x042fe8000000002b */
[----:B------:R-:W-:Y:S01]  /*16e80*/  PRMT R162, R48, 0x5410, R43 ;  /* 0x0000541030a27816 */ /* 0x000fe2000000002b */
[----:B------:R-:W-:Y:S01]  /*16e90*/  @!P5 HFMA2.BF16_V2 R222, -RZ.H0_H0, RZ.H0_H0, -R43.H0_H0 ;  /* 0x200000ffffded231 */ /* 0x000fe2000034092b */
[----:B------:R-:W-:Y:S04]  /*16ea0*/  @!P6 PRMT R48, R223, 0x5410, RZ ;  /* 0x00005410df30e816 */ /* 0x000fe800000000ff */
[----:B------:R-:W-:Y:S01]  /*16eb0*/  @!P5 PRMT R43, R222, 0x5410, RZ ;  /* 0x00005410de2bd816 */ /* 0x000fe200000000ff */
[----:B------:R1:W-:Y:S04]  /*16ec0*/  STG.E.U16 [R172.64+0xf0], R48 ;  /* 0x0000f030ac007986 */ /* 0x0003e8000c10151a */
[----:B------:R-:W-:Y:S01]  /*16ed0*/  STG.E.U16 [R172.64+0xf2], R43 ;  /* 0x0000f22bac007986 */ /* 0x000fe2000c10151a */
[----:B--2---:R-:W-:Y:S04]  /*16ee0*/  SHF.R.U32.HI R41, RZ, 0x18, R114 ;  /* 0x00000018ff297819 */ /* 0x004fe80000011672 */
[----:B------:R-:W-:Y:S02]  /*16ef0*/  ISETP.LE.U32.AND P2, PT, R41, UR16, PT ;  /* 0x0000001029007c0c */ /* 0x000fe4000bf43070 */
[C---:B------:R-:W-:Y:S04]  /*16f00*/  PRMT R41, R42.reuse, 0x7632, R41 ;  /* 0x000076322a297816 */ /* 0x040fe80000000029 */
[----:B------:R-:W-:Y:S02]  /*16f10*/  PRMT R163, R42, 0x5410, R41 ;  /* 0x000054102aa37816 */ /* 0x000fe40000000029 */
[----:B------:R-:W-:Y:S05]  /*16f20*/  @!P4 PRMT R42, R221, 0x5410, RZ ;  /* 0x00005410dd2ac816 */ /* 0x000fea00000000ff */
[----:B------:R2:W-:Y:S01]  /*16f30*/  STG.E.U16 [R188.64+0xf0], R42 ;  /* 0x0000f02abc007986 */ /* 0x0005e2000c10151a */
[----:B------:R-:W-:Y:S01]  /*16f40*/  @!P2 HFMA2.BF16_V2 R219, -RZ.H0_H0, RZ.H0_H0, -R41.H0_H0 ;  /* 0x200000ffffdba231 */ /* 0x000fe20000340929 */
[----:B-1----:R-:W-:Y:S01]  /*16f50*/  LOP3.LUT R48, R193, UR5, R208, 0x96, !PT ;  /* 0x00000005c1307c12 */ /* 0x002fe2000f8e96d0 */
[----:B------:R-:W-:Y:S01]  /*16f60*/  UIADD3 UR5, UR20, -0x4ab325aa, URZ ;  /* 0xb54cda5614057890 */ /* 0x000fe2000fffe03f */
[----:B------:R1:W5:Y:S02]  /*16f70*/  LDL.LU.64 R208, [R1+0x1f8] ;  /* 0x0001f80001d07983 */ /* 0x0003640000300a00 */
[----:B------:R-:W-:Y:S01]  /*16f80*/  @!P2 PRMT R41, R219, 0x5410, RZ ;  /* 0x00005410db29a816 */ /* 0x000fe200000000ff */
[----:B------:R-:W-:Y:S02]  /*16f90*/  IMAD.WIDE.U32 R192, R192, -0x2daee0ad, RZ ;  /* 0xd2511f53c0c07825 */ /* 0x000fe400078e00ff */
[----:B------:R-:W-:Y:S02]  /*16fa0*/  LOP3.LUT R176, R175, UR5, R176, 0x96, !PT ;  /* 0x00000005afb07c12 */ /* 0x000fe4000f8e96b0 */
[----:B------:R3:W-:Y:S01]  /*16fb0*/  STG.E.U16 [R188.64+0xf2], R41 ;  /* 0x0000f229bc007986 */ /* 0x0007e2000c10151a */
[----:B------:R-:W-:Y:S01]  /*16fc0*/  LOP3.LUT R180, R179, UR5, R180, 0x96, !PT ;  /* 0x00000005b3b47c12 */ /* 0x000fe2000f8e96b4 */
[----:B------:R-:W-:Y:S01]  /*16fd0*/  IMAD.WIDE.U32 R48, R48, -0x2daee0ad, RZ ;  /* 0xd2511f5330307825 */ /* 0x000fe200078e00ff */
[----:B------:R-:W-:Y:S02]  /*16fe0*/  LOP3.LUT R152, R145, UR5, R152, 0x96, !PT ;  /* 0x0000000591987c12 */ /* 0x000fe4000f8e9698 */
[----:B------:R-:W-:Y:S02]  /*16ff0*/  LOP3.LUT R166, R157, UR5, R166, 0x96, !PT ;  /* 0x000000059da67c12 */ /* 0x000fe4000f8e96a6 */
[----:B------:R-:W-:Y:S02]  /*17000*/  LOP3.LUT R132, R127, UR5, R132, 0x96, !PT ;  /* 0x000000057f847c12 */ /* 0x000fe4000f8e9684 */
[----:B------:R-:W-:Y:S02]  /*17010*/  LOP3.LUT R146, R141, UR5, R146, 0x96, !PT ;  /* 0x000000058d927c12 */ /* 0x000fe4000f8e9692 */
[----:B--2---:R-:W-:Y:S02]  /*17020*/  LOP3.LUT R42, R49, UR22, R170, 0x96, !PT ;  /* 0x00000016312a7c12 */ /* 0x004fe4000f8e96aa */
[----:B------:R1:W5:Y:S03]  /*17030*/  LDL.LU.64 R170, [R1+0x1f0] ;  /* 0x0001f00001aa7983 */ /* 0x0003660000300a00 */
[----:B------:R-:W-:Y:S03]  /*17040*/  IMAD.WIDE.U32 R42, R42, -0x326172a9, RZ ;  /* 0xcd9e8d572a2a7825 */ /* 0x000fe600078e00ff */
[----:B------:R1:W2:Y:S02]  /*17050*/  LDL.S16 R121, [R1+0xd8] ;  /* 0x0000d80001797983 */ /* 0x0002a40000100600 */
[----:B------:R-:W-:Y:S02]  /*17060*/  LOP3.LUT R150, R43, UR19, R150, 0x96, !PT ;  /* 0x000000132b967c12 */ /* 0x000fe4000f8e9696 */
[----:B------:R-:W-:Y:S01]  /*17070*/  LOP3.LUT R43, R106, 0xff, RZ, 0xc0, !PT ;  /* 0x000000ff6a2b7812 */ /* 0x000fe200078ec0ff */
[----:B------:R1:W4:Y:S01]  /*17080*/  LDL.S16 R117, [R1+0x158] ;  /* 0x0001580001757983 */ /* 0x0003220000100600 */
[----:B---3--:R-:W-:Y:S01]  /*17090*/  LOP3.LUT R41, R193, UR18, R48, 0x96, !PT ;  /* 0x00000012c1297c12 */ /* 0x008fe2000f8e9630 */
[----:B------:R-:W-:Y:S01]  /*170a0*/  IMAD.WIDE.U32 R150, R150, -0x2daee0ad, RZ ;  /* 0xd2511f5396967825 */ /* 0x000fe200078e00ff */
[----:B------:R-:W-:Y:S01]  /*170b0*/  ISETP.LE.U32.AND P2, PT, R43, UR16, PT ;  /* 0x000000102b007c0c */ /* 0x000fe2000bf43070 */
[----:B------:R1:W3:Y:S01]  /*170c0*/  LDL.S16 R118, [R1+0x154] ;  /* 0x0001540001767983 */ /* 0x0002e20000100600 */
[----:B------:R-:W-:Y:S01]  /*170d0*/  LOP3.LUT R43, R187, UR5, R190, 0x96, !PT ;  /* 0x00000005bb2b7c12 */ /* 0x000fe2000f8e96be */
[----:B------:R-:W-:Y:S01]  /*170e0*/  IMAD.WIDE.U32 R48, R41, -0x326172a9, RZ ;  /* 0xcd9e8d5729307825 */ /* 0x000fe200078e00ff */
[----:B------:R-:W-:Y:S02]  /*170f0*/  LOP3.LUT R41, R151, UR13, R192, 0x96, !PT ;  /* 0x0000000d97297c12 */ /* 0x000fe4000f8e96c0 */
[----:B------:R-:W-:Y:S02]  /*17100*/  SHF.R.U32.HI R151, RZ, 0x18, R106 ;  /* 0x00000018ff977819 */ /* 0x000fe4000001166a */
[----:B------:R-:W-:Y:S01]  /*17110*/  LOP3.LUT R54, R49, UR14, R42, 0x96, !PT ;  /* 0x0000000e31367c12 */ /* 0x000fe2000f8e962a */
[----:B------:R-:W-:Y:S01]  /*17120*/  IMAD.WIDE.U32 R52, R41, -0x326172a9, RZ ;  /* 0xcd9e8d5729347825 */ /* 0x000fe200078e00ff */
[----:B------:R-:W-:Y:S03]  /*17130*/  LOP3.LUT R41, R106, 0xffff, RZ, 0xc0, !PT ;  /* 0x0000ffff6a297812 */ /* 0x000fe600078ec0ff */
[----:B------:R-:W-:Y:S01]  /*17140*/  IMAD.WIDE.U32 R54, R54, -0x2daee0ad, RZ ;  /* 0xd2511f5336367825 */ /* 0x000fe200078e00ff */
[----:B------:R-:W-:Y:S01]  /*17150*/  SHF.R.U32.HI R41, RZ, 0x8, R41 ;  /* 0x00000008ff297819 */ /* 0x000fe20000011629 */
[----:B------:R-:W-:Y:S01]  /*17160*/  @!P2 HFMA2.BF16_V2 R220, -RZ.H0_H0, RZ.H0_H0, -R40.H0_H0 ;  /* 0x200000ffffdca231 */ /* 0x000fe20000340928 */
[----:B------:R-:W-:Y:S02]  /*17170*/  LOP3.LUT R53, R53, UR10, R48, 0x96, !PT ;  /* 0x0000000a35357c12 */ /* 0x000fe4000f8e9630 */
[----:B------:R-:W-:Y:S02]  /*17180*/  LOP3.LUT R42, R55, UR9, R150, 0x96, !PT ;  /* 0x00000009372a7c12 */ /* 0x000fe4000f8e9696 */
[----:B------:R-:W-:Y:S02]  /*17190*/  PRMT R150, R40, 0x5410, R57 ;  /* 0x0000541028967816 */ /* 0x000fe40000000039 */
[----:B------:R-:W-:Y:S01]  /*171a0*/  @!P2 PRMT R40, R220, 0x5410, RZ ;  /* 0x00005410dc28a816 */ /* 0x000fe200000000ff */
[----:B------:R-:W-:Y:S01]  /*171b0*/  IMAD.WIDE.U32 R50, R42, -0x326172a9, RZ ;  /* 0xcd9e8d572a327825 */ /* 0x000fe200078e00ff */
[----:B------:R-:W-:Y:S02]  /*171c0*/  LOP3.LUT R41, R41, 0xffff, RZ, 0xc0, !PT ;  /* 0x0000ffff29297812 */ /* 0x000fe400078ec0ff */
[----:B------:R-:W-:Y:S01]  /*171d0*/  LOP3.LUT R55, R43, 0xffff, RZ, 0xc0, !PT ;  /* 0x0000ffff2b377812 */ /* 0x000fe200078ec0ff */
[----:B------:R1:W-:Y:S01]  /*171e0*/  STG.E.U16 [R110.64+0xee], R40 ;  /* 0x0000ee286e007986 */ /* 0x0003e2000c10151a */
[----:B------:R-:W-:Y:S02]  /*171f0*/  LOP3.LUT R48, R51, UR5, R52, 0x96, !PT ;  /* 0x0000000533307c12 */ /* 0x000fe4000f8e9634 */
[----:B------:R-:W-:Y:S02]  /*17200*/  ISETP.LE.U32.AND P0, PT, R41, UR16, PT ;  /* 0x0000001029007c0c */ /* 0x000fe4000bf03070 */
[----:B------:R-:W-:Y:S02]  /*17210*/  LOP3.LUT R41, R48, 0xffff, RZ, 0xc0, !PT ;  /* 0x0000ffff30297812 */ /* 0x000fe400078ec0ff */
[----:B------:R-:W-:Y:S02]  /*17220*/  LOP3.LUT R42, R50, 0xff, RZ, 0xc0, !PT ;  /* 0x000000ff322a7812 */ /* 0x000fe400078ec0ff */
[----:B------:R-:W-:Y:S02]  /*17230*/  SHF.R.U32.HI R41, RZ, 0x8, R41 ;  /* 0x00000008ff297819 */ /* 0x000fe40000011629 */
[----:B------:R-:W-:Y:S02]  /*17240*/  SHF.R.U32.HI R49, RZ, 0x18, R50 ;  /* 0x00000018ff317819 */ /* 0x000fe40000011632 */
[----:B------:R-:W-:Y:S02]  /*17250*/  SHF.R.U32.HI R55, RZ, 0x8, R55 ;  /* 0x00000008ff377819 */ /* 0x000fe40000011637 */
[----:B------:R-:W-:Y:S04]  /*17260*/  SHF.R.U32.HI R52, RZ, 0x18, R186 ;  /* 0x00000018ff347819 */ /* 0x000fe800000116ba */
[----:B------:R-:W-:Y:S01]  /*17270*/  PRMT R52, R112, 0x5410, R52 ;  /* 0x0000541070347816 */ /* 0x000fe20000000034 */
[----:B------:R-:W-:Y:S01]  /*17280*/  IMAD.WIDE.U32 R112, R53, -0x2daee0ad, RZ ;  /* 0xd2511f5335707825 */ /* 0x000fe200078e00ff */
[----:B------:R-:W-:Y:S03]  /*17290*/  LOP3.LUT R53, R184, 0xffff, RZ, 0xc0, !PT ;  /* 0x0000ffffb8357812 */ /* 0x000fe600078ec0ff */
[--C-:B------:R-:W-:Y:S01]  /*172a0*/  HSET2.LE.AND R52, R52, R119.reuse, PT ;  /* 0x0000007734347233 */ /* 0x100fe20003803000 */
[----:B------:R-:W-:Y:S02]  /*172b0*/  SHF.R.U32.HI R53, RZ, 0x8, R53 ;  /* 0x00000008ff357819 */ /* 0x000fe40000011635 */
[----:B-1----:R-:W-:Y:S02]  /*172c0*/  LOP3.LUT R40, R48, 0xff, RZ, 0xc0, !PT ;  /* 0x000000ff30287812 */ /* 0x002fe400078ec0ff */
[----:B------:R-:W-:Y:S02]  /*172d0*/  LOP3.LUT R47, R52, R47, RZ, 0xc0, !PT ;  /* 0x0000002f342f7212 */ /* 0x000fe400078ec0ff */
[----:B------:R-:W-:Y:S02]  /*172e0*/  PRMT R40, R40, 0x5410, R41 ;  /* 0x0000541028287816 */ /* 0x000fe40000000029 */
[----:B------:R-:W-:Y:S02]  /*172f0*/  LOP3.LUT R41, R50, 0xffff, RZ, 0xc0, !PT ;  /* 0x0000ffff32297812 */ /* 0x000fe400078ec0ff */
[----:B------:R-:W-:Y:S01]  /*17300*/  SHF.R.U32.HI R51, RZ, 0x10, R50 ;  /* 0x00000010ff337819 */ /* 0x000fe20000011632 */
[--C-:B------:R-:W-:Y:S01]  /*17310*/  HSET2.LE.AND R40, R40, R119.reuse, PT ;  /* 0x0000007728287233 */ /* 0x100fe20003803000 */
[----:B------:R-:W-:Y:S02]  /*17320*/  SHF.R.U32.HI R41, RZ, 0x8, R41 ;  /* 0x00000008ff297819 */ /* 0x000fe40000011629 */
[----:B------:R-:W-:Y:S02]  /*17330*/  LOP3.LUT R51, R51, 0xff, RZ, 0xc0, !PT ;  /* 0x000000ff33337812 */ /* 0x000fe400078ec0ff */
[----:B------:R-:W-:Y:S02]  /*17340*/  PRMT R42, R42, 0x5410, R41 ;  /* 0x000054102a2a7816 */ /* 0x000fe40000000029 */
[--C-:B------:R-:W-:Y:S02]  /*17350*/  SHF.R.U32.HI R41, RZ, 0x10, R48.reuse ;  /* 0x00000010ff297819 */ /* 0x100fe40000011630 */
[----:B------:R-:W-:Y:S02]  /*17360*/  SHF.R.U32.HI R48, RZ, 0x18, R48 ;  /* 0x00000018ff307819 */ /* 0x000fe40000011630 */
[----:B------:R-:W-:Y:S02]  /*17370*/  LOP3.LUT R41, R41, 0xff, RZ, 0xc0, !PT ;  /* 0x000000ff29297812 */ /* 0x000fe400078ec0ff */
[----:B------:R-:W-:Y:S02]  /*17380*/  PRMT R51, R51, 0x5410, R49 ;  /* 0x0000541033337816 */ /* 0x000fe40000000031 */
[C---:B------:R-:W-:Y:S02]  /*17390*/  LOP3.LUT R49, R186.reuse, 0xffff, RZ, 0xc0, !PT ;  /* 0x0000ffffba317812 */ /* 0x040fe400078ec0ff */
[----:B------:R-:W-:Y:S01]  /*173a0*/  PRMT R41, R41, 0x5410, R48 ;  /* 0x0000541029297816 */ /* 0x000fe20000000030 */
[--C-:B------:R-:W-:Y:S01]  /*173b0*/  HSET2.LE.AND R51, R51, R119.reuse, PT ;  /* 0x0000007733337233 */ /* 0x100fe20003803000 */
[----:B------:R-:W-:Y:S02]  /*173c0*/  LOP3.LUT R48, R186, 0xff, RZ, 0xc0, !PT ;  /* 0x000000ffba307812 */ /* 0x000fe400078ec0ff */
[----:B------:R-:W-:Y:S01]  /*173d0*/  SHF.R.U32.HI R49, RZ, 0x8, R49 ;  /* 0x00000008ff317819 */ /* 0x000fe20000011631 */
[--C-:B------:R-:W-:Y:S01]  /*173e0*/  HSET2.LE.AND R41, R41, R119.reuse, PT ;  /* 0x0000007729297233 */ /* 0x100fe20003803000 */
[----:B------:R-:W-:Y:S01]  /*173f0*/  LOP3.LUT R36, R40, R36, RZ, 0xc0, !PT ;  /* 0x0000002428247212 */ /* 0x000fe200078ec0ff */
[--C-:B------:R-:W-:Y:S01]  /*17400*/  HSET2.LE.AND R40, R42, R119.reuse, PT ;  /* 0x000000772a287233 */ /* 0x100fe20003803000 */
[----:B------:R-:W-:Y:S02]  /*17410*/  PRMT R48, R48, 0x5410, R49 ;  /* 0x0000541030307816 */ /* 0x000fe40000000031 */
[--C-:B------:R-:W-:Y:S02]  /*17420*/  SHF.R.U32.HI R49, RZ, 0x10, R43.reuse ;  /* 0x00000010ff317819 */ /* 0x100fe4000001162b */
[----:B------:R-:W-:Y:S01]  /*17430*/  LOP3.LUT R50, R43, 0xff, RZ, 0xc0, !PT ;  /* 0x000000ff2b327812 */ /* 0x000fe200078ec0ff */
[--C-:B------:R-:W-:Y:S01]  /*17440*/  HSET2.LE.AND R48, R48, R119.reuse, PT ;  /* 0x0000007730307233 */ /* 0x100fe20003803000 */
[----:B------:R-:W-:Y:S02]  /*17450*/  SHF.R.U32.HI R43, RZ, 0x18, R43 ;  /* 0x00000018ff2b7819 */ /* 0x000fe4000001162b */
[----:B------:R-:W-:Y:S02]  /*17460*/  LOP3.LUT R49, R49, 0xff, RZ, 0xc0, !PT ;  /* 0x000000ff31317812 */ /* 0x000fe400078ec0ff */
[----:B------:R-:W-:Y:S02]  /*17470*/  LOP3.LUT R37, R41, R37, RZ, 0xc0, !PT ;  /* 0x0000002529257212 */ /* 0x000fe400078ec0ff */
[----:B------:R-:W-:Y:S02]  /*17480*/  PRMT R49, R49, 0x5410, R43 ;  /* 0x0000541031317816 */ /* 0x000fe4000000002b */
[----:B------:R-:W-:Y:S02]  /*17490*/  LOP3.LUT R38, R40, R38, RZ, 0xc0, !PT ;  /* 0x0000002628267212 */ /* 0x000fe400078ec0ff */
[----:B------:R-:W-:Y:S01]  /*174a0*/  PRMT R50, R50, 0x5410, R55 ;  /* 0x0000541032327816 */ /* 0x000fe20000000037 */
[----:B------:R-:W1:Y:S01]  /*174b0*/  LDSM.16.MT88.4 R40, [R213+0x4000] ;  /* 0x00400000d528783b */ /* 0x000e620000004200 */
[----:B------:R-:W-:Y:S01]  /*174c0*/  LOP3.LUT R39, R51, R39, RZ, 0xc0, !PT ;  /* 0x0000002733277212 */ /* 0x000fe200078ec0ff */
[--C-:B------:R-:W-:Y:S01]  /*174d0*/  HSET2.LE.AND R49, R49, R119.reuse, PT ;  /* 0x0000007731317233 */ /* 0x100fe20003803000 */
[----:B------:R-:W-:Y:S01]  /*174e0*/  LOP3.LUT R46, R48, R46, RZ, 0xc0, !PT ;  /* 0x0000002e302e7212 */ /* 0x000fe200078ec0ff */
[--C-:B------:R-:W-:Y:S01]  /*174f0*/  HSET2.LE.AND R50, R50, R119.reuse, PT ;  /* 0x0000007732327233 */ /* 0x100fe20003803000 */
[----:B------:R-:W-:Y:S02]  /*17500*/  LOP3.LUT R52, R112, 0xffff, RZ, 0xc0, !PT ;  /* 0x0000ffff70347812 */ /* 0x000fe400078ec0ff */
[----:B------:R-:W-:Y:S02]  /*17510*/  LOP3.LUT R45, R49, R45, RZ, 0xc0, !PT ;  /* 0x0000002d312d7212 */ /* 0x000fe400078ec0ff */
[----:B------:R-:W-:Y:S02]  /*17520*/  LOP3.LUT R44, R50, R44, RZ, 0xc0, !PT ;  /* 0x0000002c322c7212 */ /* 0x000fe400078ec0ff */
[----:B------:R-:W-:Y:S01]  /*17530*/  SHF.R.U32.HI R52, RZ, 0x8, R52 ;  /* 0x00000008ff347819 */ /* 0x000fe20000011634 */
[----:B------:R-:W1:Y:S02]  /*17540*/  LDSM.16.MT88.4 R48, [R212+0x4000] ;  /* 0x00400000d430783b */ /* 0x000e640000004200 */
[-C--:B-1----:R-:W-:Y:S08]  /*17550*/  HMMA.16816.F32.BF16 R4, R36, R40.reuse, R4 ;  /* 0x000000282404723c */ /* 0x082ff00000041804 */
[C---:B------:R-:W-:Y:S07]  /*17560*/  HMMA.16816.F32.BF16 R8, R44.reuse, R40, R8 ;  /* 0x000000282c08723c */ /* 0x040fee0000041808 */
[----:B------:R-:W-:Y:S01]  /*17570*/  SHF.R.U32.HI R41, RZ, 0x10, R112 ;  /* 0x00000010ff297819 */ /* 0x000fe20000011670 */
[-C--:B------:R-:W-:Y:S01]  /*17580*/  HMMA.16816.F32.BF16 R12, R44, R42.reuse, R12 ;  /* 0x0000002a2c0c723c */ /* 0x080fe2000004180c */
[----:B------:R-:W-:Y:S03]  /*17590*/  LOP3.LUT R40, R113, UR4, R54, 0x96, !PT ;  /* 0x0000000471287c12 */ /* 0x000fe6000f8e9636 */
[----:B------:R-:W-:Y:S02]  /*175a0*/  LOP3.LUT R41, R41, 0xff, RZ, 0xc0, !PT ;  /* 0x000000ff29297812 */ /* 0x000fe400078ec0ff */
[----:B------:R-:W-:Y:S02]  /*175b0*/  SHF.R.U32.HI R113, RZ, 0x10, R184 ;  /* 0x00000010ff717819 */ /* 0x000fe400000116b8 */
[C---:B------:R-:W-:Y:S04]  /*175c0*/  HMMA.16816.F32.BF16 R16, R36.reuse, R42, R16 ;  /* 0x0000002a2410723c */ /* 0x040fe80000041810 */
[----:B------:R-:W-:Y:S03]  /*175d0*/  LOP3.LUT R113, R113, 0xff, RZ, 0xc0, !PT ;  /* 0x000000ff71717812 */ /* 0x000fe600078ec0ff */
[----:B------:R-:W-:Y:S01]  /*175e0*/  LOP3.LUT R42, R112, 0xff, RZ, 0xc0, !PT ;  /* 0x000000ff702a7812 */ /* 0x000fe200078ec0ff */
[-C--:B------:R-:W-:Y:S01]  /*175f0*/  HMMA.16816.F32.BF16 R20, R36, R48.reuse, R20 ;  /* 0x000000302414723c */ /* 0x080fe20000041814 */
[----:B------:R-:W-:Y:S03]  /*17600*/  SHF.R.U32.HI R43, RZ, 0x18, R112 ;  /* 0x00000018ff2b7819 */ /* 0x000fe60000011670 */
[----:B------:R-:W-:Y:S02]  /*17610*/  LOP3.LUT R112, R184, 0xff, RZ, 0xc0, !PT ;  /* 0x000000ffb8707812 */ /* 0x000fe400078ec0ff */
[----:B------:R-:W-:Y:S02]  /*17620*/  PRMT R42, R42, 0x5410, R52 ;  /* 0x000054102a2a7816 */ /* 0x000fe40000000034 */
[----:B------:R-:W-:Y:S01]  /*17630*/  PRMT R112, R112, 0x5410, R53 ;  /* 0x0000541070707816 */ /* 0x000fe20000000035 */
[C---:B------:R-:W-:Y:S01]  /*17640*/  HMMA.16816.F32.BF16 R24, R44.reuse, R48, R24 ;  /* 0x000000302c18723c */ /* 0x040fe20000041818 */
[----:B------:R-:W1:Y:S02]  /*17650*/  LDSM.16.MT88.4 R52, [R213+0x4400] ;  /* 0x00440000d534783b */ /* 0x000e640000004200 */
[----:B------:R-:W-:Y:S01]  /*17660*/  PRMT R43, R41, 0x5410, R43 ;  /* 0x00005410292b7816 */ /* 0x000fe2000000002b */
[--C-:B------:R-:W-:Y:S01]  /*17670*/  HSET2.LE.AND R42, R42, R119.reuse, PT ;  /* 0x000000772a2a7233 */ /* 0x100fe20003803000 */
[C---:B------:R-:W-:Y:S02]  /*17680*/  LOP3.LUT R41, R40.reuse, 0xffff, RZ, 0xc0, !PT ;  /* 0x0000ffff28297812 */ /* 0x040fe400078ec0ff */
[--C-:B------:R-:W-:Y:S01]  /*17690*/  SHF.R.U32.HI R48, RZ, 0x10, R40.reuse ;  /* 0x00000010ff307819 */ /* 0x100fe20000011628 */
[-C--:B------:R-:W-:Y:S01]  /*176a0*/  HMMA.16816.F32.BF16 R28, R44, R50.reuse, R28 ;  /* 0x000000322c1c723c */ /* 0x080fe2000004181c */
[----:B------:R-:W-:Y:S01]  /*176b0*/  LOP3.LUT R49, R40, 0xff, RZ, 0xc0, !PT ;  /* 0x000000ff28317812 */ /* 0x000fe200078ec0ff */
[----:B------:R-:W1:Y:S02]  /*176c0*/  LDSM.16.MT88.4 R44, [R212+0x4400] ;  /* 0x00440000d42c783b */ /* 0x000e640000004200 */
[----:B------:R-:W-:Y:S01]  /*176d0*/  SHF.R.U32.HI R116, RZ, 0x8, R41 ;  /* 0x00000008ff747819 */ /* 0x000fe20000011629 */
[--C-:B------:R-:W-:Y:S01]  /*176e0*/  HSET2.LE.AND R43, R43, R119.reuse, PT ;  /* 0x000000772b2b7233 */ /* 0x100fe20003803000 */
[----:B------:R-:W-:Y:S02]  /*176f0*/  SHF.R.U32.HI R41, RZ, 0x18, R40 ;  /* 0x00000018ff297819 */ /* 0x000fe40000011628 */
[----:B------:R-:W-:Y:S01]  /*17700*/  LOP3.LUT R48, R48, 0xff, RZ, 0xc0, !PT ;  /* 0x000000ff30307812 */ /* 0x000fe200078ec0ff */
[----:B------:R-:W-:Y:S03]  /*17710*/  HMMA.16816.F32.BF16 R32, R36, R50, R32 ;  /* 0x000000322420723c */ /* 0x000fe60000041820 */
[----:B------:R-:W-:Y:S02]  /*17720*/  PRMT R40, R49, 0x5410, R116 ;  /* 0x0000541031287816 */ /* 0x000fe40000000074 */
[----:B------:R-:W-:Y:S02]  /*17730*/  LOP3.LUT R49, R182, 0xffff, RZ, 0xc0, !PT ;  /* 0x0000ffffb6317812 */ /* 0x000fe400078ec0ff */
[----:B------:R-:W-:Y:S01]  /*17740*/  PRMT R41, R48, 0x5410, R41 ;  /* 0x0000541030297816 */ /* 0x000fe20000000029 */
[--C-:B------:R-:W-:Y:S01]  /*17750*/  HSET2.LE.AND R40, R40, R119.reuse, PT ;  /* 0x0000007728287233 */ /* 0x100fe20003803000 */
[----:B------:R-:W-:Y:S03]  /*17760*/  LOP3.LUT R48, R182, 0xff, RZ, 0xc0, !PT ;  /* 0x000000ffb6307812 */ /* 0x000fe600078ec0ff */
[----:B------:R-:W-:Y:S01]  /*17770*/  SHF.R.U32.HI R49, RZ, 0x8, R49 ;  /* 0x00000008ff317819 */ /* 0x000fe20000011631 */
[--C-:B------:R-:W-:Y:S01]  /*17780*/  HSET2.LE.AND R41, R41, R119.reuse, PT ;  /* 0x0000007729297233 */ /* 0x100fe20003803000 */
[----:B------:R-:W-:Y:S01]  /*17790*/  SHF.R.U32.HI R184, RZ, 0x18, R184 ;  /* 0x00000018ffb87819 */ /* 0x000fe200000116b8 */
[--C-:B------:R-:W-:Y:S01]  /*177a0*/  HSET2.LE.AND R38, R112, R119.reuse, PT ;  /* 0x0000007770267233 */ /* 0x100fe20003803000 */
[----:B------:R-:W-:Y:S02]  /*177b0*/  PRMT R48, R48, 0x5410, R49 ;  /* 0x0000541030307816 */ /* 0x000fe40000000031 */
[--C-:B------:R-:W-:Y:S02]  /*177c0*/  SHF.R.U32.HI R49, RZ, 0x10, R182.reuse ;  /* 0x00000010ff317819 */ /* 0x100fe400000116b6 */
[----:B------:R-:W-:Y:S01]  /*177d0*/  SHF.R.U32.HI R182, RZ, 0x18, R182 ;  /* 0x00000018ffb67819 */ /* 0x000fe200000116b6 */
[--C-:B------:R-:W-:Y:S01]  /*177e0*/  HSET2.LE.AND R36, R48, R119.reuse, PT ;  /* 0x0000007730247233 */ /* 0x100fe20003803000 */
[----:B------:R-:W-:Y:S02]  /*177f0*/  LOP3.LUT R49, R49, 0xff, RZ, 0xc0, !PT ;  /* 0x000000ff31317812 */ /* 0x000fe400078ec0ff */
[----:B------:R-:W-:Y:S02]  /*17800*/  PRMT R39, R113, 0x5410, R184 ;  /* 0x0000541071277816 */ /* 0x000fe400000000b8 */
[----:B------:R-:W-:Y:S02]  /*17810*/  PRMT R49, R49, 0x5410, R182 ;  /* 0x0000541031317816 */ /* 0x000fe400000000b6 */
[----:B------:R-:W-:Y:S01]  /*17820*/  LOP3.LUT R40, R40, R105, RZ, 0xc0, !PT ;  /* 0x0000006928287212 */ /* 0x000fe200078ec0ff */
[--C-:B------:R-:W-:Y:S01]  /*17830*/  HSET2.LE.AND R39, R39, R119.reuse, PT ;  /* 0x0000007727277233 */ /* 0x100fe20003803000 */
[----:B------:R-:W-:Y:S01]  /*17840*/  LOP3.LUT R41, R41, R104, RZ, 0xc0, !PT ;  /* 0x0000006829297212 */ /* 0x000fe200078ec0ff */
[----:B------:R-:W-:Y:S01]  /*17850*/  HSET2.LE.AND R37, R49, R119, PT ;  /* 0x0000007731257233 */ /* 0x000fe20003803000 */
[----:B------:R-:W-:Y:S02]  /*17860*/  LOP3.LUT R42, R42, R103, RZ, 0xc0, !PT ;  /* 0x000000672a2a7212 */ /* 0x000fe400078ec0ff */
[----:B------:R-:W-:Y:S02]  /*17870*/  LOP3.LUT R43, R43, R102, RZ, 0xc0, !PT ;  /* 0x000000662b2b7212 */ /* 0x000fe400078ec0ff */
[----:B------:R-:W-:Y:S02]  /*17880*/  LOP3.LUT R36, R36, R101, RZ, 0xc0, !PT ;  /* 0x0000006524247212 */ /* 0x000fe400078ec0ff */
[----:B------:R-:W-:Y:S02]  /*17890*/  LOP3.LUT R37, R37, R100, RZ, 0xc0, !PT ;  /* 0x0000006425257212 */ /* 0x000fe400078ec0ff */
[----:B------:R-:W-:Y:S01]  /*178a0*/  LOP3.LUT R38, R38, R99, RZ, 0xc0, !PT ;  /* 0x0000006326267212 */ /* 0x000fe200078ec0ff */
[-C--:B-1----:R-:W-:Y:S01]  /*178b0*/  HMMA.16816.F32.BF16 R4, R40, R52.reuse, R4 ;  /* 0x000000342804723c */ /* 0x082fe20000041804 */
[----:B------:R-:W-:Y:S02]  /*178c0*/  LOP3.LUT R39, R39, R98, RZ, 0xc0, !PT ;  /* 0x0000006227277212 */ /* 0x000fe400078ec0ff */
[C---:B------:R-:W-:Y:S02]  /*178d0*/  LOP3.LUT R48, R174.reuse, 0xffff, RZ, 0xc0, !PT ;  /* 0x0000ffffae307812 */ /* 0x040fe400078ec0ff */
[----:B------:R-:W-:Y:S02]  /*178e0*/  LOP3.LUT R99, R174, 0xff, RZ, 0xc0, !PT ;  /* 0x000000ffae637812 */ /* 0x000fe400078ec0ff */
[----:B------:R-:W-:Y:S01]  /*178f0*/  SHF.R.U32.HI R48, RZ, 0x8, R48 ;  /* 0x00000008ff307819 */ /* 0x000fe20000011630 */
[C---:B------:R-:W-:Y:S01]  /*17900*/  HMMA.16816.F32.BF16 R8, R36.reuse, R52, R8 ;  /* 0x000000342408723c */ /* 0x040fe20000041808 */
[----:B------:R-:W-:Y:S03]  /*17910*/  SHF.R.U32.HI R101, RZ, 0x10, R176 ;  /* 0x00000010ff657819 */ /* 0x000fe600000116b0 */
[----:B------:R-:W-:Y:S02]  /*17920*/  PRMT R99, R99, 0x5410, R48 ;  /* 0x0000541063637816 */ /* 0x000fe40000000030 */
[--C-:B------:R-:W-:Y:S01]  /*17930*/  SHF.R.U32.HI R100, RZ, 0x18, R174.reuse ;  /* 0x00000018ff647819 */ /* 0x100fe200000116ae */
[----:B------:R-:W1:Y:S01]  /*17940*/  LDSM.16.MT88.4 R48, [R213+0x4800] ;  /* 0x00480000d530783b */ /* 0x000e620000004200 */
[----:B------:R-:W-:Y:S01]  /*17950*/  SHF.R.U32.HI R52, RZ, 0x10, R174 ;  /* 0x00000010ff347819 */ /* 0x000fe200000116ae */
[-C--:B------:R-:W-:Y:S03]  /*17960*/  HMMA.16816.F32.BF16 R12, R36, R54.reuse, R12 ;  /* 0x00000036240c723c */ /* 0x080fe6000004180c */
[----:B------:R-:W-:Y:S02]  /*17970*/  LOP3.LUT R102, R176, 0xff, RZ, 0xc0, !PT ;  /* 0x000000ffb0667812 */ /* 0x000fe400078ec0ff */
[----:B------:R-:W-:Y:S02]  /*17980*/  LOP3.LUT R101, R101, 0xff, RZ, 0xc0, !PT ;  /* 0x000000ff65657812 */ /* 0x000fe400078ec0ff */
[----:B------:R-:W-:Y:S01]  /*17990*/  SHF.R.U32.HI R98, RZ, 0x10, R178 ;  /* 0x00000010ff627819 */ /* 0x000fe200000116b2 */
[C---:B------:R-:W-:Y:S01]  /*179a0*/  HMMA.16816.F32.BF16 R16, R40.reuse, R54, R16 ;  /* 0x000000362810723c */ /* 0x040fe20000041810 */
[----:B------:R-:W-:Y:S03]  /*179b0*/  SHF.R.U32.HI R103, RZ, 0x10, R180 ;  /* 0x00000010ff677819 */ /* 0x000fe600000116b4 */
[C---:B------:R-:W-:Y:S02]  /*179c0*/  LOP3.LUT R53, R178.reuse, 0xff, RZ, 0xc0, !PT ;  /* 0x000000ffb2357812 */ /* 0x040fe400078ec0ff */
[----:B------:R-:W-:Y:S02]  /*179d0*/  LOP3.LUT R103, R103, 0xff, RZ, 0xc0, !PT ;  /* 0x000000ff67677812 */ /* 0x000fe400078ec0ff */
[----:B------:R-:W-:Y:S01]  /*179e0*/  LOP3.LUT R54, R178, 0xffff, RZ, 0xc0, !PT ;  /* 0x0000ffffb2367812 */ /* 0x000fe200078ec0ff */
[-C--:B------:R-:W-:Y:S03]  /*179f0*/  HMMA.16816.F32.BF16 R20, R40, R44.reuse, R20 ;  /* 0x0000002c2814723c */ /* 0x080fe60000041814 */
[----:B------:R-:W-:Y:S02]  /*17a00*/  LOP3.LUT R55, R52, 0xff, RZ, 0xc0, !PT ;  /* 0x000000ff34377812 */ /* 0x000fe400078ec0ff */
[----:B------:R-:W-:Y:S02]  /*17a10*/  LOP3.LUT R52, R180, 0xffff, RZ, 0xc0, !PT ;  /* 0x0000ffffb4347812 */ /* 0x000fe400078ec0ff */
[----:B------:R-:W-:Y:S01]  /*17a20*/  PRMT R100, R55, 0x5410, R100 ;  /* 0x0000541037647816 */ /* 0x000fe20000000064 */
[C---:B------:R-:W-:Y:S01]  /*17a30*/  HMMA.16816.F32.BF16 R24, R36.reuse, R44, R24 ;  /* 0x0000002c2418723c */ /* 0x040fe20000041818 */
[----:B------:R-:W-:Y:S03]  /*17a40*/  SHF.R.U32.HI R178, RZ, 0x18, R178 ;  /* 0x00000018ffb27819 */ /* 0x000fe600000116b2 */
[----:B------:R-:W-:Y:S02]  /*17a50*/  SHF.R.U32.HI R52, RZ, 0x8, R52 ;  /* 0x00000008ff347819 */ /* 0x000fe40000011634 */
[----:B------:R-:W-:Y:S01]  /*17a60*/  LOP3.LUT R98, R98, 0xff, RZ, 0xc0, !PT ;  /* 0x000000ff62627812 */ /* 0x000fe200078ec0ff */
[----:B--2---:R-:W-:Y:S01]  /*17a70*/  @!P0 HFMA2.BF16_V2 R121, -RZ.H0_H0, RZ.H0_H0, -R57.H0_H0 ;  /* 0x200000ffff798231 */ /* 0x004fe20000340939 */
[----:B------:R-:W-:Y:S01]  /*17a80*/  SHF.R.U32.HI R44, RZ, 0x8, R54 ;  /* 0x00000008ff2c7819 */ /* 0x000fe20000011636 */
[-C--:B------:R-:W-:Y:S03]  /*17a90*/  HMMA.16816.F32.BF16 R28, R36, R46.reuse, R28 ;  /* 0x0000002e241c723c */ /* 0x080fe6000004181c */
[----:B------:R-:W-:Y:S01]  /*17aa0*/  LOP3.LUT R54, R176, 0xffff, RZ, 0xc0, !PT ;  /* 0x0000ffffb0367812 */ /* 0x000fe200078ec0ff */
[----:B------:R-:W-:Y:S01]  /*17ab0*/  @!P0 STL.S16 [R1+0xd8], R121 ;  /* 0x0000d87901008387 */ /* 0x000fe20000100600 */
[----:B------:R-:W-:Y:S02]  /*17ac0*/  SHF.R.U32.HI R176, RZ, 0x18, R176 ;  /* 0x00000018ffb07819 */ /* 0x000fe400000116b0 */
[----:B------:R-:W-:Y:S01]  /*17ad0*/  SHF.R.U32.HI R54, RZ, 0x8, R54 ;  /* 0x00000008ff367819 */ /* 0x000fe20000011636 */
[----:B------:R-:W-:Y:S01]  /*17ae0*/  HMMA.16816.F32.BF16 R32, R40, R46, R32 ;  /* 0x0000002e2820723c */ /* 0x000fe20000041820 */
[----:B------:R-:W-:Y:S03]  /*17af0*/  PRMT R101, R101, 0x5410, R176 ;  /* 0x0000541065657816 */ /* 0x000fe600000000b0 */
[----:B------:R-:W-:Y:S01]  /*17b00*/  PRMT R102, R102, 0x5410, R54 ;  /* 0x0000541066667816 */ /* 0x000fe20000000036 */
[--C-:B------:R-:W-:Y:S01]  /*17b10*/  HSET2.LE.AND R39, R100, R119.reuse, PT ;  /* 0x0000007764277233 */ /* 0x100fe20003803000 */
[----:B------:R-:W-:Y:S01]  /*17b20*/  LOP3.LUT R45, R180, 0xff, RZ, 0xc0, !PT ;  /* 0x000000ffb42d7812 */ /* 0x000fe200078ec0ff */
[--C-:B------:R-:W-:Y:S01]  /*17b30*/  HSET2.LE.AND R37, R101, R119.reuse, PT ;  /* 0x0000007765257233 */ /* 0x100fe20003803000 */
[----:B------:R-:W-:Y:S01]  /*17b40*/  SHF.R.U32.HI R180, RZ, 0x18, R180 ;  /* 0x00000018ffb47819 */ /* 0x000fe200000116b4 */
[--C-:B------:R-:W-:Y:S03]  /*17b50*/  HSET2.LE.AND R36, R102, R119.reuse, PT ;  /* 0x0000007766247233 */ /* 0x100fe60003803000 */
[----:B------:R-:W-:Y:S01]  /*17b60*/  PRMT R44, R53, 0x5410, R44 ;  /* 0x00005410352c7816 */ /* 0x000fe2000000002c */
[--C-:B------:R-:W-:Y:S01]  /*17b70*/  HSET2.LE.AND R38, R99, R119.reuse, PT ;  /* 0x0000007763267233 */ /* 0x100fe20003803000 */
[----:B------:R-:W-:Y:S02]  /*17b80*/  PRMT R45, R45, 0x5410, R52 ;  /* 0x000054102d2d7816 */ /* 0x000fe40000000034 */
[----:B------:R-:W-:Y:S01]  /*17b90*/  PRMT R99, R103, 0x5410, R180 ;  /* 0x0000541067637816 */ /* 0x000fe200000000b4 */
[----:B------:R-:W2:Y:S01]  /*17ba0*/  LDSM.16.MT88.4 R52, [R212+0x4800] ;  /* 0x00480000d434783b */ /* 0x000ea20000004200 */
[----:B------:R-:W-:Y:S01]  /*17bb0*/  PRMT R43, R98, 0x5410, R178 ;  /* 0x00005410622b7816 */ /* 0x000fe200000000b2 */
[--C-:B------:R-:W-:Y:S01]  /*17bc0*/  HSET2.LE.AND R40, R45, R119.reuse, PT ;  /* 0x000000772d287233 */ /* 0x100fe20003803000 */
[----:B------:R-:W-:Y:S01]  /*17bd0*/  LOP3.LUT R36, R36, R97, RZ, 0xc0, !PT ;  /* 0x0000006124247212 */ /* 0x000fe200078ec0ff */
[--C-:B------:R-:W-:Y:S01]  /*17be0*/  HSET2.LE.AND R42, R44, R119.reuse, PT ;  /* 0x000000772c2a7233 */ /* 0x100fe20003803000 */
[----:B------:R-:W-:Y:S01]  /*17bf0*/  LOP3.LUT R37, R37, R96, RZ, 0xc0, !PT ;  /* 0x0000006025257212 */ /* 0x000fe200078ec0ff */
[--C-:B------:R-:W-:Y:S01]  /*17c00*/  HSET2.LE.AND R41, R99, R119.reuse, PT ;  /* 0x0000007763297233 */ /* 0x100fe20003803000 */
[----:B------:R-:W-:Y:S01]  /*17c10*/  LOP3.LUT R38, R38, R95, RZ, 0xc0, !PT ;  /* 0x0000005f26267212 */ /* 0x000fe200078ec0ff */
[--C-:B------:R-:W-:Y:S01]  /*17c20*/  HSET2.LE.AND R43, R43, R119.reuse, PT ;  /* 0x000000772b2b7233 */ /* 0x100fe20003803000 */
[----:B------:R-:W-:Y:S02]  /*17c30*/  LOP3.LUT R39, R39, R94, RZ, 0xc0, !PT ;  /* 0x0000005e27277212 */ /* 0x000fe400078ec0ff */
[----:B------:R-:W-:Y:S02]  /*17c40*/  LOP3.LUT R40, R40, R93, RZ, 0xc0, !PT ;  /* 0x0000005d28287212 */ /* 0x000fe400078ec0ff */
[----:B------:R-:W-:Y:S02]  /*17c50*/  LOP3.LUT R41, R41, R92, RZ, 0xc0, !PT ;  /* 0x0000005c29297212 */ /* 0x000fe400078ec0ff */
[----:B------:R-:W-:Y:S01]  /*17c60*/  LOP3.LUT R42, R42, R91, RZ, 0xc0, !PT ;  /* 0x0000005b2a2a7212 */ /* 0x000fe200078ec0ff */
[-C--:B-1----:R-:W-:Y:S01]  /*17c70*/  HMMA.16816.F32.BF16 R4, R36, R48.reuse, R4 ;  /* 0x000000302404723c */ /* 0x082fe20000041804 */
[----:B------:R-:W-:Y:S02]  /*17c80*/  LOP3.LUT R43, R43, R90, RZ, 0xc0, !PT ;  /* 0x0000005a2b2b7212 */ /* 0x000fe400078ec0ff */
[----:B------:R-:W-:Y:S02]  /*17c90*/  LOP3.LUT R45, R154, 0xffff, RZ, 0xc0, !PT ;  /* 0x0000ffff9a2d7812 */ /* 0x000fe400078ec0ff */
[--C-:B------:R-:W-:Y:S02]  /*17ca0*/  SHF.R.U32.HI R44, RZ, 0x10, R154.reuse ;  /* 0x00000010ff2c7819 */ /* 0x100fe4000001169a */
[----:B------:R-:W-:Y:S01]  /*17cb0*/  SHF.R.U32.HI R45, RZ, 0x8, R45 ;  /* 0x00000008ff2d7819 */ /* 0x000fe2000001162d */
[C---:B------:R-:W-:Y:S01]  /*17cc0*/  HMMA.16816.F32.BF16 R8, R40.reuse, R48, R8 ;  /* 0x000000302808723c */ /* 0x040fe20000041808 */
[----:B------:R-:W-:Y:S03]  /*17cd0*/  LOP3.LUT R44, R44, 0xff, RZ, 0xc0, !PT ;  /* 0x000000ff2c2c7812 */ /* 0x000fe600078ec0ff */
[----:B------:R-:W-:Y:S02]  /*17ce0*/  LOP3.LUT R93, R136, 0xffff, RZ, 0xc0, !PT ;  /* 0x0000ffff885d7812 */ /* 0x000fe400078ec0ff */
[----:B------:R-:W-:Y:S02]  /*17cf0*/  LOP3.LUT R90, R158, 0xff, RZ, 0xc0, !PT ;  /* 0x000000ff9e5a7812 */ /* 0x000fe400078ec0ff */
[----:B------:R-:W-:Y:S01]  /*17d00*/  SHF.R.U32.HI R49, RZ, 0x18, R154 ;  /* 0x00000018ff317819 */ /* 0x000fe2000001169a */
[-C--:B------:R-:W-:Y:S03]  /*17d10*/  HMMA.16816.F32.BF16 R12, R40, R50.reuse, R12 ;  /* 0x00000032280c723c */ /* 0x080fe6000004180c */
[----:B------:R-:W-:Y:S02]  /*17d20*/  PRMT R49, R44, 0x5410, R49 ;  /* 0x000054102c317816 */ /* 0x000fe40000000031 */
[----:B------:R-:W-:Y:S02]  /*17d30*/  LOP3.LUT R91, R136, 0xff, RZ, 0xc0, !PT ;  /* 0x000000ff885b7812 */ /* 0x000fe400078ec0ff */
[----:B------:R-:W-:Y:S01]  /*17d40*/  SHF.R.U32.HI R93, RZ, 0x8, R93 ;  /* 0x00000008ff5d7819 */ /* 0x000fe2000001165d */
[C---:B------:R-:W-:Y:S01]  /*17d50*/  HMMA.16816.F32.BF16 R16, R36.reuse, R50, R16 ;  /* 0x000000322410723c */ /* 0x040fe20000041810 */
[--C-:B------:R-:W-:Y:S03]  /*17d60*/  SHF.R.U32.HI R48, RZ, 0x10, R158.reuse ;  /* 0x00000010ff307819 */ /* 0x100fe6000001169e */
[----:B------:R-:W-:Y:S03]  /*17d70*/  LOP3.LUT R92, R138, 0xffff, RZ, 0xc0, !PT ;  /* 0x0000ffff8a5c7812 */ /* 0x000fe600078ec0ff */
[----:B------:R-:W-:Y:S01]  /*17d80*/  LOP3.LUT R50, R154, 0xff, RZ, 0xc0, !PT ;  /* 0x000000ff9a327812 */ /* 0x000fe200078ec0ff */
[-C--:B--2---:R-:W-:Y:S01]  /*17d90*/  HMMA.16816.F32.BF16 R20, R36, R52.reuse, R20 ;  /* 0x000000342414723c */ /* 0x084fe20000041814 */
[----:B------:R-:W-:Y:S03]  /*17da0*/  LOP3.LUT R51, R158, 0xffff, RZ, 0xc0, !PT ;  /* 0x0000ffff9e337812 */ /* 0x000fe600078ec0ff */
[----:B------:R-:W-:Y:S02]  /*17db0*/  PRMT R50, R50, 0x5410, R45 ;  /* 0x0000541032327816 */ /* 0x000fe4000000002d */
[----:B------:R-:W-:Y:S01]  /*17dc0*/  SHF.R.U32.HI R158, RZ, 0x18, R158 ;  /* 0x00000018ff9e7819 */ /* 0x000fe2000001169e */
[----:B------:R-:W1:Y:S01]  /*17dd0*/  LDSM.16.MT88.4 R44, [R213+0x4c00] ;  /* 0x004c0000d52c783b */ /* 0x000e620000004200 */
[----:B------:R-:W-:Y:S01]  /*17de0*/  SHF.R.U32.HI R92, RZ, 0x8, R92 ;  /* 0x00000008ff5c7819 */ /* 0x000fe2000001165c */
[C---:B------:R-:W-:Y:S07]  /*17df0*/  HMMA.16816.F32.BF16 R24, R40.reuse, R52, R24 ;  /* 0x000000342818723c */ /* 0x040fee0000041818 */
[----:B------:R-:W-:Y:S01]  /*17e00*/  SHF.R.U32.HI R52, RZ, 0x8, R51 ;  /* 0x00000008ff347819 */ /* 0x000fe20000011633 */
[-C--:B------:R-:W-:Y:S01]  /*17e10*/  HMMA.16816.F32.BF16 R28, R40, R54.reuse, R28 ;  /* 0x00000036281c723c */ /* 0x080fe2000004181c */
[--C-:B------:R-:W-:Y:S03]  /*17e20*/  SHF.R.U32.HI R51, RZ, 0x10, R136.reuse ;  /* 0x00000010ff337819 */ /* 0x100fe60000011688 */
[----:B------:R-:W-:Y:S02]  /*17e30*/  SHF.R.U32.HI R136, RZ, 0x18, R136 ;  /* 0x00000018ff887819 */ /* 0x000fe40000011688 */
[----:B------:R-:W-:Y:S01]  /*17e40*/  LOP3.LUT R51, R51, 0xff, RZ, 0xc0, !PT ;  /* 0x000000ff33337812 */ /* 0x000fe200078ec0ff */
[--C-:B------:R-:W-:Y:S01]  /*17e50*/  HSET2.LE.AND R42, R50, R119.reuse, PT ;  /* 0x00000077322a7233 */ /* 0x100fe20003803000 */
[----:B------:R-:W-:Y:S01]  /*17e60*/  PRMT R52, R90, 0x5410, R52 ;  /* 0x000054105a347816 */ /* 0x000fe20000000034 */
[----:B------:R-:W-:Y:S03]  /*17e70*/  HMMA.16816.F32.BF16 R32, R36, R54, R32 ;  /* 0x000000362420723c */ /* 0x000fe60000041820 */
[----:B------:R-:W-:Y:S01]  /*17e80*/  PRMT R90, R91, 0x5410, R93 ;  /* 0x000054105b5a7816 */ /* 0x000fe2000000005d */
[--C-:B------:R-:W-:Y:S01]  /*17e90*/  HSET2.LE.AND R43, R49, R119.reuse, PT ;  /* 0x00000077312b7233 */ /* 0x100fe20003803000 */
[----:B------:R-:W-:Y:S02]  /*17ea0*/  PRMT R51, R51, 0x5410, R136 ;  /* 0x0000541033337816 */ /* 0x000fe40000000088 */
[--C-:B------:R-:W-:Y:S01]  /*17eb0*/  SHF.R.U32.HI R91, RZ, 0x10, R138.reuse ;  /* 0x00000010ff5b7819 */ /* 0x100fe2000001168a */
[--C-:B------:R-:W-:Y:S01]  /*17ec0*/  HSET2.LE.AND R40, R90, R119.reuse, PT ;  /* 0x000000775a287233 */ /* 0x100fe20003803000 */
[----:B------:R-:W-:Y:S03]  /*17ed0*/  LOP3.LUT R53, R138, 0xff, RZ, 0xc0, !PT ;  /* 0x000000ff8a357812 */ /* 0x000fe600078ec0ff */
[----:B------:R-:W-:Y:S01]  /*17ee0*/  SHF.R.U32.HI R138, RZ, 0x18, R138 ;  /* 0x00000018ff8a7819 */ /* 0x000fe2000001168a */
[--C-:B------:R-:W-:Y:S01]  /*17ef0*/  HSET2.LE.AND R41, R51, R119.reuse, PT ;  /* 0x0000007733297233 */ /* 0x100fe20003803000 */
[----:B------:R-:W-:Y:S01]  /*17f00*/  LOP3.LUT R91, R91, 0xff, RZ, 0xc0, !PT ;  /* 0x000000ff5b5b7812 */ /* 0x000fe200078ec0ff */
[--C-:B------:R-:W-:Y:S01]  /*17f10*/  HSET2.LE.AND R38, R52, R119.reuse, PT ;  /* 0x0000007734267233 */ /* 0x100fe20003803000 */
[----:B------:R-:W-:Y:S02]  /*17f20*/  LOP3.LUT R39, R48, 0xff, RZ, 0xc0, !PT ;  /* 0x000000ff30277812 */ /* 0x000fe400078ec0ff */
[----:B------:R-:W-:Y:S01]  /*17f30*/  PRMT R53, R53, 0x5410, R92 ;  /* 0x0000541035357816 */ /* 0x000fe2000000005c */
[----:B------:R-:W2:Y:S01]  /*17f40*/  LDSM.16.MT88.4 R48, [R212+0x4c00] ;  /* 0x004c0000d430783b */ /* 0x000ea20000004200 */
[----:B------:R-:W-:Y:S02]  /*17f50*/  PRMT R90, R91, 0x5410, R138 ;  /* 0x000054105b5a7816 */ /* 0x000fe4000000008a */
[----:B------:R-:W-:Y:S01]  /*17f60*/  PRMT R39, R39, 0x5410, R158 ;  /* 0x0000541027277816 */ /* 0x000fe2000000009e */
        /* <DEDUP_REMOVED lines=8> */
[----:B------:R-:W-:Y:S02]  /*17ff0*/  LOP3.LUT R37, R37, R84, RZ, 0xc0, !PT ;  /* 0x0000005425257212 */ /* 0x000fe400078ec0ff */
[----:B------:R-:W-:Y:S01]  /*18000*/  LOP3.LUT R38, R38, R83, RZ, 0xc0, !PT ;  /* 0x0000005326267212 */ /* 0x000fe200078ec0ff */
[-C--:B-1----:R-:W-:Y:S01]  /*18010*/  HMMA.16816.F32.BF16 R4, R40, R44.reuse, R4 ;  /* 0x0000002c2804723c */ /* 0x082fe20000041804 */
[----:B------:R-:W-:Y:S02]  /*18020*/  LOP3.LUT R39, R39, R82, RZ, 0xc0, !PT ;  /* 0x0000005227277212 */ /* 0x000fe400078ec0ff */
[----:B------:R-:W-:Y:S02]  /*18030*/  LOP3.LUT R54, R144, 0xff, RZ, 0xc0, !PT ;  /* 0x000000ff90367812 */ /* 0x000fe400078ec0ff */
[----:B------:R-:W-:Y:S02]  /*18040*/  SHF.R.U32.HI R53, RZ, 0x18, R144 ;  /* 0x00000018ff357819 */ /* 0x000fe40000011690 */
[C---:B------:R-:W-:Y:S01]  /*18050*/  LOP3.LUT R52, R156.reuse, 0xffff, RZ, 0xc0, !PT ;  /* 0x0000ffff9c347812 */ /* 0x040fe200078ec0ff */
[C---:B------:R-:W-:Y:S01]  /*18060*/  HMMA.16816.F32.BF16 R8, R36.reuse, R44, R8 ;  /* 0x0000002c2408723c */ /* 0x040fe20000041808 */
[----:B------:R-:W-:Y:S03]  /*18070*/  LOP3.LUT R83, R156, 0xff, RZ, 0xc0, !PT ;  /* 0x000000ff9c537812 */ /* 0x000fe600078ec0ff */
[----:B------:R-:W-:Y:S02]  /*18080*/  SHF.R.U32.HI R52, RZ, 0x8, R52 ;  /* 0x00000008ff347819 */ /* 0x000fe40000011634 */
[----:B------:R-:W-:Y:S02]  /*18090*/  LOP3.LUT R55, R152, 0xffff, RZ, 0xc0, !PT ;  /* 0x0000ffff98377812 */ /* 0x000fe400078ec0ff */
[----:B------:R-:W-:Y:S01]  /*180a0*/  LOP3.LUT R44, R144, 0xffff, RZ, 0xc0, !PT ;  /* 0x0000ffff902c7812 */ /* 0x000fe200078ec0ff */
[-C--:B------:R-:W-:Y:S03]  /*180b0*/  HMMA.16816.F32.BF16 R12, R36, R46.reuse, R12 ;  /* 0x0000002e240c723c */ /* 0x080fe6000004180c */
[----:B------:R-:W-:Y:S02]  /*180c0*/  SHF.R.U32.HI R45, RZ, 0x10, R144 ;  /* 0x00000010ff2d7819 */ /* 0x000fe40000011690 */
[----:B------:R-:W-:Y:S02]  /*180d0*/  SHF.R.U32.HI R44, RZ, 0x8, R44 ;  /* 0x00000008ff2c7819 */ /* 0x000fe4000001162c */
[----:B------:R-:W-:Y:S01]  /*180e0*/  LOP3.LUT R45, R45, 0xff, RZ, 0xc0, !PT ;  /* 0x000000ff2d2d7812 */ /* 0x000fe200078ec0ff */
[C---:B------:R-:W-:Y:S01]  /*180f0*/  HMMA.16816.F32.BF16 R16, R40.reuse, R46, R16 ;  /* 0x0000002e2810723c */ /* 0x040fe20000041810 */
[----:B------:R-:W-:Y:S03]  /*18100*/  PRMT R54, R54, 0x5410, R44 ;  /* 0x0000541036367816 */ /* 0x000fe6000000002c */
[----:B------:R-:W-:Y:S02]  /*18110*/  PRMT R53, R45, 0x5410, R53 ;  /* 0x000054102d357816 */ /* 0x000fe40000000035 */
[----:B------:R-:W-:Y:S01]  /*18120*/  SHF.R.U32.HI R84, RZ, 0x10, R152 ;  /* 0x00000010ff547819 */ /* 0x000fe20000011698 */
[----:B------:R-:W1:Y:S01]  /*18130*/  LDSM.16.MT88.4 R44, [R213+0x5000] ;  /* 0x00500000d52c783b */ /* 0x000e620000004200 */
[----:B------:R-:W-:Y:S01]  /*18140*/  PRMT R83, R83, 0x5410, R52 ;  /* 0x0000541053537816 */ /* 0x000fe20000000034 */
[-C--:B--2---:R-:W-:Y:S03]  /*18150*/  HMMA.16816.F32.BF16 R20, R40, R48.reuse, R20 ;  /* 0x000000302814723c */ /* 0x084fe60000041814 */
[----:B------:R-:W-:Y:S02]  /*18160*/  LOP3.LUT R52, R152, 0xff, RZ, 0xc0, !PT ;  /* 0x000000ff98347812 */ /* 0x000fe400078ec0ff */
[----:B------:R-:W-:Y:S02]  /*18170*/  SHF.R.U32.HI R55, RZ, 0x8, R55 ;  /* 0x00000008ff377819 */ /* 0x000fe40000011637 */
[----:B------:R-:W-:Y:S01]  /*18180*/  SHF.R.U32.HI R152, RZ, 0x18, R152 ;  /* 0x00000018ff987819 */ /* 0x000fe20000011698 */
[C---:B------:R-:W-:Y:S01]  /*18190*/  HMMA.16816.F32.BF16 R24, R36.reuse, R48, R24 ;  /* 0x000000302418723c */ /* 0x040fe20000041818 */
[----:B------:R-:W-:Y:S03]  /*181a0*/  LOP3.LUT R87, R84, 0xff, RZ, 0xc0, !PT ;  /* 0x000000ff54577812 */ /* 0x000fe600078ec0ff */
[----:B------:R-:W-:Y:S02]  /*181b0*/  PRMT R52, R52, 0x5410, R55 ;  /* 0x0000541034347816 */ /* 0x000fe40000000037 */
[----:B------:R-:W-:Y:S01]  /*181c0*/  SHF.R.U32.HI R82, RZ, 0x10, R156 ;  /* 0x00000010ff527819 */ /* 0x000fe2000001169c */
[--C-:B------:R-:W-:Y:S01]  /*181d0*/  HSET2.LE.AND R48, R54, R119.reuse, PT ;  /* 0x0000007736307233 */ /* 0x100fe20003803000 */
[C---:B------:R-:W-:Y:S01]  /*181e0*/  LOP3.LUT R85, R166.reuse, 0xffff, RZ, 0xc0, !PT ;  /* 0x0000ffffa6557812 */ /* 0x040fe200078ec0ff */
[-C--:B------:R-:W-:Y:S03]  /*181f0*/  HMMA.16816.F32.BF16 R28, R36, R50.reuse, R28 ;  /* 0x00000032241c723c */ /* 0x080fe6000004181c */
[----:B------:R-:W-:Y:S01]  /*18200*/  SHF.R.U32.HI R88, RZ, 0x10, R166 ;  /* 0x00000010ff587819 */ /* 0x000fe200000116a6 */
[--C-:B------:R-:W-:Y:S01]  /*18210*/  HSET2.LE.AND R52, R52, R119.reuse, PT ;  /* 0x0000007734347233 */ /* 0x100fe20003803000 */
[----:B------:R-:W-:Y:S02]  /*18220*/  PRMT R49, R87, 0x5410, R152 ;  /* 0x0000541057317816 */ /* 0x000fe40000000098 */
[----:B------:R-:W-:Y:S01]  /*18230*/  SHF.R.U32.HI R156, RZ, 0x18, R156 ;  /* 0x00000018ff9c7819 */ /* 0x000fe2000001169c */
[----:B------:R-:W-:Y:S01]  /*18240*/  HMMA.16816.F32.BF16 R32, R40, R50, R32 ;  /* 0x000000322820723c */ /* 0x000fe20000041820 */
[----:B------:R-:W-:Y:S01]  /*18250*/  LOP3.LUT R86, R166, 0xff, RZ, 0xc0, !PT ;  /* 0x000000ffa6567812 */ /* 0x000fe200078ec0ff */
[----:B------:R-:W-:Y:S02]  /*18260*/  LDSM.16.MT88.4 R152, [R213+0x5c00] ;  /* 0x005c0000d598783b */ /* 0x000fe40000004200 */
[----:B------:R-:W-:Y:S01]  /*18270*/  SHF.R.U32.HI R166, RZ, 0x18, R166 ;  /* 0x00000018ffa67819 */ /* 0x000fe200000116a6 */
[--C-:B------:R-:W-:Y:S01]  /*18280*/  HSET2.LE.AND R39, R53, R119.reuse, PT ;  /* 0x0000007735277233 */ /* 0x100fe20003803000 */
[----:B------:R-:W-:Y:S01]  /*18290*/  SHF.R.U32.HI R85, RZ, 0x8, R85 ;  /* 0x00000008ff557819 */ /* 0x000fe20000011655 */
[--C-:B------:R-:W-:Y:S01]  /*182a0*/  HSET2.LE.AND R49, R49, R119.reuse, PT ;  /* 0x0000007731317233 */ /* 0x100fe20003803000 */
[----:B------:R-:W-:Y:S01]  /*182b0*/  LOP3.LUT R84, R88, 0xff, RZ, 0xc0, !PT ;  /* 0x000000ff58547812 */ /* 0x000fe200078ec0ff */
[--C-:B------:R-:W-:Y:S03]  /*182c0*/  HSET2.LE.AND R42, R83, R119.reuse, PT ;  /* 0x00000077532a7233 */ /* 0x100fe60003803000 */
[----:B------:R-:W-:Y:S02]  /*182d0*/  LOP3.LUT R82, R82, 0xff, RZ, 0xc0, !PT ;  /* 0x000000ff52527812 */ /* 0x000fe400078ec0ff */
[----:B------:R-:W-:Y:S02]  /*182e0*/  LOP3.LUT R36, R52, R81, RZ, 0xc0, !PT ;  /* 0x0000005134247212 */ /* 0x000fe400078ec0ff */
[----:B------:R-:W-:Y:S01]  /*182f0*/  PRMT R85, R86, 0x5410, R85 ;  /* 0x0000541056557816 */ /* 0x000fe20000000055 */
[----:B------:R-:W2:Y:S01]  /*18300*/  LDSM.16.MT88.4 R52, [R212+0x5000] ;  /* 0x00500000d434783b */ /* 0x000ea20000004200 */
[----:B------:R-:W-:Y:S01]  /*18310*/  PRMT R84, R84, 0x5410, R166 ;  /* 0x0000541054547816 */ /* 0x000fe200000000a6 */
[----:B------:R-:W-:Y:S01]  /*18320*/  IMAD.MOV.U32 R166, RZ, RZ, R0 ;  /* 0x000000ffffa67224 */ /* 0x000fe200078e0000 */
        /* <DEDUP_REMOVED lines=27> */
[----:B------:R-:W-:Y:S01]  /*184e0*/  PRMT R74, R74, 0x5410, R48 ;  /* 0x000054104a4a7816 */ /* 0x000fe20000000030 */
[----:B------:R-:W1:Y:S01]  /*184f0*/  LDSM.16.MT88.4 R44, [R213+0x5400] ;  /* 0x00540000d52c783b */ /* 0x000e620000004200 */
[--C-:B------:R-:W-:Y:S01]  /*18500*/  SHF.R.U32.HI R48, RZ, 0x10, R128.reuse ;  /* 0x00000010ff307819 */ /* 0x100fe20000011680 */
[-C--:B--2---:R-:W-:Y:S03]  /*18510*/  HMMA.16816.F32.BF16 R20, R36, R52.reuse, R20 ;  /* 0x000000342414723c */ /* 0x084fe60000041814 */
[----:B------:R-:W-:Y:S02]  /*18520*/  LOP3.LUT R78, R128, 0xff, RZ, 0xc0, !PT ;  /* 0x000000ff804e7812 */ /* 0x000fe400078ec0ff */
[----:B------:R-:W-:Y:S02]  /*18530*/  SHF.R.U32.HI R128, RZ, 0x18, R128 ;  /* 0x00000018ff807819 */ /* 0x000fe40000011680 */
[----:B------:R-:W-:Y:S01]  /*18540*/  SHF.R.U32.HI R49, RZ, 0x8, R49 ;  /* 0x00000008ff317819 */ /* 0x000fe20000011631 */
[C---:B------:R-:W-:Y:S01]  /*18550*/  HMMA.16816.F32.BF16 R24, R40.reuse, R52, R24 ;  /* 0x000000342818723c */ /* 0x040fe20000041818 */
[----:B------:R-:W-:Y:S03]  /*18560*/  LOP3.LUT R48, R48, 0xff, RZ, 0xc0, !PT ;  /* 0x000000ff30307812 */ /* 0x000fe600078ec0ff */
[----:B------:R-:W-:Y:S02]  /*18570*/  SHF.R.U32.HI R75, RZ, 0x10, R142 ;  /* 0x00000010ff4b7819 */ /* 0x000fe4000001168e */
[----:B------:R-:W-:Y:S02]  /*18580*/  LOP3.LUT R80, R130, 0xffff, RZ, 0xc0, !PT ;  /* 0x0000ffff82507812 */ /* 0x000fe400078ec0ff */
[----:B------:R-:W-:Y:S01]  /*18590*/  PRMT R78, R78, 0x5410, R49 ;  /* 0x000054104e4e7816 */ /* 0x000fe20000000031 */
[-C--:B------:R-:W-:Y:S03]  /*185a0*/  HMMA.16816.F32.BF16 R28, R40, R54.reuse, R28 ;  /* 0x00000036281c723c */ /* 0x080fe6000004181c */
[----:B------:R-:W-:Y:S02]  /*185b0*/  PRMT R53, R48, 0x5410, R128 ;  /* 0x0000541030357816 */ /* 0x000fe40000000080 */
[----:B------:R-:W-:Y:S01]  /*185c0*/  SHF.R.U32.HI R79, RZ, 0x10, R130 ;  /* 0x00000010ff4f7819 */ /* 0x000fe20000011682 */
[----:B------:R-:W2:Y:S01]  /*185d0*/  LDSM.16.MT88.4 R48, [R212+0x5400] ;  /* 0x00540000d430783b */ /* 0x000ea20000004200 */
[----:B------:R-:W-:Y:S01]  /*185e0*/  SHF.R.U32.HI R142, RZ, 0x18, R142 ;  /* 0x00000018ff8e7819 */ /* 0x000fe2000001168e */
[----:B------:R-:W-:Y:S01]  /*185f0*/  HMMA.16816.F32.BF16 R32, R36, R54, R32 ;  /* 0x000000362420723c */ /* 0x000fe20000041820 */
[----:B------:R-:W-:Y:S03]  /*18600*/  LOP3.LUT R52, R130, 0xff, RZ, 0xc0, !PT ;  /* 0x000000ff82347812 */ /* 0x000fe600078ec0ff */
[----:B------:R-:W-:Y:S01]  /*18610*/  SHF.R.U32.HI R80, RZ, 0x8, R80 ;  /* 0x00000008ff507819 */ /* 0x000fe20000011650 */
[--C-:B------:R-:W-:Y:S01]  /*18620*/  HSET2.LE.AND R40, R78, R119.reuse, PT ;  /* 0x000000774e287233 */ /* 0x100fe20003803000 */
[----:B------:R-:W-:Y:S01]  /*18630*/  SHF.R.U32.HI R130, RZ, 0x18, R130 ;  /* 0x00000018ff827819 */ /* 0x000fe20000011682 */
[--C-:B------:R-:W-:Y:S01]  /*18640*/  HSET2.LE.AND R41, R53, R119.reuse, PT ;  /* 0x0000007735297233 */ /* 0x100fe20003803000 */
[----:B------:R-:W-:Y:S01]  /*18650*/  LOP3.LUT R79, R79, 0xff, RZ, 0xc0, !PT ;  /* 0x000000ff4f4f7812 */ /* 0x000fe200078ec0ff */
[--C-:B------:R-:W-:Y:S03]  /*18660*/  HSET2.LE.AND R42, R77, R119.reuse, PT ;  /* 0x000000774d2a7233 */ /* 0x100fe60003803000 */
[----:B------:R-:W-:Y:S01]  /*18670*/  LOP3.LUT R75, R75, 0xff, RZ, 0xc0, !PT ;  /* 0x000000ff4b4b7812 */ /* 0x000fe200078ec0ff */
[--C-:B------:R-:W-:Y:S01]  /*18680*/  HSET2.LE.AND R43, R76, R119.reuse, PT ;  /* 0x000000774c2b7233 */ /* 0x100fe20003803000 */
[----:B------:R-:W-:Y:S01]  /*18690*/  PRMT R52, R52, 0x5410, R80 ;  /* 0x0000541034347816 */ /* 0x000fe20000000050 */
[--C-:B------:R-:W-:Y:S01]  /*186a0*/  HSET2.LE.AND R38, R74, R119.reuse, PT ;  /* 0x000000774a267233 */ /* 0x100fe20003803000 */
        /* <DEDUP_REMOVED lines=15> */
[----:B------:R-:W-:Y:S02]  /*187a0*/  LOP3.LUT R54, R140, 0xffff, RZ, 0xc0, !PT ;  /* 0x0000ffff8c367812 */ /* 0x000fe400078ec0ff */
[----:B------:R-:W-:Y:S01]  /*187b0*/  SHF.R.U32.HI R52, RZ, 0x10, R126 ;  /* 0x00000010ff347819 */ /* 0x000fe2000001167e */
[C---:B------:R-:W-:Y:S01]  /*187c0*/  HMMA.16816.F32.BF16 R8, R36.reuse, R44, R8 ;  /* 0x0000002c2408723c */ /* 0x040fe20000041808 */
[----:B------:R-:W-:Y:S03]  /*187d0*/  SHF.R.U32.HI R69, RZ, 0x10, R132 ;  /* 0x00000010ff457819 */ /* 0x000fe60000011684 */
[----:B------:R-:W-:Y:S02]  /*187e0*/  SHF.R.U32.HI R68, RZ, 0x18, R126 ;  /* 0x00000018ff447819 */ /* 0x000fe4000001167e */
[----:B------:R-:W-:Y:S02]  /*187f0*/  LOP3.LUT R55, R52, 0xff, RZ, 0xc0, !PT ;  /* 0x000000ff34377812 */ /* 0x000fe400078ec0ff */
[----:B------:R-:W-:Y:S01]  /*18800*/  LOP3.LUT R44, R126, 0xffff, RZ, 0xc0, !PT ;  /* 0x0000ffff7e2c7812 */ /* 0x000fe200078ec0ff */
[-C--:B------:R-:W-:Y:S03]  /*18810*/  HMMA.16816.F32.BF16 R12, R36, R46.reuse, R12 ;  /* 0x0000002e240c723c */ /* 0x080fe6000004180c */
[----:B------:R-:W-:Y:S02]  /*18820*/  SHF.R.U32.HI R44, RZ, 0x8, R44 ;  /* 0x00000008ff2c7819 */ /* 0x000fe4000001162c */
[----:B------:R-:W-:Y:S02]  /*18830*/  LOP3.LUT R70, R132, 0xff, RZ, 0xc0, !PT ;  /* 0x000000ff84467812 */ /* 0x000fe400078ec0ff */
[----:B------:R-:W-:Y:S01]  /*18840*/  PRMT R67, R67, 0x5410, R44 ;  /* 0x0000541043437816 */ /* 0x000fe2000000002c */
[C---:B------:R-:W-:Y:S01]  /*18850*/  HMMA.16816.F32.BF16 R16, R40.reuse, R46, R16 ;  /* 0x0000002e2810723c */ /* 0x040fe20000041810 */
[----:B------:R-:W-:Y:S01]  /*18860*/  LOP3.LUT R69, R69, 0xff, RZ, 0xc0, !PT ;  /* 0x000000ff45457812 */ /* 0x000fe200078ec0ff */
[----:B------:R-:W1:Y:S02]  /*18870*/  LDSM.16.MT88.4 R44, [R213+0x5800] ;  /* 0x00580000d52c783b */ /* 0x000e640000004200 */
[----:B------:R-:W-:Y:S02]  /*18880*/  LOP3.LUT R52, R146, 0xffff, RZ, 0xc0, !PT ;  /* 0x0000ffff92347812 */ /* 0x000fe400078ec0ff */
[----:B------:R-:W-:Y:S02]  /*18890*/  SHF.R.U32.HI R66, RZ, 0x10, R140 ;  /* 0x00000010ff427819 */ /* 0x000fe4000001168c */
[----:B------:R-:W-:Y:S01]  /*188a0*/  PRMT R68, R55, 0x5410, R68 ;  /* 0x0000541037447816 */ /* 0x000fe20000000044 */
[-C--:B--2---:R-:W-:Y:S03]  /*188b0*/  HMMA.16816.F32.BF16 R20, R40, R48.reuse, R20 ;  /* 0x000000302814723c */ /* 0x084fe60000041814 */
[----:B------:R-:W-:Y:S02]  /*188c0*/  SHF.R.U32.HI R71, RZ, 0x10, R146 ;  /* 0x00000010ff477819 */ /* 0x000fe40000011692 */
[----:B------:R-:W-:Y:S02]  /*188d0*/  LOP3.LUT R53, R140, 0xff, RZ, 0xc0, !PT ;  /* 0x000000ff8c357812 */ /* 0x000fe400078ec0ff */
[----:B------:R-:W-:Y:S01]  /*188e0*/  SHF.R.U32.HI R52, RZ, 0x8, R52 ;  /* 0x00000008ff347819 */ /* 0x000fe20000011634 */
[C---:B------:R-:W-:Y:S01]  /*188f0*/  HMMA.16816.F32.BF16 R24, R36.reuse, R48, R24 ;  /* 0x000000302418723c */ /* 0x040fe20000041818 */
[----:B------:R-:W-:Y:S03]  /*18900*/  SHF.R.U32.HI R140, RZ, 0x18, R140 ;  /* 0x00000018ff8c7819 */ /* 0x000fe6000001168c */
[----:B------:R-:W-:Y:S02]  /*18910*/  LOP3.LUT R71, R71, 0xff, RZ, 0xc0, !PT ;  /* 0x000000ff47477812 */ /* 0x000fe400078ec0ff */
[----:B------:R-:W-:Y:S02]  /*18920*/  LOP3.LUT R66, R66, 0xff, RZ, 0xc0, !PT ;  /* 0x000000ff42427812 */ /* 0x000fe400078ec0ff */
[----:B------:R-:W-:Y:S01]  /*18930*/  SHF.R.U32.HI R48, RZ, 0x8, R54 ;  /* 0x00000008ff307819 */ /* 0x000fe20000011636 */
[-C--:B------:R-:W-:Y:S03]  /*18940*/  HMMA.16816.F32.BF16 R28, R36, R50.reuse, R28 ;  /* 0x00000032241c723c */ /* 0x080fe6000004181c */
[----:B------:R-:W-:Y:S02]  /*18950*/  LOP3.LUT R54, R132, 0xffff, RZ, 0xc0, !PT ;  /* 0x0000ffff84367812 */ /* 0x000fe400078ec0ff */
        /* <DEDUP_REMOVED lines=29> */
[----:B------:R-:W-:Y:S02]  /*18b30*/  SHF.R.U32.HI R48, RZ, 0x10, R106 ;  /* 0x00000010ff307819 */ /* 0x000fe4000001166a */
[----:B------:R-:W-:Y:S02]  /*18b40*/  LOP3.LUT R51, R124, 0xffff, RZ, 0xc0, !PT ;  /* 0x0000ffff7c337812 */ /* 0x000fe400078ec0ff */
[----:B------:R-:W-:Y:S01]  /*18b50*/  LOP3.LUT R48, R48, 0xff, RZ, 0xc0, !PT ;  /* 0x000000ff30307812 */ /* 0x000fe200078ec0ff */
[C---:B------:R-:W-:Y:S01]  /*18b60*/  HMMA.16816.F32.BF16 R8, R40.reuse, R44, R8 ;  /* 0x0000002c2808723c */ /* 0x040fe20000041808 */
[----:B------:R-:W-:Y:S03]  /*18b70*/  SHF.R.U32.HI R51, RZ, 0x8, R51 ;  /* 0x00000008ff337819 */ /* 0x000fe60000011633 */
[----:B------:R-:W-:Y:S02]  /*18b80*/  LOP3.LUT R50, R124, 0xff, RZ, 0xc0, !PT ;  /* 0x000000ff7c327812 */ /* 0x000fe400078ec0ff */
[----:B------:R-:W-:Y:S02]  /*18b90*/  PRMT R151, R48, 0x5410, R151 ;  /* 0x0000541030977816 */ /* 0x000fe40000000097 */
[-C--:B------:R-:W-:Y:S01]  /*18ba0*/  HMMA.16816.F32.BF16 R12, R40, R46.reuse, R12 ;  /* 0x0000002e280c723c */ /* 0x080fe2000004180c */
[----:B------:R-:W-:Y:S03]  /*18bb0*/  LOP3.LUT R48, R106, 0xff, RZ, 0xc0, !PT ;  /* 0x000000ff6a307812 */ /* 0x000fe600078ec0ff */
[--C-:B------:R-:W-:Y:S01]  /*18bc0*/  HSET2.LE.AND R151, R151, R119.reuse, PT ;  /* 0x0000007797977233 */ /* 0x100fe20003803000 */
[--C-:B------:R-:W-:Y:S02]  /*18bd0*/  PRMT R50, R50, 0x5410, R51.reuse ;  /* 0x0000541032327816 */ /* 0x100fe40000000033 */
[----:B------:R-:W-:Y:S01]  /*18be0*/  PRMT R51, R121, 0x7610, R51 ;  /* 0x0000761079337816 */ /* 0x000fe20000000033 */
[C---:B------:R-:W-:Y:S01]  /*18bf0*/  HMMA.16816.F32.BF16 R16, R36.reuse, R46, R16 ;  /* 0x0000002e2410723c */ /* 0x040fe20000041810 */
[----:B------:R-:W-:Y:S03]  /*18c00*/  LOP3.LUT R151, R151, R56, RZ, 0xc0, !PT ;  /* 0x0000003897977212 */ /* 0x000fe600078ec0ff */
[----:B------:R-:W-:Y:S02]  /*18c10*/  @!P0 PRMT R57, R51, 0x5410, RZ ;  /* 0x0000541033398816 */ /* 0x000fe400000000ff */
[--C-:B------:R-:W-:Y:S02]  /*18c20*/  SHF.R.U32.HI R44, RZ, 0x10, R114.reuse ;  /* 0x00000010ff2c7819 */ /* 0x100fe40000011672 */
[-C--:B--2---:R-:W-:Y:S01]  /*18c30*/  HMMA.16816.F32.BF16 R20, R36, R52.reuse, R20 ;  /* 0x000000342414723c */ /* 0x084fe20000041814 */
[----:B------:R-:W-:Y:S03]  /*18c40*/  STG.E.U16 [R110.64+0xf0], R57 ;  /* 0x0000f0396e007986 */ /* 0x000fe6000c10151a */
[----:B------:R-:W-:Y:S02]  /*18c50*/  SHF.R.U32.HI R46, RZ, 0x18, R114 ;  /* 0x00000018ff2e7819 */ /* 0x000fe40000011672 */
[----:B------:R-:W-:Y:S02]  /*18c60*/  LOP3.LUT R44, R44, 0xff, RZ, 0xc0, !PT ;  /* 0x000000ff2c2c7812 */ /* 0x000fe400078ec0ff */
[C---:B------:R-:W-:Y:S01]  /*18c70*/  HMMA.16816.F32.BF16 R24, R40.reuse, R52, R24 ;  /* 0x000000342818723c */ /* 0x040fe20000041818 */
[C---:B------:R-:W-:Y:S03]  /*18c80*/  LOP3.LUT R47, R114.reuse, 0xffff, RZ, 0xc0, !PT ;  /* 0x0000ffff722f7812 */ /* 0x040fe600078ec0ff */
[----:B------:R-:W-:Y:S02]  /*18c90*/  LOP3.LUT R45, R114, 0xff, RZ, 0xc0, !PT ;  /* 0x000000ff722d7812 */ /* 0x000fe400078ec0ff */
[----:B------:R-:W-:Y:S02]  /*18ca0*/  LOP3.LUT R114, R115, UR4, R122, 0x96, !PT ;  /* 0x0000000473727c12 */ /* 0x000fe4000f8e967a */
[-C--:B------:R-:W-:Y:S01]  /*18cb0*/  HMMA.16816.F32.BF16 R28, R40, R54.reuse, R28 ;  /* 0x00000036281c723c */ /* 0x080fe2000004181c */
[----:B------:R-:W-:Y:S01]  /*18cc0*/  SHF.R.U32.HI R47, RZ, 0x8, R47 ;  /* 0x00000008ff2f7819 */ /* 0x000fe2000001162f */
[----:B------:R-:W1:Y:S02]  /*18cd0*/  LDSM.16.MT88.4 R40, [R212+0x5c00] ;  /* 0x005c0000d428783b */ /* 0x000e640000004200 */
[----:B------:R-:W-:Y:S02]  /*18ce0*/  PRMT R44, R44, 0x5410, R46 ;  /* 0x000054102c2c7816 */ /* 0x000fe4000000002e */
[----:B------:R-:W-:Y:S02]  /*18cf0*/  LOP3.LUT R46, R106, 0xffff, RZ, 0xc0, !PT ;  /* 0x0000ffff6a2e7812 */ /* 0x000fe400078ec0ff */
[----:B------:R-:W-:Y:S01]  /*18d00*/  HMMA.16816.F32.BF16 R32, R36, R54, R32 ;  /* 0x000000362420723c */ /* 0x000fe20000041820 */
[C---:B------:R-:W-:Y:S03]  /*18d10*/  LOP3.LUT R58, R114.reuse, 0xffff, RZ, 0xc0, !PT ;  /* 0x0000ffff723a7812 */ /* 0x040fe600078ec0ff */
[----:B------:R-:W-:Y:S01]  /*18d20*/  SHF.R.U32.HI R53, RZ, 0x10, R114 ;  /* 0x00000010ff357819 */ /* 0x000fe20000011672 */
[--C-:B------:R-:W-:Y:S01]  /*18d30*/  HSET2.LE.AND R44, R44, R119.reuse, PT ;  /* 0x000000772c2c7233 */ /* 0x100fe20003803000 */
[----:B------:R-:W-:Y:S01]  /*18d40*/  PRMT R45, R45, 0x5410, R47 ;  /* 0x000054102d2d7816 */ /* 0x000fe2000000002f */
[--C-:B------:R-:W-:Y:S01]  /*18d50*/  HSET2.LE.AND R38, R50, R119.reuse, PT ;  /* 0x0000007732267233 */ /* 0x100fe20003803000 */
[----:B------:R-:W-:Y:S04]  /*18d60*/  LOP3.LUT R47, R114, 0xff, RZ, 0xc0, !PT ;  /* 0x000000ff722f7812 */ /* 0x000fe800078ec0ff */
[----:B------:R-:W-:Y:S01]  /*18d70*/  SHF.R.U32.HI R58, RZ, 0x8, R58 ;  /* 0x00000008ff3a7819 */ /* 0x000fe2000001163a */
[--C-:B------:R-:W-:Y:S01]  /*18d80*/  HSET2.LE.AND R45, R45, R119.reuse, PT ;  /* 0x000000772d2d7233 */ /* 0x100fe20003803000 */
[----:B------:R-:W-:Y:S02]  /*18d90*/  LOP3.LUT R53, R53, 0xff, RZ, 0xc0, !PT ;  /* 0x000000ff35357812 */ /* 0x000fe400078ec0ff */
[----:B------:R-:W-:Y:S02]  /*18da0*/  SHF.R.U32.HI R52, RZ, 0x8, R46 ;  /* 0x00000008ff347819 */ /* 0x000fe4000001162e */
[----:B------:R-:W-:Y:S02]  /*18db0*/  SHF.R.U32.HI R46, RZ, 0x18, R114 ;  /* 0x00000018ff2e7819 */ /* 0x000fe40000011672 */
[----:B------:R-:W-:Y:S02]  /*18dc0*/  PRMT R47, R47, 0x5410, R58 ;  /* 0x000054102f2f7816 */ /* 0x000fe4000000003a */
[----:B------:R-:W-:Y:S02]  /*18dd0*/  PRMT R46, R53, 0x5410, R46 ;  /* 0x00005410352e7816 */ /* 0x000fe4000000002e */
[----:B------:R-:W-:Y:S01]  /*18de0*/  LOP3.LUT R162, R45, R162, RZ, 0xc0, !PT ;  /* 0x000000a22da27212 */ /* 0x000fe200078ec0ff */
[--C-:B------:R-:W-:Y:S01]  /*18df0*/  HSET2.LE.AND R47, R47, R119.reuse, PT ;  /* 0x000000772f2f7233 */ /* 0x100fe20003803000 */
[----:B------:R-:W-:Y:S01]  /*18e00*/  LOP3.LUT R163, R44, R163, RZ, 0xc0, !PT ;  /* 0x000000a32ca37212 */ /* 0x000fe200078ec0ff */
[--C-:B------:R-:W-:Y:S01]  /*18e10*/  HSET2.LE.AND R46, R46, R119.reuse, PT ;  /* 0x000000772e2e7233 */ /* 0x100fe20003803000 */
[--C-:B------:R-:W-:Y:S02]  /*18e20*/  SHF.R.U32.HI R49, RZ, 0x10, R124.reuse ;  /* 0x00000010ff317819 */ /* 0x100fe4000001167c */
[----:B------:R-:W-:Y:S02]  /*18e30*/  LOP3.LUT R160, R47, R160, RZ, 0xc0, !PT ;  /* 0x000000a02fa07212 */ /* 0x000fe400078ec0ff */
[----:B------:R-:W-:Y:S02]  /*18e40*/  LOP3.LUT R161, R46, R161, RZ, 0xc0, !PT ;  /* 0x000000a12ea17212 */ /* 0x000fe400078ec0ff */
[----:B------:R-:W-:Y:S02]  /*18e50*/  SHF.R.U32.HI R124, RZ, 0x18, R124 ;  /* 0x00000018ff7c7819 */ /* 0x000fe4000001167c */
[----:B------:R-:W-:Y:S02]  /*18e60*/  LOP3.LUT R49, R49, 0xff, RZ, 0xc0, !PT ;  /* 0x000000ff31317812 */ /* 0x000fe400078ec0ff */
[----:B------:R-:W-:Y:S01]  /*18e70*/  PRMT R48, R48, 0x5410, R52 ;  /* 0x0000541030307816 */ /* 0x000fe20000000034 */
[-C--:B------:R-:W-:Y:S01]  /*18e80*/  HMMA.16816.F32.BF16 R144, R160, R152.reuse, R4 ;  /* 0x00000098a090723c */ /* 0x080fe20000041804 */
[----:B------:R-:W-:Y:S02]  /*18e90*/  PRMT R49, R49, 0x5410, R124 ;  /* 0x0000541031317816 */ /* 0x000fe4000000007c */
[----:B------:R-:W-:Y:S01]  /*18ea0*/  LOP3.LUT R148, R38, R148, RZ, 0xc0, !PT ;  /* 0x0000009426947212 */ /* 0x000fe200078ec0ff */
[--C-:B------:R-:W-:Y:S02]  /*18eb0*/  HSET2.LE.AND R36, R48, R119.reuse, PT ;  /* 0x0000007730247233 */ /* 0x100fe40003803000 */
[----:B------:R-:W-:Y:S01]  /*18ec0*/  HSET2.LE.AND R37, R49, R119, PT ;  /* 0x0000007731257233 */ /* 0x000fe20003803000 */
[--C-:B------:R-:W-:Y:S02]  /*18ed0*/  SHF.R.U32.HI R4, RZ, 0x10, R106.reuse ;  /* 0x00000010ff047819 */ /* 0x100fe4000001166a */
[----:B------:R-:W-:Y:S03]  /*18ee0*/  SHF.R.U32.HI R106, RZ, 0x18, R106 ;  /* 0x00000018ff6a7819 */ /* 0x000fe6000001166a */
[----:B------:R-:W-:Y:S02]  /*18ef0*/  LOP3.LUT R4, R4, 0xff, RZ, 0xc0, !PT ;  /* 0x000000ff04047812 */ /* 0x000fe400078ec0ff */
[----:B------:R-:W-:Y:S02]  /*18f00*/  ISETP.LE.U32.AND P0, PT, R106, UR16, PT ;  /* 0x000000106a007c0c */ /* 0x000fe4000bf03070 */
[----:B------:R-:W-:Y:S02]  /*18f10*/  ISETP.LE.U32.AND P2, PT, R4, UR16, PT ;  /* 0x0000001004007c0c */ /* 0x000fe4000bf43070 */
[----:B------:R-:W-:Y:S02]  /*18f20*/  LOP3.LUT R149, R37, R149, RZ, 0xc0, !PT ;  /* 0x0000009525957212 */ /* 0x000fe400078ec0ff */
[----:B------:R-:W-:Y:S07]  /*18f30*/  LOP3.LUT R150, R36, R150, RZ, 0xc0, !PT ;  /* 0x0000009624967212 */ /* 0x000fee00078ec0ff */
[C---:B------:R-:W-:Y:S01]  /*18f40*/  HMMA.16816.F32.BF16 R132, R148.reuse, R152, R8 ;  /* 0x000000989484723c */ /* 0x040fe20000041808 */
[--C-:B----4-:R-:W-:Y:S01]  /*18f50*/  @!P0 HFMA2.BF16_V2 R117, -RZ.H0_H0, RZ.H0_H0, -R56.reuse.H1_H1 ;  /* 0x200000ffff758231 */ /* 0x110fe20000360938 */
[----:B------:R-:W-:Y:S01]  /*18f60*/  @P0 PRMT R4, R56, 0x7632, R4 ;  /* 0x0000763238040816 */ /* 0x000fe20000000004 */
[----:B---3--:R-:W-:Y:S03]  /*18f70*/  @!P2 HFMA2.BF16_V2 R118, -RZ.H0_H0, RZ.H0_H0, -R56.H0_H0 ;  /* 0x200000ffff76a231 */ /* 0x008fe60000340938 */
[----:B------:R-:W-:Y:S02]  /*18f80*/  PRMT R5, R117, 0x7610, R5 ;  /* 0x0000761075057816 */ /* 0x000fe40000000005 */
[-C--:B------:R-:W-:Y:S01]  /*18f90*/  HMMA.16816.F32.BF16 R136, R148, R154.reuse, R12 ;  /* 0x0000009a9488723c */ /* 0x080fe2000004180c */
[----:B------:R-:W-:Y:S03]  /*18fa0*/  @!P2 STL.S16 [R1+0x154], R118 ;  /* 0x000154760100a387 */ /* 0x000fe60000100600 */
[----:B------:R-:W-:Y:S01]  /*18fb0*/  @!P0 PRMT R4, R5, 0x5410, RZ ;  /* 0x0000541005048816 */ /* 0x000fe200000000ff */
[----:B------:R-:W-:Y:S01]  /*18fc0*/  @!P0 STL.S16 [R1+0x158], R117 ;  /* 0x0001587501008387 */ /* 0x000fe20000100600 */
[----:B------:R-:W-:Y:S02]  /*18fd0*/  PRMT R6, R118, 0x7610, R6 ;  /* 0x0000761076067816 */ /* 0x000fe40000000006 */
[C---:B------:R-:W-:Y:S01]  /*18fe0*/  HMMA.16816.F32.BF16 R152, R160.reuse, R154, R16 ;  /* 0x0000009aa098723c */ /* 0x040fe20000041810 */
[----:B------:R2:W-:Y:S03]  /*18ff0*/  STG.E.U16 [R108.64+0xf2], R4 ;  /* 0x0000f2046c007986 */ /* 0x0005e6000c10151a */
[----:B------:R-:W-:Y:S02]  /*19000*/  @!P2 PRMT R56, R6, 0x5410, RZ ;  /* 0x000054100638a816 */ /* 0x000fe400000000ff */
[----:B------:R-:W-:Y:S01]  /*19010*/  ISETP.LT.AND P2, PT, RZ, UR17, PT ;  /* 0x00000011ff007c0c */ /* 0x000fe2000bf41270 */
[----:B------:R-:W-:Y:S01]  /*19020*/  UIADD3 UR17, UR17, -0x1, URZ ;  /* 0xffffffff11117890 */ /* 0x000fe2000fffe03f */
[-C--:B-1----:R-:W-:Y:S01]  /*19030*/  HMMA.16816.F32.BF16 R156, R160, R40.reuse, R20 ;  /* 0x00000028a09c723c */ /* 0x082fe20000041814 */
[----:B------:R-:W-:Y:S07]  /*19040*/  STG.E.U16 [R108.64+0xf0], R56 ;  /* 0x0000f0386c007986 */ /* 0x000fee000c10151a */
[C---:B------:R-:W-:Y:S08]  /*19050*/  HMMA.16816.F32.BF16 R140, R148.reuse, R40, R24 ;  /* 0x00000028948c723c */ /* 0x040ff00000041818 */
[-C--:B------:R-:W-:Y:S01]  /*19060*/  HMMA.16816.F32.BF16 R148, R148, R42.reuse, R28 ;  /* 0x0000002a9494723c */ /* 0x080fe2000004181c */
[----:B--2---:R-:W-:Y:S07]  /*19070*/  IADD3 R4, P0, R172, -0x100, RZ ;  /* 0xffffff00ac047810 */ /* 0x004fee0007f1e0ff */
[----:B------:R-:W-:Y:S01]  /*19080*/  HMMA.16816.F32.BF16 R160, R160, R42, R32 ;  /* 0x0000002aa0a0723c */ /* 0x000fe20000041820 */
[----:B------:R1:W-:Y:S03]  /*19090*/  STL [R1+0x1e8], R4 ;  /* 0x0001e80401007387 */ /* 0x0003e60000100800 */
[----:B-1----:R-:W-:Y:S05]  /*190a0*/  IADD3.X R4, R173, -0x1, RZ, P0, !PT ;  /* 0xffffffffad047810 */ /* 0x002fea00007fe4ff */
[----:B------:R1:W-:Y:S02]  /*190b0*/  STL [R1+0x1ec], R4 ;  /* 0x0001ec0401007387 */ /* 0x0003e40000100800 */
[----:B-1---5:R-:W-:-:S05]  /*190c0*/  @P2 BRA `(.L_x_550) ;  /* 0xffff556000002947 */ /* 0x022fca000383ffff */
.L_x_549:
[----:B----4-:R-:W2:Y:S01]  /*190d0*/  LDL.LU R11, [R1+0x1dc] ;  /* 0x0001dc00010b7983 */ /* 0x010ea20000300800 */
[----:B------:R-:W-:-:S02]  /*190e0*/  MOV R15, 0x3f800000 ;  /* 0x3f800000000f7802 */ /* 0x000fc40000000f00 */
[----:B------:R-:W-:Y:S01]  /*190f0*/  MOV R16, 0x3f800000 ;  /* 0x3f80000000107802 */ /* 0x000fe20000000f00 */
[----:B------:R-:W3:Y:S01]  /*19100*/  LDL.LU R9, [R1+0x1d8] ;  /* 0x0001d80001097983 */ /* 0x000ee20000300800 */
[----:B------:R-:W-:Y:S02]  /*19110*/  MOV R13, 0x3f800000 ;  /* 0x3f800000000d7802 */ /* 0x000fe40000000f00 */
[----:B------:R-:W-:Y:S01]  /*19120*/  MOV R14, 0x3f800000 ;  /* 0x3f800000000e7802 */ /* 0x000fe20000000f00 */
[----:B------:R-:W4:Y:S01]  /*19130*/  LDL.LU R8, [R1+0x1e0] ;  /* 0x0001e00001087983 */ /* 0x000f220000300800 */
[----:B------:R-:W1:Y:S01]  /*19140*/  S2UR UR6, SR_CTAID.Y ;  /* 0x00000000000679c3 */ /* 0x000e620000002600 */
[----:B------:R-:W-:Y:S02]  /*19150*/  UISETP.NE.AND UP0, UPT, UR8, -0x1, UPT ;  /* 0xffffffff0800788c */ /* 0x000fe4000bf05270 */
[----:B------:R-:W4:Y:S01]  /*19160*/  LDL.LU R5, [R1+0x1e4] ;  /* 0x0001e40001057983 */ /* 0x000f220000300800 */
[----:B------:R-:W-:-:S03]  /*19170*/  ULDC.64 UR4, c[0x0][0x1e8] ;  /* 0x00007a0000047ab9 */ /* 0x000fc60000000a00 */
[----:B------:R-:W4:Y:S05]  /*19180*/  LDL.LU R24, [R1+0x178] ;  /* 0x0001780001187983 */ /* 0x000f2a0000300800 */
[----:B------:R-:W-:-:S04]  /*19190*/  @UP0 UIMAD.WIDE.U32 UR16, UR8, UR4, URZ ;  /* 0x00000004081002a5 */ /* 0x000fc8000f8e003f */
[----:B------:R-:W-:-:S03]  /*191a0*/  @UP0 UIMAD UR7, UR8, UR5, UR17 ;  /* 0x00000005080702a4 */ /* 0x000fc6000f8e0211 */
[----:B------:R-:W-:Y:S02]  /*191b0*/  ULDC.64 UR4, c[0x0][0x1e0] ;  /* 0x0000780000047ab9 */ /* 0x000fe40000000a00 */
[----:B-1----:R-:W-:Y:S02]  /*191c0*/  @!UP0 USHF.R.S32.HI UR14, URZ, 0x1f, UR6 ;  /* 0x0000001f3f0e8899 */ /* 0x002fe40008011406 */
[----:B------:R-:W-:Y:S02]  /*191d0*/  @!UP0 UIMAD.WIDE.U32 UR22, UR6, UR4, URZ ;  /* 0x00000004061682a5 */ /* 0x000fe4000f8e003f */
[----:B------:R-:W-:-:S03]  /*191e0*/  @!UP0 UIMAD UR14, UR14, UR4, URZ ;  /* 0x000000040e0e82a4 */ /* 0x000fc6000f8e023f */
[----:B------:R-:W-:Y:S01]  /*191f0*/  ULDC.U8 UR4, c[0x0][0x329] ;  /* 0x0000ca4000047ab9 */ /* 0x000fe20000000000 */
[----:B------:R-:W1:Y:S01]  /*19200*/  S2UR UR10, SR_CTAID.X ;  /* 0x00000000000a79c3 */ /* 0x000e620000002500 */
[----:B------:R-:W-:Y:S02]  /*19210*/  UISETP.NE.AND UP1, UPT, UR4, URZ, UPT ;  /* 0x0000003f0400728c */ /* 0x000fe4000bf25270 */
[----:B------:R-:W-:-:S03]  /*19220*/  @!UP0 UIMAD UR14, UR6, UR5, UR14 ;  /* 0x00000005060e82a4 */ /* 0x000fc6000f8e020e */
[----:B------:R-:W-:Y:S02]  /*19230*/  ULDC.U8 UR5, c[0x0][0x328] ;  /* 0x0000ca0000057ab9 */ /* 0x000fe40000000000 */
[----:B------:R-:W-:Y:S01]  /*19240*/  UISETP.NE.AND UP2, UPT, UR5, URZ, UPT ;  /* 0x0000003f0500728c */ /* 0x000fe2000bf45270 */
[----:B------:R-:W1:Y:S01]  /*19250*/  S2UR UR13, SR_CTAID.Z ;  /* 0x00000000000d79c3 */ /* 0x000e620000002700 */
[----:B------:R-:W-:Y:S02]  /*19260*/  ULDC UR9, c[0x0][0x214] ;  /* 0x0000850000097ab9 */ /* 0x000fe40000000800 */
[----:B------:R-:W-:Y:S02]  /*19270*/  UISETP.NE.OR UP3, UPT, UR4, URZ, !UP2 ;  /* 0x0000003f0400728c */ /* 0x000fe4000d765670 */
[----:B------:R-:W-:Y:S02]  /*19280*/  @UP1 ULDC UR17, c[0x0][0x210] ;  /* 0x0000840000111ab9 */ /* 0x000fe40000000800 */
[----:B------:R-:W-:-:S02]  /*19290*/  ULDC UR5, c[0x0][0x234] ;  /* 0x00008d0000057ab9 */ /* 0x000fc40000000800 */
[----:B------:R-:W-:Y:S02]  /*192a0*/  @UP1 UIMAD UR17, UR17, UR9, URZ ;  /* 0x00000009111112a4 */ /* 0x000fe4000f8e023f */
[----:B------:R-:W-:Y:S02]  /*192b0*/  @!UP1 USEL UR17, UR9, UR5, !UP2 ;  /* 0x0000000509119287 */ /* 0x000fe4000d000000 */
[----:B------:R-:W-:Y:S02]  /*192c0*/  ULDC UR4, c[0x0][0x1c0] ;  /* 0x0000700000047ab9 */ /* 0x000fe40000000800 */
[----:B------:R-:W-:Y:S02]  /*192d0*/  @UP1 UMOV UR18, 0x1 ;  /* 0x0000000100121882 */ /* 0x000fe40000000000 */
[----:B------:R-:W-:Y:S02]  /*192e0*/  @!UP1 UIMAD UR18, UR17, UR4, URZ ;  /* 0x00000004111292a4 */ /* 0x000fe4000f8e023f */
[----:B------:R-:W-:-:S02]  /*192f0*/  @!UP3 UIMAD UR20, UR6, UR9, URZ ;  /* 0x000000090614b2a4 */ /* 0x000fc4000f8e023f */
[----:B------:R-:W-:Y:S02]  /*19300*/  @UP1 ULDC UR19, c[0x0][0x210] ;  /* 0x0000840000131ab9 */ /* 0x000fe40000000800 */
[----:B------:R-:W-:Y:S02]  /*19310*/  UIMAD UR5, UR6, UR18, URZ ;  /* 0x00000012060572a4 */ /* 0x000fe4000f8e023f */
[----:B------:R-:W-:Y:S02]  /*19320*/  @!UP1 UMOV UR19, 0x1 ;  /* 0x0000000100139882 */ /* 0x000fe40000000000 */
[----:B------:R-:W-:Y:S02]  /*19330*/  @!UP3 USEL UR20, UR20, UR8, !UP0 ;  /* 0x000000081414b287 */ /* 0x000fe4000c000000 */
[----:B-1----:R-:W-:Y:S02]  /*19340*/  UIMAD UR4, UR10, UR19, URZ ;  /* 0x000000130a0472a4 */ /* 0x002fe4000f8e023f */
[----:B------:R-:W-:-:S02]  /*19350*/  USEL UR5, UR5, URZ, UP3 ;  /* 0x0000003f05057287 */ /* 0x000fc40009800000 */
[----:B------:R-:W-:Y:S02]  /*19360*/  USHF.L.U32 UR4, UR4, 0x7, URZ ;  /* 0x0000000704047899 */ /* 0x000fe4000800063f */
[----:B------:R-:W-:Y:S02]  /*19370*/  UIMAD UR17, UR13, UR17, UR5 ;  /* 0x000000110d1172a4 */ /* 0x000fe4000f8e0205 */
[----:B------:R-:W-:Y:S02]  /*19380*/  UMOV UR24, URZ ;  /* 0x0000003f00187c82 */ /* 0x000fe40008000000 */
[----:B------:R-:W-:Y:S02]  /*19390*/  @!UP3 UMOV UR24, UR20 ;  /* 0x000000140018bc82 */ /* 0x000fe40008000000 */
[----:B------:R-:W-:Y:S02]  /*193a0*/  UMOV UR25, URZ ;  /* 0x0000003f00197c82 */ /* 0x000fe40008000000 */
[----:B------:R-:W-:-:S02]  /*193b0*/  USHF.R.S32.HI UR5, URZ, 0x1f, UR4 ;  /* 0x0000001f3f057899 */ /* 0x000fc40008011404 */
[----:B------:R-:W-:Y:S02]  /*193c0*/  @!UP3 USHF.R.S32.HI UR25, URZ, 0x1f, UR20 ;  /* 0x0000001f3f19b899 */ /* 0x000fe40008011414 */
[----:B------:R-:W-:Y:S02]  /*193d0*/  USHF.R.S32.HI UR6, URZ, 0x1f, UR17 ;  /* 0x0000001f3f067899 */ /* 0x000fe40008011411 */
[----:B------:R-:W-:Y:S01]  /*193e0*/  UIADD3 UR4, UP2, UP1, UR4, UR24, UR17 ;  /* 0x0000001804047290 */ /* 0x000fe2000f95e011 */
[----:B------:R-:W-:Y:S01]  /*193f0*/  BSSY B0, `(.L_x_553) ;  /* 0x00000ba000007945 */ /* 0x000fe20003800000 */
[----:B--2---:R-:W1:Y:S04]  /*19400*/  SHFL.BFLY PT, R7, R11, 0x2, 0x1f ;  /* 0x0c401f000b077f89 */ /* 0x004e6800000e0000 */
[----:B---3--:R-:W2:Y:S04]  /*19410*/  SHFL.BFLY PT, R6, R9, 0x2, 0x1f ;  /* 0x0c401f0009067f89 */ /* 0x008ea800000e0000 */
[----:B----4-:R-:W3:Y:S04]  /*19420*/  SHFL.BFLY PT, R10, R8, 0x2, 0x1f ;  /* 0x0c401f00080a7f89 */ /* 0x010ee800000e0000 */
[----:B------:R-:W4:Y:S01]  /*19430*/  SHFL.BFLY PT, R4, R5, 0x2, 0x1f ;  /* 0x0c401f0005047f89 */ /* 0x000f2200000e0000 */
[----:B-1----:R-:W-:-:S02]  /*19440*/  FADD.FTZ R7, R7, R11 ;  /* 0x0000000b07077221 */ /* 0x002fc40000010000 */
[----:B--2---:R-:W-:-:S03]  /*19450*/  FADD.FTZ R6, R6, R9 ;  /* 0x0000000906067221 */ /* 0x004fc60000010000 */
[----:B------:R-:W1:Y:S01]  /*19460*/  SHFL.BFLY PT, R12, R7, 0x1, 0x1f ;  /* 0x0c201f00070c7f89 */ /* 0x000e6200000e0000 */
[----:B---3--:R-:W-:-:S03]  /*19470*/  FADD.FTZ R10, R10, R8 ;  /* 0x000000080a0a7221 */ /* 0x008fc60000010000 */
[----:B------:R-:W2:Y:S01]  /*19480*/  SHFL.BFLY PT, R11, R6, 0x1, 0x1f ;  /* 0x0c201f00060b7f89 */ /* 0x000ea200000e0000 */
[----:B----4-:R-:W-:-:S03]  /*19490*/  FADD.FTZ R4, R4, R5 ;  /* 0x0000000504047221 */ /* 0x010fc60000010000 */
[----:B------:R-:W3:Y:S04]  /*194a0*/  S2R R8, SR_TID.X ;  /* 0x0000000000087919 */ /* 0x000ee80000002100 */
[----:B------:R-:W4:Y:S04]  /*194b0*/  SHFL.BFLY PT, R5, R10, 0x1, 0x1f ;  /* 0x0c201f000a057f89 */ /* 0x000f2800000e0000 */
[----:B------:R-:W3:Y:S01]  /*194c0*/  SHFL.BFLY PT, R9, R4, 0x1, 0x1f ;  /* 0x0c201f0004097f89 */ /* 0x000ee200000e0000 */
[----:B-1----:R-:W-:Y:S02]  /*194d0*/  FADD.FTZ R12, R7, R12 ;  /* 0x0000000c070c7221 */ /* 0x002fe40000010000 */
[----:B--2---:R-:W-:-:S02]  /*194e0*/  FADD.FTZ R11, R6, R11 ;  /* 0x0000000b060b7221 */ /* 0x004fc40000010000 */
[----:B----4-:R-:W-:Y:S01]  /*194f0*/  FADD.FTZ R10, R10, R5 ;  /* 0x000000050a0a7221 */ /* 0x010fe20000010000 */
[----:B---3--:R-:W-:-:S04]  /*19500*/  SHF.R.S32.HI R5, RZ, 0x1f, R8 ;  /* 0x0000001fff057819 */ /* 0x008fc80000011408 */
[CC--:B------:R-:W-:Y:S02]  /*19510*/  LEA.HI R7, R5.reuse, R8.reuse, RZ, 0x2 ;  /* 0x0000000805077211 */ /* 0x0c0fe400078f10ff */
[----:B------:R-:W-:Y:S02]  /*19520*/  LEA.HI R5, R5, R8, RZ, 0x5 ;  /* 0x0000000805057211 */ /* 0x000fe400078f28ff */
[----:B------:R-:W-:Y:S01]  /*19530*/  LOP3.LUT R6, R7, 0xfffffffc, RZ, 0xc0, !PT ;  /* 0xfffffffc07067812 */ /* 0x000fe200078ec0ff */
[----:B------:R-:W-:Y:S01]  /*19540*/  FADD.FTZ R9, R4, R9 ;  /* 0x0000000904097221 */ /* 0x000fe20000010000 */
[----:B------:R-:W-:-:S03]  /*19550*/  SHF.R.S32.HI R4, RZ, 0x5, R5 ;  /* 0x00000005ff047819 */ /* 0x000fc60000011405 */
[----:B------:R-:W-:-:S05]  /*19560*/  IMAD.IADD R6, R8, 0x1, -R6 ;  /* 0x0000000108067824 */ /* 0x000fca00078e0a06 */
[----:B------:R-:W-:Y:S02]  /*19570*/  LEA R4, R4, R6, 0x8 ;  /* 0x0000000604047211 */ /* 0x000fe400078e40ff */
[----:B------:R-:W-:-:S04]  /*19580*/  SHF.R.S32.HI R6, RZ, 0x2, R7 ;  /* 0x00000002ff067819 */ /* 0x000fc80000011407 */
[----:B------:R-:W-:-:S04]  /*19590*/  SHF.R.S32.HI R17, RZ, 0x1f, R6 ;  /* 0x0000001fff117819 */ /* 0x000fc80000011406 */
[----:B------:R-:W-:-:S04]  /*195a0*/  LEA.HI R17, R17, R6, RZ, 0x3 ;  /* 0x0000000611117211 */ /* 0x000fc800078f18ff */
[----:B------:R-:W-:Y:S02]  /*195b0*/  LOP3.LUT R17, R17, 0xfffffff8, RZ, 0xc0, !PT ;  /* 0xfffffff811117812 */ /* 0x000fe400078ec0ff */
[----:B------:R-:W-:Y:S02]  /*195c0*/  FSETP.NE.FTZ.AND P4, PT, R12, RZ, PT ;  /* 0x000000ff0c00720b */ /* 0x000fe40003f95000 */
[----:B------:R-:W-:Y:S01]  /*195d0*/  FSETP.NE.FTZ.AND P3, PT, R11, RZ, PT ;  /* 0x000000ff0b00720b */ /* 0x000fe20003f75000 */
[----:B------:R-:W-:Y:S01]  /*195e0*/  IMAD.IADD R17, R6, 0x1, -R17 ;  /* 0x0000000106117824 */ /* 0x000fe200078e0a11 */
[----:B------:R-:W-:Y:S02]  /*195f0*/  FSETP.NE.FTZ.AND P2, PT, R10, RZ, PT ;  /* 0x000000ff0a00720b */ /* 0x000fe40003f55000 */
[----:B------:R-:W-:Y:S02]  /*19600*/  FSETP.NE.FTZ.AND P1, PT, R9, RZ, PT ;  /* 0x000000ff0900720b */ /* 0x000fe40003f35000 */
[----:B------:R-:W-:-:S04]  /*19610*/  LEA.HI R18, R17, R17, RZ, 0x1 ;  /* 0x0000001111127211 */ /* 0x000fc800078f08ff */
[----:B------:R-:W-:Y:S02]  /*19620*/  SHF.R.S32.HI R19, RZ, 0x1, R18 ;  /* 0x00000001ff137819 */ /* 0x000fe40000011412 */
[----:B------:R-:W-:Y:S01]  /*19630*/  LOP3.LUT R18, R18, 0x3fffffe, RZ, 0xc0, !PT ;  /* 0x03fffffe12127812 */ /* 0x000fe200078ec0ff */
[----:B------:R-:W1:Y:S01]  /*19640*/  @P4 MUFU.RCP R15, R12 ;  /* 0x0000000c000f4308 */ /* 0x000e620000001000 */
[----:B------:R-:W-:Y:S02]  /*19650*/  SHF.L.U32 R20, R19, 0x6, RZ ;  /* 0x0000000613147819 */ /* 0x000fe400000006ff */
[----:B------:R-:W-:Y:S02]  /*19660*/  IADD3 R18, R17, -R18, RZ ;  /* 0x8000001211127210 */ /* 0x000fe40007ffe0ff */
[----:B------:R-:W-:-:S03]  /*19670*/  LOP3.LUT R20, R20, 0xc0, RZ, 0xc0, !PT ;  /* 0x000000c014147812 */ /* 0x000fc600078ec0ff */
[----:B------:R-:W2:Y:S01]  /*19680*/  @P3 MUFU.RCP R16, R11 ;  /* 0x0000000b00103308 */ /* 0x000ea20000001000 */
[----:B------:R-:W-:Y:S01]  /*19690*/  IMAD R4, R18, 0x10, R4 ;  /* 0x0000001012047824 */ /* 0x000fe200078e0204 */
[----:B------:R-:W-:-:S06]  /*196a0*/  LEA.HI R20, R20, R20, RZ, 0x1d ;  /* 0x0000001414147211 */ /* 0x000fcc00078fe8ff */
[----:B------:R-:W3:Y:S01]  /*196b0*/  @P2 MUFU.RCP R13, R10 ;  /* 0x0000000a000d2308 */ /* 0x000ee20000001000 */
[----:B------:R-:W-:-:S07]  /*196c0*/  LOP3.LUT R17, R19, 0x1, RZ, 0xc0, !PT ;  /* 0x0000000113117812 */ /* 0x000fce00078ec0ff */
[----:B------:R-:W4:Y:S01]  /*196d0*/  @P1 MUFU.RCP R14, R9 ;  /* 0x00000009000e1308 */ /* 0x000f220000001000 */
[----:B------:R-:W-:Y:S02]  /*196e0*/  LEA R20, R4, R20, 0x1 ;  /* 0x0000001404147211 */ /* 0x000fe400078e08ff */
[----:B------:R-:W-:Y:S02]  /*196f0*/  ISETP.NE.U32.AND P0, PT, R17, 0x1, PT ;  /* 0x000000011100780c */ /* 0x000fe40003f05070 */
[----:B------:R-:W-:Y:S01]  /*19700*/  MOV R4, 0xfffffff0 ;  /* 0xfffffff000047802 */ /* 0x000fe20000000f00 */
[----:B-1----:R-:W-:Y:S02]  /*19710*/  FMUL.FTZ R15, R15, c[0x0][0x2dc] ;  /* 0x0000b7000f0f7a20 */ /* 0x002fe40000410000 */
[----:B--2---:R-:W-:Y:S01]  /*19720*/  FMUL.FTZ R16, R16, c[0x0][0x2dc] ;  /* 0x0000b70010107a20 */ /* 0x004fe20000410000 */
[----:B------:R-:W-:Y:S01]  /*19730*/  SEL R4, R4, 0x10, !P0 ;  /* 0x0000001004047807 */ /* 0x000fe20004000000 */
[----:B---3--:R-:W-:Y:S01]  /*19740*/  FMUL.FTZ R13, R13, c[0x0][0x2dc] ;  /* 0x0000b7000d0d7a20 */ /* 0x008fe20000410000 */
[----:B------:R-:W-:Y:S01]  /*19750*/  LOP3.LUT P0, RZ, R19, 0x2, RZ, 0xc0, !PT ;  /* 0x0000000213ff7812 */ /* 0x000fe2000780c0ff */
[----:B------:R-:W-:-:S02]  /*19760*/  FMUL.FTZ R144, R15, R144 ;  /* 0x000000900f907220 */ /* 0x000fc40000410000 */
[C---:B------:R-:W-:Y:S02]  /*19770*/  FMUL.FTZ R145, R15.reuse, R145 ;  /* 0x000000910f917220 */ /* 0x040fe40000410000 */
[----:B----4-:R-:W-:Y:S02]  /*19780*/  FMUL.FTZ R14, R14, c[0x0][0x2dc] ;  /* 0x0000b7000e0e7a20 */ /* 0x010fe40000410000 */
[C---:B------:R-:W-:Y:S02]  /*19790*/  FMUL.FTZ R146, R16.reuse, R146 ;  /* 0x0000009210927220 */ /* 0x040fe40000410000 */
[----:B------:R-:W-:Y:S02]  /*197a0*/  FMUL.FTZ R147, R16, R147 ;  /* 0x0000009310937220 */ /* 0x000fe40000410000 */
[C---:B------:R-:W-:Y:S02]  /*197b0*/  FMUL.FTZ R152, R15.reuse, R152 ;  /* 0x000000980f987220 */ /* 0x040fe40000410000 */
[----:B------:R-:W-:-:S02]  /*197c0*/  FMUL.FTZ R153, R15, R153 ;  /* 0x000000990f997220 */ /* 0x000fc40000410000 */
[C---:B------:R-:W-:Y:S02]  /*197d0*/  FMUL.FTZ R154, R16.reuse, R154 ;  /* 0x0000009a109a7220 */ /* 0x040fe40000410000 */
[----:B------:R-:W-:Y:S02]  /*197e0*/  FMUL.FTZ R155, R16, R155 ;  /* 0x0000009b109b7220 */ /* 0x000fe40000410000 */
[----:B------:R-:W-:Y:S02]  /*197f0*/  IMAD.SHL.U32 R20, R20, 0x2, RZ ;  /* 0x0000000214147824 */ /* 0x000fe400078e00ff */
[C---:B------:R-:W-:Y:S02]  /*19800*/  FMUL.FTZ R132, R13.reuse, R132 ;  /* 0x000000840d847220 */ /* 0x040fe40000410000 */
[----:B------:R-:W-:Y:S02]  /*19810*/  FMUL.FTZ R133, R13, R133 ;  /* 0x000000850d857220 */ /* 0x000fe40000410000 */
[----:B------:R-:W-:-:S02]  /*19820*/  FMUL.FTZ R134, R14, R134 ;  /* 0x000000860e867220 */ /* 0x000fc40000410000 */
[C---:B------:R-:W-:Y:S02]  /*19830*/  FMUL.FTZ R135, R14.reuse, R135 ;  /* 0x000000870e877220 */ /* 0x040fe40000410000 */
[C---:B------:R-:W-:Y:S02]  /*19840*/  FMUL.FTZ R136, R13.reuse, R136 ;  /* 0x000000880d887220 */ /* 0x040fe40000410000 */
[----:B------:R-:W-:Y:S02]  /*19850*/  FMUL.FTZ R137, R13, R137 ;  /* 0x000000890d897220 */ /* 0x000fe40000410000 */
[C---:B------:R-:W-:Y:S02]  /*19860*/  FMUL.FTZ R138, R14.reuse, R138 ;  /* 0x0000008a0e8a7220 */ /* 0x040fe40000410000 */
[----:B------:R-:W-:Y:S01]  /*19870*/  FMUL.FTZ R139, R14, R139 ;  /* 0x0000008b0e8b7220 */ /* 0x000fe20000410000 */
[----:B------:R-:W-:Y:S02]  /*19880*/  F2FP.BF16.PACK_AB R144, R145, R144 ;  /* 0x000000909190723e */ /* 0x000fe400000010ff */
[----:B------:R-:W-:-:S02]  /*19890*/  F2FP.BF16.PACK_AB R146, R147, R146 ;  /* 0x000000929392723e */ /* 0x000fc400000010ff */
[----:B------:R-:W-:Y:S02]  /*198a0*/  F2FP.BF16.PACK_AB R152, R153, R152 ;  /* 0x000000989998723e */ /* 0x000fe400000010ff */
[----:B------:R-:W-:Y:S02]  /*198b0*/  F2FP.BF16.PACK_AB R154, R155, R154 ;  /* 0x0000009a9b9a723e */ /* 0x000fe400000010ff */
[----:B------:R-:W-:Y:S01]  /*198c0*/  IADD3 R17, R20, R4, RZ ;  /* 0x0000000414117210 */ /* 0x000fe20007ffe0ff */
[----:B------:R-:W-:Y:S01]  /*198d0*/  FMUL.FTZ R156, R15, R156 ;  /* 0x0000009c0f9c7220 */ /* 0x000fe20000410000 */
[----:B------:R-:W-:Y:S01]  /*198e0*/  F2FP.BF16.PACK_AB R132, R133, R132 ;  /* 0x000000848584723e */ /* 0x000fe200000010ff */
[----:B------:R-:W-:Y:S01]  /*198f0*/  FMUL.FTZ R157, R15, R157 ;  /* 0x0000009d0f9d7220 */ /* 0x000fe20000410000 */
[----:B------:R-:W-:Y:S01]  /*19900*/  F2FP.BF16.PACK_AB R134, R135, R134 ;  /* 0x000000868786723e */ /* 0x000fe200000010ff */
[----:B------:R-:W-:Y:S01]  /*19910*/  FMUL.FTZ R160, R15, R160 ;  /* 0x000000a00fa07220 */ /* 0x000fe20000410000 */
[----:B------:R-:W-:Y:S01]  /*19920*/  F2FP.BF16.PACK_AB R136, R137, R136 ;  /* 0x000000888988723e */ /* 0x000fe200000010ff */
[C---:B------:R-:W-:Y:S01]  /*19930*/  FMUL.FTZ R158, R16.reuse, R158 ;  /* 0x0000009e109e7220 */ /* 0x040fe20000410000 */
[----:B------:R-:W-:Y:S01]  /*19940*/  F2FP.BF16.PACK_AB R138, R139, R138 ;  /* 0x0000008a8b8a723e */ /* 0x000fe200000010ff */
[----:B------:R-:W-:Y:S01]  /*19950*/  FMUL.FTZ R159, R16, R159 ;  /* 0x0000009f109f7220 */ /* 0x000fe20000410000 */
[----:B------:R-:W-:Y:S01]  /*19960*/  IADD3 R18, R20, 0x20, RZ ;  /* 0x0000002014127810 */ /* 0x000fe20007ffe0ff */
[----:B------:R-:W-:Y:S01]  /*19970*/  FMUL.FTZ R162, R16, R162 ;  /* 0x000000a210a27220 */ /* 0x000fe20000410000 */
[----:B------:R-:W-:Y:S01]  /*19980*/  STS [R20], R144 ;  /* 0x0000009014007388 */ /* 0x000fe20000000800 */
[----:B------:R-:W-:Y:S01]  /*19990*/  FMUL.FTZ R15, R15, R161 ;  /* 0x000000a10f0f7220 */ /* 0x000fe20000410000 */
[----:B------:R-:W-:Y:S01]  /*199a0*/  @P0 IADD3 R18, R20, -0x20, RZ ;  /* 0xffffffe014120810 */ /* 0x000fe20007ffe0ff */
[----:B------:R-:W-:Y:S01]  /*199b0*/  FMUL.FTZ R16, R16, R163 ;  /* 0x000000a310107220 */ /* 0x000fe20000410000 */
[----:B------:R-:W-:Y:S01]  /*199c0*/  STS [R20+0x200], R146 ;  /* 0x0002009214007388 */ /* 0x000fe20000000800 */
[----:B------:R-:W-:-:S02]  /*199d0*/  FMUL.FTZ R140, R13, R140 ;  /* 0x0000008c0d8c7220 */ /* 0x000fc40000410000 */
[C---:B------:R-:W-:Y:S01]  /*199e0*/  FMUL.FTZ R141, R13.reuse, R141 ;  /* 0x0000008d0d8d7220 */ /* 0x040fe20000410000 */
[----:B------:R-:W-:Y:S01]  /*199f0*/  STS [R17], R152 ;  /* 0x0000009811007388 */ /* 0x000fe20000000800 */
[C---:B------:R-:W-:Y:S02]  /*19a00*/  FMUL.FTZ R148, R13.reuse, R148 ;  /* 0x000000940d947220 */ /* 0x040fe40000410000 */
[C---:B------:R-:W-:Y:S01]  /*19a10*/  FMUL.FTZ R142, R14.reuse, R142 ;  /* 0x0000008e0e8e7220 */ /* 0x040fe20000410000 */
[----:B------:R-:W-:Y:S01]  /*19a20*/  STS [R17+0x200], R154 ;  /* 0x0002009a11007388 */ /* 0x000fe20000000800 */
[C---:B------:R-:W-:Y:S02]  /*19a30*/  FMUL.FTZ R143, R14.reuse, R143 ;  /* 0x0000008f0e8f7220 */ /* 0x040fe40000410000 */
[----:B------:R-:W-:Y:S01]  /*19a40*/  FMUL.FTZ R150, R14, R150 ;  /* 0x000000960e967220 */ /* 0x000fe20000410000 */
[----:B------:R-:W-:Y:S01]  /*19a50*/  STS [R20+0x1000], R132 ;  /* 0x0010008414007388 */ /* 0x000fe20000000800 */
[----:B------:R-:W-:-:S02]  /*19a60*/  FMUL.FTZ R13, R13, R149 ;  /* 0x000000950d0d7220 */ /* 0x000fc40000410000 */
[----:B------:R-:W-:Y:S01]  /*19a70*/  FMUL.FTZ R14, R14, R151 ;  /* 0x000000970e0e7220 */ /* 0x000fe20000410000 */
[----:B------:R-:W-:Y:S01]  /*19a80*/  STS [R20+0x1200], R134 ;  /* 0x0012008614007388 */ /* 0x000fe20000000800 */
[----:B------:R-:W-:Y:S02]  /*19a90*/  F2FP.BF16.PACK_AB R156, R157, R156 ;  /* 0x0000009c9d9c723e */ /* 0x000fe400000010ff */
[----:B------:R-:W-:Y:S01]  /*19aa0*/  F2FP.BF16.PACK_AB R158, R159, R158 ;  /* 0x0000009e9f9e723e */ /* 0x000fe200000010ff */
[----:B------:R-:W-:Y:S01]  /*19ab0*/  STS [R17+0x1000], R136 ;  /* 0x0010008811007388 */ /* 0x000fe20000000800 */
[----:B------:R-:W-:Y:S02]  /*19ac0*/  F2FP.BF16.PACK_AB R15, R15, R160 ;  /* 0x000000a00f0f723e */ /* 0x000fe400000010ff */
[----:B------:R-:W-:Y:S01]  /*19ad0*/  F2FP.BF16.PACK_AB R16, R16, R162 ;  /* 0x000000a21010723e */ /* 0x000fe200000010ff */
[----:B------:R1:W-:Y:S01]  /*19ae0*/  STS [R17+0x1200], R138 ;  /* 0x0012008a11007388 */ /* 0x0003e20000000800 */
[----:B------:R-:W-:-:S02]  /*19af0*/  F2FP.BF16.PACK_AB R140, R141, R140 ;  /* 0x0000008c8d8c723e */ /* 0x000fc400000010ff */
[----:B------:R-:W-:Y:S02]  /*19b00*/  F2FP.BF16.PACK_AB R142, R143, R142 ;  /* 0x0000008e8f8e723e */ /* 0x000fe400000010ff */
[----:B------:R-:W-:Y:S02]  /*19b10*/  F2FP.BF16.PACK_AB R13, R13, R148 ;  /* 0x000000940d0d723e */ /* 0x000fe400000010ff */
[----:B------:R-:W-:Y:S01]  /*19b20*/  F2FP.BF16.PACK_AB R14, R14, R150 ;  /* 0x000000960e0e723e */ /* 0x000fe200000010ff */
[----:B------:R2:W-:Y:S04]  /*19b30*/  STS [R18], R156 ;  /* 0x0000009c12007388 */ /* 0x0005e80000000800 */
[----:B------:R2:W-:Y:S01]  /*19b40*/  STS [R18+0x200], R158 ;  /* 0x0002009e12007388 */ /* 0x0005e20000000800 */
[----:B-1----:R-:W-:-:S05]  /*19b50*/  IADD3 R17, R4, R18, RZ ;  /* 0x0000001204117210 */ /* 0x002fca0007ffe0ff */
[----:B------:R2:W-:Y:S04]  /*19b60*/  STS [R17], R15 ;  /* 0x0000000f11007388 */ /* 0x0005e80000000800 */
[----:B------:R2:W-:Y:S04]  /*19b70*/  STS [R17+0x200], R16 ;  /* 0x0002001011007388 */ /* 0x0005e80000000800 */
[----:B------:R2:W-:Y:S04]  /*19b80*/  STS [R18+0x1000], R140 ;  /* 0x0010008c12007388 */ /* 0x0005e80000000800 */
[----:B------:R2:W-:Y:S04]  /*19b90*/  STS [R18+0x1200], R142 ;  /* 0x0012008e12007388 */ /* 0x0005e80000000800 */
[----:B------:R2:W-:Y:S04]  /*19ba0*/  STS [R17+0x1000], R13 ;  /* 0x0010000d11007388 */ /* 0x0005e80000000800 */
[----:B------:R2:W-:Y:S04]  /*19bb0*/  STS [R17+0x1200], R14 ;  /* 0x0012000e11007388 */ /* 0x0005e80000000800 */
[----:B------:R-:W-:Y:S06]  /*19bc0*/  BAR.SYNC.DEFER_BLOCKING 0x0 ;  /* 0x0000000000007b1d */ /* 0x000fec0000010000 */
[----:B------:R1:W3:Y:S01]  /*19bd0*/  @P4 MUFU.LG2 R4, R12 ;  /* 0x0000000c00044308 */ /* 0x0002e20000000c00 */
[----:B------:R-:W-:Y:S01]  /*19be0*/  LOP3.LUT R5, R5, 0xffffffe0, RZ, 0xc0, !PT ;  /* 0xffffffe005057812 */ /* 0x000fe200078ec0ff */
[----:B------:R2:W4:Y:S04]  /*19bf0*/  LDS.128 R20, [R24] ;  /* 0x0000000018147984 */ /* 0x0005280000000c00 */
[----:B------:R2:W2:Y:S04]  /*19c00*/  LDS.128 R16, [R24+0x800] ;  /* 0x0008000018107984 */ /* 0x0004a80000000c00 */
[----:B-1----:R1:W1:Y:S04]  /*19c10*/  LDS.128 R12, [R24+0x1000] ;  /* 0x00100000180c7984 */ /* 0x0022680000000c00 */
[----:B------:R-:W1:Y:S01]  /*19c20*/  LDS.128 R24, [R24+0x1800] ;  /* 0x0018000018187984 */ /* 0x000e620000000c00 */
[----:B------:R-:W3:Y:S01]  /*19c30*/  @P3 MUFU.LG2 R11, R11 ;  /* 0x0000000b000b3308 */ /* 0x000ee20000000c00 */
[----:B------:R-:W-:-:S07]  /*19c40*/  IADD3 R5, -R5, R8, RZ ;  /* 0x0000000805057210 */ /* 0x000fce0007ffe1ff */
[----:B------:R-:W4:Y:S01]  /*19c50*/  @P2 MUFU.LG2 R10, R10 ;  /* 0x0000000a000a2308 */ /* 0x000f220000000c00 */
[----:B------:R-:W-:-:S07]  /*19c60*/  LOP3.LUT P0, RZ, R5, 0x3, RZ, 0xc0, !PT ;  /* 0x0000000305ff7812 */ /* 0x000fce000780c0ff */
[----:B------:R-:W2:Y:S01]  /*19c70*/  @P1 MUFU.LG2 R9, R9 ;  /* 0x0000000900091308 */ /* 0x000ea20000000c00 */
[----:B---3--:R-:W-:Y:S01]  /*19c80*/  @P4 FMUL.FTZ R4, R4, 0.69314718246459960938 ;  /* 0x3f31721804044820 */ /* 0x008fe20000410000 */
[----:B------:R-:W-:Y:S01]  /*19c90*/  @!UP0 UIADD3 UR7, UR23, UR14, URZ ;  /* 0x0000000e17078290 */ /* 0x000fe2000fffe03f */
[----:B------:R-:W-:Y:S01]  /*19ca0*/  @P3 FMUL.FTZ R11, R11, 0.69314718246459960938 ;  /* 0x3f3172180b0b3820 */ /* 0x000fe20000410000 */
[----:B------:R-:W-:Y:S01]  /*19cb0*/  UIADD3.X UR5, UR5, UR25, UR6, UP2, UP1 ;  /* 0x0000001905057290 */ /* 0x000fe200097e2406 */
[----:B------:R-:W-:Y:S01]  /*19cc0*/  IMAD.MOV.U32 R8, RZ, RZ, 0x7f800000 ;  /* 0x7f800000ff087424 */ /* 0x000fe200078e00ff */
[----:B------:R-:W-:Y:S01]  /*19cd0*/  ULDC.64 UR8, c[0x0][0x118] ;  /* 0x0000460000087ab9 */ /* 0x000fe20000000a00 */
[----:B----4-:R-:W-:Y:S01]  /*19ce0*/  @P2 FMUL.FTZ R10, R10, 0.69314718246459960938 ;  /* 0x3f3172180a0a2820 */ /* 0x010fe20000410000 */
[----:B------:R-:W-:Y:S01]  /*19cf0*/  @!UP0 UMOV UR16, UR22 ;  /* 0x0000001600108c82 */ /* 0x000fe20008000000 */
[----:B-----5:R-:W-:Y:S01]  /*19d00*/  @P4 FFMA.FTZ R8, R164, c[0x0][0x238], R4 ;  /* 0x00008e00a4084a23 */ /* 0x020fe20000010004 */
[----:B------:R-:W-:Y:S01]  /*19d10*/  MOV R28, 0x7f800000 ;  /* 0x7f800000001c7802 */ /* 0x000fe20000000f00 */
[----:B------:R-:W-:Y:S01]  /*19d20*/  @P3 FFMA.FTZ R28, R3, c[0x0][0x238], R11 ;  /* 0x00008e00031c3a23 */ /* 0x000fe2000001000b */
[----:B------:R-:W-:Y:S01]  /*19d30*/  MOV R4, 0x7f800000 ;  /* 0x7f80000000047802 */ /* 0x000fe20000000f00 */
[----:B--2---:R-:W-:Y:S01]  /*19d40*/  @P1 FMUL.FTZ R9, R9, 0.69314718246459960938 ;  /* 0x3f31721809091820 */ /* 0x004fe20000410000 */
[----:B------:R-:W-:Y:S01]  /*19d50*/  MOV R5, 0x7f800000 ;  /* 0x7f80000000057802 */ /* 0x000fe20000000f00 */
[----:B------:R-:W-:-:S02]  /*19d60*/  @P2 FFMA.FTZ R4, R2, c[0x0][0x238], R10 ;  /* 0x00008e0002042a23 */ /* 0x000fc4000001000a */
[----:B------:R-:W-:Y:S01]  /*19d70*/  @P1 FFMA.FTZ R5, R0, c[0x0][0x238], R9 ;  /* 0x00008e0000051a23 */ /* 0x000fe20000010009 */
[----:B------:R-:W-:Y:S05]  /*19d80*/  @P0 BRA `(.L_x_554) ;  /* 0x0000020000000947 */ /* 0x000fea0003800000 */
[----:B------:R-:W2:Y:S02]  /*19d90*/  LDL.LU R29, [R1+0x17c] ;  /* 0x00017c00011d7983 */ /* 0x000ea40000300800 */
[C---:B--2---:R-:W-:Y:S02]  /*19da0*/  ISETP.GE.AND P6, PT, R29.reuse, UR12, PT ;  /* 0x0000000c1d007c0c */ /* 0x044fe4000bfc6270 */
[C---:B------:R-:W-:Y:S02]  /*19db0*/  IADD3 R11, R29.reuse, 0x8, RZ ;  /* 0x000000081d0b7810 */ /* 0x040fe40007ffe0ff */
[----:B------:R-:W-:Y:S02]  /*19dc0*/  IADD3 R2, R29, 0x40, RZ ;  /* 0x000000401d027810 */ /* 0x000fe40007ffe0ff */
[----:B------:R-:W-:Y:S02]  /*19dd0*/  ISETP.GE.AND P5, PT, R11, UR12, PT ;  /* 0x0000000c0b007c0c */ /* 0x000fe4000bfa6270 */
[----:B------:R-:W-:-:S02]  /*19de0*/  IADD3 R0, R29, 0x48, RZ ;  /* 0x000000481d007810 */ /* 0x000fc40007ffe0ff */
[----:B------:R-:W-:Y:S02]  /*19df0*/  ISETP.GE.AND P4, PT, R2, UR12, PT ;  /* 0x0000000c02007c0c */ /* 0x000fe4000bf86270 */
        /* <DEDUP_REMOVED lines=25> */
.L_x_554:
[----:B------:R-:W-:Y:S05]  /*19f90*/  BSYNC B0 ;  /* 0x0000000000007941 */ /* 0x000fea0003800000 */
.L_x_553:
[----:B--2---:R-:W2:Y:S01]  /*19fa0*/  LDL.LU.64 R28, [R1+0x1a0] ;  /* 0x0001a000011c7983 */ /* 0x004ea20000300a00 */
[----:B------:R-:W-:Y:S01]  /*19fb0*/  UIMAD UR10, UR10, -0x80, UR15 ;  /* 0xffffff800a0a78a4 */ /* 0x000fe2000f8e020f */
[----:B------:R-:W-:Y:S01]  /*19fc0*/  BSSY B0, `(.L_x_555) ;  /* 0x0000020000007945 */ /* 0x000fe20003800000 */
[----:B------:R-:W-:Y:S01]  /*19fd0*/  USHF.R.S32.HI UR6, URZ, 0x1f, UR13 ;  /* 0x0000001f3f067899 */ /* 0x000fe2000801140d */
[----:B------:R-:W3:Y:S01]  /*19fe0*/  S2R R4, SR_TID.X ;  /* 0x0000000000047919 */ /* 0x000ee20000002100 */
[----:B------:R-:W-:Y:S02]  /*19ff0*/  ULDC.64 UR4, c[0x0][0x1f0] ;  /* 0x00007c0000047ab9 */ /* 0x000fe40000000a00 */
[----:B------:R-:W-:Y:S01]  /*1a000*/  UIMAD UR4, UR6, UR4, URZ ;  /* 0x00000004060472a4 */ /* 0x000fe2000f8e023f */
[----:B------:R-:W4:Y:S03]  /*1a010*/  S2R R0, SR_CTAID.Z ;  /* 0x0000000000007919 */ /* 0x000f260000002700 */
[----:B------:R-:W-:Y:S01]  /*1a020*/  UIMAD UR4, UR13, UR5, UR4 ;  /* 0x000000050d0472a4 */ /* 0x000fe2000f8e0204 */
[----:B---3--:R-:W-:-:S04]  /*1a030*/  SHF.R.S32.HI R3, RZ, 0x1f, R4 ;  /* 0x0000001fff037819 */ /* 0x008fc80000011404 */
        /* <DEDUP_REMOVED lines=24> */
.L_x_556:
[----:B------:R-:W-:Y:S05]  /*1a1c0*/  BSYNC B0 ;  /* 0x0000000000007941 */ /* 0x000fea0003800000 */
.L_x_555:
[----:B------:R-:W-:Y:S01]  /*1a1d0*/  LEA.HI.SX32 R0, R7, 0x20, 0x1e ;  /* 0x0000002007007811 */ /* 0x000fe200078ff2ff */
        /* <DEDUP_REMOVED lines=14> */
.L_x_558:
[----:B------:R-:W-:Y:S05]  /*1a2c0*/  BSYNC B0 ;  /* 0x0000000000007941 */ /* 0x000fea0003800000 */
.L_x_557:
[----:B------:R-:W-:Y:S01]  /*1a2d0*/  LEA.HI.SX32 R0, R7, 0x40, 0x1e ;  /* 0x0000004007007811 */ /* 0x000fe200078ff2ff */
        /* <DEDUP_REMOVED lines=14> */
.L_x_560:
[----:B------:R-:W-:Y:S05]  /*1a3c0*/  BSYNC B0 ;  /* 0x0000000000007941 */ /* 0x000fea0003800000 */
.L_x_559:
[----:B------:R-:W-:-:S04]  /*1a3d0*/  LEA.HI.SX32 R7, R7, 0x60, 0x1e ;  /* 0x0000006007077811 */ /* 0x000fc800078ff2ff */
[----:B------:R-:W-:-:S13]  /*1a3e0*/  ISETP.GE.OR P1, PT, R7, UR10, P1 ;  /* 0x0000000a07007c0c */ /* 0x000fda0008f26670 */
[----:B------:R-:W-:Y:S05]  /*1a3f0*/  @P1 EXIT ;  /* 0x000000000000194d */ /* 0x000fea0003800000 */
[----:B------:R-:W-:Y:S01]  /*1a400*/  IADD3 R0, P0, R8, 0x60, RZ ;  /* 0x0000006008007810 */ /* 0x000fe20007f1e0ff */
[----:B-12---:R-:W-:Y:S01]  /*1a410*/  IMAD.MOV.U32 R2, RZ, RZ, R4 ;  /* 0x000000ffff027224 */ /* 0x006fe200078e0004 */
        /* <DEDUP_REMOVED lines=8> */
[----:B------:R-:W-:Y:S01]  /*1a4a0*/  STG.E.128 [R4.64], R24 ;  /* 0x0000001804007986 */ /* 0x000fe2000c101d08 */
[----:B------:R-:W-:Y:S05]  /*1a4b0*/  EXIT ;  /* 0x000000000000794d */ /* 0x000fea0003800000 */
.L_x_519:
[----:B------:R-:W-:Y:S01]  /*1a4c0*/  UISETP.NE.AND UP3, UPT, UR8, -0x1, UPT ;  /* 0xffffffff0800788c */ /* 0x000fe2000bf65270 */
[----:B------:R-:W-:Y:S01]  /*1a4d0*/  LEA.HI R8, R12, R7, RZ, 0x2 ;  /* 0x000000070c087211 */ /* 0x000fe200078f10ff */
[----:B------:R-:W-:Y:S01]  /*1a4e0*/  USHF.R.S32.HI UR13, URZ, 0x1f, UR9 ;  /* 0x0000001f3f0d7899 */ /* 0x000fe20008011409 */
[----:B------:R-:W1:Y:S01]  /*1a4f0*/  S2R R10, SR_CTAID.Z ;  /* 0x00000000000a7919 */ /* 0x000e620000002700 */
[----:B------:R-:W-:Y:S01]  /*1a500*/  ULDC.64 UR6, c[0x0][0x1e8] ;  /* 0x00007a0000067ab9 */ /* 0x000fe20000000a00 */
[----:B------:R-:W-:Y:S01]  /*1a510*/  LOP3.LUT R0, R8, 0xfffffffc, RZ, 0xc0, !PT ;  /* 0xfffffffc08007812 */ /* 0x000fe200078ec0ff */
[----:B------:R-:W-:Y:S01]  /*1a520*/  ULDC.64 UR4, c[0x0][0x1f0] ;  /* 0x00007c0000047ab9 */ /* 0x000fe20000000a00 */
[----:B------:R-:W-:Y:S01]  /*1a530*/  SHF.R.S32.HI R8, RZ, 0x2, R8 ;  /* 0x00000002ff087819 */ /* 0x000fe20000011408 */
[----:B------:R-:W-:Y:S01]  /*1a540*/  UIMAD UR4, UR13, UR4, URZ ;  /* 0x000000040d0472a4 */ /* 0x000fe2000f8e023f */
[----:B------:R-:W-:Y:S01]  /*1a550*/  IMAD.U32 R14, RZ, RZ, UR11 ;  /* 0x0000000bff0e7e24 */ /* 0x000fe2000f8e00ff */
[----:B------:R-:W-:Y:S01]  /*1a560*/  ULDC UR14, c[0x0][0x214] ;  /* 0x00008500000e7ab9 */ /* 0x000fe20000000800 */
[----:B------:R-:W-:Y:S01]  /*1a570*/  IMAD.IADD R7, R7, 0x1, -R0 ;  /* 0x0000000107077824 */ /* 0x000fe200078e0a00 */
[----:B------:R-:W-:Y:S01]  /*1a580*/  @UP3 UIMAD.WIDE.U32 UR16, UR8, UR6, URZ ;  /* 0x00000006081032a5 */ /* 0x000fe2000f8e003f */
[--C-:B------:R-:W-:Y:S01]  /*1a590*/  SHF.R.S32.HI R9, RZ, 0x1f, R8.reuse ;  /* 0x0000001fff097819 */ /* 0x100fe20000011408 */
[----:B------:R-:W-:Y:S01]  /*1a5a0*/  @!UP3 USHF.R.S32.HI UR18, URZ, 0x1f, UR10 ;  /* 0x0000001f3f12b899 */ /* 0x000fe2000801140a */
[----:B------:R-:W-:Y:S01]  /*1a5b0*/  IMAD.SHL.U32 R0, R7, 0x8, RZ ;  /* 0x0000000807007824 */ /* 0x000fe200078e00ff */
[----:B------:R-:W-:Y:S01]  /*1a5c0*/  ULDC.U8 UR6, c[0x0][0x329] ;  /* 0x0000ca4000067ab9 */ /* 0x000fe20000000000 */
[----:B------:R-:W-:Y:S01]  /*1a5d0*/  BSSY B0, `(.L_x_561) ;  /* 0x0000039000007945 */ /* 0x000fe20003800000 */
[----:B------:R-:W-:Y:S01]  /*1a5e0*/  UISETP.NE.AND UP2, UPT, UR6, URZ, UPT ;  /* 0x0000003f0600728c */ /* 0x000fe2000bf45270 */
[----:B------:R-:W-:Y:S01]  /*1a5f0*/  IMAD.WIDE R14, R14, 0x80, R8 ;  /* 0x000000800e0e7825 */ /* 0x000fe200078e0208 */
[----:B------:R-:W-:Y:S01]  /*1a600*/  @UP3 UIMAD UR7, UR8, UR7, UR17 ;  /* 0x00000007080732a4 */ /* 0x000fe2000f8e0211 */
[----:B------:R-:W-:Y:S01]  /*1a610*/  ISETP.GE.AND P1, PT, R0, c[0x0][0x220], PT ;  /* 0x0000880000007a0c */ /* 0x000fe20003f26270 */
[----:B------:R-:W-:-:S02]  /*1a620*/  UIMAD UR13, UR9, UR5, UR4 ;  /* 0x00000005090d72a4 */ /* 0x000fc4000f8e0204 */
[----:B------:R-:W-:Y:S02]  /*1a630*/  ULDC.U8 UR17, c[0x0][0x328] ;  /* 0x0000ca0000117ab9 */ /* 0x000fe40000000000 */
[----:B------:R-:W-:Y:S02]  /*1a640*/  ULDC.64 UR4, c[0x0][0x1e0] ;  /* 0x0000780000047ab9 */ /* 0x000fe40000000a00 */
[----:B------:R-:W-:Y:S02]  /*1a650*/  UISETP.NE.AND UP4, UPT, UR17, URZ, UPT ;  /* 0x0000003f1100728c */ /* 0x000fe4000bf85270 */
[----:B------:R-:W-:Y:S02]  /*1a660*/  @!UP3 UIMAD UR18, UR18, UR4, URZ ;  /* 0x000000041212b2a4 */ /* 0x000fe4000f8e023f */
[----:B------:R-:W-:Y:S02]  /*1a670*/  @UP3 UMOV UR19, UR16 ;  /* 0x0000001000133c82 */ /* 0x000fe40008000000 */
[----:B------:R-:W-:-:S02]  /*1a680*/  UISETP.EQ.AND UP4, UPT, UR6, URZ, UP4 ;  /* 0x0000003f0600728c */ /* 0x000fc4000a782270 */
[----:B------:R-:W-:Y:S02]  /*1a690*/  @!UP2 UISETP.NE.AND UP1, UPT, UR17, URZ, UPT ;  /* 0x0000003f1100a28c */ /* 0x000fe4000bf25270 */
[----:B------:R-:W-:Y:S02]  /*1a6a0*/  @!UP3 UIMAD UR18, UR10, UR5, UR18 ;  /* 0x000000050a12b2a4 */ /* 0x000fe4000f8e0212 */
[----:B------:R-:W-:Y:S02]  /*1a6b0*/  @UP2 ULDC UR16, c[0x0][0x210] ;  /* 0x0000840000102ab9 */ /* 0x000fe40000000800 */
[----:B------:R-:W-:Y:S02]  /*1a6c0*/  @!UP3 UIMAD.WIDE.U32 UR20, UR10, UR4, URZ ;  /* 0x000000040a14b2a5 */ /* 0x000fe4000f8e003f */
[----:B------:R-:W-:Y:S02]  /*1a6d0*/  ULDC UR5, c[0x0][0x234] ;  /* 0x00008d0000057ab9 */ /* 0x000fe40000000800 */
[----:B------:R-:W-:-:S02]  /*1a6e0*/  @UP2 UIMAD UR16, UR16, UR14, URZ ;  /* 0x0000000e101022a4 */ /* 0x000fc4000f8e023f */
[----:B------:R-:W-:Y:S02]  /*1a6f0*/  UISETP.NE.OR UP0, UPT, UR8, -0x1, !UP4 ;  /* 0xffffffff0800788c */ /* 0x000fe4000e705670 */
[----:B------:R-:W-:Y:S02]  /*1a700*/  @!UP2 USEL UR16, UR14, UR5, !UP1 ;  /* 0x000000050e10a287 */ /* 0x000fe4000c800000 */
[----:B------:R-:W-:Y:S02]  /*1a710*/  ULDC UR4, c[0x0][0x1c0] ;  /* 0x0000700000047ab9 */ /* 0x000fe40000000800 */
[----:B------:R-:W-:Y:S02]  /*1a720*/  @UP2 UMOV UR22, 0x1 ;  /* 0x0000000100162882 */ /* 0x000fe40000000000 */
[----:B------:R-:W-:Y:S02]  /*1a730*/  @!UP2 UIMAD UR22, UR16, UR4, URZ ;  /* 0x000000041016a2a4 */ /* 0x000fe4000f8e023f */
[----:B------:R-:W-:-:S02]  /*1a740*/  @!UP3 UMOV UR19, UR20 ;  /* 0x000000140013bc82 */ /* 0x000fc40008000000 */
[----:B------:R-:W-:Y:S01]  /*1a750*/  @!UP3 UIADD3 UR7, UR21, UR18, URZ ;  /* 0x000000121507b290 */ /* 0x000fe2000fffe03f */
[C---:B------:R-:W-:Y:S01]  /*1a760*/  IADD3 R2, P0, R0.reuse, UR19, RZ ;  /* 0x0000001300027c10 */ /* 0x040fe2000ff1e0ff */
[----:B------:R-:W-:Y:S02]  /*1a770*/  UIADD3 UR15, -UR12, UR15, URZ ;  /* 0x0000000f0c0f7290 */ /* 0x000fe4000fffe13f */
[----:B------:R-:W-:Y:S02]  /*1a780*/  UIMAD UR22, UR10, UR22, URZ ;  /* 0x000000160a1672a4 */ /* 0x000fe4000f8e023f */
[----:B------:R-:W-:Y:S01]  /*1a790*/  @!UP0 UIMAD UR8, UR10, UR14, URZ ;  /* 0x0000000e0a0882a4 */ /* 0x000fe2000f8e023f */
[----:B------:R-:W-:Y:S01]  /*1a7a0*/  LEA.HI.X.SX32 R3, R0, UR7, 0x1, P0 ;  /* 0x0000000700037c11 */ /* 0x000fe200080f0eff */
[----:B------:R-:W-:Y:S01]  /*1a7b0*/  @UP2 ULDC UR23, c[0x0][0x210] ;  /* 0x0000840000172ab9 */ /* 0x000fe20000000800 */
[C---:B------:R-:W-:Y:S01]  /*1a7c0*/  ISETP.GE.OR P0, PT, R8.reuse, UR15, P1 ;  /* 0x0000000f08007c0c */ /* 0x040fe20008f06670 */
[----:B------:R-:W-:Y:S01]  /*1a7d0*/  USEL UR22, UR22, URZ, !UP4 ;  /* 0x0000003f16167287 */ /* 0x000fe2000e000000 */
[----:B------:R-:W-:Y:S01]  /*1a7e0*/  ISETP.GE.AND P6, PT, R8, UR15, PT ;  /* 0x0000000f08007c0c */ /* 0x000fe2000bfc6270 */
[----:B------:R-:W-:Y:S01]  /*1a7f0*/  @!UP2 UMOV UR23, 0x1 ;  /* 0x000000010017a882 */ /* 0x000fe20000000000 */
[----:B-1----:R-:W-:Y:S01]  /*1a800*/  IMAD.WIDE.U32 R10, R10, c[0x0][0x1f0], R2 ;  /* 0x00007c000a0a7a25 */ /* 0x002fe200078e0002 */
[----:B------:R-:W-:-:S02]  /*1a810*/  UIMAD UR12, UR12, UR23, URZ ;  /* 0x000000170c0c72a4 */ /* 0x000fc4000f8e023f */
[----:B------:R-:W-:Y:S02]  /*1a820*/  UIMAD UR22, UR9, UR16, UR22 ;  /* 0x00000010091672a4 */ /* 0x000fe4000f8e0216 */
[----:B------:R-:W-:Y:S01]  /*1a830*/  @!UP4 UMOV UR24, URZ ;  /* 0x0000003f0018cc82 */ /* 0x000fe20008000000 */
[----:B------:R-:W-:Y:S01]  /*1a840*/  IADD3 R13, R11, UR13, RZ ;  /* 0x0000000d0b0d7c10 */ /* 0x000fe2000fffe0ff */
[----:B------:R-:W-:Y:S02]  /*1a850*/  @UP4 UMOV UR24, UR8 ;  /* 0x0000000800184c82 */ /* 0x000fe40008000000 */
[----:B------:R-:W-:Y:S02]  /*1a860*/  @!UP4 UMOV UR25, URZ ;  /* 0x0000003f0019cc82 */ /* 0x000fe40008000000 */
[----:B------:R-:W-:Y:S02]  /*1a870*/  USHF.R.S32.HI UR4, URZ, 0x1f, UR12 ;  /* 0x0000001f3f047899 */ /* 0x000fe4000801140c */
[----:B------:R-:W-:-:S02]  /*1a880*/  @UP4 USHF.R.S32.HI UR25, URZ, 0x1f, UR8 ;  /* 0x0000001f3f194899 */ /* 0x000fc40008011408 */
[----:B------:R-:W-:Y:S02]  /*1a890*/  USHF.R.S32.HI UR5, URZ, 0x1f, UR22 ;  /* 0x0000001f3f057899 */ /* 0x000fe40008011416 */
[----:B------:R-:W-:Y:S02]  /*1a8a0*/  UIADD3 UR12, UP1, UP0, UR12, UR24, UR22 ;  /* 0x000000180c0c7290 */ /* 0x000fe4000f83e016 */
[----:B------:R-:W-:Y:S02]  /*1a8b0*/  ULDC.64 UR6, c[0x0][0x118] ;  /* 0x0000460000067ab9 */ /* 0x000fe40000000a00 */
        /* <DEDUP_REMOVED lines=10> */
.L_x_562:
[----:B------:R-:W-:Y:S05]  /*1a960*/  BSYNC B0 ;  /* 0x0000000000007941 */ /* 0x000fea0003800000 */
.L_x_561:
        /* <DEDUP_REMOVED lines=16> */
.L_x_564:
[----:B------:R-:W-:Y:S05]  /*1aa70*/  BSYNC B0 ;  /* 0x0000000000007941 */ /* 0x000fea0003800000 */
.L_x_563:
        /* <DEDUP_REMOVED lines=16> */
.L_x_566:
[----:B------:R-:W-:Y:S05]  /*1ab80*/  BSYNC B0 ;  /* 0x0000000000007941 */ /* 0x000fea0003800000 */
.L_x_565:
        /* <DEDUP_REMOVED lines=15> */
.L_x_568:
[----:B------:R-:W-:Y:S05]  /*1ac80*/  BSYNC B0 ;  /* 0x0000000000007941 */ /* 0x000fea0003800000 */
.L_x_567:
        /* <DEDUP_REMOVED lines=10> */
[----:B-1----:R-:W-:-:S02]  /*1ad30*/  @!P6 LEA R12, P3, R6, c[0x0][0x200], 0x2 ;  /* 0x00008000060cea11 */ /* 0x002fc400078610ff */
[----:B------:R-:W-:Y:S02]  /*1ad40*/  @!P4 IADD3 R5, P1, R4, UR12, RZ ;  /* 0x0000000c0405cc10 */ /* 0x000fe4000ff3e0ff */
[----:B------:R-:W-:Y:S02]  /*1ad50*/  @!P5 LEA.HI.X.SX32 R0, R0, UR4, 0x1, P2 ;  /* 0x000000040000dc11 */ /* 0x000fe400090f0eff */
[----:B------:R-:W-:Y:S02]  /*1ad60*/  @!P6 LEA.HI.X R13, R6, c[0x0][0x204], R8, 0x2, P3 ;  /* 0x00008100060dea11 */ /* 0x000fe400018f1408 */
[----:B------:R-:W-:Y:S02]  /*1ad70*/  @!P5 LEA R10, P2, R2, c[0x0][0x200], 0x2 ;  /* 0x00008000020ada11 */ /* 0x000fe400078410ff */
        /* <DEDUP_REMOVED lines=19> */
.L_x_569:
        /* <DEDUP_REMOVED lines=13> */
.L_x_1138:


//--------------------- .text._ZN5flash16flash_fwd_kernelI23Flash_fwd_kernel_traitsILi32ELi128ELi128ELi4ELb0ELb0EN7cutlass10bfloat16_tE19Flash_kernel_traitsILi32ELi128ELi128ELi4ES3_EELb0ELb0ELb0ELb0ELb0ELb0ELb1ELb0EEEvNS_16Flash_fwd_paramsE --------------------------
	.section	.text._ZN5flash16flash_fwd_kernelI23Flash_fwd_kernel_traitsILi32ELi128ELi128ELi4ELb0ELb0EN7cutlass10bfloat16_tE19Flash_kernel_traitsILi32ELi128ELi128ELi4ES3_EELb0ELb0ELb0ELb0ELb0ELb0ELb1ELb0EEEvNS_16Flash_fwd_paramsE,"ax",@progbits
	.sectioninfo	@"SHI_REGISTERS=255"
	.align	128
        .global         _ZN5flash16flash_fwd_kernelI23Flash_fwd_kernel_traitsILi32ELi128ELi128ELi4ELb0ELb0EN7cutlass10bfloat16_tE19Flash_kernel_traitsILi32ELi128ELi128ELi4ES3_EELb0ELb0ELb0ELb0ELb0ELb0ELb1ELb0EEEvNS_16Flash_fwd_paramsE
        .type           _ZN5flash16flash_fwd_kernelI23Flash_fwd_kernel_traitsILi32ELi128ELi128ELi4ELb0ELb0EN7cutlass10bfloat16_tE19Flash_kernel_traitsILi32ELi128ELi128ELi4ES3_EELb0ELb0ELb0ELb0ELb0ELb0ELb1ELb0EEEvNS_16Flash_fwd_paramsE,@function
        .size           _ZN5flash16flash_fwd_kernelI23Flash_fwd_kernel_traitsILi32ELi128ELi128ELi4ELb0ELb0EN7cutlass10bfloat16_tE19Flash_kernel_traitsILi32ELi128ELi128ELi4ES3_EELb0ELb0ELb0ELb0ELb0ELb0ELb1ELb0EEEvNS_16Flash_fwd_paramsE,(.L_x_1139 - _ZN5flash16flash_fwd_kernelI23Flash_fwd_kernel_traitsILi32ELi128ELi128ELi4ELb0ELb0EN7cutlass10bfloat16_tE19Flash_kernel_traitsILi32ELi128ELi128ELi4ES3_EELb0ELb0ELb0ELb0ELb0ELb0ELb1ELb0EEEvNS_16Flash_fwd_paramsE)
        .other          _ZN5flash16flash_fwd_kernelI23Flash_fwd_kernel_traitsILi32ELi128ELi128ELi4ELb0ELb0EN7cutlass10bfloat16_tE19Flash_kernel_traitsILi32ELi128ELi128ELi4ES3_EELb0ELb0ELb0ELb0ELb0ELb0ELb1ELb0EEEvNS_16Flash_fwd_paramsE,@"STO_CUDA_ENTRY STV_DEFAULT"
_ZN5flash16flash_fwd_kernelI23Flash_fwd_kernel_traitsILi32ELi128ELi128ELi4ELb0ELb0EN7cutlass10bfloat16_tE19Flash_kernel_traitsILi32ELi128ELi128ELi4ES3_EELb0ELb0ELb0ELb0ELb0ELb0ELb1ELb0EEEvNS_16Flash_fwd_paramsE:
.text._ZN5flash16flash_fwd_kernelI23Flash_fwd_kernel_traitsILi32ELi128ELi128ELi4ELb0ELb0EN7cutlass10bfloat16_tE19Flash_kernel_traitsILi32ELi128ELi128ELi4ES3_EELb0ELb0ELb0ELb0ELb0ELb0ELb1ELb0EEEvNS_16Flash_fwd_paramsE:
        /* <DEDUP_REMOVED lines=36> */
.L_x_570:
[----:B-1----:R-:W-:Y:S02]  /*0240*/  MOV R0, c[0x0][0x218] ;  /* 0x0000860000007a02 */ /* 0x002fe40000000f00 */
.L_x_571:
        /* <DEDUP_REMOVED lines=44> */
.L_x_573:
        /* <DEDUP_REMOVED lines=42> */
.L_x_574:
[----:B------:R-:W-:Y:S01]  /*07b0*/  SHF.R.S32.HI R20, RZ, 0x1f, R112 ;  /* 0x0000001fff147819 */ /* 0x000fe20000011470 */
[----:B------:R-:W-:Y:S01]  /*07c0*/  IMAD.IADD R13, R14, 0x1, -R25 ;  /* 0x000000010e0d7824 */ /* 0x000fe200078e0a19 */
[----:B------:R-:W-:Y:S01]  /*07d0*/  BSSY B0, `(.L_x_575) ;  /* 0x0000034000007945 */ /* 0x000fe20003800000 */
[----:B------:R-:W-:Y:S01]  /*07e0*/  IMAD R5, R5, c[0x0][0x1a8], RZ ;  /* 0x00006a0005057a24 */ /* 0x000fe200078e02ff */
[CC--:B------:R-:W-:Y:S02]  /*07f0*/  LEA.HI R4, R20.reuse, R112.reuse, RZ, 0x2 ;  /* 0x0000007014047211 */ /* 0x0c0fe400078f10ff */
        /* <DEDUP_REMOVED lines=11> */
[--C-:B------:R-:W-:Y:S02]  /*08b0*/  SHF.R.S32.HI R251, RZ, 0x1f, R250.reuse ;  /* 0x0000001ffffb7819 */ /* 0x100fe400000114fa */
[----:B------:R-:W-:Y:S02]  /*08c0*/  LOP3.LUT R3, R0, 0x18, R250, 0xf8, !PT ;  /* 0x0000001800037812 */ /* 0x000fe400078ef8fa */
[----:B------:R-:W-:Y:S01]  /*08d0*/  SHF.R.U32.HI R0, RZ, 0x3, R0 ;  /* 0x00000003ff007819 */ /* 0x000fe20000011600 */
[----:B------:R1:W-:Y:S01]  /*08e0*/  STL.64 [R1+0x18], R250 ;  /* 0x000018fa01007387 */ /* 0x0003e20000100a00 */
[----:B------:R-:W-:Y:S02]  /*08f0*/  IADD3 R6, P0, R250, R9, RZ ;  /* 0x00000009fa067210 */ /* 0x000fe40007f1e0ff */
[----:B------:R-:W-:Y:S01]  /*0900*/  LOP3.LUT R0, R3, R0, RZ, 0x3c, !PT ;  /* 0x0000000003007212 */ /* 0x000fe200078e3cff */
[----:B------:R1:W-:Y:S01]  /*0910*/  STL [R1+0x44], R13 ;  /* 0x0000440d01007387 */ /* 0x0003e20000100800 */
        /* <DEDUP_REMOVED lines=31> */
.L_x_576:
[----:B------:R-:W-:Y:S05]  /*0b10*/  BSYNC B0 ;  /* 0x0000000000007941 */ /* 0x000fea0003800000 */
.L_x_575:
        /* <DEDUP_REMOVED lines=22> */
.L_x_578:
[----:B------:R-:W-:Y:S05]  /*0c80*/  BSYNC B0 ;  /* 0x0000000000007941 */ /* 0x000fea0003800000 */
.L_x_577:
        /* <DEDUP_REMOVED lines=22> */
.L_x_580:
[----:B------:R-:W-:Y:S05]  /*0df0*/  BSYNC B0 ;  /* 0x0000000000007941 */ /* 0x000fea0003800000 */
.L_x_579:
        /* <DEDUP_REMOVED lines=25> */
.L_x_582:
[----:B------:R-:W-:Y:S05]  /*0f90*/  BSYNC B0 ;  /* 0x0000000000007941 */ /* 0x000fea0003800000 */
.L_x_581:
        /* <DEDUP_REMOVED lines=16> */
[----:B------:R-:W-:Y:S02]  /*10a0*/  IMAD R9, R15, c[0x0][0x1b8], RZ ;  /* 0x00006e000f097a24 */ /* 0x000fe400078e02ff */
[C---:B------:R-:W-:Y:S01]  /*10b0*/  IMAD R10, R12.reuse, c[0x0][0x1b4], R10 ;  /* 0x00006d000c0a7a24 */ /* 0x040fe200078e020a */
[----:B------:R-:W-:Y:S01]  /*10c0*/  LEA.HI R14, R13, R13, RZ, 0x1 ;  /* 0x0000000d0d0e7211 */ /* 0x000fe200078f08ff */
[----:B------:R-:W-:-:S03]  /*10d0*/  IMAD.WIDE.U32 R32, R12, c[0x0][0x1b0], R6 ;  /* 0x00006c000c207a25 */ /* 0x000fc600078e0006 */
[----:B------:R-:W-:Y:S01]  /*10e0*/  SHF.R.S32.HI R0, RZ, 0x1, R14 ;  /* 0x00000001ff007819 */ /* 0x000fe2000001140e */
[C---:B------:R-:W-:Y:S01]  /*10f0*/  IMAD.WIDE.U32 R30, R12.reuse, c[0x0][0x1b8], R4 ;  /* 0x00006e000c1e7a25 */ /* 0x040fe200078e0004 */
[----:B------:R-:W-:Y:S01]  /*1100*/  LOP3.LUT R4, R23, 0xffffffe0, RZ, 0xc0, !PT ;  /* 0xffffffe017047812 */ /* 0x000fe200078ec0ff */
[----:B------:R1:W-:Y:S01]  /*1110*/  STL.64 [R1+0x30], R32 ;  /* 0x0000302001007387 */ /* 0x0003e20000100a00 */
[----:B------:R-:W-:Y:S01]  /*1120*/  IADD3 R207, R33, R10, RZ ;  /* 0x0000000a21cf7210 */ /* 0x000fe20007ffe0ff */
[----:B------:R-:W-:Y:S01]  /*1130*/  IMAD R9, R12, c[0x0][0x1bc], R9 ;  /* 0x00006f000c097a24 */ /* 0x000fe200078e0209 */
[----:B------:R-:W-:Y:S01]  /*1140*/  MOV R206, R32 ;  /* 0x0000002000ce7202 */ /* 0x000fe20000000f00 */
[----:B------:R-:W-:Y:S01]  /*1150*/  IMAD.IADD R10, R112, 0x1, -R4 ;  /* 0x00000001700a7824 */ /* 0x000fe200078e0a04 */
[----:B------:R-:W-:Y:S01]  /*1160*/  SHF.R.S32.HI R8, RZ, 0x1f, R14 ;  /* 0x0000001fff087819 */ /* 0x000fe2000001140e */
[----:B------:R1:W-:Y:S01]  /*1170*/  STL.64 [R1+0x28], R30 ;  /* 0x0000281e01007387 */ /* 0x0003e20000100a00 */
[----:B------:R-:W-:Y:S01]  /*1180*/  IADD3 R16, R31, R9, RZ ;  /* 0x000000091f107210 */ /* 0x000fe20007ffe0ff */
[C---:B------:R-:W-:Y:S01]  /*1190*/  IMAD R5, R25.reuse, -0x80, R24 ;  /* 0xffffff8019057824 */ /* 0x040fe200078e0218 */
[----:B------:R-:W-:Y:S01]  /*11a0*/  LEA.HI R8, R8, R0, RZ, 0x2 ;  /* 0x0000000008087211 */ /* 0x000fe200078f10ff */
[----:B------:R1:W-:Y:S01]  /*11b0*/  STL.64 [R1+0x20], R206 ;  /* 0x000020ce01007387 */ /* 0x0003e20000100a00 */
[----:B------:R-:W-:Y:S01]  /*11c0*/  SHF.R.S32.HI R12, RZ, 0x1f, R25 ;  /* 0x0000001fff0c7819 */ /* 0x000fe20000011419 */
[----:B------:R-:W-:Y:S01]  /*11d0*/  IMAD.WIDE.U32 R6, R25, R203, R206 ;  /* 0x000000cb19067225 */ /* 0x000fe200078e00ce */
[----:B------:R-:W-:Y:S01]  /*11e0*/  LOP3.LUT R8, R8, 0xfffffffc, RZ, 0xc0, !PT ;  /* 0xfffffffc08087812 */ /* 0x000fe200078ec0ff */
[----:B------:R1:W-:Y:S01]  /*11f0*/  STL [R1+0x54], R10 ;  /* 0x0000540a01007387 */ /* 0x0003e20000100800 */
[----:B------:R-:W-:-:S03]  /*1200*/  ISETP.GE.AND P0, PT, R2, R5, PT ;  /* 0x000000050200720c */ /* 0x000fc60003f06270 */
[----:B------:R1:W-:Y:S01]  /*1210*/  STL [R1+0x14], R16 ;  /* 0x0000141001007387 */ /* 0x0003e20000100800 */
[----:B------:R-:W-:Y:S02]  /*1220*/  IMAD.IADD R15, R0, 0x1, -R8 ;  /* 0x00000001000f7824 */ /* 0x000fe400078e0a08 */
[----:B------:R-:W-:Y:S02]  /*1230*/  IMAD R0, R200, R25, RZ ;  /* 0x00000019c8007224 */ /* 0x000fe400078e02ff */
[----:B------:R-:W-:Y:S01]  /*1240*/  IMAD.MOV.U32 R8, RZ, RZ, 0x10 ;  /* 0x00000010ff087424 */ /* 0x000fe200078e00ff */
[----:B------:R-:W-:Y:S01]  /*1250*/  LOP3.LUT P1, RZ, R15, 0x2, RZ, 0xc0, !PT ;  /* 0x000000020fff7812 */ /* 0x000fe2000782c0ff */
[----:B------:R-:W-:-:S03]  /*1260*/  IMAD R0, R12, R203, R0 ;  /* 0x000000cb0c007224 */ /* 0x000fc600078e0200 */
[----:B------:R-:W-:Y:S02]  /*1270*/  SEL R4, R8, 0xfffffff0, !P1 ;  /* 0xfffffff008047807 */ /* 0x000fe40004800000 */
        /* <DEDUP_REMOVED lines=13> */
.L_x_584:
[----:B------:R-:W-:Y:S05]  /*1350*/  BSYNC B0 ;  /* 0x0000000000007941 */ /* 0x000fea0003800000 */
.L_x_583:
        /* <DEDUP_REMOVED lines=17> */
.L_x_586:
[----:B------:R-:W-:Y:S05]  /*1470*/  BSYNC B0 ;  /* 0x0000000000007941 */ /* 0x000fea0003800000 */
.L_x_585:
        /* <DEDUP_REMOVED lines=15> */
.L_x_588:
[----:B------:R-:W-:Y:S05]  /*1570*/  BSYNC B0 ;  /* 0x0000000000007941 */ /* 0x000fea0003800000 */
.L_x_587:
        /* <DEDUP_REMOVED lines=17> */
.L_x_590:
[----:B------:R-:W-:Y:S05]  /*1690*/  BSYNC B0 ;  /* 0x0000000000007941 */ /* 0x000fea0003800000 */
.L_x_589:
        /* <DEDUP_REMOVED lines=26> */
.L_x_592:
[----:B------:R-:W-:Y:S05]  /*1840*/  BSYNC B0 ;  /* 0x0000000000007941 */ /* 0x000fea0003800000 */
.L_x_591:
        /* <DEDUP_REMOVED lines=17> */
.L_x_594:
[----:B------:R-:W-:Y:S05]  /*1960*/  BSYNC B0 ;  /* 0x0000000000007941 */ /* 0x000fea0003800000 */
.L_x_593:
        /* <DEDUP_REMOVED lines=17> */
.L_x_596:
[----:B------:R-:W-:Y:S05]  /*1a80*/  BSYNC B0 ;  /* 0x0000000000007941 */ /* 0x000fea0003800000 */
.L_x_595:
        /* <DEDUP_REMOVED lines=18> */
.L_x_598:
[----:B------:R-:W-:Y:S05]  /*1bb0*/  BSYNC B0 ;  /* 0x0000000000007941 */ /* 0x000fea0003800000 */
.L_x_597:
        /* <DEDUP_REMOVED lines=43> */
[----:B------:R-:W5:Y:S04]  /*1e70*/  LDSM.16.M88.4 R12, [R187+0x1000] ;  /* 0x00100000bb0c783b */ /* 0x000f680000000200 */
[----:B------:R-:W-:Y:S04]  /*1e80*/  LDSM.16.M88.4 R16, [R188] ;  /* 0x00000000bc10783b */ /* 0x000fe80000000200 */
[----:B------:R-:W-:Y:S04]  /*1e90*/  LDSM.16.M88.4 R52, [R189] ;  /* 0x00000000bd34783b */ /* 0x000fe80000000200 */
[----:B------:R-:W-:Y:S04]  /*1ea0*/  LDSM.16.M88.4 R8, [R188+0x1000] ;  /* 0x00100000bc08783b */ /* 0x000fe80000000200 */
[----:B------:R-:W2:Y:S04]  /*1eb0*/  LDSM.16.M88.4 R56, [R184+0x2400] ;  /* 0x00240000b838783b */ /* 0x000ea80000000200 */
[----:B------:R-:W3:Y:S04]  /*1ec0*/  LDSM.16.M88.4 R76, [R189+0x400] ;  /* 0x00040000bd4c783b */ /* 0x000ee80000000200 */
[----:B------:R-:W4:Y:S04]  /*1ed0*/  LDSM.16.M88.4 R96, [R184+0x2800] ;  /* 0x00280000b860783b */ /* 0x000f280000000200 */
[----:B------:R-:W3:Y:S04]  /*1ee0*/  LDSM.16.M88.4 R108, [R189+0x800] ;  /* 0x00080000bd6c783b */ /* 0x000ee80000000200 */
[----:B------:R-:W3:Y:S01]  /*1ef0*/  LDSM.16.M88.4 R84, [R184+0x2c00] ;  /* 0x002c0000b854783b */ /* 0x000ee20000000200 */
[-C--:B-1--4-:R-:W-:Y:S03]  /*1f00*/  HMMA.16816.F32.BF16 R28, R20, R48.reuse, RZ ;  /* 0x00000030141c723c */ /* 0x092fe600000418ff */
[----:B------:R-:W1:Y:S04]  /*1f10*/  LDSM.16.M88.4 R100, [R189+0xc00] ;  /* 0x000c0000bd64783b */ /* 0x000e680000000200 */
[----:B------:R-:W4:Y:S01]  /*1f20*/  LDSM.16.M88.4 R92, [R184+0x3000] ;  /* 0x00300000b85c783b */ /* 0x000f220000000200 */
[C---:B-----5:R-:W-:Y:S03]  /*1f30*/  HMMA.16816.F32.BF16 R32, R12.reuse, R48, RZ ;  /* 0x000000300c20723c */ /* 0x060fe600000418ff */
[----:B------:R-:W5:Y:S04]  /*1f40*/  LDSM.16.M88.4 R72, [R189+0x1000] ;  /* 0x00100000bd48783b */ /* 0x000f680000000200 */
[----:B------:R-:W1:Y:S04]  /*1f50*/  LDSM.16.M88.4 R64, [R184+0x3400] ;  /* 0x00340000b840783b */ /* 0x000e680000000200 */
[----:B------:R-:W1:Y:S01]  /*1f60*/  LDSM.16.M88.4 R88, [R189+0x1400] ;  /* 0x00140000bd58783b */ /* 0x000e620000000200 */
[----:B--2---:R-:W-:Y:S03]  /*1f70*/  HMMA.16816.F32.BF16 R36, R12, R56, RZ ;  /* 0x000000380c24723c */ /* 0x004fe600000418ff */
[----:B------:R-:W2:Y:S04]  /*1f80*/  LDSM.16.M88.4 R68, [R184+0x3800] ;  /* 0x00380000b844783b */ /* 0x000ea80000000200 */
[----:B------:R-:W1:Y:S01]  /*1f90*/  LDSM.16.M88.4 R104, [R189+0x1800] ;  /* 0x00180000bd68783b */ /* 0x000e620000000200 */
[----:B------:R-:W-:Y:S03]  /*1fa0*/  HMMA.16816.F32.BF16 R28, R16, R52, R28 ;  /* 0x00000034101c723c */ /* 0x000fe6000004181c */
[----:B------:R-:W1:Y:S04]  /*1fb0*/  LDSM.16.M88.4 R60, [R184+0x3c00] ;  /* 0x003c0000b83c783b */ /* 0x000e680000000200 */
[----:B------:R-:W1:Y:S01]  /*1fc0*/  LDSM.16.M88.4 R80, [R189+0x1c00] ;  /* 0x001c0000bd50783b */ /* 0x000e620000000200 */
[----:B------:R-:W-:-:S04]  /*1fd0*/  DEPBAR.LE SB0, 0x0 ;  /* 0x000080000000791a */ /* 0x000fc80000000000 */
[----:B------:R-:W-:Y:S08]  /*1fe0*/  HMMA.16816.F32.BF16 R40, R8, R52, R32 ;  /* 0x000000340828723c */ /* 0x000ff00000041820 */
[----:B------:R-:W-:Y:S04]  /*1ff0*/  HMMA.16816.F32.BF16 R32, R20, R56, RZ ;  /* 0x000000381420723c */ /* 0x000fe800000418ff */
[----:B------:R-:W-:-:S04]  /*2000*/  FMUL.FTZ R0, R28, c[0x0][0x2ec] ;  /* 0x0000bb001c007a20 */ /* 0x000fc80000410000 */
[----:B---3--:R-:W-:Y:S01]  /*2010*/  HMMA.16816.F32.BF16 R44, R8, R76, R36 ;  /* 0x0000004c082c723c */ /* 0x008fe20000041824 */
[----:B------:R3:W-:Y:S07]  /*2020*/  MUFU.TANH R135, R0 ;  /* 0x0000000000877308 */ /* 0x0007ee0000002400 */
[----:B------:R-:W-:Y:S01]  /*2030*/  HMMA.16816.F32.BF16 R36, R12, R96, RZ ;  /* 0x000000600c24723c */ /* 0x000fe200000418ff */
[----:B---3--:R-:W-:-:S04]  /*2040*/  FMUL.FTZ R0, R29, c[0x0][0x2ec] ;  /* 0x0000bb001d007a20 */ /* 0x008fc80000410000 */
[----:B------:R3:W-:Y:S11]  /*2050*/  MUFU.TANH R144, R0 ;  /* 0x0000000000907308 */ /* 0x0007f60000002400 */
[----:B------:R-:W-:Y:S08]  /*2060*/  @!UPT UIADD3 URZ, URZ, URZ, URZ ;  /* 0x0000003f3f3ff290 */ /* 0x000ff0000fffe03f */
[----:B------:R-:W-:Y:S01]  /*2070*/  HMMA.16816.F32.BF16 R36, R8, R108, R36 ;  /* 0x0000006c0824723c */ /* 0x000fe20000041824 */
[----:B---3--:R-:W-:-:S04]  /*2080*/  FMUL.FTZ R0, R30, c[0x0][0x2ec] ;  /* 0x0000bb001e007a20 */ /* 0x008fc80000410000 */
[----:B------:R3:W-:Y:S02]  /*2090*/  MUFU.TANH R127, R0 ;  /* 0x00000000007f7308 */ /* 0x0007e40000002400 */
[----:B---3--:R-:W-:Y:S02]  /*20a0*/  FMUL.FTZ R0, R31, c[0x0][0x2ec] ;  /* 0x0000bb001f007a20 */ /* 0x008fe40000410000 */
[----:B------:R-:W-:Y:S04]  /*20b0*/  HMMA.16816.F32.BF16 R28, R16, R76, R32 ;  /* 0x0000004c101c723c */ /* 0x000fe80000041820 */
[----:B------:R3:W-:Y:S04]  /*20c0*/  MUFU.TANH R136, R0 ;  /* 0x0000000000887308 */ /* 0x0007e80000002400 */
[----:B------:R-:W-:Y:S01]  /*20d0*/  HMMA.16816.F32.BF16 R32, R20, R96, RZ ;  /* 0x000000601420723c */ /* 0x000fe200000418ff */
[----:B---3--:R-:W-:-:S04]  /*20e0*/  FMUL.FTZ R0, R40, c[0x0][0x2ec] ;  /* 0x0000bb0028007a20 */ /* 0x008fc80000410000 */
[----:B------:R3:W-:Y:S02]  /*20f0*/  MUFU.TANH R113, R0 ;  /* 0x0000000000717308 */ /* 0x0007e40000002400 */
[----:B---3--:R-:W-:-:S06]  /*2100*/  FMUL.FTZ R0, R41, c[0x0][0x2ec] ;  /* 0x0000bb0029007a20 */ /* 0x008fcc0000410000 */
[----:B------:R3:W-:Y:S02]  /*2110*/  MUFU.TANH R119, R0 ;  /* 0x0000000000777308 */ /* 0x0007e40000002400 */
[----:B---3--:R-:W-:-:S06]  /*2120*/  FMUL.FTZ R0, R42, c[0x0][0x2ec] ;  /* 0x0000bb002a007a20 */ /* 0x008fcc0000410000 */
[----:B------:R3:W1:Y:S02]  /*2130*/  MUFU.TANH R48, R0 ;  /* 0x0000000000307308 */ /* 0x0006640000002400 */
[----:B---3--:R-:W-:-:S06]  /*2140*/  FMUL.FTZ R0, R43, c[0x0][0x2ec] ;  /* 0x0000bb002b007a20 */ /* 0x008fcc0000410000 */
[----:B------:R3:W-:Y:S02]  /*2150*/  MUFU.TANH R49, R0 ;  /* 0x0000000000317308 */ /* 0x0007e40000002400 */
[----:B---3--:R-:W-:-:S06]  /*2160*/  FMUL.FTZ R0, R28, c[0x0][0x2ec] ;  /* 0x0000bb001c007a20 */ /* 0x008fcc0000410000 */
[----:B------:R3:W-:Y:S02]  /*2170*/  MUFU.TANH R143, R0 ;  /* 0x00000000008f7308 */ /* 0x0007e40000002400 */
[----:B---3--:R-:W-:-:S06]  /*2180*/  FMUL.FTZ R0, R29, c[0x0][0x2ec] ;  /* 0x0000bb001d007a20 */ /* 0x008fcc0000410000 */
[----:B------:R3:W-:Y:S02]  /*2190*/  MUFU.TANH R156, R0 ;  /* 0x00000000009c7308 */ /* 0x0007e40000002400 */
[----:B---3--:R-:W-:-:S06]  /*21a0*/  FMUL.FTZ R0, R30, c[0x0][0x2ec] ;  /* 0x0000bb001e007a20 */ /* 0x008fcc0000410000 */
        /* <DEDUP_REMOVED lines=10> */
[----:B------:R3:W-:Y:S02]  /*2250*/  MUFU.TANH R77, R0 ;  /* 0x00000000004d7308 */ /* 0x0007e40000002400 */
[----:B---3--:R-:W-:Y:S02]  /*2260*/  FMUL.FTZ R0, R47, c[0x0][0x2ec] ;  /* 0x0000bb002f007a20 */ /* 0x008fe40000410000 */
[----:B------:R-:W-:Y:S04]  /*2270*/  HMMA.16816.F32.BF16 R44, R12, R84, RZ ;  /* 0x000000540c2c723c */ /* 0x000fe800000418ff */
[----:B------:R3:W-:Y:S02]  /*2280*/  MUFU.TANH R125, R0 ;  /* 0x00000000007d7308 */ /* 0x0007e40000002400 */
[----:B---3--:R-:W-:-:S06]  /*2290*/  FMUL.FTZ R0, R28, c[0x0][0x2ec] ;  /* 0x0000bb001c007a20 */ /* 0x008fcc0000410000 */
[----:B------:R3:W-:Y:S11]  /*22a0*/  MUFU.TANH R153, R0 ;  /* 0x0000000000997308 */ /* 0x0007f60000002400 */
[----:B------:R-:W-:Y:S01]  /*22b0*/  @!UPT UIADD3 URZ, URZ, URZ, URZ ;  /* 0x0000003f3f3ff290 */ /* 0x000fe2000fffe03f */
[----:B-1----:R-:W-:Y:S01]  /*22c0*/  HMMA.16816.F32.BF16 R44, R8, R100, R44 ;  /* 0x00000064082c723c */ /* 0x002fe2000004182c */
[----:B---3--:R-:W-:-:S04]  /*22d0*/  FMUL.FTZ R0, R29, c[0x0][0x2ec] ;  /* 0x0000bb001d007a20 */ /* 0x008fc80000410000 */
[----:B------:R1:W-:Y:S02]  /*22e0*/  MUFU.TANH R168, R0 ;  /* 0x0000000000a87308 */ /* 0x0003e40000002400 */
[----:B-1----:R-:W-:-:S06]  /*22f0*/  FMUL.FTZ R0, R30, c[0x0][0x2ec] ;  /* 0x0000bb001e007a20 */ /* 0x002fcc0000410000 */
[----:B------:R1:W-:Y:S02]  /*2300*/  MUFU.TANH R147, R0 ;  /* 0x0000000000937308 */ /* 0x0003e40000002400 */
[----:B-1----:R-:W-:Y:S02]  /*2310*/  FMUL.FTZ R0, R31, c[0x0][0x2ec] ;  /* 0x0000bb001f007a20 */ /* 0x002fe40000410000 */
[----:B------:R-:W-:Y:S04]  /*2320*/  HMMA.16816.F32.BF16 R28, R16, R100, R32 ;  /* 0x00000064101c723c */ /* 0x000fe80000041820 */
[----:B------:R1:W-:Y:S04]  /*2330*/  MUFU.TANH R157, R0 ;  /* 0x00000000009d7308 */ /* 0x0003e80000002400 */
[----:B----4-:R-:W-:Y:S01]  /*2340*/  HMMA.16816.F32.BF16 R32, R20, R92, RZ ;  /* 0x0000005c1420723c */ /* 0x010fe200000418ff */
        /* <DEDUP_REMOVED lines=12> */
[----:B-----5:R-:W-:Y:S08]  /*2410*/  HMMA.16816.F32.BF16 R40, R8, R72, R36 ;  /* 0x000000480828723c */ /* 0x020ff00000041824 */
        /* <DEDUP_REMOVED lines=18> */
[----:B--2---:R-:W-:Y:S01]  /*2540*/  HMMA.16816.F32.BF16 R36, R12, R68, RZ ;  /* 0x000000440c24723c */ /* 0x004fe200000418ff */
        /* <DEDUP_REMOVED lines=43> */
[----:B--2---:R-:W-:-:S04]  /*2800*/  FMUL.FTZ R0, R44, c[0x0][0x2ec] ;  /* 0x0000bb002c007a20 */ /* 0x004fc80000410000 */
        /* <DEDUP_REMOVED lines=33> */
[----:B--2---:R-:W-:-:S07]  /*2a20*/  FMUL.FTZ R0, R39, c[0x0][0x2ec] ;  /* 0x0000bb0027007a20 */ /* 0x004fce0000410000 */
        /* <DEDUP_REMOVED lines=14> */
[----:B------:R-:W1:Y:S01]  /*2b10*/  MUFU.TANH R92, R36 ;  /* 0x00000024005c7308 */ /* 0x000e620000002400 */
[----:B------:R-:W-:Y:S02]  /*2b20*/  FMUL.FTZ R39, R39, c[0x0][0x2ec] ;  /* 0x0000bb0027277a20 */ /* 0x000fe40000410000 */
[----:B------:R-:W-:-:S05]  /*2b30*/  IMAD R0, R25, 0x80, R0 ;  /* 0x0000008019007824 */ /* 0x000fca00078e0200 */
[----:B------:R-:W2:Y:S01]  /*2b40*/  MUFU.TANH R85, R37 ;  /* 0x0000002500557308 */ /* 0x000ea20000002400 */
[C---:B------:R-:W-:Y:S02]  /*2b50*/  IADD3 R3, R0.reuse, 0x8, RZ ;  /* 0x0000000800037810 */ /* 0x040fe40007ffe0ff */
[C---:B------:R-:W-:Y:S02]  /*2b60*/  IADD3 R2, R0.reuse, 0x9, RZ ;  /* 0x0000000900027810 */ /* 0x040fe40007ffe0ff */
[-C--:B------:R-:W-:Y:S02]  /*2b70*/  ISETP.GE.AND P2, PT, R3, R24.reuse, PT ;  /* 0x000000180300720c */ /* 0x080fe40003f46270 */
[----:B------:R-:W-:Y:S01]  /*2b80*/  IADD3 R3, R0, 0x11, RZ ;  /* 0x0000001100037810 */ /* 0x000fe20007ffe0ff */
[----:B------:R-:W-:Y:S01]  /*2b90*/  MUFU.TANH R44, R38 ;  /* 0x00000026002c7308 */ /* 0x000fe20000002400 */
[-C--:B------:R-:W-:Y:S02]  /*2ba0*/  ISETP.GE.AND P0, PT, R2, R24.reuse, PT ;  /* 0x000000180200720c */ /* 0x080fe40003f06270 */
[----:B------:R-:W-:-:S02]  /*2bb0*/  ISETP.GE.AND P4, PT, R3, R24, PT ;  /* 0x000000180300720c */ /* 0x000fc40003f86270 */
[C---:B------:R-:W-:Y:S02]  /*2bc0*/  IADD3 R2, R0.reuse, 0x18, RZ ;  /* 0x0000001800027810 */ /* 0x040fe40007ffe0ff */
[-C--:B------:R-:W-:Y:S01]  /*2bd0*/  ISETP.GE.AND P6, PT, R0, R24.reuse, PT ;  /* 0x000000180000720c */ /* 0x080fe20003fc6270 */
[----:B------:R3:W-:Y:S01]  /*2be0*/  MUFU.TANH R45, R39 ;  /* 0x00000027002d7308 */ /* 0x0007e20000002400 */
[----:B------:R-:W-:Y:S02]  /*2bf0*/  ISETP.GE.AND P3, PT, R2, R24, PT ;  /* 0x000000180200720c */ /* 0x000fe40003f66270 */
[C---:B------:R-:W-:Y:S02]  /*2c00*/  IADD3 R5, R0.reuse, 0x1, RZ ;  /* 0x0000000100057810 */ /* 0x040fe40007ffe0ff */
[----:B------:R-:W-:Y:S02]  /*2c10*/  IADD3 R2, R0, 0x19, RZ ;  /* 0x0000001900027810 */ /* 0x000fe40007ffe0ff */
[----:B------:R-:W-:Y:S01]  /*2c20*/  FSEL R96, R48, -INF , !P6 ;  /* 0xff80000030607808 */ /* 0x000fe20007000000 */
[----:B------:R-:W-:Y:S01]  /*2c30*/  MUFU.TANH R46, R30 ;  /* 0x0000001e002e7308 */ /* 0x000fe20000002400 */
[----:B------:R-:W-:-:S02]  /*2c40*/  FSEL R88, R113, -INF , !P6 ;  /* 0xff80000071587808 */ /* 0x000fc40007000000 */
[----:B------:R-:W-:Y:S01]  /*2c50*/  FSEL R76, R127, -INF , !P6 ;  /* 0xff8000007f4c7808 */ /* 0x000fe20007000000 */
[----:B------:R-:W-:Y:S01]  /*2c60*/  BAR.SYNC.DEFER_BLOCKING 0x0 ;  /* 0x0000000000007b1d */ /* 0x000fe20000010000 */
[----:B------:R-:W-:Y:S02]  /*2c70*/  ISETP.GE.AND P5, PT, R5, R24, PT ;  /* 0x000000180500720c */ /* 0x000fe40003fa6270 */
[----:B-1----:R-:W-:Y:S01]  /*2c80*/  FSEL R92, R92, -INF , !P2 ;  /* 0xff8000005c5c7808 */ /* 0x002fe20005000000 */
[----:B---3--:R-:W-:Y:S01]  /*2c90*/  HMMA.16816.F32.BF16 R36, R8, R110, R40 ;  /* 0x0000006e0824723c */ /* 0x008fe20000041828 */
[----:B------:R-:W-:Y:S01]  /*2ca0*/  FSEL R93, R49, -INF , !P5 ;  /* 0xff800000315d7808 */ /* 0x000fe20006800000 */
[----:B------:R1:W-:Y:S01]  /*2cb0*/  MUFU.TANH R52, R31 ;  /* 0x0000001f00347308 */ /* 0x0003e20000002400 */
[----:B------:R-:W-:Y:S02]  /*2cc0*/  FSEL R84, R119, -INF , !P5 ;  /* 0xff80000077547808 */ /* 0x000fe40006800000 */
[----:B------:R-:W-:-:S02]  /*2cd0*/  FSEL R68, R136, -INF , !P5 ;  /* 0xff80000088447808 */ /* 0x000fc40006800000 */
[----:B------:R-:W-:Y:S01]  /*2ce0*/  IADD3 R5, R0, 0x10, RZ ;  /* 0x0000001000057810 */ /* 0x000fe20007ffe0ff */
[----:B------:R-:W-:Y:S01]  /*2cf0*/  HMMA.16816.F32.BF16 R40, R12, R94, RZ ;  /* 0x0000005e0c28723c */ /* 0x000fe200000418ff */
[----:B--2---:R-:W-:Y:S02]  /*2d00*/  FSEL R85, R85, -INF , !P0 ;  /* 0xff80000055557808 */ /* 0x004fe40004000000 */
[----:B------:R-:W-:Y:S02]  /*2d10*/  ISETP.GE.AND P1, PT, R5, R24, PT ;  /* 0x000000180500720c */ /* 0x000fe40003f26270 */
[----:B------:R-:W-:Y:S02]  /*2d20*/  FSEL R100, R125, -INF , !P4 ;  /* 0xff8000007d647808 */ /* 0x000fe40006000000 */
[----:B------:R-:W-:Y:S02]  /*2d30*/  FSEL R101, R77, -INF , !P1 ;  /* 0xff8000004d657808 */ /* 0x000fe40004800000 */
[----:B------:R-:W-:Y:S01]  /*2d40*/  FSEL R97, R97, -INF , !P1 ;  /* 0xff80000061617808 */ /* 0x000fe20004800000 */
[----:B-1----:R-:W-:Y:S01]  /*2d50*/  HMMA.16816.F32.BF16 R28, R8, R102, R32 ;  /* 0x00000066081c723c */ /* 0x002fe20000041820 */
[----:B------:R-:W-:-:S02]  /*2d60*/  FSEL R81, R139, -INF , !P1 ;  /* 0xff8000008b517808 */ /* 0x000fc40004800000 */
[----:B------:R-:W-:Y:S02]  /*2d70*/  FSEL R47, R143, -INF , !P1 ;  /* 0xff8000008f2f7808 */ /* 0x000fe40004800000 */
[----:B------:R-:W-:Y:S01]  /*2d80*/  FSEL R89, R133, -INF , !P4 ;  /* 0xff80000085597808 */ /* 0x000fe20006000000 */
[----:B------:R-:W-:Y:S02]  /*2d90*/  FMUL.FTZ R36, R36, c[0x0][0x2ec] ;  /* 0x0000bb0024247a20 */ /* 0x000fe40000410000 */
[----:B------:R-:W-:Y:S01]  /*2da0*/  FMUL.FTZ R37, R37, c[0x0][0x2ec] ;  /* 0x0000bb0025257a20 */ /* 0x000fe20000410000 */
[----:B------:R-:W-:Y:S01]  /*2db0*/  HMMA.16816.F32.BF16 R32, R12, R66, RZ ;  /* 0x000000420c20723c */ /* 0x000fe200000418ff */
[----:B------:R-:W-:Y:S01]  /*2dc0*/  FMUL.FTZ R38, R38, c[0x0][0x2ec] ;  /* 0x0000bb0026267a20 */ /* 0x000fe20000410000 */
[----:B------:R-:W-:Y:S01]  /*2dd0*/  MUFU.TANH R57, R36 ;  /* 0x0000002400397308 */ /* 0x000fe20000002400 */
[----:B------:R-:W-:-:S07]  /*2de0*/  FMUL.FTZ R39, R39, c[0x0][0x2ec] ;  /* 0x0000bb0027277a20 */ /* 0x000fce0000410000 */
[----:B------:R-:W-:Y:S05]  /*2df0*/  MUFU.TANH R60, R37 ;  /* 0x00000025003c7308 */ /* 0x000fea0000002400 */
[----:B------:R-:W-:Y:S02]  /*2e00*/  FMUL.FTZ R28, R28, c[0x0][0x2ec] ;  /* 0x0000bb001c1c7a20 */ /* 0x000fe40000410000 */
[----:B------:R-:W-:Y:S01]  /*2e10*/  FMUL.FTZ R29, R29, c[0x0][0x2ec] ;  /* 0x0000bb001d1d7a20 */ /* 0x000fe20000410000 */
[----:B------:R-:W-:Y:S01]  /*2e20*/  MUFU.TANH R109, R38 ;  /* 0x00000026006d7308 */ /* 0x000fe20000002400 */
[----:B------:R-:W-:Y:S02]  /*2e30*/  FMUL.FTZ R30, R30, c[0x0][0x2ec] ;  /* 0x0000bb001e1e7a20 */ /* 0x000fe40000410000 */
[----:B------:R-:W-:-:S05]  /*2e40*/  FMUL.FTZ R31, R31, c[0x0][0x2ec] ;  /* 0x0000bb001f1f7a20 */ /* 0x000fca0000410000 */
[----:B------:R1:W-:Y:S08]  /*2e50*/  MUFU.TANH R108, R39 ;  /* 0x00000027006c7308 */ /* 0x0003f00000002400 */
[----:B------:R-:W-:Y:S01]  /*2e60*/  MUFU.TANH R116, R28 ;  /* 0x0000001c00747308 */ /* 0x000fe20000002400 */
[----:B-1----:R-:W-:Y:S07]  /*2e70*/  HMMA.16816.F32.BF16 R36, R8, R74, R40 ;  /* 0x0000004a0824723c */ /* 0x002fee0000041828 */
        /* <DEDUP_REMOVED lines=10> */
[----:B-1----:R-:W-:Y:S06]  /*2f20*/  HMMA.16816.F32.BF16 R28, R8, R90, R32 ;  /* 0x0000005a081c723c */ /* 0x002fec0000041820 */
[----:B------:R-:W-:Y:S02]  /*2f30*/  MUFU.TANH R122, R37 ;  /* 0x00000025007a7308 */ /* 0x000fe40000002400 */
[----:B------:R-:W-:Y:S06]  /*2f40*/  HMMA.16816.F32.BF16 R32, R20, R50, RZ ;  /* 0x000000321420723c */ /* 0x000fec00000418ff */
[----:B------:R-:W-:Y:S01]  /*2f50*/  MUFU.TANH R118, R38 ;  /* 0x0000002600767308 */ /* 0x000fe20000002400 */
[----:B------:R-:W-:-:S02]  /*2f60*/  FSEL R51, R135, -INF , !P6 ;  /* 0xff80000087337808 */ /* 0x000fc40007000000 */
[----:B------:R-:W-:Y:S02]  /*2f70*/  ISETP.GE.AND P6, PT, R2, R24, PT ;  /* 0x000000180200720c */ /* 0x000fe40003fc6270 */
[----:B------:R-:W-:-:S03]  /*2f80*/  IADD3 R2, R0, 0x20, RZ ;  /* 0x0000002000027810 */ /* 0x000fc60007ffe0ff */
[----:B------:R1:W-:Y:S01]  /*2f90*/  MUFU.TANH R124, R39 ;  /* 0x00000027007c7308 */ /* 0x0003e20000002400 */
[----:B------:R-:W-:Y:S02]  /*2fa0*/  FSEL R50, R144, -INF , !P5 ;  /* 0xff80000090327808 */ /* 0x000fe40006800000 */
[----:B------:R-:W-:Y:S01]  /*2fb0*/  ISETP.GE.AND P5, PT, R2, R24, PT ;  /* 0x000000180200720c */ /* 0x000fe20003fa6270 */
[----:B------:R-:W-:Y:S01]  /*2fc0*/  FMUL.FTZ R28, R28, c[0x0][0x2ec] ;  /* 0x0000bb001c1c7a20 */ /* 0x000fe20000410000 */
[----:B------:R-:W-:Y:S01]  /*2fd0*/  IADD3 R2, R0, 0x21, RZ ;  /* 0x0000002100027810 */ /* 0x000fe20007ffe0ff */
[----:B------:R-:W-:Y:S01]  /*2fe0*/  FMUL.FTZ R29, R29, c[0x0][0x2ec] ;  /* 0x0000bb001d1d7a20 */ /* 0x000fe20000410000 */
[----:B------:R-:W-:Y:S01]  /*2ff0*/  FSEL R104, R121, -INF , !P5 ;  /* 0xff80000079687808 */ /* 0x000fe20006800000 */
[----:B------:R-:W-:Y:S01]  /*3000*/  FMUL.FTZ R30, R30, c[0x0][0x2ec] ;  /* 0x0000bb001e1e7a20 */ /* 0x000fe20000410000 */
[----:B------:R-:W-:Y:S01]  /*3010*/  MUFU.TANH R123, R28 ;  /* 0x0000001c007b7308 */ /* 0x000fe20000002400 */
[----:B------:R-:W-:Y:S01]  /*3020*/  FMUL.FTZ R31, R31, c[0x0][0x2ec] ;  /* 0x0000bb001f1f7a20 */ /* 0x000fe20000410000 */
[----:B------:R-:W-:Y:S01]  /*3030*/  FSEL R77, R147, -INF , !P5 ;  /* 0xff800000934d7808 */ /* 0x000fe20006800000 */
[----:B------:R-:W-:Y:S05]  /*3040*/  HMMA.16816.F32.BF16 R32, R16, R54, R32 ;  /* 0x000000361020723c */ /* 0x000fea0000041820 */
[----:B------:R-:W-:Y:S03]  /*3050*/  MUFU.TANH R131, R29 ;  /* 0x0000001d00837308 */ /* 0x000fe60000002400 */
[C---:B-1----:R-:W-:Y:S05]  /*3060*/  HMMA.16816.F32.BF16 R36, R8.reuse, R106, R40 ;  /* 0x0000006a0824723c */ /* 0x042fea0000041828 */
[----:B------:R-:W-:Y:S03]  /*3070*/  MUFU.TANH R129, R30 ;  /* 0x0000001e00817308 */ /* 0x000fe60000002400 */
[----:B------:R-:W-:Y:S05]  /*3080*/  HMMA.16816.F32.BF16 R8, R8, R82, R12 ;  /* 0x000000520808723c */ /* 0x000fea000004180c */
[----:B------:R-:W-:Y:S03]  /*3090*/  MUFU.TANH R130, R31 ;  /* 0x0000001f00827308 */ /* 0x000fe60000002400 */
[----:B------:R-:W-:Y:S01]  /*30a0*/  HMMA.16816.F32.BF16 R12, R20, R58, RZ ;  /* 0x0000003a140c723c */ /* 0x000fe200000418ff */
[----:B------:R-:W-:-:S02]  /*30b0*/  FMUL.FTZ R32, R32, c[0x0][0x2ec] ;  /* 0x0000bb0020207a20 */ /* 0x000fc40000410000 */
[----:B------:R-:W-:Y:S02]  /*30c0*/  FMUL.FTZ R33, R33, c[0x0][0x2ec] ;  /* 0x0000bb0021217a20 */ /* 0x000fe40000410000 */
[----:B------:R-:W-:Y:S01]  /*30d0*/  FMUL.FTZ R34, R34, c[0x0][0x2ec] ;  /* 0x0000bb0022227a20 */ /* 0x000fe20000410000 */
[----:B------:R-:W1:Y:S01]  /*30e0*/  MUFU.TANH R7, R32 ;  /* 0x0000002000077308 */ /* 0x000e620000002400 */
[----:B------:R-:W-:Y:S02]  /*30f0*/  FMUL.FTZ R35, R35, c[0x0][0x2ec] ;  /* 0x0000bb0023237a20 */ /* 0x000fe40000410000 */
[----:B------:R-:W-:Y:S02]  /*3100*/  FMUL.FTZ R37, R37, c[0x0][0x2ec] ;  /* 0x0000bb0025257a20 */ /* 0x000fe40000410000 */
[----:B------:R-:W-:Y:S02]  /*3110*/  FMUL.FTZ R39, R39, c[0x0][0x2ec] ;  /* 0x0000bb0027277a20 */ /* 0x000fe40000410000 */
[----:B------:R-:W-:Y:S01]  /*3120*/  FMUL.FTZ R36, R36, c[0x0][0x2ec] ;  /* 0x0000bb0024247a20 */ /* 0x000fe20000410000 */
[----:B------:R-:W2:Y:S01]  /*3130*/  MUFU.TANH R25, R33 ;  /* 0x0000002100197308 */ /* 0x000ea20000002400 */
[----:B------:R-:W-:-:S02]  /*3140*/  FMUL.FTZ R38, R38, c[0x0][0x2ec] ;  /* 0x0000bb0026267a20 */ /* 0x000fc40000410000 */
[----:B------:R-:W-:Y:S02]  /*3150*/  FMUL.FTZ R8, R8, c[0x0][0x2ec] ;  /* 0x0000bb0008087a20 */ /* 0x000fe40000410000 */
[----:B------:R-:W-:Y:S02]  /*3160*/  FMUL.FTZ R9, R9, c[0x0][0x2ec] ;  /* 0x0000bb0009097a20 */ /* 0x000fe40000410000 */
[----:B------:R-:W-:Y:S01]  /*3170*/  FMUL.FTZ R10, R10, c[0x0][0x2ec] ;  /* 0x0000bb000a0a7a20 */ /* 0x000fe20000410000 */
[----:B------:R-:W-:Y:S01]  /*3180*/  MUFU.TANH R154, R8 ;  /* 0x00000008009a7308 */ /* 0x000fe20000002400 */
[----:B------:R-:W-:Y:S01]  /*3190*/  FMUL.FTZ R11, R11, c[0x0][0x2ec] ;  /* 0x0000bb000b0b7a20 */ /* 0x000fe20000410000 */
[----:B------:R-:W-:Y:S01]  /*31a0*/  HMMA.16816.F32.BF16 R12, R16, R78, R12 ;  /* 0x0000004e100c723c */ /* 0x000fe2000004180c */
[----:B-1----:R-:W-:-:S05]  /*31b0*/  FSEL R49, R7, -INF , !P2 ;  /* 0xff80000007317808 */ /* 0x002fca0005000000 */
[----:B------:R-:W-:Y:S01]  /*31c0*/  MUFU.TANH R155, R9 ;  /* 0x00000009009b7308 */ /* 0x000fe20000002400 */
[----:B--2---:R-:W-:Y:S02]  /*31d0*/  FSEL R48, R25, -INF , !P0 ;  /* 0xff80000019307808 */ /* 0x004fe40004000000 */
[----:B------:R-:W-:-:S05]  /*31e0*/  FSEL R78, R145, -INF , !P4 ;  /* 0xff800000914e7808 */ /* 0x000fca0006000000 */
[----:B------:R-:W-:Y:S08]  /*31f0*/  MUFU.TANH R162, R10 ;  /* 0x0000000a00a27308 */ /* 0x000ff00000002400 */
[----:B------:R1:W-:Y:S02]  /*3200*/  MUFU.TANH R163, R11 ;  /* 0x0000000b00a37308 */ /* 0x0003e40000002400 */
[----:B------:R-:W-:-:S02]  /*3210*/  FMUL.FTZ R12, R12, c[0x0][0x2ec] ;  /* 0x0000bb000c0c7a20 */ /* 0x000fc40000410000 */
[----:B------:R-:W-:Y:S02]  /*3220*/  FMUL.FTZ R14, R14, c[0x0][0x2ec] ;  /* 0x0000bb000e0e7a20 */ /* 0x000fe40000410000 */
[----:B------:R-:W-:Y:S02]  /*3230*/  FMUL.FTZ R13, R13, c[0x0][0x2ec] ;  /* 0x0000bb000d0d7a20 */ /* 0x000fe40000410000 */
[----:B------:R-:W2:Y:S01]  /*3240*/  MUFU.TANH R6, R34 ;  /* 0x0000002200067308 */ /* 0x000ea20000002400 */
[----:B------:R-:W-:Y:S01]  /*3250*/  FMUL.FTZ R15, R15, c[0x0][0x2ec] ;  /* 0x0000bb000f0f7a20 */ /* 0x000fe20000410000 */
[----:B-1----:R-:W-:Y:S06]  /*3260*/  HMMA.16816.F32.BF16 R8, R20, R98, RZ ;  /* 0x000000621408723c */ /* 0x002fec00000418ff */
[----:B------:R-:W1:Y:S01]  /*3270*/  MUFU.TANH R3, R35 ;  /* 0x0000002300037308 */ /* 0x000e620000002400 */
[----:B------:R-:W-:-:S02]  /*3280*/  FSEL R99, R44, -INF , !P2 ;  /* 0xff8000002c637808 */ /* 0x000fc40005000000 */
[----:B--2---:R-:W-:-:S05]  /*3290*/  FSEL R80, R6, -INF , !P2 ;  /* 0xff80000006507808 */ /* 0x004fca0005000000 */
[----:B------:R-:W-:Y:S01]  /*32a0*/  MUFU.TANH R12, R12 ;  /* 0x0000000c000c7308 */ /* 0x000fe20000002400 */
[-C--:B------:R-:W-:Y:S02]  /*32b0*/  ISETP.GE.AND P2, PT, R2, R24.reuse, PT ;  /* 0x000000180200720c */ /* 0x080fe40003f46270 */
[----:B------:R-:W-:Y:S02]  /*32c0*/  IADD3 R2, R0, 0x28, RZ ;  /* 0x0000002800027810 */ /* 0x000fe40007ffe0ff */
[----:B------:R-:W-:Y:S02]  /*32d0*/  FSEL R98, R45, -INF , !P0 ;  /* 0xff8000002d627808 */ /* 0x000fe40004000000 */
[----:B-1----:R-:W-:Y:S01]  /*32e0*/  FSEL R79, R3, -INF , !P0 ;  /* 0xff800000034f7808 */ /* 0x002fe20004000000 */
[----:B------:R-:W1:Y:S01]  /*32f0*/  MUFU.TANH R14, R14 ;  /* 0x0000000e000e7308 */ /* 0x000e620000002400 */
[----:B------:R-:W-:Y:S02]  /*3300*/  ISETP.GE.AND P0, PT, R2, R24, PT ;  /* 0x000000180200720c */ /* 0x000fe40003f06270 */
[----:B------:R-:W-:-:S02]  /*3310*/  IADD3 R2, R0, 0x29, RZ ;  /* 0x0000002900027810 */ /* 0x000fc40007ffe0ff */
[----:B------:R-:W-:Y:S01]  /*3320*/  FSEL R44, R153, -INF , !P5 ;  /* 0xff800000992c7808 */ /* 0x000fe20006800000 */
[----:B------:R-:W-:Y:S01]  /*3330*/  HMMA.16816.F32.BF16 R32, R16, R110, R8 ;  /* 0x0000006e1020723c */ /* 0x000fe20000041808 */
[----:B------:R-:W-:Y:S01]  /*3340*/  ISETP.GE.AND P1, PT, R2, R24, PT ;  /* 0x000000180200720c */ /* 0x000fe20003f26270 */
[----:B------:R-:W2:Y:S01]  /*3350*/  MUFU.TANH R13, R13 ;  /* 0x0000000d000d7308 */ /* 0x000ea20000002400 */
[----:B------:R-:W-:Y:S02]  /*3360*/  IADD3 R2, R0, 0x30, RZ ;  /* 0x0000003000027810 */ /* 0x000fe40007ffe0ff */
[----:B------:R-:W-:Y:S02]  /*3370*/  FSEL R105, R138, -INF , !P2 ;  /* 0xff8000008a697808 */ /* 0x000fe40005000000 */
[----:B------:R-:W-:Y:S01]  /*3380*/  FSEL R69, R157, -INF , !P2 ;  /* 0xff8000009d457808 */ /* 0x000fe20005000000 */
[----:B------:R-:W-:Y:S01]  /*3390*/  HMMA.16816.F32.BF16 R8, R20, R86, RZ ;  /* 0x000000561408723c */ /* 0x000fe200000418ff */
[----:B------:R-:W-:Y:S01]  /*33a0*/  FSEL R43, R168, -INF , !P2 ;  /* 0xff800000a82b7808 */ /* 0x000fe20005000000 */
[----:B------:R-:W3:Y:S01]  /*33b0*/  MUFU.TANH R15, R15 ;  /* 0x0000000f000f7308 */ /* 0x000ee20000002400 */
[----:B-1----:R-:W-:-:S02]  /*33c0*/  FSEL R73, R14, -INF , !P3 ;  /* 0xff8000000e497808 */ /* 0x002fc40005800000 */
[----:B------:R-:W-:Y:S02]  /*33d0*/  FSEL R109, R109, -INF , !P0 ;  /* 0xff8000006d6d7808 */ /* 0x000fe40004000000 */
[----:B------:R-:W-:Y:S02]  /*33e0*/  FSEL R87, R53, -INF , !P3 ;  /* 0xff80000035577808 */ /* 0x000fe40005800000 */
[----:B------:R-:W-:Y:S01]  /*33f0*/  FSEL R86, R56, -INF , !P6 ;  /* 0xff80000038567808 */ /* 0x000fe20007000000 */
[----:B------:R1:W-:Y:S01]  /*3400*/  MUFU.TANH R134, R37 ;  /* 0x0000002500867308 */ /* 0x0003e20000002400 */
[----:B--2---:R-:W-:Y:S02]  /*3410*/  FSEL R45, R13, -INF , !P6 ;  /* 0xff8000000d2d7808 */ /* 0x004fe40007000000 */
[----:B------:R-:W-:-:S03]  /*3420*/  FSEL R108, R108, -INF , !P1 ;  /* 0xff8000006c6c7808 */ /* 0x000fc60004800000 */
[----:B------:R-:W-:Y:S02]  /*3430*/  FMUL.FTZ R32, R32, c[0x0][0x2ec] ;  /* 0x0000bb0020207a20 */ /* 0x000fe40000410000 */
[----:B------:R-:W-:Y:S01]  /*3440*/  FMUL.FTZ R34, R34, c[0x0][0x2ec] ;  /* 0x0000bb0022227a20 */ /* 0x000fe20000410000 */
[----:B---3--:R-:W-:Y:S01]  /*3450*/  FSEL R72, R15, -INF , !P6 ;  /* 0xff8000000f487808 */ /* 0x008fe20007000000 */
[----:B------:R-:W-:Y:S01]  /*3460*/  FMUL.FTZ R33, R33, c[0x0][0x2ec] ;  /* 0x0000bb0021217a20 */ /* 0x000fe20000410000 */
[----:B------:R-:W-:Y:S01]  /*3470*/  MUFU.TANH R150, R39 ;  /* 0x0000002700967308 */ /* 0x000fe20000002400 */
[----:B------:R-:W-:Y:S02]  /*3480*/  FMUL.FTZ R35, R35, c[0x0][0x2ec] ;  /* 0x0000bb0023237a20 */ /* 0x000fe40000410000 */
[----:B------:R-:W-:Y:S01]  /*3490*/  HMMA.16816.F32.BF16 R28, R16, R102, R8 ;  /* 0x00000066101c723c */ /* 0x000fe20000041808 */
[----:B-1----:R-:W-:Y:S02]  /*34a0*/  FSEL R37, R156, -INF , !P4 ;  /* 0xff8000009c257808 */ /* 0x002fe40006000000 */
[----:B------:R-:W-:-:S02]  /*34b0*/  ISETP.GE.AND P4, PT, R2, R24, PT ;  /* 0x000000180200720c */ /* 0x000fc40003f86270 */
[----:B------:R-:W-:Y:S01]  /*34c0*/  MUFU.TANH R32, R32 ;  /* 0x0000002000207308 */ /* 0x000fe20000002400 */
[----:B------:R-:W-:Y:S02]  /*34d0*/  IADD3 R2, R0, 0x31, RZ ;  /* 0x0000003100027810 */ /* 0x000fe40007ffe0ff */
[----:B------:R-:W-:Y:S01]  /*34e0*/  HMMA.16816.F32.BF16 R8, R20, R94, RZ ;  /* 0x0000005e1408723c */ /* 0x000fe200000418ff */
[----:B------:R-:W-:Y:S02]  /*34f0*/  FSEL R102, R128, -INF , !P5 ;  /* 0xff80000080667808 */ /* 0x000fe40006800000 */
[----:B------:R-:W-:Y:S02]  /*3500*/  FSEL R103, R142, -INF , !P2 ;  /* 0xff8000008e677808 */ /* 0x000fe40005000000 */
[----:B------:R-:W1:Y:S01]  /*3510*/  MUFU.TANH R34, R34 ;  /* 0x0000002200227308 */ /* 0x000e620000002400 */
[----:B------:R-:W-:Y:S02]  /*3520*/  FSEL R112, R137, -INF , !P4 ;  /* 0xff80000089707808 */ /* 0x000fe40006000000 */
[----:B------:R-:W-:-:S02]  /*3530*/  FSEL R95, R46, -INF , !P3 ;  /* 0xff8000002e5f7808 */ /* 0x000fc40005800000 */
[----:B------:R-:W-:Y:S02]  /*3540*/  FSEL R46, R12, -INF , !P3 ;  /* 0xff8000000c2e7808 */ /* 0x000fe40005800000 */
[-C--:B------:R-:W-:Y:S01]  /*3550*/  ISETP.GE.AND P3, PT, R2, R24.reuse, PT ;  /* 0x000000180200720c */ /* 0x080fe20003f66270 */
[----:B------:R-:W-:Y:S01]  /*3560*/  MUFU.TANH R33, R33 ;  /* 0x0000002100217308 */ /* 0x000fe20000002400 */
[----:B------:R-:W-:Y:S02]  /*3570*/  IADD3 R2, R0, 0x38, RZ ;  /* 0x0000003800027810 */ /* 0x000fe40007ffe0ff */
[----:B------:R-:W-:Y:S01]  /*3580*/  FSEL R94, R52, -INF , !P6 ;  /* 0xff800000345e7808 */ /* 0x000fe20007000000 */
[----:B------:R-:W-:Y:S01]  /*3590*/  FMUL.FTZ R28, R28, c[0x0][0x2ec] ;  /* 0x0000bb001c1c7a20 */ /* 0x000fe20000410000 */
[-C--:B------:R-:W-:Y:S01]  /*35a0*/  ISETP.GE.AND P6, PT, R2, R24.reuse, PT ;  /* 0x000000180200720c */ /* 0x080fe20003fc6270 */
[----:B------:R-:W-:Y:S01]  /*35b0*/  FMUL.FTZ R30, R30, c[0x0][0x2ec] ;  /* 0x0000bb001e1e7a20 */ /* 0x000fe20000410000 */
[----:B------:R-:W-:Y:S01]  /*35c0*/  IADD3 R2, R0, 0x39, RZ ;  /* 0x0000003900027810 */ /* 0x000fe20007ffe0ff */
[----:B------:R-:W2:Y:S01]  /*35d0*/  MUFU.TANH R35, R35 ;  /* 0x0000002300237308 */ /* 0x000ea20000002400 */
[----:B-1----:R-:W-:Y:S01]  /*35e0*/  FSEL R65, R34, -INF , !P0 ;  /* 0xff80000022417808 */ /* 0x002fe20004000000 */
[----:B------:R-:W-:Y:S01]  /*35f0*/  FMUL.FTZ R29, R29, c[0x0][0x2ec] ;  /* 0x0000bb001d1d7a20 */ /* 0x000fe20000410000 */
[----:B------:R-:W-:Y:S01]  /*3600*/  HMMA.16816.F32.BF16 R12, R16, R74, R8 ;  /* 0x0000004a100c723c */ /* 0x000fe20000041808 */
[----:B------:R-:W-:Y:S01]  /*3610*/  ISETP.GE.AND P5, PT, R2, R24, PT ;  /* 0x000000180200720c */ /* 0x000fe20003fa6270 */
[----:B------:R-:W-:Y:S01]  /*3620*/  FMUL.FTZ R31, R31, c[0x0][0x2ec] ;  /* 0x0000bb001f1f7a20 */ /* 0x000fe20000410000 */
[----:B------:R-:W-:-:S02]  /*3630*/  IADD3 R2, R0, 0x40, RZ ;  /* 0x0000004000027810 */ /* 0x000fc40007ffe0ff */
[----:B------:R-:W-:Y:S01]  /*3640*/  FSEL R42, R32, -INF , !P0 ;  /* 0xff800000202a7808 */ /* 0x000fe20004000000 */
[----:B------:R-:W-:Y:S01]  /*3650*/  MUFU.TANH R7, R28 ;  /* 0x0000001c00077308 */ /* 0x000fe20000002400 */
[----:B------:R-:W-:Y:S01]  /*3660*/  ISETP.GE.AND P2, PT, R2, R24, PT ;  /* 0x000000180200720c */ /* 0x000fe20003f46270 */
[----:B------:R-:W-:Y:S01]  /*3670*/  HMMA.16816.F32.BF16 R8, R20, R66, RZ ;  /* 0x000000421408723c */ /* 0x000fe200000418ff */
[----:B------:R-:W-:Y:S02]  /*3680*/  IADD3 R2, R0, 0x41, RZ ;  /* 0x0000004100027810 */ /* 0x000fe40007ffe0ff */
[----:B------:R-:W-:Y:S02]  /*3690*/  FSEL R75, R60, -INF , !P1 ;  /* 0xff8000003c4b7808 */ /* 0x000fe40004800000 */
[----:B--2---:R-:W-:Y:S01]  /*36a0*/  FSEL R64, R35, -INF , !P1 ;  /* 0xff80000023407808 */ /* 0x004fe20004800000 */
[----:B------:R-:W1:Y:S01]  /*36b0*/  MUFU.TANH R5, R30 ;  /* 0x0000001e00057308 */ /* 0x000e620000002400 */
[----:B------:R-:W-:-:S02]  /*36c0*/  FSEL R66, R57, -INF , !P0 ;  /* 0xff80000039427808 */ /* 0x000fc40004000000 */
[-C--:B------:R-:W-:Y:S02]  /*36d0*/  ISETP.GE.AND P0, PT, R2, R24.reuse, PT ;  /* 0x000000180200720c */ /* 0x080fe40003f06270 */
[----:B------:R-:W-:Y:S02]  /*36e0*/  IADD3 R2, R0, 0x48, RZ ;  /* 0x0000004800027810 */ /* 0x000fe40007ffe0ff */
[----:B------:R-:W-:Y:S01]  /*36f0*/  FSEL R41, R33, -INF , !P1 ;  /* 0xff80000021297808 */ /* 0x000fe20004800000 */
[----:B------:R-:W-:Y:S01]  /*3700*/  MUFU.TANH R6, R29 ;  /* 0x0000001d00067308 */ /* 0x000fe20000002400 */
[-C--:B------:R-:W-:Y:S01]  /*3710*/  ISETP.GE.AND P1, PT, R2, R24.reuse, PT ;  /* 0x000000180200720c */ /* 0x080fe20003f26270 */
[----:B------:R-:W-:Y:S01]  /*3720*/  FMUL.FTZ R12, R12, c[0x0][0x2ec] ;  /* 0x0000bb000c0c7a20 */ /* 0x000fe20000410000 */
[----:B------:R-:W-:Y:S01]  /*3730*/  IADD3 R2, R0, 0x49, RZ ;  /* 0x0000004900027810 */ /* 0x000fe20007ffe0ff */
[----:B------:R-:W-:Y:S01]  /*3740*/  FMUL.FTZ R14, R14, c[0x0][0x2ec] ;  /* 0x0000bb000e0e7a20 */ /* 0x000fe20000410000 */
[----:B------:R-:W-:Y:S01]  /*3750*/  FSEL R110, R141, -INF , !P4 ;  /* 0xff8000008d6e7808 */ /* 0x000fe20006000000 */
[----:B------:R-:W-:Y:S01]  /*3760*/  FMUL.FTZ R13, R13, c[0x0][0x2ec] ;  /* 0x0000bb000d0d7a20 */ /* 0x000fe20000410000 */
[----:B------:R-:W-:Y:S01]  /*3770*/  FSEL R61, R159, -INF , !P4 ;  /* 0xff8000009f3d7808 */ /* 0x000fe20006000000 */
[----:B------:R2:W3:Y:S01]  /*3780*/  MUFU.TANH R3, R31 ;  /* 0x0000001f00037308 */ /* 0x0004e20000002400 */
[----:B------:R-:W-:Y:S01]  /*3790*/  FSEL R40, R167, -INF , !P4 ;  /* 0xff800000a7287808 */ /* 0x000fe20006000000 */
        /* <DEDUP_REMOVED lines=9> */
[----:B--2---:R-:W-:Y:S01]  /*3830*/  HMMA.16816.F32.BF16 R28, R16, R90, R8 ;  /* 0x0000005a101c723c */ /* 0x004fe20000041808 */
[----:B------:R-:W-:Y:S01]  /*3840*/  IADD3 R2, R0, 0x51, RZ ;  /* 0x0000005100027810 */ /* 0x000fe20007ffe0ff */
[----:B------:R-:W-:Y:S01]  /*3850*/  MUFU.TANH R12, R12 ;  /* 0x0000000c000c7308 */ /* 0x000fe20000002400 */
[----:B------:R-:W-:-:S02]  /*3860*/  FSEL R114, R114, -INF , !P6 ;  /* 0xff80000072727808 */ /* 0x000fc40007000000 */
[----:B-1----:R-:W-:Y:S02]  /*3870*/  FSEL R59, R5, -INF , !P6 ;  /* 0xff800000053b7808 */ /* 0x002fe40007000000 */
[----:B------:R-:W-:Y:S01]  /*3880*/  FSEL R91, R116, -INF , !P6 ;  /* 0xff800000745b7808 */ /* 0x000fe20007000000 */
[C---:B------:R-:W-:Y:S01]  /*3890*/  HMMA.16816.F32.BF16 R8, R20.reuse, R70, RZ ;  /* 0x000000461408723c */ /* 0x040fe200000418ff */
[----:B----4-:R-:W-:Y:S01]  /*38a0*/  FSEL R36, R7, -INF , !P6 ;  /* 0xff80000007247808 */ /* 0x010fe20007000000 */
[----:B------:R-:W1:Y:S01]  /*38b0*/  MUFU.TANH R14, R14 ;  /* 0x0000000e000e7308 */ /* 0x000e620000002400 */
[----:B------:R-:W-:Y:S02]  /*38c0*/  ISETP.GE.AND P6, PT, R2, R24, PT ;  /* 0x000000180200720c */ /* 0x000fe40003fc6270 */
[----:B------:R-:W-:Y:S02]  /*38d0*/  IADD3 R2, R0, 0x58, RZ ;  /* 0x0000005800027810 */ /* 0x000fe40007ffe0ff */
[----:B------:R-:W-:Y:S01]  /*38e0*/  FSEL R115, R115, -INF , !P5 ;  /* 0xff80000073737808 */ /* 0x000fe20006800000 */
[----:B------:R-:W-:Y:S01]  /*38f0*/  HMMA.16816.F32.BF16 R20, R20, R62, RZ ;  /* 0x0000003e1414723c */ /* 0x000fe200000418ff */
[----:B------:R-:W-:Y:S01]  /*3900*/  FSEL R90, R117, -INF , !P5 ;  /* 0xff800000755a7808 */ /* 0x000fe20006800000 */
[----:B------:R-:W-:Y:S01]  /*3910*/  MUFU.TANH R13, R13 ;  /* 0x0000000d000d7308 */ /* 0x000fe20000002400 */
[----:B---3--:R-:W-:-:S02]  /*3920*/  FSEL R58, R3, -INF , !P5 ;  /* 0xff800000033a7808 */ /* 0x008fc40006800000 */
[----:B------:R-:W-:Y:S02]  /*3930*/  FSEL R35, R6, -INF , !P5 ;  /* 0xff80000006237808 */ /* 0x000fe40006800000 */
[-C--:B------:R-:W-:Y:S01]  /*3940*/  ISETP.GE.AND P5, PT, R2, R24.reuse, PT ;  /* 0x000000180200720c */ /* 0x080fe20003fa6270 */
[----:B------:R-:W-:Y:S01]  /*3950*/  FMUL.FTZ R28, R28, c[0x0][0x2ec] ;  /* 0x0000bb001c1c7a20 */ /* 0x000fe20000410000 */
[----:B------:R-:W-:Y:S01]  /*3960*/  IADD3 R2, R0, 0x59, RZ ;  /* 0x0000005900027810 */ /* 0x000fe20007ffe0ff */
[----:B------:R-:W2:Y:S01]  /*3970*/  MUFU.TANH R15, R15 ;  /* 0x0000000f000f7308 */ /* 0x000ea20000002400 */
[----:B------:R-:W-:Y:S01]  /*3980*/  FSEL R119, R146, -INF , !P2 ;  /* 0xff80000092777808 */ /* 0x000fe20005000000 */
[----:B------:R-:W-:Y:S01]  /*3990*/  FMUL.FTZ R30, R30, c[0x0][0x2ec] ;  /* 0x0000bb001e1e7a20 */ /* 0x000fe20000410000 */
[----:B------:R-:W-:Y:S01]  /*39a0*/  FSEL R116, R151, -INF , !P2 ;  /* 0xff80000097747808 */ /* 0x000fe20005000000 */
[----:B------:R-:W-:Y:S01]  /*39b0*/  FMUL.FTZ R29, R29, c[0x0][0x2ec] ;  /* 0x0000bb001d1d7a20 */ /* 0x000fe20000410000 */
[----:B------:R-:W-:Y:S01]  /*39c0*/  FSEL R57, R174, -INF , !P2 ;  /* 0xff800000ae397808 */ /* 0x000fe20005000000 */
[----:B------:R-:W-:Y:S01]  /*39d0*/  HMMA.16816.F32.BF16 R8, R16, R106, R8 ;  /* 0x0000006a1008723c */ /* 0x000fe20000041808 */
[----:B------:R-:W-:Y:S01]  /*39e0*/  FSEL R34, R177, -INF , !P2 ;  /* 0xff800000b1227808 */ /* 0x000fe20005000000 */
[----:B------:R3:W-:Y:S01]  /*39f0*/  MUFU.TANH R148, R38 ;  /* 0x0000002600947308 */ /* 0x0007e20000002400 */
[----:B------:R-:W-:Y:S01]  /*3a00*/  ISETP.GE.AND P2, PT, R2, R24, PT ;  /* 0x000000180200720c */ /* 0x000fe20003f46270 */
[----:B------:R-:W-:Y:S01]  /*3a10*/  FMUL.FTZ R31, R31, c[0x0][0x2ec] ;  /* 0x0000bb001f1f7a20 */ /* 0x000fe20000410000 */
[----:B------:R-:W-:-:S02]  /*3a20*/  IADD3 R2, R0, 0x60, RZ ;  /* 0x0000006000027810 */ /* 0x000fc40007ffe0ff */
[----:B------:R-:W-:Y:S01]  /*3a30*/  FSEL R121, R149, -INF , !P0 ;  /* 0xff80000095797808 */ /* 0x000fe20004000000 */
[----:B------:R-:W-:Y:S01]  /*3a40*/  HMMA.16816.F32.BF16 R16, R16, R82, R20 ;  /* 0x000000521010723c */ /* 0x000fe20000041814 */
[----:B------:R-:W-:Y:S01]  /*3a50*/  FSEL R117, R166, -INF , !P0 ;  /* 0xff800000a6757808 */ /* 0x000fe20004000000 */
[----:B------:R-:W-:Y:S01]  /*3a60*/  MUFU.TANH R28, R28 ;  /* 0x0000001c001c7308 */ /* 0x000fe20000002400 */
[----:B------:R-:W-:Y:S02]  /*3a70*/  FSEL R56, R180, -INF , !P0 ;  /* 0xff800000b4387808 */ /* 0x000fe40004000000 */
[----:B------:R-:W-:Y:S02]  /*3a80*/  FSEL R33, R191, -INF , !P0 ;  /* 0xff800000bf217808 */ /* 0x000fe40004000000 */
[----:B------:R-:W-:Y:S02]  /*3a90*/  ISETP.GE.AND P0, PT, R2, R24, PT ;  /* 0x000000180200720c */ /* 0x000fe40003f06270 */
[----:B------:R-:W-:Y:S01]  /*3aa0*/  IADD3 R2, R0, 0x61, RZ ;  /* 0x0000006100027810 */ /* 0x000fe20007ffe0ff */
[----:B---3--:R-:W-:Y:S01]  /*3ab0*/  IMAD R38, R27, 0x20, R26 ;  /* 0x000000201b267824 */ /* 0x008fe200078e021a */
[----:B------:R-:W-:Y:S01]  /*3ac0*/  FSEL R118, R118, -INF , !P1 ;  /* 0xff80000076767808 */ /* 0x000fe20004800000 */
[----:B------:R-:W3:Y:S01]  /*3ad0*/  MUFU.TANH R30, R30 ;  /* 0x0000001e001e7308 */ /* 0x000ee20000002400 */
[----:B------:R-:W-:-:S02]  /*3ae0*/  FSEL R107, R120, -INF , !P1 ;  /* 0xff800000786b7808 */ /* 0x000fc40004800000 */
[----:B-1----:R-:W-:Y:S01]  /*3af0*/  FSEL R55, R14, -INF , !P1 ;  /* 0xff8000000e377808 */ /* 0x002fe20004800000 */
[----:B------:R-:W-:Y:S01]  /*3b00*/  FMUL.FTZ R3, R10, c[0x0][0x2ec] ;  /* 0x0000bb000a037a20 */ /* 0x000fe20000410000 */
[----:B------:R-:W-:Y:S01]  /*3b10*/  FSEL R32, R12, -INF , !P1 ;  /* 0xff8000000c207808 */ /* 0x000fe20004800000 */
[----:B------:R-:W-:Y:S01]  /*3b20*/  FMUL.FTZ R8, R8, c[0x0][0x2ec] ;  /* 0x0000bb0008087a20 */ /* 0x000fe20000410000 */
[-C--:B------:R-:W-:Y:S01]  /*3b30*/  ISETP.GE.AND P1, PT, R2, R24.reuse, PT ;  /* 0x000000180200720c */ /* 0x080fe20003f26270 */
[----:B------:R-:W-:Y:S01]  /*3b40*/  MUFU.TANH R29, R29 ;  /* 0x0000001d001d7308 */ /* 0x000fe20000002400 */
[----:B------:R-:W-:Y:S01]  /*3b50*/  IADD3 R2, R0, 0x70, RZ ;  /* 0x0000007000027810 */ /* 0x000fe20007ffe0ff */
[----:B------:R-:W-:Y:S01]  /*3b60*/  FMUL.FTZ R5, R9, c[0x0][0x2ec] ;  /* 0x0000bb0009057a20 */ /* 0x000fe20000410000 */
[----:B------:R-:W-:Y:S01]  /*3b70*/  FSEL R124, R124, -INF , !P4 ;  /* 0xff8000007c7c7808 */ /* 0x000fe20006000000 */
[----:B------:R-:W-:Y:S01]  /*3b80*/  FMUL.FTZ R16, R16, c[0x0][0x2ec] ;  /* 0x0000bb0010107a20 */ /* 0x000fe20000410000 */
[----:B------:R-:W-:Y:S01]  /*3b90*/  FSEL R106, R122, -INF , !P4 ;  /* 0xff8000007a6a7808 */ /* 0x000fe20006000000 */
[----:B------:R-:W-:Y:S01]  /*3ba0*/  FMUL.FTZ R18, R18, c[0x0][0x2ec] ;  /* 0x0000bb0012127a20 */ /* 0x000fe20000410000 */
[----:B--2---:R-:W-:Y:S01]  /*3bb0*/  FSEL R54, R15, -INF , !P4 ;  /* 0xff8000000f367808 */ /* 0x004fe20006000000 */
[----:B------:R-:W1:Y:S01]  /*3bc0*/  MUFU.TANH R31, R31 ;  /* 0x0000001f001f7308 */ /* 0x000e620000002400 */
[----:B------:R-:W-:Y:S01]  /*3bd0*/  FSEL R27, R13, -INF , !P4 ;  /* 0xff8000000d1b7808 */ /* 0x000fe20006000000 */
[----:B------:R-:W-:Y:S01]  /*3be0*/  FMUL.FTZ R17, R17, c[0x0][0x2ec] ;  /* 0x0000bb0011117a20 */ /* 0x000fe20000410000 */
[----:B------:R-:W-:-:S02]  /*3bf0*/  ISETP.GE.AND P4, PT, R2, R24, PT ;  /* 0x000000180200720c */ /* 0x000fc40003f86270 */
[----:B------:R-:W-:Y:S02]  /*3c00*/  IADD3 R2, R0, 0x71, RZ ;  /* 0x0000007100027810 */ /* 0x000fe40007ffe0ff */
[----:B------:R-:W-:Y:S01]  /*3c10*/  FSEL R128, R158, -INF , !P3 ;  /* 0xff8000009e807808 */ /* 0x000fe20005800000 */
[----:B------:R2:W4:Y:S01]  /*3c20*/  MUFU.TANH R6, R3 ;  /* 0x0000000300067308 */ /* 0x0005220000002400 */
[----:B------:R-:W-:Y:S02]  /*3c30*/  FSEL R125, R165, -INF , !P3 ;  /* 0xff800000a57d7808 */ /* 0x000fe40005800000 */
[----:B------:R-:W-:Y:S02]  /*3c40*/  FSEL R53, R182, -INF , !P3 ;  /* 0xff800000b6357808 */ /* 0x000fe40005800000 */
[----:B------:R-:W-:Y:S02]  /*3c50*/  FSEL R26, R190, -INF , !P3 ;  /* 0xff800000be1a7808 */ /* 0x000fe40005800000 */
[----:B------:R-:W-:Y:S01]  /*3c60*/  ISETP.GE.AND P3, PT, R2, R24, PT ;  /* 0x000000180200720c */ /* 0x000fe20003f66270 */
[----:B------:R-:W5:Y:S01]  /*3c70*/  MUFU.TANH R8, R8 ;  /* 0x0000000800087308 */ /* 0x000f620000002400 */
[----:B------:R-:W-:-:S02]  /*3c80*/  IADD3 R2, R0, 0x68, RZ ;  /* 0x0000006800027810 */ /* 0x000fc40007ffe0ff */
[----:B------:R-:W-:Y:S02]  /*3c90*/  FSEL R127, R175, -INF , !P6 ;  /* 0xff800000af7f7808 */ /* 0x000fe40007000000 */
[----:B------:R-:W-:Y:S02]  /*3ca0*/  FSEL R120, R179, -INF , !P6 ;  /* 0xff800000b3787808 */ /* 0x000fe40007000000 */
[----:B------:R-:W-:Y:S01]  /*3cb0*/  FSEL R52, R193, -INF , !P6 ;  /* 0xff800000c1347808 */ /* 0x000fe20007000000 */
[----:B--2---:R-:W-:Y:S01]  /*3cc0*/  FMUL.FTZ R3, R11, c[0x0][0x2ec] ;  /* 0x0000bb000b037a20 */ /* 0x004fe20000410000 */
[----:B------:R-:W-:Y:S01]  /*3cd0*/  FSEL R25, R196, -INF , !P6 ;  /* 0xff800000c4197808 */ /* 0x000fe20007000000 */
[----:B------:R-:W-:Y:S01]  /*3ce0*/  MUFU.TANH R5, R5 ;  /* 0x0000000500057308 */ /* 0x000fe20000002400 */
[----:B------:R-:W-:Y:S02]  /*3cf0*/  ISETP.GE.AND P6, PT, R2, R24, PT ;  /* 0x000000180200720c */ /* 0x000fe40003fc6270 */
[----:B------:R-:W-:-:S02]  /*3d00*/  IADD3 R2, R0, 0x69, RZ ;  /* 0x0000006900027810 */ /* 0x000fc40007ffe0ff */
[----:B------:R-:W-:Y:S02]  /*3d10*/  FSEL R129, R129, -INF , !P5 ;  /* 0xff80000081817808 */ /* 0x000fe40006800000 */
[----:B------:R-:W-:Y:S01]  /*3d20*/  FSEL R123, R123, -INF , !P5 ;  /* 0xff8000007b7b7808 */ /* 0x000fe20006800000 */
[----:B------:R-:W2:Y:S01]  /*3d30*/  MUFU.TANH R3, R3 ;  /* 0x0000000300037308 */ /* 0x000ea20000002400 */
[----:B---3--:R-:W-:Y:S02]  /*3d40*/  FSEL R62, R30, -INF , !P5 ;  /* 0xff8000001e3e7808 */ /* 0x008fe40006800000 */
[----:B------:R-:W-:Y:S02]  /*3d50*/  FSEL R28, R28, -INF , !P5 ;  /* 0xff8000001c1c7808 */ /* 0x000fe40006800000 */
[----:B------:R-:W-:Y:S02]  /*3d60*/  ISETP.GE.AND P5, PT, R2, R24, PT ;  /* 0x000000180200720c */ /* 0x000fe40003fa6270 */
[----:B------:R-:W-:Y:S01]  /*3d70*/  IADD3 R2, R0, 0x78, RZ ;  /* 0x0000007800027810 */ /* 0x000fe20007ffe0ff */
[----:B------:R-:W-:Y:S01]  /*3d80*/  MUFU.TANH R16, R16 ;  /* 0x0000001000107308 */ /* 0x000fe20000002400 */
[----:B------:R-:W-:-:S02]  /*3d90*/  FSEL R130, R130, -INF , !P2 ;  /* 0xff80000082827808 */ /* 0x000fc40005000000 */
[----:B------:R-:W-:Y:S02]  /*3da0*/  FSEL R122, R131, -INF , !P2 ;  /* 0xff800000837a7808 */ /* 0x000fe40005000000 */
[----:B-1----:R-:W-:Y:S02]  /*3db0*/  FSEL R74, R31, -INF , !P2 ;  /* 0xff8000001f4a7808 */ /* 0x002fe40005000000 */
[----:B------:R-:W-:Y:S01]  /*3dc0*/  FSEL R29, R29, -INF , !P2 ;  /* 0xff8000001d1d7808 */ /* 0x000fe20005000000 */
[----:B------:R-:W1:Y:S01]  /*3dd0*/  MUFU.TANH R18, R18 ;  /* 0x0000001200127308 */ /* 0x000e620000002400 */
[----:B------:R-:W-:Y:S01]  /*3de0*/  ISETP.GE.AND P2, PT, R2, R24, PT ;  /* 0x000000180200720c */ /* 0x000fe20003f46270 */
[----:B------:R-:W-:Y:S01]  /*3df0*/  FMUL.FTZ R2, R19, c[0x0][0x2ec] ;  /* 0x0000bb0013027a20 */ /* 0x000fe20000410000 */
[----:B------:R-:W-:Y:S02]  /*3e00*/  FSEL R135, R164, -INF , !P0 ;  /* 0xff800000a4877808 */ /* 0x000fe40004000000 */
[----:B------:R-:W-:-:S02]  /*3e10*/  FSEL R131, R173, -INF , !P0 ;  /* 0xff800000ad837808 */ /* 0x000fc40004000000 */
[----:B------:R-:W-:Y:S01]  /*3e20*/  FSEL R82, R185, -INF , !P0 ;  /* 0xff800000b9527808 */ /* 0x000fe20004000000 */
[----:B------:R-:W-:Y:S01]  /*3e30*/  MUFU.TANH R17, R17 ;  /* 0x0000001100117308 */ /* 0x000fe20000002400 */
[----:B------:R-:W-:Y:S02]  /*3e40*/  FSEL R22, R194, -INF , !P0 ;  /* 0xff800000c2167808 */ /* 0x000fe40004000000 */
[----:B------:R-:W-:Y:S02]  /*3e50*/  ISETP.GE.AND P0, PT, R24, 0x81, PT ;  /* 0x000000811800780c */ /* 0x000fe40003f06270 */
[----:B------:R-:W-:Y:S02]  /*3e60*/  IADD3 R0, R0, 0x79, RZ ;  /* 0x0000007900007810 */ /* 0x000fe40007ffe0ff */
[----:B------:R-:W-:Y:S01]  /*3e70*/  FSEL R149, R172, -INF , !P1 ;  /* 0xff800000ac957808 */ /* 0x000fe20004800000 */
[----:B------:R-:W3:Y:S01]  /*3e80*/  MUFU.TANH R2, R2 ;  /* 0x0000000200027308 */ /* 0x000ee20000002400 */
[----:B------:R-:W-:-:S02]  /*3e90*/  FSEL R133, R176, -INF , !P1 ;  /* 0xff800000b0857808 */ /* 0x000fc40004800000 */
[----:B------:R-:W-:Y:S02]  /*3ea0*/  FSEL R83, R192, -INF , !P1 ;  /* 0xff800000c0537808 */ /* 0x000fe40004800000 */
[----:B------:R-:W-:Y:S02]  /*3eb0*/  FSEL R20, R195, -INF , !P1 ;  /* 0xff800000c3147808 */ /* 0x000fe40004800000 */
[----:B------:R-:W-:Y:S01]  /*3ec0*/  ISETP.GE.AND P1, PT, R0, R24, PT ;  /* 0x000000180000720c */ /* 0x000fe20003f26270 */
[----:B------:R-:W-:Y:S01]  /*3ed0*/  IMAD.IADD R0, R126, 0x1, R38 ;  /* 0x000000017e007824 */ /* 0x000fe200078e0226 */
[C---:B------:R-:W-:Y:S02]  /*3ee0*/  IADD3 R196, R189.reuse, 0x400, RZ ;  /* 0x00000400bdc47810 */ /* 0x040fe40007ffe0ff */
[C---:B------:R-:W-:Y:S02]  /*3ef0*/  IADD3 R195, R189.reuse, 0x800, RZ ;  /* 0x00000800bdc37810 */ /* 0x040fe40007ffe0ff */
        /* <DEDUP_REMOVED lines=21> */
[----:B----4-:R-:W-:Y:S02]  /*4050*/  FSEL R126, R6, -INF , !P6 ;  /* 0xff800000067e7808 */ /* 0x010fe40007000000 */
[----:B-----5:R-:W-:Y:S02]  /*4060*/  FSEL R15, R8, -INF , !P6 ;  /* 0xff800000080f7808 */ /* 0x020fe40007000000 */
[----:B--2---:R-:W-:Y:S02]  /*4070*/  FSEL R151, R3, -INF , !P5 ;  /* 0xff80000003977808 */ /* 0x004fe40006800000 */
[----:B------:R-:W-:-:S02]  /*4080*/  FSEL R19, R5, -INF , !P5 ;  /* 0xff80000005137808 */ /* 0x000fc40006800000 */
[----:B-1----:R-:W-:Y:S02]  /*4090*/  FSEL R165, R18, -INF , !P2 ;  /* 0xff80000012a57808 */ /* 0x002fe40005000000 */
[----:B------:R-:W-:Y:S02]  /*40a0*/  FSEL R16, R16, -INF , !P2 ;  /* 0xff80000010107808 */ /* 0x000fe40005000000 */
[----:B---3--:R-:W-:Y:S02]  /*40b0*/  FSEL R164, R2, -INF , !P1 ;  /* 0xff80000002a47808 */ /* 0x008fe40004800000 */
[----:B------:R-:W-:Y:S01]  /*40c0*/  FSEL R17, R17, -INF , !P1 ;  /* 0xff80000011117808 */ /* 0x000fe20004800000 */
        /* <DEDUP_REMOVED lines=50> */
.L_x_601:
[----:B------:R-:W-:Y:S05]  /*43f0*/  BSYNC B0 ;  /* 0x0000000000007941 */ /* 0x000fea0003800000 */
.L_x_600:
[----:B------:R-:W0:Y:S02]  /*4400*/  LDGDEPBAR ;  /* 0x00000000000079af */ /* 0x000e240000000000 */
.L_x_599:
[----:B------:R-:W-:Y:S02]  /*4410*/  FMNMX.FTZ R38, R51, R50, !PT ;  /* 0x0000003233267209 */ /* 0x000fe40007810000 */
[----:B------:R-:W-:Y:S02]  /*4420*/  SHF.L.U32 R185, R0, 0x1, RZ ;  /* 0x0000000100b97819 */ /* 0x000fe400000006ff */
        /* <DEDUP_REMOVED lines=31> */
[----:B--2---:R-:W2:Y:S02]  /*4620*/  SHFL.BFLY PT, R2, R38, 0x2, 0x1f ;  /* 0x0c401f0026027f89 */ /* 0x004ea400000e0000 */
[----:B--2---:R-:W-:-:S05]  /*4630*/  FMNMX.FTZ R38, R38, R2, !PT ;  /* 0x0000000226267209 */ /* 0x004fca0007810000 */
[----:B------:R-:W2:Y:S02]  /*4640*/  SHFL.BFLY PT, R2, R38, 0x1, 0x1f ;  /* 0x0c201f0026027f89 */ /* 0x000ea400000e0000 */
[----:B--2---:R-:W-:-:S04]  /*4650*/  FMNMX.FTZ R38, R38, R2, !PT ;  /* 0x0000000226267209 */ /* 0x004fc80007810000 */
[C---:B------:R-:W-:Y:S01]  /*4660*/  FSETP.NEU.FTZ.AND P1, PT, R38.reuse, -INF , PT ;  /* 0xff8000002600780b */ /* 0x040fe20003f3d000 */
[----:B------:R-:W-:-:S05]  /*4670*/  FMUL.FTZ R2, R38, c[0x0][0x23c] ;  /* 0x00008f0026027a20 */ /* 0x000fca0000410000 */
[----:B------:R-:W-:-:S05]  /*4680*/  FSEL R2, R2, RZ, P1 ;  /* 0x000000ff02027208 */ /* 0x000fca0000800000 */
[--C-:B------:R-:W-:Y:S02]  /*4690*/  FFMA.FTZ R3, R51, c[0x0][0x23c], -R2.reuse ;  /* 0x00008f0033037a23 */ /* 0x100fe40000010802 */
[--C-:B------:R-:W-:Y:S02]  /*46a0*/  FFMA.FTZ R5, R15, c[0x0][0x23c], -R2.reuse ;  /* 0x00008f000f057a23 */ /* 0x100fe40000010802 */
[----:B------:R2:W-:Y:S08]  /*46b0*/  MUFU.EX2 R218, R3 ;  /* 0x0000000300da7308 */ /* 0x0005f00000000800 */
[----:B------:R3:W-:Y:S01]  /*46c0*/  MUFU.EX2 R244, R5 ;  /* 0x0000000500f47308 */ /* 0x0007e20000000800 */
[----:B--2---:R-:W-:-:S07]  /*46d0*/  FFMA.FTZ R3, R50, c[0x0][0x23c], -R2 ;  /* 0x00008f0032037a23 */ /* 0x004fce0000010802 */
[----:B------:R2:W4:Y:S01]  /*46e0*/  MUFU.EX2 R217, R3 ;  /* 0x0000000300d97308 */ /* 0x0005220000000800 */
[----:B---3--:R-:W-:-:S07]  /*46f0*/  FFMA.FTZ R5, R19, c[0x0][0x23c], -R2 ;  /* 0x00008f0013057a23 */ /* 0x008fce0000010802 */
[----:B------:R3:W-:Y:S01]  /*4700*/  MUFU.EX2 R248, R5 ;  /* 0x0000000500f87308 */ /* 0x0007e20000000800 */
[----:B--2---:R-:W-:Y:S01]  /*4710*/  FFMA.FTZ R3, R49, c[0x0][0x23c], -R2 ;  /* 0x00008f0031037a23 */ /* 0x004fe20000010802 */
[----:B-1--4-:R-:W-:-:S06]  /*4720*/  F2FP.BF16.PACK_AB R12, R217, R218 ;  /* 0x000000dad90c723e */ /* 0x012fcc00000010ff */
[----:B------:R1:W-:Y:S01]  /*4730*/  MUFU.EX2 R219, R3 ;  /* 0x0000000300db7308 */ /* 0x0003e20000000800 */
[----:B---3--:R-:W-:-:S07]  /*4740*/  FFMA.FTZ R5, R21, c[0x0][0x23c], -R2 ;  /* 0x00008f0015057a23 */ /* 0x008fce0000010802 */
        /* <DEDUP_REMOVED lines=178> */
[--C-:B-1----:R-:W-:Y:S02]  /*5270*/  FFMA.FTZ R3, R69, c[0x0][0x23c], -R6.reuse ;  /* 0x00008f0045037a23 */ /* 0x102fe40000010806 */
[----:B------:R-:W-:Y:S04]  /*5280*/  HMMA.16816.F32.BF16 R68, R12, R22, RZ ;  /* 0x000000160c44723c */ /* 0x000fe800000418ff */
        /* <DEDUP_REMOVED lines=25> */
[----:B--2---:R-:W-:-:S07]  /*5420*/  FFMA.FTZ R7, R85, c[0x0][0x23c], -R5 ;  /* 0x00008f0055077a23 */ /* 0x004fce0000010805 */
[----:B------:R-:W2:Y:S01]  /*5430*/  MUFU.EX2 R175, R7 ;  /* 0x0000000700af7308 */ /* 0x000ea20000000800 */
[----:B---3--:R-:W-:-:S07]  /*5440*/  FFMA.FTZ R3, R58, c[0x0][0x23c], -R6 ;  /* 0x00008f003a037a23 */ /* 0x008fce0000010806 */
[----:B------:R3:W-:Y:S01]  /*5450*/  MUFU.EX2 R210, R3 ;  /* 0x0000000300d27308 */ /* 0x0007e20000000800 */
[----:B--2---:R-:W-:Y:S01]  /*5460*/  F2FP.BF16.PACK_AB R10, R175, R170 ;  /* 0x000000aaaf0a723e */ /* 0x004fe200000010ff */
[----:B---3--:R-:W-:-:S06]  /*5470*/  FFMA.FTZ R3, R57, c[0x0][0x23c], -R6 ;  /* 0x00008f0039037a23 */ /* 0x008fcc0000010806 */
[----:B------:R2:W-:Y:S02]  /*5480*/  MUFU.EX2 R211, R3 ;  /* 0x0000000300d37308 */ /* 0x0005e40000000800 */
[--C-:B--2---:R-:W-:Y:S02]  /*5490*/  FFMA.FTZ R3, R56, c[0x0][0x23c], -R6.reuse ;  /* 0x00008f0038037a23 */ /* 0x104fe40000010806 */
[----:B------:R-:W-:Y:S04]  /*54a0*/  HMMA.16816.F32.BF16 R56, R12, R18, RZ ;  /* 0x000000120c38723c */ /* 0x000fe800000418ff */
[----:B------:R2:W-:Y:S02]  /*54b0*/  MUFU.EX2 R214, R3 ;  /* 0x0000000300d67308 */ /* 0x0005e40000000800 */
[----:B--2---:R-:W-:-:S06]  /*54c0*/  FFMA.FTZ R3, R55, c[0x0][0x23c], -R6 ;  /* 0x00008f0037037a23 */ /* 0x004fcc0000010806 */
[----:B------:R2:W-:Y:S02]  /*54d0*/  MUFU.EX2 R213, R3 ;  /* 0x0000000300d57308 */ /* 0x0005e40000000800 */
[----:B--2---:R-:W-:-:S06]  /*54e0*/  FFMA.FTZ R3, R54, c[0x0][0x23c], -R6 ;  /* 0x00008f0036037a23 */ /* 0x004fcc0000010806 */
[----:B------:R2:W-:Y:S02]  /*54f0*/  MUFU.EX2 R212, R3 ;  /* 0x0000000300d47308 */ /* 0x0005e40000000800 */
[----:B--2---:R-:W-:-:S06]  /*5500*/  FFMA.FTZ R3, R53, c[0x0][0x23c], -R6 ;  /* 0x00008f0035037a23 */ /* 0x004fcc0000010806 */
[----:B------:R2:W-:Y:S02]  /*5510*/  MUFU.EX2 R215, R3 ;  /* 0x0000000300d77308 */ /* 0x0005e40000000800 */
[----:B--2---:R-:W-:Y:S02]  /*5520*/  FFMA.FTZ R3, R52, c[0x0][0x23c], -R6 ;  /* 0x00008f0034037a23 */ /* 0x004fe40000010806 */
[----:B------:R-:W-:Y:S04]  /*5530*/  HMMA.16816.F32.BF16 R52, R12, R20, RZ ;  /* 0x000000140c34723c */ /* 0x000fe800000418ff */
[----:B------:R2:W-:Y:S02]  /*5540*/  MUFU.EX2 R216, R3 ;  /* 0x0000000300d87308 */ /* 0x0005e40000000800 */
[----:B--2---:R-:W-:-:S06]  /*5550*/  FFMA.FTZ R3, R88, c[0x0][0x23c], -R5 ;  /* 0x00008f0058037a23 */ /* 0x004fcc0000010805 */
[----:B------:R1:W-:Y:S02]  /*5560*/  MUFU.EX2 R171, R3 ;  /* 0x0000000300ab7308 */ /* 0x0003e40000000800 */
[----:B-1----:R-:W-:Y:S01]  /*5570*/  FMNMX.FTZ R3, R2, R8, !PT ;  /* 0x0000000802037209 */ /* 0x002fe20007810000 */
[----:B------:R-:W-:-:S03]  /*5580*/  FFMA.FTZ R2, R84, c[0x0][0x23c], -R5 ;  /* 0x00008f0054027a23 */ /* 0x000fc60000010805 */
[C---:B------:R-:W-:Y:S02]  /*5590*/  FSETP.NEU.FTZ.AND P1, PT, R3.reuse, -INF , PT ;  /* 0xff8000000300780b */ /* 0x040fe40003f3d000 */
        /* <DEDUP_REMOVED lines=48> */
[----:B--2---:R-:W-:-:S04]  /*58a0*/  FFMA.FTZ R0, R103, c[0x0][0x23c], -R5 ;  /* 0x00008f0067007a23 */ /* 0x004fc80000010805 */
[----:B------:R2:W4:Y:S02]  /*58b0*/  MUFU.EX2 R98, R0 ;  /* 0x0000000000627308 */ /* 0x0005240000000800 */
[----:B--2---:R-:W-:Y:S02]  /*58c0*/  FFMA.FTZ R0, R66, c[0x0][0x23c], -R5 ;  /* 0x00008f0042007a23 */ /* 0x004fe40000010805 */
[----:B------:R-:W-:Y:S04]  /*58d0*/  HMMA.16816.F32.BF16 R64, R8, R24, R40 ;  /* 0x000000180840723c */ /* 0x000fe80000041828 */
[----:B------:R2:W-:Y:S03]  /*58e0*/  MUFU.EX2 R95, R0 ;  /* 0x00000000005f7308 */ /* 0x0005e60000000800 */
[----:B------:R-:W-:-:S02]  /*58f0*/  F2FP.BF16.PACK_AB R8, R222, R221 ;  /* 0x000000ddde08723e */ /* 0x000fc400000010ff */
[----:B------:R-:W-:Y:S02]  /*5900*/  F2FP.BF16.PACK_AB R9, R182, R201 ;  /* 0x000000c9b609723e */ /* 0x000fe400000010ff */
[----:B------:R-:W-:Y:S02]  /*5910*/  F2FP.BF16.PACK_AB R10, R223, R224 ;  /* 0x000000e0df0a723e */ /* 0x000fe400000010ff */
[----:B------:R-:W-:Y:S01]  /*5920*/  F2FP.BF16.PACK_AB R11, R209, R200 ;  /* 0x000000c8d10b723e */ /* 0x000fe200000010ff */
[----:B--2---:R-:W-:-:S06]  /*5930*/  FFMA.FTZ R0, R75, c[0x0][0x23c], -R5 ;  /* 0x00008f004b007a23 */ /* 0x004fcc0000010805 */
[C---:B------:R-:W-:Y:S01]  /*5940*/  HMMA.16816.F32.BF16 R60, R8.reuse, R24, R60 ;  /* 0x00000018083c723c */ /* 0x040fe2000004183c */
[----:B------:R2:W5:Y:S07]  /*5950*/  MUFU.EX2 R94, R0 ;  /* 0x00000000005e7308 */ /* 0x00056e0000000800 */
[C---:B------:R-:W-:Y:S01]  /*5960*/  HMMA.16816.F32.BF16 R40, R8.reuse, R26, R56 ;  /* 0x0000001a0828723c */ /* 0x040fe20000041838 */
[----:B------:R-:W1:Y:S07]  /*5970*/  LDSM.16.MT88.4 R24, [R186+0x4c00] ;  /* 0x004c0000ba18783b */ /* 0x000e6e0000004200 */
[----:B------:R-:W-:Y:S01]  /*5980*/  HMMA.16816.F32.BF16 R48, R8, R28, R52 ;  /* 0x0000001c0830723c */ /* 0x000fe20000041834 */
[----:B--2---:R-:W-:-:S04]  /*5990*/  FFMA.FTZ R0, R104, c[0x0][0x23c], -R2 ;  /* 0x00008f0068007a23 */ /* 0x004fc80000010802 */
[----:B------:R2:W-:Y:S03]  /*59a0*/  MUFU.EX2 R89, R0 ;  /* 0x0000000000597308 */ /* 0x0005e60000000800 */
[----:B------:R-:W-:Y:S07]  /*59b0*/  HMMA.16816.F32.BF16 R44, R8, R30, R68 ;  /* 0x0000001e082c723c */ /* 0x000fee0000041844 */
[----:B----4-:R-:W-:-:S02]  /*59c0*/  F2FP.BF16.PACK_AB R8, R98, R97 ;  /* 0x000000616208723e */ /* 0x010fc400000010ff */
[----:B-----5:R-:W-:Y:S01]  /*59d0*/  F2FP.BF16.PACK_AB R10, R94, R95 ;  /* 0x0000005f5e0a723e */ /* 0x020fe200000010ff */
[----:B--2---:R-:W-:-:S04]  /*59e0*/  FFMA.FTZ R0, R105, c[0x0][0x23c], -R2 ;  /* 0x00008f0069007a23 */ /* 0x004fc80000010802 */
        /* <DEDUP_REMOVED lines=11> */
[----:B------:R-:W1:Y:S01]  /*5aa0*/  LDSM.16.MT88.4 R20, [R185+0x4c00] ;  /* 0x004c0000b914783b */ /* 0x000e620000004200 */
[----:B--2---:R-:W-:-:S04]  /*5ab0*/  FFMA.FTZ R0, R110, c[0x0][0x23c], -R5 ;  /* 0x00008f006e007a23 */ /* 0x004fc80000010805 */
[----:B------:R2:W-:Y:S02]  /*5ac0*/  MUFU.EX2 R87, R0 ;  /* 0x0000000000577308 */ /* 0x0005e40000000800 */
        /* <DEDUP_REMOVED lines=120> */
[C---:B------:R-:W-:Y:S01]  /*6250*/  HMMA.16816.F32.BF16 R140, R8.reuse, R20, R140 ;  /* 0x00000014088c723c */ /* 0x040fe2000004188c */
[----:B------:R-:W-:Y:S07]  /*6260*/  LDSM.16.MT88.4 R20, [R186+0x5c00] ;  /* 0x005c0000ba14783b */ /* 0x000fee0000004200 */
[----:B------:R-:W-:Y:S01]  /*6270*/  HMMA.16816.F32.BF16 R24, R8, R26, R28 ;  /* 0x0000001a0818723c */ /* 0x000fe2000004181c */
[----:B-1----:R-:W-:-:S04]  /*6280*/  FFMA.FTZ R0, R134, c[0x0][0x23c], -R5 ;  /* 0x00008f0086007a23 */ /* 0x002fc80000010805 */
[----:B------:R1:W4:Y:S02]  /*6290*/  MUFU.EX2 R56, R0 ;  /* 0x0000000000387308 */ /* 0x0003240000000800 */
[----:B---3--:R-:W-:Y:S01]  /*62a0*/  F2FP.BF16.PACK_AB R8, R58, R59 ;  /* 0x0000003b3a08723e */ /* 0x008fe200000010ff */
        /* <DEDUP_REMOVED lines=11> */
[----:B---3--:R-:W-:Y:S01]  /*6360*/  F2FP.BF16.PACK_AB R11, R52, R53 ;  /* 0x00000035340b723e */ /* 0x008fe200000010ff */
[----:B------:R-:W1:Y:S04]  /*6370*/  LDSM.16.MT88.4 R148, [R185+0x5c00] ;  /* 0x005c0000b994783b */ /* 0x000e680000004200 */
[----:B------:R3:W4:Y:S02]  /*6380*/  MUFU.EX2 R51, R0 ;  /* 0x0000000000337308 */ /* 0x0007240000000800 */
[C---:B--2---:R-:W-:Y:S08]  /*6390*/  HMMA.16816.F32.BF16 R136, R8.reuse, R12, R136 ;  /* 0x0000000c0888723c */ /* 0x044ff00000041888 */
[----:B------:R-:W-:Y:S01]  /*63a0*/  HMMA.16816.F32.BF16 R144, R8, R14, R144 ;  /* 0x0000000e0890723c */ /* 0x000fe20000041890 */
[----:B---3--:R-:W-:-:S04]  /*63b0*/  FFMA.FTZ R0, R152, c[0x0][0x23c], -R5 ;  /* 0x00008f0098007a23 */ /* 0x008fc80000010805 */
        /* <DEDUP_REMOVED lines=8> */
[----:B----4-:R-:W-:-:S07]  /*6440*/  F2FP.BF16.PACK_AB R11, R51, R61 ;  /* 0x0000003d330b723e */ /* 0x010fce00000010ff */
[----:B------:R-:W-:Y:S01]  /*6450*/  HMMA.16816.F32.BF16 R44, R8, R16, R44 ;  /* 0x00000010082c723c */ /* 0x000fe2000004182c */
[----:B--2---:R-:W-:-:S07]  /*6460*/  FFMA.FTZ R0, R154, c[0x0][0x23c], -R5 ;  /* 0x00008f009a007a23 */ /* 0x004fce0000010805 */
[C---:B------:R-:W-:Y:S01]  /*6470*/  HMMA.16816.F32.BF16 R140, R8.reuse, R12, R140 ;  /* 0x0000000c088c723c */ /* 0x040fe2000004188c */
[----:B------:R2:W-:Y:S07]  /*6480*/  MUFU.EX2 R48, R0 ;  /* 0x0000000000307308 */ /* 0x0005ee0000000800 */
[C---:B------:R-:W-:Y:S08]  /*6490*/  HMMA.16816.F32.BF16 R12, R8.reuse, R14, R40 ;  /* 0x0000000e080c723c */ /* 0x040ff00000041828 */
[----:B------:R-:W-:Y:S01]  /*64a0*/  HMMA.16816.F32.BF16 R24, R8, R18, R24 ;  /* 0x000000120818723c */ /* 0x000fe20000041818 */
[----:B--2---:R-:W-:-:S02]  /*64b0*/  FFMA.FTZ R0, R155, c[0x0][0x23c], -R5 ;  /* 0x00008f009b007a23 */ /* 0x004fc40000010805 */
[----:B------:R-:W-:Y:S02]  /*64c0*/  FADD.FTZ R5, R218, R217 ;  /* 0x000000d9da057221 */ /* 0x000fe40000010000 */
[----:B------:R2:W-:Y:S02]  /*64d0*/  MUFU.EX2 R39, R0 ;  /* 0x0000000000277308 */ /* 0x0005e40000000800 */
[----:B------:R-:W-:Y:S02]  /*64e0*/  FADD.FTZ R5, R219, R5 ;  /* 0x00000005db057221 */ /* 0x000fe40000010000 */
[----:B--2---:R-:W-:Y:S01]  /*64f0*/  FFMA.FTZ R0, R160, c[0x0][0x23c], -R2 ;  /* 0x00008f00a0007a23 */ /* 0x004fe20000010802 */
[----:B---3--:R-:W-:-:S03]  /*6500*/  F2FP.BF16.PACK_AB R160, R49, R50 ;  /* 0x0000003231a0723e */ /* 0x008fc600000010ff */
[----:B------:R2:W-:Y:S02]  /*6510*/  MUFU.EX2 R30, R0 ;  /* 0x00000000001e7308 */ /* 0x0005e40000000800 */
[----:B--2---:R-:W-:-:S06]  /*6520*/  FFMA.FTZ R0, R161, c[0x0][0x23c], -R2 ;  /* 0x00008f00a1007a23 */ /* 0x004fcc0000010802 */
[----:B------:R2:W3:Y:S02]  /*6530*/  MUFU.EX2 R31, R0 ;  /* 0x00000000001f7308 */ /* 0x0004e40000000800 */
[--C-:B--2---:R-:W-:Y:S01]  /*6540*/  FFMA.FTZ R0, R162, c[0x0][0x23c], -R2.reuse ;  /* 0x00008f00a2007a23 */ /* 0x104fe20000010802 */
[----:B---3--:R-:W-:Y:S01]  /*6550*/  F2FP.BF16.PACK_AB R161, R31, R30 ;  /* 0x0000001e1fa1723e */ /* 0x008fe200000010ff */
[----:B------:R-:W-:Y:S01]  /*6560*/  FFMA.FTZ R2, R163, c[0x0][0x23c], -R2 ;  /* 0x00008f00a3027a23 */ /* 0x000fe20000010802 */
[----:B------:R-:W-:-:S03]  /*6570*/  F2FP.BF16.PACK_AB R162, R39, R48 ;  /* 0x0000003027a2723e */ /* 0x000fc600000010ff */
[----:B------:R2:W-:Y:S08]  /*6580*/  MUFU.EX2 R29, R0 ;  /* 0x00000000001d7308 */ /* 0x0005f00000000800 */
[----:B------:R3:W4:Y:S01]  /*6590*/  MUFU.EX2 R28, R2 ;  /* 0x00000002001c7308 */ /* 0x0007220000000800 */
[----:B--2---:R-:W-:Y:S01]  /*65a0*/  FFMA.FTZ R0, R166, c[0x0][0x23c], -R6 ;  /* 0x00008f00a6007a23 */ /* 0x004fe20000010806 */
[----:B------:R-:W-:-:S06]  /*65b0*/  F2FP.BF16.PACK_AB R166, R239, R242 ;  /* 0x000000f2efa6723e */ /* 0x000fcc00000010ff */
[----:B------:R2:W-:Y:S01]  /*65c0*/  MUFU.EX2 R16, R0 ;  /* 0x0000000000107308 */ /* 0x0005e20000000800 */
[----:B---3--:R-:W-:Y:S01]  /*65d0*/  FFMA.FTZ R2, R165, c[0x0][0x23c], -R6 ;  /* 0x00008f00a5027a23 */ /* 0x008fe20000010806 */
[----:B----4-:R-:W-:-:S06]  /*65e0*/  F2FP.BF16.PACK_AB R163, R28, R29 ;  /* 0x0000001d1ca3723e */ /* 0x010fcc00000010ff */
[----:B------:R3:W-:Y:S01]  /*65f0*/  MUFU.EX2 R10, R2 ;  /* 0x00000002000a7308 */ /* 0x0007e20000000800 */
[----:B-1----:R-:W-:Y:S01]  /*6600*/  HMMA.16816.F32.BF16 R136, R160, R148, R136 ;  /* 0x00000094a088723c */ /* 0x002fe20000041888 */
[--C-:B--2---:R-:W-:Y:S02]  /*6610*/  FFMA.FTZ R0, R167, c[0x0][0x23c], -R6.reuse ;  /* 0x00008f00a7007a23 */ /* 0x104fe40000010806 */
[----:B------:R-:W-:Y:S01]  /*6620*/  FFMA.FTZ R6, R164, c[0x0][0x23c], -R6 ;  /* 0x00008f00a4067a23 */ /* 0x000fe20000010806 */
[----:B------:R-:W-:-:S03]  /*6630*/  F2FP.BF16.PACK_AB R164, R246, R247 ;  /* 0x000000f7f6a4723e */ /* 0x000fc600000010ff */
[----:B------:R1:W2:Y:S01]  /*6640*/  MUFU.EX2 R11, R0 ;  /* 0x00000000000b7308 */ /* 0x0002a20000000800 */
[----:B------:R-:W-:Y:S01]  /*6650*/  HMMA.16816.F32.BF16 R144, R160, R150, R144 ;  /* 0x00000096a090723c */ /* 0x000fe20000041890 */
[----:B---3--:R-:W-:-:S06]  /*6660*/  FADD.FTZ R2, R171, R169 ;  /* 0x000000a9ab027221 */ /* 0x008fcc0000010000 */
[----:B------:R3:W4:Y:S01]  /*6670*/  MUFU.EX2 R9, R6 ;  /* 0x0000000600097308 */ /* 0x0007220000000800 */
[----:B------:R-:W-:Y:S01]  /*6680*/  HMMA.16816.F32.BF16 R156, R160, R20, R156 ;  /* 0x00000014a09c723c */ /* 0x000fe2000004189c */
[----:B-1----:R-:W-:Y:S01]  /*6690*/  FADD.FTZ R0, R168, R7 ;  /* 0x00000007a8007221 */ /* 0x002fe20000010000 */
[----:B--2---:R-:W-:Y:S01]  /*66a0*/  F2FP.BF16.PACK_AB R165, R11, R16 ;  /* 0x000000100ba5723e */ /* 0x004fe200000010ff */
[----:B------:R-:W-:-:S05]  /*66b0*/  FADD.FTZ R7, R170, R2 ;  /* 0x00000002aa077221 */ /* 0x000fca0000010000 */
[----:B------:R-:W-:Y:S01]  /*66c0*/  HMMA.16816.F32.BF16 R160, R160, R22, R32 ;  /* 0x00000016a0a0723c */ /* 0x000fe20000041820 */
[----:B------:R-:W-:Y:S02]  /*66d0*/  FADD.FTZ R2, R220, R5 ;  /* 0x00000005dc027221 */ /* 0x000fe40000010000 */
[----:B------:R-:W-:Y:S02]  /*66e0*/  FADD.FTZ R7, R175, R7 ;  /* 0x00000007af077221 */ /* 0x000fe40000010000 */
[----:B---3--:R-:W-:Y:S01]  /*66f0*/  FADD.FTZ R6, R96, R0 ;  /* 0x0000000060067221 */ /* 0x008fe20000010000 */
[----:B----4-:R-:W-:Y:S01]  /*6700*/  F2FP.BF16.PACK_AB R167, R9, R10 ;  /* 0x0000000a09a7723e */ /* 0x010fe200000010ff */
        /* <DEDUP_REMOVED lines=123> */
[----:B------:R-:W-:Y:S01]  /*6ec0*/  ISETP.GE.AND P0, PT, R250, c[0x0][0x220], PT ;  /* 0x00008800fa007a0c */ /* 0x000fe20003f06270 */
[----:B-1----:R-:W-:Y:S01]  /*6ed0*/  IMAD.MOV.U32 R0, RZ, RZ, c[0x0][0x1a4] ;  /* 0x00006900ff007624 */ /* 0x002fe200078e00ff */
        /* <DEDUP_REMOVED lines=8> */
[----:B------:R-:W-:-:S05]  /*6f60*/  @!P0 IMAD R0, R0, 0x60, RZ ;  /* 0x0000006000008824 */ /* 0x000fca00078e02ff */
[----:B------:R1:W-:Y:S01]  /*6f70*/  @!P0 STL [R1+0x10], R0 ;  /* 0x0000100001008387 */ /* 0x0003e20000100800 */
[----:B------:R-:W-:Y:S05]  /*6f80*/  BRA `(.L_x_603) ;  /* 0x000003a000007947 */ /* 0x000fea0003800000 */
.L_x_605:
[----:B------:R-:W2:Y:S01]  /*6f90*/  LDL.64 R214, [R1+0x30] ;  /* 0x0000300001d67983 */ /* 0x000ea20000100a00 */
[----:B------:R-:W-:Y:S01]  /*6fa0*/  @!P0 IMAD.MOV.U32 R6, RZ, RZ, c[0x0][0x19c] ;  /* 0x00006700ff068624 */ /* 0x000fe200078e00ff */
[----:B------:R-:W-:Y:S01]  /*6fb0*/  IADD3 R0, R198, -0x1, RZ ;  /* 0xffffffffc6007810 */ /* 0x000fe20007ffe0ff */
[----:B------:R-:W-:Y:S01]  /*6fc0*/  @!P0 IMAD.MOV.U32 R7, RZ, RZ, c[0x0][0x198] ;  /* 0x00006600ff078624 */ /* 0x000fe200078e00ff */
[----:B------:R-:W3:Y:S01]  /*6fd0*/  LDL.64 R212, [R1+0x20] ;  /* 0x0000200001d47983 */ /* 0x000ee20000100a00 */
[----:B------:R-:W-:Y:S01]  /*6fe0*/  IMAD.MOV.U32 R211, RZ, RZ, c[0x0][0x198] ;  /* 0x00006600ffd37624 */ /* 0x000fe200078e00ff */
[----:B------:R-:W-:Y:S01]  /*6ff0*/  SHF.R.S32.HI R3, RZ, 0x1f, R0 ;  /* 0x0000001fff037819 */ /* 0x000fe20000011400 */
[C---:B------:R-:W-:Y:S01]  /*7000*/  IMAD.WIDE.U32 R4, R0.reuse, c[0x0][0x198], RZ ;  /* 0x0000660000047a25 */ /* 0x040fe200078e00ff */
[----:B------:R1:W-:Y:S03]  /*7010*/  @P0 STS [R197+0x2000], RZ ;  /* 0x002000ffc5000388 */ /* 0x0003e60000000800 */
[----:B------:R-:W-:Y:S01]  /*7020*/  IMAD R3, R3, c[0x0][0x198], RZ ;  /* 0x0000660003037a24 */ /* 0x000fe200078e02ff */
[----:B------:R1:W-:Y:S01]  /*7030*/  @P0 STS [R197+0x2004], RZ ;  /* 0x002004ffc5000388 */ /* 0x0003e20000000800 */
[----:B------:R-:W-:Y:S02]  /*7040*/  IMAD.SHL.U32 R211, R211, 0x20, RZ ;  /* 0x00000020d3d37824 */ /* 0x000fe400078e00ff */
[----:B------:R-:W-:Y:S01]  /*7050*/  IMAD R3, R0, c[0x0][0x19c], R3 ;  /* 0x0000670000037a24 */ /* 0x000fe200078e0203 */
[----:B------:R1:W-:Y:S01]  /*7060*/  @P0 STS.64 [R197+0x2008], RZ ;  /* 0x002008ffc5000388 */ /* 0x0003e20000000a00 */
[----:B------:R-:W-:Y:S02]  /*7070*/  @!P0 IMAD.MOV.U32 R0, RZ, RZ, c[0x0][0x198] ;  /* 0x00006600ff008624 */ /* 0x000fe400078e00ff */
[----:B------:R-:W-:Y:S02]  /*7080*/  IMAD.IADD R3, R5, 0x1, R3 ;  /* 0x0000000105037824 */ /* 0x000fe400078e0203 */
[----:B---3--:R-:W-:Y:S01]  /*7090*/  IMAD.MOV.U32 R212, RZ, RZ, 0x5 ;  /* 0x00000005ffd47424 */ /* 0x008fe200078e00ff */
[C---:B--2---:R-:W-:Y:S04]  /*70a0*/  LEA R2, P3, R4.reuse, R214, 0x7 ;  /* 0x000000d604027211 */ /* 0x044fe800078638ff */
        /* <DEDUP_REMOVED lines=40> */
.L_x_603:
[----:B------:R-:W2:Y:S01]  /*7330*/  LDL.64 R8, [R1+0x28] ;  /* 0x0000280001087983 */ /* 0x000ea20000100a00 */
[----:B------:R-:W-:Y:S04]  /*7340*/  DEPBAR.LE SB0, 0x0 ;  /* 0x000080000000791a */ /* 0x000fe80000000000 */
[----:B------:R-:W-:Y:S01]  /*7350*/  IMAD.WIDE.U32 R4, R198, c[0x0][0x1a0], RZ ;  /* 0x00006800c6047a25 */ /* 0x000fe200078e00ff */
[----:B------:R-:W3:Y:S01]  /*7360*/  LDL R6, [R1+0x14] ;  /* 0x0000140001067983 */ /* 0x000ee20000100800 */
[----:B------:R-:W-:Y:S02]  /*7370*/  MOV R13, c[0x0][0x1a0] ;  /* 0x00006800000d7a02 */ /* 0x000fe40000000f00 */
[----:B------:R-:W-:Y:S01]  /*7380*/  MOV R14, c[0x0][0x1a4] ;  /* 0x00006900000e7a02 */ /* 0x000fe20000000f00 */
[----:B------:R-:W4:Y:S01]  /*7390*/  LDL R12, [R1+0x10] ;  /* 0x00001000010c7983 */ /* 0x000f220000100800 */
[----:B-1----:R-:W-:Y:S03]  /*73a0*/  SHF.R.S32.HI R0, RZ, 0x1f, R198 ;  /* 0x0000001fff007819 */ /* 0x002fe600000114c6 */
[----:B------:R-:W-:Y:S02]  /*73b0*/  BAR.SYNC.DEFER_BLOCKING 0x0 ;  /* 0x0000000000007b1d */ /* 0x000fe40000010000 */
[----:B------:R-:W-:Y:S04]  /*73c0*/  IMAD R0, R0, c[0x0][0x1a0], RZ ;  /* 0x0000680000007a24 */ /* 0x000fe800078e02ff */
[----:B------:R-:W-:Y:S05]  /*73d0*/  IMAD R0, R198, c[0x0][0x1a4], R0 ;  /* 0x00006900c6007a24 */ /* 0x000fea00078e0200 */
[----:B------:R-:W-:Y:S01]  /*73e0*/  IADD3 R0, R5, R0, RZ ;  /* 0x0000000005007210 */ /* 0x000fe20007ffe0ff */
[----:B------:R-:W-:Y:S06]  /*73f0*/  @P0 STS.64 [R197+0x4008], RZ ;  /* 0x004008ffc5000388 */ /* 0x000fec0000000a00 */
[----:B------:R-:W-:Y:S04]  /*7400*/  @P0 STS [R197+0x4000], RZ ;  /* 0x004000ffc5000388 */ /* 0x000fe80000000800 */
[----:B------:R-:W-:Y:S01]  /*7410*/  @P0 STS [R197+0x4004], RZ ;  /* 0x004004ffc5000388 */ /* 0x000fe20000000800 */
[----:B--2---:R-:W-:Y:S04]  /*7420*/  LEA R2, P2, R4, R8, 0x7 ;  /* 0x0000000804027211 */ /* 0x004fe800078438ff */
[----:B------:R-:W-:Y:S02]  /*7430*/  @!P0 LEA R10, P4, R2, c[0x0][0x170], 0x1 ;  /* 0x00005c00020a8a11 */ /* 0x000fe400078808ff */
[----:B---3--:R-:W-:Y:S02]  /*7440*/  LEA.HI.X R3, R4, R6, R0, 0x7, P2 ;  /* 0x0000000604037211 */ /* 0x008fe400010f3c00 */
[C---:B------:R-:W-:Y:S02]  /*7450*/  @!P0 IADD3 R5, P1, R2.reuse, UR4, RZ ;  /* 0x0000000402058c10 */ /* 0x040fe4000ff3e0ff */
[--C-:B------:R-:W-:Y:S02]  /*7460*/  @!P0 LEA.HI.X R11, R2, c[0x0][0x174], R3.reuse, 0x1, P4 ;  /* 0x00005d00020b8a11 */ /* 0x100fe400020f0c03 */
        /* <DEDUP_REMOVED lines=8> */
[C---:B------:R-:W-:Y:S02]  /*74f0*/  @!P0 LEA R6, P1, R0.reuse, c[0x0][0x170], 0x1 ;  /* 0x00005c0000068a11 */ /* 0x040fe400078208ff */
[C---:B------:R-:W-:Y:S01]  /*7500*/  @!P0 LEA.HI.X R7, R13.reuse, R3, R14, 0x6, P2 ;  /* 0x000000030d078211 */ /* 0x040fe200010f340e */
[----:B------:R-:W-:Y:S01]  /*7510*/  @P0 STS.128 [R197+0x4800], RZ ;  /* 0x004800ffc5000388 */ /* 0x000fe20000000c00 */
[----:B------:R-:W-:Y:S02]  /*7520*/  @!P0 IMAD.WIDE.U32 R2, R13, 0x60, R2 ;  /* 0x000000600d028825 */ /* 0x000fe400078e0002 */
[----:B------:R-:W-:Y:S03]  /*7530*/  @!P0 LEA.HI.X R7, R0, c[0x0][0x174], R7, 0x1, P1 ;  /* 0x00005d0000078a11 */ /* 0x000fe600008f0c07 */
[----:B------:R-:W-:Y:S02]  /*7540*/  @!P0 LEA R4, P1, R2, c[0x0][0x170], 0x1 ;  /* 0x00005c0002048a11 */ /* 0x000fe400078208ff */
[----:B------:R-:W-:Y:S01]  /*7550*/  @!PT LDS RZ, [RZ] ;  /* 0x00000000fffff984 */ /* 0x000fe20000000800 */
[----:B------:R-:W-:Y:S01]  /*7560*/  @!PT LDS RZ, [RZ] ;  /* 0x00000000fffff984 */ /* 0x000fe20000000800 */
[----:B------:R-:W-:Y:S01]  /*7570*/  @!PT LDS RZ, [RZ] ;  /* 0x00000000fffff984 */ /* 0x000fe20000000800 */
[----:B------:R1:W-:Y:S01]  /*7580*/  @!P0 LDGSTS.E.BYPASS.LTC128B.128 [R197+0x4800], [R8.64] ;  /* 0x0480000008c58fae */ /* 0x0003e2000b901d46 */
[----:B----4-:R-:W-:Y:S04]  /*7590*/  @!P0 IADD3 R0, R12, R3, RZ ;  /* 0x000000030c008210 */ /* 0x010fe80007ffe0ff */
[----:B------:R-:W-:Y:S02]  /*75a0*/  @!P0 LEA.HI.X R5, R2, c[0x0][0x174], R0, 0x1, P1 ;  /* 0x00005d0002058a11 */ /* 0x000fe400008f0c00 */
[----:B------:R-:W-:Y:S01]  /*75b0*/  ISETP.GT.AND P1, PT, R198, RZ, PT ;  /* 0x000000ffc600720c */ /* 0x000fe20003f24270 */
[----:B------:R-:W-:Y:S08]  /*75c0*/  @P0 STS.128 [R197+0x5000], RZ ;  /* 0x005000ffc5000388 */ /* 0x000ff00000000c00 */
[----:B------:R-:W-:Y:S01]  /*75d0*/  @!PT LDS RZ, [RZ] ;  /* 0x00000000fffff984 */ /* 0x000fe20000000800 */
[----:B------:R-:W-:Y:S01]  /*75e0*/  @!PT LDS RZ, [RZ] ;  /* 0x00000000fffff984 */ /* 0x000fe20000000800 */
[----:B------:R-:W-:Y:S01]  /*75f0*/  @!PT LDS RZ, [RZ] ;  /* 0x00000000fffff984 */ /* 0x000fe20000000800 */
[----:B------:R2:W-:Y:S08]  /*7600*/  @!P0 LDGSTS.E.BYPASS.LTC128B.128 [R197+0x5000], [R6.64] ;  /* 0x0500000006c58fae */ /* 0x0005f0000b901d46 */
[----:B------:R-:W-:Y:S08]  /*7610*/  @P0 STS.128 [R197+0x5800], RZ ;  /* 0x005800ffc5000388 */ /* 0x000ff00000000c00 */
[----:B------:R-:W-:Y:S01]  /*7620*/  @!PT LDS RZ, [RZ] ;  /* 0x00000000fffff984 */ /* 0x000fe20000000800 */
[----:B------:R-:W-:Y:S01]  /*7630*/  @!PT LDS RZ, [RZ] ;  /* 0x00000000fffff984 */ /* 0x000fe20000000800 */
[----:B------:R-:W-:Y:S01]  /*7640*/  @!PT LDS RZ, [RZ] ;  /* 0x00000000fffff984 */ /* 0x000fe20000000800 */
[----:B------:R2:W-:Y:S08]  /*7650*/  @!P0 LDGSTS.E.BYPASS.LTC128B.128 [R197+0x5800], [R4.64] ;  /* 0x0580000004c58fae */ /* 0x0005f0000b901d46 */
[----:B------:R-:W-:Y:S08]  /*7660*/  LDSM.16.M88.4 R128, [R187] ;  /* 0x00000000bb80783b */ /* 0x000ff00000000200 */
[----:B------:R-:W0:Y:S08]  /*7670*/  LDGDEPBAR ;  /* 0x00000000000079af */ /* 0x000e300000000000 */
[----:B------:R-:W2:Y:S08]  /*7680*/  LDSM.16.M88.4 R16, [R184+0x2000] ;  /* 0x00200000b810783b */ /* 0x000eb00000000200 */
[----:B------:R-:W1:Y:S08]  /*7690*/  LDSM.16.M88.4 R124, [R187+0x1000] ;  /* 0x00100000bb7c783b */ /* 0x000e700000000200 */
[----:B------:R-:W3:Y:S08]  /*76a0*/  LDSM.16.M88.4 R32, [R184+0x2400] ;  /* 0x00240000b820783b */ /* 0x000ef00000000200 */
[----:B------:R-:W4:Y:S08]  /*76b0*/  LDSM.16.M88.4 R48, [R184+0x2800] ;  /* 0x00280000b830783b */ /* 0x000f300000000200 */
[----:B------:R-:W5:Y:S08]  /*76c0*/  LDSM.16.M88.4 R64, [R184+0x2c00] ;  /* 0x002c0000b840783b */ /* 0x000f700000000200 */
        /* <DEDUP_REMOVED lines=8> */
[----:B------:R-:W-:Y:S01]  /*7750*/  LDSM.16.M88.4 R172, [R188] ;  /* 0x00000000bcac783b */ /* 0x000fe20000000200 */
[-C--:B---3--:R-:W-:Y:S07]  /*7760*/  HMMA.16816.F32.BF16 R20, R128, R32.reuse, RZ ;  /* 0x000000208014723c */ /* 0x088fee00000418ff */
[----:B------:R-:W3:Y:S01]  /*7770*/  LDSM.16.M88.4 R176, [R189] ;  /* 0x00000000bdb0783b */ /* 0x000ee20000000200 */
[C---:B------:R-:W-:Y:S07]  /*7780*/  HMMA.16816.F32.BF16 R24, R124.reuse, R32, RZ ;  /* 0x000000207c18723c */ /* 0x040fee00000418ff */
[----:B------:R-:W1:Y:S01]  /*7790*/  LDSM.16.M88.4 R180, [R188+0x1000] ;  /* 0x00100000bcb4783b */ /* 0x000e620000000200 */
[-C--:B------:R-:W-:Y:S08]  /*77a0*/  HMMA.16816.F32.BF16 R28, R124, R34.reuse, RZ ;  /* 0x000000227c1c723c */ /* 0x080ff000000418ff */
[C---:B------:R-:W-:Y:S08]  /*77b0*/  HMMA.16816.F32.BF16 R32, R128.reuse, R34, RZ ;  /* 0x000000228020723c */ /* 0x040ff000000418ff */
        /* <DEDUP_REMOVED lines=23> */
[----:B------:R-:W-:Y:S08]  /*7930*/  HMMA.16816.F32.BF16 R128, R128, R170, RZ ;  /* 0x000000aa8080723c */ /* 0x000ff000000418ff */
[-C--:B---3--:R-:W-:Y:S08]  /*7940*/  HMMA.16816.F32.BF16 R4, R172, R176.reuse, R4 ;  /* 0x000000b0ac04723c */ /* 0x088ff00000041804 */
        /* <DEDUP_REMOVED lines=80> */
[----:B------:R1:W1:Y:S01]  /*7e50*/  MUFU.TANH R170, R23 ;  /* 0x0000001700aa7308 */ /* 0x0002620000002400 */
        /* <DEDUP_REMOVED lines=216> */
.L_x_604:
        /* <DEDUP_REMOVED lines=152> */
[----:B------:R-:W-:Y:S02]  /*9560*/  FFMA.FTZ R6, R33, c[0x0][0x23c], -R43 ;  /* 0x00008f0021067a23 */ /* 0x000fe4000001082b */
[--C-:B------:R-:W-:Y:S01]  /*9570*/  FFMA.FTZ R12, R86, c[0x0][0x23c], -R65.reuse ;  /* 0x00008f00560c7a23 */ /* 0x100fe20000010841 */
        /* <DEDUP_REMOVED lines=52> */
[----:B---3--:R-:W-:Y:S09]  /*98c0*/  FFMA.FTZ R5, R20, c[0x0][0x23c], -R65 ;  /* 0x00008f0014057a23 */ /* 0x008ff20000010841 */
        /* <DEDUP_REMOVED lines=9> */
[----:B------:R1:W5:Y:S01]  /*9960*/  MUFU.EX2 R28, R7 ;  /* 0x00000007001c7308 */ /* 0x0003620000000800 */
[--C-:B--2---:R-:W-:Y:S01]  /*9970*/  FFMA.FTZ R4, R199, c[0x0][0x23c], -R66.reuse ;  /* 0x00008f00c7047a23 */ /* 0x104fe20000010842 */
[----:B----4-:R-:W-:Y:S08]  /*9980*/  F2FP.BF16.PACK_AB R32, R175, R135 ;  /* 0x00000087af20723e */ /* 0x010ff000000010ff */
[----:B------:R2:W-:Y:S01]  /*9990*/  MUFU.EX2 R134, R4 ;  /* 0x0000000400867308 */ /* 0x0005e20000000800 */
[--C-:B---3--:R-:W-:Y:S09]  /*99a0*/  FFMA.FTZ R5, R54, c[0x0][0x23c], -R65.reuse ;  /* 0x00008f0036057a23 */ /* 0x108ff20000010841 */
[----:B------:R3:W-:Y:S01]  /*99b0*/  MUFU.EX2 R235, R5 ;  /* 0x0000000500eb7308 */ /* 0x0007e20000000800 */
[--C-:B-1----:R-:W-:Y:S01]  /*99c0*/  FFMA.FTZ R7, R78, c[0x0][0x23c], -R66.reuse ;  /* 0x00008f004e077a23 */ /* 0x102fe20000010842 */
[----:B-----5:R-:W-:Y:S01]  /*99d0*/  MOV R137, R28 ;  /* 0x0000001c00897202 */ /* 0x020fe20000000f00 */
[----:B------:R-:W-:Y:S07]  /*99e0*/  FFMA.FTZ R28, R99, c[0x0][0x23c], -R65 ;  /* 0x00008f00631c7a23 */ /* 0x000fee0000010841 */
[----:B------:R1:W-:Y:S01]  /*99f0*/  MUFU.EX2 R236, R8 ;  /* 0x0000000800ec7308 */ /* 0x0003e20000000800 */
[----:B--2---:R-:W-:Y:S09]  /*9a00*/  FFMA.FTZ R4, R207, c[0x0][0x23c], -R66 ;  /* 0x00008f00cf047a23 */ /* 0x004ff20000010842 */
[----:B------:R2:W4:Y:S01]  /*9a10*/  MUFU.EX2 R171, R4 ;  /* 0x0000000400ab7308 */ /* 0x0005220000000800 */
[--C-:B---3--:R-:W-:Y:S02]  /*9a20*/  FFMA.FTZ R5, R60, c[0x0][0x23c], -R64.reuse ;  /* 0x00008f003c057a23 */ /* 0x108fe40000010840 */
[--C-:B------:R-:W-:Y:S07]  /*9a30*/  FFMA.FTZ R60, R92, c[0x0][0x23c], -R64.reuse ;  /* 0x00008f005c3c7a23 */ /* 0x100fee0000010840 */
[----:B------:R3:W-:Y:S01]  /*9a40*/  MUFU.EX2 R214, R5 ;  /* 0x0000000500d67308 */ /* 0x0007e20000000800 */
[----:B-1----:R-:W-:Y:S09]  /*9a50*/  FFMA.FTZ R8, R52, c[0x0][0x23c], -R43 ;  /* 0x00008f0034087a23 */ /* 0x002ff2000001082b */
[----:B------:R1:W-:Y:S01]  /*9a60*/  MUFU.EX2 R215, R7 ;  /* 0x0000000700d77308 */ /* 0x0003e20000000800 */
[----:B--2---:R-:W-:Y:S01]  /*9a70*/  FFMA.FTZ R4, R205, c[0x0][0x23c], -R64 ;  /* 0x00008f00cd047a23 */ /* 0x004fe20000010840 */
[----:B----4-:R-:W-:Y:S08]  /*9a80*/  F2FP.BF16.PACK_AB R33, R171, R134 ;  /* 0x00000086ab21723e */ /* 0x010ff000000010ff */
[----:B------:R2:W-:Y:S01]  /*9a90*/  MUFU.EX2 R200, R4 ;  /* 0x0000000400c87308 */ /* 0x0005e20000000800 */
[----:B---3--:R-:W-:Y:S02]  /*9aa0*/  FFMA.FTZ R5, R70, c[0x0][0x23c], -R65 ;  /* 0x00008f0046057a23 */ /* 0x008fe40000010841 */
[--C-:B------:R-:W-:Y:S07]  /*9ab0*/  FFMA.FTZ R70, R129, c[0x0][0x23c], -R43.reuse ;  /* 0x00008f0081467a23 */ /* 0x100fee000001082b */
[----:B------:R3:W-:Y:S01]  /*9ac0*/  MUFU.EX2 R242, R8 ;  /* 0x0000000800f27308 */ /* 0x0007e20000000800 */
[--C-:B-1----:R-:W-:Y:S09]  /*9ad0*/  FFMA.FTZ R7, R85, c[0x0][0x23c], -R43.reuse ;  /* 0x00008f0055077a23 */ /* 0x102ff2000001082b */
[----:B------:R1:W-:Y:S01]  /*9ae0*/  MUFU.EX2 R212, R5 ;  /* 0x0000000500d47308 */ /* 0x0003e20000000800 */
[--C-:B--2---:R-:W-:Y:S09]  /*9af0*/  FFMA.FTZ R4, R204, c[0x0][0x23c], -R66.reuse ;  /* 0x00008f00cc047a23 */ /* 0x104ff20000010842 */
[----:B------:R2:W-:Y:S01]  /*9b00*/  MUFU.EX2 R174, R4 ;  /* 0x0000000400ae7308 */ /* 0x0005e20000000800 */
[----:B---3--:R-:W-:Y:S02]  /*9b10*/  FFMA.FTZ R8, R68, c[0x0][0x23c], -R43 ;  /* 0x00008f0044087a23 */ /* 0x008fe4000001082b */
[--C-:B------:R-:W-:Y:S07]  /*9b20*/  FFMA.FTZ R68, R119, c[0x0][0x23c], -R65.reuse ;  /* 0x00008f0077447a23 */ /* 0x100fee0000010841 */
[----:B------:R3:W-:Y:S01]  /*9b30*/  MUFU.EX2 R229, R7 ;  /* 0x0000000700e57308 */ /* 0x0007e20000000800 */
[----:B-1----:R-:W-:Y:S09]  /*9b40*/  FMUL.FTZ R5, R42, R141 ;  /* 0x0000008d2a057220 */ /* 0x002ff20000410000 */
[----:B------:R1:W-:Y:S01]  /*9b50*/  MUFU.EX2 R211, R12 ;  /* 0x0000000c00d37308 */ /* 0x0003e20000000800 */
[----:B--2---:R-:W-:Y:S09]  /*9b60*/  FFMA.FTZ R4, R203, c[0x0][0x23c], -R66 ;  /* 0x00008f00cb047a23 */ /* 0x004ff20000010842 */
[----:B------:R2:W-:Y:S01]  /*9b70*/  MUFU.EX2 R179, R4 ;  /* 0x0000000400b37308 */ /* 0x0005e20000000800 */
[----:B---3--:R-:W-:Y:S09]  /*9b80*/  FMUL.FTZ R7, R41, R143 ;  /* 0x0000008f29077220 */ /* 0x008ff20000410000 */
[----:B------:R-:W3:Y:S01]  /*9b90*/  MUFU.EX2 R0, R0 ;  /* 0x0000000000007308 */ /* 0x000ee20000000800 */
[----:B-1----:R-:W-:Y:S09]  /*9ba0*/  FFMA.FTZ R12, R87, c[0x0][0x23c], -R65 ;  /* 0x00008f00570c7a23 */ /* 0x002ff20000010841 */
[----:B------:R1:W-:Y:S01]  /*9bb0*/  MUFU.EX2 R222, R8 ;  /* 0x0000000800de7308 */ /* 0x0003e20000000800 */
[----:B--2---:R-:W-:Y:S09]  /*9bc0*/  FFMA.FTZ R4, R177, c[0x0][0x23c], -R43 ;  /* 0x00008f00b1047a23 */ /* 0x004ff2000001082b */
[----:B------:R2:W-:Y:S01]  /*9bd0*/  MUFU.EX2 R208, R4 ;  /* 0x0000000400d07308 */ /* 0x0005e20000000800 */
[C---:B---3--:R-:W-:Y:S02]  /*9be0*/  FMUL.FTZ R10, R0.reuse, R138 ;  /* 0x0000008a000a7220 */ /* 0x048fe40000410000 */
[C---:B------:R-:W-:Y:S01]  /*9bf0*/  FMUL.FTZ R11, R0.reuse, R139 ;  /* 0x0000008b000b7220 */ /* 0x040fe20000410000 */
[----:B------:R-:W-:Y:S01]  /*9c00*/  MOV R139, R176 ;  /* 0x000000b0008b7202 */ /* 0x000fe20000000f00 */
[C---:B------:R-:W-:Y:S05]  /*9c10*/  FMUL.FTZ R14, R0.reuse, R146 ;  /* 0x00000092000e7220 */ /* 0x040fea0000410000 */
[----:B------:R3:W-:Y:S01]  /*9c20*/  MUFU.EX2 R206, R12 ;  /* 0x0000000c00ce7308 */ /* 0x0007e20000000800 */
[----:B------:R-:W-:Y:S01]  /*9c30*/  FMUL.FTZ R15, R0, R147 ;  /* 0x00000093000f7220 */ /* 0x000fe20000410000 */
[----:B------:R-:W-:Y:S01]  /*9c40*/  MOV R147, R132 ;  /* 0x0000008400937202 */ /* 0x000fe20000000f00 */
[----:B-1----:R-:W-:Y:S07]  /*9c50*/  FMUL.FTZ R8, R2, R136 ;  /* 0x0000008802087220 */ /* 0x002fee0000410000 */
[----:B------:R-:W-:Y:S01]  /*9c60*/  MUFU.EX2 R68, R68 ;  /* 0x0000004400447308 */ /* 0x000fe20000000800 */
[--C-:B--2---:R-:W-:Y:S09]  /*9c70*/  FFMA.FTZ R4, R170, c[0x0][0x23c], -R65.reuse ;  /* 0x00008f00aa047a23 */ /* 0x104ff20000010841 */
[----:B------:R1:W-:Y:S01]  /*9c80*/  MUFU.EX2 R201, R4 ;  /* 0x0000000400c97308 */ /* 0x0003e20000000800 */
[----:B---3--:R-:W-:Y:S09]  /*9c90*/  FMUL.FTZ R12, R2, R144 ;  /* 0x00000090020c7220 */ /* 0x008ff20000410000 */
[----:B------:R-:W-:Y:S01]  /*9ca0*/  MUFU.EX2 R70, R70 ;  /* 0x0000004600467308 */ /* 0x000fe20000000800 */
[--C-:B-1----:R-:W-:Y:S01]  /*9cb0*/  FFMA.FTZ R4, R34, c[0x0][0x23c], -R65.reuse ;  /* 0x00008f0022047a23 */ /* 0x102fe20000010841 */
[----:B------:R-:W-:Y:S08]  /*9cc0*/  F2FP.BF16.PACK_AB R34, R200, R180 ;  /* 0x000000b4c822723e */ /* 0x000ff000000010ff */
[----:B------:R1:W-:Y:S02]  /*9cd0*/  MUFU.EX2 R127, R4 ;  /* 0x00000004007f7308 */ /* 0x0003e40000000800 */
[----:B-1----:R-:W-:Y:S01]  /*9ce0*/  FFMA.FTZ R4, R35, c[0x0][0x23c], -R65 ;  /* 0x00008f0023047a23 */ /* 0x002fe20000010841 */
[----:B------:R-:W-:Y:S07]  /*9cf0*/  F2FP.BF16.PACK_AB R35, R179, R174 ;  /* 0x000000aeb323723e */ /* 0x000fee00000010ff */
[----:B------:R1:W2:Y:S02]  /*9d00*/  MUFU.EX2 R133, R4 ;  /* 0x0000000400857308 */ /* 0x0002a40000000800 */
[--C-:B-1----:R-:W-:Y:S01]  /*9d10*/  FFMA.FTZ R4, R24, c[0x0][0x23c], -R64.reuse ;  /* 0x00008f0018047a23 */ /* 0x102fe20000010840 */
[----:B--2---:R-:W-:Y:S07]  /*9d20*/  MOV R146, R133 ;  /* 0x0000008500927202 */ /* 0x004fee0000000f00 */
[----:B------:R1:W2:Y:S10]  /*9d30*/  MUFU.EX2 R24, R6 ;  /* 0x0000000600187308 */ /* 0x0002b40000000800 */
[----:B------:R3:W-:Y:S01]  /*9d40*/  MUFU.EX2 R169, R4 ;  /* 0x0000000400a97308 */ /* 0x0007e20000000800 */
[----:B-1----:R-:W-:Y:S02]  /*9d50*/  FFMA.FTZ R6, R81, c[0x0][0x23c], -R43 ;  /* 0x00008f0051067a23 */ /* 0x002fe4000001082b */
[----:B---3--:R-:W-:Y:S07]  /*9d60*/  FFMA.FTZ R4, R25, c[0x0][0x23c], -R64 ;  /* 0x00008f0019047a23 */ /* 0x008fee0000010840 */
[----:B------:R1:W-:Y:S02]  /*9d70*/  MUFU.EX2 R204, R4 ;  /* 0x0000000400cc7308 */ /* 0x0003e40000000800 */
[--C-:B-1----:R-:W-:Y:S08]  /*9d80*/  FFMA.FTZ R4, R26, c[0x0][0x23c], -R66.reuse ;  /* 0x00008f001a047a23 */ /* 0x102ff00000010842 */
[----:B------:R1:W-:Y:S02]  /*9d90*/  MUFU.EX2 R168, R4 ;  /* 0x0000000400a87308 */ /* 0x0003e40000000800 */
[----:B-1----:R-:W-:Y:S08]  /*9da0*/  FFMA.FTZ R4, R27, c[0x0][0x23c], -R66 ;  /* 0x00008f001b047a23 */ /* 0x002ff00000010842 */
[----:B------:R1:W-:Y:S02]  /*9db0*/  MUFU.EX2 R183, R4 ;  /* 0x0000000400b77308 */ /* 0x0003e40000000800 */
[----:B-1----:R-:W-:Y:S08]  /*9dc0*/  FFMA.FTZ R4, R29, c[0x0][0x23c], -R64 ;  /* 0x00008f001d047a23 */ /* 0x002ff00000010840 */
[----:B------:R1:W-:Y:S02]  /*9dd0*/  MUFU.EX2 R244, R4 ;  /* 0x0000000400f47308 */ /* 0x0003e40000000800 */
[--C-:B-1----:R-:W-:Y:S08]  /*9de0*/  FFMA.FTZ R4, R30, c[0x0][0x23c], -R66.reuse ;  /* 0x00008f001e047a23 */ /* 0x102ff00000010842 */
[----:B------:R1:W-:Y:S10]  /*9df0*/  MUFU.EX2 R30, R6 ;  /* 0x00000006001e7308 */ /* 0x0003f40000000800 */
[----:B------:R3:W-:Y:S01]  /*9e00*/  MUFU.EX2 R217, R4 ;  /* 0x0000000400d97308 */ /* 0x0007e20000000800 */
[----:B-1----:R-:W-:Y:S01]  /*9e10*/  FMUL.FTZ R6, R41, R142 ;  /* 0x0000008e29067220 */ /* 0x002fe20000410000 */
[----:B--2---:R-:W-:Y:S01]  /*9e20*/  MOV R142, R24 ;  /* 0x00000018008e7202 */ /* 0x004fe20000000f00 */
[----:B------:R-:W-:Y:S02]  /*9e30*/  FFMA.FTZ R24, R98, c[0x0][0x23c], -R65 ;  /* 0x00008f0062187a23 */ /* 0x000fe40000010841 */
[----:B---3--:R-:W-:Y:S05]  /*9e40*/  FFMA.FTZ R4, R31, c[0x0][0x23c], -R66 ;  /* 0x00008f001f047a23 */ /* 0x008fea0000010842 */
        /* <DEDUP_REMOVED lines=16> */
[----:B------:R-:W-:Y:S06]  /*9f50*/  FMUL.FTZ R18, R41, R150 ;  /* 0x0000009629127220 */ /* 0x000fec0000410000 */
[----:B------:R2:W-:Y:S01]  /*9f60*/  MUFU.EX2 R210, R4 ;  /* 0x0000000400d27308 */ /* 0x0005e20000000800 */
[----:B------:R-:W3:Y:S04]  /*9f70*/  LDL.LU R150, [R1+0x8] ;  /* 0x0000080001967983 */ /* 0x000ee80000300800 */
[----:B------:R-:W4:Y:S01]  /*9f80*/  LDL.LU R151, [R1+0xc] ;  /* 0x00000c0001977983 */ /* 0x000f220000300800 */
[--C-:B--2---:R-:W-:Y:S02]  /*9f90*/  FFMA.FTZ R4, R17, c[0x0][0x23c], -R66.reuse ;  /* 0x00008f0011047a23 */ /* 0x104fe40000010842 */
[--C-:B------:R-:W-:Y:S02]  /*9fa0*/  FFMA.FTZ R17, R96, c[0x0][0x23c], -R43.reuse ;  /* 0x00008f0060117a23 */ /* 0x100fe4000001082b */
[----:B------:R2:W-:Y:S10]  /*9fb0*/  MUFU.EX2 R182, R4 ;  /* 0x0000000400b67308 */ /* 0x0005f40000000800 */
[----:B------:R5:W-:Y:S01]  /*9fc0*/  MUFU.EX2 R176, R17 ;  /* 0x0000001100b07308 */ /* 0x000be20000000800 */
[----:B--2---:R-:W-:Y:S02]  /*9fd0*/  FFMA.FTZ R4, R16, c[0x0][0x23c], -R66 ;  /* 0x00008f0010047a23 */ /* 0x004fe40000010842 */
[C---:B------:R-:W-:Y:S01]  /*9fe0*/  FMUL.FTZ R16, R42.reuse, R148 ;  /* 0x000000942a107220 */ /* 0x040fe20000410000 */
[----:B------:R-:W-:Y:S06]  /*9ff0*/  MOV R148, R127 ;  /* 0x0000007f00947202 */ /* 0x000fec0000000f00 */
[----:B------:R2:W-:Y:S01]  /*a000*/  MUFU.EX2 R203, R4 ;  /* 0x0000000400cb7308 */ /* 0x0005e20000000800 */
[----:B-----5:R-:W-:Y:S01]  /*a010*/  FMUL.FTZ R17, R42, R149 ;  /* 0x000000952a117220 */ /* 0x020fe20000410000 */
[----:B------:R-:W-:Y:S08]  /*a020*/  MOV R149, R126 ;  /* 0x0000007e00957202 */ /* 0x000ff00000000f00 */
        /* <DEDUP_REMOVED lines=15> */
[--C-:B-----5:R-:W-:Y:S02]  /*a120*/  FFMA.FTZ R4, R13, c[0x0][0x23c], -R65.reuse ;  /* 0x00008f000d047a23 */ /* 0x120fe40000010841 */
[----:B------:R-:W-:Y:S01]  /*a130*/  FMUL.FTZ R13, R2, R145 ;  /* 0x00000091020d7220 */ /* 0x000fe20000410000 */
[----:B------:R-:W-:Y:S05]  /*a140*/  MOV R145, R30 ;  /* 0x0000001e00917202 */ /* 0x000fea0000000f00 */
[----:B------:R5:W-:Y:S01]  /*a150*/  MUFU.EX2 R246, R4 ;  /* 0x0000000400f67308 */ /* 0x000be20000000800 */
[--C-:B------:R-:W-:Y:S09]  /*a160*/  FFMA.FTZ R30, R88, c[0x0][0x23c], -R64.reuse ;  /* 0x00008f00581e7a23 */ /* 0x100ff20000010840 */
[----:B------:R1:W-:Y:S01]  /*a170*/  MUFU.EX2 R133, R30 ;  /* 0x0000001e00857308 */ /* 0x0003e20000000800 */
[----:B-----5:R-:W-:Y:S02]  /*a180*/  FFMA.FTZ R4, R67, c[0x0][0x23c], -R65 ;  /* 0x00008f0043047a23 */ /* 0x020fe40000010841 */
[--C-:B------:R-:W-:Y:S07]  /*a190*/  FFMA.FTZ R67, R117, c[0x0][0x23c], -R43.reuse ;  /* 0x00008f0075437a23 */ /* 0x100fee000001082b */
[----:B------:R5:W2:Y:S01]  /*a1a0*/  MUFU.EX2 R25, R4 ;  /* 0x0000000400197308 */ /* 0x000aa20000000800 */
[----:B-1----:R-:W-:Y:S09]  /*a1b0*/  FMUL.FTZ R30, R0, R162 ;  /* 0x000000a2001e7220 */ /* 0x002ff20000410000 */
[----:B------:R-:W-:Y:S01]  /*a1c0*/  MUFU.EX2 R78, R67 ;  /* 0x00000043004e7308 */ /* 0x000fe20000000800 */
[--C-:B-----5:R-:W-:Y:S01]  /*a1d0*/  FFMA.FTZ R4, R56, c[0x0][0x23c], -R64.reuse ;  /* 0x00008f0038047a23 */ /* 0x120fe20000010840 */
[----:B--2---:R-:W-:Y:S01]  /*a1e0*/  MOV R141, R25 ;  /* 0x00000019008d7202 */ /* 0x004fe20000000f00 */
[----:B------:R-:W-:Y:S07]  /*a1f0*/  FMUL.FTZ R25, R2, R157 ;  /* 0x0000009d02197220 */ /* 0x000fee0000410000 */
[----:B------:R1:W-:Y:S02]  /*a200*/  MUFU.EX2 R199, R4 ;  /* 0x0000000400c77308 */ /* 0x0003e40000000800 */
[----:B-1----:R-:W-:Y:S08]  /*a210*/  FFMA.FTZ R4, R57, c[0x0][0x23c], -R64 ;  /* 0x00008f0039047a23 */ /* 0x002ff00000010840 */
[----:B------:R1:W-:Y:S02]  /*a220*/  MUFU.EX2 R218, R4 ;  /* 0x0000000400da7308 */ /* 0x0003e40000000800 */
[--C-:B-1----:R-:W-:Y:S08]  /*a230*/  FFMA.FTZ R4, R58, c[0x0][0x23c], -R66.reuse ;  /* 0x00008f003a047a23 */ /* 0x102ff00000010842 */
[----:B------:R1:W-:Y:S02]  /*a240*/  MUFU.EX2 R177, R4 ;  /* 0x0000000400b17308 */ /* 0x0003e40000000800 */
[----:B-1----:R-:W-:Y:S02]  /*a250*/  FFMA.FTZ R4, R59, c[0x0][0x23c], -R66 ;  /* 0x00008f003b047a23 */ /* 0x002fe40000010842 */
[----:B------:R-:W1:Y:S06]  /*a260*/  LDSM.16.MT88.4 R56, [R186+0x4400] ;  /* 0x00440000ba38783b */ /* 0x000e6c0000004200 */
[----:B------:R2:W-:Y:S02]  /*a270*/  MUFU.EX2 R207, R4 ;  /* 0x0000000400cf7308 */ /* 0x0005e40000000800 */
[----:B--2---:R-:W-:Y:S08]  /*a280*/  FFMA.FTZ R4, R61, c[0x0][0x23c], -R64 ;  /* 0x00008f003d047a23 */ /* 0x004ff00000010840 */
[----:B------:R2:W-:Y:S02]  /*a290*/  MUFU.EX2 R234, R4 ;  /* 0x0000000400ea7308 */ /* 0x0005e40000000800 */
[--C-:B--2---:R-:W-:Y:S08]  /*a2a0*/  FFMA.FTZ R4, R62, c[0x0][0x23c], -R66.reuse ;  /* 0x00008f003e047a23 */ /* 0x104ff00000010842 */
[----:B------:R2:W-:Y:S02]  /*a2b0*/  MUFU.EX2 R216, R4 ;  /* 0x0000000400d87308 */ /* 0x0005e40000000800 */
[----:B--2---:R-:W-:Y:S02]  /*a2c0*/  FFMA.FTZ R4, R63, c[0x0][0x23c], -R66 ;  /* 0x00008f003f047a23 */ /* 0x004fe40000010842 */
[----:B------:R-:W2:Y:S06]  /*a2d0*/  LDSM.16.MT88.4 R60, [R185+0x4800] ;  /* 0x00480000b93c783b */ /* 0x000eac0000004200 */
[----:B------:R5:W-:Y:S02]  /*a2e0*/  MUFU.EX2 R225, R4 ;  /* 0x0000000400e17308 */ /* 0x000be40000000800 */
[--C-:B-----5:R-:W-:Y:S02]  /*a2f0*/  FFMA.FTZ R4, R69, c[0x0][0x23c], -R43.reuse ;  /* 0x00008f0045047a23 */ /* 0x120fe4000001082b */
[----:B------:R-:W-:Y:S06]  /*a300*/  FFMA.FTZ R69, R128, c[0x0][0x23c], -R43 ;  /* 0x00008f0080457a23 */ /* 0x000fec000001082b */
[----:B------:R5:W-:Y:S10]  /*a310*/  MUFU.EX2 R26, R4 ;  /* 0x00000004001a7308 */ /* 0x000bf40000000800 */
[----:B------:R-:W-:Y:S01]  /*a320*/  MUFU.EX2 R69, R69 ;  /* 0x0000004500457308 */ /* 0x000fe20000000800 */
[--C-:B-----5:R-:W-:Y:S02]  /*a330*/  FFMA.FTZ R4, R71, c[0x0][0x23c], -R65.reuse ;  /* 0x00008f0047047a23 */ /* 0x120fe40000010841 */
[--C-:B------:R-:W-:Y:S07]  /*a340*/  FFMA.FTZ R71, R130, c[0x0][0x23c], -R65.reuse ;  /* 0x00008f0082477a23 */ /* 0x100fee0000010841 */
[----:B------:R5:W1:Y:S10]  /*a350*/  MUFU.EX2 R27, R4 ;  /* 0x00000004001b7308 */ /* 0x000a740000000800 */
[----:B------:R-:W-:Y:S01]  /*a360*/  MUFU.EX2 R71, R71 ;  /* 0x0000004700477308 */ /* 0x000fe20000000800 */
[--C-:B-----5:R-:W-:Y:S01]  /*a370*/  FFMA.FTZ R4, R82, c[0x0][0x23c], -R65.reuse ;  /* 0x00008f0052047a23 */ /* 0x120fe20000010841 */
[----:B-1----:R-:W-:Y:S01]  /*a380*/  MOV R138, R27 ;  /* 0x0000001b008a7202 */ /* 0x002fe20000000f00 */
[----:B------:R-:W-:Y:S07]  /*a390*/  FMUL.FTZ R27, R0, R159 ;  /* 0x0000009f001b7220 */ /* 0x000fee0000410000 */
[----:B------:R1:W5:Y:S02]  /*a3a0*/  MUFU.EX2 R29, R4 ;  /* 0x00000004001d7308 */ /* 0x0003640000000800 */
[----:B-1----:R-:W-:Y:S01]  /*a3b0*/  FFMA.FTZ R4, R83, c[0x0][0x23c], -R65 ;  /* 0x00008f0053047a23 */ /* 0x002fe20000010841 */
[----:B-----5:R-:W-:Y:S01]  /*a3c0*/  MOV R136, R29 ;  /* 0x0000001d00887202 */ /* 0x020fe20000000f00 */
[----:B------:R-:W-:Y:S06]  /*a3d0*/  FMUL.FTZ R29, R2, R161 ;  /* 0x000000a1021d7220 */ /* 0x000fec0000410000 */
[----:B------:R1:W5:Y:S02]  /*a3e0*/  MUFU.EX2 R31, R4 ;  /* 0x00000004001f7308 */ /* 0x0003640000000800 */
[--C-:B-1----:R-:W-:Y:S01]  /*a3f0*/  FFMA.FTZ R4, R72, c[0x0][0x23c], -R64.reuse ;  /* 0x00008f0048047a23 */ /* 0x102fe20000010840 */
[----:B-----5:R-:W-:Y:S01]  /*a400*/  MOV R144, R31 ;  /* 0x0000001f00907202 */ /* 0x020fe20000000f00 */
[----:B------:R-:W-:Y:S06]  /*a410*/  FMUL.FTZ R31, R0, R163 ;  /* 0x000000a3001f7220 */ /* 0x000fec0000410000 */
[----:B------:R1:W-:Y:S01]  /*a420*/  MUFU.EX2 R213, R4 ;  /* 0x0000000400d57308 */ /* 0x0003e20000000800 */
[--C-:B------:R-:W-:Y:S09]  /*a430*/  FFMA.FTZ R72, R120, c[0x0][0x23c], -R64.reuse ;  /* 0x00008f0078487a23 */ /* 0x100ff20000010840 */
[----:B------:R-:W-:Y:S01]  /*a440*/  MUFU.EX2 R72, R72 ;  /* 0x0000004800487308 */ /* 0x000fe20000000800 */
[--C-:B-1----:R-:W-:Y:S02]  /*a450*/  FFMA.FTZ R4, R73, c[0x0][0x23c], -R64.reuse ;  /* 0x00008f0049047a23 */ /* 0x102fe40000010840 */
[----:B------:R-:W-:Y:S07]  /*a460*/  FFMA.FTZ R73, R121, c[0x0][0x23c], -R64 ;  /* 0x00008f0079497a23 */ /* 0x000fee0000010840 */
[----:B------:R1:W-:Y:S10]  /*a470*/  MUFU.EX2 R233, R4 ;  /* 0x0000000400e97308 */ /* 0x0003f40000000800 */
[----:B------:R-:W-:Y:S01]  /*a480*/  MUFU.EX2 R73, R73 ;  /* 0x0000004900497308 */ /* 0x000fe20000000800 */
[--C-:B-1----:R-:W-:Y:S02]  /*a490*/  FFMA.FTZ R4, R74, c[0x0][0x23c], -R66.reuse ;  /* 0x00008f004a047a23 */ /* 0x102fe40000010842 */
[--C-:B------:R-:W-:Y:S07]  /*a4a0*/  FFMA.FTZ R74, R122, c[0x0][0x23c], -R66.reuse ;  /* 0x00008f007a4a7a23 */ /* 0x100fee0000010842 */
[----:B------:R1:W-:Y:S10]  /*a4b0*/  MUFU.EX2 R205, R4 ;  /* 0x0000000400cd7308 */ /* 0x0003f40000000800 */
[----:B------:R-:W-:Y:S01]  /*a4c0*/  MUFU.EX2 R74, R74 ;  /* 0x0000004a004a7308 */ /* 0x000fe20000000800 */
[--C-:B-1----:R-:W-:Y:S02]  /*a4d0*/  FFMA.FTZ R4, R75, c[0x0][0x23c], -R66.reuse ;  /* 0x00008f004b047a23 */ /* 0x102fe40000010842 */
[----:B------:R-:W-:Y:S07]  /*a4e0*/  FFMA.FTZ R75, R123, c[0x0][0x23c], -R66 ;  /* 0x00008f007b4b7a23 */ /* 0x000fee0000010842 */
[----:B------:R1:W-:Y:S10]  /*a4f0*/  MUFU.EX2 R224, R4 ;  /* 0x0000000400e07308 */ /* 0x0003f40000000800 */
[----:B------:R-:W5:Y:S01]  /*a500*/  MUFU.EX2 R75, R75 ;  /* 0x0000004b004b7308 */ /* 0x000f620000000800 */
[--C-:B-1----:R-:W-:Y:S02]  /*a510*/  FFMA.FTZ R4, R76, c[0x0][0x23c], -R64.reuse ;  /* 0x00008f004c047a23 */ /* 0x102fe40000010840 */
[--C-:B------:R-:W-:Y:S07]  /*a520*/  FFMA.FTZ R76, R124, c[0x0][0x23c], -R64.reuse ;  /* 0x00008f007c4c7a23 */ /* 0x100fee0000010840 */
[----:B------:R1:W-:Y:S01]  /*a530*/  MUFU.EX2 R230, R4 ;  /* 0x0000000400e67308 */ /* 0x0003e20000000800 */
[----:B-----5:R-:W-:Y:S09]  /*a540*/  F2FP.BF16.PACK_AB R161, R75, R74 ;  /* 0x0000004a4ba1723e */ /* 0x020ff200000010ff */
[----:B------:R-:W-:Y:S01]  /*a550*/  MUFU.EX2 R76, R76 ;  /* 0x0000004c004c7308 */ /* 0x000fe20000000800 */
[----:B-1----:R-:W-:Y:S02]  /*a560*/  FFMA.FTZ R4, R77, c[0x0][0x23c], -R64 ;  /* 0x00008f004d047a23 */ /* 0x002fe40000010840 */
[--C-:B------:R-:W-:Y:S07]  /*a570*/  FFMA.FTZ R77, R40, c[0x0][0x23c], -R66.reuse ;  /* 0x00008f00284d7a23 */ /* 0x100fee0000010842 */
[----:B------:R1:W-:Y:S10]  /*a580*/  MUFU.EX2 R232, R4 ;  /* 0x0000000400e87308 */ /* 0x0003f40000000800 */
[----:B------:R-:W-:Y:S01]  /*a590*/  MUFU.EX2 R77, R77 ;  /* 0x0000004d004d7308 */ /* 0x000fe20000000800 */
[----:B-1----:R-:W-:Y:S09]  /*a5a0*/  FFMA.FTZ R4, R79, c[0x0][0x23c], -R66 ;  /* 0x00008f004f047a23 */ /* 0x002ff20000010842 */
[----:B------:R1:W-:Y:S02]  /*a5b0*/  MUFU.EX2 R223, R4 ;  /* 0x0000000400df7308 */ /* 0x0003e40000000800 */
[--C-:B-1----:R-:W-:Y:S08]  /*a5c0*/  FFMA.FTZ R4, R84, c[0x0][0x23c], -R43.reuse ;  /* 0x00008f0054047a23 */ /* 0x102ff0000001082b */
[----:B------:R1:W5:Y:S02]  /*a5d0*/  MUFU.EX2 R221, R4 ;  /* 0x0000000400dd7308 */ /* 0x0003640000000800 */
[----:B-1----:R-:W-:Y:S01]  /*a5e0*/  FMUL.FTZ R4, R42, R140 ;  /* 0x0000008c2a047220 */ /* 0x002fe20000410000 */
[----:B-----5:R-:W-:Y:S02]  /*a5f0*/  F2FP.BF16.PACK_AB R40, R229, R221 ;  /* 0x000000dde528723e */ /* 0x020fe400000010ff */
[----:B------:R-:W-:Y:S01]  /*a600*/  MOV R140, R26 ;  /* 0x0000001a008c7202 */ /* 0x000fe20000000f00 */
[C---:B------:R-:W-:Y:S02]  /*a610*/  FMUL.FTZ R26, R0.reuse, R158 ;  /* 0x0000009e001a7220 */ /* 0x040fe40000410000 */
[----:B---3--:R-:W-:Y:S01]  /*a620*/  FFMA.FTZ R0, R0, R150, R134 ;  /* 0x0000009600007223 */ /* 0x008fe20000010086 */
[-C--:B------:R-:W-:Y:S05]  /*a630*/  HMMA.16816.F32.BF16 R4, R44, R20.reuse, R4 ;  /* 0x000000142c04723c */ /* 0x080fea0000041804 */
[----:B------:R-:W-:Y:S01]  /*a640*/  FADD.FTZ R0, R171, R0 ;  /* 0x00000000ab007221 */ /* 0x000fe20000010000 */
[----:B------:R-:W-:Y:S02]  /*a650*/  MOV R134, R36 ;  /* 0x0000002400867202 */ /* 0x000fe40000000f00 */
[C---:B------:R-:W-:Y:S04]  /*a660*/  HMMA.16816.F32.BF16 R8, R32.reuse, R20, R8 ;  /* 0x000000142008723c */ /* 0x040fe80000041808 */
[----:B------:R-:W-:Y:S03]  /*a670*/  FADD.FTZ R0, R174, R0 ;  /* 0x00000000ae007221 */ /* 0x000fe60000010000 */
[----:B------:R-:W-:Y:S01]  /*a680*/  FFMA.FTZ R20, R97, c[0x0][0x23c], -R43 ;  /* 0x00008f0061147a23 */ /* 0x000fe2000001082b */
[-C--:B------:R-:W-:Y:S03]  /*a690*/  HMMA.16816.F32.BF16 R12, R32, R22.reuse, R12 ;  /* 0x00000016200c723c */ /* 0x080fe6000004180c */
[----:B------:R1:W3:Y:S01]  /*a6a0*/  MUFU.EX2 R170, R20 ;  /* 0x0000001400aa7308 */ /* 0x0002e20000000800 */
[C---:B------:R-:W-:Y:S04]  /*a6b0*/  FMUL.FTZ R21, R42.reuse, R153 ;  /* 0x000000992a157220 */ /* 0x040fe80000410000 */
[C---:B------:R-:W-:Y:S05]  /*a6c0*/  HMMA.16816.F32.BF16 R16, R44.reuse, R22, R16 ;  /* 0x000000162c10723c */ /* 0x040fea0000041810 */
[----:B------:R5:W-:Y:S02]  /*a6d0*/  MUFU.EX2 R153, R24 ;  /* 0x0000001800997308 */ /* 0x000be40000000800 */
[C---:B------:R-:W-:Y:S02]  /*a6e0*/  FMUL.FTZ R22, R41.reuse, R154 ;  /* 0x0000009a29167220 */ /* 0x040fe40000410000 */
[----:B------:R-:W-:Y:S01]  /*a6f0*/  FMUL.FTZ R23, R41, R155 ;  /* 0x0000009b29177220 */ /* 0x000fe20000410000 */
[----:B------:R-:W3:Y:S04]  /*a700*/  LDL.LU R154, [R1+0x4] ;  /* 0x00000400019a7983 */ /* 0x000ee80000300800 */
[----:B------:R-:W3:Y:S01]  /*a710*/  LDL.LU R155, [R1] ;  /* 0x00000000019b7983 */ /* 0x000ee20000300800 */
[----:B-1----:R-:W-:Y:S02]  /*a720*/  FMUL.FTZ R20, R42, R152 ;  /* 0x000000982a147220 */ /* 0x002fe40000410000 */
[----:B------:R1:W-:Y:S05]  /*a730*/  MUFU.EX2 R152, R28 ;  /* 0x0000001c00987308 */ /* 0x0003ea0000000800 */
[-C--:B------:R-:W-:Y:S03]  /*a740*/  HMMA.16816.F32.BF16 R20, R44, R48.reuse, R20 ;  /* 0x000000302c14723c */ /* 0x080fe60000041814 */
[C---:B-----5:R-:W-:Y:S07]  /*a750*/  FMUL.FTZ R24, R2.reuse, R156 ;  /* 0x0000009c02187220 */ /* 0x060fee0000410000 */
[C---:B------:R-:W-:Y:S07]  /*a760*/  HMMA.16816.F32.BF16 R24, R32.reuse, R48, R24 ;  /* 0x000000302018723c */ /* 0x040fee0000041818 */
[----:B------:R-:W-:Y:S01]  /*a770*/  FFMA.FTZ R48, R89, c[0x0][0x23c], -R64 ;  /* 0x00008f0059307a23 */ /* 0x000fe20000010840 */
[----:B------:R-:W-:Y:S01]  /*a780*/  F2FP.BF16.PACK_AB R49, R183, R168 ;  /* 0x000000a8b731723e */ /* 0x000fe200000010ff */
[C---:B-1----:R-:W-:Y:S02]  /*a790*/  FMUL.FTZ R28, R2.reuse, R160 ;  /* 0x000000a0021c7220 */ /* 0x042fe40000410000 */
[----:B------:R1:W-:Y:S01]  /*a7a0*/  MUFU.EX2 R132, R48 ;  /* 0x0000003000847308 */ /* 0x0003e20000000800 */
[----:B----4-:R-:W-:Y:S01]  /*a7b0*/  FFMA.FTZ R2, R2, R151, R135 ;  /* 0x0000009702027223 */ /* 0x010fe20000010087 */
[----:B------:R-:W-:Y:S02]  /*a7c0*/  F2FP.BF16.PACK_AB R160, R73, R72 ;  /* 0x0000004849a0723e */ /* 0x000fe400000010ff */
[----:B------:R-:W-:Y:S01]  /*a7d0*/  MOV R135, R3 ;  /* 0x0000000300877202 */ /* 0x000fe20000000f00 */
[-C--:B------:R-:W-:Y:S07]  /*a7e0*/  HMMA.16816.F32.BF16 R28, R32, R50.reuse, R28 ;  /* 0x00000032201c723c */ /* 0x080fee000004181c */
[C---:B------:R-:W-:Y:S02]  /*a7f0*/  FMUL.FTZ R32, R42.reuse, R164 ;  /* 0x000000a42a207220 */ /* 0x040fe40000410000 */
[----:B------:R-:W-:Y:S03]  /*a800*/  FMUL.FTZ R33, R42, R165 ;  /* 0x000000a52a217220 */ /* 0x000fe60000410000 */
[C---:B------:R-:W-:Y:S01]  /*a810*/  FMUL.FTZ R34, R41.reuse, R166 ;  /* 0x000000a629227220 */ /* 0x040fe20000410000 */
[----:B------:R-:W-:Y:S01]  /*a820*/  F2FP.BF16.PACK_AB R166, R70, R69 ;  /* 0x0000004546a6723e */ /* 0x000fe200000010ff */
        /* <DEDUP_REMOVED lines=37> */
[-C--:B--2---:R-:W-:Y:S01]  /*aa80*/  HMMA.16816.F32.BF16 R4, R44, R60.reuse, R4 ;  /* 0x0000003c2c04723c */ /* 0x084fe20000041804 */
[----:B------:R1:W-:Y:S02]  /*aa90*/  MUFU.EX2 R96, R52 ;  /* 0x0000003400607308 */ /* 0x0003e40000000800 */
[----:B----4-:R-:W-:Y:S08]  /*aaa0*/  FFMA.FTZ R48, R102, c[0x0][0x23c], -R65 ;  /* 0x00008f0066307a23 */ /* 0x010ff00000010841 */
[----:B------:R2:W-:Y:S01]  /*aab0*/  MUFU.EX2 R93, R48 ;  /* 0x00000030005d7308 */ /* 0x0005e20000000800 */
[--C-:B-----5:R-:W-:Y:S09]  /*aac0*/  FFMA.FTZ R56, R112, c[0x0][0x23c], -R43.reuse ;  /* 0x00008f0070387a23 */ /* 0x120ff2000001082b */
[----:B------:R4:W-:Y:S01]  /*aad0*/  MUFU.EX2 R91, R56 ;  /* 0x00000038005b7308 */ /* 0x0009e20000000800 */
[--C-:B-1----:R-:W-:Y:S09]  /*aae0*/  FFMA.FTZ R52, R100, c[0x0][0x23c], -R43.reuse ;  /* 0x00008f0064347a23 */ /* 0x102ff2000001082b */
[----:B------:R1:W-:Y:S01]  /*aaf0*/  MUFU.EX2 R95, R52 ;  /* 0x00000034005f7308 */ /* 0x0003e20000000800 */
[----:B--2---:R-:W-:Y:S07]  /*ab00*/  F2FP.BF16.PACK_AB R48, R210, R178 ;  /* 0x000000b2d230723e */ /* 0x004fee00000010ff */
[C---:B------:R-:W-:Y:S01]  /*ab10*/  HMMA.16816.F32.BF16 R8, R48.reuse, R60, R8 ;  /* 0x0000003c3008723c */ /* 0x040fe20000041808 */
[----:B----4-:R-:W-:Y:S06]  /*ab20*/  LDSM.16.MT88.4 R56, [R185+0x4c00] ;  /* 0x004c0000b938783b */ /* 0x010fec0000004200 */
[----:B------:R-:W-:Y:S01]  /*ab30*/  FFMA.FTZ R60, R113, c[0x0][0x23c], -R43 ;  /* 0x00008f00713c7a23 */ /* 0x000fe2000001082b */
[-C--:B------:R-:W-:Y:S03]  /*ab40*/  HMMA.16816.F32.BF16 R12, R48, R62.reuse, R12 ;  /* 0x0000003e300c723c */ /* 0x080fe6000004180c */
[----:B------:R2:W-:Y:S01]  /*ab50*/  MUFU.EX2 R90, R60 ;  /* 0x0000003c005a7308 */ /* 0x0005e20000000800 */
[----:B-1----:R-:W1:Y:S04]  /*ab60*/  LDSM.16.MT88.4 R52, [R186+0x4800] ;  /* 0x00480000ba34783b */ /* 0x002e680000004200 */
[C---:B------:R-:W-:Y:S04]  /*ab70*/  HMMA.16816.F32.BF16 R16, R44.reuse, R62, R16 ;  /* 0x0000003e2c10723c */ /* 0x040fe80000041810 */
[--C-:B--2---:R-:W-:Y:S04]  /*ab80*/  FFMA.FTZ R60, R114, c[0x0][0x23c], -R65.reuse ;  /* 0x00008f00723c7a23 */ /* 0x104fe80000010841 */
[----:B------:R2:W-:Y:S01]  /*ab90*/  MUFU.EX2 R89, R60 ;  /* 0x0000003c00597308 */ /* 0x0005e20000000800 */
[-C--:B-1----:R-:W-:Y:S08]  /*aba0*/  HMMA.16816.F32.BF16 R20, R44, R52.reuse, R20 ;  /* 0x000000342c14723c */ /* 0x082ff00000041814 */
[C---:B------:R-:W-:Y:S01]  /*abb0*/  HMMA.16816.F32.BF16 R24, R48.reuse, R52, R24 ;  /* 0x000000343018723c */ /* 0x040fe20000041818 */
[----:B--2---:R-:W1:Y:S06]  /*abc0*/  LDSM.16.MT88.4 R60, [R186+0x4c00] ;  /* 0x004c0000ba3c783b */ /* 0x004e6c0000004200 */
[----:B------:R-:W-:Y:S01]  /*abd0*/  FFMA.FTZ R52, R115, c[0x0][0x23c], -R65 ;  /* 0x00008f0073347a23 */ /* 0x000fe20000010841 */
[-C--:B------:R-:W-:Y:S03]  /*abe0*/  HMMA.16816.F32.BF16 R28, R48, R54.reuse, R28 ;  /* 0x00000036301c723c */ /* 0x080fe6000004181c */
[----:B------:R2:W-:Y:S04]  /*abf0*/  MUFU.EX2 R88, R52 ;  /* 0x0000003400587308 */ /* 0x0005e80000000800 */
        /* <DEDUP_REMOVED lines=10> */
[----:B--2---:R-:W-:Y:S04]  /*aca0*/  FFMA.FTZ R52, R106, c[0x0][0x23c], -R66 ;  /* 0x00008f006a347a23 */ /* 0x004fe80000010842 */
[-C--:B------:R-:W-:Y:S01]  /*acb0*/  HMMA.16816.F32.BF16 R4, R44, R56.reuse, R4 ;  /* 0x000000382c04723c */ /* 0x080fe20000041804 */
[----:B------:R2:W-:Y:S02]  /*acc0*/  MUFU.EX2 R85, R52 ;  /* 0x0000003400557308 */ /* 0x0005e40000000800 */
[----:B----4-:R-:W-:Y:S08]  /*acd0*/  FFMA.FTZ R48, R105, c[0x0][0x23c], -R64 ;  /* 0x00008f0069307a23 */ /* 0x010ff00000010840 */
[----:B------:R4:W-:Y:S01]  /*ace0*/  MUFU.EX2 R86, R48 ;  /* 0x0000003000567308 */ /* 0x0009e20000000800 */
[--C-:B--2---:R-:W-:Y:S09]  /*acf0*/  FFMA.FTZ R52, R107, c[0x0][0x23c], -R66.reuse ;  /* 0x00008f006b347a23 */ /* 0x104ff20000010842 */
[----:B------:R2:W-:Y:S01]  /*ad00*/  MUFU.EX2 R84, R52 ;  /* 0x0000003400547308 */ /* 0x0005e20000000800 */
[----:B----4-:R-:W-:Y:S07]  /*ad10*/  F2FP.BF16.PACK_AB R48, R218, R199 ;  /* 0x000000c7da30723e */ /* 0x010fee00000010ff */
[C---:B------:R-:W-:Y:S07]  /*ad20*/  HMMA.16816.F32.BF16 R8, R48.reuse, R56, R8 ;  /* 0x000000383008723c */ /* 0x040fee0000041808 */
[----:B------:R-:W-:Y:S01]  /*ad30*/  FFMA.FTZ R56, R110, c[0x0][0x23c], -R66 ;  /* 0x00008f006e387a23 */ /* 0x000fe20000010842 */
[-C--:B------:R-:W-:Y:S03]  /*ad40*/  HMMA.16816.F32.BF16 R12, R48, R58.reuse, R12 ;  /* 0x0000003a300c723c */ /* 0x080fe6000004180c */
[----:B------:R4:W-:Y:S01]  /*ad50*/  MUFU.EX2 R81, R56 ;  /* 0x0000003800517308 */ /* 0x0009e20000000800 */
[----:B--2---:R-:W-:Y:S04]  /*ad60*/  FFMA.FTZ R52, R108, c[0x0][0x23c], -R64 ;  /* 0x00008f006c347a23 */ /* 0x004fe80000010840 */
[C---:B------:R-:W-:Y:S05]  /*ad70*/  HMMA.16816.F32.BF16 R16, R44.reuse, R58, R16 ;  /* 0x0000003a2c10723c */ /* 0x040fea0000041810 */
[----:B------:R2:W-:Y:S03]  /*ad80*/  MUFU.EX2 R83, R52 ;  /* 0x0000003400537308 */ /* 0x0005e60000000800 */
[-C--:B-1----:R-:W-:Y:S08]  /*ad90*/  HMMA.16816.F32.BF16 R20, R44, R60.reuse, R20 ;  /* 0x0000003c2c14723c */ /* 0x082ff00000041814 */
[C---:B------:R-:W-:Y:S01]  /*ada0*/  HMMA.16816.F32.BF16 R24, R48.reuse, R60, R24 ;  /* 0x0000003c3018723c */ /* 0x040fe20000041818 */
[----:B----4-:R-:W-:Y:S06]  /*adb0*/  LDSM.16.MT88.4 R56, [R186+0x5000] ;  /* 0x00500000ba38783b */ /* 0x010fec0000004200 */
[----:B------:R-:W-:Y:S01]  /*adc0*/  FFMA.FTZ R60, R111, c[0x0][0x23c], -R66 ;  /* 0x00008f006f3c7a23 */ /* 0x000fe20000010842 */
[-C--:B------:R-:W-:Y:S03]  /*add0*/  HMMA.16816.F32.BF16 R28, R48, R62.reuse, R28 ;  /* 0x0000003e301c723c */ /* 0x080fe6000004181c */
[----:B------:R-:W-:Y:S01]  /*ade0*/  MUFU.EX2 R80, R60 ;  /* 0x0000003c00507308 */ /* 0x000fe20000000800 */
[----:B------:R-:W-:Y:S02]  /*adf0*/  FFMA.FTZ R61, R116, c[0x0][0x23c], -R43 ;  /* 0x00008f00743d7a23 */ /* 0x000fe4000001082b */
[----:B--2---:R-:W-:Y:S01]  /*ae00*/  FFMA.FTZ R52, R109, c[0x0][0x23c], -R64 ;  /* 0x00008f006d347a23 */ /* 0x004fe20000010840 */
[----:B------:R-:W-:Y:S01]  /*ae10*/  F2FP.BF16.PACK_AB R48, R233, R213 ;  /* 0x000000d5e930723e */ /* 0x000fe200000010ff */
[----:B------:R-:W-:Y:S04]  /*ae20*/  HMMA.16816.F32.BF16 R32, R44, R62, R32 ;  /* 0x0000003e2c20723c */ /* 0x000fe80000041820 */
[----:B------:R-:W-:Y:S01]  /*ae30*/  F2FP.BF16.PACK_AB R49, R224, R205 ;  /* 0x000000cde031723e */ /* 0x000fe200000010ff */
[----:B------:R1:W-:Y:S01]  /*ae40*/  MUFU.EX2 R82, R52 ;  /* 0x0000003400527308 */ /* 0x0003e20000000800 */
[----:B------:R-:W-:Y:S01]  /*ae50*/  F2FP.BF16.PACK_AB R50, R232, R230 ;  /* 0x000000e6e832723e */ /* 0x000fe200000010ff */
[----:B------:R-:W-:Y:S01]  /*ae60*/  FFMA.FTZ R43, R118, c[0x0][0x23c], -R65 ;  /* 0x00008f00762b7a23 */ /* 0x000fe20000010841 */
[----:B------:R-:W-:Y:S01]  /*ae70*/  F2FP.BF16.PACK_AB R44, R140, R222 ;  /* 0x000000de8c2c723e */ /* 0x000fe200000010ff */
[----:B------:R-:W-:Y:S03]  /*ae80*/  FFMA.FTZ R66, R39, c[0x0][0x23c], -R66 ;  /* 0x00008f0027427a23 */ /* 0x000fe60000010842 */
[----:B------:R-:W-:Y:S01]  /*ae90*/  F2FP.BF16.PACK_AB R45, R138, R212 ;  /* 0x000000d48a2d723e */ /* 0x000fe200000010ff */
[----:B---3--:R-:W-:Y:S01]  /*aea0*/  FFMA.FTZ R39, R42, R155, R173 ;  /* 0x0000009b2a277223 */ /* 0x008fe200000100ad */
[----:B------:R-:W-:Y:S01]  /*aeb0*/  F2FP.BF16.PACK_AB R46, R145, R137 ;  /* 0x00000089912e723e */ /* 0x000fe200000010ff */
[----:B------:R2:W3:Y:S01]  /*aec0*/  MUFU.EX2 R79, R61 ;  /* 0x0000003d004f7308 */ /* 0x0004e20000000800 */
[----:B------:R-:W-:Y:S01]  /*aed0*/  F2FP.BF16.PACK_AB R47, R144, R136 ;  /* 0x00000088902f723e */ /* 0x000fe200000010ff */
[----:B------:R-:W-:Y:S01]  /*aee0*/  FADD.FTZ R39, R238, R39 ;  /* 0x00000027ee277221 */ /* 0x000fe20000010000 */
[----:B------:R-:W-:Y:S01]  /*aef0*/  F2FP.BF16.PACK_AB R51, R223, R215 ;  /* 0x000000d7df33723e */ /* 0x000fe200000010ff */
[----:B------:R-:W-:Y:S01]  /*af00*/  FFMA.FTZ R65, R131, c[0x0][0x23c], -R65 ;  /* 0x00008f0083417a23 */ /* 0x000fe20000010841 */
[----:B------:R-:W-:Y:S01]  /*af10*/  F2FP.BF16.PACK_AB R42, R170, R176 ;  /* 0x000000b0aa2a723e */ /* 0x000fe200000010ff */
[----:B------:R-:W-:Y:S04]  /*af20*/  FFMA.FTZ R64, R125, c[0x0][0x23c], -R64 ;  /* 0x00008f007d407a23 */ /* 0x000fe80000010840 */
[----:B------:R4:W5:Y:S01]  /*af30*/  MUFU.EX2 R67, R43 ;  /* 0x0000002b00437308 */ /* 0x0009620000000800 */
[----:B-1----:R-:W1:Y:S09]  /*af40*/  LDSM.16.MT88.4 R52, [R185+0x5000] ;  /* 0x00500000b934783b */ /* 0x002e720000004200 */
[----:B------:R-:W5:Y:S01]  /*af50*/  MUFU.EX2 R65, R65 ;  /* 0x0000004100417308 */ /* 0x000f620000000800 */
[----:B--2---:R-:W2:Y:S01]  /*af60*/  LDSM.16.MT88.4 R60, [R185+0x5400] ;  /* 0x00540000b93c783b */ /* 0x004ea20000004200 */
[----:B---3--:R-:W-:Y:S08]  /*af70*/  F2FP.BF16.PACK_AB R164, R78, R79 ;  /* 0x0000004f4ea4723e */ /* 0x008ff000000010ff */
[----:B------:R-:W3:Y:S01]  /*af80*/  MUFU.EX2 R64, R64 ;  /* 0x0000004000407308 */ /* 0x000ee20000000800 */
[----:B----4-:R-:W-:Y:S02]  /*af90*/  F2FP.BF16.PACK_AB R43, R152, R153 ;  /* 0x00000099982b723e */ /* 0x010fe400000010ff */
[----:B-----5:R-:W-:Y:S07]  /*afa0*/  F2FP.BF16.PACK_AB R165, R68, R67 ;  /* 0x0000004344a5723e */ /* 0x020fee00000010ff */
[----:B------:R-:W4:Y:S01]  /*afb0*/  MUFU.EX2 R66, R66 ;  /* 0x0000004200427308 */ /* 0x000f220000000800 */
[----:B------:R-:W-:Y:S01]  /*afc0*/  F2FP.BF16.PACK_AB R167, R65, R71 ;  /* 0x0000004741a7723e */ /* 0x000fe200000010ff */
[-C--:B-1----:R-:W-:Y:S03]  /*afd0*/  HMMA.16816.F32.BF16 R4, R44, R52.reuse, R4 ;  /* 0x000000342c04723c */ /* 0x082fe60000041804 */
[----:B---3--:R-:W-:Y:S05]  /*afe0*/  F2FP.BF16.PACK_AB R162, R64, R76 ;  /* 0x0000004c40a2723e */ /* 0x008fea00000010ff */
[C---:B------:R-:W-:Y:S04]  /*aff0*/  HMMA.16816.F32.BF16 R8, R48.reuse, R52, R8 ;  /* 0x000000343008723c */ /* 0x040fe80000041808 */
[----:B----4-:R-:W-:Y:S04]  /*b000*/  F2FP.BF16.PACK_AB R163, R66, R77 ;  /* 0x0000004d42a3723e */ /* 0x010fe800000010ff */
[-C--:B------:R-:W-:Y:S08]  /*b010*/  HMMA.16816.F32.BF16 R12, R48, R54.reuse, R12 ;  /* 0x00000036300c723c */ /* 0x080ff0000004180c */
[C---:B------:R-:W-:Y:S01]  /*b020*/  HMMA.16816.F32.BF16 R16, R44.reuse, R54, R16 ;  /* 0x000000362c10723c */ /* 0x040fe20000041810 */
[----:B------:R-:W1:Y:S07]  /*b030*/  LDSM.16.MT88.4 R52, [R186+0x5400] ;  /* 0x00540000ba34783b */ /* 0x000e6e0000004200 */
[-C--:B------:R-:W-:Y:S08]  /*b040*/  HMMA.16816.F32.BF16 R20, R44, R56.reuse, R20 ;  /* 0x000000382c14723c */ /* 0x080ff00000041814 */
[C---:B------:R-:W-:Y:S07]  /*b050*/  HMMA.16816.F32.BF16 R24, R48.reuse, R56, R24 ;  /* 0x000000383018723c */ /* 0x040fee0000041818 */
[----:B------:R-:W-:Y:S01]  /*b060*/  FFMA.FTZ R56, R41, R154, R172 ;  /* 0x0000009a29387223 */ /* 0x000fe200000100ac */
[-C--:B------:R-:W-:Y:S01]  /*b070*/  HMMA.16816.F32.BF16 R28, R48, R58.reuse, R28 ;  /* 0x0000003a301c723c */ /* 0x080fe2000004181c */
[----:B------:R-:W3:Y:S03]  /*b080*/  LDSM.16.MT88.4 R48, [R185+0x5800] ;  /* 0x00580000b930783b */ /* 0x000ee60000004200 */
[----:B------:R-:W-:Y:S01]  /*b090*/  FADD.FTZ R56, R228, R56 ;  /* 0x00000038e4387221 */ /* 0x000fe20000010000 */
[----:B------:R-:W-:Y:S01]  /*b0a0*/  F2FP.BF16.PACK_AB R41, R206, R211 ;  /* 0x000000d3ce29723e */ /* 0x000fe200000010ff */
[----:B------:R-:W-:Y:S02]  /*b0b0*/  FADD.FTZ R57, R175, R2 ;  /* 0x00000002af397221 */ /* 0x000fe40000010000 */
[----:B------:R-:W-:Y:S01]  /*b0c0*/  FADD.FTZ R2, R231, R39 ;  /* 0x00000027e7027221 */ /* 0x000fe20000010000 */
[----:B------:R-:W-:Y:S04]  /*b0d0*/  HMMA.16816.F32.BF16 R32, R44, R58, R32 ;  /* 0x0000003a2c20723c */ /* 0x000fe80000041820 */
[----:B------:R-:W-:Y:S02]  /*b0e0*/  FADD.FTZ R39, R219, R56 ;  /* 0x00000038db277221 */ /* 0x000fe40000010000 */
[----:B------:R-:W-:Y:S01]  /*b0f0*/  FADD.FTZ R2, R249, R2 ;  /* 0x00000002f9027221 */ /* 0x000fe20000010000 */
[----:B------:R-:W-:Y:S01]  /*b100*/  F2FP.BF16.PACK_AB R44, R132, R133 ;  /* 0x00000085842c723e */ /* 0x000fe200000010ff */
[-C--:B--2---:R-:W-:Y:S05]  /*b110*/  HMMA.16816.F32.BF16 R4, R40, R60.reuse, R4 ;  /* 0x0000003c2804723c */ /* 0x084fea0000041804 */
[----:B------:R-:W-:Y:S01]  /*b120*/  FADD.FTZ R2, R202, R2 ;  /* 0x00000002ca027221 */ /* 0x000fe20000010000 */
[----:B------:R-:W-:Y:S02]  /*b130*/  F2FP.BF16.PACK_AB R45, R99, R127 ;  /* 0x0000007f632d723e */ /* 0x000fe400000010ff */
[----:B------:R-:W-:Y:S01]  /*b140*/  F2FP.BF16.PACK_AB R46, R98, R126 ;  /* 0x0000007e622e723e */ /* 0x000fe200000010ff */
[----:B------:R-:W-:Y:S03]  /*b150*/  FADD.FTZ R56, R208, R2 ;  /* 0x00000002d0387221 */ /* 0x000fe60000010000 */
[----:B------:R-:W-:Y:S07]  /*b160*/  F2FP.BF16.PACK_AB R47, R96, R97 ;  /* 0x00000061602f723e */ /* 0x000fee00000010ff */
[C---:B------:R-:W-:Y:S08]  /*b170*/  HMMA.16816.F32.BF16 R8, R44.reuse, R60, R8 ;  /* 0x0000003c2c08723c */ /* 0x040ff00000041808 */
[-C--:B------:R-:W-:Y:S08]  /*b180*/  HMMA.16816.F32.BF16 R12, R44, R62.reuse, R12 ;  /* 0x0000003e2c0c723c */ /* 0x080ff0000004180c */
[C---:B------:R-:W-:Y:S08]  /*b190*/  HMMA.16816.F32.BF16 R16, R40.reuse, R62, R16 ;  /* 0x0000003e2810723c */ /* 0x040ff00000041810 */
[-C--:B-1----:R-:W-:Y:S08]  /*b1a0*/  HMMA.16816.F32.BF16 R20, R40, R52.reuse, R20 ;  /* 0x000000342814723c */ /* 0x082ff00000041814 */
[C---:B------:R-:W-:Y:S07]  /*b1b0*/  HMMA.16816.F32.BF16 R24, R44.reuse, R52, R24 ;  /* 0x000000342c18723c */ /* 0x040fee0000041818 */
[----:B------:R-:W-:Y:S01]  /*b1c0*/  FADD.FTZ R53, R180, R57 ;  /* 0x00000039b4357221 */ /* 0x000fe20000010000 */
[-C--:B------:R-:W-:Y:S04]  /*b1d0*/  HMMA.16816.F32.BF16 R28, R44, R54.reuse, R28 ;  /* 0x000000362c1c723c */ /* 0x080fe8000004181c */
[----:B------:R-:W-:Y:S02]  /*b1e0*/  FADD.FTZ R52, R241, R39 ;  /* 0x00000027f1347221 */ /* 0x000fe40000010000 */
[----:B------:R-:W-:Y:S01]  /*b1f0*/  FADD.FTZ R53, R200, R53 ;  /* 0x00000035c8357221 */ /* 0x000fe20000010000 */
[----:B------:R-:W-:Y:S01]  /*b200*/  F2FP.BF16.PACK_AB R46, R82, R83 ;  /* 0x00000053522e723e */ /* 0x000fe200000010ff */
[----:B------:R-:W-:Y:S01]  /*b210*/  FADD.FTZ R39, R179, R0 ;  /* 0x00000000b3277221 */ /* 0x000fe20000010000 */
[----:B------:R-:W-:Y:S04]  /*b220*/  HMMA.16816.F32.BF16 R32, R40, R54, R32 ;  /* 0x000000362820723c */ /* 0x000fe80000041820 */
[----:B------:R-:W-:Y:S01]  /*b230*/  FADD.FTZ R0, R181, R52 ;  /* 0x00000034b5007221 */ /* 0x000fe20000010000 */
[----:B------:R-:W-:Y:S01]  /*b240*/  F2FP.BF16.PACK_AB R47, R80, R81 ;  /* 0x00000051502f723e */ /* 0x000fe200000010ff */
[----:B------:R-:W-:Y:S01]  /*b250*/  FADD.FTZ R45, R169, R53 ;  /* 0x00000035a92d7221 */ /* 0x000fe20000010000 */
[----:B------:R-:W-:Y:S01]  /*b260*/  F2FP.BF16.PACK_AB R40, R94, R95 ;  /* 0x0000005f5e28723e */ /* 0x000fe200000010ff */
[----:B------:R-:W-:Y:S01]  /*b270*/  FADD.FTZ R44, R168, R39 ;  /* 0x00000027a82c7221 */ /* 0x000fe20000010000 */
[----:B------:R-:W1:Y:S03]  /*b280*/  LDSM.16.MT88.4 R52, [R186+0x5800] ;  /* 0x00580000ba34783b */ /* 0x000e660000004200 */
        /* <DEDUP_REMOVED lines=11> */
[----:B------:R-:W2:Y:S01]  /*b340*/  LDSM.16.MT88.4 R148, [R185+0x5c00] ;  /* 0x005c0000b994783b */ /* 0x000ea20000004200 */
[----:B------:R-:W-:Y:S01]  /*b350*/  FADD.FTZ R39, R217, R2 ;  /* 0x00000002d9277221 */ /* 0x000fe20000010000 */
[-C--:B---3--:R-:W-:Y:S03]  /*b360*/  HMMA.16816.F32.BF16 R4, R40, R48.reuse, R4 ;  /* 0x000000302804723c */ /* 0x088fe60000041804 */
        /* <DEDUP_REMOVED lines=15> */
[-C--:B-1----:R-:W-:Y:S03]  /*b460*/  HMMA.16816.F32.BF16 R20, R40, R52.reuse, R20 ;  /* 0x000000342814723c */ /* 0x082fe60000041814 */
        /* <DEDUP_REMOVED lines=31> */
[-C--:B--2---:R-:W-:Y:S05]  /*b660*/  HMMA.16816.F32.BF16 R140, R164, R148.reuse, R4 ;  /* 0x00000094a48c723c */ /* 0x084fea0000041804 */
[----:B------:R-:W-:Y:S02]  /*b670*/  FADD.FTZ R2, R212, R2 ;  /* 0x00000002d4027221 */ /* 0x000fe40000010000 */
[----:B------:R-:W-:Y:S02]  /*b680*/  FADD.FTZ R0, R213, R48 ;  /* 0x00000030d5007221 */ /* 0x000fe40000010000 */
[----:B------:R-:W-:Y:S03]  /*b690*/  FADD.FTZ R2, R138, R2 ;  /* 0x000000028a027221 */ /* 0x000fe60000010000 */
        /* <DEDUP_REMOVED lines=8> */
[----:B------:R-:W-:Y:S02]  /*b720*/  FADD.FTZ R2, R144, R2 ;  /* 0x0000000290027221 */ /* 0x000fe40000010000 */
[-C--:B------:R-:W-:Y:S03]  /*b730*/  HMMA.16816.F32.BF16 R144, R160, R150.reuse, R12 ;  /* 0x00000096a090723c */ /* 0x080fe6000004180c */
[----:B------:R-:W-:Y:S02]  /*b740*/  FADD.FTZ R5, R232, R5 ;  /* 0x00000005e8057221 */ /* 0x000fe40000010000 */
[----:B------:R-:W-:Y:S02]  /*b750*/  FADD.FTZ R4, R221, R4 ;  /* 0x00000004dd047221 */ /* 0x000fe40000010000 */
[----:B------:R-:W-:Y:S01]  /*b760*/  FADD.FTZ R0, R223, R0 ;  /* 0x00000000df007221 */ /* 0x000fe20000010000 */
[C---:B------:R-:W-:Y:S04]  /*b770*/  HMMA.16816.F32.BF16 R148, R164.reuse, R150, R16 ;  /* 0x00000096a494723c */ /* 0x040fe80000041810 */
[----:B------:R-:W-:Y:S02]  /*b780*/  FADD.FTZ R6, R211, R2 ;  /* 0x00000002d3067221 */ /* 0x000fe40000010000 */
[----:B------:R-:W-:Y:S01]  /*b790*/  FADD.FTZ R2, R133, R5 ;  /* 0x0000000585027221 */ /* 0x000fe20000010000 */
[----:B------:R-:W-:Y:S01]  /*b7a0*/  MOV R133, R37 ;  /* 0x0000002500857202 */ /* 0x000fe20000000f00 */
[----:B------:R-:W-:Y:S04]  /*b7b0*/  FADD.FTZ R4, R229, R4 ;  /* 0x00000004e5047221 */ /* 0x000fe80000010000 */
[----:B------:R-:W-:Y:S02]  /*b7c0*/  FADD.FTZ R0, R127, R0 ;  /* 0x000000007f007221 */ /* 0x000fe40000010000 */
[----:B------:R-:W-:Y:S02]  /*b7d0*/  FADD.FTZ R5, R206, R6 ;  /* 0x00000006ce057221 */ /* 0x000fe40000010000 */
[----:B------:R-:W-:Y:S01]  /*b7e0*/  FADD.FTZ R2, R132, R2 ;  /* 0x0000000284027221 */ /* 0x000fe20000010000 */
[----:B------:R-:W-:Y:S01]  /*b7f0*/  MOV R132, R38 ;  /* 0x0000002600847202 */ /* 0x000fe20000000f00 */
        /* <DEDUP_REMOVED lines=50> */
.L_x_602:
        /* <DEDUP_REMOVED lines=11> */
[----:B------:R-:W-:-:S11]  /*bbd0*/  SHF.R.S32.HI R22, RZ, 0x1f, R10 ;  /* 0x0000001fff167819 */ /* 0x000fd6000001140a */
[----:B------:R-:W-:-:S05]  /*bbe0*/  @P1 MOV R12, c[0x0][0x210] ;  /* 0x00008400000c1a02 */ /* 0x000fca0000000f00 */
[----:B------:R-:W-:Y:S01]  /*bbf0*/  @P1 IMAD R12, R12, c[0x0][0x214], RZ ;  /* 0x000085000c0c1a24 */ /* 0x000fe200078e02ff */
        /* <DEDUP_REMOVED lines=21> */
[----:B------:R-:W-:Y:S01]  /*bd50*/  @P0 IMAD.WIDE.U32 R6, R30, c[0x0][0x1e8], RZ ;  /* 0x00007a001e060a25 */ /* 0x000fe200078e00ff */
[----:B------:R-:W-:Y:S02]  /*bd60*/  SHF.R.S32.HI R26, RZ, 0x2, R8 ;  /* 0x00000002ff1a7819 */ /* 0x000fe40000011408 */
[----:B------:R-:W-:Y:S01]  /*bd70*/  FSETP.NE.FTZ.AND P4, PT, R24, RZ, PT ;  /* 0x000000ff1800720b */ /* 0x000fe20003f95000 */
[----:B------:R-:W-:Y:S01]  /*bd80*/  IMAD.MOV.U32 R4, RZ, RZ, 0x3f800000 ;  /* 0x3f800000ff047424 */ /* 0x000fe200078e00ff */
[----:B------:R-:W-:Y:S01]  /*bd90*/  @P0 MOV R39, R6 ;  /* 0x0000000600270202 */ /* 0x000fe20000000f00 */
[----:B------:R-:W-:Y:S01]  /*bda0*/  @P0 IMAD R48, R30, c[0x0][0x1ec], R7 ;  /* 0x00007b001e300a24 */ /* 0x000fe200078e0207 */
[----:B------:R-:W-:Y:S01]  /*bdb0*/  LEA.HI R22, R22, R10, RZ, 0x5 ;  /* 0x0000000a16167211 */ /* 0x000fe200078f28ff */
[----:B------:R-:W2:Y:S03]  /*bdc0*/  @P6 MUFU.RCP R2, R23 ;  /* 0x0000001700026308 */ /* 0x000ea60000001000 */
[----:B------:R-:W-:Y:S01]  /*bdd0*/  SHF.R.S32.HI R22, RZ, 0x5, R22 ;  /* 0x00000005ff167819 */ /* 0x000fe20000011416 */
[----:B-1----:R-:W-:Y:S01]  /*bde0*/  FADD.FTZ R27, R5, R9 ;  /* 0x00000009051b7221 */ /* 0x002fe20000010000 */
[----:B------:R-:W-:-:S03]  /*bdf0*/  LOP3.LUT R5, R8, 0xfffffffc, RZ, 0xc0, !PT ;  /* 0xfffffffc08057812 */ /* 0x000fc600078ec0ff */
[----:B------:R-:W1:Y:S01]  /*be00*/  @P4 MUFU.RCP R0, R24 ;  /* 0x0000001800004308 */ /* 0x000e620000001000 */
[----:B------:R-:W-:Y:S02]  /*be10*/  FSETP.NE.FTZ.AND P3, PT, R27, RZ, PT ;  /* 0x000000ff1b00720b */ /* 0x000fe40003f75000 */
[----:B------:R-:W-:Y:S01]  /*be20*/  IADD3 R6, -R5, R10, RZ ;  /* 0x0000000a05067210 */ /* 0x000fe20007ffe1ff */
[----:B------:R-:W-:Y:S02]  /*be30*/  IMAD.MOV.U32 R5, RZ, RZ, 0x3f800000 ;  /* 0x3f800000ff057424 */ /* 0x000fe400078e00ff */
[C---:B--2---:R-:W-:Y:S02]  /*be40*/  FMUL.FTZ R140, R2.reuse, R140 ;  /* 0x0000008c028c7220 */ /* 0x044fe40000410000 */
[----:B------:R-:W2:Y:S01]  /*be50*/  @P5 MUFU.RCP R4, R25 ;  /* 0x0000001900045308 */ /* 0x000ea20000001000 */
[C---:B------:R-:W-:Y:S02]  /*be60*/  FMUL.FTZ R21, R2.reuse, R141 ;  /* 0x0000008d02157220 */ /* 0x040fe40000410000 */
[----:B------:R-:W-:-:S02]  /*be70*/  FMUL.FTZ R148, R2, R148 ;  /* 0x0000009402947220 */ /* 0x000fc40000410000 */
[C---:B------:R-:W-:Y:S01]  /*be80*/  FMUL.FTZ R17, R2.reuse, R149 ;  /* 0x0000009502117220 */ /* 0x040fe20000410000 */
[----:B------:R-:W-:Y:S01]  /*be90*/  F2FP.BF16.PACK_AB R21, R21, R140 ;  /* 0x0000008c1515723e */ /* 0x000fe200000010ff */
[C---:B------:R-:W-:Y:S01]  /*bea0*/  FMUL.FTZ R152, R2.reuse, R152 ;  /* 0x0000009802987220 */ /* 0x040fe20000410000 */
[----:B------:R-:W3:Y:S01]  /*beb0*/  @P3 MUFU.RCP R5, R27 ;  /* 0x0000001b00053308 */ /* 0x000ee20000001000 */
[C---:B------:R-:W-:Y:S01]  /*bec0*/  FMUL.FTZ R14, R2.reuse, R153 ;  /* 0x00000099020e7220 */ /* 0x040fe20000410000 */
[----:B------:R-:W-:Y:S01]  /*bed0*/  F2FP.BF16.PACK_AB R17, R17, R148 ;  /* 0x000000941111723e */ /* 0x000fe200000010ff */
[C---:B------:R-:W-:Y:S02]  /*bee0*/  FMUL.FTZ R164, R2.reuse, R164 ;  /* 0x000000a402a47220 */ /* 0x040fe40000410000 */
        /* <DEDUP_REMOVED lines=87> */
[----:B---3--:R-:W3:Y:S03]  /*c460*/  @P6 MUFU.LG2 R7, R23 ;  /* 0x0000001700076308 */ /* 0x008ee60000000c00 */
[----:B--2---:R-:W2:Y:S01]  /*c470*/  S2R R9, SR_CTAID.X ;  /* 0x0000000000097919 */ /* 0x004ea20000002500 */
[----:B------:R-:W-:Y:S01]  /*c480*/  @!P2 SEL R2, R4, R30, !P0 ;  /* 0x0000001e0402a207 */ /* 0x000fe20004000000 */
[----:B------:R-:W-:Y:S01]  /*c490*/  @!P0 IMAD.WIDE.U32 R10, R49, c[0x0][0x1e0], RZ ;  /* 0x00007800310a8a25 */ /* 0x000fe200078e00ff */
[----:B------:R-:W-:Y:S01]  /*c4a0*/  @!P0 SHF.R.S32.HI R4, RZ, 0x1f, R49 ;  /* 0x0000001fff048819 */ /* 0x000fe20000011431 */
[----:B------:R2:W4:Y:S04]  /*c4b0*/  LDS.128 R28, [R197] ;  /* 0x00000000c51c7984 */ /* 0x0005280000000c00 */
[----:B------:R2:W4:Y:S04]  /*c4c0*/  LDS.128 R32, [R197+0x800] ;  /* 0x00080000c5207984 */ /* 0x0005280000000c00 */
[----:B------:R2:W4:Y:S04]  /*c4d0*/  LDS.128 R40, [R197+0x1000] ;  /* 0x00100000c5287984 */ /* 0x0005280000000c00 */
[----:B------:R2:W4:Y:S01]  /*c4e0*/  LDS.128 R44, [R197+0x1800] ;  /* 0x00180000c52c7984 */ /* 0x0005220000000c00 */
[----:B-1----:R-:W-:Y:S01]  /*c4f0*/  @P1 MOV R0, 0x1 ;  /* 0x0000000100001802 */ /* 0x002fe20000000f00 */
[----:B------:R-:W-:Y:S01]  /*c500*/  @!P1 IMAD R0, R12, c[0x0][0x1c0], RZ ;  /* 0x000070000c009a24 */ /* 0x000fe200078e02ff */
[----:B------:R-:W-:Y:S01]  /*c510*/  @!P0 MOV R39, R10 ;  /* 0x0000000a00278202 */ /* 0x000fe20000000f00 */
[----:B------:R-:W-:Y:S01]  /*c520*/  @!P0 IMAD R4, R4, c[0x0][0x1e0], RZ ;  /* 0x0000780004048a24 */ /* 0x000fe200078e02ff */
[----:B------:R-:W1:Y:S01]  /*c530*/  @P3 MUFU.LG2 R10, R27 ;  /* 0x0000001b000a3308 */ /* 0x000e620000000c00 */
[----:B------:R-:W-:-:S02]  /*c540*/  IMAD R0, R49, R0, RZ ;  /* 0x0000000031007224 */ /* 0x000fc400078e02ff */
        /* <DEDUP_REMOVED lines=71> */
.L_x_607:
[----:B------:R-:W-:Y:S05]  /*c9c0*/  BSYNC B0 ;  /* 0x0000000000007941 */ /* 0x000fea0003800000 */
.L_x_606:
[----:B-1----:R-:W2:Y:S04]  /*c9d0*/  LDL.LU.64 R4, [R1+0x18] ;  /* 0x0000180001047983 */ /* 0x002ea80000300a00 */
[----:B------:R1:W5:Y:S01]  /*c9e0*/  LDL.64 R10, [R1+0x38] ;  /* 0x00003800010a7983 */ /* 0x0003620000100a00 */
[----:B------:R-:W-:Y:S01]  /*c9f0*/  SHF.R.S32.HI R0, RZ, 0x1f, R19 ;  /* 0x0000001fff007819 */ /* 0x000fe20000011413 */
[----:B------:R-:W-:Y:S04]  /*ca00*/  BSSY B0, `(.L_x_608) ;  /* 0x0000012000007945 */ /* 0x000fe80003800000 */
[----:B------:R-:W-:-:S04]  /*ca10*/  IMAD R0, R0, c[0x0][0x1f0], RZ ;  /* 0x00007c0000007a24 */ /* 0x000fc800078e02ff */
[----:B------:R-:W-:Y:S01]  /*ca20*/  IMAD R0, R19, c[0x0][0x1f4], R0 ;  /* 0x00007d0013007a24 */ /* 0x000fe200078e0200 */
[C---:B--2---:R-:W-:Y:S02]  /*ca30*/  IADD3 R2, P0, R4.reuse, R39, RZ ;  /* 0x0000002704027210 */ /* 0x044fe40007f1e0ff */
[----:B------:R-:W-:-:S03]  /*ca40*/  ISETP.GE.AND P1, PT, R4, c[0x0][0x220], PT ;  /* 0x0000880004007a0c */ /* 0x000fc60003f26270 */
[----:B------:R-:W-:Y:S01]  /*ca50*/  IMAD.X R3, R5, 0x1, R48, P0 ;  /* 0x0000000105037824 */ /* 0x000fe200000e0630 */
[----:B-----5:R-:W-:-:S03]  /*ca60*/  ISETP.GE.OR P0, PT, R26, R20, P1 ;  /* 0x000000141a00720c */ /* 0x020fc60000f06670 */
        /* <DEDUP_REMOVED lines=11> */
.L_x_609:
[----:B-1----:R-:W-:Y:S05]  /*cb20*/  BSYNC B0 ;  /* 0x0000000000007941 */ /* 0x002fea0003800000 */
.L_x_608:
[----:B------:R-:W2:Y:S01]  /*cb30*/  LDL.LU R0, [R1+0x4c] ;  /* 0x00004c0001007983 */ /* 0x000ea20000300800 */
[----:B------:R-:W-:Y:S01]  /*cb40*/  BSSY B0, `(.L_x_610) ;  /* 0x000000e000007945 */ /* 0x000fe20003800000 */
[----:B--2---:R-:W-:-:S13]  /*cb50*/  ISETP.GE.OR P0, PT, R0, R20, P1 ;  /* 0x000000140000720c */ /* 0x004fda0000f06670 */
        /* <DEDUP_REMOVED lines=12> */
.L_x_611:
[----:B------:R-:W-:Y:S05]  /*cc20*/  BSYNC B0 ;  /* 0x0000000000007941 */ /* 0x000fea0003800000 */
.L_x_610:
[----:B------:R-:W2:Y:S01]  /*cc30*/  LDL.LU R0, [R1+0x48] ;  /* 0x0000480001007983 */ /* 0x000ea20000300800 */
[----:B------:R-:W-:Y:S01]  /*cc40*/  BSSY B0, `(.L_x_612) ;  /* 0x000000e000007945 */ /* 0x000fe20003800000 */
[----:B--2---:R-:W-:-:S13]  /*cc50*/  ISETP.GE.OR P0, PT, R0, R20, P1 ;  /* 0x000000140000720c */ /* 0x004fda0000f06670 */
        /* <DEDUP_REMOVED lines=12> */
.L_x_613:
[----:B------:R-:W-:Y:S05]  /*cd20*/  BSYNC B0 ;  /* 0x0000000000007941 */ /* 0x000fea0003800000 */
.L_x_612:
[----:B------:R-:W2:Y:S02]  /*cd30*/  LDL.LU R0, [R1+0x50] ;  /* 0x0000500001007983 */ /* 0x000ea40000300800 */
[----:B--2---:R-:W-:-:S13]  /*cd40*/  ISETP.GE.OR P1, PT, R0, R20, P1 ;  /* 0x000000140000720c */ /* 0x004fda0000f26670 */
        /* <DEDUP_REMOVED lines=13> */
.L_x_572:
[----:B------:R-:W2:Y:S01]  /*ce20*/  LDL.LU R12, [R1+0x40] ;  /* 0x00004000010c7983 */ /* 0x000ea20000300800 */
[----:B-1----:R-:W1:Y:S01]  /*ce30*/  LDC.U8 R4, c[0x0][0x329] ;  /* 0x0000ca40ff047b82 */ /* 0x002e620000000000 */
[----:B------:R-:W-:Y:S01]  /*ce40*/  SHF.R.S32.HI R8, RZ, 0x1f, R112 ;  /* 0x0000001fff087819 */ /* 0x000fe20000011470 */
[----:B------:R-:W-:Y:S01]  /*ce50*/  BSSY B0, `(.L_x_614) ;  /* 0x0000040000007945 */ /* 0x000fe20003800000 */
[----:B------:R-:W-:Y:S02]  /*ce60*/  IADD3 R14, -R25, R14, RZ ;  /* 0x0000000e190e7210 */ /* 0x000fe40007ffe1ff */
[----:B------:R-:W-:Y:S02]  /*ce70*/  LEA.HI R8, R8, R112, RZ, 0x2 ;  /* 0x0000007008087211 */ /* 0x000fe400078f10ff */
[----:B------:R-:W-:Y:S01]  /*ce80*/  SHF.R.S32.HI R9, RZ, 0x1f, R15 ;  /* 0x0000001fff097819 */ /* 0x000fe2000001140f */
[----:B------:R-:W3:Y:S01]  /*ce90*/  LDC.U8 R0, c[0x0][0x328] ;  /* 0x0000ca00ff007b82 */ /* 0x000ee20000000000 */
[----:B------:R-:W-:-:S03]  /*cea0*/  LOP3.LUT R7, R8, 0xfffffffc, RZ, 0xc0, !PT ;  /* 0xfffffffc08077812 */ /* 0x000fc600078ec0ff */
[----:B------:R-:W-:Y:S02]  /*ceb0*/  IMAD R9, R9, c[0x0][0x1f0], RZ ;  /* 0x00007c0009097a24 */ /* 0x000fe400078e02ff */
[----:B------:R-:W-:Y:S02]  /*cec0*/  IMAD.IADD R19, R112, 0x1, -R7 ;  /* 0x0000000170137824 */ /* 0x000fe400078e0a07 */
[----:B------:R-:W-:Y:S01]  /*ced0*/  IMAD R9, R15, c[0x0][0x1f4], R9 ;  /* 0x00007d000f097a24 */ /* 0x000fe200078e0209 */
[----:B-1----:R-:W-:Y:S02]  /*cee0*/  ISETP.NE.AND P0, PT, R4, RZ, PT ;  /* 0x000000ff0400720c */ /* 0x002fe40003f05270 */
[----:B---3--:R-:W-:-:S04]  /*cef0*/  ISETP.NE.AND P3, PT, R0, RZ, PT ;  /* 0x000000ff0000720c */ /* 0x008fc80003f65270 */
[----:B------:R-:W-:-:S07]  /*cf00*/  ISETP.NE.OR P2, PT, R4, RZ, !P3 ;  /* 0x000000ff0400720c */ /* 0x000fce0005f45670 */
[----:B------:R-:W-:Y:S01]  /*cf10*/  @P0 IMAD.MOV.U32 R5, RZ, RZ, c[0x0][0x210] ;  /* 0x00008400ff050624 */ /* 0x000fe200078e00ff */
[----:B------:R-:W-:Y:S01]  /*cf20*/  @P0 MOV R17, c[0x0][0x210] ;  /* 0x0000840000110a02 */ /* 0x000fe20000000f00 */
[----:B------:R-:W-:Y:S02]  /*cf30*/  @!P0 IMAD.MOV.U32 R6, RZ, RZ, c[0x0][0x214] ;  /* 0x00008500ff068624 */ /* 0x000fe400078e00ff */
[----:B------:R-:W-:Y:S02]  /*cf40*/  @P0 IMAD R5, R5, c[0x0][0x214], RZ ;  /* 0x0000850005050a24 */ /* 0x000fe400078e02ff */
[----:B------:R-:W-:Y:S01]  /*cf50*/  @!P0 IMAD.MOV.U32 R17, RZ, RZ, 0x1 ;  /* 0x00000001ff118424 */ /* 0x000fe200078e00ff */
[----:B------:R-:W-:Y:S02]  /*cf60*/  @!P0 SEL R5, R6, c[0x0][0x234], !P3 ;  /* 0x00008d0006058a07 */ /* 0x000fe40005800000 */
[----:B------:R-:W-:Y:S01]  /*cf70*/  CS2R R6, SRZ ;  /* 0x0000000000067805 */ /* 0x000fe2000001ff00 */
[----:B--2---:R-:W-:-:S02]  /*cf80*/  ISETP.NE.AND P4, PT, R12, -0x1, PT ;  /* 0xffffffff0c00780c */ /* 0x004fc40003f85270 */
[----:B------:R-:W-:-:S11]  /*cf90*/  ISETP.NE.OR P1, PT, R12, -0x1, P2 ;  /* 0xffffffff0c00780c */ /* 0x000fd60001725670 */
[----:B------:R-:W-:Y:S01]  /*cfa0*/  @!P4 SHF.R.S32.HI R0, RZ, 0x1f, R13 ;  /* 0x0000001fff00c819 */ /* 0x000fe2000001140d */
[----:B------:R-:W-:-:S04]  /*cfb0*/  @P4 IMAD.WIDE.U32 R2, R12, c[0x0][0x1e8], RZ ;  /* 0x00007a000c024a25 */ /* 0x000fc800078e00ff */
[----:B------:R-:W-:Y:S02]  /*cfc0*/  @!P4 IMAD R0, R0, c[0x0][0x1e0], RZ ;  /* 0x000078000000ca24 */ /* 0x000fe400078e02ff */
[----:B------:R-:W-:Y:S02]  /*cfd0*/  @P4 IMAD R4, R12, c[0x0][0x1ec], R3 ;  /* 0x00007b000c044a24 */ /* 0x000fe400078e0203 */
[----:B------:R-:W-:Y:S02]  /*cfe0*/  @P4 IMAD.MOV.U32 R10, RZ, RZ, R2 ;  /* 0x000000ffff0a4224 */ /* 0x000fe400078e0002 */
        /* <DEDUP_REMOVED lines=8> */
[C---:B------:R-:W-:Y:S01]  /*d070*/  IADD3 R10, P3, R0.reuse, R10, RZ ;  /* 0x0000000a000a7210 */ /* 0x040fe20007f7e0ff */
[----:B------:R-:W-:Y:S01]  /*d080*/  @!P2 IMAD.MOV.U32 R6, RZ, RZ, R12 ;  /* 0x000000ffff06a224 */ /* 0x000fe200078e000c */
[----:B------:R1:W-:Y:S01]  /*d090*/  @!P1 STL [R1+0x40], R12 ;  /* 0x0000400c01009387 */ /* 0x0003e20000100800 */
[----:B------:R-:W-:Y:S01]  /*d0a0*/  IMAD R2, R13, R2, RZ ;  /* 0x000000020d027224 */ /* 0x000fe200078e02ff */
[----:B------:R-:W-:-:S02]  /*d0b0*/  LEA.HI.X.SX32 R11, R0, R4, 0x1, P3 ;  /* 0x00000004000b7211 */ /* 0x000fc400018f0eff */
[----:B------:R-:W-:Y:S02]  /*d0c0*/  ISETP.GE.AND P1, PT, R0, c[0x0][0x220], PT ;  /* 0x0000880000007a0c */ /* 0x000fe40003f26270 */
[----:B------:R-:W-:Y:S01]  /*d0d0*/  SHF.R.S32.HI R4, RZ, 0x2, R8 ;  /* 0x00000002ff047819 */ /* 0x000fe20000011408 */
[----:B------:R-:W-:Y:S01]  /*d0e0*/  IMAD.WIDE.U32 R10, R15, c[0x0][0x1f0], R10 ;  /* 0x00007c000f0a7a25 */ /* 0x000fe200078e000a */
[----:B------:R-:W-:Y:S02]  /*d0f0*/  SEL R0, R2, RZ, P2 ;  /* 0x000000ff02007207 */ /* 0x000fe40001000000 */
[----:B------:R-:W-:Y:S01]  /*d100*/  ISETP.GE.OR P3, PT, R4, R14, P1 ;  /* 0x0000000e0400720c */ /* 0x000fe20000f66670 */
[----:B------:R-:W-:Y:S01]  /*d110*/  IMAD R2, R25, R17, RZ ;  /* 0x0000001119027224 */ /* 0x000fe200078e02ff */
[----:B------:R-:W-:Y:S01]  /*d120*/  @!P2 SHF.R.S32.HI R7, RZ, 0x1f, R12 ;  /* 0x0000001fff07a819 */ /* 0x000fe2000001140c */
[----:B------:R-:W-:Y:S01]  /*d130*/  IMAD R0, R15, R5, R0 ;  /* 0x000000050f007224 */ /* 0x000fe200078e0200 */
[----:B------:R-:W-:-:S02]  /*d140*/  SHF.R.S32.HI R5, RZ, 0x1f, R4 ;  /* 0x0000001fff057819 */ /* 0x000fc40000011404 */
[----:B------:R-:W-:Y:S02]  /*d150*/  SHF.R.S32.HI R8, RZ, 0x1f, R2 ;  /* 0x0000001fff087819 */ /* 0x000fe40000011402 */
[----:B------:R-:W-:Y:S01]  /*d160*/  IADD3 R20, P2, P0, R2, R6, R0 ;  /* 0x0000000602147210 */ /* 0x000fe2000785e000 */
[----:B------:R-:W-:Y:S01]  /*d170*/  IMAD.WIDE R2, R27, 0x80, R4 ;  /* 0x000000801b027825 */ /* 0x000fe200078e0204 */
[----:B------:R-:W-:Y:S02]  /*d180*/  SHF.R.S32.HI R0, RZ, 0x1f, R0 ;  /* 0x0000001fff007819 */ /* 0x000fe40000011400 */
[----:B------:R-:W-:Y:S02]  /*d190*/  ISETP.GE.AND P6, PT, R4, R14, PT ;  /* 0x0000000e0400720c */ /* 0x000fe40003fc6270 */
[----:B------:R-:W-:Y:S01]  /*d1a0*/  IADD3.X R18, R8, R7, R0, P2, P0 ;  /* 0x0000000708127210 */ /* 0x000fe200017e0400 */
[----:B------:R-:W-:Y:S01]  /*d1b0*/  IMAD.IADD R7, R9, 0x1, R11 ;  /* 0x0000000109077824 */ /* 0x000fe200078e020b */
        /* <DEDUP_REMOVED lines=8> */
[----:B------:R1:W-:Y:S02]  /*d240*/  STG.E.128 [R12.64], RZ ;  /* 0x000000ff0c007986 */ /* 0x0003e4000c101d06 */
.L_x_615:
[----:B-1----:R-:W-:Y:S05]  /*d250*/  BSYNC B0 ;  /* 0x0000000000007941 */ /* 0x002fea0003800000 */
.L_x_614:
        /* <DEDUP_REMOVED lines=8> */
[----:B------:R-:W-:Y:S02]  /*d2e0*/  IMAD R12, R8, c[0x0][0x1e8], RZ ;  /* 0x00007a00080c7a24 */ /* 0x000fe400078e02ff */
[----:B------:R-:W-:-:S04]  /*d2f0*/  IMAD.MOV.U32 R8, RZ, RZ, R10 ;  /* 0x000000ffff087224 */ /* 0x000fc800078e000a */
[----:B------:R-:W-:-:S04]  /*d300*/  IMAD.WIDE.U32 R8, R0, c[0x0][0x1e8], R8 ;  /* 0x00007a0000087a25 */ /* 0x000fc800078e0008 */
[----:B------:R-:W-:Y:S01]  /*d310*/  IMAD R0, R0, c[0x0][0x1ec], R12 ;  /* 0x00007b0000007a24 */ /* 0x000fe200078e020c */
[----:B------:R-:W-:-:S04]  /*d320*/  LEA R12, P0, R8, c[0x0][0x1d0], 0x1 ;  /* 0x00007400080c7a11 */ /* 0x000fc800078008ff */
[----:B------:R-:W-:-:S04]  /*d330*/  IADD3 R0, R0, R9, RZ ;  /* 0x0000000900007210 */ /* 0x000fc80007ffe0ff */
[----:B------:R-:W-:-:S05]  /*d340*/  LEA.HI.X R13, R8, c[0x0][0x1d4], R0, 0x1, P0 ;  /* 0x00007500080d7a11 */ /* 0x000fca00000f0c00 */
[----:B------:R1:W-:Y:S02]  /*d350*/  STG.E.128 [R12.64], RZ ;  /* 0x000000ff0c007986 */ /* 0x0003e4000c101d06 */
.L_x_617:
[----:B------:R-:W-:Y:S05]  /*d360*/  BSYNC B0 ;  /* 0x0000000000007941 */ /* 0x000fea0003800000 */
.L_x_616:
        /* <DEDUP_REMOVED lines=16> */
.L_x_619:
[----:B------:R-:W-:Y:S05]  /*d470*/  BSYNC B0 ;  /* 0x0000000000007941 */ /* 0x000fea0003800000 */
.L_x_618:
        /* <DEDUP_REMOVED lines=15> */
.L_x_621:
[----:B------:R-:W-:Y:S05]  /*d570*/  BSYNC B0 ;  /* 0x0000000000007941 */ /* 0x000fea0003800000 */
.L_x_620:
        /* <DEDUP_REMOVED lines=34> */
.L_x_622:
        /* <DEDUP_REMOVED lines=14> */
.L_x_1139:


//--------------------- .text._ZN5flash16flash_fwd_kernelI23Flash_fwd_kernel_traitsILi32ELi128ELi128ELi4ELb0ELb0EN7cutlass10bfloat16_tE19Flash_kernel_traitsILi32ELi128ELi128ELi4ES3_EELb1ELb0ELb0ELb1ELb0ELb0ELb0ELb1EEEvNS_16Flash_fwd_paramsE --------------------------
	.section	.text._ZN5flash16flash_fwd_kernelI23Flash_fwd_kernel_traitsILi32ELi128ELi128ELi4ELb0ELb0EN7cutlass10bfloat16_tE19Flash_kernel_traitsILi32ELi128ELi128ELi4ES3_EELb1ELb0ELb0ELb1ELb0ELb0ELb0ELb1EEEvNS_16Flash_fwd_paramsE,"ax",@progbits
	.sectioninfo	@"SHI_REGISTERS=255"
	.align	128
        .global         _ZN5flash16flash_fwd_kernelI23Flash_fwd_kernel_traitsILi32ELi128ELi128ELi4ELb0ELb0EN7cutlass10bfloat16_tE19Flash_kernel_traitsILi32ELi128ELi128ELi4ES3_EELb1ELb0ELb0ELb1ELb0ELb0ELb0ELb1EEEvNS_16Flash_fwd_paramsE
        .type           _ZN5flash16flash_fwd_kernelI23Flash_fwd_kernel_traitsILi32ELi128ELi128ELi4ELb0ELb0EN7cutlass10bfloat16_tE19Flash_kernel_traitsILi32ELi128ELi128ELi4ES3_EELb1ELb0ELb0ELb1ELb0ELb0ELb0ELb1EEEvNS_16Flash_fwd_paramsE,@function
        .size           _ZN5flash16flash_fwd_kernelI23Flash_fwd_kernel_traitsILi32ELi128ELi128ELi4ELb0ELb0EN7cutlass10bfloat16_tE19Flash_kernel_traitsILi32ELi128ELi128ELi4ES3_EELb1ELb0ELb0ELb1ELb0ELb0ELb0ELb1EEEvNS_16Flash_fwd_paramsE,(.L_x_1140 - _ZN5flash16flash_fwd_kernelI23Flash_fwd_kernel_traitsILi32ELi128ELi128ELi4ELb0ELb0EN7cutlass10bfloat16_tE19Flash_kernel_traitsILi32ELi128ELi128ELi4ES3_EELb1ELb0ELb0ELb1ELb0ELb0ELb0ELb1EEEvNS_16Flash_fwd_paramsE)
        .other          _ZN5flash16flash_fwd_kernelI23Flash_fwd_kernel_traitsILi32ELi128ELi128ELi4ELb0ELb0EN7cutlass10bfloat16_tE19Flash_kernel_traitsILi32ELi128ELi128ELi4ES3_EELb1ELb0ELb0ELb1ELb0ELb0ELb0ELb1EEEvNS_16Flash_fwd_paramsE,@"STO_CUDA_ENTRY STV_DEFAULT"
_ZN5flash16flash_fwd_kernelI23Flash_fwd_kernel_traitsILi32ELi128ELi128ELi4ELb0ELb0EN7cutlass10bfloat16_tE19Flash_kernel_traitsILi32ELi128ELi128ELi4ES3_EELb1ELb0ELb0ELb1ELb0ELb0ELb0ELb1EEEvNS_16Flash_fwd_paramsE:
.text._ZN5flash16flash_fwd_kernelI23Flash_fwd_kernel_traitsILi32ELi128ELi128ELi4ELb0ELb0EN7cutlass10bfloat16_tE19Flash_kernel_traitsILi32ELi128ELi128ELi4ES3_EELb1ELb0ELb0ELb1ELb0ELb0ELb0ELb1EEEvNS_16Flash_fwd_paramsE:
        /* <DEDUP_REMOVED lines=12> */
[----:B------:R-:W-:-:S03]  /*00c0*/  ULDC.64 UR4, c[0x0][0x240] ;  /* 0x0000900000047ab9 */ /* 0x000fc60000000a00 */
[----:B------:R-:W3:Y:S04]  /*00d0*/  @P2 LDG.E.64 R4, [R4.64] ;  /* 0x0000001004042981 */ /* 0x000ee8000c1e1b00 */
[----:B------:R-:W4:Y:S01]  /*00e0*/  @P2 LDG.E.64 R8, [R2.64] ;  /* 0x0000001002082981 */ /* 0x000f22000c1e1b00 */
[----:B------:R-:W5:Y:S01]  /*00f0*/  S2UR UR13, SR_CTAID.Y ;  /* 0x00000000000d79c3 */ /* 0x000f620000002600 */
[----:B------:R-:W-:Y:S02]  /*0100*/  UISETP.NE.U32.AND UP2, UPT, URZ, UR4, UPT ;  /* 0x000000043f00728c */ /* 0x000fe4000bf45070 */
[----:B------:R-:W-:Y:S02]  /*0110*/  UMOV UR10, 0x4 ;  /* 0x00000004000a7882 */ /* 0x000fe40000000000 */
[----:B------:R-:W-:-:S02]  /*0120*/  UISETP.NE.AND.EX UP2, UPT, URZ, UR5, UPT, UP2 ;  /* 0x000000053f00728c */ /* 0x000fc4000bf45320 */
[----:B------:R-:W-:Y:S01]  /*0130*/  ULDC.64 UR20, c[0x0][0x240] ;  /* 0x0000900000147ab9 */ /* 0x000fe20000000a00 */
[----:B------:R-:W1:Y:S01]  /*0140*/  S2UR UR14, SR_CTAID.Z ;  /* 0x00000000000e79c3 */ /* 0x000e620000002700 */
[----:B------:R-:W-:Y:S02]  /*0150*/  ULDC.64 UR4, c[0x0][0x250] ;  /* 0x0000940000047ab9 */ /* 0x000fe40000000a00 */
[----:B------:R-:W-:Y:S01]  /*0160*/  PLOP3.LUT P0, PT, PT, PT, UP2, 0x80, 0x0 ;  /* 0x000000000000781c */ /* 0x000fe20003f0f028 */
[----:B------:R-:W-:Y:S02]  /*0170*/  UISETP.NE.U32.AND UP0, UPT, URZ, UR4, UPT ;  /* 0x000000043f00728c */ /* 0x000fe4000bf05070 */
[----:B------:R-:W-:Y:S02]  /*0180*/  ULDC.U8 UR8, c[0x0][0x312] ;  /* 0x0000c48000087ab9 */ /* 0x000fe40000000000 */
[----:B------:R-:W-:Y:S02]  /*0190*/  UISETP.NE.AND UP3, UPT, UR8, URZ, UPT ;  /* 0x0000003f0800728c */ /* 0x000fe4000bf65270 */
[----:B------:R-:W-:-:S03]  /*01a0*/  UISETP.NE.AND.EX UP0, UPT, URZ, UR5, UPT, UP0 ;  /* 0x000000053f00728c */ /* 0x000fc6000bf05300 */
[----:B------:R-:W-:Y:S02]  /*01b0*/  ULDC.64 UR4, c[0x0][0x250] ;  /* 0x0000940000047ab9 */ /* 0x000fe40000000a00 */
[----:B-----5:R-:W-:-:S06]  /*01c0*/  UIMAD.WIDE UR20, UR13, UR10, UR20 ;  /* 0x0000000a0d1472a5 */ /* 0x020fcc000f8e0214 */
[----:B------:R-:W-:Y:S01]  /*01d0*/  MOV R12, UR20 ;  /* 0x00000014000c7c02 */ /* 0x000fe20008000f00 */
[----:B------:R-:W-:Y:S01]  /*01e0*/  IMAD.U32 R13, RZ, RZ, UR21 ;  /* 0x00000015ff0d7e24 */ /* 0x000fe2000f8e00ff */
[----:B-1----:R-:W-:-:S06]  /*01f0*/  ULOP3.LUT UR6, UR14, UR9, UR13, 0xfe, !UPT ;  /* 0x000000090e067292 */ /* 0x002fcc000f8efe0d */
[----:B--2---:R-:W-:Y:S01]  /*0200*/  LOP3.LUT P3, RZ, R7, UR6, RZ, 0xfc, !PT ;  /* 0x0000000607ff7c12 */ /* 0x004fe2000f86fcff */
[----:B------:R-:W-:Y:S02]  /*0210*/  ULDC.64 UR6, c[0x0][0x248] ;  /* 0x0000920000067ab9 */ /* 0x000fe40000000a00 */
[----:B------:R-:W-:-:S04]  /*0220*/  UISETP.EQ.U32.AND UP1, UPT, URZ, UR6, UPT ;  /* 0x000000063f00728c */ /* 0x000fc8000bf22070 */
[----:B------:R-:W-:-:S03]  /*0230*/  UISETP.EQ.OR.EX UP1, UPT, URZ, UR7, !UP3, UP1 ;  /* 0x000000073f00728c */ /* 0x000fc6000df22710 */
[----:B------:R-:W-:-:S03]  /*0240*/  ULDC.64 UR6, c[0x0][0x248] ;  /* 0x0000920000067ab9 */ /* 0x000fc60000000a00 */
[----:B------:R-:W-:Y:S01]  /*0250*/  @!P3 IMAD.MOV.U32 R14, RZ, RZ, c[0x0][0x308] ;  /* 0x0000c200ff0eb624 */ /* 0x000fe200078e00ff */
[----:B------:R-:W-:Y:S01]  /*0260*/  @!P3 MOV R15, c[0x0][0x30c] ;  /* 0x0000c300000fba02 */ /* 0x000fe20000000f00 */
[----:B------:R-:W-:Y:S02]  /*0270*/  @UP0 UIMAD.WIDE UR4, UR13, UR10, UR4 ;  /* 0x0000000a0d0402a5 */ /* 0x000fe4000f8e0204 */
[----:B------:R-:W-:-:S04]  /*0280*/  UIMAD.WIDE UR6, UR13, UR10, UR6 ;  /* 0x0000000a0d0672a5 */ /* 0x000fc8000f8e0206 */
[----:B------:R-:W-:Y:S02]  /*0290*/  IMAD.U32 R10, RZ, RZ, UR4 ;  /* 0x00000004ff0a7e24 */ /* 0x000fe4000f8e00ff */
[----:B------:R-:W-:Y:S01]  /*02a0*/  IMAD.U32 R11, RZ, RZ, UR5 ;  /* 0x00000005ff0b7e24 */ /* 0x000fe2000f8e00ff */
[----:B---3--:R-:W1:Y:S01]  /*02b0*/  @P2 R2UR UR18, R4 ;  /* 0x00000000041223c2 */ /* 0x008e6200000e0000 */
[----:B----4-:R-:W-:-:S07]  /*02c0*/  @P2 IADD3 R2, P1, R8, c[0x0][0x300], RZ ;  /* 0x0000c00008022a10 */ /* 0x010fce0007f3e0ff */
[----:B------:R-:W2:Y:S01]  /*02d0*/  @P2 R2UR UR19, R5 ;  /* 0x00000000051323c2 */ /* 0x000ea200000e0000 */
[----:B------:R-:W-:-:S05]  /*02e0*/  @P2 IMAD.X R3, RZ, RZ, R9, P1 ;  /* 0x000000ffff032224 */ /* 0x000fca00008e0609 */
[----:B------:R-:W-:Y:S01]  /*02f0*/  @!P3 STG.E.64 [R14.64+0x8], R2 ;  /* 0x000008020e00b986 */ /* 0x000fe2000c101b10 */
[----:B-1----:R-:W-:Y:S02]  /*0300*/  IMAD.U32 R4, RZ, RZ, UR18 ;  /* 0x00000012ff047e24 */ /* 0x002fe4000f8e00ff */
[----:B--2---:R-:W-:-:S05]  /*0310*/  IMAD.U32 R5, RZ, RZ, UR19 ;  /* 0x00000013ff057e24 */ /* 0x004fca000f8e00ff */
[----:B------:R1:W-:Y:S04]  /*0320*/  @!P3 STG.E.64 [R14.64], R4 ;  /* 0x000000040e00b986 */ /* 0x0003e8000c101b10 */
[----:B------:R-:W2:Y:S04]  /*0330*/  @P0 LDG.E R8, [R12.64] ;  /* 0x000000100c080981 */ /* 0x000ea8000c1e1900 */
[----:B------:R-:W3:Y:S01]  /*0340*/  @P0 LDG.E R0, [R12.64+0x4] ;  /* 0x000004100c000981 */ /* 0x000ee2000c1e1900 */
[----:B------:R-:W-:Y:S02]  /*0350*/  PLOP3.LUT P1, PT, PT, PT, UP0, 0x80, 0x0 ;  /* 0x000000000000781c */ /* 0x000fe40003f2f008 */
[----:B------:R-:W-:-:S11]  /*0360*/  PLOP3.LUT P2, PT, PT, PT, UP1, 0x80, 0x0 ;  /* 0x000000000000781c */ /* 0x000fd60003f4f018 */
[----:B------:R4:W5:Y:S01]  /*0370*/  @P1 LDG.E R6, [R10.64] ;  /* 0x000000100a061981 */ /* 0x000962000c1e1900 */
[----:B-1----:R-:W-:Y:S01]  /*0380*/  MOV R4, UR6 ;  /* 0x0000000600047c02 */ /* 0x002fe20008000f00 */
[----:B------:R-:W-:-:S05]  /*0390*/  IMAD.U32 R5, RZ, RZ, UR7 ;  /* 0x00000007ff057e24 */ /* 0x000fca000f8e00ff */
[----:B------:R-:W5:Y:S01]  /*03a0*/  @!P2 LDG.E R9, [R4.64] ;  /* 0x000000100409a981 */ /* 0x000f62000c1e1900 */
[----:B------:R-:W-:Y:S01]  /*03b0*/  UMOV UR8, 0xffffffff ;  /* 0xffffffff00087882 */ /* 0x000fe20000000000 */
[----:B------:R-:W1:Y:S01]  /*03c0*/  LDC.U8 R217, c[0x0][0x2d8] ;  /* 0x0000b600ffd97b82 */ /* 0x000e620000000000 */
[----:B------:R-:W-:Y:S02]  /*03d0*/  UMOV UR22, URZ ;  /* 0x0000003f00167c82 */ /* 0x000fe40008000000 */
[----:B------:R-:W-:Y:S01]  /*03e0*/  UMOV UR23, 0xffffffff ;  /* 0xffffffff00177882 */ /* 0x000fe20000000000 */
[----:B----4-:R-:W-:-:S04]  /*03f0*/  SHF.R.S32.HI R10, RZ, 0x1f, R7 ;  /* 0x0000001fff0a7819 */ /* 0x010fc80000011407 */
[----:B--2---:R-:W2:Y:S08]  /*0400*/  @P0 R2UR UR8, R8 ;  /* 0x00000000080803c2 */ /* 0x004eb000000e0000 */
[----:B---3--:R-:W2:Y:S01]  /*0410*/  @P0 R2UR UR12, R0 ;  /* 0x00000000000c03c2 */ /* 0x008ea200000e0000 */
[----:B------:R-:W-:-:S04]  /*0420*/  ISETP.NE.U32.AND P0, PT, RZ, c[0x0][0x248], PT ;  /* 0x00009200ff007a0c */ /* 0x000fc80003f05070 */
[----:B------:R-:W-:-:S03]  /*0430*/  ISETP.NE.AND.EX P0, PT, RZ, c[0x0][0x24c], PT, P0 ;  /* 0x00009300ff007a0c */ /* 0x000fc60003f05300 */
[----:B-----5:R3:W4:Y:S01]  /*0440*/  @P1 R2UR UR22, R6 ;  /* 0x00000000061613c2 */ /* 0x02072200000e0000 */
[----:B--2---:R-:W-:-:S07]  /*0450*/  @UP2 UIADD3 UR12, UR12, -UR8, URZ ;  /* 0x800000080c0c2290 */ /* 0x004fce000fffe03f */
[----:B------:R3:W2:Y:S01]  /*0460*/  @!P2 R2UR UR23, R9 ;  /* 0x000000000917a3c2 */ /* 0x0006a200000e0000 */
[----:B------:R-:W-:Y:S01]  /*0470*/  LEA.HI R8, R10, R7, RZ, 0x5 ;  /* 0x000000070a087211 */ /* 0x000fe200078f28ff */
[----:B------:R-:W-:Y:S01]  /*0480*/  @!UP2 ULDC UR12, c[0x0][0x214] ;  /* 0x00008500000caab9 */ /* 0x000fe20000000800 */
        /* <DEDUP_REMOVED lines=8> */
.L_x_623:
[----:B-1----:R-:W-:Y:S02]  /*0510*/  ULDC UR6, c[0x0][0x218] ;  /* 0x0000860000067ab9 */ /* 0x002fe40000000800 */
.L_x_624:
        /* <DEDUP_REMOVED lines=21> */
[----:B------:R-:W-:-:S06]  /*0670*/  UISETP.GE.AND UP0, UPT, UR11, 0x1, UPT ;  /* 0x000000010b00788c */ /* 0x000fcc000bf06270 */
[----:B------:R-:W-:-:S13]  /*0680*/  PLOP3.LUT P0, PT, PT, PT, UP0, 0x80, 0x0 ;  /* 0x000000000000781c */ /* 0x000fda0003f0f008 */
[----:B------:R-:W-:Y:S05]  /*0690*/  @!P0 BRA `(.L_x_625) ;  /* 0x0001d9b000008947 */ /* 0x000fea0003800000 */
[----:B------:R-:W-:Y:S01]  /*06a0*/  UISETP.NE.AND UP1, UPT, UR8, -0x1, UPT ;  /* 0xffffffff0800788c */ /* 0x000fe2000bf25270 */
[----:B------:R-:W-:Y:S01]  /*06b0*/  LOP3.LUT R178, R8, 0xffffffe0, RZ, 0xc0, !PT ;  /* 0xffffffe008b27812 */ /* 0x000fe200078ec0ff */
[----:B------:R-:W-:Y:S02]  /*06c0*/  UISETP.NE.AND UP0, UPT, UR23, -0x1, UPT ;  /* 0xffffffff1700788c */ /* 0x000fe4000bf05270 */
[----:B------:R-:W-:Y:S02]  /*06d0*/  ULDC.64 UR4, c[0x0][0x190] ;  /* 0x0000640000047ab9 */ /* 0x000fe40000000a00 */
[----:B------:R-:W-:Y:S01]  /*06e0*/  ULDC.64 UR6, c[0x0][0x178] ;  /* 0x00005e0000067ab9 */ /* 0x000fe20000000a00 */
[----:B------:R-:W-:Y:S01]  /*06f0*/  IMAD.IADD R218, R7, 0x1, -R178 ;  /* 0x0000000107da7824 */ /* 0x000fe200078e0ab2 */
[----:B------:R-:W-:-:S03]  /*0700*/  PLOP3.LUT P0, PT, PT, PT, UP0, 0x80, 0x0 ;  /* 0x000000000000781c */ /* 0x000fc60003f0f008 */
[----:B------:R-:W-:Y:S01]  /*0710*/  @UP1 UIMAD.WIDE.U32 UR24, UR8, UR4, URZ ;  /* 0x00000004081812a5 */ /* 0x000fe2000f8e003f */
[----:B------:R-:W-:Y:S01]  /*0720*/  SHF.R.S32.HI R0, RZ, 0x1f, R218 ;  /* 0x0000001fff007819 */ /* 0x000fe200000114da */
        /* <DEDUP_REMOVED lines=8> */
[----:B------:R-:W-:Y:S02]  /*07b0*/  ULDC UR6, c[0x0][0x1c0] ;  /* 0x0000700000067ab9 */ /* 0x000fe40000000800 */
[----:B------:R-:W-:Y:S02]  /*07c0*/  UIMAD UR6, UR13, UR6, UR14 ;  /* 0x000000060d0672a4 */ /* 0x000fe4000f8e020e */
[----:B------:R-:W-:-:S02]  /*07d0*/  @UP0 UIMAD UR7, UR15, UR5, UR27 ;  /* 0x000000050f0702a4 */ /* 0x000fc4000f8e021b */
[----:B------:R-:W-:Y:S02]  /*07e0*/  USHF.R.S32.HI UR21, URZ, 0x1f, UR14 ;  /* 0x0000001f3f157899 */ /* 0x000fe4000801140e */
[----:B------:R-:W-:Y:S02]  /*07f0*/  ULDC UR5, c[0x0][0x224] ;  /* 0x0000890000057ab9 */ /* 0x000fe40000000800 */
[----:B------:R-:W-:Y:S02]  /*0800*/  UIMAD UR5, UR6, UR5, UR10 ;  /* 0x00000005060572a4 */ /* 0x000fe4000f8e020a */
        /* <DEDUP_REMOVED lines=24> */
.L_x_626:
        /* <DEDUP_REMOVED lines=17> */
[----:B------:R-:W-:-:S06]  /*0aa0*/  IMAD.HI.U32 R3, R13, R3, R12 ;  /* 0x000000030d037227 */ /* 0x000fcc00078e000c */
        /* <DEDUP_REMOVED lines=24> */
.L_x_627:
        /* <DEDUP_REMOVED lines=10> */
[--C-:B------:R-:W-:Y:S01]  /*0cd0*/  SHF.R.S32.HI R181, RZ, 0x5, R8.reuse ;  /* 0x00000005ffb57819 */ /* 0x100fe20000011408 */
[----:B------:R-:W-:Y:S01]  /*0ce0*/  IMAD.SHL.U32 R3, R4, 0x40, RZ ;  /* 0x0000004004037824 */ /* 0x000fe200078e00ff */
[----:B------:R-:W-:Y:S01]  /*0cf0*/  LEA.HI R5, R5, R22, RZ, 0x1 ;  /* 0x0000001605057211 */ /* 0x000fe200078f08ff */
[----:B------:R-:W-:Y:S01]  /*0d00*/  IMAD.SHL.U32 R30, R2, 0x8, RZ ;  /* 0x00000008021e7824 */ /* 0x000fe200078e00ff */
[----:B------:R-:W-:Y:S01]  /*0d10*/  SHF.R.S32.HI R8, RZ, 0x1f, R8 ;  /* 0x0000001fff087819 */ /* 0x000fe20000011408 */
[----:B------:R-:W-:Y:S01]  /*0d20*/  UIMAD UR4, UR14, UR5, UR4 ;  /* 0x000000050e0472a4 */ /* 0x000fe2000f8e0204 */
[----:B------:R-:W-:Y:S01]  /*0d30*/  LOP3.LUT R3, R3, 0xc0, RZ, 0xc0, !PT ;  /* 0x000000c003037812 */ /* 0x000fe200078ec0ff */
[----:B------:R-:W-:Y:S01]  /*0d40*/  IMAD.U32 R21, RZ, RZ, UR9 ;  /* 0x00000009ff157e24 */ /* 0x000fe2000f8e00ff */
[----:B------:R-:W-:Y:S01]  /*0d50*/  LOP3.LUT R5, R5, 0x7fffffe, RZ, 0xc0, !PT ;  /* 0x07fffffe05057812 */ /* 0x000fe200078ec0ff */
[----:B------:R-:W-:Y:S01]  /*0d60*/  BSSY B0, `(.L_x_628) ;  /* 0x000002c000007945 */ /* 0x000fe20003800000 */
[----:B------:R-:W-:-:S02]  /*0d70*/  LOP3.LUT R2, R3, 0x18, R30, 0xf8, !PT ;  /* 0x0000001803027812 */ /* 0x000fc400078ef81e */
[----:B------:R-:W-:Y:S02]  /*0d80*/  SHF.R.U32.HI R3, RZ, 0x3, R3 ;  /* 0x00000003ff037819 */ /* 0x000fe40000011603 */
[----:B------:R-:W-:Y:S02]  /*0d90*/  SHF.R.S32.HI R9, RZ, 0x1f, R218 ;  /* 0x0000001fff097819 */ /* 0x000fe400000114da */
[----:B------:R-:W-:Y:S01]  /*0da0*/  LOP3.LUT R3, R2, R3, RZ, 0x3c, !PT ;  /* 0x0000000302037212 */ /* 0x000fe200078e3cff */
[----:B------:R-:W-:Y:S01]  /*0db0*/  IMAD.IADD R2, R22, 0x1, -R5 ;  /* 0x0000000116027824 */ /* 0x000fe200078e0a05 */
[----:B------:R-:W-:Y:S02]  /*0dc0*/  LEA.HI R8, R8, R181, RZ, 0x2 ;  /* 0x000000b508087211 */ /* 0x000fe400078f10ff */
[----:B------:R-:W-:Y:S01]  /*0dd0*/  LEA.HI R218, R9, R218, RZ, 0x2 ;  /* 0x000000da09da7211 */ /* 0x000fe200078f10ff */
[----:B------:R-:W-:Y:S01]  /*0de0*/  IMAD R2, R181, 0x8, R2 ;  /* 0x00000008b5027824 */ /* 0x000fe200078e0202 */
[----:B------:R-:W-:-:S02]  /*0df0*/  LOP3.LUT R8, R8, 0xffffffc, RZ, 0xc0, !PT ;  /* 0x0ffffffc08087812 */ /* 0x000fc400078ec0ff */
[----:B------:R-:W-:Y:S01]  /*0e00*/  SHF.R.S32.HI R80, RZ, 0x2, R218 ;  /* 0x00000002ff507819 */ /* 0x000fe200000114da */
[----:B------:R-:W-:Y:S01]  /*0e10*/  IMAD.U32 R2, R2, 0x20, R3 ;  /* 0x0000002002027824 */ /* 0x000fe200078e0003 */
[----:B------:R-:W-:Y:S01]  /*0e20*/  SHF.R.S32.HI R31, RZ, 0x1f, R30 ;  /* 0x0000001fff1f7819 */ /* 0x000fe2000001141e */
[----:B------:R-:W-:Y:S01]  /*0e30*/  IMAD.IADD R3, R181, 0x1, -R8 ;  /* 0x00000001b5037824 */ /* 0x000fe200078e0a08 */
[----:B------:R-:W-:Y:S01]  /*0e40*/  IADD3 R14, P0, R30, UR6, RZ ;  /* 0x000000061e0e7c10 */ /* 0x000fe2000ff1e0ff */
[----:B------:R-:W-:Y:S01]  /*0e50*/  IMAD.SHL.U32 R28, R2, 0x2, RZ ;  /* 0x00000002021c7824 */ /* 0x000fe200078e00ff */
[----:B------:R-:W-:Y:S01]  /*0e60*/  SHF.R.S32.HI R23, RZ, 0x1f, R22 ;  /* 0x0000001fff177819 */ /* 0x000fe20000011416 */
[----:B------:R-:W-:Y:S01]  /*0e70*/  IMAD R3, R3, 0x10, R80 ;  /* 0x0000001003037824 */ /* 0x000fe200078e0250 */
[----:B------:R2:W-:Y:S01]  /*0e80*/  STL.64 [R1+0x1b8], R30 ;  /* 0x0001b81e01007387 */ /* 0x0005e20000100a00 */
[----:B------:R-:W-:Y:S02]  /*0e90*/  IADD3.X R15, R31, UR20, RZ, P0, !PT ;  /* 0x000000141f0f7c10 */ /* 0x000fe400087fe4ff */
[----:B------:R-:W-:Y:S01]  /*0ea0*/  ISETP.GE.AND P0, PT, R22, UR22, PT ;  /* 0x0000001616007c0c */ /* 0x000fe2000bf06270 */
[----:B------:R2:W-:Y:S01]  /*0eb0*/  STL [R1+0x190], R3 ;  /* 0x0001900301007387 */ /* 0x0005e20000100800 */
[----:B------:R-:W-:Y:S01]  /*0ec0*/  IMAD.WIDE R20, R21, 0x80, R22 ;  /* 0x0000008015147825 */ /* 0x000fe200078e0216 */
[----:B------:R-:W-:-:S02]  /*0ed0*/  SHF.R.S32.HI R19, RZ, 0x1f, R18 ;  /* 0x0000001fff137819 */ /* 0x000fc40000011412 */
[----:B------:R2:W-:Y:S01]  /*0ee0*/  STL [R1+0x18c], R28 ;  /* 0x00018c1c01007387 */ /* 0x0005e20000100800 */
[----:B-1----:R-:W-:-:S05]  /*0ef0*/  IMAD.WIDE.U32 R12, R12, c[0x0][0x1a8], R14 ;  /* 0x00006a000c0c7a25 */ /* 0x002fca00078e000e */
[----:B------:R-:W-:Y:S02]  /*0f00*/  IADD3 R9, R13, UR4, RZ ;  /* 0x000000040d097c10 */ /* 0x000fe4000fffe0ff */
[----:B------:R-:W-:Y:S05]  /*0f10*/  @P0 BRA `(.L_x_629) ;  /* 0x0000010000000947 */ /* 0x000fea0003800000 */
[----:B------:R-:W-:-:S13]  /*0f20*/  ISETP.GE.AND P0, PT, R30, c[0x0][0x220], PT ;  /* 0x000088001e007a0c */ /* 0x000fda0003f06270 */
[----:B------:R1:W-:Y:S04]  /*0f30*/  @P0 STS [R28], RZ ;  /* 0x000000ff1c000388 */ /* 0x0003e80000000800 */
[----:B------:R1:W-:Y:S04]  /*0f40*/  @P0 STS [R28+0x4], RZ ;  /* 0x000004ff1c000388 */ /* 0x0003e80000000800 */
[----:B------:R1:W-:Y:S01]  /*0f50*/  @P0 STS.64 [R28+0x8], RZ ;  /* 0x000008ff1c000388 */ /* 0x0003e20000000a00 */
[----:B------:R-:W-:Y:S05]  /*0f60*/  @P0 BRA `(.L_x_629) ;  /* 0x000000b000000947 */ /* 0x000fea0003800000 */
[----:B------:R-:W-:Y:S01]  /*0f70*/  MOV R8, R12 ;  /* 0x0000000c00087202 */ /* 0x000fe20000000f00 */
[----:B--2---:R-:W-:-:S04]  /*0f80*/  IMAD R3, R21, c[0x0][0x190], RZ ;  /* 0x0000640015037a24 */ /* 0x004fc800078e02ff */
        /* <DEDUP_REMOVED lines=9> */
.L_x_629:
[----:B------:R-:W-:Y:S05]  /*1020*/  BSYNC B0 ;  /* 0x0000000000007941 */ /* 0x000fea0003800000 */
.L_x_628:
[----:B------:R-:W-:Y:S01]  /*1030*/  IADD3 R16, R22, 0x20, RZ ;  /* 0x0000002016107810 */ /* 0x000fe20007ffe0ff */
[----:B------:R-:W-:Y:S03]  /*1040*/  BSSY B0, `(.L_x_630) ;  /* 0x0000014000007945 */ /* 0x000fe60003800000 */
[----:B------:R-:W-:-:S13]  /*1050*/  ISETP.GE.AND P0, PT, R16, UR22, PT ;  /* 0x0000001610007c0c */ /* 0x000fda000bf06270 */
[----:B------:R-:W-:Y:S05]  /*1060*/  @P0 BRA `(.L_x_631) ;  /* 0x0000011000000947 */ /* 0x000fea0003800000 */
[----:B------:R-:W-:-:S13]  /*1070*/  ISETP.GE.AND P0, PT, R30, c[0x0][0x220], PT ;  /* 0x000088001e007a0c */ /* 0x000fda0003f06270 */
[----:B------:R3:W-:Y:S01]  /*1080*/  @P0 STS.128 [R28+0x800], RZ ;  /* 0x000800ff1c000388 */ /* 0x0007e20000000c00 */
[----:B------:R-:W-:Y:S05]  /*1090*/  @P0 BRA `(.L_x_631) ;  /* 0x000000e000000947 */ /* 0x000fea0003800000 */
[----:B--2---:R-:W-:Y:S01]  /*10a0*/  IADD3 R3, P0, R20, 0x20, RZ ;  /* 0x0000002014037810 */ /* 0x004fe20007f1e0ff */
[----:B------:R-:W-:Y:S01]  /*10b0*/  IMAD.MOV.U32 R14, RZ, RZ, R12 ;  /* 0x000000ffff0e7224 */ /* 0x000fe200078e000c */
        /* <DEDUP_REMOVED lines=12> */
.L_x_631:
[----:B------:R-:W-:Y:S05]  /*1180*/  BSYNC B0 ;  /* 0x0000000000007941 */ /* 0x000fea0003800000 */
.L_x_630:
        /* <DEDUP_REMOVED lines=21> */
.L_x_633:
[----:B------:R-:W-:Y:S05]  /*12e0*/  BSYNC B0 ;  /* 0x0000000000007941 */ /* 0x000fea0003800000 */
.L_x_632:
[----:B------:R-:W-:Y:S01]  /*12f0*/  IADD3 R14, R22, 0x60, RZ ;  /* 0x00000060160e7810 */ /* 0x000fe20007ffe0ff */
[----:B------:R-:W-:Y:S01]  /*1300*/  UIADD3 UR4, UR11, 0x7f, URZ ;  /* 0x0000007f0b047890 */ /* 0x000fe2000fffe03f */
[----:B------:R-:W-:Y:S01]  /*1310*/  IMAD.MOV.U32 R2, RZ, RZ, c[0x0][0x198] ;  /* 0x00006600ff027624 */ /* 0x000fe200078e00ff */
[----:B------:R-:W-:Y:S01]  /*1320*/  BSSY B0, `(.L_x_634) ;  /* 0x0000018000007945 */ /* 0x000fe20003800000 */
[----:B------:R-:W-:Y:S01]  /*1330*/  ISETP.GE.AND P0, PT, R14, UR22, PT ;  /* 0x000000160e007c0c */ /* 0x000fe2000bf06270 */
[----:B------:R-:W-:Y:S01]  /*1340*/  USHF.R.S32.HI UR20, URZ, 0x1f, UR4 ;  /* 0x0000001f3f147899 */ /* 0x000fe20008011404 */
[----:B--2---:R-:W-:Y:S02]  /*1350*/  IMAD.MOV.U32 R3, RZ, RZ, 0x7 ;  /* 0x00000007ff037424 */ /* 0x004fe400078e00ff */
[C---:B------:R-:W-:Y:S01]  /*1360*/  IMAD.SHL.U32 R177, R2.reuse, 0x80, RZ ;  /* 0x0000008002b17824 */ /* 0x040fe200078e00ff */
[----:B------:R-:W-:Y:S02]  /*1370*/  ULEA.HI UR20, UR20, UR4, URZ, 0x7 ;  /* 0x0000000414147291 */ /* 0x000fe4000f8f383f */
[----:B------:R-:W-:-:S06]  /*1380*/  SHF.L.U64.HI R3, R2, R3, c[0x0][0x19c] ;  /* 0x0000670002037619 */ /* 0x000fcc0000010203 */
        /* <DEDUP_REMOVED lines=17> */
.L_x_635:
[----:B------:R-:W-:Y:S05]  /*14a0*/  BSYNC B0 ;  /* 0x0000000000007941 */ /* 0x000fea0003800000 */
.L_x_634:
[----:B-1----:R-:W-:Y:S01]  /*14b0*/  IMAD R9, R23, c[0x0][0x198], RZ ;  /* 0x0000660017097a24 */ /* 0x002fe200078e02ff */
[----:B------:R-:W-:Y:S01]  /*14c0*/  LEA.HI R13, R10, R7, RZ, 0x4 ;  /* 0x000000070a0d7211 */ /* 0x000fe200078f20ff */
[--C-:B------:R-:W-:Y:S01]  /*14d0*/  IMAD.WIDE.U32 R24, R22, c[0x0][0x198], R30.reuse ;  /* 0x0000660016187a25 */ /* 0x100fe200078e001e */
[----:B------:R-:W-:Y:S02]  /*14e0*/  BSSY B0, `(.L_x_636) ;  /* 0x0000035000007945 */ /* 0x000fe40003800000 */
[----:B------:R-:W-:Y:S01]  /*14f0*/  LOP3.LUT R10, R13, 0xfffffff0, RZ, 0xc0, !PT ;  /* 0xfffffff00d0a7812 */ /* 0x000fe200078ec0ff */
[----:B------:R-:W-:Y:S01]  /*1500*/  IMAD R5, R23, c[0x0][0x1a0], RZ ;  /* 0x0000680017057a24 */ /* 0x000fe200078e02ff */
[----:B------:R-:W-:Y:S01]  /*1510*/  IADD3 R24, P1, R24, UR24, RZ ;  /* 0x0000001818187c10 */ /* 0x000fe2000ff3e0ff */
[----:B------:R-:W-:Y:S01]  /*1520*/  IMAD.WIDE.U32 R20, R22, c[0x0][0x1a0], R30 ;  /* 0x0000680016147a25 */ /* 0x000fe200078e001e */
[----:B------:R-:W-:-:S03]  /*1530*/  ULEA.HI.SX32 UR24, UR20, 0xffffffff, 0x19 ;  /* 0xffffffff14187891 */ /* 0x000fc6000f8fca3f */
[----:B------:R-:W-:Y:S01]  /*1540*/  IMAD R8, R22, c[0x0][0x19c], R9 ;  /* 0x0000670016087a24 */ /* 0x000fe200078e0209 */
[----:B------:R-:W-:Y:S01]  /*1550*/  IADD3 R20, P0, R20, UR26, RZ ;  /* 0x0000001a14147c10 */ /* 0x000fe2000ff1e0ff */
[----:B------:R-:W-:Y:S01]  /*1560*/  IMAD R5, R22, c[0x0][0x1a4], R5 ;  /* 0x0000690016057a24 */ /* 0x000fe200078e0205 */
[----:B------:R-:W-:Y:S01]  /*1570*/  IADD3 R9, -R10, R7, RZ ;  /* 0x000000070a097210 */ /* 0x000fe20007ffe1ff */
[----:B------:R-:W-:Y:S01]  /*1580*/  IMAD R11, R19, c[0x0][0x1b0], RZ ;  /* 0x00006c00130b7a24 */ /* 0x000fe200078e02ff */
[----:B------:R-:W-:Y:S01]  /*1590*/  IADD3.X R25, R25, UR7, R8, P1, !PT ;  /* 0x0000000719197c10 */ /* 0x000fe20008ffe408 */
[----:B------:R-:W-:Y:S01]  /*15a0*/  IMAD R19, R19, c[0x0][0x1b8], RZ ;  /* 0x00006e0013137a24 */ /* 0x000fe200078e02ff */
[----:B------:R-:W-:Y:S01]  /*15b0*/  IADD3.X R21, R21, UR23, R5, P0, !PT ;  /* 0x0000001715157c10 */ /* 0x000fe200087fe405 */
[C---:B------:R-:W-:Y:S01]  /*15c0*/  IMAD R11, R18.reuse, c[0x0][0x1b4], R11 ;  /* 0x00006d00120b7a24 */ /* 0x040fe200078e020b */
[----:B------:R-:W-:Y:S01]  /*15d0*/  USHF.R.S32.HI UR25, URZ, 0x1f, UR24 ;  /* 0x0000001f3f197899 */ /* 0x000fe20008011418 */
[----:B------:R-:W-:Y:S01]  /*15e0*/  IMAD.WIDE.U32 R34, R18, c[0x0][0x1b0], R24 ;  /* 0x00006c0012227a25 */ /* 0x000fe200078e0018 */
[----:B------:R-:W-:Y:S01]  /*15f0*/  LEA.HI R12, R9, R9, RZ, 0x1 ;  /* 0x00000009090c7211 */ /* 0x000fe200078f08ff */
[----:B------:R-:W-:-:S02]  /*1600*/  UIMAD UR23, UR24, -0x80, UR11 ;  /* 0xffffff80181778a4 */ /* 0x000fc4000f8e020b */
[C---:B------:R-:W-:Y:S01]  /*1610*/  IMAD R10, R18.reuse, c[0x0][0x1bc], R19 ;  /* 0x00006f00120a7a24 */ /* 0x040fe200078e0213 */
[----:B------:R-:W-:Y:S01]  /*1620*/  IADD3 R27, R35, R11, RZ ;  /* 0x0000000b231b7210 */ /* 0x000fe20007ffe0ff */
[----:B------:R-:W-:Y:S01]  /*1630*/  IMAD.WIDE.U32 R32, R18, c[0x0][0x1b8], R20 ;  /* 0x00006e0012207a25 */ /* 0x000fe200078e0014 */
[----:B------:R-:W-:Y:S01]  /*1640*/  STL.64 [R1+0x1a0], R34 ;  /* 0x0001a02201007387 */ /* 0x000fe20000100a00 */
[----:B------:R-:W-:Y:S02]  /*1650*/  SHF.R.S32.HI R5, RZ, 0x1, R12 ;  /* 0x00000001ff057819 */ /* 0x000fe4000001140c */
[----:B------:R-:W-:Y:S01]  /*1660*/  IMAD R18, R3, UR24, RZ ;  /* 0x0000001803127c24 */ /* 0x000fe2000f8e02ff */
[----:B------:R-:W-:Y:S01]  /*1670*/  STL.64 [R1+0x198], R32 ;  /* 0x0001982001007387 */ /* 0x000fe20000100a00 */
[----:B------:R-:W-:Y:S01]  /*1680*/  IMAD.MOV.U32 R26, RZ, RZ, R34 ;  /* 0x000000ffff1a7224 */ /* 0x000fe200078e0022 */
[----:B------:R-:W-:Y:S01]  /*1690*/  SHF.R.S32.HI R8, RZ, 0x1f, R12 ;  /* 0x0000001fff087819 */ /* 0x000fe2000001140c */
[C---:B------:R-:W-:Y:S01]  /*16a0*/  IMAD R21, R177.reuse, UR25, R18 ;  /* 0x00000019b1157c24 */ /* 0x040fe2000f8e0212 */
[----:B------:R-:W-:Y:S01]  /*16b0*/  ISETP.GE.AND P0, PT, R22, UR23, PT ;  /* 0x0000001716007c0c */ /* 0x000fe2000bf06270 */
[----:B------:R-:W-:Y:S01]  /*16c0*/  IMAD.WIDE.U32 R18, R177, UR24, R26 ;  /* 0x00000018b1127c25 */ /* 0x000fe2000f8e001a */
[----:B------:R1:W-:Y:S01]  /*16d0*/  STL.64 [R1+0x1a8], R26 ;  /* 0x0001a81a01007387 */ /* 0x0003e20000100a00 */
[----:B------:R-:W-:-:S02]  /*16e0*/  LEA.HI R8, R8, R5, RZ, 0x2 ;  /* 0x0000000508087211 */ /* 0x000fc400078f10ff */
[----:B------:R-:W-:Y:S02]  /*16f0*/  IMAD.IADD R21, R19, 0x1, R21 ;  /* 0x0000000113157824 */ /* 0x000fe400078e0215 */
[----:B------:R-:W-:-:S05]  /*1700*/  LOP3.LUT R8, R8, 0xfffffffc, RZ, 0xc0, !PT ;  /* 0xfffffffc08087812 */ /* 0x000fca00078ec0ff */
[----:B------:R-:W-:Y:S01]  /*1710*/  IMAD.IADD R8, R5, 0x1, -R8 ;  /* 0x0000000105087824 */ /* 0x000fe200078e0a08 */
[----:B------:R-:W-:-:S04]  /*1720*/  MOV R5, 0x10 ;  /* 0x0000001000057802 */ /* 0x000fc80000000f00 */
[----:B------:R-:W-:-:S04]  /*1730*/  LOP3.LUT P1, RZ, R8, 0x2, RZ, 0xc0, !PT ;  /* 0x0000000208ff7812 */ /* 0x000fc8000782c0ff */
[----:B------:R-:W-:Y:S02]  /*1740*/  SEL R5, R5, 0xfffffff0, !P1 ;  /* 0xfffffff005057807 */ /* 0x000fe40004800000 */
[----:B-1----:R-:W-:-:S05]  /*1750*/  IADD3 R26, R33, R10, RZ ;  /* 0x0000000a211a7210 */ /* 0x002fca0007ffe0ff */
[----:B------:R1:W-:Y:S01]  /*1760*/  STL [R1+0x188], R26 ;  /* 0x0001881a01007387 */ /* 0x0003e20000100800 */
        /* <DEDUP_REMOVED lines=12> */
.L_x_637:
[----:B------:R-:W-:Y:S05]  /*1830*/  BSYNC B0 ;  /* 0x0000000000007941 */ /* 0x000fea0003800000 */
.L_x_636:
        /* <DEDUP_REMOVED lines=9> */
[----:B-1----:R-:W-:-:S05]  /*18d0*/  IADD3 R11, P0, R180, R18, RZ ;  /* 0x00000012b40b7210 */ /* 0x002fca0007f1e0ff */
[----:B------:R-:W-:Y:S01]  /*18e0*/  IMAD.X R10, R179, 0x1, R21, P0 ;  /* 0x00000001b30a7824 */ /* 0x000fe200000e0615 */
[----:B------:R-:W-:-:S04]  /*18f0*/  LEA R24, P0, R11, c[0x0][0x168], 0x1 ;  /* 0x00005a000b187a11 */ /* 0x000fc800078008ff */
[----:B------:R-:W-:-:S05]  /*1900*/  LEA.HI.X R25, R11, c[0x0][0x16c], R10, 0x1, P0 ;  /* 0x00005b000b197a11 */ /* 0x000fca00000f0c0a */
[----:B------:R-:W-:Y:S01]  /*1910*/  @!PT LDS RZ, [RZ] ;  /* 0x00000000fffff984 */ /* 0x000fe20000000800 */
[----:B------:R-:W-:Y:S01]  /*1920*/  @!PT LDS RZ, [RZ] ;  /* 0x00000000fffff984 */ /* 0x000fe20000000800 */
[----:B------:R-:W-:Y:S01]  /*1930*/  @!PT LDS RZ, [RZ] ;  /* 0x00000000fffff984 */ /* 0x000fe20000000800 */
[----:B------:R1:W-:Y:S04]  /*1940*/  LDGSTS.E.BYPASS.LTC128B.128 [R28+0x2800], [R24.64] ;  /* 0x02800000181c7fae */ /* 0x0003e8000b901d50 */
.L_x_639:
[----:B------:R-:W-:Y:S05]  /*1950*/  BSYNC B0 ;  /* 0x0000000000007941 */ /* 0x000fea0003800000 */
.L_x_638:
[----:B------:R-:W-:Y:S01]  /*1960*/  ISETP.GE.AND P0, PT, R15, UR23, PT ;  /* 0x000000170f007c0c */ /* 0x000fe2000bf06270 */
        /* <DEDUP_REMOVED lines=14> */
.L_x_641:
[----:B------:R-:W-:Y:S05]  /*1a50*/  BSYNC B0 ;  /* 0x0000000000007941 */ /* 0x000fea0003800000 */
.L_x_640:
        /* <DEDUP_REMOVED lines=10> */
[----:B-1----:R-:W-:Y:S02]  /*1b00*/  IADD3 R10, R21, UR4, RZ ;  /* 0x00000004150a7c10 */ /* 0x002fe4000fffe0ff */
[----:B------:R-:W-:-:S04]  /*1b10*/  LEA R18, P0, R20, c[0x0][0x168], 0x1 ;  /* 0x00005a0014127a11 */ /* 0x000fc800078008ff */
[----:B------:R-:W-:-:S05]  /*1b20*/  LEA.HI.X R19, R20, c[0x0][0x16c], R10, 0x1, P0 ;  /* 0x00005b0014137a11 */ /* 0x000fca00000f0c0a */
[----:B------:R-:W-:Y:S01]  /*1b30*/  @!PT LDS RZ, [RZ] ;  /* 0x00000000fffff984 */ /* 0x000fe20000000800 */
[----:B------:R-:W-:Y:S01]  /*1b40*/  @!PT LDS RZ, [RZ] ;  /* 0x00000000fffff984 */ /* 0x000fe20000000800 */
[----:B------:R-:W-:Y:S01]  /*1b50*/  @!PT LDS RZ, [RZ] ;  /* 0x00000000fffff984 */ /* 0x000fe20000000800 */
[----:B------:R1:W-:Y:S04]  /*1b60*/  LDGSTS.E.BYPASS.LTC128B.128 [R28+0x3800], [R18.64] ;  /* 0x03800000121c7fae */ /* 0x0003e8000b901d50 */
.L_x_643:
[----:B------:R-:W-:Y:S05]  /*1b70*/  BSYNC B0 ;  /* 0x0000000000007941 */ /* 0x000fea0003800000 */
.L_x_642:
[----:B------:R-:W-:Y:S01]  /*1b80*/  ULDC.64 UR6, c[0x0][0x318] ;  /* 0x0000c60000067ab9 */ /* 0x000fe20000000a00 */
[----:B------:R-:W0:Y:S01]  /*1b90*/  LDGDEPBAR ;  /* 0x00000000000079af */ /* 0x000e220000000000 */
[----:B------:R-:W-:Y:S02]  /*1ba0*/  UISETP.NE.U32.AND UP1, UPT, URZ, UR6, UPT ;  /* 0x000000063f00728c */ /* 0x000fe4000bf25070 */
[----:B------:R-:W-:Y:S02]  /*1bb0*/  ULDC.64 UR4, c[0x0][0x320] ;  /* 0x0000c80000047ab9 */ /* 0x000fe40000000a00 */
[----:B------:R-:W-:-:S06]  /*1bc0*/  UISETP.NE.AND.EX UP1, UPT, URZ, UR7, UPT, UP1 ;  /* 0x000000073f00728c */ /* 0x000fcc000bf25310 */
        /* <DEDUP_REMOVED lines=8> */
[----:B------:R-:W-:Y:S02]  /*1c50*/  @UP1 ULEA UR6, UP0, UR28, UR6, 0x2 ;  /* 0x000000061c061291 */ /* 0x000fe4000f80103f */
[----:B------:R-:W-:-:S04]  /*1c60*/  @UP1 UIADD3 UR5, UR29, UR5, URZ ;  /* 0x000000051d051290 */ /* 0x000fc8000fffe03f */
[----:B------:R-:W-:Y:S01]  /*1c70*/  @UP1 ULEA.HI.X UR7, UR28, UR7, UR5, 0x2, UP0 ;  /* 0x000000071c071291 */ /* 0x000fe200080f1405 */
[----:B-1----:R-:W-:Y:S01]  /*1c80*/  IMAD.U32 R18, RZ, RZ, UR6 ;  /* 0x00000006ff127e24 */ /* 0x002fe2000f8e00ff */
[----:B------:R-:W1:Y:S01]  /*1c90*/  @P0 MUFU.RCP R10, c[0x0][0x238] ;  /* 0x00008e00000a0b08 */ /* 0x000e620000001000 */
[----:B------:R-:W-:Y:S01]  /*1ca0*/  ISETP.GE.AND P1, PT, R22, UR23, PT ;  /* 0x0000001716007c0c */ /* 0x000fe2000bf26270 */
[----:B------:R-:W-:Y:S02]  /*1cb0*/  ULDC.64 UR4, c[0x0][0x1a0] ;  /* 0x0000680000047ab9 */ /* 0x000fe40000000a00 */
[----:B------:R-:W-:-:S05]  /*1cc0*/  IMAD.U32 R19, RZ, RZ, UR7 ;  /* 0x00000007ff137e24 */ /* 0x000fca000f8e00ff */
[----:B------:R-:W1:Y:S01]  /*1cd0*/  @P0 LDG.E R11, [R18.64] ;  /* 0x00000010120b0981 */ /* 0x000e62000c1e1900 */
[----:B------:R-:W-:Y:S01]  /*1ce0*/  UIMAD.WIDE.U32 UR26, UR24, UR4, URZ ;  /* 0x00000004181a72a5 */ /* 0x000fe2000f8e003f */
[----:B------:R-:W-:Y:S01]  /*1cf0*/  BSSY B0, `(.L_x_644) ;  /* 0x000001d000007945 */ /* 0x000fe20003800000 */
[----:B------:R-:W-:Y:S01]  /*1d00*/  UIMAD UR4, UR25, UR4, URZ ;  /* 0x00000004190472a4 */ /* 0x000fe2000f8e023f */
[----:B------:R-:W-:Y:S03]  /*1d10*/  BAR.SYNC.DEFER_BLOCKING 0x0 ;  /* 0x0000000000007b1d */ /* 0x000fe60000010000 */
[----:B------:R-:W-:Y:S01]  /*1d20*/  UIMAD UR4, UR24, UR5, UR4 ;  /* 0x00000005180472a4 */ /* 0x000fe2000f8e0204 */
[----:B------:R-:W-:Y:S01]  /*1d30*/  MOV R20, UR26 ;  /* 0x0000001a00147c02 */ /* 0x000fe20008000f00 */
[----:B------:R-:W-:Y:S02]  /*1d40*/  IMAD.U32 R21, RZ, RZ, UR27 ;  /* 0x0000001bff157e24 */ /* 0x000fe4000f8e00ff */
[----:B------:R-:W-:Y:S01]  /*1d50*/  UIADD3 UR4, UR27, UR4, URZ ;  /* 0x000000041b047290 */ /* 0x000fe2000fffe03f */
[----:B------:R2:W-:Y:S04]  /*1d60*/  @P1 STS [R28+0x4000], RZ ;  /* 0x004000ff1c001388 */ /* 0x0005e80000000800 */
[----:B------:R2:W-:Y:S04]  /*1d70*/  @P1 STS [R28+0x4004], RZ ;  /* 0x004004ff1c001388 */ /* 0x0005e80000000800 */
[----:B------:R2:W-:Y:S01]  /*1d80*/  @P1 STS.64 [R28+0x4008], RZ ;  /* 0x004008ff1c001388 */ /* 0x0005e20000000a00 */
[----:B-1----:R-:W-:-:S04]  /*1d90*/  @P0 FMUL.FTZ R10, R11, R10 ;  /* 0x0000000a0b0a0220 */ /* 0x002fc80000410000 */
[----:B------:R1:W5:Y:S01]  /*1da0*/  @P0 R2UR UR6, R10 ;  /* 0x000000000a0603c2 */ /* 0x00036200000e0000 */
[C---:B------:R-:W-:Y:S02]  /*1db0*/  LEA R18, P0, R20.reuse, R32, 0x7 ;  /* 0x0000002014127211 */ /* 0x040fe400078038ff */
[----:B-1----:R-:W-:Y:S01]  /*1dc0*/  MOV R10, UR4 ;  /* 0x00000004000a7c02 */ /* 0x002fe20008000f00 */
[----:B------:R-:W-:Y:S02]  /*1dd0*/  UMOV UR4, URZ ;  /* 0x0000003f00047c82 */ /* 0x000fe40008000000 */
[----:B-----5:R-:W-:Y:S01]  /*1de0*/  @UP1 UMOV UR4, UR6 ;  /* 0x0000000600041c82 */ /* 0x020fe20008000000 */
[----:B------:R-:W-:Y:S01]  /*1df0*/  LEA.HI.X R19, R20, R26, R10, 0x7, P0 ;  /* 0x0000001a14137211 */ /* 0x000fe200000f3c0a */
[----:B------:R-:W-:Y:S05]  /*1e00*/  @P1 BRA `(.L_x_645) ;  /* 0x000000b000001947 */ /* 0x000fea0003800000 */
[----:B--2---:R-:W-:-:S13]  /*1e10*/  ISETP.GE.AND P0, PT, R30, c[0x0][0x220], PT ;  /* 0x000088001e007a0c */ /* 0x004fda0003f06270 */
        /* <DEDUP_REMOVED lines=10> */
.L_x_645:
[----:B--2---:R-:W-:Y:S05]  /*1ec0*/  BSYNC B0 ;  /* 0x0000000000007941 */ /* 0x004fea0003800000 */
.L_x_644:
        /* <DEDUP_REMOVED lines=17> */
.L_x_647:
[----:B------:R-:W-:Y:S05]  /*1fe0*/  BSYNC B0 ;  /* 0x0000000000007941 */ /* 0x000fea0003800000 */
.L_x_646:
        /* <DEDUP_REMOVED lines=17> */
.L_x_649:
[----:B------:R-:W-:Y:S05]  /*2100*/  BSYNC B0 ;  /* 0x0000000000007941 */ /* 0x000fea0003800000 */
.L_x_648:
[----:B------:R-:W-:Y:S01]  /*2110*/  ISETP.GE.AND P0, PT, R14, UR23, PT ;  /* 0x000000170e007c0c */ /* 0x000fe2000bf06270 */
        /* <DEDUP_REMOVED lines=17> */
.L_x_651:
[----:B------:R-:W-:Y:S05]  /*2230*/  BSYNC B0 ;  /* 0x0000000000007941 */ /* 0x000fea0003800000 */
.L_x_650:
[----:B-1----:R-:W-:Y:S01]  /*2240*/  LOP3.LUT R10, R17, 0xfffffff8, RZ, 0xc0, !PT ;  /* 0xfffffff8110a7812 */ /* 0x002fe200078ec0ff */
[----:B------:R-:W-:Y:S01]  /*2250*/  IMAD.SHL.U32 R11, R8, 0x40, RZ ;  /* 0x00000040080b7824 */ /* 0x000fe200078e00ff */
[----:B------:R-:W-:Y:S01]  /*2260*/  SHF.R.S32.HI R14, RZ, 0x4, R13 ;  /* 0x00000004ff0e7819 */ /* 0x000fe2000001140d */
[----:B------:R-:W-:Y:S01]  /*2270*/  IMAD.SHL.U32 R8, R4, 0x8, RZ ;  /* 0x0000000804087824 */ /* 0x000fe200078e00ff */
[----:B------:R-:W-:Y:S01]  /*2280*/  LOP3.LUT R16, R12, 0x7fffffe, RZ, 0xc0, !PT ;  /* 0x07fffffe0c107812 */ /* 0x000fe200078ec0ff */
[C---:B------:R-:W-:Y:S01]  /*2290*/  IMAD.IADD R221, R7.reuse, 0x1, -R10 ;  /* 0x0000000107dd7824 */ /* 0x040fe200078e0a0a */
[----:B------:R-:W-:Y:S01]  /*22a0*/  SHF.R.S32.HI R10, RZ, 0x1f, R9 ;  /* 0x0000001fff0a7819 */ /* 0x000fe20000011409 */
[----:B------:R-:W-:Y:S01]  /*22b0*/  IMAD.SHL.U32 R82, R7, 0x2, RZ ;  /* 0x0000000207527824 */ /* 0x000fe200078e00ff */
[----:B------:R-:W-:Y:S01]  /*22c0*/  LEA.HI R13, R13, R14, RZ, 0x1 ;  /* 0x0000000e0d0d7211 */ /* 0x000fe200078f08ff */
[----:B------:R-:W-:Y:S01]  /*22d0*/  IMAD.IADD R183, R9, 0x1, -R16 ;  /* 0x0000000109b77824 */ /* 0x000fe200078e0a10 */
[----:B------:R-:W-:Y:S01]  /*22e0*/  LEA.HI R12, R221, R221, RZ, 0x1 ;  /* 0x000000dddd0c7211 */ /* 0x000fe200078f08ff */
[----:B------:R-:W-:Y:S01]  /*22f0*/  IMAD R176, R181, 0x10, R80 ;  /* 0x00000010b5b07824 */ /* 0x000fe200078e0250 */
[----:B------:R-:W-:Y:S01]  /*2300*/  LEA.HI R9, R10, R9, RZ, 0x3 ;  /* 0x000000090a097211 */ /* 0x000fe200078f18ff */
[----:B------:R-:W-:Y:S01]  /*2310*/  IMAD.U32 R81, RZ, RZ, UR11 ;  /* 0x0000000bff517e24 */ /* 0x000fe2000f8e00ff */
[----:B------:R-:W-:Y:S01]  /*2320*/  LOP3.LUT R10, R12, 0x3fffffe, RZ, 0xc0, !PT ;  /* 0x03fffffe0c0a7812 */ /* 0x000fe200078ec0ff */
[----:B------:R-:W-:Y:S01]  /*2330*/  IMAD.U32 R189, RZ, RZ, UR24 ;  /* 0x00000018ffbd7e24 */ /* 0x000fe2000f8e00ff */
[----:B------:R-:W-:Y:S01]  /*2340*/  LOP3.LUT R13, R13, 0xfffffffe, RZ, 0xc0, !PT ;  /* 0xfffffffe0d0d7812 */ /* 0x000fe200078ec0ff */
[----:B------:R-:W-:Y:S01]  /*2350*/  IMAD.SHL.U32 R182, R9, 0x20, RZ ;  /* 0x0000002009b67824 */ /* 0x000fe200078e00ff */
[----:B------:R-:W-:Y:S01]  /*2360*/  SHF.R.S32.HI R12, RZ, 0x1, R12 ;  /* 0x00000001ff0c7819 */ /* 0x000fe2000001140c */
[----:B------:R-:W-:Y:S01]  /*2370*/  IMAD.IADD R221, R221, 0x1, -R10 ;  /* 0x00000001dddd7824 */ /* 0x000fe200078e0a0a */
[----:B------:R-:W-:Y:S01]  /*2380*/  LOP3.LUT R11, R11, 0xc0, RZ, 0xc0, !PT ;  /* 0x000000c00b0b7812 */ /* 0x000fe200078ec0ff */
[----:B------:R-:W-:Y:S01]  /*2390*/  IMAD.IADD R14, R14, 0x1, -R13 ;  /* 0x000000010e0e7824 */ /* 0x000fe200078e0a0d */
[----:B------:R-:W-:Y:S01]  /*23a0*/  LOP3.LUT R182, R182, 0xffffff00, RZ, 0xc0, !PT ;  /* 0xffffff00b6b67812 */ /* 0x000fe200078ec0ff */
[C---:B------:R-:W-:Y:S01]  /*23b0*/  IMAD.SHL.U32 R9, R12.reuse, 0x40, RZ ;  /* 0x000000400c097824 */ /* 0x040fe200078e00ff */
[----:B------:R-:W-:Y:S01]  /*23c0*/  LOP3.LUT P0, RZ, R12, 0x2, RZ, 0xc0, !PT ;  /* 0x000000020cff7812 */ /* 0x000fe2000780c0ff */
[----:B------:R-:W-:Y:S01]  /*23d0*/  IMAD.SHL.U32 R10, R14, 0x8, RZ ;  /* 0x000000080e0a7824 */ /* 0x000fe200078e00ff */
[----:B------:R-:W-:Y:S01]  /*23e0*/  LOP3.LUT R80, R82, 0x6, RZ, 0xc0, !PT ;  /* 0x0000000652507812 */ /* 0x000fe200078ec0ff */
[----:B------:R-:W-:Y:S01]  /*23f0*/  IMAD R221, R14, 0x8, R221 ;  /* 0x000000080edd7824 */ /* 0x000fe200078e02dd */
[----:B------:R-:W-:Y:S01]  /*2400*/  LOP3.LUT R9, R9, 0xc0, RZ, 0xc0, !PT ;  /* 0x000000c009097812 */ /* 0x000fe200078ec0ff */
[----:B------:R-:W0:Y:S01]  /*2410*/  LDGDEPBAR ;  /* 0x00000000000079af */ /* 0x000e220000000000 */
[----:B------:R-:W-:Y:S01]  /*2420*/  LOP3.LUT R4, R11, 0x8, R10, 0xf8, !PT ;  /* 0x000000080b047812 */ /* 0x000fe200078ef80a */
[----:B------:R-:W-:Y:S01]  /*2430*/  IMAD R10, R181, 0x200, R182 ;  /* 0x00000200b50a7824 */ /* 0x000fe200078e02b6 */
[----:B------:R-:W-:Y:S01]  /*2440*/  LOP3.LUT R8, R9, 0x8, R8, 0xf8, !PT ;  /* 0x0000000809087812 */ /* 0x000fe200078ef808 */
[----:B------:R-:W-:Y:S01]  /*2450*/  IMAD R189, R189, 0x80, R80 ;  /* 0x00000080bdbd7824 */ /* 0x000fe200078e0250 */
[----:B------:R-:W-:Y:S01]  /*2460*/  SHF.R.U32.HI R11, RZ, 0x3, R11 ;  /* 0x00000003ff0b7819 */ /* 0x000fe2000001160b */
[----:B------:R-:W-:Y:S01]  /*2470*/  UISETP.GE.AND UP0, UPT, UR11, 0x81, UPT ;  /* 0x000000810b00788c */ /* 0x000fe2000bf06270 */
[----:B------:R-:W-:-:S02]  /*2480*/  SHF.R.U32.HI R9, RZ, 0x3, R9 ;  /* 0x00000003ff097819 */ /* 0x000fc40000011609 */
[----:B------:R-:W-:Y:S01]  /*2490*/  LOP3.LUT R4, R4, R11, RZ, 0x3c, !PT ;  /* 0x0000000b04047212 */ /* 0x000fe200078e3cff */
[C---:B------:R-:W-:Y:S01]  /*24a0*/  IMAD R11, R183.reuse, 0x20, R10 ;  /* 0x00000020b70b7824 */ /* 0x040fe200078e020a */
[----:B------:R-:W-:Y:S01]  /*24b0*/  LOP3.LUT R8, R8, R9, RZ, 0x3c, !PT ;  /* 0x0000000908087212 */ /* 0x000fe200078e3cff */
[----:B------:R-:W-:Y:S01]  /*24c0*/  IMAD R183, R183, 0x20, R182 ;  /* 0x00000020b7b77824 */ /* 0x000fe200078e02b6 */
[----:B------:R-:W-:Y:S01]  /*24d0*/  IADD3 R176, R176, UR10, RZ ;  /* 0x0000000ab0b07c10 */ /* 0x000fe2000fffe0ff */
[----:B------:R-:W-:Y:S01]  /*24e0*/  IMAD.IADD R222, R4, 0x1, R11 ;  /* 0x0000000104de7824 */ /* 0x000fe200078e020b */
[----:B------:R-:W-:Y:S01]  /*24f0*/  IADD3 R209, R189, 0x1, RZ ;  /* 0x00000001bdd17810 */ /* 0x000fe20007ffe0ff */
[----:B------:R-:W-:Y:S01]  /*2500*/  IMAD.U32 R221, R221, 0x20, R8 ;  /* 0x00000020dddd7824 */ /* 0x000fe200078e0008 */
[----:B------:R-:W-:Y:S01]  /*2510*/  IADD3 R188, R81, -UR12, R176 ;  /* 0x8000000c51bc7c10 */ /* 0x000fe2000fffe0b0 */
[----:B------:R-:W-:Y:S01]  /*2520*/  IMAD.SHL.U32 R222, R222, 0x2, RZ ;  /* 0x00000002dede7824 */ /* 0x000fe200078e00ff */
[----:B------:R-:W-:Y:S01]  /*2530*/  IADD3 R223, R189, 0x8, RZ ;  /* 0x00000008bddf7810 */ /* 0x000fe20007ffe0ff */
[----:B------:R-:W-:Y:S01]  /*2540*/  IMAD.SHL.U32 R221, R221, 0x2, RZ ;  /* 0x00000002dddd7824 */ /* 0x000fe200078e00ff */
[----:B------:R-:W-:Y:S01]  /*2550*/  IADD3 R229, R189, 0x9, RZ ;  /* 0x00000009bde57810 */ /* 0x000fe20007ffe0ff */
[----:B------:R-:W-:Y:S01]  /*2560*/  IMAD R220, R5, 0x2, R222 ;  /* 0x0000000205dc7824 */ /* 0x000fe200078e02de */
[----:B------:R-:W-:Y:S01]  /*2570*/  LDSM.16.M88.4 R8, [R222] ;  /* 0x00000000de08783b */ /* 0x000fe20000000200 */
[----:B------:R-:W-:Y:S01]  /*2580*/  IADD3 R237, R189, 0x10, RZ ;  /* 0x00000010bded7810 */ /* 0x000fe20007ffe0ff */
[----:B------:R-:W-:Y:S01]  /*2590*/  IMAD.IADD R4, R4, 0x1, R183 ;  /* 0x0000000104047824 */ /* 0x000fe200078e02b7 */
[C---:B------:R-:W-:Y:S01]  /*25a0*/  IADD3 R12, R221.reuse, 0x2000, RZ ;  /* 0x00002000dd0c7810 */ /* 0x040fe20007ffe0ff */
[----:B------:R-:W1:Y:S01]  /*25b0*/  LDSM.16.M88.4 R132, [R221+0x2000] ;  /* 0x00200000dd84783b */ /* 0x000e620000000200 */
[----:B------:R-:W-:-:S02]  /*25c0*/  IADD3 R219, R221, 0x2020, RZ ;  /* 0x00002020dddb7810 */ /* 0x000fc40007ffe0ff */
[----:B------:R-:W-:Y:S01]  /*25d0*/  @P0 IADD3 R219, R12, -0x20, RZ ;  /* 0xffffffe00cdb0810 */ /* 0x000fe20007ffe0ff */
[----:B------:R-:W5:Y:S01]  /*25e0*/  LDSM.16.M88.4 R124, [R221+0x2400] ;  /* 0x00240000dd7c783b */ /* 0x000f620000000200 */
[C---:B------:R-:W-:Y:S02]  /*25f0*/  IADD3 R243, R189.reuse, 0x11, RZ ;  /* 0x00000011bdf37810 */ /* 0x040fe40007ffe0ff */
[C---:B------:R-:W-:Y:S01]  /*2600*/  IADD3 R245, R189.reuse, 0x18, RZ ;  /* 0x00000018bdf57810 */ /* 0x040fe20007ffe0ff */
[----:B------:R-:W2:Y:S01]  /*2610*/  LDSM.16.M88.4 R116, [R221+0x2800] ;  /* 0x00280000dd74783b */ /* 0x000ea20000000200 */
[C---:B------:R-:W-:Y:S02]  /*2620*/  IADD3 R241, R189.reuse, 0x19, RZ ;  /* 0x00000019bdf17810 */ /* 0x040fe40007ffe0ff */
[C---:B------:R-:W-:Y:S01]  /*2630*/  IADD3 R231, R189.reuse, 0x20, RZ ;  /* 0x00000020bde77810 */ /* 0x040fe20007ffe0ff */
[----:B------:R-:W3:Y:S01]  /*2640*/  LDSM.16.M88.4 R108, [R221+0x2c00] ;  /* 0x002c0000dd6c783b */ /* 0x000ee20000000200 */
[----:B------:R-:W-:-:S02]  /*2650*/  IADD3 R227, R189, 0x21, RZ ;  /* 0x00000021bde37810 */ /* 0x000fc40007ffe0ff */
[C---:B------:R-:W-:Y:S01]  /*2660*/  IADD3 R207, R189.reuse, 0x29, RZ ;  /* 0x00000029bdcf7810 */ /* 0x040fe20007ffe0ff */
[----:B------:R-:W4:Y:S01]  /*2670*/  LDSM.16.M88.4 R100, [R221+0x3000] ;  /* 0x00300000dd64783b */ /* 0x000f220000000200 */
[C---:B------:R-:W-:Y:S02]  /*2680*/  IADD3 R201, R189.reuse, 0x30, RZ ;  /* 0x00000030bdc97810 */ /* 0x040fe40007ffe0ff */
[C---:B------:R-:W-:Y:S01]  /*2690*/  IADD3 R197, R189.reuse, 0x31, RZ ;  /* 0x00000031bdc57810 */ /* 0x040fe20007ffe0ff */
[----:B------:R-:W3:Y:S01]  /*26a0*/  LDSM.16.M88.4 R92, [R221+0x3400] ;  /* 0x00340000dd5c783b */ /* 0x000ee20000000200 */
[C---:B------:R-:W-:Y:S01]  /*26b0*/  IMAD.IADD R80, R188.reuse, 0x1, -R207 ;  /* 0x00000001bc507824 */ /* 0x040fe200078e0acf */
[C---:B------:R-:W-:Y:S01]  /*26c0*/  IADD3 R195, R189.reuse, 0x49, RZ ;  /* 0x00000049bdc37810 */ /* 0x040fe20007ffe0ff */
[----:B------:R-:W-:Y:S01]  /*26d0*/  IMAD.IADD R81, R188, 0x1, -R201 ;  /* 0x00000001bc517824 */ /* 0x000fe200078e0ac9 */
[----:B------:R-:W3:Y:S01]  /*26e0*/  LDSM.16.M88.4 R84, [R221+0x3800] ;  /* 0x00380000dd54783b */ /* 0x000ee20000000200 */
[----:B------:R-:W-:-:S02]  /*26f0*/  IADD3 R213, R189, 0x51, RZ ;  /* 0x00000051bdd57810 */ /* 0x000fc40007ffe0ff */
[----:B------:R-:W-:Y:S01]  /*2700*/  IABS R80, R80 ;  /* 0x0000005000507213 */ /* 0x000fe20000000000 */
[----:B------:R-:W4:Y:S01]  /*2710*/  LDSM.16.M88.4 R172, [R221+0x3c00] ;  /* 0x003c0000ddac783b */ /* 0x000f220000000200 */
[C---:B------:R-:W-:Y:S02]  /*2720*/  IADD3 R225, R189.reuse, 0x58, RZ ;  /* 0x00000058bde17810 */ /* 0x040fe40007ffe0ff */
[C---:B------:R-:W-:Y:S01]  /*2730*/  IADD3 R235, R189.reuse, 0x60, RZ ;  /* 0x00000060bdeb7810 */ /* 0x040fe20007ffe0ff */
[----:B------:R-:W-:Y:S01]  /*2740*/  LDSM.16.M88.4 R20, [R220] ;  /* 0x00000000dc14783b */ /* 0x000fe20000000200 */
[----:B------:R-:W-:Y:S01]  /*2750*/  IMAD.MOV.U32 R202, RZ, RZ, R80 ;  /* 0x000000ffffca7224 */ /* 0x000fe200078e0050 */
[----:B------:R-:W-:Y:S01]  /*2760*/  IABS R80, R81 ;  /* 0x0000005100507213 */ /* 0x000fe20000000000 */
[----:B------:R-:W-:Y:S01]  /*2770*/  IMAD.IADD R81, R188, 0x1, -R197 ;  /* 0x00000001bc517824 */ /* 0x000fe200078e0ac5 */
[----:B------:R-:W4:Y:S01]  /*2780*/  LDSM.16.M88.4 R164, [R219] ;  /* 0x00000000dba4783b */ /* 0x000f220000000200 */
[----:B------:R-:W-:-:S02]  /*2790*/  IADD3 R233, R189, 0x61, RZ ;  /* 0x00000061bde97810 */ /* 0x000fc40007ffe0ff */
[----:B------:R-:W-:Y:S01]  /*27a0*/  IMAD.MOV.U32 R206, RZ, RZ, R80 ;  /* 0x000000ffffce7224 */ /* 0x000fe200078e0050 */
[----:B------:R-:W4:Y:S01]  /*27b0*/  LDSM.16.M88.4 R160, [R219+0x400] ;  /* 0x00040000dba0783b */ /* 0x000f220000000200 */
[C---:B-1----:R-:W-:Y:S01]  /*27c0*/  HMMA.16816.F32.BF16 R76, R8.reuse, R132, RZ ;  /* 0x00000084084c723c */ /* 0x042fe200000418ff */
[----:B------:R-:W-:Y:S01]  /*27d0*/  IABS R80, R81 ;  /* 0x0000005100507213 */ /* 0x000fe20000000000 */
[----:B------:R-:W-:Y:S01]  /*27e0*/  I2F R202, R202 ;  /* 0x000000ca00ca7306 */ /* 0x000fe20000201400 */
[----:B------:R-:W1:Y:S01]  /*27f0*/  LDSM.16.M88.4 R156, [R219+0x800] ;  /* 0x00080000db9c783b */ /* 0x000e620000000200 */
[C---:B------:R-:W-:Y:S02]  /*2800*/  IADD3 R215, R189.reuse, 0x28, RZ ;  /* 0x00000028bdd77810 */ /* 0x040fe40007ffe0ff */
[----:B------:R-:W-:Y:S01]  /*2810*/  IADD3 R193, R189, 0x38, RZ ;  /* 0x00000038bdc17810 */ /* 0x000fe20007ffe0ff */
[----:B------:R-:W1:Y:S01]  /*2820*/  LDSM.16.M88.4 R152, [R219+0xc00] ;  /* 0x000c0000db98783b */ /* 0x000e620000000200 */
[----:B-----5:R-:W-:Y:S01]  /*2830*/  HMMA.16816.F32.BF16 R68, R8, R124, RZ ;  /* 0x0000007c0844723c */ /* 0x020fe200000418ff */
[C---:B------:R-:W-:Y:S01]  /*2840*/  IMAD.IADD R204, R188.reuse, 0x1, -R215 ;  /* 0x00000001bccc7824 */ /* 0x040fe200078e0ad7 */
[----:B------:R-:W5:Y:S01]  /*2850*/  I2F R184, R80 ;  /* 0x0000005000b87306 */ /* 0x000f620000201400 */
[----:B------:R-:W1:Y:S01]  /*2860*/  LDSM.16.M88.4 R148, [R219+0x1000] ;  /* 0x00100000db94783b */ /* 0x000e620000000200 */
[C---:B------:R-:W-:Y:S01]  /*2870*/  IMAD.IADD R185, R188.reuse, 0x1, -R193 ;  /* 0x00000001bcb97824 */ /* 0x040fe200078e0ac1 */
[----:B------:R-:W-:-:S02]  /*2880*/  IADD3 R216, R188, 0x8, RZ ;  /* 0x00000008bcd87810 */ /* 0x000fc40007ffe0ff */
[----:B------:R-:W1:Y:S01]  /*2890*/  LDSM.16.M88.4 R144, [R219+0x1400] ;  /* 0x00140000db90783b */ /* 0x000e620000000200 */
[C---:B--2---:R-:W-:Y:S01]  /*28a0*/  HMMA.16816.F32.BF16 R60, R8.reuse, R116, RZ ;  /* 0x00000074083c723c */ /* 0x044fe200000418ff */
[----:B------:R-:W-:Y:S01]  /*28b0*/  IABS R204, R204 ;  /* 0x000000cc00cc7213 */ /* 0x000fe20000000000 */
[----:B------:R-:W-:Y:S01]  /*28c0*/  I2F R206, R206 ;  /* 0x000000ce00ce7306 */ /* 0x000fe20000201400 */
[----:B------:R-:W2:Y:S01]  /*28d0*/  LDSM.16.M88.4 R140, [R219+0x1800] ;  /* 0x00180000db8c783b */ /* 0x000ea20000000200 */
[C---:B------:R-:W-:Y:S02]  /*28e0*/  IADD3 R226, R188.reuse, 0x48, RZ ;  /* 0x00000048bce27810 */ /* 0x040fe40007ffe0ff */
[----:B------:R-:W-:Y:S01]  /*28f0*/  IABS R185, R185 ;  /* 0x000000b900b97213 */ /* 0x000fe20000000000 */
[----:B---34-:R-:W3:Y:S01]  /*2900*/  LDSM.16.M88.4 R28, [R219+0x1c00] ;  /* 0x001c0000db1c783b */ /* 0x018ee20000000200 */
[----:B------:R-:W-:Y:S01]  /*2910*/  HMMA.16816.F32.BF16 R52, R8, R108, RZ ;  /* 0x0000006c0834723c */ /* 0x000fe200000418ff */
[----:B------:R-:W-:Y:S01]  /*2920*/  IADD3 R224, R188, 0x40, RZ ;  /* 0x00000040bce07810 */ /* 0x000fe20007ffe0ff */
[----:B------:R-:W-:Y:S01]  /*2930*/  I2F R204, R204 ;  /* 0x000000cc00cc7306 */ /* 0x000fe20000201400 */
[----:B------:R-:W4:Y:S01]  /*2940*/  LDSM.16.M88.4 R168, [R222+0x1000] ;  /* 0x00100000dea8783b */ /* 0x000f220000000200 */
[----:B------:R-:W-:-:S02]  /*2950*/  ISETP.GE.AND P3, PT, R209, UR11, PT ;  /* 0x0000000bd1007c0c */ /* 0x000fc4000bf66270 */
[----:B------:R-:W-:Y:S02]  /*2960*/  ISETP.GE.AND P2, PT, R223, UR11, PT ;  /* 0x0000000bdf007c0c */ /* 0x000fe4000bf46270 */
[C---:B------:R-:W-:Y:S01]  /*2970*/  HMMA.16816.F32.BF16 R44, R8.reuse, R100, RZ ;  /* 0x00000064082c723c */ /* 0x040fe200000418ff */
[----:B------:R-:W-:Y:S02]  /*2980*/  IADD3 R199, R189, 0x50, RZ ;  /* 0x00000050bdc77810 */ /* 0x000fe40007ffe0ff */
[----:B------:R-:W-:Y:S02]  /*2990*/  ISETP.GE.AND P1, PT, R229, UR11, PT ;  /* 0x0000000be5007c0c */ /* 0x000fe4000bf26270 */
[C---:B------:R-:W-:Y:S02]  /*29a0*/  IADD3 R239, R189.reuse, 0x59, RZ ;  /* 0x00000059bdef7810 */ /* 0x040fe40007ffe0ff */
[C---:B------:R-:W-:Y:S01]  /*29b0*/  IADD3 R205, R189.reuse, 0x68, RZ ;  /* 0x00000068bdcd7810 */ /* 0x040fe20007ffe0ff */
[----:B------:R-:W-:Y:S01]  /*29c0*/  HMMA.16816.F32.BF16 R36, R8, R92, RZ ;  /* 0x0000005c0824723c */ /* 0x000fe200000418ff */
[----:B------:R-:W-:-:S02]  /*29d0*/  IADD3 R187, R189, 0x39, RZ ;  /* 0x00000039bdbb7810 */ /* 0x000fc40007ffe0ff */
[C---:B------:R-:W-:Y:S02]  /*29e0*/  IADD3 R191, R189.reuse, 0x48, RZ ;  /* 0x00000048bdbf7810 */ /* 0x040fe40007ffe0ff */
[C---:B------:R-:W-:Y:S02]  /*29f0*/  IADD3 R211, R189.reuse, 0x69, RZ ;  /* 0x00000069bdd37810 */ /* 0x040fe40007ffe0ff */
[----:B------:R-:W-:Y:S01]  /*2a00*/  ISETP.GE.AND P4, PT, R189, UR11, PT ;  /* 0x0000000bbd007c0c */ /* 0x000fe2000bf86270 */
[----:B------:R-:W-:Y:S01]  /*2a10*/  HMMA.16816.F32.BF16 R24, R8, R84, RZ ;  /* 0x000000540818723c */ /* 0x000fe200000418ff */
[----:B------:R-:W-:Y:S01]  /*2a20*/  ISETP.GE.AND P0, PT, R237, UR11, PT ;  /* 0x0000000bed007c0c */ /* 0x000fe2000bf06270 */
[----:B------:R-:W-:Y:S01]  /*2a30*/  IMAD.IADD R210, R188, 0x1, -R211 ;  /* 0x00000001bcd27824 */ /* 0x000fe200078e0ad3 */
[----:B------:R-:W-:Y:S02]  /*2a40*/  ISETP.GE.AND P5, PT, R245, UR11, PT ;  /* 0x0000000bf5007c0c */ /* 0x000fe4000bfa6270 */
[----:B------:R-:W-:-:S02]  /*2a50*/  ISETP.GE.AND P6, PT, R243, UR11, PT ;  /* 0x0000000bf3007c0c */ /* 0x000fc4000bfc6270 */
[----:B------:R-:W-:Y:S01]  /*2a60*/  IABS R210, R210 ;  /* 0x000000d200d27213 */ /* 0x000fe20000000000 */
[C---:B------:R-:W-:Y:S05]  /*2a70*/  HMMA.16816.F32.BF16 R12, R8.reuse, R172, RZ ;  /* 0x000000ac080c723c */ /* 0x040fea00000418ff */
[----:B------:R-:W-:Y:S03]  /*2a80*/  I2F R210, R210 ;  /* 0x000000d200d27306 */ /* 0x000fe60000201400 */
        /* <DEDUP_REMOVED lines=9> */
[C---:B------:R-:W-:Y:S08]  /*2b20*/  HMMA.16816.F32.BF16 R68, R20.reuse, R160, R68 ;  /* 0x000000a01444723c */ /* 0x040ff00000041844 */
[C---:B-1----:R-:W-:Y:S08]  /*2b30*/  HMMA.16816.F32.BF16 R60, R20.reuse, R156, R60 ;  /* 0x0000009c143c723c */ /* 0x042ff0000004183c */
[C---:B------:R-:W-:Y:S08]  /*2b40*/  HMMA.16816.F32.BF16 R52, R20.reuse, R152, R52 ;  /* 0x000000981434723c */ /* 0x040ff00000041834 */
[C---:B------:R-:W-:Y:S08]  /*2b50*/  HMMA.16816.F32.BF16 R44, R20.reuse, R148, R44 ;  /* 0x00000094142c723c */ /* 0x040ff0000004182c */
[C---:B------:R-:W-:Y:S08]  /*2b60*/  HMMA.16816.F32.BF16 R36, R20.reuse, R144, R36 ;  /* 0x000000901424723c */ /* 0x040ff00000041824 */
[----:B--2---:R-:W-:Y:S01]  /*2b70*/  HMMA.16816.F32.BF16 R24, R20, R140, R24 ;  /* 0x0000008c1418723c */ /* 0x004fe20000041818 */
[----:B-----5:R-:W-:-:S07]  /*2b80*/  FFMA.FTZ R53, R184, -UR4, R53 ;  /* 0x80000004b8357c23 */ /* 0x020fce0008010035 */
[C---:B---3--:R-:W-:Y:S08]  /*2b90*/  HMMA.16816.F32.BF16 R12, R20.reuse, R28, R12 ;  /* 0x0000001c140c723c */ /* 0x048ff0000004180c */
        /* <DEDUP_REMOVED lines=8> */
[C---:B------:R-:W-:Y:S01]  /*2c20*/  IMAD.IADD R20, R188.reuse, 0x1, -R189 ;  /* 0x00000001bc147824 */ /* 0x040fe200078e0abd */
[----:B----4-:R-:W-:Y:S01]  /*2c30*/  HMMA.16816.F32.BF16 R136, R168, R132, RZ ;  /* 0x00000084a888723c */ /* 0x010fe200000418ff */
[----:B------:R-:W-:-:S03]  /*2c40*/  IMAD.IADD R21, R188, 0x1, -R209 ;  /* 0x00000001bc157824 */ /* 0x000fc600078e0ad1 */
[----:B------:R-:W-:-:S04]  /*2c50*/  IABS R20, R20 ;  /* 0x0000001400147213 */ /* 0x000fc80000000000 */
[----:B------:R-:W-:Y:S01]  /*2c60*/  HMMA.16816.F32.BF16 R120, R168, R116, RZ ;  /* 0x00000074a878723c */ /* 0x000fe200000418ff */
[----:B------:R-:W-:Y:S01]  /*2c70*/  IMAD.MOV.U32 R203, RZ, RZ, R20 ;  /* 0x000000ffffcb7224 */ /* 0x000fe200078e0014 */
[----:B------:R-:W-:Y:S01]  /*2c80*/  IABS R20, R21 ;  /* 0x0000001500147213 */ /* 0x000fe20000000000 */
[----:B------:R-:W-:-:S04]  /*2c90*/  IMAD.IADD R21, R188, 0x1, -R223 ;  /* 0x00000001bc157824 */ /* 0x000fc800078e0adf */
[----:B------:R-:W-:Y:S01]  /*2ca0*/  IMAD.MOV.U32 R190, RZ, RZ, R20 ;  /* 0x000000ffffbe7224 */ /* 0x000fe200078e0014 */
[----:B------:R-:W-:Y:S01]  /*2cb0*/  IABS R20, R21 ;  /* 0x0000001500147213 */ /* 0x000fe20000000000 */
[C---:B------:R-:W-:Y:S01]  /*2cc0*/  IMAD.IADD R21, R188.reuse, 0x1, -R229 ;  /* 0x00000001bc157824 */ /* 0x040fe200078e0ae5 */
[----:B------:R-:W-:Y:S01]  /*2cd0*/  HMMA.16816.F32.BF16 R104, R168, R100, RZ ;  /* 0x00000064a868723c */ /* 0x000fe200000418ff */
[----:B------:R-:W-:Y:S02]  /*2ce0*/  I2F R203, R203 ;  /* 0x000000cb00cb7306 */ /* 0x000fe40000201400 */
[----:B------:R-:W-:Y:S01]  /*2cf0*/  IMAD.MOV.U32 R247, RZ, RZ, R20 ;  /* 0x000000fffff77224 */ /* 0x000fe200078e0014 */
[----:B------:R-:W-:Y:S01]  /*2d00*/  IABS R20, R21 ;  /* 0x0000001500147213 */ /* 0x000fe20000000000 */
[----:B------:R-:W-:-:S03]  /*2d10*/  IMAD.IADD R21, R188, 0x1, -R237 ;  /* 0x00000001bc157824 */ /* 0x000fc600078e0aed */
[C---:B------:R-:W-:Y:S01]  /*2d20*/  HMMA.16816.F32.BF16 R128, R168.reuse, R124, RZ ;  /* 0x0000007ca880723c */ /* 0x040fe200000418ff */
[----:B------:R-:W-:Y:S01]  /*2d30*/  IMAD.MOV.U32 R192, RZ, RZ, R20 ;  /* 0x000000ffffc07224 */ /* 0x000fe200078e0014 */
[----:B------:R-:W-:Y:S01]  /*2d40*/  IABS R20, R21 ;  /* 0x0000001500147213 */ /* 0x000fe20000000000 */
[C---:B------:R-:W-:Y:S01]  /*2d50*/  IMAD.IADD R21, R188.reuse, 0x1, -R243 ;  /* 0x00000001bc157824 */ /* 0x040fe200078e0af3 */
[----:B------:R-:W-:Y:S03]  /*2d60*/  I2F R190, R190 ;  /* 0x000000be00be7306 */ /* 0x000fe60000201400 */
[----:B------:R-:W-:Y:S01]  /*2d70*/  IMAD.MOV.U32 R249, RZ, RZ, R20 ;  /* 0x000000fffff97224 */ /* 0x000fe200078e0014 */
[----:B------:R-:W-:Y:S01]  /*2d80*/  IABS R20, R21 ;  /* 0x0000001500147213 */ /* 0x000fe20000000000 */
[C---:B------:R-:W-:Y:S01]  /*2d90*/  IMAD.IADD R21, R188.reuse, 0x1, -R245 ;  /* 0x00000001bc157824 */ /* 0x040fe200078e0af5 */
[----:B------:R-:W-:Y:S02]  /*2da0*/  HMMA.16816.F32.BF16 R112, R168, R108, RZ ;  /* 0x0000006ca870723c */ /* 0x000fe400000418ff */
[----:B------:R-:W1:Y:S01]  /*2db0*/  I2F R247, R247 ;  /* 0x000000f700f77306 */ /* 0x000e620000201400 */
[----:B------:R-:W-:Y:S01]  /*2dc0*/  IMAD.MOV.U32 R194, RZ, RZ, R20 ;  /* 0x000000ffffc27224 */ /* 0x000fe200078e0014 */
[----:B------:R-:W-:Y:S01]  /*2dd0*/  IABS R20, R21 ;  /* 0x0000001500147213 */ /* 0x000fe20000000000 */
[----:B------:R-:W-:-:S03]  /*2de0*/  IMAD.IADD R21, R188, 0x1, -R241 ;  /* 0x00000001bc157824 */ /* 0x000fc600078e0af1 */
[C---:B------:R-:W-:Y:S01]  /*2df0*/  HMMA.16816.F32.BF16 R96, R168.reuse, R92, RZ ;  /* 0x0000005ca860723c */ /* 0x040fe200000418ff */
[----:B------:R-:W-:Y:S01]  /*2e00*/  IMAD.MOV.U32 R251, RZ, RZ, R20 ;  /* 0x000000fffffb7224 */ /* 0x000fe200078e0014 */
[----:B------:R-:W-:Y:S01]  /*2e10*/  IABS R20, R21 ;  /* 0x0000001500147213 */ /* 0x000fe20000000000 */
[C---:B------:R-:W-:Y:S01]  /*2e20*/  IMAD.IADD R21, R188.reuse, 0x1, -R231 ;  /* 0x00000001bc157824 */ /* 0x040fe200078e0ae7 */
[----:B------:R-:W2:Y:S03]  /*2e30*/  I2F R249, R249 ;  /* 0x000000f900f97306 */ /* 0x000ea60000201400 */
[----:B------:R-:W-:Y:S01]  /*2e40*/  IMAD.MOV.U32 R196, RZ, RZ, R20 ;  /* 0x000000ffffc47224 */ /* 0x000fe200078e0014 */
[----:B------:R-:W-:Y:S01]  /*2e50*/  IABS R20, R21 ;  /* 0x0000001500147213 */ /* 0x000fe20000000000 */
[----:B------:R-:W-:Y:S01]  /*2e60*/  IMAD.IADD R21, R188, 0x1, -R227 ;  /* 0x00000001bc157824 */ /* 0x000fe200078e0ae3 */
[----:B------:R-:W-:Y:S01]  /*2e70*/  HMMA.16816.F32.BF16 R88, R168, R84, RZ ;  /* 0x00000054a858723c */ /* 0x000fe200000418ff */
[----:B-1----:R-:W-:Y:S01]  /*2e80*/  FFMA.FTZ R247, R247, -UR4, R72 ;  /* 0x80000004f7f77c23 */ /* 0x002fe20008010048 */
[----:B------:R-:W1:Y:S01]  /*2e90*/  I2F R251, R251 ;  /* 0x000000fb00fb7306 */ /* 0x000e620000201400 */
[----:B------:R-:W-:Y:S01]  /*2ea0*/  IMAD.MOV.U32 R200, RZ, RZ, R20 ;  /* 0x000000ffffc87224 */ /* 0x000fe200078e0014 */
[----:B------:R-:W-:-:S04]  /*2eb0*/  IABS R20, R21 ;  /* 0x0000001500147213 */ /* 0x000fc80000000000 */
[----:B------:R-:W-:Y:S02]  /*2ec0*/  HMMA.16816.F32.BF16 R132, R168, R134, RZ ;  /* 0x00000086a884723c */ /* 0x000fe400000418ff */
[----:B------:R3:W-:Y:S01]  /*2ed0*/  I2F R198, R20 ;  /* 0x0000001400c67306 */ /* 0x0007e20000201400 */
[----:B--2---:R-:W-:-:S05]  /*2ee0*/  FFMA.FTZ R249, R249, -UR4, R68 ;  /* 0x80000004f9f97c23 */ /* 0x004fca0008010044 */
[----:B------:R-:W-:Y:S02]  /*2ef0*/  HMMA.16816.F32.BF16 R124, R168, R126, RZ ;  /* 0x0000007ea87c723c */ /* 0x000fe400000418ff */
[----:B------:R-:W2:Y:S01]  /*2f00*/  I2F R196, R196 ;  /* 0x000000c400c47306 */ /* 0x000ea20000201400 */
[----:B-1----:R-:W-:Y:S02]  /*2f10*/  FFMA.FTZ R251, R251, -UR4, R64 ;  /* 0x80000004fbfb7c23 */ /* 0x002fe40008010040 */
[----:B------:R-:W-:-:S03]  /*2f20*/  FFMA.FTZ R64, R202, -UR4, R57 ;  /* 0x80000004ca407c23 */ /* 0x000fc60008010039 */
[----:B------:R-:W-:Y:S01]  /*2f30*/  HMMA.16816.F32.BF16 R116, R168, R118, RZ ;  /* 0x00000076a874723c */ /* 0x000fe200000418ff */
[----:B---3--:R-:W1:Y:S01]  /*2f40*/  LDSM.16.M88.4 R20, [R220+0x1000] ;  /* 0x00100000dc14783b */ /* 0x008e620000000200 */
[----:B------:R-:W3:Y:S01]  /*2f50*/  I2F R194, R194 ;  /* 0x000000c200c27306 */ /* 0x000ee20000201400 */
[----:B------:R-:W-:-:S05]  /*2f60*/  DEPBAR.LE SB0, 0x0 ;  /* 0x000080000000791a */ /* 0x000fca0000000000 */
[C---:B------:R-:W-:Y:S01]  /*2f70*/  HMMA.16816.F32.BF16 R108, R168.reuse, R110, RZ ;  /* 0x0000006ea86c723c */ /* 0x040fe200000418ff */
[----:B--2---:R-:W-:Y:S01]  /*2f80*/  FFMA.FTZ R196, R196, -UR4, R65 ;  /* 0x80000004c4c47c23 */ /* 0x004fe20008010041 */
[----:B------:R-:W2:Y:S06]  /*2f90*/  I2F R192, R192 ;  /* 0x000000c000c07306 */ /* 0x000eac0000201400 */
[C---:B------:R-:W-:Y:S01]  /*2fa0*/  HMMA.16816.F32.BF16 R100, R168.reuse, R102, RZ ;  /* 0x00000066a864723c */ /* 0x040fe200000418ff */
[----:B---3--:R-:W-:Y:S01]  /*2fb0*/  FFMA.FTZ R68, R194, -UR4, R69 ;  /* 0x80000004c2447c23 */ /* 0x008fe20008010045 */
[----:B------:R-:W3:Y:S06]  /*2fc0*/  I2F R200, R200 ;  /* 0x000000c800c87306 */ /* 0x000eec0000201400 */
[----:B------:R-:W-:Y:S01]  /*2fd0*/  HMMA.16816.F32.BF16 R92, R168, R94, RZ ;  /* 0x0000005ea85c723c */ /* 0x000fe200000418ff */
[----:B------:R-:W-:Y:S01]  /*2fe0*/  FSEL R68, R68, -INF , !P6 ;  /* 0xff80000044447808 */ /* 0x000fe20007000000 */
[----:B--2---:R-:W-:-:S06]  /*2ff0*/  FFMA.FTZ R72, R192, -UR4, R73 ;  /* 0x80000004c0487c23 */ /* 0x004fcc0008010049 */
[----:B------:R-:W-:Y:S01]  /*3000*/  HMMA.16816.F32.BF16 R84, R168, R86, RZ ;  /* 0x00000056a854723c */ /* 0x000fe200000418ff */
[----:B------:R-:W-:Y:S01]  /*3010*/  FSEL R72, R72, -INF , !P1 ;  /* 0xff80000048487808 */ /* 0x000fe20004800000 */
[----:B---3--:R-:W-:-:S06]  /*3020*/  FFMA.FTZ R60, R200, -UR4, R60 ;  /* 0x80000004c83c7c23 */ /* 0x008fcc000801003c */
[C---:B------:R-:W-:Y:S07]  /*3030*/  HMMA.16816.F32.BF16 R80, R168.reuse, R172, RZ ;  /* 0x000000aca850723c */ /* 0x040fee00000418ff */
[----:B------:R-:W-:Y:S01]  /*3040*/  IMAD.MOV.U32 R173, RZ, RZ, R185 ;  /* 0x000000ffffad7224 */ /* 0x000fe200078e00b9 */
[----:B------:R-:W-:Y:S01]  /*3050*/  HMMA.16816.F32.BF16 R168, R168, R174, RZ ;  /* 0x000000aea8a8723c */ /* 0x000fe200000418ff */
[----:B------:R-:W-:Y:S01]  /*3060*/  IADD3 R185, R189, 0x40, RZ ;  /* 0x00000040bdb97810 */ /* 0x000fe20007ffe0ff */
[----:B------:R-:W-:-:S03]  /*3070*/  IMAD.IADD R172, R188, 0x1, -R187 ;  /* 0x00000001bcac7824 */ /* 0x000fc600078e0abb */
[----:B------:R-:W2:Y:S02]  /*3080*/  I2F R173, R173 ;  /* 0x000000ad00ad7306 */ /* 0x000ea40000201400 */
[----:B------:R-:W-:Y:S01]  /*3090*/  IADD3 R175, R189, 0x41, RZ ;  /* 0x00000041bdaf7810 */ /* 0x000fe20007ffe0ff */
[----:B-1----:R-:W-:Y:S01]  /*30a0*/  HMMA.16816.F32.BF16 R136, R20, R164, R136 ;  /* 0x000000a41488723c */ /* 0x002fe20000041888 */
[----:B------:R-:W-:Y:S01]  /*30b0*/  IMAD.IADD R174, R188, 0x1, -R185 ;  /* 0x00000001bcae7824 */ /* 0x000fe200078e0ab9 */
[----:B------:R-:W-:-:S04]  /*30c0*/  IABS R172, R172 ;  /* 0x000000ac00ac7213 */ /* 0x000fc80000000000 */
[----:B------:R-:W-:Y:S01]  /*30d0*/  IABS R174, R174 ;  /* 0x000000ae00ae7213 */ /* 0x000fe20000000000 */
[C---:B------:R-:W-:Y:S01]  /*30e0*/  IMAD.IADD R164, R188.reuse, 0x1, -R175 ;  /* 0x00000001bca47824 */ /* 0x040fe200078e0aaf */
[C---:B------:R-:W-:Y:S01]  /*30f0*/  HMMA.16816.F32.BF16 R120, R20.reuse, R156, R120 ;  /* 0x0000009c1478723c */ /* 0x040fe20000041878 */
[----:B------:R-:W1:Y:S03]  /*3100*/  I2F R172, R172 ;  /* 0x000000ac00ac7306 */ /* 0x000e660000201400 */
[----:B------:R-:W-:Y:S01]  /*3110*/  IABS R164, R164 ;  /* 0x000000a400a47213 */ /* 0x000fe20000000000 */
[----:B--2---:R-:W-:Y:S02]  /*3120*/  FFMA.FTZ R48, R173, -UR4, R48 ;  /* 0x80000004ad307c23 */ /* 0x004fe40008010030 */
[----:B------:R-:W-:Y:S01]  /*3130*/  IMAD.IADD R156, R188, 0x1, -R195 ;  /* 0x00000001bc9c7824 */ /* 0x000fe200078e0ac3 */
[----:B------:R-:W-:Y:S01]  /*3140*/  HMMA.16816.F32.BF16 R104, R20, R148, R104 ;  /* 0x000000941468723c */ /* 0x000fe20000041868 */
[----:B------:R-:W2:Y:S03]  /*3150*/  I2F R186, R164 ;  /* 0x000000a400ba7306 */ /* 0x000ea60000201400 */
[----:B------:R-:W-:-:S03]  /*3160*/  IABS R156, R156 ;  /* 0x0000009c009c7213 */ /* 0x000fc60000000000 */
[C---:B------:R-:W-:Y:S01]  /*3170*/  IMAD.IADD R148, R188.reuse, 0x1, -R213 ;  /* 0x00000001bc947824 */ /* 0x040fe200078e0ad5 */
[----:B------:R-:W-:Y:S01]  /*3180*/  HMMA.16816.F32.BF16 R116, R20, R158, R116 ;  /* 0x0000009e1474723c */ /* 0x000fe20000041874 */
[----:B------:R-:W-:Y:S01]  /*3190*/  IMAD.IADD R149, R188, 0x1, -R225 ;  /* 0x00000001bc957824 */ /* 0x000fe200078e0ae1 */
[----:B------:R3:W4:Y:S01]  /*31a0*/  I2F R164, R156 ;  /* 0x0000009c00a47306 */ /* 0x0007220000201400 */
[----:B-1----:R-:W-:Y:S01]  /*31b0*/  FFMA.FTZ R49, R172, -UR4, R49 ;  /* 0x80000004ac317c23 */ /* 0x002fe20008010031 */
[----:B------:R-:W-:-:S04]  /*31c0*/  IABS R148, R148 ;  /* 0x0000009400947213 */ /* 0x000fc80000000000 */
[C---:B------:R-:W-:Y:S01]  /*31d0*/  HMMA.16816.F32.BF16 R108, R20.reuse, R154, R108 ;  /* 0x0000009a146c723c */ /* 0x040fe2000004186c */
[----:B--2---:R-:W-:Y:S01]  /*31e0*/  FFMA.FTZ R45, R186, -UR4, R45 ;  /* 0x80000004ba2d7c23 */ /* 0x004fe2000801002d */
[----:B------:R-:W1:Y:S06]  /*31f0*/  I2F R165, R174 ;  /* 0x000000ae00a57306 */ /* 0x000e6c0000201400 */
[----:B------:R-:W-:Y:S01]  /*3200*/  HMMA.16816.F32.BF16 R132, R20, R166, R132 ;  /* 0x000000a61484723c */ /* 0x000fe20000041884 */
[----:B---3--:R-:W-:Y:S01]  /*3210*/  IMAD.MOV.U32 R156, RZ, RZ, R148 ;  /* 0x000000ffff9c7224 */ /* 0x008fe200078e0094 */
[----:B------:R-:W-:Y:S01]  /*3220*/  IABS R148, R149 ;  /* 0x0000009500947213 */ /* 0x000fe20000000000 */
[----:B----4-:R-:W-:-:S04]  /*3230*/  FFMA.FTZ R41, R164, -UR4, R41 ;  /* 0x80000004a4297c23 */ /* 0x010fc80008010029 */
[----:B------:R-:W-:Y:S01]  /*3240*/  FFMA.FTZ R166, R206, -UR4, R52 ;  /* 0x80000004cea67c23 */ /* 0x000fe20008010034 */
[C---:B------:R-:W-:Y:S01]  /*3250*/  HMMA.16816.F32.BF16 R124, R20.reuse, R162, R124 ;  /* 0x000000a2147c723c */ /* 0x040fe2000004187c */
[----:B------:R-:W-:Y:S01]  /*3260*/  IMAD.MOV.U32 R149, RZ, RZ, R148 ;  /* 0x000000ffff957224 */ /* 0x000fe200078e0094 */
[----:B------:R-:W-:Y:S01]  /*3270*/  IADD3 R167, R189, 0x70, RZ ;  /* 0x00000070bda77810 */ /* 0x000fe20007ffe0ff */
[----:B------:R-:W-:Y:S01]  /*3280*/  IMAD.IADD R148, R188, 0x1, -R235 ;  /* 0x00000001bc947824 */ /* 0x000fe200078e0aeb */
[----:B------:R-:W-:Y:S01]  /*3290*/  I2F R156, R156 ;  /* 0x0000009c009c7306 */ /* 0x000fe20000201400 */
[----:B-1----:R-:W-:Y:S02]  /*32a0*/  FFMA.FTZ R44, R165, -UR4, R44 ;  /* 0x80000004a52c7c23 */ /* 0x002fe4000801002c */
[----:B------:R-:W-:Y:S01]  /*32b0*/  FFMA.FTZ R162, R204, -UR4, R56 ;  /* 0x80000004cca27c23 */ /* 0x000fe20008010038 */
[----:B------:R-:W-:Y:S01]  /*32c0*/  IABS R159, R148 ;  /* 0x00000094009f7213 */ /* 0x000fe20000000000 */
[C---:B------:R-:W-:Y:S01]  /*32d0*/  IMAD.IADD R148, R188.reuse, 0x1, -R233 ;  /* 0x00000001bc947824 */ /* 0x040fe200078e0ae9 */
[----:B------:R-:W-:Y:S01]  /*32e0*/  HMMA.16816.F32.BF16 R112, R20, R152, R112 ;  /* 0x000000981470723c */ /* 0x000fe20000041870 */
[----:B------:R-:W-:Y:S01]  /*32f0*/  IADD3 R163, R189, 0x78, RZ ;  /* 0x00000078bda37810 */ /* 0x000fe20007ffe0ff */
[----:B------:R-:W-:Y:S01]  /*3300*/  IMAD.IADD R73, R188, 0x1, -R167 ;  /* 0x00000001bc497824 */ /* 0x000fe200078e0aa7 */
[----:B------:R-:W1:Y:S01]  /*3310*/  I2F R149, R149 ;  /* 0x0000009500957306 */ /* 0x000e620000201400 */
[----:B------:R-:W-:-:S02]  /*3320*/  IABS R148, R148 ;  /* 0x0000009400947213 */ /* 0x000fc40000000000 */
[C---:B------:R-:W-:Y:S01]  /*3330*/  IMAD.IADD R155, R188.reuse, 0x1, -R163 ;  /* 0x00000001bc9b7824 */ /* 0x040fe200078e0aa3 */
[----:B------:R-:W-:Y:S01]  /*3340*/  IABS R73, R73 ;  /* 0x0000004900497213 */ /* 0x000fe20000000000 */
[----:B------:R-:W-:Y:S01]  /*3350*/  IMAD.IADD R152, R188, 0x1, -R199 ;  /* 0x00000001bc987824 */ /* 0x000fe200078e0ac7 */
[C---:B------:R-:W-:Y:S01]  /*3360*/  HMMA.16816.F32.BF16 R128, R20.reuse, R160, R128 ;  /* 0x000000a01480723c */ /* 0x040fe20000041880 */
[----:B------:R-:W-:Y:S01]  /*3370*/  IMAD.MOV.U32 R154, RZ, RZ, R148 ;  /* 0x000000ffff9a7224 */ /* 0x000fe200078e0094 */
[----:B------:R-:W-:Y:S01]  /*3380*/  I2F R159, R159 ;  /* 0x0000009f009f7306 */ /* 0x000fe20000201400 */
[----:B------:R-:W-:Y:S01]  /*3390*/  FFMA.FTZ R148, R203, -UR4, R76 ;  /* 0x80000004cb947c23 */ /* 0x000fe2000801004c */
[C---:B------:R-:W-:Y:S01]  /*33a0*/  IADD3 R203, R189.reuse, 0x79, RZ ;  /* 0x00000079bdcb7810 */ /* 0x040fe20007ffe0ff */
[----:B------:R-:W-:Y:S01]  /*33b0*/  FFMA.FTZ R76, R190, -UR4, R77 ;  /* 0x80000004be4c7c23 */ /* 0x000fe2000801004d */
[----:B------:R-:W-:Y:S01]  /*33c0*/  IABS R152, R152 ;  /* 0x0000009800987213 */ /* 0x000fe20000000000 */
[----:B------:R-:W-:Y:S01]  /*33d0*/  FFMA.FTZ R190, R198, -UR4, R61 ;  /* 0x80000004c6be7c23 */ /* 0x000fe2000801003d */
[----:B------:R-:W-:Y:S01]  /*33e0*/  IADD3 R161, R189, 0x71, RZ ;  /* 0x00000071bda17810 */ /* 0x000fe20007ffe0ff */
[----:B------:R-:W-:Y:S01]  /*33f0*/  IMAD.IADD R52, R188, 0x1, -R203 ;  /* 0x00000001bc347824 */ /* 0x000fe200078e0acb */
[----:B------:R2:W-:Y:S01]  /*3400*/  I2F R153, R152 ;  /* 0x0000009800997306 */ /* 0x0005e20000201400 */
[----:B------:R-:W-:Y:S01]  /*3410*/  IMAD.IADD R61, R216, 0x1, -R189 ;  /* 0x00000001d83d7824 */ /* 0x000fe200078e0abd */
[----:B------:R-:W-:Y:S01]  /*3420*/  FSEL R76, R76, -INF , !P3 ;  /* 0xff8000004c4c7808 */ /* 0x000fe20005800000 */
[C---:B------:R-:W-:Y:S01]  /*3430*/  IMAD.IADD R160, R188.reuse, 0x1, -R191 ;  /* 0x00000001bca07824 */ /* 0x040fe200078e0abf */
[----:B------:R-:W-:Y:S01]  /*3440*/  IABS R52, R52 ;  /* 0x0000003400347213 */ /* 0x000fe20000000000 */
[----:B------:R-:W-:Y:S01]  /*3450*/  IMAD.IADD R212, R188, 0x1, -R161 ;  /* 0x00000001bcd47824 */ /* 0x000fe200078e0aa1 */
[----:B------:R-:W-:Y:S01]  /*3460*/  IABS R56, R61 ;  /* 0x0000003d00387213 */ /* 0x000fe20000000000 */
[--C-:B------:R-:W-:Y:S01]  /*3470*/  IMAD.IADD R61, R224, 0x1, -R189.reuse ;  /* 0x00000001e03d7824 */ /* 0x100fe200078e0abd */
[----:B------:R-:W-:Y:S01]  /*3480*/  IABS R160, R160 ;  /* 0x000000a000a07213 */ /* 0x000fe20000000000 */
[----:B------:R-:W-:Y:S01]  /*3490*/  IMAD.MOV.U32 R214, RZ, RZ, R52 ;  /* 0x000000ffffd67224 */ /* 0x000fe200078e0034 */
[----:B------:R3:W4:Y:S01]  /*34a0*/  I2F R65, R56 ;  /* 0x0000003800417306 */ /* 0x0007220000201400 */
[----:B------:R-:W-:Y:S01]  /*34b0*/  IMAD.IADD R52, R226, 0x1, -R189 ;  /* 0x00000001e2347824 */ /* 0x000fe200078e0abd */
[----:B------:R-:W-:Y:S01]  /*34c0*/  IABS R61, R61 ;  /* 0x0000003d003d7213 */ /* 0x000fe20000000000 */
[C---:B------:R-:W-:Y:S01]  /*34d0*/  HMMA.16816.F32.BF16 R100, R20.reuse, R150, R100 ;  /* 0x000000961464723c */ /* 0x040fe20000041864 */
[----:B-1----:R-:W-:Y:S01]  /*34e0*/  FFMA.FTZ R149, R149, -UR4, R32 ;  /* 0x8000000495957c23 */ /* 0x002fe20008010020 */
[----:B------:R-:W-:Y:S01]  /*34f0*/  IABS R155, R155 ;  /* 0x0000009b009b7213 */ /* 0x000fe20000000000 */
[----:B--2---:R-:W-:Y:S01]  /*3500*/  IMAD.IADD R152, R188, 0x1, -R239 ;  /* 0x00000001bc987824 */ /* 0x004fe200078e0aef */
[----:B------:R-:W-:Y:S01]  /*3510*/  IABS R52, R52 ;  /* 0x0000003400347213 */ /* 0x000fe20000000000 */
[----:B------:R-:W1:Y:S01]  /*3520*/  I2F R61, R61 ;  /* 0x0000003d003d7306 */ /* 0x000e620000201400 */
[----:B------:R-:W-:Y:S01]  /*3530*/  FFMA.FTZ R156, R156, -UR4, R37 ;  /* 0x800000049c9c7c23 */ /* 0x000fe20008010025 */
[----:B------:R-:W-:Y:S01]  /*3540*/  IABS R212, R212 ;  /* 0x000000d400d47213 */ /* 0x000fe20000000000 */
[----:B------:R-:W-:Y:S01]  /*3550*/  HMMA.16816.F32.BF16 R96, R20, R144, R96 ;  /* 0x000000901460723c */ /* 0x000fe20000041860 */
[----:B------:R-:W-:Y:S01]  /*3560*/  IMAD.MOV.U32 R57, RZ, RZ, R52 ;  /* 0x000000ffff397224 */ /* 0x000fe200078e0034 */
[----:B------:R-:W-:Y:S01]  /*3570*/  IABS R152, R152 ;  /* 0x0000009800987213 */ /* 0x000fe20000000000 */
[----:B------:R-:W-:-:S02]  /*3580*/  IMAD.IADD R37, R224, 0x1, -R167 ;  /* 0x00000001e0257824 */ /* 0x000fc400078e0aa7 */
[--C-:B---3--:R-:W-:Y:S01]  /*3590*/  IMAD.IADD R56, R216, 0x1, -R209.reuse ;  /* 0x00000001d8387824 */ /* 0x108fe200078e0ad1 */
[----:B------:R2:W3:Y:S01]  /*35a0*/  I2F R158, R152 ;  /* 0x00000098009e7306 */ /* 0x0004e20000201400 */
[----:B----4-:R-:W-:Y:S01]  /*35b0*/  FFMA.FTZ R65, R65, -UR4, R78 ;  /* 0x8000000441417c23 */ /* 0x010fe2000801004e */
[C---:B------:R-:W-:Y:S01]  /*35c0*/  HMMA.16816.F32.BF16 R88, R20.reuse, R140, R88 ;  /* 0x0000008c1458723c */ /* 0x040fe20000041858 */
[----:B------:R-:W-:Y:S01]  /*35d0*/  FFMA.FTZ R159, R159, -UR4, R24 ;  /* 0x800000049f9f7c23 */ /* 0x000fe20008010018 */
[----:B------:R-:W-:Y:S01]  /*35e0*/  IABS R52, R56 ;  /* 0x0000003800347213 */ /* 0x000fe20000000000 */
[--C-:B------:R-:W-:Y:S01]  /*35f0*/  IMAD.IADD R56, R224, 0x1, -R209.reuse ;  /* 0x00000001e0387824 */ /* 0x100fe200078e0ad1 */
[----:B------:R-:W-:Y:S01]  /*3600*/  FSEL R65, R65, -INF , !P4 ;  /* 0xff80000041417808 */ /* 0x000fe20006000000 */
[----:B------:R-:W-:Y:S01]  /*3610*/  IMAD.IADD R209, R226, 0x1, -R209 ;  /* 0x00000001e2d17824 */ /* 0x000fe200078e0ad1 */
[----:B------:R-:W4:Y:S01]  /*3620*/  I2F R57, R57 ;  /* 0x0000003900397306 */ /* 0x000f220000201400 */
[----:B------:R-:W-:Y:S01]  /*3630*/  IMAD.MOV.U32 R174, RZ, RZ, R52 ;  /* 0x000000ffffae7224 */ /* 0x000fe200078e0034 */
[----:B------:R-:W-:Y:S01]  /*3640*/  IABS R52, R56 ;  /* 0x0000003800347213 */ /* 0x000fe20000000000 */
[----:B-1----:R-:W-:Y:S01]  /*3650*/  FFMA.FTZ R136, R61, -UR4, R136 ;  /* 0x800000043d887c23 */ /* 0x002fe20008010088 */
[----:B------:R-:W-:Y:S01]  /*3660*/  HMMA.16816.F32.BF16 R92, R20, R146, R92 ;  /* 0x00000092145c723c */ /* 0x000fe2000004185c */
[----:B------:R-:W-:-:S02]  /*3670*/  IMAD.IADD R61, R224, 0x1, -R223 ;  /* 0x00000001e03d7824 */ /* 0x000fc400078e0adf */
[----:B------:R-:W-:Y:S01]  /*3680*/  IMAD.MOV.U32 R56, RZ, RZ, R52 ;  /* 0x000000ffff387224 */ /* 0x000fe200078e0034 */
[----:B------:R-:W1:Y:S01]  /*3690*/  I2F R174, R174 ;  /* 0x000000ae00ae7306 */ /* 0x000e620000201400 */
[----:B------:R-:W-:Y:S01]  /*36a0*/  IABS R52, R209 ;  /* 0x000000d100347213 */ /* 0x000fe20000000000 */
[----:B--2---:R-:W-:Y:S02]  /*36b0*/  IMAD.IADD R152, R188, 0x1, -R205 ;  /* 0x00000001bc987824 */ /* 0x004fe400078e0acd */
[----:B------:R-:W-:Y:S01]  /*36c0*/  HMMA.16816.F32.BF16 R80, R20, R28, R80 ;  /* 0x0000001c1450723c */ /* 0x000fe20000041850 */
[----:B---3--:R-:W-:Y:S02]  /*36d0*/  FFMA.FTZ R32, R158, -UR4, R33 ;  /* 0x800000049e207c23 */ /* 0x008fe40008010021 */
[----:B------:R-:W-:Y:S01]  /*36e0*/  IABS R152, R152 ;  /* 0x0000009800987213 */ /* 0x000fe20000000000 */
[----:B------:R-:W2:Y:S01]  /*36f0*/  I2F R56, R56 ;  /* 0x0000003800387306 */ /* 0x000ea20000201400 */
[----:B----4-:R-:W-:-:S02]  /*3700*/  FFMA.FTZ R78, R57, -UR4, R138 ;  /* 0x80000004394e7c23 */ /* 0x010fc4000801008a */
[--C-:B------:R-:W-:Y:S01]  /*3710*/  IMAD.IADD R57, R216, 0x1, -R223.reuse ;  /* 0x00000001d8397824 */ /* 0x100fe200078e0adf */
[C---:B------:R-:W-:Y:S01]  /*3720*/  HMMA.16816.F32.BF16 R84, R20.reuse, R142, R84 ;  /* 0x0000008e1454723c */ /* 0x040fe20000041854 */
[----:B------:R-:W-:Y:S01]  /*3730*/  IMAD.IADD R223, R226, 0x1, -R223 ;  /* 0x00000001e2df7824 */ /* 0x000fe200078e0adf */
[----:B------:R-:W-:Y:S01]  /*3740*/  FSEL R78, R78, -INF , !P4 ;  /* 0xff8000004e4e7808 */ /* 0x000fe20006000000 */
[----:B------:R-:W-:Y:S01]  /*3750*/  IMAD.MOV.U32 R77, RZ, RZ, R152 ;  /* 0x000000ffff4d7224 */ /* 0x000fe200078e0098 */
[----:B------:R-:W-:Y:S01]  /*3760*/  IABS R57, R57 ;  /* 0x0000003900397213 */ /* 0x000fe20000000000 */
[----:B------:R-:W3:Y:S01]  /*3770*/  I2F R52, R52 ;  /* 0x0000003400347306 */ /* 0x000ee20000201400 */
[----:B-1----:R-:W-:Y:S02]  /*3780*/  FFMA.FTZ R174, R174, -UR4, R79 ;  /* 0x80000004aeae7c23 */ /* 0x002fe4000801004f */
[----:B------:R-:W-:Y:S01]  /*3790*/  FFMA.FTZ R28, R153, -UR4, R36 ;  /* 0x80000004991c7c23 */ /* 0x000fe20008010024 */
[----:B------:R-:W-:Y:S01]  /*37a0*/  HMMA.16816.F32.BF16 R168, R20, R30, R168 ;  /* 0x0000001e14a8723c */ /* 0x000fe200000418a8 */
[----:B------:R-:W-:Y:S01]  /*37b0*/  IMAD.MOV.U32 R69, RZ, RZ, R57 ;  /* 0x000000ffff457224 */ /* 0x000fe200078e0039 */
[----:B------:R-:W-:Y:S01]  /*37c0*/  IABS R57, R61 ;  /* 0x0000003d00397213 */ /* 0x000fe20000000000 */
[----:B--2---:R-:W-:Y:S01]  /*37d0*/  FFMA.FTZ R61, R56, -UR4, R137 ;  /* 0x80000004383d7c23 */ /* 0x004fe20008010089 */
[----:B------:R-:W-:Y:S01]  /*37e0*/  FSEL R174, R174, -INF , !P3 ;  /* 0xff800000aeae7808 */ /* 0x000fe20005800000 */
[C---:B------:R-:W-:Y:S01]  /*37f0*/  IMAD.IADD R56, R216.reuse, 0x1, -R229 ;  /* 0x00000001d8387824 */ /* 0x040fe200078e0ae5 */
[----:B------:R-:W1:Y:S01]  /*3800*/  I2F R157, R160 ;  /* 0x000000a0009d7306 */ /* 0x000e620000201400 */
[----:B------:R-:W-:Y:S01]  /*3810*/  IMAD.MOV.U32 R79, RZ, RZ, R57 ;  /* 0x000000ffff4f7224 */ /* 0x000fe200078e0039 */
[----:B------:R-:W-:Y:S01]  /*3820*/  IABS R57, R223 ;  /* 0x000000df00397213 */ /* 0x000fe20000000000 */
[----:B------:R-:W-:Y:S01]  /*3830*/  IMAD.IADD R36, R216, 0x1, -R167 ;  /* 0x00000001d8247824 */ /* 0x000fe200078e0aa7 */
[----:B------:R-:W-:Y:S01]  /*3840*/  IABS R56, R56 ;  /* 0x0000003800387213 */ /* 0x000fe20000000000 */
[----:B------:R-:W-:Y:S01]  /*3850*/  IMAD.IADD R29, R226, 0x1, -R211 ;  /* 0x00000001e21d7824 */ /* 0x000fe200078e0ad3 */
[----:B------:R-:W-:Y:S01]  /*3860*/  FSEL R61, R61, -INF , !P3 ;  /* 0xff8000003d3d7808 */ /* 0x000fe20005800000 */
[----:B---3--:R-:W-:Y:S01]  /*3870*/  FFMA.FTZ R139, R52, -UR4, R139 ;  /* 0x80000004348b7c23 */ /* 0x008fe2000801008b */
[----:B------:R2:W3:Y:S01]  /*3880*/  I2F R137, R57 ;  /* 0x0000003900897306 */ /* 0x0004e20000201400 */
[----:B------:R-:W-:Y:S01]  /*3890*/  IMAD.MOV.U32 R52, RZ, RZ, R56 ;  /* 0x000000ffff347224 */ /* 0x000fe200078e0038 */
[----:B------:R-:W-:-:S02]  /*38a0*/  IABS R36, R36 ;  /* 0x0000002400247213 */ /* 0x000fc40000000000 */
[----:B------:R-:W-:Y:S02]  /*38b0*/  FSEL R204, R139, -INF , !P3 ;  /* 0xff8000008bcc7808 */ /* 0x000fe40005800000 */
[----:B------:R-:W-:Y:S02]  /*38c0*/  ISETP.GE.AND P3, PT, R231, UR11, PT ;  /* 0x0000000be7007c0c */ /* 0x000fe4000bf66270 */
[----:B------:R-:W4:Y:S01]  /*38d0*/  I2F R69, R69 ;  /* 0x0000004500457306 */ /* 0x000f220000201400 */
[----:B------:R-:W-:Y:S01]  /*38e0*/  IABS R29, R29 ;  /* 0x0000001d001d7213 */ /* 0x000fe20000000000 */
[----:B-1----:R-:W-:Y:S01]  /*38f0*/  FFMA.FTZ R40, R157, -UR4, R40 ;  /* 0x800000049d287c23 */ /* 0x002fe20008010028 */
[----:B------:R-:W-:Y:S01]  /*3900*/  FSEL R60, R60, -INF , !P3 ;  /* 0xff8000003c3c7808 */ /* 0x000fe20005800000 */
[----:B--2---:R-:W-:-:S04]  /*3910*/  IMAD.IADD R57, R224, 0x1, -R229 ;  /* 0x00000001e0397824 */ /* 0x004fc800078e0ae5 */
[----:B------:R-:W1:Y:S01]  /*3920*/  I2F R79, R79 ;  /* 0x0000004f004f7306 */ /* 0x000e620000201400 */
[----:B------:R-:W-:Y:S02]  /*3930*/  IMAD.IADD R229, R226, 0x1, -R229 ;  /* 0x00000001e2e57824 */ /* 0x000fe400078e0ae5 */
[----:B---3--:R-:W-:Y:S01]  /*3940*/  FFMA.FTZ R152, R137, -UR4, R134 ;  /* 0x8000000489987c23 */ /* 0x008fe20008010086 */
[----:B------:R-:W-:Y:S01]  /*3950*/  IABS R56, R57 ;  /* 0x0000003900387213 */ /* 0x000fe20000000000 */
[C---:B------:R-:W-:Y:S02]  /*3960*/  IMAD.IADD R57, R216.reuse, 0x1, -R237 ;  /* 0x00000001d8397824 */ /* 0x040fe400078e0aed */
[----:B----4-:R-:W-:Y:S01]  /*3970*/  FFMA.FTZ R69, R69, -UR4, R74 ;  /* 0x8000000445457c23 */ /* 0x010fe2000801004a */
[----:B------:R-:W2:Y:S01]  /*3980*/  I2F R52, R52 ;  /* 0x0000003400347306 */ /* 0x000ea20000201400 */
[----:B------:R-:W-:Y:S01]  /*3990*/  IMAD.MOV.U32 R192, RZ, RZ, R56 ;  /* 0x000000ffffc07224 */ /* 0x000fe200078e0038 */
[----:B------:R-:W-:Y:S01]  /*39a0*/  IABS R56, R229 ;  /* 0x000000e500387213 */ /* 0x000fe20000000000 */
[----:B------:R-:W-:Y:S01]  /*39b0*/  IMAD.IADD R74, R216, 0x1, -R243 ;  /* 0x00000001d84a7824 */ /* 0x000fe200078e0af3 */
[----:B------:R-:W-:-:S03]  /*39c0*/  FSEL R69, R69, -INF , !P2 ;  /* 0xff80000045457808 */ /* 0x000fc60005000000 */
[----:B------:R-:W-:Y:S01]  /*39d0*/  IMAD.MOV.U32 R138, RZ, RZ, R56 ;  /* 0x000000ffff8a7224 */ /* 0x000fe200078e0038 */
[----:B------:R-:W-:Y:S01]  /*39e0*/  IABS R56, R57 ;  /* 0x0000003900387213 */ /* 0x000fe20000000000 */
[--C-:B------:R-:W-:Y:S01]  /*39f0*/  IMAD.IADD R57, R224, 0x1, -R237.reuse ;  /* 0x00000001e0397824 */ /* 0x100fe200078e0aed */
[----:B------:R-:W-:Y:S01]  /*3a00*/  I2F R192, R192 ;  /* 0x000000c000c07306 */ /* 0x000fe20000201400 */
[----:B------:R-:W-:Y:S02]  /*3a10*/  IMAD.IADD R237, R226, 0x1, -R237 ;  /* 0x00000001e2ed7824 */ /* 0x000fe400078e0aed */
[----:B------:R-:W-:Y:S01]  /*3a20*/  IMAD.MOV.U32 R189, RZ, RZ, R56 ;  /* 0x000000ffffbd7224 */ /* 0x000fe200078e0038 */
[----:B------:R-:W-:Y:S01]  /*3a30*/  IABS R56, R57 ;  /* 0x0000003900387213 */ /* 0x000fe20000000000 */
[----:B-1----:R-:W-:Y:S02]  /*3a40*/  FFMA.FTZ R79, R79, -UR4, R132 ;  /* 0x800000044f4f7c23 */ /* 0x002fe40008010084 */
[----:B--2---:R-:W-:Y:S01]  /*3a50*/  FFMA.FTZ R132, R52, -UR4, R75 ;  /* 0x8000000434847c23 */ /* 0x004fe2000801004b */
[----:B------:R-:W1:Y:S01]  /*3a60*/  I2F R138, R138 ;  /* 0x0000008a008a7306 */ /* 0x000e620000201400 */
[----:B------:R-:W-:Y:S01]  /*3a70*/  IMAD.MOV.U32 R57, RZ, RZ, R56 ;  /* 0x000000ffff397224 */ /* 0x000fe200078e0038 */
[----:B------:R-:W-:Y:S01]  /*3a80*/  IABS R56, R237 ;  /* 0x000000ed00387213 */ /* 0x000fe20000000000 */
[----:B------:R-:W-:-:S04]  /*3a90*/  IMAD.IADD R75, R224, 0x1, -R245 ;  /* 0x00000001e04b7824 */ /* 0x000fc800078e0af5 */
[----:B------:R-:W-:Y:S01]  /*3aa0*/  IMAD.MOV.U32 R137, RZ, RZ, R56 ;  /* 0x000000ffff897224 */ /* 0x000fe200078e0038 */
[----:B------:R-:W-:Y:S01]  /*3ab0*/  IABS R56, R74 ;  /* 0x0000004a00387213 */ /* 0x000fe20000000000 */
[--C-:B------:R-:W-:Y:S01]  /*3ac0*/  IMAD.IADD R74, R224, 0x1, -R243.reuse ;  /* 0x00000001e04a7824 */ /* 0x100fe200078e0af3 */
[----:B------:R-:W2:Y:S01]  /*3ad0*/  I2F R189, R189 ;  /* 0x000000bd00bd7306 */ /* 0x000ea20000201400 */
[----:B------:R-:W-:Y:S02]  /*3ae0*/  IMAD.IADD R243, R226, 0x1, -R243 ;  /* 0x00000001e2f37824 */ /* 0x000fe400078e0af3 */
[----:B------:R-:W-:Y:S01]  /*3af0*/  IMAD.MOV.U32 R52, RZ, RZ, R56 ;  /* 0x000000ffff347224 */ /* 0x000fe200078e0038 */
[----:B------:R-:W-:Y:S01]  /*3b00*/  IABS R56, R74 ;  /* 0x0000004a00387213 */ /* 0x000fe20000000000 */
[--C-:B------:R-:W-:Y:S02]  /*3b10*/  IMAD.IADD R74, R216, 0x1, -R245.reuse ;  /* 0x00000001d84a7824 */ /* 0x100fe400078e0af5 */
[----:B------:R-:W-:Y:S01]  /*3b20*/  IMAD.IADD R245, R226, 0x1, -R245 ;  /* 0x00000001e2f57824 */ /* 0x000fe200078e0af5 */
[----:B------:R-:W3:Y:S01]  /*3b30*/  I2F R57, R57 ;  /* 0x0000003900397306 */ /* 0x000ee20000201400 */
[----:B------:R-:W-:Y:S01]  /*3b40*/  IMAD.MOV.U32 R188, RZ, RZ, R56 ;  /* 0x000000ffffbc7224 */ /* 0x000fe200078e0038 */
[----:B------:R-:W-:Y:S01]  /*3b50*/  IABS R74, R74 ;  /* 0x0000004a004a7213 */ /* 0x000fe20000000000 */
[----:B-1----:R-:W-:Y:S01]  /*3b60*/  FFMA.FTZ R138, R138, -UR4, R135 ;  /* 0x800000048a8a7c23 */ /* 0x002fe20008010087 */
[----:B------:R-:W-:Y:S01]  /*3b70*/  IABS R56, R243 ;  /* 0x000000f300387213 */ /* 0x000fe20000000000 */
[----:B------:R-:W-:-:S02]  /*3b80*/  FFMA.FTZ R192, R192, -UR4, R133 ;  /* 0x80000004c0c07c23 */ /* 0x000fc40008010085 */
[----:B------:R-:W-:Y:S01]  /*3b90*/  IMAD.MOV.U32 R223, RZ, RZ, R74 ;  /* 0x000000ffffdf7224 */ /* 0x000fe200078e004a */
[----:B------:R-:W-:Y:S01]  /*3ba0*/  IABS R74, R75 ;  /* 0x0000004b004a7213 */ /* 0x000fe20000000000 */
[----:B------:R-:W1:Y:S01]  /*3bb0*/  I2F R52, R52 ;  /* 0x0000003400347306 */ /* 0x000e620000201400 */
[----:B--2---:R-:W-:Y:S02]  /*3bc0*/  FFMA.FTZ R75, R189, -UR4, R70 ;  /* 0x80000004bd4b7c23 */ /* 0x004fe40008010046 */
[----:B------:R-:W-:Y:S02]  /*3bd0*/  IMAD.IADD R70, R216, 0x1, -R241 ;  /* 0x00000001d8467824 */ /* 0x000fe400078e0af1 */
[----:B------:R-:W-:Y:S01]  /*3be0*/  IMAD.MOV.U32 R209, RZ, RZ, R74 ;  /* 0x000000ffffd17224 */ /* 0x000fe200078e004a */
[----:B------:R-:W-:Y:S01]  /*3bf0*/  IABS R74, R245 ;  /* 0x000000f5004a7213 */ /* 0x000fe20000000000 */
[----:B---3--:R-:W-:Y:S01]  /*3c00*/  FFMA.FTZ R206, R57, -UR4, R128 ;  /* 0x8000000439ce7c23 */ /* 0x008fe20008010080 */
[----:B------:R-:W2:Y:S01]  /*3c10*/  I2F R137, R137 ;  /* 0x0000008900897306 */ /* 0x000ea20000201400 */
[----:B------:R-:W-:Y:S01]  /*3c20*/  FSEL R57, R148, -INF , !P4 ;  /* 0xff80000094397808 */ /* 0x000fe20006000000 */
[----:B------:R-:W-:Y:S01]  /*3c30*/  IMAD.IADD R128, R216, 0x1, -R231 ;  /* 0x00000001d8807824 */ /* 0x000fe200078e0ae7 */
[----:B------:R-:W-:Y:S01]  /*3c40*/  FSEL R148, R136, -INF , !P4 ;  /* 0xff80000088947808 */ /* 0x000fe20006000000 */
[----:B------:R-:W-:Y:S01]  /*3c50*/  IMAD.MOV.U32 R189, RZ, RZ, R74 ;  /* 0x000000ffffbd7224 */ /* 0x000fe200078e004a */
[----:B------:R-:W-:Y:S01]  /*3c60*/  ISETP.GE.AND P4, PT, R241, UR11, PT ;  /* 0x0000000bf1007c0c */ /* 0x000fe2000bf86270 */
[--C-:B------:R-:W-:Y:S01]  /*3c70*/  IMAD.IADD R74, R224, 0x1, -R241.reuse ;  /* 0x00000001e04a7824 */ /* 0x100fe200078e0af1 */
[----:B------:R-:W-:Y:S01]  /*3c80*/  IABS R70, R70 ;  /* 0x0000004600467213 */ /* 0x000fe20000000000 */
[----:B------:R-:W-:Y:S01]  /*3c90*/  IMAD.IADD R241, R226, 0x1, -R241 ;  /* 0x00000001e2f17824 */ /* 0x000fe200078e0af1 */
[----:B------:R-:W3:Y:S01]  /*3ca0*/  I2F R56, R56 ;  /* 0x0000003800387306 */ /* 0x000ee20000201400 */
[----:B-1----:R-:W-:Y:S01]  /*3cb0*/  FFMA.FTZ R52, R52, -UR4, R71 ;  /* 0x8000000434347c23 */ /* 0x002fe20008010047 */
[----:B------:R-:W-:Y:S01]  /*3cc0*/  IABS R74, R74 ;  /* 0x0000004a004a7213 */ /* 0x000fe20000000000 */
[--C-:B------:R-:W-:Y:S01]  /*3cd0*/  IMAD.IADD R71, R224, 0x1, -R231.reuse ;  /* 0x00000001e0477824 */ /* 0x100fe200078e0ae7 */
[----:B------:R-:W-:Y:S01]  /*3ce0*/  FSEL R206, R206, -INF , !P0 ;  /* 0xff800000cece7808 */ /* 0x000fe20004000000 */
[----:B------:R-:W-:-:S02]  /*3cf0*/  IMAD.IADD R231, R226, 0x1, -R231 ;  /* 0x00000001e2e77824 */ /* 0x000fc400078e0ae7 */
[----:B------:R-:W-:Y:S01]  /*3d00*/  IMAD.MOV.U32 R136, RZ, RZ, R74 ;  /* 0x000000ffff887224 */ /* 0x000fe200078e004a */
[----:B------:R-:W-:Y:S01]  /*3d10*/  IABS R74, R241 ;  /* 0x000000f1004a7213 */ /* 0x000fe20000000000 */
[----:B--2---:R-:W-:Y:S01]  /*3d20*/  FFMA.FTZ R200, R137, -UR4, R130 ;  /* 0x8000000489c87c23 */ /* 0x004fe20008010082 */
[----:B------:R-:W-:Y:S01]  /*3d30*/  IABS R71, R71 ;  /* 0x0000004700477213 */ /* 0x000fe20000000000 */
[----:B------:R-:W1:Y:S01]  /*3d40*/  I2F R223, R223 ;  /* 0x000000df00df7306 */ /* 0x000e620000201400 */
[----:B------:R-:W-:Y:S01]  /*3d50*/  FSEL R130, R79, -INF , !P2 ;  /* 0xff8000004f827808 */ /* 0x000fe20005000000 */
[----:B------:R-:W-:Y:S01]  /*3d60*/  IMAD.MOV.U32 R134, RZ, RZ, R74 ;  /* 0x000000ffff867224 */ /* 0x000fe200078e004a */
[----:B------:R-:W-:Y:S01]  /*3d70*/  IABS R74, R128 ;  /* 0x00000080004a7213 */ /* 0x000fe20000000000 */
[----:B------:R-:W-:Y:S01]  /*3d80*/  IMAD.MOV.U32 R137, RZ, RZ, R71 ;  /* 0x000000ffff897224 */ /* 0x000fe200078e0047 */
[----:B------:R-:W-:Y:S01]  /*3d90*/  IABS R71, R231 ;  /* 0x000000e700477213 */ /* 0x000fe20000000000 */
[----:B---3--:R-:W-:Y:S01]  /*3da0*/  FFMA.FTZ R139, R56, -UR4, R131 ;  /* 0x80000004388b7c23 */ /* 0x008fe20008010083 */
[----:B------:R-:W-:Y:S01]  /*3db0*/  FSEL R128, R152, -INF , !P2 ;  /* 0xff80000098807808 */ /* 0x000fe20005000000 */
[----:B------:R2:W3:Y:S01]  /*3dc0*/  I2F R135, R74 ;  /* 0x0000004a00877306 */ /* 0x0004e20000201400 */
[----:B------:R-:W-:Y:S01]  /*3dd0*/  FSEL R231, R75, -INF , !P0 ;  /* 0xff8000004be77808 */ /* 0x000fe20004000000 */
[----:B------:R-:W-:Y:S01]  /*3de0*/  IMAD.MOV.U32 R133, RZ, RZ, R71 ;  /* 0x000000ffff857224 */ /* 0x000fe200078e0047 */
[----:B------:R-:W-:-:S05]  /*3df0*/  FSEL R200, R200, -INF , !P0 ;  /* 0xff800000c8c87808 */ /* 0x000fca0004000000 */
[----:B------:R-:W4:Y:S01]  /*3e00*/  I2F R209, R209 ;  /* 0x000000d100d17306 */ /* 0x000f220000201400 */
[----:B-1----:R-:W-:Y:S02]  /*3e10*/  FFMA.FTZ R252, R223, -UR4, R66 ;  /* 0x80000004dffc7c23 */ /* 0x002fe40008010042 */
[----:B------:R-:W-:-:S03]  /*3e20*/  IMAD.IADD R66, R216, 0x1, -R215 ;  /* 0x00000001d8427824 */ /* 0x000fc600078e0ad7 */
[----:B------:R-:W-:Y:S01]  /*3e30*/  FSEL R252, R252, -INF , !P5 ;  /* 0xff800000fcfc7808 */ /* 0x000fe20006800000 */
[--C-:B--2---:R-:W-:Y:S01]  /*3e40*/  IMAD.IADD R74, R216, 0x1, -R227.reuse ;  /* 0x00000001d84a7824 */ /* 0x104fe200078e0ae3 */
[----:B------:R-:W1:Y:S01]  /*3e50*/  I2F R188, R188 ;  /* 0x000000bc00bc7306 */ /* 0x000e620000201400 */
[----:B------:R-:W-:Y:S01]  /*3e60*/  IABS R66, R66 ;  /* 0x0000004200427213 */ /* 0x000fe20000000000 */
[----:B---3--:R-:W-:Y:S02]  /*3e70*/  FFMA.FTZ R62, R135, -UR4, R62 ;  /* 0x80000004873e7c23 */ /* 0x008fe4000801003e */
[----:B------:R-:W-:Y:S01]  /*3e80*/  IABS R71, R74 ;  /* 0x0000004a00477213 */ /* 0x000fe20000000000 */
[C---:B------:R-:W-:Y:S02]  /*3e90*/  IMAD.IADD R74, R224.reuse, 0x1, -R227 ;  /* 0x00000001e04a7824 */ /* 0x040fe400078e0ae3 */
[----:B----4-:R-:W-:Y:S01]  /*3ea0*/  FFMA.FTZ R152, R209, -UR4, R124 ;  /* 0x80000004d1987c23 */ /* 0x010fe2000801007c */
[----:B------:R-:W2:Y:S01]  /*3eb0*/  I2F R189, R189 ;  /* 0x000000bd00bd7306 */ /* 0x000ea20000201400 */
[----:B------:R-:W-:Y:S01]  /*3ec0*/  IMAD.MOV.U32 R56, RZ, RZ, R71 ;  /* 0x000000ffff387224 */ /* 0x000fe200078e0047 */
[----:B------:R-:W-:Y:S01]  /*3ed0*/  IABS R71, R74 ;  /* 0x0000004a00477213 */ /* 0x000fe20000000000 */
[----:B------:R-:W-:Y:S01]  /*3ee0*/  IMAD.MOV.U32 R79, RZ, RZ, R66 ;  /* 0x000000ffff4f7224 */ /* 0x000fe200078e0042 */
[----:B------:R-:W-:Y:S01]  /*3ef0*/  FSEL R74, R247, -INF , !P2 ;  /* 0xff800000f74a7808 */ /* 0x000fe20005000000 */
[----:B------:R-:W-:Y:S01]  /*3f00*/  IMAD.IADD R135, R224, 0x1, -R193 ;  /* 0x00000001e0877824 */ /* 0x000fe200078e0ac1 */
[----:B------:R-:W-:Y:S01]  /*3f10*/  ISETP.GE.AND P2, PT, R227, UR11, PT ;  /* 0x0000000be3007c0c */ /* 0x000fe2000bf46270 */
[----:B------:R-:W-:Y:S01]  /*3f20*/  IMAD.IADD R227, R226, 0x1, -R227 ;  /* 0x00000001e2e37824 */ /* 0x000fe200078e0ae3 */
[----:B------:R-:W3:Y:S01]  /*3f30*/  I2F R70, R70 ;  /* 0x0000004600467306 */ /* 0x000ee20000201400 */
[----:B------:R-:W-:Y:S01]  /*3f40*/  IMAD.MOV.U32 R198, RZ, RZ, R71 ;  /* 0x000000ffffc67224 */ /* 0x000fe200078e0047 */
[----:B------:R-:W-:Y:S01]  /*3f50*/  FSEL R247, R132, -INF , !P1 ;  /* 0xff80000084f77808 */ /* 0x000fe20004800000 */
[----:B-1----:R-:W-:Y:S01]  /*3f60*/  FFMA.FTZ R188, R188, -UR4, R129 ;  /* 0x80000004bcbc7c23 */ /* 0x002fe20008010081 */
[----:B------:R-:W-:-:S02]  /*3f70*/  IABS R71, R227 ;  /* 0x000000e300477213 */ /* 0x000fc40000000000 */
[----:B------:R-:W-:Y:S02]  /*3f80*/  FSEL R124, R192, -INF , !P1 ;  /* 0xff800000c07c7808 */ /* 0x000fe40004800000 */
[----:B------:R1:W4:Y:S01]  /*3f90*/  I2F R160, R71 ;  /* 0x0000004700a07306 */ /* 0x0003220000201400 */
[----:B------:R-:W-:Y:S01]  /*3fa0*/  FSEL R132, R138, -INF , !P1 ;  /* 0xff8000008a847808 */ /* 0x000fe20004800000 */
[----:B--2---:R-:W-:Y:S01]  /*3fb0*/  FFMA.FTZ R138, R189, -UR4, R126 ;  /* 0x80000004bd8a7c23 */ /* 0x004fe2000801007e */
[----:B------:R-:W-:Y:S01]  /*3fc0*/  ISETP.GE.AND P1, PT, R215, UR11, PT ;  /* 0x0000000bd7007c0c */ /* 0x000fe2000bf26270 */
[----:B------:R-:W-:Y:S01]  /*3fd0*/  IMAD.IADD R126, R216, 0x1, -R207 ;  /* 0x00000001d87e7824 */ /* 0x000fe200078e0acf */
[----:B------:R-:W-:Y:S01]  /*3fe0*/  FSEL R227, R52, -INF , !P6 ;  /* 0xff80000034e37808 */ /* 0x000fe20007000000 */
[----:B------:R-:W-:Y:S01]  /*3ff0*/  IMAD.IADD R52, R226, 0x1, -R201 ;  /* 0x00000001e2347824 */ /* 0x000fe200078e0ac9 */
[----:B------:R-:W-:Y:S01]  /*4000*/  FSEL R246, R62, -INF , !P3 ;  /* 0xff8000003ef67808 */ /* 0x000fe20005800000 */
[----:B---3--:R-:W-:Y:S01]  /*4010*/  FFMA.FTZ R131, R70, -UR4, R67 ;  /* 0x8000000446837c23 */ /* 0x008fe20008010043 */
[----:B------:R-:W-:Y:S01]  /*4020*/  FSEL R70, R249, -INF , !P0 ;  /* 0xff800000f9467808 */ /* 0x000fe20004000000 */
[--C-:B------:R-:W-:Y:S01]  /*4030*/  IMAD.IADD R67, R224, 0x1, -R207.reuse ;  /* 0x00000001e0437824 */ /* 0x100fe200078e0acf */
[----:B------:R-:W-:Y:S01]  /*4040*/  ISETP.GE.AND P0, PT, R207, UR11, PT ;  /* 0x0000000bcf007c0c */ /* 0x000fe2000bf06270 */
[C---:B------:R-:W-:Y:S01]  /*4050*/  IMAD.IADD R207, R226.reuse, 0x1, -R207 ;  /* 0x00000001e2cf7824 */ /* 0x040fe200078e0acf */
[----:B------:R-:W2:Y:S01]  /*4060*/  I2F R79, R79 ;  /* 0x0000004f004f7306 */ /* 0x000ea20000201400 */
[----:B------:R-:W-:Y:S01]  /*4070*/  IMAD.IADD R62, R226, 0x1, -R187 ;  /* 0x00000001e23e7824 */ /* 0x000fe200078e0abb */
[----:B------:R-:W-:Y:S01]  /*4080*/  IABS R52, R52 ;  /* 0x0000003400347213 */ /* 0x000fe20000000000 */
[--C-:B-1----:R-:W-:Y:S01]  /*4090*/  IMAD.IADD R71, R224, 0x1, -R215.reuse ;  /* 0x00000001e0477824 */ /* 0x102fe200078e0ad7 */
[----:B------:R-:W-:Y:S01]  /*40a0*/  FSEL R152, R152, -INF , !P5 ;  /* 0xff80000098987808 */ /* 0x000fe20006800000 */
[----:B------:R-:W-:Y:S01]  /*40b0*/  IMAD.IADD R215, R226, 0x1, -R215 ;  /* 0x00000001e2d77824 */ /* 0x000fe200078e0ad7 */
[----:B------:R-:W-:Y:S01]  /*40c0*/  IABS R62, R62 ;  /* 0x0000003e003e7213 */ /* 0x000fe20000000000 */
[----:B----4-:R-:W-:Y:S01]  /*40d0*/  FFMA.FTZ R123, R160, -UR4, R123 ;  /* 0x80000004a07b7c23 */ /* 0x010fe2000801007b */
[----:B------:R-:W-:Y:S01]  /*40e0*/  IABS R66, R71 ;  /* 0x0000004700427213 */ /* 0x000fe20000000000 */
[----:B------:R-:W1:Y:S01]  /*40f0*/  I2F R136, R136 ;  /* 0x0000008800887306 */ /* 0x000e620000201400 */
[----:B------:R-:W-:Y:S01]  /*4100*/  FSEL R138, R138, -INF , !P5 ;  /* 0xff8000008a8a7808 */ /* 0x000fe20006800000 */
[----:B------:R-:W-:Y:S01]  /*4110*/  IMAD.MOV.U32 R234, RZ, RZ, R62 ;  /* 0x000000ffffea7224 */ /* 0x000fe200078e003e */
[----:B------:R-:W-:Y:S01]  /*4120*/  IABS R135, R135 ;  /* 0x0000008700877213 */ /* 0x000fe20000000000 */
[----:B------:R-:W-:Y:S01]  /*4130*/  IMAD.MOV.U32 R129, RZ, RZ, R66 ;  /* 0x000000ffff817224 */ /* 0x000fe200078e0042 */
[----:B------:R-:W-:Y:S01]  /*4140*/  IABS R66, R215 ;  /* 0x000000d700427213 */ /* 0x000fe20000000000 */
[--C-:B------:R-:W-:Y:S01]  /*4150*/  IMAD.IADD R62, R224, 0x1, -R185.reuse ;  /* 0x00000001e03e7824 */ /* 0x100fe200078e0ab9 */
[----:B------:R-:W-:Y:S01]  /*4160*/  FSEL R249, R131, -INF , !P4 ;  /* 0xff80000083f97808 */ /* 0x000fe20006000000 */
[----:B------:R-:W3:Y:S01]  /*4170*/  I2F R56, R56 ;  /* 0x0000003800387306 */ /* 0x000ee20000201400 */
[----:B--2---:R-:W-:Y:S01]  /*4180*/  FFMA.FTZ R242, R79, -UR4, R58 ;  /* 0x800000044ff27c23 */ /* 0x004fe2000801003a */
[----:B------:R-:W-:Y:S01]  /*4190*/  FSEL R64, R64, -INF , !P0 ;  /* 0xff80000040407808 */ /* 0x000fe20004000000 */
[----:B------:R-:W-:Y:S01]  /*41a0*/  IMAD.MOV.U32 R71, RZ, RZ, R66 ;  /* 0x000000ffff477224 */ /* 0x000fe200078e0042 */
[----:B------:R-:W-:Y:S01]  /*41b0*/  IABS R66, R126 ;  /* 0x0000007e00427213 */ /* 0x000fe20000000000 */
[----:B------:R-:W-:Y:S01]  /*41c0*/  IMAD.IADD R58, R216, 0x1, -R185 ;  /* 0x00000001d83a7824 */ /* 0x000fe200078e0ab9 */
[----:B------:R-:W-:-:S02]  /*41d0*/  FSEL R126, R188, -INF , !P6 ;  /* 0xff800000bc7e7808 */ /* 0x000fc40007000000 */
[----:B------:R-:W2:Y:S01]  /*41e0*/  I2F R198, R198 ;  /* 0x000000c600c67306 */ /* 0x000ea20000201400 */
[----:B------:R-:W-:Y:S01]  /*41f0*/  IMAD.MOV.U32 R194, RZ, RZ, R66 ;  /* 0x000000ffffc27224 */ /* 0x000fe200078e0042 */
[----:B------:R-:W-:Y:S01]  /*4200*/  IABS R66, R67 ;  /* 0x0000004300427213 */ /* 0x000fe20000000000 */
[----:B------:R-:W-:Y:S01]  /*4210*/  IMAD.IADD R67, R216, 0x1, -R201 ;  /* 0x00000001d8437824 */ /* 0x000fe200078e0ac9 */
[----:B------:R-:W-:Y:S01]  /*4220*/  IABS R58, R58 ;  /* 0x0000003a003a7213 */ /* 0x000fe20000000000 */
[----:B-1----:R-:W-:Y:S01]  /*4230*/  FFMA.FTZ R125, R136, -UR4, R125 ;  /* 0x80000004887d7c23 */ /* 0x002fe2000801007d */
[----:B------:R-:W-:Y:S01]  /*4240*/  FSEL R136, R139, -INF , !P6 ;  /* 0xff8000008b887808 */ /* 0x000fe20007000000 */
[----:B------:R-:W-:Y:S01]  /*4250*/  IMAD.MOV.U32 R202, RZ, RZ, R66 ;  /* 0x000000ffffca7224 */ /* 0x000fe200078e0042 */
[----:B------:R-:W-:Y:S01]  /*4260*/  IABS R66, R207 ;  /* 0x000000cf00427213 */ /* 0x000fe20000000000 */
[----:B------:R-:W1:Y:S01]  /*4270*/  I2F R129, R129 ;  /* 0x0000008100817306 */ /* 0x000e620000201400 */
[----:B------:R-:W-:Y:S01]  /*4280*/  ISETP.GE.AND P6, PT, R201, UR11, PT ;  /* 0x0000000bc9007c0c */ /* 0x000fe2000bfc6270 */
[----:B---3--:R-:W-:Y:S01]  /*4290*/  FFMA.FTZ R63, R56, -UR4, R63 ;  /* 0x80000004383f7c23 */ /* 0x008fe2000801003f */
[----:B------:R-:W-:Y:S01]  /*42a0*/  FSEL R56, R196, -INF , !P4 ;  /* 0xff800000c4387808 */ /* 0x000fe20006000000 */
[----:B------:R-:W-:Y:S01]  /*42b0*/  IMAD.MOV.U32 R192, RZ, RZ, R66 ;  /* 0x000000ffffc07224 */ /* 0x000fe200078e0042 */
[----:B------:R-:W-:Y:S01]  /*42c0*/  IABS R66, R67 ;  /* 0x0000004300427213 */ /* 0x000fe20000000000 */
[----:B------:R-:W-:Y:S01]  /*42d0*/  IMAD.IADD R67, R224, 0x1, -R201 ;  /* 0x00000001e0437824 */ /* 0x000fe200078e0ac9 */
[----:B------:R-:W-:Y:S01]  /*42e0*/  FSEL R63, R63, -INF , !P2 ;  /* 0xff8000003f3f7808 */ /* 0x000fe20005000000 */
[----:B------:R-:W3:Y:S01]  /*42f0*/  I2F R137, R137 ;  /* 0x0000008900897306 */ /* 0x000ee20000201400 */
[----:B------:R-:W-:Y:S01]  /*4300*/  IMAD.MOV.U32 R201, RZ, RZ, R52 ;  /* 0x000000ffffc97224 */ /* 0x000fe200078e0034 */
[----:B------:R-:W-:Y:S01]  /*4310*/  FSEL R196, R123, -INF , !P2 ;  /* 0xff8000007bc47808 */ /* 0x000fe20005000000 */
[----:B------:R-:W-:Y:S01]  /*4320*/  IMAD.MOV.U32 R75, RZ, RZ, R66 ;  /* 0x000000ffff4b7224 */ /* 0x000fe200078e0042 */
[----:B------:R-:W-:Y:S01]  /*4330*/  IABS R66, R67 ;  /* 0x0000004300427213 */ /* 0x000fe20000000000 */
[----:B------:R-:W-:Y:S01]  /*4340*/  IMAD.IADD R67, R216, 0x1, -R197 ;  /* 0x00000001d8437824 */ /* 0x000fe200078e0ac5 */
[----:B------:R-:W-:Y:S01]  /*4350*/  IABS R62, R62 ;  /* 0x0000003e003e7213 */ /* 0x000fe20000000000 */
[----:B--2---:R-:W-:Y:S01]  /*4360*/  FFMA.FTZ R121, R198, -UR4, R121 ;  /* 0x80000004c6797c23 */ /* 0x004fe20008010079 */
[----:B------:R-:W2:Y:S01]  /*4370*/  I2F R133, R133 ;  /* 0x0000008500857306 */ /* 0x000ea20000201400 */
[----:B-1----:R-:W-:Y:S01]  /*4380*/  FFMA.FTZ R129, R129, -UR4, R116 ;  /* 0x8000000481817c23 */ /* 0x002fe20008010074 */
[----:B------:R-:W-:Y:S01]  /*4390*/  IABS R52, R67 ;  /* 0x0000004300347213 */ /* 0x000fe20000000000 */
[C---:B------:R-:W-:Y:S01]  /*43a0*/  IMAD.IADD R67, R224.reuse, 0x1, -R197 ;  /* 0x00000001e0437824 */ /* 0x040fe200078e0ac5 */
[----:B------:R-:W-:Y:S01]  /*43b0*/  FSEL R116, R121, -INF , !P2 ;  /* 0xff80000079747808 */ /* 0x000fe20005000000 */
[----:B------:R-:W-:Y:S01]  /*43c0*/  IMAD.IADD R123, R224, 0x1, -R175 ;  /* 0x00000001e07b7824 */ /* 0x000fe200078e0aaf */
[----:B------:R-:W-:-:S02]  /*43d0*/  FSEL R242, R242, -INF , !P1 ;  /* 0xff800000f2f27808 */ /* 0x000fc40004800000 */
[----:B------:R-:W1:Y:S01]  /*43e0*/  I2F R71, R71 ;  /* 0x0000004700477306 */ /* 0x000e620000201400 */
[----:B------:R-:W-:Y:S01]  /*43f0*/  IABS R67, R67 ;  /* 0x0000004300437213 */ /* 0x000fe20000000000 */
[----:B---3--:R-:W-:Y:S01]  /*4400*/  FFMA.FTZ R137, R137, -UR4, R120 ;  /* 0x8000000489897c23 */ /* 0x008fe20008010078 */
[----:B------:R-:W-:Y:S01]  /*4410*/  IABS R123, R123 ;  /* 0x0000007b007b7213 */ /* 0x000fe20000000000 */
[----:B------:R-:W-:Y:S01]  /*4420*/  IMAD.IADD R120, R216, 0x1, -R193 ;  /* 0x00000001d8787824 */ /* 0x000fe200078e0ac1 */
[----:B------:R-:W-:Y:S01]  /*4430*/  IADD3 R215, R219, 0x800, RZ ;  /* 0x00000800dbd77810 */ /* 0x000fe20007ffe0ff */
[----:B------:R-:W-:Y:S01]  /*4440*/  IMAD.MOV.U32 R188, RZ, RZ, R67 ;  /* 0x000000ffffbc7224 */ /* 0x000fe200078e0043 */
[----:B------:R-:W-:Y:S01]  /*4450*/  FSEL R160, R137, -INF , !P3 ;  /* 0xff80000089a07808 */ /* 0x000fe20005800000 */
[----:B------:R-:W3:Y:S01]  /*4460*/  I2F R134, R134 ;  /* 0x0000008600867306 */ /* 0x000ee20000201400 */
[----:B--2---:R-:W-:Y:S01]  /*4470*/  FFMA.FTZ R133, R133, -UR4, R122 ;  /* 0x8000000485857c23 */ /* 0x004fe2000801007a */
[----:B------:R-:W-:Y:S01]  /*4480*/  FSEL R122, R125, -INF , !P4 ;  /* 0xff8000007d7a7808 */ /* 0x000fe20006000000 */
[----:B------:R-:W-:-:S03]  /*4490*/  IMAD.IADD R125, R226, 0x1, -R193 ;  /* 0x00000001e27d7824 */ /* 0x000fc600078e0ac1 */
[----:B------:R-:W-:Y:S02]  /*44a0*/  FSEL R198, R133, -INF , !P3 ;  /* 0xff80000085c67808 */ /* 0x000fe40005800000 */
[----:B------:R-:W2:Y:S01]  /*44b0*/  I2F R194, R194 ;  /* 0x000000c200c27306 */ /* 0x000ea20000201400 */
[----:B-1----:R-:W-:Y:S01]  /*44c0*/  FFMA.FTZ R121, R71, -UR4, R118 ;  /* 0x8000000447797c23 */ /* 0x002fe20008010076 */
[----:B------:R-:W-:Y:S01]  /*44d0*/  IABS R125, R125 ;  /* 0x0000007d007d7213 */ /* 0x000fe20000000000 */
[----:B------:R-:W-:Y:S01]  /*44e0*/  IMAD.IADD R71, R216, 0x1, -R175 ;  /* 0x00000001d8477824 */ /* 0x000fe200078e0aaf */
[----:B------:R-:W-:Y:S02]  /*44f0*/  FSEL R118, R129, -INF , !P1 ;  /* 0xff80000081767808 */ /* 0x000fe40004800000 */
[----:B------:R-:W-:Y:S01]  /*4500*/  ISETP.GE.AND P3, PT, R187, UR11, PT ;  /* 0x0000000bbb007c0c */ /* 0x000fe2000bf66270 */
[----:B------:R-:W-:Y:S01]  /*4510*/  IMAD.MOV.U32 R139, RZ, RZ, R125 ;  /* 0x000000ffff8b7224 */ /* 0x000fe200078e007d */
[----:B------:R-:W1:Y:S01]  /*4520*/  I2F R207, R66 ;  /* 0x0000004200cf7306 */ /* 0x000e620000201400 */
[----:B---3--:R-:W-:-:S07]  /*4530*/  FFMA.FTZ R127, R134, -UR4, R127 ;  /* 0x80000004867f7c23 */ /* 0x008fce000801007f */
[----:B------:R3:W4:Y:S01]  /*4540*/  I2F R66, R52 ;  /* 0x0000003400427306 */ /* 0x0007220000201400 */
[----:B--2---:R-:W-:Y:S01]  /*4550*/  FFMA.FTZ R59, R194, -UR4, R59 ;  /* 0x80000004c23b7c23 */ /* 0x004fe2000801003b */
[----:B------:R-:W-:Y:S01]  /*4560*/  FSEL R194, R121, -INF , !P1 ;  /* 0xff80000079c27808 */ /* 0x000fe20004800000 */
[----:B------:R-:W-:-:S03]  /*4570*/  IMAD.IADD R121, R226, 0x1, -R175 ;  /* 0x00000001e2797824 */ /* 0x000fc600078e0aaf */
[----:B------:R-:W-:Y:S01]  /*4580*/  FSEL R241, R59, -INF , !P0 ;  /* 0xff8000003bf17808 */ /* 0x000fe20004000000 */
[C---:B------:R-:W-:Y:S01]  /*4590*/  IMAD.IADD R59, R226.reuse, 0x1, -R191 ;  /* 0x00000001e23b7824 */ /* 0x040fe200078e0abf */
[----:B------:R2:W-:Y:S01]  /*45a0*/  I2F R79, R58 ;  /* 0x0000003a004f7306 */ /* 0x0005e20000201400 */
[----:B-1----:R-:W-:Y:S01]  /*45b0*/  FFMA.FTZ R112, R207, -UR4, R112 ;  /* 0x80000004cf707c23 */ /* 0x002fe20008010070 */
[----:B------:R-:W-:Y:S02]  /*45c0*/  IABS R121, R121 ;  /* 0x0000007900797213 */ /* 0x000fe40000000000 */
[----:B------:R-:W-:Y:S02]  /*45d0*/  IABS R59, R59 ;  /* 0x0000003b003b7213 */ /* 0x000fe40000000000 */
[----:B---3--:R-:W-:Y:S02]  /*45e0*/  FSEL R52, R251, -INF , !P5 ;  /* 0xff800000fb347808 */ /* 0x008fe40006800000 */
[----:B------:R-:W-:Y:S01]  /*45f0*/  I2F R202, R202 ;  /* 0x000000ca00ca7306 */ /* 0x000fe20000201400 */
[----:B------:R-:W-:Y:S01]  /*4600*/  ISETP.GE.AND P5, PT, R197, UR11, PT ;  /* 0x0000000bc5007c0c */ /* 0x000fe2000bfa6270 */
[----:B------:R-:W-:-:S02]  /*4610*/  IMAD.IADD R197, R226, 0x1, -R197 ;  /* 0x00000001e2c57824 */ /* 0x000fc400078e0ac5 */
[----:B------:R-:W-:Y:S02]  /*4620*/  IMAD.MOV.U32 R129, RZ, RZ, R59 ;  /* 0x000000ffff817224 */ /* 0x000fe400078e003b */
[----:B------:R-:W-:Y:S01]  /*4630*/  IMAD.IADD R59, R224, 0x1, -R195 ;  /* 0x00000001e03b7824 */ /* 0x000fe200078e0ac3 */
[----:B--2---:R-:W-:Y:S01]  /*4640*/  FSEL R58, R190, -INF , !P2 ;  /* 0xff800000be3a7808 */ /* 0x004fe20005000000 */
[----:B------:R-:W1:Y:S01]  /*4650*/  I2F R75, R75 ;  /* 0x0000004b004b7306 */ /* 0x000e620000201400 */
[----:B------:R-:W-:Y:S01]  /*4660*/  ISETP.GE.AND P2, PT, R185, UR11, PT ;  /* 0x0000000bb9007c0c */ /* 0x000fe2000bf46270 */
[----:B------:R-:W-:Y:S01]  /*4670*/  IMAD.IADD R185, R226, 0x1, -R185 ;  /* 0x00000001e2b97824 */ /* 0x000fe200078e0ab9 */
[----:B------:R-:W-:Y:S01]  /*4680*/  IABS R67, R197 ;  /* 0x000000c500437213 */ /* 0x000fe20000000000 */
[----:B----4-:R-:W-:Y:S01]  /*4690*/  FFMA.FTZ R55, R66, -UR4, R55 ;  /* 0x8000000442377c23 */ /* 0x010fe20008010037 */
[----:B------:R-:W-:Y:S01]  /*46a0*/  FSEL R44, R44, -INF , !P2 ;  /* 0xff8000002c2c7808 */ /* 0x000fe20005000000 */
[----:B------:R-:W-:-:S02]  /*46b0*/  IMAD.IADD R66, R226, 0x1, -R199 ;  /* 0x00000001e2427824 */ /* 0x000fc400078e0ac7 */
[----:B------:R2:W3:Y:S01]  /*46c0*/  I2F R189, R135 ;  /* 0x0000008700bd7306 */ /* 0x0004e20000201400 */
[----:B------:R-:W-:Y:S01]  /*46d0*/  IMAD.MOV.U32 R134, RZ, RZ, R67 ;  /* 0x000000ffff867224 */ /* 0x000fe200078e0043 */
[----:B------:R-:W-:Y:S02]  /*46e0*/  IABS R67, R120 ;  /* 0x0000007800437213 */ /* 0x000fe40000000000 */
[----:B------:R-:W-:Y:S01]  /*46f0*/  FSEL R120, R127, -INF , !P4 ;  /* 0xff8000007f787808 */ /* 0x000fe20006000000 */
[C---:B------:R-:W-:Y:S01]  /*4700*/  IMAD.IADD R127, R216.reuse, 0x1, -R187 ;  /* 0x00000001d87f7824 */ /* 0x040fe200078e0abb */
[----:B------:R-:W-:Y:S01]  /*4710*/  FSEL R238, R55, -INF , !P5 ;  /* 0xff80000037ee7808 */ /* 0x000fe20006800000 */
[----:B------:R-:W-:Y:S01]  /*4720*/  IMAD.IADD R55, R216, 0x1, -R225 ;  /* 0x00000001d8377824 */ /* 0x000fe200078e0ae1 */
[----:B------:R-:W4:Y:S01]  /*4730*/  I2F R192, R192 ;  /* 0x000000c000c07306 */ /* 0x000f220000201400 */
[----:B-1----:R-:W-:Y:S01]  /*4740*/  FFMA.FTZ R75, R75, -UR4, R54 ;  /* 0x800000044b4b7c23 */ /* 0x002fe20008010036 */
[----:B------:R-:W-:Y:S01]  /*4750*/  IABS R125, R127 ;  /* 0x0000007f007d7213 */ /* 0x000fe20000000000 */
[----:B------:R-:W-:Y:S01]  /*4760*/  IMAD.IADD R127, R224, 0x1, -R187 ;  /* 0x00000001e07f7824 */ /* 0x000fe200078e0abb */
[----:B------:R-:W-:Y:S01]  /*4770*/  ISETP.GE.AND P4, PT, R193, UR11, PT ;  /* 0x0000000bc1007c0c */ /* 0x000fe2000bf86270 */
[C---:B------:R-:W-:Y:S01]  /*4780*/  IMAD.IADD R54, R216.reuse, 0x1, -R195 ;  /* 0x00000001d8367824 */ /* 0x040fe200078e0ac3 */
[----:B------:R-:W-:Y:S01]  /*4790*/  FSEL R240, R75, -INF , !P6 ;  /* 0xff8000004bf07808 */ /* 0x000fe20007000000 */
[----:B------:R-:W-:Y:S01]  /*47a0*/  IMAD.MOV.U32 R228, RZ, RZ, R125 ;  /* 0x000000ffffe47224 */ /* 0x000fe200078e007d */
[----:B------:R-:W-:Y:S01]  /*47b0*/  IABS R125, R127 ;  /* 0x0000007f007d7213 */ /* 0x000fe20000000000 */
[----:B--2---:R-:W-:Y:S01]  /*47c0*/  IMAD.MOV.U32 R135, RZ, RZ, R62 ;  /* 0x000000ffff877224 */ /* 0x004fe200078e003e */
[----:B------:R-:W-:Y:S01]  /*47d0*/  IABS R62, R185 ;  /* 0x000000b9003e7213 */ /* 0x000fe20000000000 */
[----:B------:R-:W-:Y:S01]  /*47e0*/  IMAD.IADD R75, R216, 0x1, -R199 ;  /* 0x00000001d84b7824 */ /* 0x000fe200078e0ac7 */
[----:B------:R-:W-:Y:S01]  /*47f0*/  IABS R54, R54 ;  /* 0x0000003600367213 */ /* 0x000fe20000000000 */
[----:B------:R-:W1:Y:S01]  /*4800*/  I2F R230, R125 ;  /* 0x0000007d00e67306 */ /* 0x000e620000201400 */
[----:B---3--:R-:W-:Y:S01]  /*4810*/  FFMA.FTZ R108, R189, -UR4, R108 ;  /* 0x80000004bd6c7c23 */ /* 0x008fe2000801006c */
[----:B------:R-:W-:Y:S01]  /*4820*/  FSEL R48, R48, -INF , !P4 ;  /* 0xff80000030307808 */ /* 0x000fe20006000000 */
[----:B------:R-:W-:Y:S01]  /*4830*/  IMAD.MOV.U32 R137, RZ, RZ, R62 ;  /* 0x000000ffff897224 */ /* 0x000fe200078e003e */
[----:B------:R-:W-:Y:S01]  /*4840*/  IABS R62, R71 ;  /* 0x00000047003e7213 */ /* 0x000fe20000000000 */
[----:B----4-:R-:W-:-:S02]  /*4850*/  FFMA.FTZ R192, R192, -UR4, R119 ;  /* 0x80000004c0c07c23 */ /* 0x010fc40008010077 */
[----:B------:R-:W-:Y:S01]  /*4860*/  IMAD.IADD R119, R224, 0x1, -R191 ;  /* 0x00000001e0777824 */ /* 0x000fe200078e0abf */
[----:B------:R2:W-:Y:S02]  /*4870*/  I2F R71, R62 ;  /* 0x0000003e00477306 */ /* 0x0005e40000201400 */
[----:B------:R-:W-:-:S06]  /*4880*/  FSEL R192, R192, -INF , !P0 ;  /* 0xff800000c0c07808 */ /* 0x000fcc0004000000 */
[----:B------:R-:W3:Y:S01]  /*4890*/  I2F R131, R123 ;  /* 0x0000007b00837306 */ /* 0x000ee20000201400 */
[----:B-1----:R-:W-:Y:S02]  /*48a0*/  FFMA.FTZ R172, R230, -UR4, R109 ;  /* 0x80000004e6ac7c23 */ /* 0x002fe4000801006d */
[----:B------:R-:W-:-:S03]  /*48b0*/  IMAD.IADD R109, R224, 0x1, -R235 ;  /* 0x00000001e06d7824 */ /* 0x000fc600078e0aeb */
[----:B------:R-:W-:Y:S02]  /*48c0*/  FSEL R172, R172, -INF , !P3 ;  /* 0xff800000acac7808 */ /* 0x000fe40005800000 */
[----:B--2---:R-:W-:Y:S01]  /*48d0*/  FSEL R62, R162, -INF , !P1 ;  /* 0xff800000a23e7808 */ /* 0x004fe20004800000 */
[----:B------:R-:W-:Y:S01]  /*48e0*/  FFMA.FTZ R162, R202, -UR4, R117 ;  /* 0x80000004caa27c23 */ /* 0x000fe20008010075 */
[----:B------:R-:W1:Y:S01]  /*48f0*/  I2F R188, R188 ;  /* 0x000000bc00bc7306 */ /* 0x000e620000201400 */
[----:B------:R-:W-:Y:S01]  /*4900*/  IMAD.IADD R117, R216, 0x1, -R191 ;  /* 0x00000001d8757824 */ /* 0x000fe200078e0abf */
[----:B------:R-:W-:Y:S01]  /*4910*/  FSEL R202, R112, -INF , !P6 ;  /* 0xff80000070ca7808 */ /* 0x000fe20007000000 */
[----:B------:R-:W-:Y:S01]  /*4920*/  IMAD.IADD R112, R224, 0x1, -R199 ;  /* 0x00000001e0707824 */ /* 0x000fe200078e0ac7 */
[----:B------:R-:W-:Y:S02]  /*4930*/  IABS R109, R109 ;  /* 0x0000006d006d7213 */ /* 0x000fe40000000000 */
[----:B------:R-:W-:Y:S01]  /*4940*/  IABS R117, R117 ;  /* 0x0000007500757213 */ /* 0x000fe20000000000 */
[----:B---3--:R-:W-:Y:S01]  /*4950*/  FFMA.FTZ R131, R131, -UR4, R105 ;  /* 0x8000000483837c23 */ /* 0x008fe20008010069 */
[----:B------:R-:W2:Y:S01]  /*4960*/  I2F R67, R67 ;  /* 0x0000004300437306 */ /* 0x000ea20000201400 */
[----:B------:R-:W-:-:S02]  /*4970*/  FSEL R162, R162, -INF , !P0 ;  /* 0xff800000a2a27808 */ /* 0x000fc40004000000 */
[----:B------:R-:W-:Y:S01]  /*4980*/  IMAD.MOV.U32 R125, RZ, RZ, R117 ;  /* 0x000000ffff7d7224 */ /* 0x000fe200078e0075 */
[----:B------:R-:W-:Y:S01]  /*4990*/  IABS R117, R119 ;  /* 0x0000007700757213 */ /* 0x000fe20000000000 */
[----:B------:R-:W-:Y:S01]  /*49a0*/  IMAD.MOV.U32 R119, RZ, RZ, R54 ;  /* 0x000000ffff777224 */ /* 0x000fe200078e0036 */
[----:B------:R-:W-:Y:S01]  /*49b0*/  IABS R54, R59 ;  /* 0x0000003b00367213 */ /* 0x000fe20000000000 */
[----:B------:R-:W-:Y:S01]  /*49c0*/  IMAD.IADD R59, R226, 0x1, -R195 ;  /* 0x00000001e23b7824 */ /* 0x000fe200078e0ac3 */
[----:B------:R-:W3:Y:S01]  /*49d0*/  I2F R127, R117 ;  /* 0x00000075007f7306 */ /* 0x000ee20000201400 */
[----:B-1----:R-:W-:Y:S01]  /*49e0*/  FFMA.FTZ R188, R188, -UR4, R113 ;  /* 0x80000004bcbc7c23 */ /* 0x002fe20008010071 */
[----:B------:R-:W-:Y:S02]  /*49f0*/  ISETP.GE.AND P0, PT, R191, UR11, PT ;  /* 0x0000000bbf007c0c */ /* 0x000fe4000bf06270 */
[----:B------:R-:W-:Y:S02]  /*4a00*/  IABS R59, R59 ;  /* 0x0000003b003b7213 */ /* 0x000fe40000000000 */
[----:B------:R-:W-:-:S02]  /*4a10*/  FSEL R208, R188, -INF , !P5 ;  /* 0xff800000bcd07808 */ /* 0x000fc40006800000 */
[----:B------:R-:W1:Y:S01]  /*4a20*/  I2F R139, R139 ;  /* 0x0000008b008b7306 */ /* 0x000e620000201400 */
[----:B------:R-:W-:Y:S01]  /*4a30*/  IMAD.MOV.U32 R123, RZ, RZ, R59 ;  /* 0x000000ffff7b7224 */ /* 0x000fe200078e003b */
[----:B------:R-:W-:Y:S01]  /*4a40*/  IABS R59, R75 ;  /* 0x0000004b003b7213 */ /* 0x000fe20000000000 */
[----:B--2---:R-:W-:Y:S01]  /*4a50*/  FFMA.FTZ R50, R67, -UR4, R50 ;  /* 0x8000000443327c23 */ /* 0x004fe20008010032 */
[----:B------:R-:W-:Y:S01]  /*4a60*/  ISETP.GE.AND P1, PT, R175, UR11, PT ;  /* 0x0000000baf007c0c */ /* 0x000fe2000bf26270 */
[----:B------:R-:W-:Y:S01]  /*4a70*/  IMAD.IADD R67, R216, 0x1, -R239 ;  /* 0x00000001d8437824 */ /* 0x000fe200078e0aef */
[----:B------:R-:W-:Y:S01]  /*4a80*/  FSEL R40, R40, -INF , !P0 ;  /* 0xff80000028287808 */ /* 0x000fe20004000000 */
[----:B------:R-:W-:Y:S01]  /*4a90*/  IMAD.MOV.U32 R75, RZ, RZ, R59 ;  /* 0x000000ffff4b7224 */ /* 0x000fe200078e003b */
[----:B------:R-:W-:Y:S01]  /*4aa0*/  IABS R59, R112 ;  /* 0x00000070003b7213 */ /* 0x000fe20000000000 */
[----:B------:R-:W2:Y:S01]  /*4ab0*/  I2F R134, R134 ;  /* 0x0000008600867306 */ /* 0x000ea20000201400 */
[----:B------:R-:W-:Y:S01]  /*4ac0*/  IABS R67, R67 ;  /* 0x0000004300437213 */ /* 0x000fe20000000000 */
[----:B---3--:R-:W-:Y:S01]  /*4ad0*/  FFMA.FTZ R100, R127, -UR4, R100 ;  /* 0x800000047f647c23 */ /* 0x008fe20008010064 */
[----:B------:R-:W-:Y:S01]  /*4ae0*/  FSEL R236, R50, -INF , !P4 ;  /* 0xff80000032ec7808 */ /* 0x000fe20006000000 */
[----:B------:R-:W-:Y:S01]  /*4af0*/  IMAD.MOV.U32 R117, RZ, RZ, R59 ;  /* 0x000000ffff757224 */ /* 0x000fe200078e003b */
[----:B------:R-:W-:Y:S01]  /*4b00*/  IABS R59, R66 ;  /* 0x00000042003b7213 */ /* 0x000fe20000000000 */
[----:B------:R-:W-:Y:S01]  /*4b10*/  IMAD.IADD R66, R216, 0x1, -R213 ;  /* 0x00000001d8427824 */ /* 0x000fe200078e0ad5 */
[----:B------:R-:W-:Y:S01]  /*4b20*/  FSEL R144, R100, -INF , !P0 ;  /* 0xff80000064907808 */ /* 0x000fe20004000000 */
[----:B------:R-:W-:Y:S01]  /*4b30*/  I2F R228, R228 ;  /* 0x000000e400e47306 */ /* 0x000fe20000201400 */
[----:B-1----:R-:W-:Y:S01]  /*4b40*/  FFMA.FTZ R110, R139, -UR4, R110 ;  /* 0x800000048b6e7c23 */ /* 0x002fe2000801006e */
[----:B------:R-:W-:Y:S01]  /*4b50*/  FSEL R150, R131, -INF , !P1 ;  /* 0xff80000083967808 */ /* 0x000fe20004800000 */
[----:B------:R-:W-:Y:S01]  /*4b60*/  IMAD.MOV.U32 R113, RZ, RZ, R59 ;  /* 0x000000ffff717224 */ /* 0x000fe200078e003b */
[----:B------:R-:W-:Y:S01]  /*4b70*/  IABS R59, R66 ;  /* 0x00000042003b7213 */ /* 0x000fe20000000000 */
[----:B------:R-:W-:-:S02]  /*4b80*/  IMAD.IADD R66, R224, 0x1, -R213 ;  /* 0x00000001e0427824 */ /* 0x000fc400078e0ad5 */
[----:B------:R-:W-:Y:S01]  /*4b90*/  IMAD.IADD R50, R224, 0x1, -R239 ;  /* 0x00000001e0327824 */ /* 0x000fe200078e0aef */
[----:B------:R-:W-:Y:S01]  /*4ba0*/  I2F R234, R234 ;  /* 0x000000ea00ea7306 */ /* 0x000fe20000201400 */
[----:B------:R-:W-:Y:S01]  /*4bb0*/  IMAD.MOV.U32 R232, RZ, RZ, R59 ;  /* 0x000000ffffe87224 */ /* 0x000fe200078e003b */
[----:B------:R-:W-:Y:S01]  /*4bc0*/  IABS R59, R66 ;  /* 0x00000042003b7213 */ /* 0x000fe20000000000 */
[----:B--2---:R-:W-:Y:S01]  /*4bd0*/  FFMA.FTZ R115, R134, -UR4, R115 ;  /* 0x8000000486737c23 */ /* 0x004fe20008010073 */
[----:B------:R-:W-:Y:S01]  /*4be0*/  FSEL R66, R53, -INF , !P5 ;  /* 0xff80000035427808 */ /* 0x000fe20006800000 */
[C---:B------:R-:W-:Y:S01]  /*4bf0*/  IMAD.IADD R53, R226.reuse, 0x1, -R213 ;  /* 0x00000001e2357824 */ /* 0x040fe200078e0ad5 */
[----:B------:R-:W-:Y:S01]  /*4c00*/  IABS R50, R50 ;  /* 0x0000003200327213 */ /* 0x000fe20000000000 */
[C---:B------:R-:W-:Y:S01]  /*4c10*/  IMAD.IADD R100, R226.reuse, 0x1, -R205 ;  /* 0x00000001e2647824 */ /* 0x040fe200078e0acd */
[----:B------:R-:W1:Y:S01]  /*4c20*/  I2F R133, R121 ;  /* 0x0000007900857306 */ /* 0x000e620000201400 */
[----:B------:R-:W-:Y:S01]  /*4c30*/  IMAD.IADD R112, R226, 0x1, -R233 ;  /* 0x00000001e2707824 */ /* 0x000fe200078e0ae9 */
[----:B------:R-:W-:-:S02]  /*4c40*/  IABS R53, R53 ;  /* 0x0000003500357213 */ /* 0x000fc40000000000 */
[----:B------:R-:W-:Y:S02]  /*4c50*/  FSEL R188, R115, -INF , !P5 ;  /* 0xff80000073bc7808 */ /* 0x000fe40006800000 */
[----:B------:R-:W-:Y:S01]  /*4c60*/  IABS R100, R100 ;  /* 0x0000006400647213 */ /* 0x000fe20000000000 */
[----:B------:R-:W-:Y:S01]  /*4c70*/  IMAD.MOV.U32 R250, RZ, RZ, R53 ;  /* 0x000000fffffa7224 */ /* 0x000fe200078e0035 */
[----:B------:R-:W-:Y:S01]  /*4c80*/  IABS R53, R55 ;  /* 0x0000003700357213 */ /* 0x000fe20000000000 */
[----:B------:R2:W3:Y:S01]  /*4c90*/  I2F R121, R54 ;  /* 0x0000003600797306 */ /* 0x0004e20000201400 */
[----:B------:R-:W-:Y:S01]  /*4ca0*/  IMAD.IADD R55, R224, 0x1, -R225 ;  /* 0x00000001e0377824 */ /* 0x000fe200078e0ae1 */
[----:B------:R-:W-:Y:S02]  /*4cb0*/  ISETP.GE.AND P5, PT, R199, UR11, PT ;  /* 0x0000000bc7007c0c */ /* 0x000fe4000bfa6270 */
[----:B------:R-:W-:Y:S02]  /*4cc0*/  IABS R105, R112 ;  /* 0x0000007000697213 */ /* 0x000fe40000000000 */
[----:B------:R-:W-:Y:S01]  /*4cd0*/  IABS R55, R55 ;  /* 0x0000003700377213 */ /* 0x000fe20000000000 */
[----:B-1----:R-:W-:Y:S01]  /*4ce0*/  FFMA.FTZ R107, R133, -UR4, R107 ;  /* 0x80000004856b7c23 */ /* 0x002fe2000801006b */
[----:B------:R-:W1:Y:S01]  /*4cf0*/  I2F R201, R201 ;  /* 0x000000c900c97306 */ /* 0x000e620000201400 */
[----:B------:R-:W-:-:S03]  /*4d00*/  FSEL R28, R28, -INF , !P5 ;  /* 0xff8000001c1c7808 */ /* 0x000fc60006800000 */
[----:B------:R-:W-:Y:S02]  /*4d10*/  FSEL R112, R107, -INF , !P1 ;  /* 0xff8000006b707808 */ /* 0x000fe40004800000 */
[----:B--2---:R-:W-:Y:S02]  /*4d20*/  FSEL R54, R166, -INF , !P6 ;  /* 0xff800000a6367808 */ /* 0x004fe40007000000 */
[----:B------:R2:W-:Y:S01]  /*4d30*/  I2F R134, R67 ;  /* 0x0000004300867306 */ /* 0x0005e20000201400 */
[----:B------:R-:W-:Y:S01]  /*4d40*/  FSEL R166, R108, -INF , !P4 ;  /* 0xff8000006ca67808 */ /* 0x000fe20006000000 */
[----:B---3--:R-:W-:Y:S01]  /*4d50*/  FFMA.FTZ R121, R121, -UR4, R101 ;  /* 0x8000000479797c23 */ /* 0x008fe20008010065 */
[----:B------:R-:W-:Y:S01]  /*4d60*/  FSEL R108, R110, -INF , !P4 ;  /* 0xff8000006e6c7808 */ /* 0x000fe20006000000 */
[----:B------:R-:W-:Y:S01]  /*4d70*/  IMAD.IADD R110, R226, 0x1, -R239 ;  /* 0x00000001e26e7824 */ /* 0x000fe200078e0aef */
[----:B------:R-:W-:Y:S01]  /*4d80*/  ISETP.GE.AND P4, PT, R213, UR11, PT ;  /* 0x0000000bd5007c0c */ /* 0x000fe2000bf86270 */
[----:B------:R-:W-:Y:S01]  /*4d90*/  IMAD.IADD R101, R224, 0x1, -R211 ;  /* 0x00000001e0657824 */ /* 0x000fe200078e0ad3 */
[----:B------:R-:W-:Y:S01]  /*4da0*/  IADD3 R213, R219, 0x1000, RZ ;  /* 0x00001000dbd57810 */ /* 0x000fe20007ffe0ff */
[----:B------:R-:W3:Y:S01]  /*4db0*/  I2F R129, R129 ;  /* 0x0000008100817306 */ /* 0x000ee20000201400 */
[----:B------:R-:W-:Y:S01]  /*4dc0*/  IABS R110, R110 ;  /* 0x0000006e006e7213 */ /* 0x000fe20000000000 */
[----:B-1----:R-:W-:Y:S01]  /*4dd0*/  FFMA.FTZ R114, R201, -UR4, R114 ;  /* 0x80000004c9727c23 */ /* 0x002fe20008010072 */
[----:B------:R-:W-:-:S03]  /*4de0*/  IABS R101, R101 ;  /* 0x0000006500657213 */ /* 0x000fc60000000000 */
[----:B------:R-:W-:Y:S01]  /*4df0*/  IMAD.MOV.U32 R230, RZ, RZ, R110 ;  /* 0x000000ffffe67224 */ /* 0x000fe200078e006e */
[----:B------:R-:W-:Y:S01]  /*4e00*/  FSEL R190, R114, -INF , !P6 ;  /* 0xff80000072be7808 */ /* 0x000fe20007000000 */
[----:B--2---:R-:W-:Y:S01]  /*4e10*/  FFMA.FTZ R67, R228, -UR4, R51 ;  /* 0x80000004e4437c23 */ /* 0x004fe20008010033 */
[----:B------:R-:W1:Y:S01]  /*4e20*/  I2F R53, R53 ;  /* 0x0000003500357306 */ /* 0x000e620000201400 */
[----:B------:R-:W-:Y:S01]  /*4e30*/  IMAD.IADD R51, R216, 0x1, -R235 ;  /* 0x00000001d8337824 */ /* 0x000fe200078e0aeb */
[----:B------:R-:W-:Y:S01]  /*4e40*/  ISETP.GE.AND P6, PT, R195, UR11, PT ;  /* 0x0000000bc3007c0c */ /* 0x000fe2000bfc6270 */
[----:B------:R-:W-:Y:S02]  /*4e50*/  FFMA.FTZ R110, R234, -UR4, R111 ;  /* 0x80000004ea6e7c23 */ /* 0x000fe4000801006f */
[----:B------:R-:W-:Y:S01]  /*4e60*/  FFMA.FTZ R234, R79, -UR4, R46 ;  /* 0x800000044fea7c23 */ /* 0x000fe2000801002e */
[----:B------:R-:W-:Y:S01]  /*4e70*/  IABS R51, R51 ;  /* 0x0000003300337213 */ /* 0x000fe20000000000 */
[----:B---3--:R-:W-:Y:S01]  /*4e80*/  FFMA.FTZ R102, R129, -UR4, R102 ;  /* 0x8000000481667c23 */ /* 0x008fe20008010066 */
[----:B------:R2:W3:Y:S01]  /*4e90*/  I2F R244, R59 ;  /* 0x0000003b00f47306 */ /* 0x0004e20000201400 */
[----:B------:R-:W-:Y:S01]  /*4ea0*/  IMAD.IADD R46, R216, 0x1, -R233 ;  /* 0x00000001d82e7824 */ /* 0x000fe200078e0ae9 */
[----:B------:R-:W-:Y:S01]  /*4eb0*/  FSEL R234, R234, -INF , !P2 ;  /* 0xff800000eaea7808 */ /* 0x000fe20005000000 */
[----:B------:R-:W-:Y:S01]  /*4ec0*/  FFMA.FTZ R35, R134, -UR4, R35 ;  /* 0x8000000486237c23 */ /* 0x000fe20008010023 */
[----:B------:R-:W-:Y:S01]  /*4ed0*/  FSEL R114, R102, -INF , !P0 ;  /* 0xff80000066727808 */ /* 0x000fe20004000000 */
[----:B------:R-:W-:Y:S01]  /*4ee0*/  IMAD.IADD R102, R216, 0x1, -R211 ;  /* 0x00000001d8667824 */ /* 0x000fe200078e0ad3 */
[----:B------:R-:W-:-:S02]  /*4ef0*/  IABS R46, R46 ;  /* 0x0000002e002e7213 */ /* 0x000fc40000000000 */
[----:B------:R4:W5:Y:S01]  /*4f00*/  I2F R228, R50 ;  /* 0x0000003200e47306 */ /* 0x0009620000201400 */
[----:B-1----:R-:W-:Y:S01]  /*4f10*/  FFMA.FTZ R33, R53, -UR4, R34 ;  /* 0x8000000435217c23 */ /* 0x002fe20008010022 */
[----:B------:R-:W-:Y:S01]  /*4f20*/  IABS R102, R102 ;  /* 0x0000006600667213 */ /* 0x000fe20000000000 */
[----:B------:R-:W-:Y:S01]  /*4f30*/  IMAD.IADD R53, R224, 0x1, -R161 ;  /* 0x00000001e0357824 */ /* 0x000fe200078e0aa1 */
[----:B------:R-:W-:Y:S02]  /*4f40*/  FSEL R110, R110, -INF , !P3 ;  /* 0xff8000006e6e7808 */ /* 0x000fe40005800000 */
[----:B------:R-:W-:Y:S01]  /*4f50*/  FSEL R184, R121, -INF , !P6 ;  /* 0xff80000079b87808 */ /* 0x000fe20007000000 */
[----:B--2---:R-:W-:Y:S01]  /*4f60*/  IMAD.IADD R59, R226, 0x1, -R225 ;  /* 0x00000001e23b7824 */ /* 0x004fe200078e0ae1 */
[----:B------:R-:W1:Y:S01]  /*4f70*/  I2F R113, R113 ;  /* 0x0000007100717306 */ /* 0x000e620000201400 */
[----:B------:R-:W-:Y:S01]  /*4f80*/  IABS R53, R53 ;  /* 0x0000003500357213 */ /* 0x000fe20000000000 */
[----:B---3--:R-:W-:-:S02]  /*4f90*/  FFMA.FTZ R97, R244, -UR4, R97 ;  /* 0x80000004f4617c23 */ /* 0x008fc40008010061 */
[----:B------:R-:W-:Y:S02]  /*4fa0*/  IABS R59, R59 ;  /* 0x0000003b003b7213 */ /* 0x000fe40000000000 */
[----:B----4-:R-:W-:Y:S02]  /*4fb0*/  FSEL R50, R49, -INF , !P3 ;  /* 0xff80000031327808 */ /* 0x010fe40005800000 */
[----:B------:R-:W2:Y:S01]  /*4fc0*/  I2F R117, R117 ;  /* 0x0000007500757306 */ /* 0x000ea20000201400 */
[----:B------:R-:W-:Y:S01]  /*4fd0*/  FSEL R49, R67, -INF , !P3 ;  /* 0xff80000043317808 */ /* 0x000fe20005800000 */
[----:B------:R-:W-:Y:S01]  /*4fe0*/  IMAD.IADD R67, R226, 0x1, -R235 ;  /* 0x00000001e2437824 */ /* 0x000fe200078e0aeb */
[----:B------:R-:W-:Y:S01]  /*4ff0*/  ISETP.GE.AND P3, PT, R225, UR11, PT ;  /* 0x0000000be1007c0c */ /* 0x000fe2000bf66270 */
[----:B-----5:R-:W-:Y:S01]  /*5000*/  FFMA.FTZ R93, R228, -UR4, R93 ;  /* 0x80000004e45d7c23 */ /* 0x020fe2000801005d */
[----:B------:R-:W-:Y:S01]  /*5010*/  FSEL R146, R97, -INF , !P4 ;  /* 0xff80000061927808 */ /* 0x000fe20006000000 */
[----:B------:R-:W-:Y:S01]  /*5020*/  IMAD.IADD R97, R216, 0x1, -R161 ;  /* 0x00000001d8617824 */ /* 0x000fe200078e0aa1 */
[----:B------:R-:W-:Y:S01]  /*5030*/  IABS R111, R67 ;  /* 0x00000043006f7213 */ /* 0x000fe20000000000 */
[----:B------:R-:W3:Y:S01]  /*5040*/  I2F R135, R135 ;  /* 0x0000008700877306 */ /* 0x000ee20000201400 */
[----:B-1----:R-:W-:Y:S01]  /*5050*/  FFMA.FTZ R113, R113, -UR4, R98 ;  /* 0x8000000471717c23 */ /* 0x002fe20008010062 */
[----:B------:R-:W-:-:S02]  /*5060*/  FSEL R24, R149, -INF , !P3 ;  /* 0xff80000095187808 */ /* 0x000fc40005800000 */
[----:B------:R-:W-:Y:S02]  /*5070*/  FSEL R33, R33, -INF , !P3 ;  /* 0xff80000021217808 */ /* 0x000fe40005800000 */
[----:B------:R-:W-:Y:S02]  /*5080*/  IABS R97, R97 ;  /* 0x0000006100617213 */ /* 0x000fe40000000000 */
[----:B------:R-:W1:Y:S01]  /*5090*/  I2F R137, R137 ;  /* 0x0000008900897306 */ /* 0x000e620000201400 */
[----:B--2---:R-:W-:-:S05]  /*50a0*/  FFMA.FTZ R96, R117, -UR4, R96 ;  /* 0x8000000475607c23 */ /* 0x004fca0008010060 */
[----:B------:R-:W-:Y:S02]  /*50b0*/  FSEL R186, R96, -INF , !P5 ;  /* 0xff80000060ba7808 */ /* 0x000fe40006800000 */
[----:B------:R-:W-:Y:S01]  /*50c0*/  I2F R51, R51 ;  /* 0x0000003300337306 */ /* 0x000fe20000201400 */
[----:B---3--:R-:W-:-:S07]  /*50d0*/  FFMA.FTZ R104, R135, -UR4, R104 ;  /* 0x8000000487687c23 */ /* 0x008fce0008010068 */
[----:B------:R-:W2:Y:S01]  /*50e0*/  I2F R119, R119 ;  /* 0x0000007700777306 */ /* 0x000ea20000201400 */
[----:B-1----:R-:W-:Y:S01]  /*50f0*/  FFMA.FTZ R137, R137, -UR4, R106 ;  /* 0x8000000489897c23 */ /* 0x002fe2000801006a */
[----:B------:R-:W-:-:S04]  /*5100*/  FSEL R106, R104, -INF , !P2 ;  /* 0xff800000686a7808 */ /* 0x000fc80005000000 */
[----:B------:R-:W-:Y:S02]  /*5110*/  FSEL R104, R137, -INF , !P2 ;  /* 0xff80000089687808 */ /* 0x000fe40005000000 */
[----:B------:R-:W1:Y:S01]  /*5120*/  I2F R232, R232 ;  /* 0x000000e800e87306 */ /* 0x000e620000201400 */
[----:B------:R-:W-:-:S04]  /*5130*/  ISETP.GE.AND P2, PT, R239, UR11, PT ;  /* 0x0000000bef007c0c */ /* 0x000fc8000bf46270 */
[----:B------:R-:W-:Y:S02]  /*5140*/  FSEL R225, R35, -INF , !P2 ;  /* 0xff80000023e17808 */ /* 0x000fe40005000000 */
[----:B------:R-:W-:Y:S01]  /*5150*/  FSEL R32, R32, -INF , !P2 ;  /* 0xff80000020207808 */ /* 0x000fe20005000000 */
[----:B------:R-:W3:Y:S01]  /*5160*/  I2F R250, R250 ;  /* 0x000000fa00fa7306 */ /* 0x000ee20000201400 */
[----:B--2---:R-:W-:Y:S01]  /*5170*/  FFMA.FTZ R119, R119, -UR4, R43 ;  /* 0x8000000477777c23 */ /* 0x004fe2000801002b */
[----:B------:R-:W-:Y:S01]  /*5180*/  FSEL R182, R93, -INF , !P2 ;  /* 0xff8000005db67808 */ /* 0x000fe20005000000 */
[----:B------:R-:W-:Y:S02]  /*5190*/  IMAD.MOV.U32 R43, RZ, RZ, R100 ;  /* 0x000000ffff2b7224 */ /* 0x000fe400078e0064 */
[----:B------:R-:W-:-:S03]  /*51a0*/  IMAD.MOV.U32 R100, RZ, RZ, R102 ;  /* 0x000000ffff647224 */ /* 0x000fc600078e0066 */
[----:B------:R2:W4:Y:S01]  /*51b0*/  I2F R67, R109 ;  /* 0x0000006d00437306 */ /* 0x0005220000201400 */
[----:B-1----:R-:W-:-:S07]  /*51c0*/  FFMA.FTZ R39, R232, -UR4, R39 ;  /* 0x80000004e8277c23 */ /* 0x002fce0008010027 */
[----:B------:R-:W1:Y:S01]  /*51d0*/  I2F R55, R55 ;  /* 0x0000003700377306 */ /* 0x000e620000201400 */
[----:B---3--:R-:W-:-:S05]  /*51e0*/  FFMA.FTZ R96, R250, -UR4, R99 ;  /* 0x80000004fa607c23 */ /* 0x008fca0008010063 */
[----:B------:R-:W-:Y:S01]  /*51f0*/  FSEL R96, R96, -INF , !P4 ;  /* 0xff80000060607808 */ /* 0x000fe20006000000 */
[----:B--2---:R-:W-:Y:S01]  /*5200*/  IMAD.IADD R109, R224, 0x1, -R233 ;  /* 0x00000001e06d7824 */ /* 0x004fe200078e0ae9 */
[----:B------:R-:W2:Y:S01]  /*5210*/  I2F R59, R59 ;  /* 0x0000003b003b7306 */ /* 0x000ea20000201400 */
[----:B----4-:R-:W-:Y:S02]  /*5220*/  FFMA.FTZ R67, R67, -UR4, R88 ;  /* 0x8000000443437c23 */ /* 0x010fe40008010058 */
[----:B-1----:R-:W-:-:S05]  /*5230*/  FFMA.FTZ R92, R55, -UR4, R92 ;  /* 0x80000004375c7c23 */ /* 0x002fca000801005c */
[----:B------:R-:W1:Y:S01]  /*5240*/  I2F R230, R230 ;  /* 0x000000e600e67306 */ /* 0x000e620000201400 */
[----:B------:R-:W-:Y:S01]  /*5250*/  IMAD.IADD R55, R224, 0x1, -R163 ;  /* 0x00000001e0377824 */ /* 0x000fe200078e0aa3 */
[----:B------:R-:W-:-:S04]  /*5260*/  FSEL R92, R92, -INF , !P3 ;  /* 0xff8000005c5c7808 */ /* 0x000fc80005800000 */
[----:B------:R-:W-:Y:S02]  /*5270*/  IABS R55, R55 ;  /* 0x0000003700377213 */ /* 0x000fe40000000000 */
[----:B------:R3:W4:Y:S01]  /*5280*/  I2F R79, R111 ;  /* 0x0000006f004f7306 */ /* 0x0007220000201400 */
[----:B--2---:R-:W-:-:S05]  /*5290*/  FFMA.FTZ R34, R59, -UR4, R94 ;  /* 0x800000043b227c23 */ /* 0x004fca000801005e */
[----:B------:R-:W-:Y:S02]  /*52a0*/  FSEL R34, R34, -INF , !P3 ;  /* 0xff80000022227808 */ /* 0x000fe40005800000 */
[----:B------:R-:W2:Y:S01]  /*52b0*/  I2F R125, R125 ;  /* 0x0000007d007d7306 */ /* 0x000ea20000201400 */
[----:B-1----:R-:W-:Y:S01]  /*52c0*/  FFMA.FTZ R95, R230, -UR4, R95 ;  /* 0x80000004e65f7c23 */ /* 0x002fe2000801005f */
[----:B------:R-:W-:Y:S01]  /*52d0*/  ISETP.GE.AND P3, PT, R161, UR11, PT ;  /* 0x0000000ba1007c0c */ /* 0x000fe2000bf66270 */
[----:B------:R-:W-:-:S05]  /*52e0*/  IMAD.IADD R161, R226, 0x1, -R161 ;  /* 0x00000001e2a17824 */ /* 0x000fca00078e0aa1 */
[----:B------:R-:W1:Y:S01]  /*52f0*/  I2F R75, R75 ;  /* 0x0000004b004b7306 */ /* 0x000e620000201400 */
[----:B---3--:R-:W-:Y:S01]  /*5300*/  IABS R111, R109 ;  /* 0x0000006d006f7213 */ /* 0x008fe20000000000 */
[----:B------:R-:W-:Y:S01]  /*5310*/  FFMA.FTZ R109, R71, -UR4, R47 ;  /* 0x80000004476d7c23 */ /* 0x000fe2000801002f */
[----:B------:R-:W-:Y:S01]  /*5320*/  IABS R161, R161 ;  /* 0x000000a100a17213 */ /* 0x000fe20000000000 */
[--C-:B------:R-:W-:Y:S02]  /*5330*/  IMAD.IADD R47, R216, 0x1, -R205.reuse ;  /* 0x00000001d82f7824 */ /* 0x100fe400078e0acd */
[----:B----4-:R-:W-:Y:S01]  /*5340*/  FFMA.FTZ R79, R79, -UR4, R90 ;  /* 0x800000044f4f7c23 */ /* 0x010fe2000801005a */
[----:B------:R-:W-:Y:S01]  /*5350*/  FSEL R90, R95, -INF , !P2 ;  /* 0xff8000005f5a7808 */ /* 0x000fe20005000000 */
[----:B------:R3:W4:Y:S01]  /*5360*/  I2F R98, R101 ;  /* 0x0000006500627306 */ /* 0x0007220000201400 */
[----:B------:R-:W-:Y:S01]  /*5370*/  IABS R47, R47 ;  /* 0x0000002f002f7213 */ /* 0x000fe20000000000 */
[----:B--2---:R-:W-:Y:S01]  /*5380*/  FFMA.FTZ R125, R125, -UR4, R42 ;  /* 0x800000047d7d7c23 */ /* 0x004fe2000801002a */
[----:B------:R-:W-:Y:S01]  /*5390*/  ISETP.GE.AND P2, PT, R163, UR11, PT ;  /* 0x0000000ba3007c0c */ /* 0x000fe2000bf46270 */
[----:B------:R-:W-:-:S02]  /*53a0*/  IMAD.IADD R42, R224, 0x1, -R205 ;  /* 0x00000001e02a7824 */ /* 0x000fc400078e0acd */
[----:B------:R-:W-:Y:S02]  /*53b0*/  IMAD.IADD R224, R224, 0x1, -R203 ;  /* 0x00000001e0e07824 */ /* 0x000fe400078e0acb */
[----:B------:R2:W5:Y:S01]  /*53c0*/  I2F R134, R53 ;  /* 0x0000003500867306 */ /* 0x0005620000201400 */
[----:B-1----:R-:W-:Y:S01]  /*53d0*/  FFMA.FTZ R38, R75, -UR4, R38 ;  /* 0x800000044b267c23 */ /* 0x002fe20008010026 */
[----:B------:R-:W-:Y:S01]  /*53e0*/  IABS R42, R42 ;  /* 0x0000002a002a7213 */ /* 0x000fe20000000000 */
[----:B------:R-:W-:Y:S01]  /*53f0*/  IMAD.IADD R75, R226, 0x1, -R167 ;  /* 0x00000001e24b7824 */ /* 0x000fe200078e0aa7 */
[----:B------:R-:W-:Y:S02]  /*5400*/  IABS R224, R224 ;  /* 0x000000e000e07213 */ /* 0x000fe40000000000 */
[----:B------:R-:W-:Y:S01]  /*5410*/  FSEL R229, R38, -INF , !P5 ;  /* 0xff80000026e57808 */ /* 0x000fe20006800000 */
[----:B---3--:R-:W-:Y:S01]  /*5420*/  IMAD.MOV.U32 R101, RZ, RZ, R36 ;  /* 0x000000ffff657224 */ /* 0x008fe200078e0024 */
[----:B------:R-:W-:Y:S01]  /*5430*/  IABS R36, R37 ;  /* 0x0000002500247213 */ /* 0x000fe20000000000 */
[----:B------:R-:W1:Y:S01]  /*5440*/  I2F R155, R155 ;  /* 0x0000009b009b7306 */ /* 0x000e620000201400 */
[----:B------:R-:W-:Y:S01]  /*5450*/  IABS R75, R75 ;  /* 0x0000004b004b7213 */ /* 0x000fe20000000000 */
[----:B----4-:R-:W-:Y:S01]  /*5460*/  FFMA.FTZ R85, R98, -UR4, R85 ;  /* 0x8000000462557c23 */ /* 0x010fe20008010055 */
[----:B------:R-:W-:Y:S01]  /*5470*/  FSEL R38, R113, -INF , !P5 ;  /* 0xff80000071267808 */ /* 0x000fe20006800000 */
[----:B------:R-:W-:Y:S01]  /*5480*/  IMAD.MOV.U32 R99, RZ, RZ, R36 ;  /* 0x000000ffff637224 */ /* 0x000fe200078e0024 */
[----:B------:R-:W-:Y:S01]  /*5490*/  FSEL R36, R156, -INF , !P4 ;  /* 0xff8000009c247808 */ /* 0x000fe20006000000 */
[----:B--2---:R-:W-:Y:S01]  /*54a0*/  FFMA.FTZ R53, R51, -UR4, R26 ;  /* 0x8000000433357c23 */ /* 0x004fe2000801001a */
[----:B------:R-:W-:Y:S01]  /*54b0*/  ISETP.GE.AND P5, PT, R211, UR11, PT ;  /* 0x0000000bd3007c0c */ /* 0x000fe2000bfa6270 */
[C---:B------:R-:W-:Y:S01]  /*54c0*/  IMAD.IADD R26, R216.reuse, 0x1, -R163 ;  /* 0x00000001d81a7824 */ /* 0x040fe200078e0aa3 */
[----:B------:R2:W3:Y:S01]  /*54d0*/  I2F R248, R46 ;  /* 0x0000002e00f87306 */ /* 0x0004e20000201400 */
[----:B------:R-:W-:-:S02]  /*54e0*/  IMAD.IADD R216, R216, 0x1, -R203 ;  /* 0x00000001d8d87824 */ /* 0x000fc400078e0acb */
[----:B------:R-:W-:Y:S01]  /*54f0*/  IMAD.IADD R163, R226, 0x1, -R163 ;  /* 0x00000001e2a37824 */ /* 0x000fe200078e0aa3 */
[----:B------:R-:W-:Y:S01]  /*5500*/  IABS R26, R26 ;  /* 0x0000001a001a7213 */ /* 0x000fe20000000000 */
[----:B-----5:R-:W-:Y:S01]  /*5510*/  FFMA.FTZ R81, R134, -UR4, R81 ;  /* 0x8000000486517c23 */ /* 0x020fe20008010051 */
[----:B------:R-:W-:Y:S01]  /*5520*/  IABS R158, R216 ;  /* 0x000000d8009e7213 */ /* 0x000fe20000000000 */
[----:B-1----:R-:W-:Y:S01]  /*5530*/  FFMA.FTZ R155, R155, -UR4, R8 ;  /* 0x800000049b9b7c23 */ /* 0x002fe20008010008 */
[----:B------:R-:W1:Y:S01]  /*5540*/  I2F R214, R214 ;  /* 0x000000d600d67306 */ /* 0x000e620000201400 */
[----:B------:R-:W-:Y:S02]  /*5550*/  IABS R163, R163 ;  /* 0x000000a300a37213 */ /* 0x000fe40000000000 */
[----:B------:R-:W-:Y:S02]  /*5560*/  IADD3 R216, R219, 0x400, RZ ;  /* 0x00000400dbd87810 */ /* 0x000fe40007ffe0ff */
[----:B--2---:R-:W-:-:S03]  /*5570*/  FSEL R46, R45, -INF , !P1 ;  /* 0xff8000002d2e7808 */ /* 0x004fc60004800000 */
[----:B------:R2:W4:Y:S01]  /*5580*/  I2F R107, R47 ;  /* 0x0000002f006b7306 */ /* 0x0005220000201400 */
[----:B------:R-:W-:Y:S01]  /*5590*/  FSEL R45, R109, -INF , !P1 ;  /* 0xff8000006d2d7808 */ /* 0x000fe20004800000 */
[----:B---3--:R-:W-:Y:S01]  /*55a0*/  FFMA.FTZ R248, R248, -UR4, R27 ;  /* 0x80000004f8f87c23 */ /* 0x008fe2000801001b */
[----:B------:R-:W-:-:S04]  /*55b0*/  ISETP.GE.AND P1, PT, R235, UR11, PT ;  /* 0x0000000beb007c0c */ /* 0x000fc8000bf26270 */
[----:B------:R-:W-:Y:S01]  /*55c0*/  FSEL R35, R53, -INF , !P1 ;  /* 0xff80000035237808 */ /* 0x000fe20004800000 */
[----:B------:R-:W3:Y:S01]  /*55d0*/  I2F R154, R154 ;  /* 0x0000009a009a7306 */ /* 0x000ee20000201400 */
[----:B------:R-:W-:Y:S01]  /*55e0*/  FSEL R94, R67, -INF , !P1 ;  /* 0xff800000435e7808 */ /* 0x000fe20004800000 */
[----:B-1----:R-:W-:Y:S01]  /*55f0*/  FFMA.FTZ R8, R214, -UR4, R9 ;  /* 0x80000004d6087c23 */ /* 0x002fe20008010009 */
[----:B------:R-:W-:Y:S02]  /*5600*/  FSEL R88, R79, -INF , !P1 ;  /* 0xff8000004f587808 */ /* 0x000fe40004800000 */
[----:B------:R-:W-:-:S03]  /*5610*/  IADD3 R214, R219, 0xc00, RZ ;  /* 0x00000c00dbd67810 */ /* 0x000fc60007ffe0ff */
[----:B------:R-:W1:Y:S01]  /*5620*/  I2F R71, R111 ;  /* 0x0000006f00477306 */ /* 0x000e620000201400 */
[----:B--2---:R-:W-:Y:S01]  /*5630*/  FSEL R47, R125, -INF , !P0 ;  /* 0xff8000007d2f7808 */ /* 0x004fe20004000000 */
[----:B----4-:R-:W-:Y:S01]  /*5640*/  FFMA.FTZ R107, R107, -UR4, R18 ;  /* 0x800000046b6b7c23 */ /* 0x010fe20008010012 */
[----:B------:R-:W-:-:S05]  /*5650*/  ISETP.GE.AND P0, PT, R233, UR11, PT ;  /* 0x0000000be9007c0c */ /* 0x000fca000bf06270 */
[----:B------:R-:W2:Y:S01]  /*5660*/  I2F R105, R105 ;  /* 0x0000006900697306 */ /* 0x000ea20000201400 */
[----:B---3--:R-:W-:-:S05]  /*5670*/  FFMA.FTZ R20, R154, -UR4, R25 ;  /* 0x800000049a147c23 */ /* 0x008fca0008010019 */
[----:B------:R-:W-:Y:S02]  /*5680*/  FSEL R20, R20, -INF , !P0 ;  /* 0xff80000014147808 */ /* 0x000fe40004000000 */
[----:B------:R-:W3:Y:S01]  /*5690*/  I2F R73, R73 ;  /* 0x0000004900497306 */ /* 0x000ee20000201400 */
[----:B-1----:R-:W-:-:S07]  /*56a0*/  FFMA.FTZ R71, R71, -UR4, R89 ;  /* 0x8000000447477c23 */ /* 0x002fce0008010059 */
[----:B------:R1:W-:Y:S01]  /*56b0*/  I2F R102, R29 ;  /* 0x0000001d00667306 */ /* 0x0003e20000201400 */
[----:B--2---:R-:W-:-:S07]  /*56c0*/  FFMA.FTZ R91, R105, -UR4, R91 ;  /* 0x80000004695b7c23 */ /* 0x004fce000801005b */
[----:B------:R-:W2:Y:S01]  /*56d0*/  I2F R212, R212 ;  /* 0x000000d400d47306 */ /* 0x000ea20000201400 */
[----:B---3--:R-:W-:Y:S01]  /*56e0*/  FFMA.FTZ R73, R73, -UR4, R12 ;  /* 0x8000000449497c23 */ /* 0x008fe2000801000c */
[----:B-1----:R-:W-:-:S06]  /*56f0*/  FSEL R29, R39, -INF , !P4 ;  /* 0xff800000271d7808 */ /* 0x002fcc0006000000 */
[----:B------:R-:W1:Y:S01]  /*5700*/  I2F R100, R100 ;  /* 0x0000006400647306 */ /* 0x000e620000201400 */
[----:B------:R-:W-:Y:S01]  /*5710*/  ISETP.GE.AND P4, PT, R167, UR11, PT ;  /* 0x0000000ba7007c0c */ /* 0x000fe2000bf86270 */
[----:B--2---:R-:W-:-:S06]  /*5720*/  FFMA.FTZ R12, R212, -UR4, R13 ;  /* 0x80000004d40c7c23 */ /* 0x004fcc000801000d */
[----:B------:R-:W2:Y:S01]  /*5730*/  I2F R39, R99 ;  /* 0x0000006300277306 */ /* 0x000ea20000201400 */
[----:B------:R-:W-:Y:S02]  /*5740*/  IADD3 R212, R219, 0x1400, RZ ;  /* 0x00001400dbd47810 */ /* 0x000fe40007ffe0ff */
[----:B------:R-:W-:-:S05]  /*5750*/  FSEL R12, R12, -INF , !P3 ;  /* 0xff8000000c0c7808 */ /* 0x000fca0005800000 */
[----:B------:R3:W4:Y:S01]  /*5760*/  I2F R51, R26 ;  /* 0x0000001a00337306 */ /* 0x0007220000201400 */
[----:B-1----:R-:W-:Y:S01]  /*5770*/  FFMA.FTZ R31, R100, -UR4, R19 ;  /* 0x80000004641f7c23 */ /* 0x002fe20008010013 */
[----:B------:R-:W-:-:S04]  /*5780*/  FSEL R19, R71, -INF , !P0 ;  /* 0xff80000047137808 */ /* 0x000fc80004000000 */
[----:B------:R-:W-:Y:S02]  /*5790*/  FSEL R31, R31, -INF , !P5 ;  /* 0xff8000001f1f7808 */ /* 0x000fe40006800000 */
[----:B------:R-:W1:Y:S01]  /*57a0*/  I2F R123, R123 ;  /* 0x0000007b007b7306 */ /* 0x000e620000201400 */
[----:B--2---:R-:W-:Y:S01]  /*57b0*/  FFMA.FTZ R13, R39, -UR4, R80 ;  /* 0x80000004270d7c23 */ /* 0x004fe20008010050 */
[----:B------:R-:W-:Y:S02]  /*57c0*/  FSEL R39, R248, -INF , !P0 ;  /* 0xff800000f8277808 */ /* 0x000fe40004000000 */
[----:B------:R-:W-:Y:S02]  /*57d0*/  FSEL R248, R91, -INF , !P0 ;  /* 0xff8000005bf87808 */ /* 0x000fe40004000000 */
[----:B------:R-:W-:Y:S02]  /*57e0*/  PLOP3.LUT P0, PT, PT, PT, UP0, 0x80, 0x0 ;  /* 0x000000000000781c */ /* 0x000fe40003f0f008 */
[----:B---3--:R-:W-:Y:S01]  /*57f0*/  FSEL R26, R159, -INF , !P1 ;  /* 0xff8000009f1a7808 */ /* 0x008fe20004800000 */
[----:B------:R-:W2:Y:S01]  /*5800*/  I2F R77, R77 ;  /* 0x0000004d004d7306 */ /* 0x000ea20000201400 */
[----:B------:R-:W-:Y:S01]  /*5810*/  ISETP.GE.AND P1, PT, R203, UR11, PT ;  /* 0x0000000bcb007c0c */ /* 0x000fe2000bf26270 */
[----:B------:R-:W-:Y:S01]  /*5820*/  IMAD.IADD R203, R226, 0x1, -R203 ;  /* 0x00000001e2cb7824 */ /* 0x000fe200078e0acb */
[----:B------:R-:W-:Y:S01]  /*5830*/  FSEL R13, R13, -INF , !P4 ;  /* 0xff8000000d0d7808 */ /* 0x000fe20006000000 */
[----:B----4-:R-:W-:Y:S01]  /*5840*/  FFMA.FTZ R23, R51, -UR4, R10 ;  /* 0x8000000433177c23 */ /* 0x010fe2000801000a */
[----:B------:R-:W-:-:S02]  /*5850*/  FSEL R10, R155, -INF , !P2 ;  /* 0xff8000009b0a7808 */ /* 0x000fc40005000000 */
[----:B------:R-:W-:Y:S01]  /*5860*/  IABS R203, R203 ;  /* 0x000000cb00cb7213 */ /* 0x000fe20000000000 */
[----:B------:R3:W4:Y:S01]  /*5870*/  I2F R109, R42 ;  /* 0x0000002a006d7306 */ /* 0x0007220000201400 */
[----:B-1----:R-:W-:Y:S01]  /*5880*/  FFMA.FTZ R103, R123, -UR4, R103 ;  /* 0x800000047b677c23 */ /* 0x002fe20008010067 */
[----:B------:R-:W-:Y:S02]  /*5890*/  FSEL R23, R23, -INF , !P2 ;  /* 0xff80000017177808 */ /* 0x000fe40005000000 */
[----:B------:R-:W-:Y:S02]  /*58a0*/  FSEL R8, R8, -INF , !P1 ;  /* 0xff80000008087808 */ /* 0x000fe40004800000 */
[----:B------:R-:W-:Y:S02]  /*58b0*/  FSEL R140, R103, -INF , !P6 ;  /* 0xff800000678c7808 */ /* 0x000fe40007000000 */
[----:B------:R-:W1:Y:S01]  /*58c0*/  I2F R43, R43 ;  /* 0x0000002b002b7306 */ /* 0x000e620000201400 */
[----:B--2---:R-:W-:-:S02]  /*58d0*/  FFMA.FTZ R77, R77, -UR4, R16 ;  /* 0x800000044d4d7c23 */ /* 0x004fc40008010010 */
[----:B------:R-:W-:-:S05]  /*58e0*/  FFMA.FTZ R16, R210, -UR4, R17 ;  /* 0x80000004d2107c23 */ /* 0x000fca0008010011 */
[----:B------:R-:W2:Y:S01]  /*58f0*/  I2F R22, R224 ;  /* 0x000000e000167306 */ /* 0x000ea20000201400 */
[----:B---3--:R-:W-:Y:S01]  /*5900*/  FSEL R42, R41, -INF , !P6 ;  /* 0xff800000292a7808 */ /* 0x008fe20007000000 */
[----:B----4-:R-:W-:Y:S01]  /*5910*/  FFMA.FTZ R17, R109, -UR4, R84 ;  /* 0x800000046d117c23 */ /* 0x010fe20008010054 */
[----:B------:R-:W-:Y:S01]  /*5920*/  FSEL R41, R119, -INF , !P6 ;  /* 0xff80000077297808 */ /* 0x000fe20007000000 */
[----:B------:R-:W-:Y:S01]  /*5930*/  FFMA.FTZ R84, R102, -UR4, R87 ;  /* 0x8000000466547c23 */ /* 0x000fe20008010057 */
[----:B------:R-:W-:Y:S02]  /*5940*/  ISETP.GE.AND P6, PT, R205, UR11, PT ;  /* 0x0000000bcd007c0c */ /* 0x000fe4000bfc6270 */
[----:B------:R-:W-:Y:S01]  /*5950*/  FSEL R16, R16, -INF , !P5 ;  /* 0xff80000010107808 */ /* 0x000fe20006800000 */
[----:B------:R-:W3:Y:S01]  /*5960*/  I2F R37, R101 ;  /* 0x0000006500257306 */ /* 0x000ee20000201400 */
[----:B-1----:R-:W-:Y:S01]  /*5970*/  FFMA.FTZ R86, R43, -UR4, R86 ;  /* 0x800000042b567c23 */ /* 0x002fe20008010056 */
[----:B------:R-:W-:-:S02]  /*5980*/  FSEL R17, R17, -INF , !P6 ;  /* 0xff80000011117808 */ /* 0x000fc40007000000 */
[----:B------:R-:W-:Y:S02]  /*5990*/  FSEL R84, R84, -INF , !P5 ;  /* 0xff80000054547808 */ /* 0x000fe40006800000 */
[----:B------:R-:W-:Y:S02]  /*59a0*/  FSEL R86, R86, -INF , !P6 ;  /* 0xff80000056567808 */ /* 0x000fe40007000000 */
[----:B------:R-:W1:Y:S01]  /*59b0*/  I2F R75, R75 ;  /* 0x0000004b004b7306 */ /* 0x000e620000201400 */
[----:B--2---:R-:W-:-:S05]  /*59c0*/  FFMA.FTZ R22, R22, -UR4, R169 ;  /* 0x8000000416167c23 */ /* 0x004fca00080100a9 */
[----:B------:R-:W-:Y:S02]  /*59d0*/  FSEL R250, R22, -INF , !P1 ;  /* 0xff80000016fa7808 */ /* 0x000fe40004800000 */
[----:B------:R-:W2:Y:S01]  /*59e0*/  I2F R142, R97 ;  /* 0x00000061008e7306 */ /* 0x000ea20000201400 */
[----:B---3--:R-:W-:Y:S01]  /*59f0*/  FFMA.FTZ R27, R37, -UR4, R14 ;  /* 0x80000004251b7c23 */ /* 0x008fe2000801000e */
[----:B------:R-:W-:Y:S02]  /*5a00*/  FSEL R37, R107, -INF , !P6 ;  /* 0xff8000006b257808 */ /* 0x000fe40007000000 */
[----:B------:R-:W-:Y:S02]  /*5a10*/  FSEL R14, R73, -INF , !P4 ;  /* 0xff800000490e7808 */ /* 0x000fe40006000000 */
[----:B------:R-:W-:Y:S02]  /*5a20*/  FSEL R27, R27, -INF , !P4 ;  /* 0xff8000001b1b7808 */ /* 0x000fe40006000000 */
[----:B------:R-:W3:Y:S01]  /*5a30*/  I2F R156, R161 ;  /* 0x000000a1009c7306 */ /* 0x000ee20000201400 */
[----:B-1----:R-:W-:-:S05]  /*5a40*/  FFMA.FTZ R82, R75, -UR4, R82 ;  /* 0x800000044b527c23 */ /* 0x002fca0008010052 */
[----:B------:R-:W-:Y:S02]  /*5a50*/  FSEL R82, R82, -INF , !P4 ;  /* 0xff80000052527808 */ /* 0x000fe40006000000 */
[----:B------:R-:W1:Y:S01]  /*5a60*/  I2F R158, R158 ;  /* 0x0000009e009e7306 */ /* 0x000e620000201400 */
[----:B--2---:R-:W-:Y:S01]  /*5a70*/  FFMA.FTZ R25, R142, -UR4, R15 ;  /* 0x800000048e197c23 */ /* 0x004fe2000801000f */
[----:B------:R-:W-:-:S04]  /*5a80*/  FSEL R15, R85, -INF , !P5 ;  /* 0xff800000550f7808 */ /* 0x000fc80006800000 */
[----:B------:R-:W-:Y:S02]  /*5a90*/  FSEL R25, R25, -INF , !P3 ;  /* 0xff80000019197808 */ /* 0x000fe40005800000 */
[----:B------:R-:W2:Y:S01]  /*5aa0*/  I2F R53, R55 ;  /* 0x0000003700357306 */ /* 0x000ea20000201400 */
[----:B---3--:R-:W-:-:S05]  /*5ab0*/  FFMA.FTZ R80, R156, -UR4, R83 ;  /* 0x800000049c507c23 */ /* 0x008fca0008010053 */
[----:B------:R-:W-:Y:S02]  /*5ac0*/  FSEL R80, R80, -INF , !P3 ;  /* 0xff80000050507808 */ /* 0x000fe40005800000 */
[----:B------:R-:W3:Y:S01]  /*5ad0*/  I2F R9, R163 ;  /* 0x000000a300097306 */ /* 0x000ee20000201400 */
[----:B-1----:R-:W-:Y:S01]  /*5ae0*/  FFMA.FTZ R21, R158, -UR4, R11 ;  /* 0x800000049e157c23 */ /* 0x002fe2000801000b */
[----:B------:R-:W-:-:S04]  /*5af0*/  FSEL R11, R81, -INF , !P3 ;  /* 0xff800000510b7808 */ /* 0x000fc80005800000 */
[----:B------:R-:W-:Y:S02]  /*5b00*/  FSEL R21, R21, -INF , !P1 ;  /* 0xff80000015157808 */ /* 0x000fe40004800000 */
[----:B------:R-:W1:Y:S01]  /*5b10*/  I2F R18, R203 ;  /* 0x000000cb00127306 */ /* 0x000e620000201400 */
[----:B--2---:R-:W-:Y:S02]  /*5b20*/  FFMA.FTZ R53, R53, -UR4, R168 ;  /* 0x8000000435357c23 */ /* 0x004fe400080100a8 */
[----:B---3--:R-:W-:Y:S01]  /*5b30*/  FFMA.FTZ R30, R9, -UR4, R170 ;  /* 0x80000004091e7c23 */ /* 0x008fe200080100aa */
[----:B------:R-:W-:Y:S02]  /*5b40*/  IADD3 R170, R219, 0x1c00, RZ ;  /* 0x00001c00dbaa7810 */ /* 0x000fe40007ffe0ff */
[----:B------:R-:W-:Y:S02]  /*5b50*/  FSEL R9, R53, -INF , !P2 ;  /* 0xff80000035097808 */ /* 0x000fe40005000000 */
[----:B------:R-:W-:Y:S01]  /*5b60*/  FSEL R30, R30, -INF , !P2 ;  /* 0xff8000001e1e7808 */ /* 0x000fe20005000000 */
[----:B-1----:R-:W-:Y:S01]  /*5b70*/  FFMA.FTZ R43, R18, -UR4, R171 ;  /* 0x80000004122b7c23 */ /* 0x002fe200080100ab */
[----:B------:R-:W-:-:S02]  /*5b80*/  IADD3 R171, R219, 0x1800, RZ ;  /* 0x00001800dbab7810 */ /* 0x000fc40007ffe0ff */
[----:B------:R-:W-:Y:S02]  /*5b90*/  FSEL R18, R77, -INF , !P6 ;  /* 0xff8000004d127808 */ /* 0x000fe40007000000 */
[----:B------:R-:W-:Y:S01]  /*5ba0*/  FSEL R22, R43, -INF , !P1 ;  /* 0xff8000002b167808 */ /* 0x000fe20004800000 */
[----:B------:R-:W-:Y:S06]  /*5bb0*/  BAR.SYNC.DEFER_BLOCKING 0x0 ;  /* 0x0000000000007b1d */ /* 0x000fec0000010000 */
[----:B------:R-:W-:Y:S05]  /*5bc0*/  @!P0 BRA `(.L_x_652) ;  /* 0x0000036000008947 */ /* 0x000fea0003800000 */
[----:B------:R-:W2:Y:S04]  /*5bd0*/  LDL.64 R232, [R1+0x1b8] ;  /* 0x0001b80001e87983 */ /* 0x000ea80000100a00 */
[----:B------:R-:W3:Y:S04]  /*5be0*/  LDL.64 R164, [R1+0x1a8] ;  /* 0x0001a80001a47983 */ /* 0x000ee80000100a00 */
[----:B------:R-:W4:Y:S01]  /*5bf0*/  LDL R237, [R1+0x18c] ;  /* 0x00018c0001ed7983 */ /* 0x000f220000100800 */
[----:B------:R-:W-:-:S04]  /*5c00*/  ULEA.HI.SX32 UR6, UR20, 0xfffffffe, 0x19 ;  /* 0xfffffffe14067891 */ /* 0x000fc8000f8fca3f */
[----:B------:R-:W-:Y:S02]  /*5c10*/  USHF.R.S32.HI UR5, URZ, 0x1f, UR6 ;  /* 0x0000001f3f057899 */ /* 0x000fe40008011406 */
[----:B------:R-:W-:Y:S01]  /*5c20*/  IMAD R100, R3, UR6, RZ ;  /* 0x0000000603647c24 */ /* 0x000fe2000f8e02ff */
[----:B------:R-:W-:Y:S01]  /*5c30*/  BSSY B0, `(.L_x_653) ;  /* 0x000002e000007945 */ /* 0x000fe20003800000 */
[----:B--2---:R-:W-:Y:S01]  /*5c40*/  ISETP.GE.AND P1, PT, R232, c[0x0][0x220], PT ;  /* 0x00008800e8007a0c */ /* 0x004fe20003f26270 */
[----:B---3--:R-:W-:-:S04]  /*5c50*/  IMAD.WIDE.U32 R98, R177, UR6, R164 ;  /* 0x00000006b1627c25 */ /* 0x008fc8000f8e00a4 */
[----:B------:R-:W-:-:S04]  /*5c60*/  IMAD R177, R177, UR5, R100 ;  /* 0x00000005b1b17c24 */ /* 0x000fc8000f8e0264 */
[----:B------:R-:W-:-:S04]  /*5c70*/  IMAD.IADD R103, R99, 0x1, R177 ;  /* 0x0000000163677824 */ /* 0x000fc800078e02b1 */
[-C--:B------:R-:W-:Y:S01]  /*5c80*/  @!P1 IADD3 R180, P2, R180, R98.reuse, RZ ;  /* 0x00000062b4b49210 */ /* 0x080fe20007f5e0ff */
[----:B------:R-:W-:Y:S01]  /*5c90*/  @!P1 IMAD.MOV.U32 R3, RZ, RZ, c[0x0][0x19c] ;  /* 0x00006700ff039624 */ /* 0x000fe200078e00ff */
[----:B------:R-:W-:Y:S02]  /*5ca0*/  @!P1 LEA R43, P3, R2, R98, 0x6 ;  /* 0x00000062022b9211 */ /* 0x000fe400078630ff */
[----:B------:R-:W-:Y:S01]  /*5cb0*/  @!P1 LEA R142, P5, R98, c[0x0][0x168], 0x1 ;  /* 0x00005a00628e9a11 */ /* 0x000fe200078a08ff */
[----:B------:R-:W-:Y:S01]  /*5cc0*/  @!P1 IMAD.X R179, R179, 0x1, R103, P2 ;  /* 0x00000001b3b39824 */ /* 0x000fe200010e0667 */
[----:B------:R-:W-:Y:S02]  /*5cd0*/  @!P1 LEA R134, P4, R180, c[0x0][0x168], 0x1 ;  /* 0x00005a00b4869a11 */ /* 0x000fe400078808ff */
[----:B------:R-:W-:Y:S02]  /*5ce0*/  @!P1 LEA R154, P2, R43, c[0x0][0x168], 0x1 ;  /* 0x00005a002b9a9a11 */ /* 0x000fe400078408ff */
[----:B------:R-:W-:-:S02]  /*5cf0*/  @!P1 LEA.HI.X R100, R2, R103, R3, 0x6, P3 ;  /* 0x0000006702649211 */ /* 0x000fc400018f3403 */
[----:B------:R-:W-:Y:S01]  /*5d00*/  @!P1 LEA.HI.X R143, R98, c[0x0][0x16c], R103, 0x1, P5 ;  /* 0x00005b00628f9a11 */ /* 0x000fe200028f0c67 */
[----:B----4-:R1:W-:Y:S01]  /*5d10*/  @P1 STS [R237+0x2000], RZ ;  /* 0x002000ffed001388 */ /* 0x0103e20000000800 */
[----:B------:R-:W-:Y:S02]  /*5d20*/  @!P1 LEA.HI.X R135, R180, c[0x0][0x16c], R179, 0x1, P4 ;  /* 0x00005b00b4879a11 */ /* 0x000fe400020f0cb3 */
[----:B------:R-:W-:Y:S01]  /*5d30*/  @!P1 LEA.HI.X R155, R43, c[0x0][0x16c], R100, 0x1, P2 ;  /* 0x00005b002b9b9a11 */ /* 0x000fe200010f0c64 */
        /* <DEDUP_REMOVED lines=29> */
.L_x_654:
[----:B------:R-:W-:Y:S05]  /*5f10*/  BSYNC B0 ;  /* 0x0000000000007941 */ /* 0x000fea0003800000 */
.L_x_653:
[----:B------:R-:W0:Y:S02]  /*5f20*/  LDGDEPBAR ;  /* 0x00000000000079af */ /* 0x000e240000000000 */
.L_x_652:
[----:B------:R-:W-:Y:S01]  /*5f30*/  IMAD.U32 R102, RZ, RZ, UR9 ;  /* 0x00000009ff667e24 */ /* 0x000fe2000f8e00ff */
[----:B------:R-:W-:Y:S01]  /*5f40*/  USHF.L.U32 UR6, UR24, 0x2, URZ ;  /* 0x0000000218067899 */ /* 0x000fe2000800063f */
[----:B-1----:R-:W-:Y:S01]  /*5f50*/  IMAD.WIDE.U32 R134, R6, -0x2daee0ad, RZ ;  /* 0xd2511f5306867825 */ /* 0x002fe200078e00ff */
[----:B------:R-:W-:Y:S01]  /*5f60*/  LOP3.LUT R100, R0, UR18, RZ, 0x3c, !PT ;  /* 0x0000001200647c12 */ /* 0x000fe2000f8e3cff */
[----:B------:R-:W-:Y:S01]  /*5f70*/  STL [R1+0x2f8], R43 ;  /* 0x0002f82b01007387 */ /* 0x000fe20000100800 */
[----:B------:R-:W-:Y:S01]  /*5f80*/  ULOP3.LUT UR5, UR6, UR19, URZ, 0x3c, !UPT ;  /* 0x0000001306057292 */ /* 0x000fe2000f8e3c3f */
[----:B------:R-:W-:Y:S01]  /*5f90*/  IMAD R102, R102, 0x8, R181 ;  /* 0x0000000866667824 */ /* 0x000fe200078e02b5 */
[----:B------:R-:W-:Y:S01]  /*5fa0*/  UIADD3 UR27, UR19, -0x4498517b, URZ ;  /* 0xbb67ae85131b7890 */ /* 0x000fe2000fffe03f */
[----:B------:R-:W-:Y:S01]  /*5fb0*/  STL [R1+0x244], R218 ;  /* 0x000244da01007387 */ /* 0x000fe20000100800 */
[----:B------:R-:W-:Y:S01]  /*5fc0*/  UIADD3 UR28, UR18, -0x61c88647, URZ ;  /* 0x9e3779b9121c7890 */ /* 0x000fe2000fffe03f */
[----:B------:R-:W-:Y:S01]  /*5fd0*/  IMAD.WIDE.U32 R154, R102, -0x326172a9, RZ ;  /* 0xcd9e8d57669a7825 */ /* 0x000fe200078e00ff */
[----:B--2---:R-:W-:Y:S01]  /*5fe0*/  LOP3.LUT R98, R135, UR5, RZ, 0x3c, !PT ;  /* 0x0000000587627c12 */ /* 0x004fe2000f8e3cff */
[----:B------:R-:W-:Y:S01]  /*5ff0*/  STL [R1+0x240], R178 ;  /* 0x000240b201007387 */ /* 0x000fe20000100800 */
[----:B------:R-:W-:Y:S01]  /*6000*/  UIADD3 UR26, UR18, 0x3c6ef372, URZ ;  /* 0x3c6ef372121a7890 */ /* 0x000fe2000fffe03f */
[----:B------:R-:W-:Y:S01]  /*6010*/  FMNMX.FTZ R111, R148, R61, !PT ;  /* 0x0000003d946f7209 */ /* 0x000fe20007810000 */
[----:B------:R-:W-:Y:S01]  /*6020*/  UIADD3 UR25, UR19, 0x76cf5d0a, URZ ;  /* 0x76cf5d0a13197890 */ /* 0x000fe2000fffe03f */
[----:B------:R-:W-:Y:S01]  /*6030*/  LOP3.LUT R156, R155, R100, RZ, 0x3c, !PT ;  /* 0x000000649b9c7212 */ /* 0x000fe200078e3cff */
[----:B------:R-:W-:Y:S01]  /*6040*/  STL [R1+0x23c], R4 ;  /* 0x00023c0401007387 */ /* 0x000fe20000100800 */
[----:B------:R-:W-:Y:S01]  /*6050*/  IMAD.WIDE.U32 R98, R98, -0x326172a9, RZ ;  /* 0xcd9e8d5762627825 */ /* 0x000fe200078e00ff */
[----:B------:R-:W-:Y:S01]  /*6060*/  UIADD3 UR23, UR19, 0x32370b8f, URZ ;  /* 0x32370b8f13177890 */ /* 0x000fe2000fffe03f */
[----:B------:R-:W-:Y:S01]  /*6070*/  FMNMX.FTZ R111, R130, R111, !PT ;  /* 0x0000006f826f7209 */ /* 0x000fe20007810000 */
[----:B------:R-:W-:Y:S01]  /*6080*/  STL [R1+0x238], R5 ;  /* 0x0002380501007387 */ /* 0x000fe20000100800 */
[----:B------:R-:W-:Y:S01]  /*6090*/  IMAD.WIDE.U32 R156, R156, -0x2daee0ad, RZ ;  /* 0xd2511f539c9c7825 */ /* 0x000fe200078e00ff */
[----:B------:R-:W-:Y:S01]  /*60a0*/  LOP3.LUT R2, R99, UR28, R154, 0x96, !PT ;  /* 0x0000001c63027c12 */ /* 0x000fe2000f8e969a */
[----:B------:R-:W-:Y:S01]  /*60b0*/  UIADD3 UR24, UR18, -0x255992d5, URZ ;  /* 0xdaa66d2b12187890 */ /* 0x000fe2000fffe03f */
[----:B------:R-:W-:Y:S01]  /*60c0*/  STL [R1+0x234], R222 ;  /* 0x000234de01007387 */ /* 0x000fe20000100800 */
[----:B------:R-:W-:Y:S01]  /*60d0*/  UIADD3 UR14, UR19, -0x126145ec, URZ ;  /* 0xed9eba14130e7890 */ /* 0x000fe2000fffe03f */
[----:B------:R-:W-:Y:S01]  /*60e0*/  LOP3.LUT R0, R157, UR27, R134, 0x96, !PT ;  /* 0x0000001b9d007c12 */ /* 0x000fe2000f8e9686 */
[----:B------:R-:W-:Y:S01]  /*60f0*/  UIADD3 UR13, UR18, 0x1715609d, URZ ;  /* 0x1715609d120d7890 */ /* 0x000fe2000fffe03f */
[----:B------:R-:W-:Y:S01]  /*6100*/  STL [R1+0x230], R219 ;  /* 0x000230db01007387 */ /* 0x000fe20000100800 */
[----:B------:R-:W-:Y:S01]  /*6110*/  FMNMX.FTZ R111, R124, R111, !PT ;  /* 0x0000006f7c6f7209 */ /* 0x000fe20007810000 */
[----:B------:R-:W-:Y:S01]  /*6120*/  UIADD3 UR21, UR18, 0x78dde6e4, URZ ;  /* 0x78dde6e412157890 */ /* 0x000fe2000fffe03f */
[----:B------:R-:W-:Y:S01]  /*6130*/  FMNMX.FTZ R109, R78, R204, !PT ;  /* 0x000000cc4e6d7209 */ /* 0x000fe20007810000 */
[----:B------:R-:W-:Y:S01]  /*6140*/  STL.64 [R1+0x2d8], R218 ;  /* 0x0002d8da01007387 */ /* 0x000fe20000100a00 */
[----:B------:R-:W-:Y:S01]  /*6150*/  FMNMX.FTZ R111, R206, R111, !PT ;  /* 0x0000006fce6f7209 */ /* 0x000fe20007810000 */
[----:B------:R-:W-:Y:S01]  /*6160*/  UIADD3 UR5, UR19, -0x56f99767, URZ ;  /* 0xa906689913057890 */ /* 0x000fe2000fffe03f */
        /* <DEDUP_REMOVED lines=9> */
[----:B------:R1:W-:Y:S01]  /*6200*/  STL.64 [R1+0x220], R220 ;  /* 0x000220dc01007387 */ /* 0x0003e20000100a00 */
[----:B------:R-:W-:-:S02]  /*6210*/  FMNMX.FTZ R111, R122, R111, !PT ;  /* 0x0000006f7a6f7209 */ /* 0x000fc40007810000 */
[----:B------:R-:W-:Y:S01]  /*6220*/  FMNMX.FTZ R109, R136, R109, !PT ;  /* 0x0000006d886d7209 */ /* 0x000fe20007810000 */
[----:B------:R-:W-:Y:S01]  /*6230*/  STL.64 [R1+0x218], R214 ;  /* 0x000218d601007387 */ /* 0x000fe20000100a00 */
[----:B------:R-:W-:Y:S02]  /*6240*/  FMNMX.FTZ R111, R160, R111, !PT ;  /* 0x0000006fa06f7209 */ /* 0x000fe40007810000 */
[----:B------:R-:W-:Y:S01]  /*6250*/  FMNMX.FTZ R109, R138, R109, !PT ;  /* 0x0000006d8a6d7209 */ /* 0x000fe20007810000 */
[----:B------:R-:W-:Y:S01]  /*6260*/  STL.64 [R1+0x210], R212 ;  /* 0x000210d401007387 */ /* 0x000fe20000100a00 */
[----:B------:R-:W-:Y:S02]  /*6270*/  FMNMX.FTZ R111, R116, R111, !PT ;  /* 0x0000006f746f7209 */ /* 0x000fe40007810000 */
[----:B------:R-:W-:Y:S01]  /*6280*/  FMNMX.FTZ R109, R120, R109, !PT ;  /* 0x0000006d786d7209 */ /* 0x000fe20007810000 */
[----:B------:R-:W-:Y:S01]  /*6290*/  STL.64 [R1+0x208], R170 ;  /* 0x000208aa01007387 */ /* 0x000fe20000100a00 */
[----:B------:R-:W-:-:S02]  /*62a0*/  FMNMX.FTZ R111, R118, R111, !PT ;  /* 0x0000006f766f7209 */ /* 0x000fc40007810000 */
[----:B------:R-:W-:Y:S01]  /*62b0*/  FMNMX.FTZ R109, R198, R109, !PT ;  /* 0x0000006dc66d7209 */ /* 0x000fe20007810000 */
[----:B------:R-:W-:Y:S01]  /*62c0*/  STL.64 [R1+0x2b0], R6 ;  /* 0x0002b00601007387 */ /* 0x000fe20000100a00 */
[----:B------:R-:W-:Y:S02]  /*62d0*/  FMNMX.FTZ R111, R162, R111, !PT ;  /* 0x0000006fa26f7209 */ /* 0x000fe40007810000 */
[----:B------:R-:W-:Y:S01]  /*62e0*/  FMNMX.FTZ R109, R196, R109, !PT ;  /* 0x0000006dc46d7209 */ /* 0x000fe20007810000 */
[----:B------:R2:W-:Y:S01]  /*62f0*/  STL.64 [R1+0x2b8], R102 ;  /* 0x0002b86601007387 */ /* 0x0005e20000100a00 */
[----:B------:R-:W-:Y:S02]  /*6300*/  FMNMX.FTZ R111, R202, R111, !PT ;  /* 0x0000006fca6f7209 */ /* 0x000fe40007810000 */
[----:B------:R-:W-:Y:S01]  /*6310*/  FMNMX.FTZ R109, R194, R109, !PT ;  /* 0x0000006dc26d7209 */ /* 0x000fe20007810000 */
[----:B------:R-:W-:Y:S01]  /*6320*/  STL.64 [R1+0x2e0], R100 ;  /* 0x0002e06401007387 */ /* 0x000fe20000100a00 */
[----:B------:R-:W-:Y:S01]  /*6330*/  FMNMX.FTZ R111, R208, R111, !PT ;  /* 0x0000006fd06f7209 */ /* 0x000fe20007810000 */
[----:B-1----:R-:W-:Y:S01]  /*6340*/  IMAD.WIDE.U32 R220, R2, -0x2daee0ad, RZ ;  /* 0xd2511f5302dc7825 */ /* 0x002fe200078e00ff */
        /* <DEDUP_REMOVED lines=10> */
[----:B--2---:R-:W-:Y:S01]  /*63f0*/  IMAD.WIDE.U32 R102, R0, -0x326172a9, RZ ;  /* 0xcd9e8d5700667825 */ /* 0x004fe200078e00ff */
[----:B------:R-:W-:Y:S02]  /*6400*/  LOP3.LUT R0, R221, UR25, R156, 0x96, !PT ;  /* 0x00000019dd007c12 */ /* 0x000fe4000f8e969c */
[----:B------:R-:W-:Y:S02]  /*6410*/  FMNMX.FTZ R109, R104, R109, !PT ;  /* 0x0000006d686d7209 */ /* 0x000fe40007810000 */
[----:B------:R-:W-:Y:S01]  /*6420*/  LOP3.LUT R2, R103, UR26, R98, 0x96, !PT ;  /* 0x0000001a67027c12 */ /* 0x000fe2000f8e9662 */
[----:B------:R-:W-:Y:S01]  /*6430*/  IMAD.WIDE.U32 R244, R0, -0x326172a9, RZ ;  /* 0xcd9e8d5700f47825 */ /* 0x000fe200078e00ff */
[----:B------:R-:W-:Y:S01]  /*6440*/  FMNMX.FTZ R111, R184, R111, !PT ;  /* 0x0000006fb86f7209 */ /* 0x000fe20007810000 */
[----:B------:R-:W-:Y:S01]  /*6450*/  STL.64 [R1+0x88], R102 ;  /* 0x0000886601007387 */ /* 0x000fe20000100a00 */
[----:B------:R-:W-:Y:S01]  /*6460*/  FMNMX.FTZ R109, R112, R109, !PT ;  /* 0x0000006d706d7209 */ /* 0x000fe20007810000 */
[----:B------:R-:W-:Y:S01]  /*6470*/  IMAD.WIDE.U32 R164, R2, -0x2daee0ad, RZ ;  /* 0xd2511f5302a47825 */ /* 0x000fe200078e00ff */
[----:B------:R-:W-:Y:S01]  /*6480*/  LOP3.LUT R2, R245, UR24, R102, 0x96, !PT ;  /* 0x00000018f5027c12 */ /* 0x000fe2000f8e9666 */
[----:B------:R-:W-:Y:S01]  /*6490*/  STL.64 [R1+0x2f0], R98 ;  /* 0x0002f06201007387 */ /* 0x000fe20000100a00 */
[----:B------:R-:W-:-:S02]  /*64a0*/  FMNMX.FTZ R111, R186, R111, !PT ;  /* 0x0000006fba6f7209 */ /* 0x000fc40007810000 */
[----:B------:R-:W-:Y:S01]  /*64b0*/  LOP3.LUT R0, R165, UR23, R220, 0x96, !PT ;  /* 0x00000017a5007c12 */ /* 0x000fe2000f8e96dc */
[----:B------:R-:W-:Y:S01]  /*64c0*/  IMAD.WIDE.U32 R210, R2, -0x2daee0ad, RZ ;  /* 0xd2511f5302d27825 */ /* 0x000fe200078e00ff */
[----:B------:R-:W-:Y:S01]  /*64d0*/  FMNMX.FTZ R109, R114, R109, !PT ;  /* 0x0000006d726d7209 */ /* 0x000fe20007810000 */
[----:B------:R-:W-:Y:S01]  /*64e0*/  STL.64 [R1+0x248], R220 ;  /* 0x000248dc01007387 */ /* 0x000fe20000100a00 */
[----:B------:R-:W-:Y:S01]  /*64f0*/  FMNMX.FTZ R111, R146, R111, !PT ;  /* 0x0000006f926f7209 */ /* 0x000fe20007810000 */
[----:B------:R-:W-:Y:S01]  /*6500*/  IMAD.WIDE.U32 R158, R0, -0x326172a9, RZ ;  /* 0xcd9e8d57009e7825 */ /* 0x000fe200078e00ff */
[----:B------:R-:W-:Y:S02]  /*6510*/  FMNMX.FTZ R0, R65, R174, !PT ;  /* 0x000000ae41007209 */ /* 0x000fe40007810000 */
[----:B------:R-:W-:Y:S02]  /*6520*/  LOP3.LUT R2, R211, UR14, R164, 0x96, !PT ;  /* 0x0000000ed3027c12 */ /* 0x000fe4000f8e96a4 */
[----:B------:R-:W-:-:S02]  /*6530*/  FMNMX.FTZ R0, R69, R0, !PT ;  /* 0x0000000045007209 */ /* 0x000fc40007810000 */
[----:B------:R-:W-:Y:S01]  /*6540*/  FMNMX.FTZ R109, R140, R109, !PT ;  /* 0x0000006d8c6d7209 */ /* 0x000fe20007810000 */
[----:B------:R-:W-:Y:S01]  /*6550*/  IMAD.WIDE.U32 R2, R2, -0x326172a9, RZ ;  /* 0xcd9e8d5702027825 */ /* 0x000fe200078e00ff */
[----:B------:R-:W-:Y:S02]  /*6560*/  FMNMX.FTZ R0, R247, R0, !PT ;  /* 0x00000000f7007209 */ /* 0x000fe40007810000 */
[----:B------:R-:W-:Y:S02]  /*6570*/  FMNMX.FTZ R111, R92, R111, !PT ;  /* 0x0000006f5c6f7209 */ /* 0x000fe40007810000 */
[----:B------:R-:W-:Y:S02]  /*6580*/  FMNMX.FTZ R0, R231, R0, !PT ;  /* 0x00000000e7007209 */ /* 0x000fe40007810000 */
[----:B------:R-:W-:Y:S02]  /*6590*/  LOP3.LUT R237, R3, UR13, R158, 0x96, !PT ;  /* 0x0000000d03ed7c12 */ /* 0x000fe4000f8e969e */
        /* <DEDUP_REMOVED lines=67> */
[----:B------:R-:W1:Y:S01]  /*69d0*/  SHFL.BFLY PT, R142, R107, 0x2, 0x1f ;  /* 0x0c401f006b8e7f89 */ /* 0x000e6200000e0000 */
[----:B------:R-:W-:-:S02]  /*69e0*/  FMNMX.FTZ R3, R26, R3, !PT ;  /* 0x000000031a037209 */ /* 0x000fc40007810000 */
[----:B------:R-:W-:Y:S02]  /*69f0*/  FMNMX.FTZ R111, R250, R111, !PT ;  /* 0x0000006ffa6f7209 */ /* 0x000fe40007810000 */
[----:B------:R-:W-:Y:S02]  /*6a00*/  LOP3.LUT R244, R159, UR21, R244, 0x96, !PT ;  /* 0x000000159ff47c12 */ /* 0x000fe4000f8e96f4 */
[----:B------:R-:W-:Y:S01]  /*6a10*/  FMNMX.FTZ R109, R80, R109, !PT ;  /* 0x0000006d506d7209 */ /* 0x000fe20007810000 */
[----:B------:R-:W2:Y:S01]  /*6a20*/  SHFL.BFLY PT, R168, R111, 0x2, 0x1f ;  /* 0x0c401f006fa87f89 */ /* 0x000ea200000e0000 */
[----:B------:R-:W-:Y:S01]  /*6a30*/  FMNMX.FTZ R3, R20, R3, !PT ;  /* 0x0000000314037209 */ /* 0x000fe20007810000 */
[----:B------:R-:W-:Y:S01]  /*6a40*/  IMAD.WIDE.U32 R244, R244, -0x2daee0ad, RZ ;  /* 0xd2511f53f4f47825 */ /* 0x000fe200078e00ff */
[----:B------:R-:W-:Y:S02]  /*6a50*/  FMNMX.FTZ R109, R30, R109, !PT ;  /* 0x0000006d1e6d7209 */ /* 0x000fe40007810000 */
[----:B------:R-:W-:-:S02]  /*6a60*/  FMNMX.FTZ R3, R18, R3, !PT ;  /* 0x0000000312037209 */ /* 0x000fc40007810000 */
[----:B------:R-:W-:Y:S02]  /*6a70*/  LOP3.LUT R210, R245, UR5, R210, 0x96, !PT ;  /* 0x00000005f5d27c12 */ /* 0x000fe4000f8e96d2 */
[----:B------:R-:W-:Y:S02]  /*6a80*/  FMNMX.FTZ R164, R22, R109, !PT ;  /* 0x0000006d16a47209 */ /* 0x000fe40007810000 */
[----:B------:R-:W-:Y:S01]  /*6a90*/  FMNMX.FTZ R3, R16, R3, !PT ;  /* 0x0000000310037209 */ /* 0x000fe20007810000 */
[----:B------:R-:W-:Y:S02]  /*6aa0*/  IMAD.WIDE.U32 R210, R210, -0x326172a9, RZ ;  /* 0xcd9e8d57d2d27825 */ /* 0x000fe400078e00ff */
[----:B------:R-:W3:Y:S01]  /*6ab0*/  SHFL.BFLY PT, R109, R164, 0x2, 0x1f ;  /* 0x0c401f00a46d7f89 */ /* 0x000ee200000e0000 */
[----:B------:R-:W-:Y:S02]  /*6ac0*/  FMNMX.FTZ R3, R14, R3, !PT ;  /* 0x000000030e037209 */ /* 0x000fe40007810000 */
[----:B------:R-:W-:-:S02]  /*6ad0*/  LOP3.LUT R2, R211, UR30, R2, 0x96, !PT ;  /* 0x0000001ed3027c12 */ /* 0x000fc4000f8e9602 */
[----:B------:R-:W-:Y:S02]  /*6ae0*/  FMNMX.FTZ R3, R12, R3, !PT ;  /* 0x000000030c037209 */ /* 0x000fe40007810000 */
[----:B-1----:R-:W-:Y:S02]  /*6af0*/  FMNMX.FTZ R142, R107, R142, !PT ;  /* 0x0000008e6b8e7209 */ /* 0x002fe40007810000 */
[----:B------:R-:W-:Y:S02]  /*6b00*/  FMNMX.FTZ R3, R10, R3, !PT ;  /* 0x000000030a037209 */ /* 0x000fe40007810000 */
[----:B------:R-:W-:Y:S02]  /*6b10*/  SHF.R.U32.HI R0, RZ, 0x10, R2 ;  /* 0x00000010ff007819 */ /* 0x000fe40000011602 */
[----:B------:R-:W-:Y:S02]  /*6b20*/  FMNMX.FTZ R158, R8, R3, !PT ;  /* 0x00000003089e7209 */ /* 0x000fe40007810000 */
[----:B------:R-:W-:Y:S01]  /*6b30*/  LOP3.LUT R0, R0, 0xff, RZ, 0xc0, !PT ;  /* 0x000000ff00007812 */ /* 0x000fe200078ec0ff */
[----:B------:R-:W1:Y:S01]  /*6b40*/  SHFL.BFLY PT, R3, R142, 0x1, 0x1f ;  /* 0x0c201f008e037f89 */ /* 0x000e6200000e0000 */
[----:B--2---:R-:W-:-:S02]  /*6b50*/  FMNMX.FTZ R168, R111, R168, !PT ;  /* 0x000000a86fa87209 */ /* 0x004fc40007810000 */
[C---:B------:R-:W-:Y:S01]  /*6b60*/  ISETP.GE.U32.AND P6, PT, R217.reuse, R0, PT ;  /* 0x00000000d900720c */ /* 0x040fe20003fc6070 */
[----:B------:R-:W2:Y:S01]  /*6b70*/  SHFL.BFLY PT, R107, R158, 0x2, 0x1f ;  /* 0x0c401f009e6b7f89 */ /* 0x000ea200000e0000 */
[----:B------:R-:W-:Y:S02]  /*6b80*/  LOP3.LUT R0, R2, 0xff, RZ, 0xc0, !PT ;  /* 0x000000ff02007812 */ /* 0x000fe400078ec0ff */
[----:B------:R-:W-:Y:S01]  /*6b90*/  SHF.R.U32.HI R251, RZ, 0x10, R210 ;  /* 0x00000010fffb7819 */ /* 0x000fe200000116d2 */
[----:B------:R-:W4:Y:S01]  /*6ba0*/  SHFL.BFLY PT, R111, R168, 0x1, 0x1f ;  /* 0x0c201f00a86f7f89 */ /* 0x000f2200000e0000 */
[----:B------:R-:W-:Y:S02]  /*6bb0*/  ISETP.GE.U32.AND P4, PT, R217, R0, PT ;  /* 0x00000000d900720c */ /* 0x000fe40003f86070 */
[----:B------:R-:W-:Y:S02]  /*6bc0*/  SHF.R.U32.HI R0, RZ, 0x18, R2 ;  /* 0x00000018ff007819 */ /* 0x000fe40000011602 */
[----:B---3--:R-:W-:-:S02]  /*6bd0*/  FMNMX.FTZ R109, R164, R109, !PT ;  /* 0x0000006da46d7209 */ /* 0x008fc40007810000 */
[----:B------:R-:W-:Y:S02]  /*6be0*/  LOP3.LUT R2, R2, 0xffff, RZ, 0xc0, !PT ;  /* 0x0000ffff02027812 */ /* 0x000fe400078ec0ff */
[C---:B------:R-:W-:Y:S02]  /*6bf0*/  ISETP.GE.U32.AND P3, PT, R217.reuse, R0, PT ;  /* 0x00000000d900720c */ /* 0x040fe40003f66070 */
[----:B------:R-:W3:Y:S01]  /*6c00*/  SHFL.BFLY PT, R0, R109, 0x1, 0x1f ;  /* 0x0c201f006d007f89 */ /* 0x000ee200000e0000 */
[----:B------:R-:W-:Y:S02]  /*6c10*/  SHF.R.U32.HI R113, RZ, 0x8, R2 ;  /* 0x00000008ff717819 */ /* 0x000fe40000011602 */
[----:B------:R-:W-:Y:S02]  /*6c20*/  LOP3.LUT R2, R210, 0xff, RZ, 0xc0, !PT ;  /* 0x000000ffd2027812 */ /* 0x000fe400078ec0ff */
[----:B-1----:R-:W-:Y:S02]  /*6c30*/  FMNMX.FTZ R3, R142, R3, !PT ;  /* 0x000000038e037209 */ /* 0x002fe40007810000 */
[----:B------:R-:W-:-:S02]  /*6c40*/  ISETP.GE.U32.AND P5, PT, R217, R2, PT ;  /* 0x00000002d900720c */ /* 0x000fc40003fa6070 */
[----:B------:R-:W-:Y:S02]  /*6c50*/  LOP3.LUT R2, R113, 0xffff, RZ, 0xc0, !PT ;  /* 0x0000ffff71027812 */ /* 0x000fe400078ec0ff */
[----:B--2---:R-:W-:Y:S02]  /*6c60*/  FMNMX.FTZ R107, R158, R107, !PT ;  /* 0x0000006b9e6b7209 */ /* 0x004fe40007810000 */
[----:B------:R-:W-:Y:S02]  /*6c70*/  ISETP.GE.U32.AND P2, PT, R217, R2, PT ;  /* 0x00000002d900720c */ /* 0x000fe40003f46070 */
[----:B----4-:R-:W-:Y:S01]  /*6c80*/  FMNMX.FTZ R2, R168, R111, !PT ;  /* 0x0000006fa8027209 */ /* 0x010fe20007810000 */
[C---:B------:R-:W-:Y:S01]  /*6c90*/  FMUL.FTZ R168, R3.reuse, c[0x0][0x23c] ;  /* 0x00008f0003a87a20 */ /* 0x040fe20000410000 */
[----:B------:R-:W-:Y:S01]  /*6ca0*/  FSETP.NEU.FTZ.AND P1, PT, R3, -INF , PT ;  /* 0xff8000000300780b */ /* 0x000fe20003f3d000 */
[----:B------:R-:W1:Y:S01]  /*6cb0*/  SHFL.BFLY PT, R164, R107, 0x1, 0x1f ;  /* 0x0c201f006ba47f89 */ /* 0x000e6200000e0000 */
[----:B------:R-:W-:-:S02]  /*6cc0*/  SHF.R.U32.HI R142, RZ, 0x18, R210 ;  /* 0x00000018ff8e7819 */ /* 0x000fc400000116d2 */
[----:B------:R-:W-:Y:S01]  /*6cd0*/  FSEL R168, R168, RZ, P1 ;  /* 0x000000ffa8a87208 */ /* 0x000fe20000800000 */
[----:B------:R2:W-:Y:S01]  /*6ce0*/  STL.64 [R1+0x250], R2 ;  /* 0x0002500201007387 */ /* 0x0005e20000100a00 */
[----:B------:R-:W-:Y:S02]  /*6cf0*/  FSETP.NEU.FTZ.AND P1, PT, R2, -INF , PT ;  /* 0xff8000000200780b */ /* 0x000fe40003f3d000 */
[----:B---3--:R-:W-:Y:S01]  /*6d00*/  FMNMX.FTZ R0, R109, R0, !PT ;  /* 0x000000006d007209 */ /* 0x008fe20007810000 */
[--C-:B------:R-:W-:Y:S01]  /*6d10*/  FFMA.FTZ R5, R37, c[0x0][0x23c], -R168.reuse ;  /* 0x00008f0025057a23 */ /* 0x100fe200000108a8 */
[----:B------:R-:W-:Y:S01]  /*6d20*/  LOP3.LUT R158, R210, 0xffff, RZ, 0xc0, !PT ;  /* 0x0000ffffd29e7812 */ /* 0x000fe200078ec0ff */
[----:B------:R-:W-:Y:S01]  /*6d30*/  FMUL.FTZ R109, R2, c[0x0][0x23c] ;  /* 0x00008f00026d7a20 */ /* 0x000fe20000410000 */
[----:B------:R-:W-:Y:S01]  /*6d40*/  LOP3.LUT R251, R251, 0xff, RZ, 0xc0, !PT ;  /* 0x000000fffbfb7812 */ /* 0x000fe200078ec0ff */
[--C-:B------:R-:W-:Y:S01]  /*6d50*/  FFMA.FTZ R6, R27, c[0x0][0x23c], -R168.reuse ;  /* 0x00008f001b067a23 */ /* 0x100fe200000108a8 */
[----:B------:R3:W-:Y:S01]  /*6d60*/  STL [R1+0x7c], R5 ;  /* 0x00007c0501007387 */ /* 0x0007e20000100800 */
[--C-:B------:R-:W-:Y:S01]  /*6d70*/  FFMA.FTZ R159, R174, c[0x0][0x23c], -R168.reuse ;  /* 0x00008f00ae9f7a23 */ /* 0x100fe200000108a8 */
[----:B------:R-:W-:Y:S01]  /*6d80*/  FSEL R109, R109, RZ, P1 ;  /* 0x000000ff6d6d7208 */ /* 0x000fe20000800000 */
[--C-:B------:R-:W-:Y:S01]  /*6d90*/  FFMA.FTZ R155, R69, c[0x0][0x23c], -R168.reuse ;  /* 0x00008f00459b7a23 */ /* 0x100fe200000108a8 */
[----:B------:R-:W-:Y:S01]  /*6da0*/  FSETP.NEU.FTZ.AND P1, PT, R0, -INF , PT ;  /* 0xff8000000000780b */ /* 0x000fe20003f3d000 */
[----:B------:R-:W-:-:S02]  /*6db0*/  FFMA.FTZ R247, R247, c[0x0][0x23c], -R168 ;  /* 0x00008f00f7f77a23 */ /* 0x000fc400000108a8 */
[--C-:B------:R-:W-:Y:S01]  /*6dc0*/  FFMA.FTZ R209, R124, c[0x0][0x23c], -R109.reuse ;  /* 0x00008f007cd17a23 */ /* 0x100fe2000001086d */
[----:B------:R-:W-:Y:S01]  /*6dd0*/  MUFU.EX2 R159, R159 ;  /* 0x0000009f009f7308 */ /* 0x000fe20000000800 */
[--C-:B------:R-:W-:Y:S01]  /*6de0*/  FFMA.FTZ R211, R126, c[0x0][0x23c], -R109.reuse ;  /* 0x00008f007ed37a23 */ /* 0x100fe2000001086d */
[----:B-1----:R-:W-:Y:S01]  /*6df0*/  FMNMX.FTZ R164, R107, R164, !PT ;  /* 0x000000a46ba47209 */ /* 0x002fe20007810000 */
[----:B------:R-:W-:Y:S02]  /*6e00*/  FMUL.FTZ R107, R0, c[0x0][0x23c] ;  /* 0x00008f00006b7a20 */ /* 0x000fe40000410000 */
[--C-:B------:R-:W-:Y:S02]  /*6e10*/  FFMA.FTZ R205, R118, c[0x0][0x23c], -R109.reuse ;  /* 0x00008f0076cd7a23 */ /* 0x100fe4000001086d */
[C---:B------:R-:W-:Y:S01]  /*6e20*/  FMUL.FTZ R151, R164.reuse, c[0x0][0x23c] ;  /* 0x00008f00a4977a20 */ /* 0x040fe20000410000 */
[----:B------:R-:W-:Y:S01]  /*6e30*/  FSEL R107, R107, RZ, P1 ;  /* 0x000000ff6b6b7208 */ /* 0x000fe20000800000 */
[--C-:B--2---:R-:W-:Y:S01]  /*6e40*/  FFMA.FTZ R3, R31, c[0x0][0x23c], -R168.reuse ;  /* 0x00008f001f037a23 */ /* 0x104fe200000108a8 */
[----:B------:R-:W-:Y:S01]  /*6e50*/  FSETP.NEU.FTZ.AND P1, PT, R164, -INF , PT ;  /* 0xff800000a400780b */ /* 0x000fe20003f3d000 */
[--C-:B------:R-:W-:Y:S01]  /*6e60*/  FFMA.FTZ R189, R106, c[0x0][0x23c], -R109.reuse ;  /* 0x00008f006abd7a23 */ /* 0x100fe2000001086d */
[----:B------:R-:W-:Y:S01]  /*6e70*/  MUFU.EX2 R155, R155 ;  /* 0x0000009b009b7308 */ /* 0x000fe20000000800 */
[--C-:B------:R-:W-:Y:S01]  /*6e80*/  FFMA.FTZ R206, R206, c[0x0][0x23c], -R109.reuse ;  /* 0x00008f00cece7a23 */ /* 0x100fe2000001086d */
[----:B------:R1:W-:Y:S01]  /*6e90*/  STL [R1+0x78], R3 ;  /* 0x0000780301007387 */ /* 0x0003e20000100800 */
[----:B------:R-:W-:Y:S01]  /*6ea0*/  FSEL R151, R151, RZ, P1 ;  /* 0x000000ff97977208 */ /* 0x000fe20000800000 */
[--C-:B---3--:R-:W-:Y:S01]  /*6eb0*/  FFMA.FTZ R5, R25, c[0x0][0x23c], -R168.reuse ;  /* 0x00008f0019057a23 */ /* 0x108fe200000108a8 */
[----:B------:R-:W-:Y:S01]  /*6ec0*/  ISETP.GE.U32.AND P1, PT, R217, R142, PT ;  /* 0x0000008ed900720c */ /* 0x000fe20003f26070 */
[----:B------:R2:W-:Y:S01]  /*6ed0*/  STL [R1+0x74], R6 ;  /* 0x0000740601007387 */ /* 0x0005e20000100800 */
[----:B------:R-:W-:Y:S01]  /*6ee0*/  FFMA.FTZ R142, R65, c[0x0][0x23c], -R168 ;  /* 0x00008f00418e7a23 */ /* 0x000fe200000108a8 */
[----:B------:R-:W-:Y:S01]  /*6ef0*/  MUFU.EX2 R247, R247 ;  /* 0x000000f700f77308 */ /* 0x000fe20000000800 */
[--C-:B------:R-:W-:Y:S01]  /*6f00*/  FFMA.FTZ R223, R160, c[0x0][0x23c], -R109.reuse ;  /* 0x00008f00a0df7a23 */ /* 0x100fe2000001086d */
[----:B------:R3:W-:Y:S01]  /*6f10*/  STL [R1+0x70], R5 ;  /* 0x0000700501007387 */ /* 0x0007e20000100800 */
[----:B------:R-:W-:-:S02]  /*6f20*/  FFMA.FTZ R207, R162, c[0x0][0x23c], -R109 ;  /* 0x00008f00a2cf7a23 */ /* 0x000fc4000001086d */
[--C-:B------:R-:W-:Y:S02]  /*6f30*/  FFMA.FTZ R202, R202, c[0x0][0x23c], -R109.reuse ;  /* 0x00008f00caca7a23 */ /* 0x100fe4000001086d */
[--C-:B------:R-:W-:Y:S01]  /*6f40*/  FFMA.FTZ R208, R208, c[0x0][0x23c], -R109.reuse ;  /* 0x00008f00d0d07a23 */ /* 0x100fe2000001086d */
[----:B------:R-:W4:Y:S01]  /*6f50*/  MUFU.EX2 R142, R142 ;  /* 0x0000008e008e7308 */ /* 0x000f220000000800 */
[--C-:B------:R-:W-:Y:S02]  /*6f60*/  FFMA.FTZ R195, R172, c[0x0][0x23c], -R109.reuse ;  /* 0x00008f00acc37a23 */ /* 0x100fe4000001086d */
[--C-:B------:R-:W-:Y:S02]  /*6f70*/  FFMA.FTZ R187, R150, c[0x0][0x23c], -R109.reuse ;  /* 0x00008f0096bb7a23 */ /* 0x100fe4000001086d */
[--C-:B------:R-:W-:Y:S02]  /*6f80*/  FFMA.FTZ R181, R144, c[0x0][0x23c], -R109.reuse ;  /* 0x00008f0090b57a23 */ /* 0x100fe4000001086d */
[----:B------:R-:W-:-:S02]  /*6f90*/  FFMA.FTZ R179, R184, c[0x0][0x23c], -R109 ;  /* 0x00008f00b8b37a23 */ /* 0x000fc4000001086d */
[--C-:B------:R-:W-:Y:S02]  /*6fa0*/  FFMA.FTZ R175, R186, c[0x0][0x23c], -R109.reuse ;  /* 0x00008f00baaf7a23 */ /* 0x100fe4000001086d */
[----:B-1----:R-:W-:Y:S02]  /*6fb0*/  FFMA.FTZ R3, R23, c[0x0][0x23c], -R168 ;  /* 0x00008f0017037a23 */ /* 0x002fe400000108a8 */
[--C-:B------:R-:W-:Y:S02]  /*6fc0*/  FFMA.FTZ R173, R146, c[0x0][0x23c], -R109.reuse ;  /* 0x00008f0092ad7a23 */ /* 0x100fe4000001086d */
[--C-:B--2---:R-:W-:Y:S01]  /*6fd0*/  FFMA.FTZ R6, R148, c[0x0][0x23c], -R109.reuse ;  /* 0x00008f0094067a23 */ /* 0x104fe2000001086d */
[----:B------:R1:W-:Y:S01]  /*6fe0*/  STL [R1+0x6c], R3 ;  /* 0x00006c0301007387 */ /* 0x0003e20000100800 */
[--C-:B------:R-:W-:Y:S02]  /*6ff0*/  FFMA.FTZ R167, R92, c[0x0][0x23c], -R109.reuse ;  /* 0x00008f005ca77a23 */ /* 0x100fe4000001086d */
[--C-:B---3--:R-:W-:Y:S01]  /*7000*/  FFMA.FTZ R5, R61, c[0x0][0x23c], -R109.reuse ;  /* 0x00008f003d057a23 */ /* 0x108fe2000001086d */
[----:B------:R2:W-:Y:S01]  /*7010*/  STL [R1+0x68], R6 ;  /* 0x0000680601007387 */ /* 0x0005e20000100800 */
[----:B------:R-:W-:-:S02]  /*7020*/  FFMA.FTZ R165, R182, c[0x0][0x23c], -R109 ;  /* 0x00008f00b6a57a23 */ /* 0x000fc4000001086d */
[--C-:B------:R-:W-:Y:S01]  /*7030*/  FFMA.FTZ R148, R94, c[0x0][0x23c], -R109.reuse ;  /* 0x00008f005e947a23 */ /* 0x100fe2000001086d */
[----:B------:R3:W-:Y:S01]  /*7040*/  STL [R1+0x5c], R5 ;  /* 0x00005c0501007387 */ /* 0x0007e20000100800 */
[--C-:B------:R-:W-:Y:S02]  /*7050*/  FFMA.FTZ R126, R17, c[0x0][0x23c], -R109.reuse ;  /* 0x00008f00117e7a23 */ /* 0x100fe4000001086d */
[--C-:B------:R-:W-:Y:S02]  /*7060*/  FFMA.FTZ R124, R15, c[0x0][0x23c], -R109.reuse ;  /* 0x00008f000f7c7a23 */ /* 0x100fe4000001086d */
[--C-:B------:R-:W-:Y:S02]  /*7070*/  FFMA.FTZ R118, R13, c[0x0][0x23c], -R109.reuse ;  /* 0x00008f000d767a23 */ /* 0x100fe4000001086d */
[----:B------:R-:W-:Y:S02]  /*7080*/  FFMA.FTZ R106, R9, c[0x0][0x23c], -R109 ;  /* 0x00008f00096a7a23 */ /* 0x000fe4000001086d */
[----:B------:R-:W-:-:S02]  /*7090*/  FFMA.FTZ R153, R76, c[0x0][0x23c], -R151 ;  /* 0x00008f004c997a23 */ /* 0x000fc40000010897 */
[----:B------:R-:W-:Y:S02]  /*70a0*/  FFMA.FTZ R125, R248, c[0x0][0x23c], -R107 ;  /* 0x00008f00f87d7a23 */ /* 0x000fe4000001086b */
[----:B------:R-:W-:Y:S02]  /*70b0*/  FFMA.FTZ R248, R74, c[0x0][0x23c], -R151 ;  /* 0x00008f004af87a23 */ /* 0x000fe40000010897 */
[----:B------:R-:W-:Y:S01]  /*70c0*/  MUFU.EX2 R153, R153 ;  /* 0x0000009900997308 */ /* 0x000fe20000000800 */
[----:B------:R-:W-:Y:S02]  /*70d0*/  FFMA.FTZ R231, R231, c[0x0][0x23c], -R168 ;  /* 0x00008f00e7e77a23 */ /* 0x000fe400000108a8 */
[--C-:B-1----:R-:W-:Y:S02]  /*70e0*/  FFMA.FTZ R3, R130, c[0x0][0x23c], -R109.reuse ;  /* 0x00008f0082037a23 */ /* 0x102fe4000001086d */
[----:B------:R-:W-:Y:S02]  /*70f0*/  FFMA.FTZ R130, R19, c[0x0][0x23c], -R109 ;  /* 0x00008f0013827a23 */ /* 0x000fe4000001086d */
[----:B--2---:R-:W-:Y:S01]  /*7100*/  FFMA.FTZ R6, R138, c[0x0][0x23c], -R107 ;  /* 0x00008f008a067a23 */ /* 0x004fe2000001086b */
[----:B------:R1:W-:Y:S01]  /*7110*/  STL [R1+0x58], R3 ;  /* 0x0000580301007387 */ /* 0x0003e20000100800 */
[----:B------:R-:W-:Y:S01]  /*7120*/  MUFU.EX2 R248, R248 ;  /* 0x000000f800f87308 */ /* 0x000fe20000000800 */
[----:B---3--:R-:W-:-:S02]  /*7130*/  FFMA.FTZ R5, R122, c[0x0][0x23c], -R109 ;  /* 0x00008f007a057a23 */ /* 0x008fc4000001086d */
[--C-:B------:R-:W-:Y:S02]  /*7140*/  FFMA.FTZ R227, R227, c[0x0][0x23c], -R168.reuse ;  /* 0x00008f00e3e37a23 */ /* 0x100fe400000108a8 */
[--C-:B------:R-:W-:Y:S02]  /*7150*/  FFMA.FTZ R252, R252, c[0x0][0x23c], -R168.reuse ;  /* 0x00008f00fcfc7a23 */ /* 0x100fe400000108a8 */
[--C-:B------:R-:W-:Y:S01]  /*7160*/  FFMA.FTZ R249, R249, c[0x0][0x23c], -R168.reuse ;  /* 0x00008f00f9f97a23 */ /* 0x100fe200000108a8 */
[----:B------:R2:W-:Y:S01]  /*7170*/  MUFU.EX2 R218, R227 ;  /* 0x000000e300da7308 */ /* 0x0005e20000000800 */
[--C-:B------:R-:W-:Y:S02]  /*7180*/  FFMA.FTZ R246, R246, c[0x0][0x23c], -R168.reuse ;  /* 0x00008f00f6f67a23 */ /* 0x100fe400000108a8 */
[--C-:B------:R-:W-:Y:S02]  /*7190*/  FFMA.FTZ R245, R63, c[0x0][0x23c], -R168.reuse ;  /* 0x00008f003ff57a23 */ /* 0x100fe400000108a8 */
[----:B------:R-:W-:-:S02]  /*71a0*/  FFMA.FTZ R242, R242, c[0x0][0x23c], -R168 ;  /* 0x00008f00f2f27a23 */ /* 0x000fc400000108a8 */
[--C-:B------:R-:W-:Y:S02]  /*71b0*/  FFMA.FTZ R241, R241, c[0x0][0x23c], -R168.reuse ;  /* 0x00008f00f1f17a23 */ /* 0x100fe400000108a8 */
[--C-:B------:R-:W-:Y:S02]  /*71c0*/  FFMA.FTZ R240, R240, c[0x0][0x23c], -R168.reuse ;  /* 0x00008f00f0f07a23 */ /* 0x100fe400000108a8 */
[--C-:B------:R-:W-:Y:S02]  /*71d0*/  FFMA.FTZ R238, R238, c[0x0][0x23c], -R168.reuse ;  /* 0x00008f00eeee7a23 */ /* 0x100fe400000108a8 */
[--C-:B------:R-:W-:Y:S02]  /*71e0*/  FFMA.FTZ R236, R236, c[0x0][0x23c], -R168.reuse ;  /* 0x00008f00ecec7a23 */ /* 0x100fe400000108a8 */
[----:B------:R-:W-:Y:S02]  /*71f0*/  FFMA.FTZ R235, R49, c[0x0][0x23c], -R168 ;  /* 0x00008f0031eb7a23 */ /* 0x000fe400000108a8 */
[----:B-1----:R-:W-:-:S02]  /*7200*/  FFMA.FTZ R3, R152, c[0x0][0x23c], -R109 ;  /* 0x00008f0098037a23 */ /* 0x002fc4000001086d */
[----:B----4-:R-:W-:Y:S01]  /*7210*/  FADD.FTZ R152, R142, R159 ;  /* 0x0000009f8e987221 */ /* 0x010fe20000010000 */
[----:B------:R-:W-:Y:S01]  /*7220*/  F2FP.BF16.PACK_AB R159, R159, R142 ;  /* 0x0000008e9f9f723e */ /* 0x000fe200000010ff */
[--C-:B------:R-:W-:Y:S01]  /*7230*/  FFMA.FTZ R234, R234, c[0x0][0x23c], -R168.reuse ;  /* 0x00008f00eaea7a23 */ /* 0x100fe200000108a8 */
[----:B------:R1:W-:Y:S01]  /*7240*/  STL [R1+0x28], R3 ;  /* 0x0000280301007387 */ /* 0x0003e20000100800 */
[--C-:B------:R-:W-:Y:S02]  /*7250*/  FFMA.FTZ R233, R45, c[0x0][0x23c], -R168.reuse ;  /* 0x00008f002de97a23 */ /* 0x100fe400000108a8 */
[----:B------:R-:W-:Y:S01]  /*7260*/  @!P6 HFMA2.BF16_V2 R147, -RZ.H0_H0, RZ.H0_H0, -R159.H0_H0 ;  /* 0x200000ffff93e231 */ /* 0x000fe2000034099f */
[----:B------:R3:W-:Y:S01]  /*7270*/  STL [R1+0x20], R5 ;  /* 0x0000200501007387 */ /* 0x0007e20000100800 */
        /* <DEDUP_REMOVED lines=8> */
[----:B------:R-:W-:Y:S02]  /*7300*/  FFMA.FTZ R214, R21, c[0x0][0x23c], -R168 ;  /* 0x00008f0015d67a23 */ /* 0x000fe400000108a8 */
[----:B------:R-:W-:Y:S02]  /*7310*/  FFMA.FTZ R168, R140, c[0x0][0x23c], -R107 ;  /* 0x00008f008ca87a23 */ /* 0x000fe4000001086b */
[--C-:B-1----:R-:W-:Y:S02]  /*7320*/  FFMA.FTZ R3, R116, c[0x0][0x23c], -R109.reuse ;  /* 0x00008f0074037a23 */ /* 0x102fe4000001086d */
[----:B------:R-:W-:Y:S02]  /*7330*/  FFMA.FTZ R116, R11, c[0x0][0x23c], -R109 ;  /* 0x00008f000b747a23 */ /* 0x000fe4000001086d */
[--C-:B------:R-:W-:Y:S01]  /*7340*/  FFMA.FTZ R201, R132, c[0x0][0x23c], -R107.reuse ;  /* 0x00008f0084c97a23 */ /* 0x100fe2000001086b */
[----:B------:R1:W-:Y:S01]  /*7350*/  STL [R1+0x1c], R3 ;  /* 0x00001c0301007387 */ /* 0x0003e20000100800 */
[----:B---3--:R-:W-:-:S02]  /*7360*/  FFMA.FTZ R5, R120, c[0x0][0x23c], -R107 ;  /* 0x00008f0078057a23 */ /* 0x008fc4000001086b */
[--C-:B------:R-:W-:Y:S01]  /*7370*/  FFMA.FTZ R98, R28, c[0x0][0x23c], -R151.reuse ;  /* 0x00008f001c627a23 */ /* 0x100fe20000010897 */
[----:B------:R3:W-:Y:S01]  /*7380*/  STL [R1+0x3c], R6 ;  /* 0x00003c0601007387 */ /* 0x0007e20000100800 */
[----:B------:R-:W-:Y:S01]  /*7390*/  MUFU.EX2 R252, R252 ;  /* 0x000000fc00fc7308 */ /* 0x000fe20000000800 */
[--C-:B------:R-:W-:Y:S02]  /*73a0*/  FFMA.FTZ R221, R60, c[0x0][0x23c], -R151.reuse ;  /* 0x00008f003cdd7a23 */ /* 0x100fe40000010897 */
[----:B------:R4:W-:Y:S01]  /*73b0*/  STL [R1+0x38], R5 ;  /* 0x0000380501007387 */ /* 0x0009e20000100800 */
[--C-:B------:R-:W-:Y:S02]  /*73c0*/  FFMA.FTZ R220, R58, c[0x0][0x23c], -R151.reuse ;  /* 0x00008f003adc7a23 */ /* 0x100fe40000010897 */
[----:B--2---:R-:W-:Y:S01]  /*73d0*/  FFMA.FTZ R227, R20, c[0x0][0x23c], -R151 ;  /* 0x00008f0014e37a23 */ /* 0x004fe20000010897 */
[----:B------:R2:W-:Y:S01]  /*73e0*/  STL [R1+0xa4], R98 ;  /* 0x0000a46201007387 */ /* 0x0005e20000100800 */
[----:B------:R-:W-:Y:S01]  /*73f0*/  MUFU.EX2 R249, R249 ;  /* 0x000000f900f97308 */ /* 0x000fe20000000800 */
[----:B------:R-:W-:Y:S01]  /*7400*/  UIADD3 UR10, UR6, 0x1, URZ ;  /* 0x00000001060a7890 */ /* 0x000fe2000fffe03f */
[--C-:B------:R-:W-:Y:S01]  /*7410*/  FFMA.FTZ R197, R136, c[0x0][0x23c], -R107.reuse ;  /* 0x00008f0088c57a23 */ /* 0x100fe2000001086b */
[----:B------:R-:W-:Y:S01]  /*7420*/  UIADD3 UR7, UR6, 0x2, URZ ;  /* 0x0000000206077890 */ /* 0x000fe2000fffe03f */
[----:B------:R-:W-:-:S02]  /*7430*/  FFMA.FTZ R120, R84, c[0x0][0x23c], -R107 ;  /* 0x00008f0054787a23 */ /* 0x000fc4000001086b */
[--C-:B------:R-:W-:Y:S02]  /*7440*/  FFMA.FTZ R129, R90, c[0x0][0x23c], -R107.reuse ;  /* 0x00008f005a817a23 */ /* 0x100fe4000001086b */
[--C-:B------:R-:W-:Y:S02]  /*7450*/  FFMA.FTZ R113, R82, c[0x0][0x23c], -R107.reuse ;  /* 0x00008f0052717a23 */ /* 0x100fe4000001086b */
[----:B------:R-:W-:Y:S02]  /*7460*/  FFMA.FTZ R122, R86, c[0x0][0x23c], -R107 ;  /* 0x00008f00567a7a23 */ /* 0x000fe4000001086b */
[--C-:B-1----:R-:W-:Y:S02]  /*7470*/  FFMA.FTZ R3, R166, c[0x0][0x23c], -R109.reuse ;  /* 0x00008f00a6037a23 */ /* 0x102fe4000001086d */
[----:B------:R-:W-:Y:S02]  /*7480*/  FFMA.FTZ R109, R250, c[0x0][0x23c], -R109 ;  /* 0x00008f00fa6d7a23 */ /* 0x000fe4000001086d */
[----:B------:R-:W-:-:S02]  /*7490*/  FFMA.FTZ R250, R57, c[0x0][0x23c], -R151 ;  /* 0x00008f0039fa7a23 */ /* 0x000fc40000010897 */
[----:B---3--:R-:W-:-:S04]  /*74a0*/  IMAD.WIDE.U32 R6, R237, -0x2daee0ad, RZ ;  /* 0xd2511f53ed067825 */ /* 0x008fc800078e00ff */
[----:B------:R-:W1:Y:S01]  /*74b0*/  MUFU.EX2 R250, R250 ;  /* 0x000000fa00fa7308 */ /* 0x000e620000000800 */
[----:B------:R-:W-:Y:S01]  /*74c0*/  LOP3.LUT R243, R7, UR29, R244, 0x96, !PT ;  /* 0x0000001d07f37c12 */ /* 0x000fe2000f8e96f4 */
[--C-:B----4-:R-:W-:Y:S01]  /*74d0*/  FFMA.FTZ R5, R52, c[0x0][0x23c], -R151.reuse ;  /* 0x00008f0034057a23 */ /* 0x110fe20000010897 */
[----:B------:R-:W-:Y:S01]  /*74e0*/  LOP3.LUT R244, R6, 0xff, RZ, 0xc0, !PT ;  /* 0x000000ff06f47812 */ /* 0x000fe200078ec0ff */
[--C-:B--2---:R-:W-:Y:S01]  /*74f0*/  FFMA.FTZ R98, R24, c[0x0][0x23c], -R151.reuse ;  /* 0x00008f0018627a23 */ /* 0x104fe20000010897 */
[----:B------:R-:W-:Y:S01]  /*7500*/  SHF.R.U32.HI R239, RZ, 0x10, R6 ;  /* 0x00000010ffef7819 */ /* 0x000fe20000011606 */
[----:B------:R-:W-:Y:S01]  /*7510*/  ULOP3.LUT UR10, UR10, UR19, URZ, 0x3c, !UPT ;  /* 0x000000130a0a7292 */ /* 0x000fe2000f8e3c3f */
[----:B------:R-:W-:Y:S01]  /*7520*/  LOP3.LUT R237, R6, 0xffff, RZ, 0xc0, !PT ;  /* 0x0000ffff06ed7812 */ /* 0x000fe200078ec0ff */
[----:B------:R2:W-:Y:S01]  /*7530*/  MUFU.EX2 R99, R5 ;  /* 0x0000000500637308 */ /* 0x0005e20000000800 */
[----:B------:R-:W-:Y:S02]  /*7540*/  FFMA.FTZ R7, R54, c[0x0][0x23c], -R151 ;  /* 0x00008f0036077a23 */ /* 0x000fe40000010897 */
[----:B------:R-:W-:Y:S01]  /*7550*/  SHF.R.U32.HI R237, RZ, 0x8, R237 ;  /* 0x00000008ffed7819 */ /* 0x000fe200000116ed */
[----:B------:R-:W-:-:S02]  /*7560*/  FFMA.FTZ R166, R96, c[0x0][0x23c], -R107 ;  /* 0x00008f0060a67a23 */ /* 0x000fc4000001086b */
[--C-:B------:R-:W-:Y:S01]  /*7570*/  FFMA.FTZ R177, R114, c[0x0][0x23c], -R107.reuse ;  /* 0x00008f0072b17a23 */ /* 0x100fe2000001086b */
[----:B-1----:R-:W-:Y:S01]  /*7580*/  F2FP.BF16.PACK_AB R142, R153, R250 ;  /* 0x000000fa998e723e */ /* 0x002fe200000010ff */
[--C-:B------:R-:W-:Y:S02]  /*7590*/  FFMA.FTZ R183, R112, c[0x0][0x23c], -R107.reuse ;  /* 0x00008f0070b77a23 */ /* 0x100fe4000001086b */
[--C-:B------:R-:W-:Y:S01]  /*75a0*/  FFMA.FTZ R111, R80, c[0x0][0x23c], -R107.reuse ;  /* 0x00008f00506f7a23 */ /* 0x100fe2000001086b */
[----:B------:R-:W-:Y:S01]  /*75b0*/  PRMT R2, R142, 0x7610, R2 ;  /* 0x000076108e027816 */ /* 0x000fe20000000002 */
[--C-:B------:R-:W-:Y:S01]  /*75c0*/  FFMA.FTZ R191, R110, c[0x0][0x23c], -R107.reuse ;  /* 0x00008f006ebf7a23 */ /* 0x100fe2000001086b */
[----:B------:R-:W-:Y:S01]  /*75d0*/  PRMT R178, R142, 0x7632, R178 ;  /* 0x000076328eb27816 */ /* 0x000fe200000000b2 */
[----:B------:R-:W-:Y:S02]  /*75e0*/  FFMA.FTZ R193, R108, c[0x0][0x23c], -R107 ;  /* 0x00008f006cc17a23 */ /* 0x000fe4000001086b */
[----:B------:R-:W-:Y:S01]  /*75f0*/  @!P4 HFMA2.BF16_V2 R150, -RZ.H0_H0, RZ.H0_H0, -R2.H0_H0 ;  /* 0x200000ffff96c231 */ /* 0x000fe20000340902 */
[----:B------:R-:W-:Y:S01]  /*7600*/  PRMT R142, R2, 0x5410, R178 ;  /* 0x00005410028e7816 */ /* 0x000fe200000000b2 */
[----:B------:R-:W-:Y:S01]  /*7610*/  @!P2 HFMA2.BF16_V2 R141, -RZ.H0_H0, RZ.H0_H0, -R178.H0_H0 ;  /* 0x200000ffff8da231 */ /* 0x000fe200003409b2 */
[----:B--2---:R-:W-:-:S02]  /*7620*/  FFMA.FTZ R5, R26, c[0x0][0x23c], -R151 ;  /* 0x00008f001a057a23 */ /* 0x004fc40000010897 */
[----:B------:R-:W-:Y:S01]  /*7630*/  @!P4 PRMT R2, R150, 0x5410, RZ ;  /* 0x000054109602c816 */ /* 0x000fe200000000ff */
[----:B------:R-:W-:Y:S01]  /*7640*/  FFMA.FTZ R150, R72, c[0x0][0x23c], -R151 ;  /* 0x00008f0048967a23 */ /* 0x000fe20000010897 */
[----:B------:R-:W-:Y:S01]  /*7650*/  @!P2 PRMT R178, R141, 0x5410, RZ ;  /* 0x000054108db2a816 */ /* 0x000fe200000000ff */
[--C-:B------:R-:W-:Y:S01]  /*7660*/  FFMA.FTZ R203, R78, c[0x0][0x23c], -R107.reuse ;  /* 0x00008f004ecb7a23 */ /* 0x100fe2000001086b */
[--C-:B------:R-:W-:Y:S01]  /*7670*/  SHF.R.U32.HI R141, RZ, 0x8, R158.reuse ;  /* 0x00000008ff8d7819 */ /* 0x100fe2000001169e */
[----:B------:R-:W1:Y:S01]  /*7680*/  MUFU.EX2 R219, R150 ;  /* 0x0000009600db7308 */ /* 0x000e620000000800 */
[----:B------:R-:W-:Y:S01]  /*7690*/  PRMT R158, R159, 0x7632, R158 ;  /* 0x000076329f9e7816 */ /* 0x000fe2000000009e */
[--C-:B------:R-:W-:Y:S01]  /*76a0*/  FFMA.FTZ R204, R204, c[0x0][0x23c], -R107.reuse ;  /* 0x00008f00cccc7a23 */ /* 0x100fe2000001086b */
[----:B------:R-:W-:Y:S01]  /*76b0*/  LOP3.LUT R141, R141, 0xffff, RZ, 0xc0, !PT ;  /* 0x0000ffff8d8d7812 */ /* 0x000fe200078ec0ff */
[--C-:B------:R-:W-:Y:S01]  /*76c0*/  FFMA.FTZ R199, R128, c[0x0][0x23c], -R107.reuse ;  /* 0x00008f0080c77a23 */ /* 0x100fe2000001086b */
[C---:B------:R-:W-:Y:S01]  /*76d0*/  ISETP.GE.U32.AND P4, PT, R217.reuse, R244, PT ;  /* 0x000000f4d900720c */ /* 0x040fe20003f86070 */
[----:B------:R-:W-:Y:S01]  /*76e0*/  @!P3 HFMA2.BF16_V2 R144, -RZ.H0_H0, RZ.H0_H0, -R158.H0_H0 ;  /* 0x200000ffff90b231 */ /* 0x000fe2000034099e */
[----:B------:R-:W-:Y:S01]  /*76f0*/  ISETP.GE.U32.AND P2, PT, R217, R141, PT ;  /* 0x0000008dd900720c */ /* 0x000fe20003f46070 */
[----:B------:R-:W-:Y:S01]  /*7700*/  MUFU.EX2 R242, R242 ;  /* 0x000000f200f27308 */ /* 0x000fe20000000800 */
[----:B------:R-:W-:Y:S01]  /*7710*/  PRMT R141, R159, 0x5410, R158 ;  /* 0x000054109f8d7816 */ /* 0x000fe2000000009e */
[--C-:B------:R-:W-:Y:S01]  /*7720*/  FFMA.FTZ R200, R200, c[0x0][0x23c], -R107.reuse ;  /* 0x00008f00c8c87a23 */ /* 0x100fe2000001086b */
[----:B------:R-:W-:Y:S01]  /*7730*/  @!P3 PRMT R158, R144, 0x5410, RZ ;  /* 0x00005410909eb816 */ /* 0x000fe200000000ff */
[----:B------:R-:W-:Y:S01]  /*7740*/  FFMA.FTZ R198, R198, c[0x0][0x23c], -R107 ;  /* 0x00008f00c6c67a23 */ /* 0x000fe2000001086b */
[----:B------:R-:W-:Y:S01]  /*7750*/  SHF.R.U32.HI R144, RZ, 0x10, R243 ;  /* 0x00000010ff907819 */ /* 0x000fe200000116f3 */
[----:B------:R-:W-:Y:S01]  /*7760*/  FFMA.FTZ R196, R196, c[0x0][0x23c], -R107 ;  /* 0x00008f00c4c47a23 */ /* 0x000fe2000001086b */
[----:B------:R-:W-:Y:S01]  /*7770*/  ISETP.GE.U32.AND P3, PT, R217, R251, PT ;  /* 0x000000fbd900720c */ /* 0x000fe20003f66070 */
[----:B------:R-:W-:Y:S01]  /*7780*/  FADD.FTZ R251, R250, R153 ;  /* 0x00000099fafb7221 */ /* 0x000fe20000010000 */
[----:B-1----:R-:W-:Y:S01]  /*7790*/  F2FP.BF16.PACK_AB R150, R219, R248 ;  /* 0x000000f8db96723e */ /* 0x002fe200000010ff */
[----:B------:R-:W-:Y:S01]  /*77a0*/  FFMA.FTZ R250, R64, c[0x0][0x23c], -R151 ;  /* 0x00008f0040fa7a23 */ /* 0x000fe20000010897 */
[----:B------:R-:W-:Y:S01]  /*77b0*/  LOP3.LUT R144, R144, 0xff, RZ, 0xc0, !PT ;  /* 0x000000ff90907812 */ /* 0x000fe200078ec0ff */
[----:B------:R-:W-:Y:S01]  /*77c0*/  FADD.FTZ R43, R248, R251 ;  /* 0x000000fbf82b7221 */ /* 0x000fe20000010000 */
[----:B------:R-:W-:Y:S01]  /*77d0*/  PRMT R153, R150, 0x7632, R153 ;  /* 0x0000763296997816 */ /* 0x000fe20000000099 */
[----:B------:R-:W-:Y:S01]  /*77e0*/  @!P5 HFMA2.BF16_V2 R146, -RZ.H0_H0, RZ.H0_H0, -R150.H0_H0 ;  /* 0x200000ffff92d231 */ /* 0x000fe20000340996 */
[----:B------:R-:W-:Y:S01]  /*77f0*/  @!P6 PRMT R159, R147, 0x5410, RZ ;  /* 0x00005410939fe816 */ /* 0x000fe200000000ff */
[----:B------:R-:W-:Y:S01]  /*7800*/  FFMA.FTZ R147, R68, c[0x0][0x23c], -R151 ;  /* 0x00008f0044937a23 */ /* 0x000fe20000010897 */
[----:B------:R-:W-:Y:S01]  /*7810*/  ISETP.GE.U32.AND P6, PT, R217, R144, PT ;  /* 0x00000090d900720c */ /* 0x000fe20003fc6070 */
[----:B------:R-:W-:Y:S01]  /*7820*/  @!P2 HFMA2.BF16_V2 R143, -RZ.H0_H0, RZ.H0_H0, -R153.H0_H0 ;  /* 0x200000ffff8fa231 */ /* 0x000fe20000340999 */
[----:B------:R-:W-:Y:S01]  /*7830*/  PRMT R144, R150, 0x5410, R153 ;  /* 0x0000541096907816 */ /* 0x000fe20000000099 */
[----:B------:R-:W-:Y:S01]  /*7840*/  MUFU.EX2 R100, R147 ;  /* 0x0000009300647308 */ /* 0x000fe20000000800 */
[----:B------:R-:W-:Y:S01]  /*7850*/  @!P5 PRMT R150, R146, 0x5410, RZ ;  /* 0x000054109296d816 */ /* 0x000fe200000000ff */
[--C-:B------:R-:W-:Y:S01]  /*7860*/  FFMA.FTZ R251, R62, c[0x0][0x23c], -R151.reuse ;  /* 0x00008f003efb7a23 */ /* 0x100fe20000010897 */
[----:B------:R-:W-:Y:S01]  /*7870*/  LOP3.LUT R146, R243, 0xff, RZ, 0xc0, !PT ;  /* 0x000000fff3927812 */ /* 0x000fe200078ec0ff */
[--C-:B------:R-:W-:Y:S01]  /*7880*/  FFMA.FTZ R248, R48, c[0x0][0x23c], -R151.reuse ;  /* 0x00008f0030f87a23 */ /* 0x100fe20000010897 */
[----:B------:R-:W-:Y:S01]  /*7890*/  @!P2 PRMT R153, R143, 0x5410, RZ ;  /* 0x000054108f99a816 */ /* 0x000fe200000000ff */
[----:B------:R-:W-:Y:S01]  /*78a0*/  FFMA.FTZ R143, R70, c[0x0][0x23c], -R151 ;  /* 0x00008f00468f7a23 */ /* 0x000fe20000010897 */
[----:B------:R-:W-:Y:S01]  /*78b0*/  ISETP.GE.U32.AND P2, PT, R217, R146, PT ;  /* 0x00000092d900720c */ /* 0x000fe20003f46070 */
[----:B------:R-:W-:Y:S01]  /*78c0*/  FADD.FTZ R146, R155, R152 ;  /* 0x000000989b927221 */ /* 0x000fe20000010000 */
[----:B------:R-:W-:Y:S01]  /*78d0*/  SHF.R.U32.HI R152, RZ, 0x18, R243 ;  /* 0x00000018ff987819 */ /* 0x000fe200000116f3 */
[----:B------:R1:W2:Y:S01]  /*78e0*/  MUFU.EX2 R101, R143 ;  /* 0x0000008f00657308 */ /* 0x0002a20000000800 */
[C---:B------:R-:W-:Y:S01]  /*78f0*/  F2FP.BF16.PACK_AB R155, R247.reuse, R155 ;  /* 0x0000009bf79b723e */ /* 0x040fe200000010ff */
[----:B------:R-:W-:Y:S01]  /*7900*/  FADD.FTZ R146, R247, R146 ;  /* 0x00000092f7927221 */ /* 0x000fe20000010000 */
[----:B------:R-:W-:Y:S01]  /*7910*/  ISETP.GE.U32.AND P5, PT, R217, R152, PT ;  /* 0x00000098d900720c */ /* 0x000fe20003fa6070 */
[----:B------:R-:W-:Y:S01]  /*7920*/  FFMA.FTZ R247, R50, c[0x0][0x23c], -R151 ;  /* 0x00008f0032f77a23 */ /* 0x000fe20000010897 */
[----:B------:R-:W-:Y:S01]  /*7930*/  PRMT R152, R155, 0x7632, R152 ;  /* 0x000076329b987816 */ /* 0x000fe20000000098 */
[----:B------:R-:W-:Y:S01]  /*7940*/  @!P3 HFMA2.BF16_V2 R132, -RZ.H0_H0, RZ.H0_H0, -R155.H0_H0 ;  /* 0x200000ffff84b231 */ /* 0x000fe2000034099b */
[----:B------:R-:W-:Y:S01]  /*7950*/  LOP3.LUT R243, R243, 0xffff, RZ, 0xc0, !PT ;  /* 0x0000fffff3f37812 */ /* 0x000fe200078ec0ff */
[----:B------:R-:W-:Y:S01]  /*7960*/  MUFU.EX2 R240, R240 ;  /* 0x000000f000f07308 */ /* 0x000fe20000000800 */
[----:B------:R-:W-:Y:S01]  /*7970*/  SHF.R.U32.HI R244, RZ, 0x18, R6 ;  /* 0x00000018fff47819 */ /* 0x000fe20000011606 */
[----:B------:R-:W-:Y:S01]  /*7980*/  @!P1 HFMA2.BF16_V2 R140, -RZ.H0_H0, RZ.H0_H0, -R152.H0_H0 ;  /* 0x200000ffff8c9231 */ /* 0x000fe20000340998 */
[----:B------:R-:W-:Y:S01]  /*7990*/  SHF.R.U32.HI R243, RZ, 0x8, R243 ;  /* 0x00000008fff37819 */ /* 0x000fe200000116f3 */
[----:B------:R-:W-:-:S02]  /*79a0*/  FFMA.FTZ R6, R66, c[0x0][0x23c], -R151 ;  /* 0x00008f0042067a23 */ /* 0x000fc40000010897 */
[--C-:B------:R-:W-:Y:S01]  /*79b0*/  FFMA.FTZ R194, R194, c[0x0][0x23c], -R107.reuse ;  /* 0x00008f00c2c27a23 */ /* 0x100fe2000001086b */
[----:B-1----:R-:W-:Y:S01]  /*79c0*/  PRMT R143, R155, 0x5410, R152 ;  /* 0x000054109b8f7816 */ /* 0x002fe20000000098 */
[----:B------:R-:W-:Y:S01]  /*79d0*/  MUFU.EX2 R238, R238 ;  /* 0x000000ee00ee7308 */ /* 0x000fe20000000800 */
[----:B------:R-:W-:Y:S01]  /*79e0*/  @!P1 PRMT R152, R140, 0x5410, RZ ;  /* 0x000054108c989816 */ /* 0x000fe200000000ff */
[----:B------:R-:W-:Y:S01]  /*79f0*/  FFMA.FTZ R192, R192, c[0x0][0x23c], -R107 ;  /* 0x00008f00c0c07a23 */ /* 0x000fe2000001086b */
[----:B------:R-:W-:Y:S01]  /*7a00*/  LOP3.LUT R140, R243, 0xffff, RZ, 0xc0, !PT ;  /* 0x0000fffff38c7812 */ /* 0x000fe200078ec0ff */
[----:B------:R-:W-:Y:S01]  /*7a10*/  FFMA.FTZ R243, R46, c[0x0][0x23c], -R151 ;  /* 0x00008f002ef37a23 */ /* 0x000fe20000010897 */
[----:B------:R-:W-:Y:S01]  /*7a20*/  @!P3 PRMT R155, R132, 0x5410, RZ ;  /* 0x00005410849bb816 */ /* 0x000fe200000000ff */
[--C-:B------:R-:W-:Y:S01]  /*7a30*/  FFMA.FTZ R190, R190, c[0x0][0x23c], -R107.reuse ;  /* 0x00008f00bebe7a23 */ /* 0x100fe2000001086b */
[C---:B------:R-:W-:Y:S01]  /*7a40*/  ISETP.GE.U32.AND P3, PT, R217.reuse, R140, PT ;  /* 0x0000008cd900720c */ /* 0x040fe20003f66070 */
[----:B------:R-:W-:Y:S01]  /*7a50*/  MUFU.EX2 R236, R236 ;  /* 0x000000ec00ec7308 */ /* 0x000fe20000000800 */
[----:B--2---:R-:W-:Y:S01]  /*7a60*/  F2FP.BF16.PACK_AB R132, R100, R101 ;  /* 0x000000656484723e */ /* 0x004fe200000010ff */
[--C-:B------:R-:W-:Y:S01]  /*7a70*/  FFMA.FTZ R188, R188, c[0x0][0x23c], -R107.reuse ;  /* 0x00008f00bcbc7a23 */ /* 0x100fe2000001086b */
[----:B------:R-:W-:Y:S01]  /*7a80*/  ISETP.GE.U32.AND P1, PT, R217, R244, PT ;  /* 0x000000f4d900720c */ /* 0x000fe20003f26070 */
[----:B------:R-:W-:Y:S01]  /*7a90*/  FFMA.FTZ R185, R104, c[0x0][0x23c], -R107 ;  /* 0x00008f0068b97a23 */ /* 0x000fe2000001086b */
[----:B------:R-:W-:Y:S01]  /*7aa0*/  PRMT R147, R132, 0x7632, R147 ;  /* 0x0000763284937816 */ /* 0x000fe20000000093 */
[----:B------:R-:W-:Y:S01]  /*7ab0*/  @!P2 HFMA2.BF16_V2 R145, -RZ.H0_H0, RZ.H0_H0, -R132.H0_H0 ;  /* 0x200000ffff91a231 */ /* 0x000fe20000340984 */
[----:B------:R-:W-:Y:S01]  /*7ac0*/  LOP3.LUT R244, R239, 0xff, RZ, 0xc0, !PT ;  /* 0x000000ffeff47812 */ /* 0x000fe200078ec0ff */
[----:B------:R-:W-:Y:S01]  /*7ad0*/  FFMA.FTZ R239, R40, c[0x0][0x23c], -R151 ;  /* 0x00008f0028ef7a23 */ /* 0x000fe20000010897 */
[----:B------:R-:W-:Y:S01]  /*7ae0*/  PRMT R140, R132, 0x5410, R147 ;  /* 0x00005410848c7816 */ /* 0x000fe20000000093 */
[----:B------:R-:W-:Y:S01]  /*7af0*/  MUFU.EX2 R251, R251 ;  /* 0x000000fb00fb7308 */ /* 0x000fe20000000800 */
[----:B------:R-:W-:Y:S01]  /*7b00*/  @!P2 PRMT R132, R145, 0x5410, RZ ;  /* 0x000054109184a816 */ /* 0x000fe200000000ff */
[----:B------:R-:W-:Y:S01]  /*7b10*/  @!P3 HFMA2.BF16_V2 R139, -RZ.H0_H0, RZ.H0_H0, -R147.H0_H0 ;  /* 0x200000ffff8bb231 */ /* 0x000fe20000340993 */
[----:B------:R-:W-:Y:S01]  /*7b20*/  ISETP.GE.U32.AND P2, PT, R217, R244, PT ;  /* 0x000000f4d900720c */ /* 0x000fe20003f46070 */
[--C-:B------:R-:W-:Y:S01]  /*7b30*/  FFMA.FTZ R145, R56, c[0x0][0x23c], -R151.reuse ;  /* 0x00008f0038917a23 */ /* 0x100fe20000010897 */
[----:B------:R-:W-:Y:S01]  /*7b40*/  LOP3.LUT R244, R237, 0xffff, RZ, 0xc0, !PT ;  /* 0x0000ffffedf47812 */ /* 0x000fe200078ec0ff */
[--C-:B------:R-:W-:Y:S01]  /*7b50*/  FFMA.FTZ R237, R42, c[0x0][0x23c], -R151.reuse ;  /* 0x00008f002aed7a23 */ /* 0x100fe20000010897 */
[----:B------:R-:W-:Y:S01]  /*7b60*/  @!P3 PRMT R147, R139, 0x5410, RZ ;  /* 0x000054108b93b816 */ /* 0x000fe200000000ff */
[----:B------:R-:W-:Y:S01]  /*7b70*/  MUFU.EX2 R235, R235 ;  /* 0x000000eb00eb7308 */ /* 0x000fe20000000800 */
[----:B------:R-:W-:Y:S01]  /*7b80*/  ISETP.GE.U32.AND P3, PT, R217, R244, PT ;  /* 0x000000f4d900720c */ /* 0x000fe20003f66070 */
[----:B------:R-:W-:-:S02]  /*7b90*/  FFMA.FTZ R217, R36, c[0x0][0x23c], -R151 ;  /* 0x00008f0024d97a23 */ /* 0x000fc40000010897 */
[----:B------:R-:W-:Y:S01]  /*7ba0*/  FFMA.FTZ R244, R44, c[0x0][0x23c], -R151 ;  /* 0x00008f002cf47a23 */ /* 0x000fe20000010897 */
[----:B------:R-:W-:Y:S01]  /*7bb0*/  ULOP3.LUT UR7, UR7, UR19, URZ, 0x3c, !UPT ;  /* 0x0000001307077292 */ /* 0x000fe2000f8e3c3f */
[--C-:B------:R-:W-:Y:S01]  /*7bc0*/  FFMA.FTZ R128, R88, c[0x0][0x23c], -R107.reuse ;  /* 0x00008f0058807a23 */ /* 0x100fe2000001086b */
[----:B------:R1:W-:Y:S01]  /*7bd0*/  STL [R1+0xa0], R217 ;  /* 0x0000a0d901007387 */ /* 0x0003e20000100800 */
[----:B------:R2:W-:Y:S01]  /*7be0*/  MUFU.EX2 R139, R231 ;  /* 0x000000e7008b7308 */ /* 0x0005e20000000800 */
[--C-:B------:R-:W-:Y:S02]  /*7bf0*/  FFMA.FTZ R169, R38, c[0x0][0x23c], -R107.reuse ;  /* 0x00008f0026a97a23 */ /* 0x100fe4000001086b */
[----:B------:R3:W-:Y:S01]  /*7c00*/  STL [R1+0x9c], R98 ;  /* 0x00009c6201007387 */ /* 0x0007e20000100800 */
[----:B------:R-:W-:-:S04]  /*7c10*/  FFMA.FTZ R149, R34, c[0x0][0x23c], -R107 ;  /* 0x00008f0022957a23 */ /* 0x000fc8000001086b */
[----:B------:R-:W-:Y:S01]  /*7c20*/  MUFU.EX2 R234, R234 ;  /* 0x000000ea00ea7308 */ /* 0x000fe20000000800 */
[----:B------:R4:W-:Y:S07]  /*7c30*/  STL [R1+0x98], R5 ;  /* 0x0000980501007387 */ /* 0x0009ee0000100800 */
[----:B------:R-:W-:Y:S01]  /*7c40*/  MUFU.EX2 R233, R233 ;  /* 0x000000e900e97308 */ /* 0x000fe20000000800 */
[----:B--2---:R-:W-:-:S07]  /*7c50*/  FFMA.FTZ R231, R32, c[0x0][0x23c], -R151 ;  /* 0x00008f0020e77a23 */ /* 0x004fce0000010897 */
[----:B------:R-:W-:Y:S01]  /*7c60*/  MUFU.EX2 R232, R232 ;  /* 0x000000e800e87308 */ /* 0x000fe20000000800 */
[----:B-1----:R-:W-:-:S07]  /*7c70*/  FFMA.FTZ R217, R16, c[0x0][0x23c], -R151 ;  /* 0x00008f0010d97a23 */ /* 0x002fce0000010897 */
[----:B------:R-:W-:Y:S01]  /*7c80*/  MUFU.EX2 R224, R224 ;  /* 0x000000e000e07308 */ /* 0x000fe20000000800 */
[--C-:B---3--:R-:W-:Y:S02]  /*7c90*/  FFMA.FTZ R98, R18, c[0x0][0x23c], -R151.reuse ;  /* 0x00008f0012627a23 */ /* 0x108fe40000010897 */
[----:B----4-:R-:W-:Y:S01]  /*7ca0*/  FFMA.FTZ R5, R14, c[0x0][0x23c], -R151 ;  /* 0x00008f000e057a23 */ /* 0x010fe20000010897 */
[----:B------:R-:W-:Y:S01]  /*7cb0*/  UIADD3 UR6, UR6, 0x3, URZ ;  /* 0x0000000306067890 */ /* 0x000fe2000fffe03f */
[--C-:B------:R-:W-:Y:S01]  /*7cc0*/  FFMA.FTZ R104, R30, c[0x0][0x23c], -R107.reuse ;  /* 0x00008f001e687a23 */ /* 0x100fe2000001086b */
[----:B------:R1:W-:Y:S01]  /*7cd0*/  STL [R1+0x94], R98 ;  /* 0x0000946201007387 */ /* 0x0003e20000100800 */
[----:B------:R-:W-:-:S03]  /*7ce0*/  FFMA.FTZ R107, R22, c[0x0][0x23c], -R107 ;  /* 0x00008f00166b7a23 */ /* 0x000fc6000001086b */
[----:B------:R2:W-:Y:S04]  /*7cf0*/  STL [R1+0x90], R217 ;  /* 0x000090d901007387 */ /* 0x0005e80000100800 */
[----:B------:R3:W-:Y:S01]  /*7d00*/  STL [R1+0x84], R5 ;  /* 0x0000840501007387 */ /* 0x0007e20000100800 */
[----:B-1----:R-:W1:Y:S01]  /*7d10*/  MUFU.EX2 R98, R145 ;  /* 0x0000009100627308 */ /* 0x002e620000000800 */
[--C-:B--2---:R-:W-:Y:S02]  /*7d20*/  FFMA.FTZ R217, R12, c[0x0][0x23c], -R151.reuse ;  /* 0x00008f000cd97a23 */ /* 0x104fe40000010897 */
[----:B---3--:R-:W-:-:S03]  /*7d30*/  FFMA.FTZ R5, R10, c[0x0][0x23c], -R151 ;  /* 0x00008f000a057a23 */ /* 0x008fc60000010897 */
[----:B------:R2:W-:Y:S01]  /*7d40*/  STL [R1+0x80], R217 ;  /* 0x000080d901007387 */ /* 0x0005e20000100800 */
[----:B-1----:R-:W-:-:S04]  /*7d50*/  F2FP.BF16.PACK_AB R145, R98, R99 ;  /* 0x000000636291723e */ /* 0x002fc800000010ff */
[----:B------:R-:W-:Y:S01]  /*7d60*/  PRMT R4, R145, 0x7632, R4 ;  /* 0x0000763291047816 */ /* 0x000fe20000000004 */
[----:B--2---:R-:W-:Y:S01]  /*7d70*/  FFMA.FTZ R217, R8, c[0x0][0x23c], -R151 ;  /* 0x00008f0008d97a23 */ /* 0x004fe20000010897 */
[----:B------:R-:W-:-:S04]  /*7d80*/  F2FP.BF16.PACK_AB R151, R218, R139 ;  /* 0x0000008bda97723e */ /* 0x000fc800000010ff */
[----:B------:R1:W-:Y:S01]  /*7d90*/  STL [R1+0x50], R217 ;  /* 0x000050d901007387 */ /* 0x0003e20000100800 */
[----:B------:R-:W-:Y:S02]  /*7da0*/  @!P6 HFMA2.BF16_V2 R138, -RZ.H0_H0, RZ.H0_H0, -R151.H0_H0 ;  /* 0x200000ffff8ae231 */ /* 0x000fe40000340997 */
[----:B------:R-:W-:Y:S01]  /*7db0*/  @!P3 HFMA2.BF16_V2 R137, -RZ.H0_H0, RZ.H0_H0, -R4.H0_H0 ;  /* 0x200000ffff89b231 */ /* 0x000fe20000340904 */
[----:B-1----:R-:W-:Y:S02]  /*7dc0*/  FADD.FTZ R217, R219, R43 ;  /* 0x0000002bdbd97221 */ /* 0x002fe40000010000 */
[--C-:B------:R-:W-:Y:S01]  /*7dd0*/  FADD.FTZ R219, R139, R146.reuse ;  /* 0x000000928bdb7221 */ /* 0x100fe20000010000 */
[----:B------:R-:W-:Y:S01]  /*7de0*/  PRMT R146, R151, 0x7632, R146 ;  /* 0x0000763297927816 */ /* 0x000fe20000000092 */
[----:B------:R-:W-:Y:S01]  /*7df0*/  @!P4 HFMA2.BF16_V2 R184, -RZ.H0_H0, RZ.H0_H0, -R145.H0_H0 ;  /* 0x200000ffffb8c231 */ /* 0x000fe20000340991 */
[----:B------:R1:W2:Y:S01]  /*7e00*/  LDL.LU R43, [R1+0x2f8] ;  /* 0x0002f800012b7983 */ /* 0x0002a20000300800 */
[----:B------:R-:W-:Y:S01]  /*7e10*/  FADD.FTZ R101, R101, R217 ;  /* 0x000000d965657221 */ /* 0x000fe20000010000 */
[----:B------:R-:W-:Y:S01]  /*7e20*/  PRMT R139, R151, 0x5410, R146 ;  /* 0x00005410978b7816 */ /* 0x000fe20000000092 */
[----:B------:R-:W-:Y:S01]  /*7e30*/  @!P5 HFMA2.BF16_V2 R186, -RZ.H0_H0, RZ.H0_H0, -R146.H0_H0 ;  /* 0x200000ffffbad231 */ /* 0x000fe20000340992 */
[----:B------:R-:W-:Y:S01]  /*7e40*/  @!P6 PRMT R151, R138, 0x5410, RZ ;  /* 0x000054108a97e816 */ /* 0x000fe200000000ff */
[----:B------:R-:W3:Y:S01]  /*7e50*/  LDC.U8 R217, c[0x0][0x2d8] ;  /* 0x0000b600ffd97b82 */ /* 0x000ee20000000000 */
[----:B------:R-:W-:-:S02]  /*7e60*/  PRMT R138, R145, 0x5410, R4 ;  /* 0x00005410918a7816 */ /* 0x000fc40000000004 */
[----:B------:R-:W-:Y:S02]  /*7e70*/  @!P3 PRMT R4, R137, 0x5410, RZ ;  /* 0x000054108904b816 */ /* 0x000fe400000000ff */
[----:B------:R-:W-:Y:S02]  /*7e80*/  F2FP.BF16.PACK_AB R137, R249, R252 ;  /* 0x000000fcf989723e */ /* 0x000fe400000010ff */
[----:B------:R-:W-:Y:S01]  /*7e90*/  @!P5 PRMT R146, R186, 0x5410, RZ ;  /* 0x00005410ba92d816 */ /* 0x000fe200000000ff */
[----:B------:R-:W-:Y:S01]  /*7ea0*/  FADD.FTZ R186, R100, R101 ;  /* 0x0000006564ba7221 */ /* 0x000fe20000010000 */
[C---:B------:R-:W-:Y:S02]  /*7eb0*/  PRMT R212, R137.reuse, 0x7610, R212 ;  /* 0x0000761089d47816 */ /* 0x040fe400000000d4 */
[----:B------:R-:W-:Y:S01]  /*7ec0*/  PRMT R171, R137, 0x7632, R171 ;  /* 0x0000763289ab7816 */ /* 0x000fe200000000ab */
[----:B------:R-:W-:Y:S01]  /*7ed0*/  FADD.FTZ R186, R99, R186 ;  /* 0x000000ba63ba7221 */ /* 0x000fe20000010000 */
[----:B------:R-:W-:Y:S01]  /*7ee0*/  @!P4 PRMT R145, R184, 0x5410, RZ ;  /* 0x00005410b891c816 */ /* 0x000fe200000000ff */
[----:B------:R-:W-:Y:S01]  /*7ef0*/  @!P2 HFMA2.BF16_V2 R180, -RZ.H0_H0, RZ.H0_H0, -R212.H0_H0 ;  /* 0x200000ffffb4a231 */ /* 0x000fe200003409d4 */
[----:B------:R-:W-:Y:S01]  /*7f00*/  PRMT R137, R212, 0x5410, R171 ;  /* 0x00005410d4897816 */ /* 0x000fe200000000ab */
[----:B------:R-:W-:Y:S01]  /*7f10*/  @!P1 HFMA2.BF16_V2 R95, -RZ.H0_H0, RZ.H0_H0, -R171.H0_H0 ;  /* 0x200000ffff5f9231 */ /* 0x000fe200003409ab */
[----:B------:R-:W-:-:S02]  /*7f20*/  FADD.FTZ R184, R218, R219 ;  /* 0x000000dbdab87221 */ /* 0x000fc40000010000 */
[----:B------:R-:W-:Y:S02]  /*7f30*/  @!P2 PRMT R212, R180, 0x5410, RZ ;  /* 0x00005410b4d4a816 */ /* 0x000fe400000000ff */
[----:B------:R-:W-:Y:S01]  /*7f40*/  LOP3.LUT R180, R135, UR10, RZ, 0x3c, !PT ;  /* 0x0000000a87b47c12 */ /* 0x000fe2000f8e3cff */
[----:B------:R-:W-:Y:S01]  /*7f50*/  FADD.FTZ R184, R252, R184 ;  /* 0x000000b8fcb87221 */ /* 0x000fe20000010000 */
[----:B------:R-:W-:Y:S01]  /*7f60*/  @!P1 PRMT R171, R95, 0x5410, RZ ;  /* 0x000054105fab9816 */ /* 0x000fe200000000ff */
[----:B------:R-:W-:Y:S02]  /*7f70*/  FADD.FTZ R95, R98, R186 ;  /* 0x000000ba625f7221 */ /* 0x000fe40000010000 */
[----:B------:R-:W-:-:S04]  /*7f80*/  IMAD.WIDE.U32 R98, R180, -0x326172a9, RZ ;  /* 0xcd9e8d57b4627825 */ /* 0x000fc800078e00ff */
[----:B------:R-:W-:Y:S01]  /*7f90*/  FADD.FTZ R249, R249, R184 ;  /* 0x000000b8f9f97221 */ /* 0x000fe20000010000 */
[----:B------:R-:W-:Y:S02]  /*7fa0*/  LOP3.LUT R180, R99, UR28, R154, 0x96, !PT ;  /* 0x0000001c63b47c12 */ /* 0x000fe4000f8e969a */
[----:B------:R-:W-:-:S03]  /*7fb0*/  LOP3.LUT R184, R103, UR26, R98, 0x96, !PT ;  /* 0x0000001a67b87c12 */ /* 0x000fc6000f8e9662 */
[----:B------:R-:W-:-:S04]  /*7fc0*/  IMAD.WIDE.U32 R100, R180, -0x2daee0ad, RZ ;  /* 0xd2511f53b4647825 */ /* 0x000fc800078e00ff */
[----:B------:R-:W-:Y:S01]  /*7fd0*/  IMAD.WIDE.U32 R218, R184, -0x2daee0ad, RZ ;  /* 0xd2511f53b8da7825 */ /* 0x000fe200078e00ff */
[----:B------:R-:W-:-:S05]  /*7fe0*/  LOP3.LUT R180, R101, UR25, R156, 0x96, !PT ;  /* 0x0000001965b47c12 */ /* 0x000fca000f8e969c */
[----:B------:R-:W-:-:S05]  /*7ff0*/  IMAD.WIDE.U32 R98, R180, -0x326172a9, RZ ;  /* 0xcd9e8d57b4627825 */ /* 0x000fca00078e00ff */
[----:B------:R4:W-:Y:S01]  /*8000*/  STL.64 [R1+0xb0], R98 ;  /* 0x0000b06201007387 */ /* 0x0009e20000100a00 */
[----:B------:R-:W-:-:S03]  /*8010*/  LOP3.LUT R184, R99, UR24, R102, 0x96, !PT ;  /* 0x0000001863b87c12 */ /* 0x000fc6000f8e9666 */
[----:B----4-:R-:W4:Y:S01]  /*8020*/  LDL.LU.64 R98, [R1+0x2f0] ;  /* 0x0002f00001627983 */ /* 0x010f220000300a00 */
[----:B------:R-:W-:Y:S01]  /*8030*/  LOP3.LUT R180, R219, UR23, R100, 0x96, !PT ;  /* 0x00000017dbb47c12 */ /* 0x000fe2000f8e9664 */
[----:B------:R-:W-:Y:S02]  /*8040*/  IMAD.WIDE.U32 R100, R184, -0x2daee0ad, RZ ;  /* 0xd2511f53b8647825 */ /* 0x000fe400078e00ff */
[----:B------:R1:W-:Y:S03]  /*8050*/  STL.64 [R1+0x2e8], R144 ;  /* 0x0002e89001007387 */ /* 0x0003e60000100a00 */
[----:B------:R-:W-:Y:S01]  /*8060*/  LOP3.LUT R184, R101, UR14, R218, 0x96, !PT ;  /* 0x0000000e65b87c12 */ /* 0x000fe2000f8e96da */
[----:B-1----:R-:W2:Y:S01]  /*8070*/  LDL.LU.64 R144, [R1+0xb0] ;  /* 0x0000b00001907983 */ /* 0x002ea20000300a00 */
[----:B------:R-:W-:-:S05]  /*8080*/  IMAD.WIDE.U32 R218, R180, -0x326172a9, RZ ;  /* 0xcd9e8d57b4da7825 */ /* 0x000fca00078e00ff */
[----:B------:R1:W-:Y:S01]  /*8090*/  STL.64 [R1], R218 ;  /* 0x000000da01007387 */ /* 0x0003e20000100a00 */
[----:B--2---:R-:W-:-:S03]  /*80a0*/  LOP3.LUT R180, R219, UR21, R144, 0x96, !PT ;  /* 0x00000015dbb47c12 */ /* 0x004fc6000f8e9690 */
[----:B------:R-:W2:Y:S02]  /*80b0*/  LDL.LU.64 R144, [R1+0x2e8] ;  /* 0x0002e80001907983 */ /* 0x000ea40000300a00 */
[----:B-1----:R-:W-:-:S05]  /*80c0*/  IMAD.WIDE.U32 R218, R180, -0x2daee0ad, RZ ;  /* 0xd2511f53b4da7825 */ /* 0x002fca00078e00ff */
[----:B------:R1:W-:Y:S01]  /*80d0*/  STL.64 [R1+0xb0], R218 ;  /* 0x0000b0da01007387 */ /* 0x0003e20000100a00 */
[----:B------:R-:W-:-:S03]  /*80e0*/  LOP3.LUT R180, R219, UR5, R100, 0x96, !PT ;  /* 0x00000005dbb47c12 */ /* 0x000fc6000f8e9664 */
[----:B------:R-:W2:Y:S04]  /*80f0*/  LDL.LU.64 R100, [R1+0x2e0] ;  /* 0x0002e00001647983 */ /* 0x000ea80000300a00 */
[----:B-1----:R-:W2:Y:S04]  /*8100*/  LDL.LU.64 R218, [R1+0x2d8] ;  /* 0x0002d80001da7983 */ /* 0x002ea80000300a00 */
[----:B------:R1:W-:Y:S04]  /*8110*/  STL.64 [R1+0x2d0], R142 ;  /* 0x0002d08e01007387 */ /* 0x0003e80000100a00 */
[----:B-1----:R-:W2:Y:S04]  /*8120*/  LDL.LU.64 R142, [R1] ;  /* 0x00000000018e7983 */ /* 0x002ea80000300a00 */
[----:B------:R1:W-:Y:S04]  /*8130*/  STL.64 [R1+0x2c8], R140 ;  /* 0x0002c88c01007387 */ /* 0x0003e80000100a00 */
[----:B-1----:R-:W4:Y:S04]  /*8140*/  LDL.LU.64 R140, [R1+0xb0] ;  /* 0x0000b000018c7983 */ /* 0x002f280000300a00 */
[----:B------:R1:W-:Y:S02]  /*8150*/  STL.64 [R1+0x2c0], R138 ;  /* 0x0002c08a01007387 */ /* 0x0003e40000100a00 */
[----:B-1----:R-:W-:-:S05]  /*8160*/  IMAD.WIDE.U32 R138, R184, -0x326172a9, RZ ;  /* 0xcd9e8d57b88a7825 */ /* 0x002fca00078e00ff */
[----:B--2---:R-:W-:Y:S01]  /*8170*/  LOP3.LUT R184, R139, UR13, R142, 0x96, !PT ;  /* 0x0000000d8bb87c12 */ /* 0x004fe2000f8e968e */
[----:B------:R-:W-:Y:S01]  /*8180*/  IMAD.WIDE.U32 R142, R180, -0x326172a9, RZ ;  /* 0xcd9e8d57b48e7825 */ /* 0x000fe200078e00ff */
[----:B------:R-:W1:Y:S04]  /*8190*/  MUFU.EX2 R139, R221 ;  /* 0x000000dd008b7308 */ /* 0x000e680000000800 */
[----:B------:R-:W-:-:S04]  /*81a0*/  LOP3.LUT R186, R143, UR30, R138, 0x96, !PT ;  /* 0x0000001e8fba7c12 */ /* 0x000fc8000f8e968a */
[C---:B------:R-:W-:Y:S02]  /*81b0*/  LOP3.LUT R252, R186.reuse, 0xffff, RZ, 0xc0, !PT ;  /* 0x0000ffffbafc7812 */ /* 0x040fe400078ec0ff */
[----:B------:R-:W-:Y:S02]  /*81c0*/  LOP3.LUT R180, R186, 0xff, RZ, 0xc0, !PT ;  /* 0x000000ffbab47812 */ /* 0x000fe400078ec0ff */
[----:B------:R-:W-:Y:S02]  /*81d0*/  SHF.R.U32.HI R252, RZ, 0x8, R252 ;  /* 0x00000008fffc7819 */ /* 0x000fe400000116fc */
[C---:B---3--:R-:W-:Y:S02]  /*81e0*/  ISETP.GE.U32.AND P3, PT, R217.reuse, R180, PT ;  /* 0x000000b4d900720c */ /* 0x048fe40003f66070 */
[----:B------:R-:W-:Y:S01]  /*81f0*/  LOP3.LUT R252, R252, 0xffff, RZ, 0xc0, !PT ;  /* 0x0000fffffcfc7812 */ /* 0x000fe200078ec0ff */
[----:B------:R-:W-:Y:S03]  /*8200*/  MUFU.EX2 R180, R246 ;  /* 0x000000f600b47308 */ /* 0x000fe60000000800 */
[----:B------:R-:W-:-:S02]  /*8210*/  ISETP.GE.U32.AND P4, PT, R217, R252, PT ;  /* 0x000000fcd900720c */ /* 0x000fc40003f86070 */
[--C-:B------:R-:W-:Y:S02]  /*8220*/  SHF.R.U32.HI R252, RZ, 0x10, R186.reuse ;  /* 0x00000010fffc7819 */ /* 0x100fe400000116ba */
[----:B------:R-:W-:Y:S01]  /*8230*/  SHF.R.U32.HI R186, RZ, 0x18, R186 ;  /* 0x00000018ffba7819 */ /* 0x000fe200000116ba */
[----:B------:R-:W2:Y:S01]  /*8240*/  MUFU.EX2 R246, R220 ;  /* 0x000000dc00f67308 */ /* 0x000ea20000000800 */
[----:B-1----:R-:W-:Y:S01]  /*8250*/  FADD.FTZ R138, R139, R95 ;  /* 0x0000005f8b8a7221 */ /* 0x002fe20000010000 */
[----:B------:R-:W-:Y:S02]  /*8260*/  LOP3.LUT R252, R252, 0xff, RZ, 0xc0, !PT ;  /* 0x000000fffcfc7812 */ /* 0x000fe400078ec0ff */
[C---:B------:R-:W-:Y:S02]  /*8270*/  ISETP.GE.U32.AND P6, PT, R217.reuse, R186, PT ;  /* 0x000000bad900720c */ /* 0x040fe40003fc6070 */
[----:B------:R-:W-:Y:S02]  /*8280*/  ISETP.GE.U32.AND P5, PT, R217, R252, PT ;  /* 0x000000fcd900720c */ /* 0x000fe40003fa6070 */
[----:B------:R1:W3:Y:S01]  /*8290*/  MUFU.EX2 R186, R245 ;  /* 0x000000f500ba7308 */ /* 0x0002e20000000800 */
[----:B------:R-:W-:-:S04]  /*82a0*/  LOP3.LUT R252, R142, 0xff, RZ, 0xc0, !PT ;  /* 0x000000ff8efc7812 */ /* 0x000fc800078ec0ff */
[----:B------:R-:W-:Y:S02]  /*82b0*/  ISETP.GE.U32.AND P2, PT, R217, R252, PT ;  /* 0x000000fcd900720c */ /* 0x000fe40003f46070 */
[--C-:B------:R-:W-:Y:S02]  /*82c0*/  SHF.R.U32.HI R252, RZ, 0x10, R142.reuse ;  /* 0x00000010fffc7819 */ /* 0x100fe4000001168e */
[----:B--2---:R-:W-:Y:S02]  /*82d0*/  F2FP.BF16.PACK_AB R95, R246, R139 ;  /* 0x0000008bf65f723e */ /* 0x004fe400000010ff */
[----:B------:R-:W-:Y:S02]  /*82e0*/  LOP3.LUT R220, R142, 0xffff, RZ, 0xc0, !PT ;  /* 0x0000ffff8edc7812 */ /* 0x000fe400078ec0ff */
[----:B------:R-:W-:Y:S02]  /*82f0*/  PRMT R215, R95, 0x7632, R215 ;  /* 0x000076325fd77816 */ /* 0x000fe400000000d7 */
[----:B-1----:R-:W-:-:S02]  /*8300*/  SHF.R.U32.HI R245, RZ, 0x18, R142 ;  /* 0x00000018fff57819 */ /* 0x002fc4000001168e */
[----:B------:R-:W-:Y:S01]  /*8310*/  PRMT R213, R95, 0x7610, R213 ;  /* 0x000076105fd57816 */ /* 0x000fe200000000d5 */
[----:B------:R-:W-:Y:S01]  /*8320*/  @!P4 HFMA2.BF16_V2 R94, -RZ.H0_H0, RZ.H0_H0, -R215.H0_H0 ;  /* 0x200000ffff5ec231 */ /* 0x000fe200003409d7 */
[----:B------:R-:W-:Y:S01]  /*8330*/  ISETP.GE.U32.AND P1, PT, R217, R245, PT ;  /* 0x000000f5d900720c */ /* 0x000fe20003f26070 */
[----:B------:R-:W-:Y:S01]  /*8340*/  FADD.FTZ R245, R180, R249 ;  /* 0x000000f9b4f57221 */ /* 0x000fe20000010000 */
[----:B---3--:R-:W-:Y:S01]  /*8350*/  F2FP.BF16.PACK_AB R180, R186, R180 ;  /* 0x000000b4bab4723e */ /* 0x008fe200000010ff */
[----:B------:R-:W2:Y:S01]  /*8360*/  LDL.LU.64 R142, [R1+0x2d0] ;  /* 0x0002d000018e7983 */ /* 0x000ea20000300a00 */
[----:B------:R-:W-:Y:S01]  /*8370*/  SHF.R.U32.HI R220, RZ, 0x8, R220 ;  /* 0x00000008ffdc7819 */ /* 0x000fe200000116dc */
[----:B------:R-:W-:Y:S01]  /*8380*/  FADD.FTZ R249, R246, R138 ;  /* 0x0000008af6f97221 */ /* 0x000fe20000010000 */
[----:B------:R-:W-:Y:S01]  /*8390*/  PRMT R219, R180, 0x7632, R219 ;  /* 0x00007632b4db7816 */ /* 0x000fe200000000db */
[----:B------:R-:W-:Y:S01]  /*83a0*/  IMAD.WIDE.U32 R138, R184, -0x2daee0ad, RZ ;  /* 0xd2511f53b88a7825 */ /* 0x000fe200078e00ff */
[----:B------:R-:W-:Y:S01]  /*83b0*/  PRMT R95, R213, 0x5410, R215 ;  /* 0x00005410d55f7816 */ /* 0x000fe200000000d7 */
[----:B------:R-:W-:Y:S01]  /*83c0*/  @!P3 HFMA2.BF16_V2 R182, -RZ.H0_H0, RZ.H0_H0, -R213.H0_H0 ;  /* 0x200000ffffb6b231 */ /* 0x000fe200003409d5 */
[----:B------:R-:W-:Y:S01]  /*83d0*/  @!P4 PRMT R215, R94, 0x5410, RZ ;  /* 0x000054105ed7c816 */ /* 0x000fe200000000ff */
[----:B------:R-:W-:Y:S01]  /*83e0*/  @!P6 HFMA2.BF16_V2 R136, -RZ.H0_H0, RZ.H0_H0, -R219.H0_H0 ;  /* 0x200000ffff88e231 */ /* 0x000fe200003409db */
[----:B------:R-:W-:Y:S01]  /*83f0*/  LOP3.LUT R94, R220, 0xffff, RZ, 0xc0, !PT ;  /* 0x0000ffffdc5e7812 */ /* 0x000fe200078ec0ff */
[----:B------:R-:W-:Y:S01]  /*8400*/  FADD.FTZ R245, R186, R245 ;  /* 0x000000f5baf57221 */ /* 0x000fe20000010000 */
[----:B------:R-:W-:-:S02]  /*8410*/  PRMT R218, R180, 0x7610, R218 ;  /* 0x00007610b4da7816 */ /* 0x000fc400000000da */
[----:B------:R-:W-:Y:S02]  /*8420*/  LOP3.LUT R252, R252, 0xff, RZ, 0xc0, !PT ;  /* 0x000000fffcfc7812 */ /* 0x000fe400078ec0ff */
[C---:B------:R-:W-:Y:S02]  /*8430*/  ISETP.GE.U32.AND P4, PT, R217.reuse, R94, PT ;  /* 0x0000005ed900720c */ /* 0x040fe40003f86070 */
[----:B------:R-:W-:Y:S01]  /*8440*/  PRMT R94, R218, 0x5410, R219 ;  /* 0x00005410da5e7816 */ /* 0x000fe200000000db */
[----:B------:R-:W1:Y:S01]  /*8450*/  MUFU.EX2 R180, R250 ;  /* 0x000000fa00b47308 */ /* 0x000e620000000800 */
[----:B------:R-:W-:Y:S02]  /*8460*/  @!P6 PRMT R219, R136, 0x5410, RZ ;  /* 0x0000541088dbe816 */ /* 0x000fe400000000ff */
[----:B------:R-:W-:Y:S02]  /*8470*/  ISETP.GE.U32.AND P6, PT, R217, R252, PT ;  /* 0x000000fcd900720c */ /* 0x000fe40003fc6070 */
[----:B----4-:R-:W-:Y:S01]  /*8480*/  LOP3.LUT R186, R139, UR29, R140, 0x96, !PT ;  /* 0x0000001d8bba7c12 */ /* 0x010fe2000f8e968c */
[----:B------:R-:W-:Y:S01]  /*8490*/  @!P5 HFMA2.BF16_V2 R174, -RZ.H0_H0, RZ.H0_H0, -R218.H0_H0 ;  /* 0x200000ffffaed231 */ /* 0x000fe200003409da */
[----:B------:R-:W-:Y:S01]  /*84a0*/  FADD.FTZ R245, R242, R245 ;  /* 0x000000f5f2f57221 */ /* 0x000fe20000010000 */
[----:B------:R-:W3:Y:S01]  /*84b0*/  MUFU.EX2 R252, R241 ;  /* 0x000000f100fc7308 */ /* 0x000ee20000000800 */
[----:B------:R-:W-:Y:S01]  /*84c0*/  SHF.R.U32.HI R136, RZ, 0x10, R186 ;  /* 0x00000010ff887819 */ /* 0x000fe200000116ba */
[----:B------:R-:W4:Y:S01]  /*84d0*/  LDL.LU.64 R140, [R1+0x2c8] ;  /* 0x0002c800018c7983 */ /* 0x000f220000300a00 */
[----:B------:R-:W-:-:S02]  /*84e0*/  @!P5 PRMT R218, R174, 0x5410, RZ ;  /* 0x00005410aedad816 */ /* 0x000fc400000000ff */
[----:B------:R-:W-:Y:S02]  /*84f0*/  SHF.R.U32.HI R246, RZ, 0x18, R138 ;  /* 0x00000018fff67819 */ /* 0x000fe4000001168a */
[----:B------:R-:W-:Y:S02]  /*8500*/  LOP3.LUT R184, R138, 0xff, RZ, 0xc0, !PT ;  /* 0x000000ff8ab87812 */ /* 0x000fe400078ec0ff */
[----:B-1----:R-:W-:Y:S02]  /*8510*/  F2FP.BF16.PACK_AB R250, R180, R251 ;  /* 0x000000fbb4fa723e */ /* 0x002fe400000010ff */
[----:B------:R-:W-:Y:S02]  /*8520*/  LOP3.LUT R136, R136, 0xff, RZ, 0xc0, !PT ;  /* 0x000000ff88887812 */ /* 0x000fe400078ec0ff */
[----:B------:R-:W-:Y:S01]  /*8530*/  @!P3 PRMT R213, R182, 0x5410, RZ ;  /* 0x00005410b6d5b816 */ /* 0x000fe200000000ff */
[C---:B---3--:R-:W-:Y:S01]  /*8540*/  FADD.FTZ R174, R252.reuse, R245 ;  /* 0x000000f5fcae7221 */ /* 0x048fe20000010000 */
[----:B------:R-:W-:Y:S01]  /*8550*/  F2FP.BF16.PACK_AB R252, R252, R242 ;  /* 0x000000f2fcfc723e */ /* 0x000fe200000010ff */
[--C-:B------:R-:W-:Y:S01]  /*8560*/  FADD.FTZ R241, R251, R249.reuse ;  /* 0x000000f9fbf17221 */ /* 0x100fe20000010000 */
[----:B------:R-:W-:Y:S01]  /*8570*/  PRMT R249, R250, 0x7632, R249 ;  /* 0x00007632faf97816 */ /* 0x000fe200000000f9 */
[----:B------:R-:W-:Y:S01]  /*8580*/  @!P2 HFMA2.BF16_V2 R172, -RZ.H0_H0, RZ.H0_H0, -R250.H0_H0 ;  /* 0x200000ffffaca231 */ /* 0x000fe200003409fa */
[----:B------:R-:W-:-:S02]  /*8590*/  PRMT R251, R252, 0x7632, R251 ;  /* 0x00007632fcfb7816 */ /* 0x000fc400000000fb */
[----:B------:R-:W-:Y:S01]  /*85a0*/  ISETP.GE.U32.AND P5, PT, R217, R136, PT ;  /* 0x00000088d900720c */ /* 0x000fe20003fa6070 */
[----:B------:R-:W-:Y:S01]  /*85b0*/  @!P4 HFMA2.BF16_V2 R133, -RZ.H0_H0, RZ.H0_H0, -R249.H0_H0 ;  /* 0x200000ffff85c231 */ /* 0x000fe200003409f9 */
[----:B------:R-:W-:Y:S01]  /*85c0*/  PRMT R136, R250, 0x5410, R249 ;  /* 0x00005410fa887816 */ /* 0x000fe200000000f9 */
[----:B------:R-:W-:Y:S01]  /*85d0*/  @!P1 HFMA2.BF16_V2 R163, -RZ.H0_H0, RZ.H0_H0, -R251.H0_H0 ;  /* 0x200000ffffa39231 */ /* 0x000fe200003409fb */
[----:B------:R-:W-:Y:S02]  /*85e0*/  @!P2 PRMT R250, R172, 0x5410, RZ ;  /* 0x00005410acfaa816 */ /* 0x000fe400000000ff */
[----:B------:R-:W-:Y:S02]  /*85f0*/  LOP3.LUT R172, R186, 0xff, RZ, 0xc0, !PT ;  /* 0x000000ffbaac7812 */ /* 0x000fe400078ec0ff */
[----:B------:R-:W-:Y:S02]  /*8600*/  @!P4 PRMT R249, R133, 0x5410, RZ ;  /* 0x0000541085f9c816 */ /* 0x000fe400000000ff */
[----:B------:R-:W-:-:S02]  /*8610*/  PRMT R133, R252, 0x5410, R251 ;  /* 0x00005410fc857816 */ /* 0x000fc400000000fb */
[----:B------:R-:W-:Y:S02]  /*8620*/  ISETP.GE.U32.AND P2, PT, R217, R172, PT ;  /* 0x000000acd900720c */ /* 0x000fe40003f46070 */
[----:B------:R-:W-:Y:S01]  /*8630*/  @!P1 PRMT R251, R163, 0x5410, RZ ;  /* 0x00005410a3fb9816 */ /* 0x000fe200000000ff */
[----:B------:R-:W-:Y:S01]  /*8640*/  MUFU.EX2 R172, R7 ;  /* 0x0000000700ac7308 */ /* 0x000fe20000000800 */
[----:B------:R-:W-:Y:S02]  /*8650*/  ISETP.GE.U32.AND P3, PT, R217, R184, PT ;  /* 0x000000b8d900720c */ /* 0x000fe40003f66070 */
[----:B------:R-:W-:-:S05]  /*8660*/  SHF.R.U32.HI R182, RZ, 0x10, R138 ;  /* 0x00000010ffb67819 */ /* 0x000fca000001168a */
[----:B------:R-:W1:Y:S01]  /*8670*/  MUFU.EX2 R163, R6 ;  /* 0x0000000600a37308 */ /* 0x000e620000000800 */
[----:B------:R-:W-:Y:S02]  /*8680*/  SHF.R.U32.HI R242, RZ, 0x18, R186 ;  /* 0x00000018fff27819 */ /* 0x000fe400000116ba */
[----:B------:R-:W-:Y:S02]  /*8690*/  ISETP.GE.U32.AND P1, PT, R217, R246, PT ;  /* 0x000000f6d900720c */ /* 0x000fe40003f26070 */
[----:B------:R-:W-:Y:S01]  /*86a0*/  LOP3.LUT R186, R186, 0xffff, RZ, 0xc0, !PT ;  /* 0x0000ffffbaba7812 */ /* 0x000fe200078ec0ff */
[----:B------:R-:W-:Y:S01]  /*86b0*/  @!P6 HFMA2.BF16_V2 R93, -RZ.H0_H0, RZ.H0_H0, -R252.H0_H0 ;  /* 0x200000ffff5de231 */ /* 0x000fe200003409fc */
[----:B------:R-:W-:Y:S01]  /*86c0*/  FADD.FTZ R241, R180, R241 ;  /* 0x000000f1b4f17221 */ /* 0x000fe20000010000 */
[----:B------:R-:W-:Y:S02]  /*86d0*/  LOP3.LUT R184, R138, 0xffff, RZ, 0xc0, !PT ;  /* 0x0000ffff8ab87812 */ /* 0x000fe400078ec0ff */
[----:B------:R-:W-:-:S02]  /*86e0*/  SHF.R.U32.HI R186, RZ, 0x8, R186 ;  /* 0x00000008ffba7819 */ /* 0x000fc400000116ba */
[----:B-1----:R-:W-:Y:S02]  /*86f0*/  F2FP.BF16.PACK_AB R246, R163, R172 ;  /* 0x000000aca3f6723e */ /* 0x002fe400000010ff */
[----:B------:R-:W-:Y:S01]  /*8700*/  @!P6 PRMT R252, R93, 0x5410, RZ ;  /* 0x000054105dfce816 */ /* 0x000fe200000000ff */
[----:B------:R1:W3:Y:S01]  /*8710*/  MUFU.EX2 R180, R248 ;  /* 0x000000f800b47308 */ /* 0x0002e20000000800 */
[----:B------:R-:W-:Y:S01]  /*8720*/  PRMT R245, R246, 0x7632, R245 ;  /* 0x00007632f6f57816 */ /* 0x000fe200000000f5 */
[----:B------:R-:W-:Y:S01]  /*8730*/  @!P2 HFMA2.BF16_V2 R162, -RZ.H0_H0, RZ.H0_H0, -R246.H0_H0 ;  /* 0x200000ffffa2a231 */ /* 0x000fe200003409f6 */
[----:B------:R-:W-:Y:S01]  /*8740*/  LOP3.LUT R186, R186, 0xffff, RZ, 0xc0, !PT ;  /* 0x0000ffffbaba7812 */ /* 0x000fe200078ec0ff */
[----:B------:R-:W-:Y:S01]  /*8750*/  FADD.FTZ R174, R240, R174 ;  /* 0x000000aef0ae7221 */ /* 0x000fe20000010000 */
[----:B------:R-:W-:Y:S01]  /*8760*/  PRMT R93, R246, 0x5410, R245 ;  /* 0x00005410f65d7816 */ /* 0x000fe200000000f5 */
[----:B------:R-:W2:Y:S01]  /*8770*/  LDL.LU.64 R138, [R1+0x2c0] ;  /* 0x0002c000018a7983 */ /* 0x000ea20000300a00 */
[----:B------:R-:W-:Y:S01]  /*8780*/  @!P2 PRMT R246, R162, 0x5410, RZ ;  /* 0x00005410a2f6a816 */ /* 0x000fe200000000ff */
[----:B------:R-:W-:Y:S01]  /*8790*/  FADD.FTZ R172, R172, R241 ;  /* 0x000000f1acac7221 */ /* 0x000fe20000010000 */
[----:B------:R3:W3:Y:S01]  /*87a0*/  MUFU.EX2 R162, R247 ;  /* 0x000000f700a27308 */ /* 0x0006e20000000800 */
[----:B------:R-:W-:-:S02]  /*87b0*/  ISETP.GE.U32.AND P6, PT, R217, R186, PT ;  /* 0x000000bad900720c */ /* 0x000fc40003fc6070 */
[----:B------:R-:W-:Y:S01]  /*87c0*/  ISETP.GE.U32.AND P4, PT, R217, R242, PT ;  /* 0x000000f2d900720c */ /* 0x000fe20003f86070 */
[----:B------:R-:W-:Y:S01]  /*87d0*/  FADD.FTZ R163, R163, R172 ;  /* 0x000000aca3a37221 */ /* 0x000fe20000010000 */
[----:B------:R-:W-:Y:S02]  /*87e0*/  SHF.R.U32.HI R184, RZ, 0x8, R184 ;  /* 0x00000008ffb87819 */ /* 0x000fe400000116b8 */
[----:B-1----:R-:W-:Y:S01]  /*87f0*/  F2FP.BF16.PACK_AB R248, R238, R240 ;  /* 0x000000f0eef8723e */ /* 0x002fe200000010ff */
[----:B---3--:R-:W-:Y:S01]  /*8800*/  FADD.FTZ R163, R180, R163 ;  /* 0x000000a3b4a37221 */ /* 0x008fe20000010000 */
[----:B------:R-:W-:Y:S02]  /*8810*/  LOP3.LUT R184, R184, 0xffff, RZ, 0xc0, !PT ;  /* 0x0000ffffb8b87812 */ /* 0x000fe400078ec0ff */
[----:B------:R-:W-:Y:S01]  /*8820*/  LOP3.LUT R182, R182, 0xff, RZ, 0xc0, !PT ;  /* 0x000000ffb6b67812 */ /* 0x000fe200078ec0ff */
[----:B------:R-:W-:Y:S01]  /*8830*/  @!P5 HFMA2.BF16_V2 R161, -RZ.H0_H0, RZ.H0_H0, -R248.H0_H0 ;  /* 0x200000ffffa1d231 */ /* 0x000fe200003409f8 */
[----:B------:R-:W-:Y:S01]  /*8840*/  ISETP.GE.U32.AND P2, PT, R217, R184, PT ;  /* 0x000000b8d900720c */ /* 0x000fe20003f46070 */
[----:B------:R-:W-:Y:S01]  /*8850*/  @!P6 HFMA2.BF16_V2 R92, -RZ.H0_H0, RZ.H0_H0, -R245.H0_H0 ;  /* 0x200000ffff5ce231 */ /* 0x000fe200003409f5 */
[----:B------:R-:W-:-:S02]  /*8860*/  F2FP.BF16.PACK_AB R240, R233, R234 ;  /* 0x000000eae9f0723e */ /* 0x000fc400000010ff */
[----:B------:R-:W-:Y:S02]  /*8870*/  PRMT R247, R248, 0x7632, R247 ;  /* 0x00007632f8f77816 */ /* 0x000fe400000000f7 */
[----:B------:R-:W-:Y:S02]  /*8880*/  F2FP.BF16.PACK_AB R242, R162, R180 ;  /* 0x000000b4a2f2723e */ /* 0x000fe400000010ff */
[----:B------:R-:W-:Y:S01]  /*8890*/  @!P6 PRMT R245, R92, 0x5410, RZ ;  /* 0x000054105cf5e816 */ /* 0x000fe200000000ff */
[----:B------:R-:W-:Y:S01]  /*88a0*/  @!P4 HFMA2.BF16_V2 R97, -RZ.H0_H0, RZ.H0_H0, -R247.H0_H0 ;  /* 0x200000ffff61c231 */ /* 0x000fe200003409f7 */
[----:B------:R-:W-:Y:S01]  /*88b0*/  PRMT R92, R248, 0x5410, R247 ;  /* 0x00005410f85c7816 */ /* 0x000fe200000000f7 */
[----:B------:R-:W-:Y:S01]  /*88c0*/  @!P3 HFMA2.BF16_V2 R160, -RZ.H0_H0, RZ.H0_H0, -R242.H0_H0 ;  /* 0x200000ffffa0b231 */ /* 0x000fe200003409f2 */
[----:B------:R-:W-:Y:S01]  /*88d0*/  @!P5 PRMT R248, R161, 0x5410, RZ ;  /* 0x00005410a1f8d816 */ /* 0x000fe200000000ff */
[----:B------:R-:W-:Y:S01]  /*88e0*/  FADD.FTZ R161, R238, R174 ;  /* 0x000000aeeea17221 */ /* 0x000fe20000010000 */
[----:B------:R-:W-:Y:S01]  /*88f0*/  PRMT R241, R242, 0x7632, R241 ;  /* 0x00007632f2f17816 */ /* 0x000fe200000000f1 */
[----:B------:R1:W3:Y:S01]  /*8900*/  MUFU.EX2 R238, R244 ;  /* 0x000000f400ee7308 */ /* 0x0002e20000000800 */
[----:B------:R-:W-:-:S02]  /*8910*/  @!P4 PRMT R247, R97, 0x5410, RZ ;  /* 0x0000541061f7c816 */ /* 0x000fc400000000ff */
[----:B------:R-:W-:Y:S01]  /*8920*/  PRMT R97, R242, 0x5410, R241 ;  /* 0x00005410f2617816 */ /* 0x000fe200000000f1 */
[----:B------:R-:W-:Y:S01]  /*8930*/  @!P2 HFMA2.BF16_V2 R96, -RZ.H0_H0, RZ.H0_H0, -R241.H0_H0 ;  /* 0x200000ffff60a231 */ /* 0x000fe200003409f1 */
[----:B------:R-:W-:Y:S02]  /*8940*/  @!P3 PRMT R242, R160, 0x5410, RZ ;  /* 0x00005410a0f2b816 */ /* 0x000fe400000000ff */
[----:B------:R-:W-:Y:S01]  /*8950*/  ISETP.GE.U32.AND P4, PT, R217, R182, PT ;  /* 0x000000b6d900720c */ /* 0x000fe20003f86070 */
[----:B------:R3:W3:Y:S01]  /*8960*/  MUFU.EX2 R160, R243 ;  /* 0x000000f300a07308 */ /* 0x0006e20000000800 */
[----:B------:R-:W-:Y:S02]  /*8970*/  @!P2 PRMT R241, R96, 0x5410, RZ ;  /* 0x0000541060f1a816 */ /* 0x000fe400000000ff */
[----:B-1----:R-:W-:Y:S01]  /*8980*/  F2FP.BF16.PACK_AB R244, R235, R236 ;  /* 0x000000ecebf4723e */ /* 0x002fe200000010ff */
[----:B------:R-:W-:-:S08]  /*8990*/  FADD.FTZ R236, R236, R161 ;  /* 0x000000a1ecec7221 */ /* 0x000fd00000010000 */
[----:B------:R-:W-:Y:S01]  /*89a0*/  @!P4 HFMA2.BF16_V2 R131, -RZ.H0_H0, RZ.H0_H0, -R244.H0_H0 ;  /* 0x200000ffff83c231 */ /* 0x000fe200003409f4 */
[----:B------:R-:W-:Y:S01]  /*89b0*/  FADD.FTZ R235, R235, R236 ;  /* 0x000000ecebeb7221 */ /* 0x000fe20000010000 */
[----:B---3--:R-:W-:-:S04]  /*89c0*/  PRMT R243, R244, 0x7632, R243 ;  /* 0x00007632f4f37816 */ /* 0x008fc800000000f3 */
[----:B------:R-:W-:Y:S01]  /*89d0*/  PRMT R96, R244, 0x5410, R243 ;  /* 0x00005410f4607816 */ /* 0x000fe200000000f3 */
[----:B------:R-:W-:Y:S01]  /*89e0*/  @!P1 HFMA2.BF16_V2 R85, -RZ.H0_H0, RZ.H0_H0, -R243.H0_H0 ;  /* 0x200000ffff559231 */ /* 0x000fe200003409f3 */
[----:B------:R-:W-:Y:S01]  /*89f0*/  @!P4 PRMT R244, R131, 0x5410, RZ ;  /* 0x0000541083f4c816 */ /* 0x000fe200000000ff */
[----:B------:R-:W-:Y:S02]  /*8a00*/  FADD.FTZ R131, R162, R163 ;  /* 0x000000a3a2837221 */ /* 0x000fe40000010000 */
[----:B------:R-:W-:Y:S01]  /*8a10*/  FADD.FTZ R162, R234, R235 ;  /* 0x000000ebeaa27221 */ /* 0x000fe20000010000 */
[----:B------:R-:W-:Y:S01]  /*8a20*/  @!P1 PRMT R243, R85, 0x5410, RZ ;  /* 0x0000541055f39816 */ /* 0x000fe200000000ff */
[----:B------:R-:W-:Y:S01]  /*8a30*/  FADD.FTZ R131, R238, R131 ;  /* 0x00000083ee837221 */ /* 0x000fe20000010000 */
[----:B------:R-:W-:Y:S01]  /*8a40*/  LOP3.LUT R85, R135, UR7, RZ, 0x3c, !PT ;  /* 0x0000000787557c12 */ /* 0x000fe2000f8e3cff */
[----:B------:R-:W-:Y:S01]  /*8a50*/  FADD.FTZ R161, R233, R162 ;  /* 0x000000a2e9a17221 */ /* 0x000fe20000010000 */
[C---:B------:R-:W-:Y:S01]  /*8a60*/  F2FP.BF16.PACK_AB R238, R160.reuse, R238 ;  /* 0x000000eea0ee723e */ /* 0x040fe200000010ff */
[----:B------:R-:W-:-:S02]  /*8a70*/  FADD.FTZ R131, R160, R131 ;  /* 0x00000083a0837221 */ /* 0x000fc40000010000 */
[----:B------:R-:W-:-:S05]  /*8a80*/  IMAD.WIDE.U32 R220, R85, -0x326172a9, RZ ;  /* 0xcd9e8d5755dc7825 */ /* 0x000fca00078e00ff */
[----:B------:R-:W-:Y:S02]  /*8a90*/  LOP3.LUT R85, R221, UR28, R154, 0x96, !PT ;  /* 0x0000001cdd557c12 */ /* 0x000fe4000f8e969a */
[----:B------:R-:W-:-:S03]  /*8aa0*/  LOP3.LUT R160, R103, UR26, R220, 0x96, !PT ;  /* 0x0000001a67a07c12 */ /* 0x000fc6000f8e96dc */
[----:B------:R-:W-:-:S04]  /*8ab0*/  IMAD.WIDE.U32 R6, R85, -0x2daee0ad, RZ ;  /* 0xd2511f5355067825 */ /* 0x000fc800078e00ff */
[----:B------:R-:W-:Y:S01]  /*8ac0*/  IMAD.WIDE.U32 R234, R160, -0x2daee0ad, RZ ;  /* 0xd2511f53a0ea7825 */ /* 0x000fe200078e00ff */
[----:B------:R-:W-:-:S05]  /*8ad0*/  LOP3.LUT R85, R7, UR25, R156, 0x96, !PT ;  /* 0x0000001907557c12 */ /* 0x000fca000f8e969c */
[----:B------:R-:W-:Y:S01]  /*8ae0*/  IMAD.WIDE.U32 R162, R85, -0x326172a9, RZ ;  /* 0xcd9e8d5755a27825 */ /* 0x000fe200078e00ff */
[----:B------:R-:W-:-:S04]  /*8af0*/  LOP3.LUT R160, R235, UR23, R6, 0x96, !PT ;  /* 0x00000017eba07c12 */ /* 0x000fc8000f8e9606 */
[----:B------:R-:W-:Y:S02]  /*8b00*/  LOP3.LUT R85, R163, UR24, R102, 0x96, !PT ;  /* 0x00000018a3557c12 */ /* 0x000fe4000f8e9666 */
[----:B------:R-:W3:Y:S03]  /*8b10*/  LDL.LU.64 R102, [R1+0x2b8] ;  /* 0x0002b80001667983 */ /* 0x000ee60000300a00 */
[----:B------:R-:W-:-:S05]  /*8b20*/  IMAD.WIDE.U32 R6, R85, -0x2daee0ad, RZ ;  /* 0xd2511f5355067825 */ /* 0x000fca00078e00ff */
[----:B------:R-:W-:Y:S01]  /*8b30*/  LOP3.LUT R85, R7, UR14, R234, 0x96, !PT ;  /* 0x0000000e07557c12 */ /* 0x000fe2000f8e96ea */
[----:B------:R-:W-:-:S05]  /*8b40*/  IMAD.WIDE.U32 R234, R160, -0x326172a9, RZ ;  /* 0xcd9e8d57a0ea7825 */ /* 0x000fca00078e00ff */
[----:B------:R-:W-:-:S05]  /*8b50*/  LOP3.LUT R162, R235, UR21, R162, 0x96, !PT ;  /* 0x00000015eba27c12 */ /* 0x000fca000f8e96a2 */
[----:B------:R-:W-:-:S05]  /*8b60*/  IMAD.WIDE.U32 R162, R162, -0x2daee0ad, RZ ;  /* 0xd2511f53a2a27825 */ /* 0x000fca00078e00ff */
[----:B------:R-:W-:Y:S02]  /*8b70*/  LOP3.LUT R160, R163, UR5, R6, 0x96, !PT ;  /* 0x00000005a3a07c12 */ /* 0x000fe4000f8e9606 */
[----:B------:R-:W2:Y:S04]  /*8b80*/  LDL.LU.64 R6, [R1+0x2b0] ;  /* 0x0002b00001067983 */ /* 0x000ea80000300a00 */
[----:B------:R1:W-:Y:S04]  /*8b90*/  STL.64 [R1+0x2a8], R92 ;  /* 0x0002a85c01007387 */ /* 0x0003e80000100a00 */
[----:B-1----:R-:W2:Y:S01]  /*8ba0*/  LDL.LU.64 R92, [R1+0x88] ;  /* 0x00008800015c7983 */ /* 0x002ea20000300a00 */
[----:B------:R-:W-:Y:S03]  /*8bb0*/  MUFU.EX2 R237, R237 ;  /* 0x000000ed00ed7308 */ /* 0x000fe60000000800 */
[----:B------:R1:W-:Y:S04]  /*8bc0*/  STL.64 [R1+0x2a0], R250 ;  /* 0x0002a0fa01007387 */ /* 0x0003e80000100a00 */
[----:B------:R1:W-:Y:S01]  /*8bd0*/  STL.64 [R1+0x298], R248 ;  /* 0x000298f801007387 */ /* 0x0003e20000100a00 */
[----:B------:R-:W-:Y:S03]  /*8be0*/  MUFU.EX2 R233, R230 ;  /* 0x000000e600e97308 */ /* 0x000fe60000000800 */
[----:B------:R2:W-:Y:S04]  /*8bf0*/  STL.64 [R1+0x278], R246 ;  /* 0x000278f601007387 */ /* 0x0005e80000100a00 */
[----:B------:R-:W-:Y:S04]  /*8c00*/  STL.64 [R1+0x270], R244 ;  /* 0x000270f401007387 */ /* 0x000fe80000100a00 */
[----:B------:R2:W-:Y:S04]  /*8c10*/  STL.64 [R1+0x268], R242 ;  /* 0x000268f201007387 */ /* 0x0005e80000100a00 */
[----:B------:R-:W2:Y:S04]  /*8c20*/  LDL.LU R182, [R1+0xa4] ;  /* 0x0000a40001b67983 */ /* 0x000ea80000300800 */
[----:B------:R-:W2:Y:S01]  /*8c30*/  LDL.LU R186, [R1+0xa0] ;  /* 0x0000a00001ba7983 */ /* 0x000ea20000300800 */
[----:B-1----:R-:W-:-:S04]  /*8c40*/  IMAD.WIDE.U32 R250, R160, -0x326172a9, RZ ;  /* 0xcd9e8d57a0fa7825 */ /* 0x002fc800078e00ff */
[----:B------:R-:W-:-:S04]  /*8c50*/  IMAD.WIDE.U32 R248, R85, -0x326172a9, RZ ;  /* 0xcd9e8d5755f87825 */ /* 0x000fc800078e00ff */
[----:B------:R-:W-:Y:S01]  /*8c60*/  FADD.FTZ R180, R232, R161 ;  /* 0x000000a1e8b47221 */ /* 0x000fe20000010000 */
[----:B------:R-:W-:Y:S01]  /*8c70*/  LOP3.LUT R160, R251, UR30, R248, 0x96, !PT ;  /* 0x0000001efba07c12 */ /* 0x000fe2000f8e96f8 */
[----:B------:R-:W3:Y:S01]  /*8c80*/  LDL.LU R184, [R1+0x9c] ;  /* 0x00009c0001b87983 */ /* 0x000ee20000300800 */
[----:B------:R-:W-:Y:S02]  /*8c90*/  LOP3.LUT R85, R249, UR13, R234, 0x96, !PT ;  /* 0x0000000df9557c12 */ /* 0x000fe4000f8e96ea */
[C---:B------:R-:W-:Y:S01]  /*8ca0*/  LOP3.LUT R163, R160.reuse, 0xffff, RZ, 0xc0, !PT ;  /* 0x0000ffffa0a37812 */ /* 0x040fe200078ec0ff */
[----:B------:R-:W1:Y:S01]  /*8cb0*/  MUFU.EX2 R234, R239 ;  /* 0x000000ef00ea7308 */ /* 0x000e620000000800 */
[----:B------:R-:W-:Y:S02]  /*8cc0*/  LOP3.LUT R172, R160, 0xff, RZ, 0xc0, !PT ;  /* 0x000000ffa0ac7812 */ /* 0x000fe400078ec0ff */
[----:B------:R-:W-:Y:S02]  /*8cd0*/  SHF.R.U32.HI R163, RZ, 0x8, R163 ;  /* 0x00000008ffa37819 */ /* 0x000fe400000116a3 */
[----:B------:R-:W-:-:S02]  /*8ce0*/  ISETP.GE.U32.AND P4, PT, R217, R172, PT ;  /* 0x000000acd900720c */ /* 0x000fc40003f86070 */
[----:B------:R-:W-:Y:S02]  /*8cf0*/  LOP3.LUT R172, R163, 0xffff, RZ, 0xc0, !PT ;  /* 0x0000ffffa3ac7812 */ /* 0x000fe400078ec0ff */
[--C-:B------:R-:W-:Y:S02]  /*8d00*/  SHF.R.U32.HI R163, RZ, 0x10, R160.reuse ;  /* 0x00000010ffa37819 */ /* 0x100fe400000116a0 */
[----:B------:R-:W-:Y:S02]  /*8d10*/  SHF.R.U32.HI R160, RZ, 0x18, R160 ;  /* 0x00000018ffa07819 */ /* 0x000fe400000116a0 */
[C---:B------:R-:W-:Y:S02]  /*8d20*/  ISETP.GE.U32.AND P5, PT, R217.reuse, R172, PT ;  /* 0x000000acd900720c */ /* 0x040fe40003fa6070 */
[----:B------:R-:W-:Y:S02]  /*8d30*/  ISETP.GE.U32.AND P3, PT, R217, R160, PT ;  /* 0x000000a0d900720c */ /* 0x000fe40003f66070 */
[----:B------:R-:W-:-:S02]  /*8d40*/  LOP3.LUT R160, R250, 0xff, RZ, 0xc0, !PT ;  /* 0x000000fffaa07812 */ /* 0x000fc400078ec0ff */
[----:B------:R-:W-:Y:S02]  /*8d50*/  LOP3.LUT R172, R163, 0xff, RZ, 0xc0, !PT ;  /* 0x000000ffa3ac7812 */ /* 0x000fe400078ec0ff */
[C---:B------:R-:W-:Y:S02]  /*8d60*/  ISETP.GE.U32.AND P2, PT, R217.reuse, R160, PT ;  /* 0x000000a0d900720c */ /* 0x040fe40003f46070 */
[----:B------:R-:W-:Y:S02]  /*8d70*/  SHF.R.U32.HI R160, RZ, 0x18, R250 ;  /* 0x00000018ffa07819 */ /* 0x000fe400000116fa */
[C---:B------:R-:W-:Y:S02]  /*8d80*/  ISETP.GE.U32.AND P6, PT, R217.reuse, R172, PT ;  /* 0x000000acd900720c */ /* 0x040fe40003fc6070 */
[----:B------:R-:W-:Y:S01]  /*8d90*/  ISETP.GE.U32.AND P1, PT, R217, R160, PT ;  /* 0x000000a0d900720c */ /* 0x000fe20003f26070 */
[----:B-1----:R-:W-:Y:S01]  /*8da0*/  FADD.FTZ R160, R234, R131 ;  /* 0x00000083eaa07221 */ /* 0x002fe20000010000 */
[----:B------:R-:W-:Y:S01]  /*8db0*/  F2FP.BF16.PACK_AB R234, R237, R234 ;  /* 0x000000eaedea723e */ /* 0x000fe200000010ff */
[C---:B------:R-:W-:Y:S01]  /*8dc0*/  FADD.FTZ R163, R233.reuse, R180 ;  /* 0x000000b4e9a37221 */ /* 0x040fe20000010000 */
[----:B------:R-:W-:Y:S01]  /*8dd0*/  F2FP.BF16.PACK_AB R236, R233, R232 ;  /* 0x000000e8e9ec723e */ /* 0x000fe200000010ff */
[----:B------:R-:W-:Y:S01]  /*8de0*/  FADD.FTZ R160, R237, R160 ;  /* 0x000000a0eda07221 */ /* 0x000fe20000010000 */
[----:B------:R-:W-:Y:S01]  /*8df0*/  PRMT R237, R238, 0x7632, R237 ;  /* 0x00007632eeed7816 */ /* 0x000fe200000000ed */
[----:B------:R-:W-:Y:S01]  /*8e00*/  @!P4 HFMA2.BF16_V2 R127, -RZ.H0_H0, RZ.H0_H0, -R238.H0_H0 ;  /* 0x200000ffff7fc231 */ /* 0x000fe200003409ee */
[----:B------:R-:W-:Y:S01]  /*8e10*/  IMAD.WIDE.U32 R232, R85, -0x2daee0ad, RZ ;  /* 0xd2511f5355e87825 */ /* 0x000fe200078e00ff */
[----:B------:R-:W-:-:S02]  /*8e20*/  PRMT R239, R240, 0x7632, R239 ;  /* 0x00007632f0ef7816 */ /* 0x000fc400000000ef */
[----:B------:R-:W-:Y:S01]  /*8e30*/  @!P5 HFMA2.BF16_V2 R84, -RZ.H0_H0, RZ.H0_H0, -R237.H0_H0 ;  /* 0x200000ffff54d231 */ /* 0x000fe200003409ed */
[----:B------:R-:W-:Y:S01]  /*8e40*/  PRMT R85, R238, 0x5410, R237 ;  /* 0x00005410ee557816 */ /* 0x000fe200000000ed */
[----:B------:R-:W-:Y:S01]  /*8e50*/  @!P6 HFMA2.BF16_V2 R91, -RZ.H0_H0, RZ.H0_H0, -R240.H0_H0 ;  /* 0x200000ffff5be231 */ /* 0x000fe200003409f0 */
[----:B------:R-:W-:Y:S01]  /*8e60*/  @!P4 PRMT R238, R127, 0x5410, RZ ;  /* 0x000054107feec816 */ /* 0x000fe200000000ff */
[----:B------:R-:W-:Y:S01]  /*8e70*/  @!P2 HFMA2.BF16_V2 R121, -RZ.H0_H0, RZ.H0_H0, -R234.H0_H0 ;  /* 0x200000ffff79a231 */ /* 0x000fe200003409ea */
[----:B------:R-:W-:Y:S02]  /*8e80*/  LOP3.LUT R161, R233, UR29, R162, 0x96, !PT ;  /* 0x0000001de9a17c12 */ /* 0x000fe4000f8e96a2 */
[----:B------:R-:W-:Y:S02]  /*8e90*/  LOP3.LUT R127, R232, 0xffff, RZ, 0xc0, !PT ;  /* 0x0000ffffe87f7812 */ /* 0x000fe400078ec0ff */
[----:B------:R-:W-:Y:S02]  /*8ea0*/  PRMT R233, R234, 0x7632, R233 ;  /* 0x00007632eae97816 */ /* 0x000fe400000000e9 */
[----:B------:R-:W-:-:S02]  /*8eb0*/  @!P5 PRMT R237, R84, 0x5410, RZ ;  /* 0x0000541054edd816 */ /* 0x000fc400000000ff */
[----:B------:R-:W-:Y:S02]  /*8ec0*/  PRMT R84, R240, 0x5410, R239 ;  /* 0x00005410f0547816 */ /* 0x000fe400000000ef */
[----:B------:R-:W-:Y:S02]  /*8ed0*/  @!P6 PRMT R240, R91, 0x5410, RZ ;  /* 0x000054105bf0e816 */ /* 0x000fe400000000ff */
[----:B------:R-:W-:Y:S02]  /*8ee0*/  PRMT R91, R234, 0x5410, R233 ;  /* 0x00005410ea5b7816 */ /* 0x000fe400000000e9 */
[----:B------:R-:W-:Y:S02]  /*8ef0*/  @!P2 PRMT R234, R121, 0x5410, RZ ;  /* 0x0000541079eaa816 */ /* 0x000fe400000000ff */
[----:B------:R-:W-:Y:S02]  /*8f00*/  LOP3.LUT R174, R250, 0xffff, RZ, 0xc0, !PT ;  /* 0x0000fffffaae7812 */ /* 0x000fe400078ec0ff */
[----:B------:R-:W-:Y:S01]  /*8f10*/  SHF.R.U32.HI R172, RZ, 0x10, R250 ;  /* 0x00000010ffac7819 */ /* 0x000fe200000116fa */
[----:B--2---:R1:W-:Y:S02]  /*8f20*/  MUFU.EX2 R121, R186 ;  /* 0x000000ba00797308 */ /* 0x0043e40000000800 */
[----:B-1----:R-:W2:Y:S01]  /*8f30*/  LDL.LU R186, [R1+0x98] ;  /* 0x0000980001ba7983 */ /* 0x002ea20000300800 */
[----:B------:R-:W-:-:S02]  /*8f40*/  LOP3.LUT R162, R232, 0xff, RZ, 0xc0, !PT ;  /* 0x000000ffe8a27812 */ /* 0x000fc400078ec0ff */
[----:B------:R-:W-:Y:S02]  /*8f50*/  SHF.R.U32.HI R174, RZ, 0x8, R174 ;  /* 0x00000008ffae7819 */ /* 0x000fe400000116ae */
[----:B------:R-:W-:Y:S02]  /*8f60*/  ISETP.GE.U32.AND P4, PT, R217, R162, PT ;  /* 0x000000a2d900720c */ /* 0x000fe40003f86070 */
[--C-:B------:R-:W-:Y:S02]  /*8f70*/  SHF.R.U32.HI R131, RZ, 0x10, R232.reuse ;  /* 0x00000010ff837819 */ /* 0x100fe400000116e8 */
[----:B------:R-:W-:Y:S01]  /*8f80*/  SHF.R.U32.HI R162, RZ, 0x18, R232 ;  /* 0x00000018ffa27819 */ /* 0x000fe200000116e8 */
[----:B------:R-:W-:Y:S01]  /*8f90*/  @!P3 HFMA2.BF16_V2 R123, -RZ.H0_H0, RZ.H0_H0, -R239.H0_H0 ;  /* 0x200000ffff7bb231 */ /* 0x000fe200003409ef */
[----:B------:R-:W1:Y:S01]  /*8fa0*/  MUFU.EX2 R232, R229 ;  /* 0x000000e500e87308 */ /* 0x000e620000000800 */
[----:B------:R-:W-:Y:S02]  /*8fb0*/  LOP3.LUT R174, R174, 0xffff, RZ, 0xc0, !PT ;  /* 0x0000ffffaeae7812 */ /* 0x000fe400078ec0ff */
[----:B------:R-:W-:-:S02]  /*8fc0*/  LOP3.LUT R172, R172, 0xff, RZ, 0xc0, !PT ;  /* 0x000000ffacac7812 */ /* 0x000fc400078ec0ff */
[----:B------:R-:W-:-:S03]  /*8fd0*/  ISETP.GE.U32.AND P5, PT, R217, R174, PT ;  /* 0x000000aed900720c */ /* 0x000fc60003fa6070 */
[----:B------:R-:W3:Y:S01]  /*8fe0*/  MUFU.EX2 R235, R228 ;  /* 0x000000e400eb7308 */ /* 0x000ee20000000800 */
[----:B------:R-:W-:Y:S02]  /*8ff0*/  @!P3 PRMT R239, R123, 0x5410, RZ ;  /* 0x000054107befb816 */ /* 0x000fe400000000ff */
[----:B------:R-:W-:Y:S02]  /*9000*/  SHF.R.U32.HI R123, RZ, 0x10, R161 ;  /* 0x00000010ff7b7819 */ /* 0x000fe400000116a1 */
[----:B------:R-:W-:Y:S02]  /*9010*/  ISETP.GE.U32.AND P3, PT, R217, R172, PT ;  /* 0x000000acd900720c */ /* 0x000fe40003f66070 */
[----:B------:R-:W-:-:S04]  /*9020*/  LOP3.LUT R172, R123, 0xff, RZ, 0xc0, !PT ;  /* 0x000000ff7bac7812 */ /* 0x000fc800078ec0ff */
[----:B------:R-:W-:Y:S01]  /*9030*/  ISETP.GE.U32.AND P6, PT, R217, R172, PT ;  /* 0x000000acd900720c */ /* 0x000fe20003fc6070 */
[----:B-1----:R-:W-:Y:S01]  /*9040*/  FADD.FTZ R172, R232, R163 ;  /* 0x000000a3e8ac7221 */ /* 0x002fe20000010000 */
[----:B------:R-:W-:-:S03]  /*9050*/  @!P5 HFMA2.BF16_V2 R90, -RZ.H0_H0, RZ.H0_H0, -R233.H0_H0 ;  /* 0x200000ffff5ad231 */ /* 0x000fc600003409e9 */
[C---:B---3--:R-:W-:Y:S01]  /*9060*/  FADD.FTZ R123, R235.reuse, R172 ;  /* 0x000000aceb7b7221 */ /* 0x048fe20000010000 */
[----:B------:R-:W-:Y:S02]  /*9070*/  F2FP.BF16.PACK_AB R232, R235, R232 ;  /* 0x000000e8ebe8723e */ /* 0x000fe400000010ff */
[----:B------:R-:W-:Y:S01]  /*9080*/  PRMT R235, R236, 0x7632, R235 ;  /* 0x00007632eceb7816 */ /* 0x000fe200000000eb */
[----:B------:R1:W3:Y:S01]  /*9090*/  MUFU.EX2 R230, R182 ;  /* 0x000000b600e67308 */ /* 0x0002e20000000800 */
[----:B------:R-:W-:Y:S02]  /*90a0*/  @!P5 PRMT R233, R90, 0x5410, RZ ;  /* 0x000054105ae9d816 */ /* 0x000fe400000000ff */
[C---:B------:R-:W-:Y:S02]  /*90b0*/  LOP3.LUT R172, R161.reuse, 0xff, RZ, 0xc0, !PT ;  /* 0x000000ffa1ac7812 */ /* 0x040fe400078ec0ff */
[----:B------:R-:W-:Y:S01]  /*90c0*/  SHF.R.U32.HI R90, RZ, 0x18, R161 ;  /* 0x00000018ff5a7819 */ /* 0x000fe200000116a1 */
[----:B------:R-:W-:Y:S01]  /*90d0*/  @!P1 HFMA2.BF16_V2 R119, -RZ.H0_H0, RZ.H0_H0, -R235.H0_H0 ;  /* 0x200000ffff779231 */ /* 0x000fe200003409eb */
[----:B------:R-:W-:-:S02]  /*90e0*/  LOP3.LUT R161, R161, 0xffff, RZ, 0xc0, !PT ;  /* 0x0000ffffa1a17812 */ /* 0x000fc400078ec0ff */
[----:B------:R-:W-:Y:S02]  /*90f0*/  ISETP.GE.U32.AND P5, PT, R217, R90, PT ;  /* 0x0000005ad900720c */ /* 0x000fe40003fa6070 */
[----:B------:R-:W-:Y:S01]  /*9100*/  SHF.R.U32.HI R161, RZ, 0x8, R161 ;  /* 0x00000008ffa17819 */ /* 0x000fe200000116a1 */
[----:B------:R-:W-:Y:S01]  /*9110*/  @!P3 HFMA2.BF16_V2 R83, -RZ.H0_H0, RZ.H0_H0, -R236.H0_H0 ;  /* 0x200000ffff53b231 */ /* 0x000fe200003409ec */
[----:B------:R-:W-:Y:S02]  /*9120*/  PRMT R90, R236, 0x5410, R235 ;  /* 0x00005410ec5a7816 */ /* 0x000fe400000000eb */
[----:B------:R-:W-:Y:S01]  /*9130*/  @!P1 PRMT R235, R119, 0x5410, RZ ;  /* 0x0000541077eb9816 */ /* 0x000fe200000000ff */
[----:B------:R-:W-:Y:S01]  /*9140*/  @!P6 HFMA2.BF16_V2 R115, -RZ.H0_H0, RZ.H0_H0, -R232.H0_H0 ;  /* 0x200000ffff73e231 */ /* 0x000fe200003409e8 */
[C---:B------:R-:W-:Y:S01]  /*9150*/  ISETP.GE.U32.AND P2, PT, R217.reuse, R172, PT ;  /* 0x000000acd900720c */ /* 0x040fe20003f46070 */
[----:B------:R-:W-:Y:S01]  /*9160*/  IMAD.MOV.U32 R246, RZ, RZ, R92 ;  /* 0x000000fffff67224 */ /* 0x000fe200078e005c */
[----:B------:R-:W-:Y:S01]  /*9170*/  ISETP.GE.U32.AND P1, PT, R217, R162, PT ;  /* 0x000000a2d900720c */ /* 0x000fe20003f26070 */
[----:B-1----:R-:W4:Y:S01]  /*9180*/  LDL.LU R182, [R1+0x7c] ;  /* 0x00007c0001b67983 */ /* 0x002f220000300800 */
[----:B------:R-:W-:-:S02]  /*9190*/  LOP3.LUT R162, R161, 0xffff, RZ, 0xc0, !PT ;  /* 0x0000ffffa1a27812 */ /* 0x000fc400078ec0ff */
[----:B------:R-:W-:Y:S01]  /*91a0*/  @!P3 PRMT R236, R83, 0x5410, RZ ;  /* 0x0000541053ecb816 */ /* 0x000fe200000000ff */
[----:B---3--:R-:W-:Y:S01]  /*91b0*/  FADD.FTZ R160, R230, R160 ;  /* 0x000000a0e6a07221 */ /* 0x008fe20000010000 */
[----:B------:R-:W-:Y:S01]  /*91c0*/  ISETP.GE.U32.AND P3, PT, R217, R162, PT ;  /* 0x000000a2d900720c */ /* 0x000fe20003f66070 */
[----:B------:R-:W3:Y:S01]  /*91d0*/  LDL.LU R92, [R1+0x78] ;  /* 0x00007800015c7983 */ /* 0x000ee20000300800 */
[----:B------:R-:W-:-:S04]  /*91e0*/  F2FP.BF16.PACK_AB R230, R121, R230 ;  /* 0x000000e679e6723e */ /* 0x000fc800000010ff */
[----:B------:R-:W-:Y:S01]  /*91f0*/  PRMT R229, R230, 0x7632, R229 ;  /* 0x00007632e6e57816 */ /* 0x000fe200000000e5 */
[----:B------:R-:W-:-:S03]  /*9200*/  @!P2 HFMA2.BF16_V2 R117, -RZ.H0_H0, RZ.H0_H0, -R230.H0_H0 ;  /* 0x200000ffff75a231 */ /* 0x000fc600003409e6 */
[----:B------:R-:W-:Y:S02]  /*9210*/  PRMT R83, R230, 0x5410, R229 ;  /* 0x00005410e6537816 */ /* 0x000fe400000000e5 */
[----:B------:R-:W-:Y:S01]  /*9220*/  @!P2 PRMT R230, R117, 0x5410, RZ ;  /* 0x0000541075e6a816 */ /* 0x000fe200000000ff */
[----:B------:R-:W-:Y:S01]  /*9230*/  @!P3 HFMA2.BF16_V2 R82, -RZ.H0_H0, RZ.H0_H0, -R229.H0_H0 ;  /* 0x200000ffff52b231 */ /* 0x000fe200003409e5 */
[----:B------:R1:W-:Y:S01]  /*9240*/  MUFU.EX2 R117, R231 ;  /* 0x000000e700757308 */ /* 0x0003e20000000800 */
[----:B------:R-:W-:-:S03]  /*9250*/  IMAD.MOV.U32 R247, RZ, RZ, R93 ;  /* 0x000000fffff77224 */ /* 0x000fc600078e005d */
[----:B------:R-:W-:-:S04]  /*9260*/  @!P3 PRMT R229, R82, 0x5410, RZ ;  /* 0x0000541052e5b816 */ /* 0x000fc800000000ff */
[----:B------:R1:W1:Y:S02]  /*9270*/  MUFU.EX2 R162, R184 ;  /* 0x000000b800a27308 */ /* 0x0002640000000800 */
[----:B-1----:R-:W-:-:S04]  /*9280*/  PRMT R231, R232, 0x7632, R231 ;  /* 0x00007632e8e77816 */ /* 0x002fc800000000e7 */
[----:B------:R-:W-:Y:S01]  /*9290*/  PRMT R82, R232, 0x5410, R231 ;  /* 0x00005410e8527816 */ /* 0x000fe200000000e7 */
[----:B------:R-:W3:Y:S01]  /*92a0*/  LDL.LU R184, [R1+0x74] ;  /* 0x0000740001b87983 */ /* 0x000ee20000300800 */
[----:B------:R-:W-:-:S03]  /*92b0*/  @!P6 PRMT R232, R115, 0x5410, RZ ;  /* 0x0000541073e8e816 */ /* 0x000fc600000000ff */
[----:B------:R-:W3:Y:S04]  /*92c0*/  LDL.LU R93, [R1+0x70] ;  /* 0x00007000015d7983 */ /* 0x000ee80000300800 */
[----:B------:R-:W3:Y:S04]  /*92d0*/  LDL.LU R248, [R1+0x6c] ;  /* 0x00006c0001f87983 */ /* 0x000ee80000300800 */
[----:B------:R-:W3:Y:S04]  /*92e0*/  LDL.LU R249, [R1+0x68] ;  /* 0x0000680001f97983 */ /* 0x000ee80000300800 */
[----:B------:R-:W3:Y:S01]  /*92f0*/  LDL.LU R250, [R1+0x5c] ;  /* 0x00005c0001fa7983 */ /* 0x000ee20000300800 */
[----:B--2---:R1:W-:Y:S03]  /*9300*/  MUFU.EX2 R115, R186 ;  /* 0x000000ba00737308 */ /* 0x0043e60000000800 */
[----:B-1----:R-:W2:Y:S04]  /*9310*/  LDL.LU R186, [R1+0x58] ;  /* 0x0000580001ba7983 */ /* 0x002ea80000300800 */
[----:B------:R-:W2:Y:S01]  /*9320*/  LDL.LU R251, [R1+0x94] ;  /* 0x0000940001fb7983 */ /* 0x000ea20000300800 */
[----:B------:R1:W1:Y:S01]  /*9330*/  MUFU.EX2 R228, R226 ;  /* 0x000000e200e47308 */ /* 0x0002620000000800 */
[----:B------:R-:W-:-:S02]  /*9340*/  LOP3.LUT R172, R131, 0xff, RZ, 0xc0, !PT ;  /* 0x000000ff83ac7812 */ /* 0x000fc400078ec0ff */
[----:B------:R-:W-:-:S05]  /*9350*/  SHF.R.U32.HI R127, RZ, 0x8, R127 ;  /* 0x00000008ff7f7819 */ /* 0x000fca000001167f */
[----:B------:R-:W1:Y:S01]  /*9360*/  MUFU.EX2 R119, R225 ;  /* 0x000000e100777308 */ /* 0x000e620000000800 */
[----:B------:R-:W-:Y:S02]  /*9370*/  ISETP.GE.U32.AND P2, PT, R217, R172, PT ;  /* 0x000000acd900720c */ /* 0x000fe40003f46070 */
[----:B------:R-:W-:Y:S01]  /*9380*/  LOP3.LUT R172, R127, 0xffff, RZ, 0xc0, !PT ;  /* 0x0000ffff7fac7812 */ /* 0x000fe200078ec0ff */
[----:B------:R-:W-:-:S03]  /*9390*/  FADD.FTZ R121, R121, R160 ;  /* 0x000000a079797221 */ /* 0x000fc60000010000 */
[----:B------:R-:W-:Y:S01]  /*93a0*/  ISETP.GE.U32.AND P3, PT, R217, R172, PT ;  /* 0x000000acd900720c */ /* 0x000fe20003f66070 */
[----:B------:R-:W-:Y:S01]  /*93b0*/  FADD.FTZ R160, R162, R121 ;  /* 0x00000079a2a07221 */ /* 0x000fe20000010000 */
[----:B-1----:R-:W-:Y:S01]  /*93c0*/  F2FP.BF16.PACK_AB R226, R117, R162 ;  /* 0x000000a275e2723e */ /* 0x002fe200000010ff */
[----:B------:R-:W-:Y:S01]  /*93d0*/  FADD.FTZ R162, R228, R123 ;  /* 0x0000007be4a27221 */ /* 0x000fe20000010000 */
[----:B------:R1:W1:Y:S01]  /*93e0*/  MUFU.EX2 R172, R227 ;  /* 0x000000e300ac7308 */ /* 0x0002620000000800 */
[----:B------:R-:W-:Y:S02]  /*93f0*/  F2FP.BF16.PACK_AB R228, R119, R228 ;  /* 0x000000e477e4723e */ /* 0x000fe400000010ff */
[----:B------:R-:W-:-:S05]  /*9400*/  PRMT R225, R226, 0x7632, R225 ;  /* 0x00007632e2e17816 */ /* 0x000fca00000000e1 */
[----:B------:R-:W4:Y:S01]  /*9410*/  MUFU.EX2 R121, R210 ;  /* 0x000000d200797308 */ /* 0x000f220000000800 */
[----:B------:R-:W-:Y:S02]  /*9420*/  @!P5 HFMA2.BF16_V2 R87, -RZ.H0_H0, RZ.H0_H0, -R231.H0_H0 ;  /* 0x200000ffff57d231 */ /* 0x000fe400003409e7 */
[----:B------:R-:W-:Y:S01]  /*9430*/  @!P3 HFMA2.BF16_V2 R86, -RZ.H0_H0, RZ.H0_H0, -R225.H0_H0 ;  /* 0x200000ffff56b231 */ /* 0x000fe200003409e1 */
[----:B-1----:R-:W-:Y:S01]  /*9440*/  PRMT R227, R228, 0x7632, R227 ;  /* 0x00007632e4e37816 */ /* 0x002fe200000000e3 */
[----:B------:R-:W-:Y:S01]  /*9450*/  @!P4 HFMA2.BF16_V2 R114, -RZ.H0_H0, RZ.H0_H0, -R226.H0_H0 ;  /* 0x200000ffff72c231 */ /* 0x000fe200003409e2 */
[----:B------:R-:W-:Y:S01]  /*9460*/  @!P5 PRMT R231, R87, 0x5410, RZ ;  /* 0x0000541057e7d816 */ /* 0x000fe200000000ff */
[----:B------:R-:W-:Y:S02]  /*9470*/  FADD.FTZ R160, R117, R160 ;  /* 0x000000a075a07221 */ /* 0x000fe40000010000 */
[----:B------:R-:W-:Y:S01]  /*9480*/  @!P1 HFMA2.BF16_V2 R81, -RZ.H0_H0, RZ.H0_H0, -R227.H0_H0 ;  /* 0x200000ffff519231 */ /* 0x000fe200003409e3 */
[----:B------:R-:W-:Y:S01]  /*9490*/  PRMT R87, R226, 0x5410, R225 ;  /* 0x00005410e2577816 */ /* 0x000fe200000000e1 */
[----:B------:R-:W-:Y:S01]  /*94a0*/  FADD.FTZ R119, R119, R162 ;  /* 0x000000a277777221 */ /* 0x000fe20000010000 */
[----:B------:R-:W-:Y:S01]  /*94b0*/  @!P3 PRMT R225, R86, 0x5410, RZ ;  /* 0x0000541056e1b816 */ /* 0x000fe200000000ff */
[----:B------:R-:W-:Y:S01]  /*94c0*/  @!P2 HFMA2.BF16_V2 R112, -RZ.H0_H0, RZ.H0_H0, -R228.H0_H0 ;  /* 0x200000ffff70a231 */ /* 0x000fe200003409e4 */
[----:B------:R-:W-:Y:S01]  /*94d0*/  PRMT R86, R228, 0x5410, R227 ;  /* 0x00005410e4567816 */ /* 0x000fe200000000e3 */
[----:B------:R-:W-:Y:S01]  /*94e0*/  ULOP3.LUT UR6, UR6, UR19, URZ, 0x3c, !UPT ;  /* 0x0000001306067292 */ /* 0x000fe2000f8e3c3f */
[----:B------:R-:W-:Y:S01]  /*94f0*/  @!P1 PRMT R227, R81, 0x5410, RZ ;  /* 0x0000541051e39816 */ /* 0x000fe200000000ff */
[----:B------:R-:W-:Y:S01]  /*9500*/  FADD.FTZ R81, R115, R160 ;  /* 0x000000a073517221 */ /* 0x000fe20000010000 */
[----:B------:R-:W-:Y:S01]  /*9510*/  @!P4 PRMT R226, R114, 0x5410, RZ ;  /* 0x0000541072e2c816 */ /* 0x000fe200000000ff */
[----:B------:R-:W-:Y:S01]  /*9520*/  FADD.FTZ R114, R224, R119 ;  /* 0x00000077e0727221 */ /* 0x000fe20000010000 */
[----:B------:R-:W-:Y:S01]  /*9530*/  @!P2 PRMT R228, R112, 0x5410, RZ ;  /* 0x0000541070e4a816 */ /* 0x000fe200000000ff */
[----:B------:R-:W-:-:S02]  /*9540*/  FADD.FTZ R112, R172, R81 ;  /* 0x00000051ac707221 */ /* 0x000fc40000010000 */
[----:B----4-:R-:W-:Y:S01]  /*9550*/  FADD.FTZ R81, R121, R114 ;  /* 0x0000007279517221 */ /* 0x010fe20000010000 */
[----:B------:R-:W-:Y:S02]  /*9560*/  LOP3.LUT R114, R135, UR6, RZ, 0x3c, !PT ;  /* 0x0000000687727c12 */ /* 0x000fe4000f8e3cff */
[----:B------:R-:W-:-:S03]  /*9570*/  F2FP.BF16.PACK_AB R210, R172, R115 ;  /* 0x00000073acd2723e */ /* 0x000fc600000010ff */
[----:B------:R-:W-:-:S05]  /*9580*/  IMAD.WIDE.U32 R114, R114, -0x326172a9, RZ ;  /* 0xcd9e8d5772727825 */ /* 0x000fca00078e00ff */
[----:B------:R-:W-:Y:S02]  /*9590*/  LOP3.LUT R117, R115, UR28, R154, 0x96, !PT ;  /* 0x0000001c73757c12 */ /* 0x000fe4000f8e969a */
[----:B------:R-:W-:-:S03]  /*95a0*/  LOP3.LUT R119, R247, UR26, R114, 0x96, !PT ;  /* 0x0000001af7777c12 */ /* 0x000fc6000f8e9672 */
[----:B------:R-:W-:-:S04]  /*95b0*/  IMAD.WIDE.U32 R162, R117, -0x2daee0ad, RZ ;  /* 0xd2511f5375a27825 */ /* 0x000fc800078e00ff */
[----:B------:R-:W-:Y:S01]  /*95c0*/  IMAD.WIDE.U32 R242, R119, -0x2daee0ad, RZ ;  /* 0xd2511f5377f27825 */ /* 0x000fe200078e00ff */
[----:B------:R-:W-:-:S04]  /*95d0*/  LOP3.LUT R117, R163, UR25, R156, 0x96, !PT ;  /* 0x00000019a3757c12 */ /* 0x000fc8000f8e969c */
[----:B------:R-:W-:Y:S01]  /*95e0*/  LOP3.LUT R119, R243, UR23, R162, 0x96, !PT ;  /* 0x00000017f3777c12 */ /* 0x000fe2000f8e96a2 */
[----:B------:R-:W-:-:S04]  /*95f0*/  IMAD.WIDE.U32 R160, R117, -0x326172a9, RZ ;  /* 0xcd9e8d5775a07825 */ /* 0x000fc800078e00ff */
[----:B------:R-:W-:Y:S01]  /*9600*/  IMAD.WIDE.U32 R162, R119, -0x326172a9, RZ ;  /* 0xcd9e8d5777a27825 */ /* 0x000fe200078e00ff */
[----:B------:R1:W-:Y:S04]  /*9610*/  MUFU.EX2 R172, R182 ;  /* 0x000000b600ac7308 */ /* 0x0003e80000000800 */
[----:B------:R-:W-:-:S04]  /*9620*/  LOP3.LUT R119, R163, UR21, R160, 0x96, !PT ;  /* 0x00000015a3777c12 */ /* 0x000fc8000f8e96a0 */
[----:B---3--:R-:W-:Y:S01]  /*9630*/  MUFU.EX2 R163, R250 ;  /* 0x000000fa00a37308 */ /* 0x008fe20000000800 */
[----:B-1----:R-:W3:Y:S01]  /*9640*/  LDL.LU R182, [R1+0x90] ;  /* 0x0000900001b67983 */ /* 0x002ee20000300800 */
[----:B------:R-:W-:-:S06]  /*9650*/  LOP3.LUT R117, R161, UR24, R246, 0x96, !PT ;  /* 0x00000018a1757c12 */ /* 0x000fcc000f8e96f6 */
[----:B--2---:R1:W-:Y:S08]  /*9660*/  MUFU.EX2 R131, R186 ;  /* 0x000000ba00837308 */ /* 0x0043f00000000800 */
[----:B------:R2:W4:Y:S01]  /*9670*/  MUFU.EX2 R180, R251 ;  /* 0x000000fb00b47308 */ /* 0x0005220000000800 */
[----:B-1----:R-:W3:Y:S04]  /*9680*/  LDL.LU R186, [R1+0x28] ;  /* 0x0000280001ba7983 */ /* 0x002ee80000300800 */
[----:B------:R-:W3:Y:S04]  /*9690*/  LDL.LU R250, [R1+0x20] ;  /* 0x0000200001fa7983 */ /* 0x000ee80000300800 */
[----:B--2---:R-:W2:Y:S01]  /*96a0*/  LDL.LU R251, [R1+0x1c] ;  /* 0x00001c0001fb7983 */ /* 0x004ea20000300800 */
[----:B------:R-:W1:Y:S01]  /*96b0*/  MUFU.EX2 R161, R92 ;  /* 0x0000005c00a17308 */ /* 0x000e620000000800 */
[----:B------:R-:W-:-:S07]  /*96c0*/  IMAD.WIDE.U32 R244, R117, -0x2daee0ad, RZ ;  /* 0xd2511f5375f47825 */ /* 0x000fce00078e00ff */
[----:B------:R1:W-:Y:S01]  /*96d0*/  MUFU.EX2 R243, R93 ;  /* 0x0000005d00f37308 */ /* 0x0003e20000000800 */
[----:B------:R-:W-:-:S05]  /*96e0*/  LOP3.LUT R117, R245, UR14, R242, 0x96, !PT ;  /* 0x0000000ef5757c12 */ /* 0x000fca000f8e96f2 */
[----:B------:R-:W-:-:S04]  /*96f0*/  IMAD.WIDE.U32 R246, R117, -0x326172a9, RZ ;  /* 0xcd9e8d5775f67825 */ /* 0x000fc800078e00ff */
[----:B-1----:R-:W-:-:S05]  /*9700*/  IMAD.WIDE.U32 R92, R119, -0x2daee0ad, RZ ;  /* 0xd2511f53775c7825 */ /* 0x002fca00078e00ff */
[----:B------:R-:W-:-:S05]  /*9710*/  LOP3.LUT R119, R93, UR5, R244, 0x96, !PT ;  /* 0x000000055d777c12 */ /* 0x000fca000f8e96f4 */
[----:B------:R-:W-:Y:S01]  /*9720*/  IMAD.WIDE.U32 R244, R119, -0x326172a9, RZ ;  /* 0xcd9e8d5777f47825 */ /* 0x000fe200078e00ff */
[----:B------:R-:W-:-:S04]  /*9730*/  F2FP.BF16.PACK_AB R224, R121, R224 ;  /* 0x000000e079e0723e */ /* 0x000fc800000010ff */
[----:B------:R-:W-:-:S04]  /*9740*/  LOP3.LUT R119, R245, UR30, R246, 0x96, !PT ;  /* 0x0000001ef5777c12 */ /* 0x000fc8000f8e96f6 */
[C---:B------:R-:W-:Y:S02]  /*9750*/  LOP3.LUT R121, R119.reuse, 0xffff, RZ, 0xc0, !PT ;  /* 0x0000ffff77797812 */ /* 0x040fe400078ec0ff */
[----:B------:R-:W-:Y:S02]  /*9760*/  LOP3.LUT R160, R119, 0xff, RZ, 0xc0, !PT ;  /* 0x000000ff77a07812 */ /* 0x000fe400078ec0ff */
[----:B------:R-:W-:Y:S02]  /*9770*/  SHF.R.U32.HI R121, RZ, 0x8, R121 ;  /* 0x00000008ff797819 */ /* 0x000fe40000011679 */
[----:B------:R-:W-:Y:S02]  /*9780*/  ISETP.GE.U32.AND P4, PT, R217, R160, PT ;  /* 0x000000a0d900720c */ /* 0x000fe40003f86070 */
[----:B------:R-:W-:-:S04]  /*9790*/  LOP3.LUT R160, R121, 0xffff, RZ, 0xc0, !PT ;  /* 0x0000ffff79a07812 */ /* 0x000fc800078ec0ff */
[----:B------:R-:W-:Y:S02]  /*97a0*/  ISETP.GE.U32.AND P5, PT, R217, R160, PT ;  /* 0x000000a0d900720c */ /* 0x000fe40003fa6070 */
[----:B------:R-:W-:Y:S02]  /*97b0*/  SHF.R.U32.HI R160, RZ, 0x18, R119 ;  /* 0x00000018ffa07819 */ /* 0x000fe40000011677 */
[----:B------:R-:W-:Y:S02]  /*97c0*/  LOP3.LUT R117, R247, UR13, R162, 0x96, !PT ;  /* 0x0000000df7757c12 */ /* 0x000fe4000f8e96a2 */
[----:B------:R-:W-:Y:S02]  /*97d0*/  ISETP.GE.U32.AND P6, PT, R217, R160, PT ;  /* 0x000000a0d900720c */ /* 0x000fe40003fc6070 */
[C---:B------:R-:W-:Y:S02]  /*97e0*/  LOP3.LUT R160, R244.reuse, 0xff, RZ, 0xc0, !PT ;  /* 0x000000fff4a07812 */ /* 0x040fe400078ec0ff */
[----:B------:R-:W-:-:S02]  /*97f0*/  LOP3.LUT R123, R244, 0xffff, RZ, 0xc0, !PT ;  /* 0x0000fffff47b7812 */ /* 0x000fc400078ec0ff */
[----:B------:R-:W-:Y:S02]  /*9800*/  ISETP.GE.U32.AND P1, PT, R217, R160, PT ;  /* 0x000000a0d900720c */ /* 0x000fe40003f26070 */
[--C-:B------:R-:W-:Y:S02]  /*9810*/  SHF.R.U32.HI R160, RZ, 0x18, R244.reuse ;  /* 0x00000018ffa07819 */ /* 0x100fe400000116f4 */
[----:B------:R-:W-:Y:S01]  /*9820*/  SHF.R.U32.HI R121, RZ, 0x10, R244 ;  /* 0x00000010ff797819 */ /* 0x000fe200000116f4 */
[----:B------:R-:W-:-:S05]  /*9830*/  IMAD.WIDE.U32 R244, R117, -0x2daee0ad, RZ ;  /* 0xd2511f5375f47825 */ /* 0x000fca00078e00ff */
[----:B------:R-:W-:Y:S02]  /*9840*/  LOP3.LUT R242, R245, UR29, R92, 0x96, !PT ;  /* 0x0000001df5f27c12 */ /* 0x000fe4000f8e965c */
[----:B------:R-:W2:Y:S04]  /*9850*/  LDL.LU R92, [R1+0x84] ;  /* 0x00008400015c7983 */ /* 0x000ea80000300800 */
[----:B------:R-:W2:Y:S01]  /*9860*/  LDL.LU R93, [R1+0x80] ;  /* 0x00008000015d7983 */ /* 0x000ea20000300800 */
[----:B------:R-:W-:Y:S01]  /*9870*/  SHF.R.U32.HI R174, RZ, 0x10, R119 ;  /* 0x00000010ffae7819 */ /* 0x000fe20000011677 */
[----:B------:R1:W-:Y:S03]  /*9880*/  MUFU.EX2 R162, R249 ;  /* 0x000000f900a27308 */ /* 0x0003e60000000800 */
[----:B------:R-:W-:-:S02]  /*9890*/  LOP3.LUT R174, R174, 0xff, RZ, 0xc0, !PT ;  /* 0x000000ffaeae7812 */ /* 0x000fc400078ec0ff */
[C---:B------:R-:W-:Y:S01]  /*98a0*/  ISETP.GE.U32.AND P3, PT, R217.reuse, R160, PT ;  /* 0x000000a0d900720c */ /* 0x040fe20003f66070 */
[----:B----4-:R-:W-:Y:S01]  /*98b0*/  FADD.FTZ R160, R180, R112 ;  /* 0x00000070b4a07221 */ /* 0x010fe20000010000 */
[----:B------:R-:W-:Y:S01]  /*98c0*/  ISETP.GE.U32.AND P2, PT, R217, R174, PT ;  /* 0x000000aed900720c */ /* 0x000fe20003f46070 */
[----:B-1----:R-:W4:Y:S01]  /*98d0*/  LDL.LU R249, [R1+0x50] ;  /* 0x0000500001f97983 */ /* 0x002f220000300800 */
[----:B------:R1:W-:Y:S01]  /*98e0*/  MUFU.EX2 R174, R209 ;  /* 0x000000d100ae7308 */ /* 0x0003e20000000800 */
[----:B------:R-:W-:Y:S01]  /*98f0*/  FADD.FTZ R112, R172, R81 ;  /* 0x00000051ac707221 */ /* 0x000fe20000010000 */
[----:B------:R-:W-:Y:S02]  /*9900*/  SHF.R.U32.HI R123, RZ, 0x8, R123 ;  /* 0x00000008ff7b7819 */ /* 0x000fe4000001167b */
[----:B-1----:R-:W-:-:S04]  /*9910*/  F2FP.BF16.PACK_AB R209, R161, R172 ;  /* 0x000000aca1d1723e */ /* 0x002fc800000010ff */
[----:B------:R1:W-:Y:S02]  /*9920*/  MUFU.EX2 R172, R211 ;  /* 0x000000d300ac7308 */ /* 0x0003e40000000800 */
[----:B-1----:R-:W-:-:S05]  /*9930*/  PRMT R211, R210, 0x7632, R211 ;  /* 0x00007632d2d37816 */ /* 0x002fca00000000d3 */
[----:B------:R-:W-:Y:S01]  /*9940*/  @!P5 HFMA2.BF16_V2 R80, -RZ.H0_H0, RZ.H0_H0, -R211.H0_H0 ;  /* 0x200000ffff50d231 */ /* 0x000fe200003409d3 */
[----:B------:R-:W-:-:S04]  /*9950*/  PRMT R81, R210, 0x5410, R211 ;  /* 0x00005410d2517816 */ /* 0x000fc800000000d3 */
[----:B------:R-:W-:Y:S02]  /*9960*/  @!P5 PRMT R211, R80, 0x5410, RZ ;  /* 0x0000541050d3d816 */ /* 0x000fe400000000ff */
[----:B------:R-:W-:Y:S01]  /*9970*/  LOP3.LUT R80, R123, 0xffff, RZ, 0xc0, !PT ;  /* 0x0000ffff7b507812 */ /* 0x000fe200078ec0ff */
[----:B---3--:R1:W-:Y:S08]  /*9980*/  MUFU.EX2 R117, R250 ;  /* 0x000000fa00757308 */ /* 0x0083f00000000800 */
[----:B--2---:R2:W-:Y:S01]  /*9990*/  MUFU.EX2 R123, R251 ;  /* 0x000000fb007b7308 */ /* 0x0045e20000000800 */
[----:B-1----:R-:W3:Y:S04]  /*99a0*/  LDL.LU R250, [R1+0x3c] ;  /* 0x00003c0001fa7983 */ /* 0x002ee80000300800 */
[----:B--2---:R-:W2:Y:S01]  /*99b0*/  LDL.LU R251, [R1+0x38] ;  /* 0x0000380001fb7983 */ /* 0x004ea20000300800 */
[----:B------:R-:W-:-:S02]  /*99c0*/  @!P4 HFMA2.BF16_V2 R110, -RZ.H0_H0, RZ.H0_H0, -R210.H0_H0 ;  /* 0x200000ffff6ec231 */ /* 0x000fc400003409d2 */
[----:B------:R-:W1:Y:S03]  /*99d0*/  MUFU.EX2 R182, R182 ;  /* 0x000000b600b67308 */ /* 0x000e660000000800 */
[----:B------:R-:W-:-:S05]  /*99e0*/  @!P4 PRMT R210, R110, 0x5410, RZ ;  /* 0x000054106ed2c816 */ /* 0x000fca00000000ff */
[----:B------:R1:W-:Y:S01]  /*99f0*/  MUFU.EX2 R110, R223 ;  /* 0x000000df006e7308 */ /* 0x0003e20000000800 */
[----:B------:R-:W-:Y:S02]  /*9a00*/  ISETP.GE.U32.AND P5, PT, R217, R80, PT ;  /* 0x00000050d900720c */ /* 0x000fe40003fa6070 */
[----:B------:R-:W-:-:S05]  /*9a10*/  LOP3.LUT R121, R121, 0xff, RZ, 0xc0, !PT ;  /* 0x000000ff79797812 */ /* 0x000fca00078ec0ff */
[----:B------:R-:W1:Y:S02]  /*9a20*/  MUFU.EX2 R184, R184 ;  /* 0x000000b800b87308 */ /* 0x000e640000000800 */
[----:B-1----:R-:W-:-:S05]  /*9a30*/  PRMT R223, R224, 0x7632, R223 ;  /* 0x00007632e0df7816 */ /* 0x002fca00000000df */
[----:B------:R-:W-:Y:S01]  /*9a40*/  @!P6 HFMA2.BF16_V2 R79, -RZ.H0_H0, RZ.H0_H0, -R223.H0_H0 ;  /* 0x200000ffff4fe231 */ /* 0x000fe200003409df */
[----:B------:R-:W-:-:S04]  /*9a50*/  PRMT R80, R224, 0x5410, R223 ;  /* 0x00005410e0507816 */ /* 0x000fc800000000df */
[----:B------:R-:W-:Y:S02]  /*9a60*/  @!P6 PRMT R223, R79, 0x5410, RZ ;  /* 0x000054104fdfe816 */ /* 0x000fe400000000ff */
[----:B------:R-:W-:Y:S01]  /*9a70*/  LOP3.LUT R79, R242, 0xffff, RZ, 0xc0, !PT ;  /* 0x0000fffff24f7812 */ /* 0x000fe200078ec0ff */
[----:B------:R1:W-:Y:S01]  /*9a80*/  MUFU.EX2 R119, R206 ;  /* 0x000000ce00777308 */ /* 0x0003e20000000800 */
[----:B------:R-:W-:Y:S02]  /*9a90*/  @!P2 HFMA2.BF16_V2 R108, -RZ.H0_H0, RZ.H0_H0, -R224.H0_H0 ;  /* 0x200000ffff6ca231 */ /* 0x000fe400003409e0 */
[----:B------:R-:W-:Y:S01]  /*9aa0*/  SHF.R.U32.HI R79, RZ, 0x8, R79 ;  /* 0x00000008ff4f7819 */ /* 0x000fe2000001164f */
[----:B------:R-:W-:Y:S01]  /*9ab0*/  FADD.FTZ R160, R182, R160 ;  /* 0x000000a0b6a07221 */ /* 0x000fe20000010000 */
[----:B------:R-:W-:Y:S02]  /*9ac0*/  ISETP.GE.U32.AND P6, PT, R217, R121, PT ;  /* 0x00000079d900720c */ /* 0x000fe40003fc6070 */
[----:B------:R-:W-:Y:S01]  /*9ad0*/  LOP3.LUT R79, R79, 0xffff, RZ, 0xc0, !PT ;  /* 0x0000ffff4f4f7812 */ /* 0x000fe200078ec0ff */
[----:B------:R1:W-:Y:S01]  /*9ae0*/  MUFU.EX2 R121, R207 ;  /* 0x000000cf00797308 */ /* 0x0003e20000000800 */
[----:B------:R-:W-:-:S02]  /*9af0*/  @!P2 PRMT R224, R108, 0x5410, RZ ;  /* 0x000054106ce0a816 */ /* 0x000fc400000000ff */
[----:B-1----:R-:W-:Y:S01]  /*9b00*/  F2FP.BF16.PACK_AB R206, R182, R180 ;  /* 0x000000b4b6ce723e */ /* 0x002fe200000010ff */
[----:B------:R-:W-:-:S04]  /*9b10*/  FADD.FTZ R182, R161, R112 ;  /* 0x00000070a1b67221 */ /* 0x000fc80000010000 */
[----:B------:R-:W1:Y:S01]  /*9b20*/  MUFU.EX2 R92, R92 ;  /* 0x0000005c005c7308 */ /* 0x000e620000000800 */
[----:B------:R-:W-:Y:S01]  /*9b30*/  @!P1 HFMA2.BF16_V2 R105, -RZ.H0_H0, RZ.H0_H0, -R206.H0_H0 ;  /* 0x200000ffff699231 */ /* 0x000fe200003409ce */
[----:B------:R-:W-:-:S06]  /*9b40*/  PRMT R207, R206, 0x7632, R207 ;  /* 0x00007632cecf7816 */ /* 0x000fcc00000000cf */
[----:B------:R-:W1:Y:S01]  /*9b50*/  MUFU.EX2 R93, R93 ;  /* 0x0000005d005d7308 */ /* 0x000e620000000800 */
[----:B------:R-:W-:Y:S01]  /*9b60*/  FADD.FTZ R182, R184, R182 ;  /* 0x000000b6b8b67221 */ /* 0x000fe20000010000 */
[----:B------:R-:W-:Y:S01]  /*9b70*/  ISETP.GE.U32.AND P2, PT, R217, R79, PT ;  /* 0x0000004fd900720c */ /* 0x000fe20003f46070 */
[----:B------:R-:W-:Y:S01]  /*9b80*/  @!P5 HFMA2.BF16_V2 R78, -RZ.H0_H0, RZ.H0_H0, -R207.H0_H0 ;  /* 0x200000ffff4ed231 */ /* 0x000fe200003409cf */
[----:B------:R-:W-:-:S04]  /*9b90*/  PRMT R79, R206, 0x5410, R207 ;  /* 0x00005410ce4f7816 */ /* 0x000fc800000000cf */
[----:B------:R1:W-:Y:S01]  /*9ba0*/  MUFU.EX2 R108, R205 ;  /* 0x000000cd006c7308 */ /* 0x0003e20000000800 */
[----:B------:R-:W-:Y:S02]  /*9bb0*/  @!P1 PRMT R206, R105, 0x5410, RZ ;  /* 0x0000541069ce9816 */ /* 0x000fe400000000ff */
[----:B------:R-:W-:Y:S02]  /*9bc0*/  SHF.R.U32.HI R105, RZ, 0x18, R242 ;  /* 0x00000018ff697819 */ /* 0x000fe400000116f2 */
[----:B------:R-:W-:Y:S02]  /*9bd0*/  @!P5 PRMT R207, R78, 0x5410, RZ ;  /* 0x000054104ecfd816 */ /* 0x000fe400000000ff */
[----:B------:R-:W-:Y:S02]  /*9be0*/  ISETP.GE.U32.AND P5, PT, R217, R105, PT ;  /* 0x00000069d900720c */ /* 0x000fe40003fa6070 */
[C---:B-1----:R-:W-:Y:S02]  /*9bf0*/  F2FP.BF16.PACK_AB R205, R243.reuse, R184 ;  /* 0x000000b8f3cd723e */ /* 0x042fe400000010ff */
[----:B------:R-:W-:Y:S01]  /*9c00*/  LOP3.LUT R184, R242, 0xff, RZ, 0xc0, !PT ;  /* 0x000000fff2b87812 */ /* 0x000fe200078ec0ff */
[----:B------:R-:W-:Y:S01]  /*9c10*/  FADD.FTZ R182, R243, R182 ;  /* 0x000000b6f3b67221 */ /* 0x000fe20000010000 */
[----:B------:R-:W-:-:S02]  /*9c20*/  SHF.R.U32.HI R242, RZ, 0x10, R242 ;  /* 0x00000010fff27819 */ /* 0x000fc400000116f2 */
[----:B------:R-:W-:Y:S02]  /*9c30*/  ISETP.GE.U32.AND P1, PT, R217, R184, PT ;  /* 0x000000b8d900720c */ /* 0x000fe40003f26070 */
[----:B------:R1:W-:Y:S01]  /*9c40*/  MUFU.EX2 R184, R202 ;  /* 0x000000ca00b87308 */ /* 0x0003e20000000800 */
[----:B------:R-:W-:Y:S01]  /*9c50*/  FADD.FTZ R243, R92, R160 ;  /* 0x000000a05cf37221 */ /* 0x000fe20000010000 */
[----:B------:R-:W-:Y:S01]  /*9c60*/  LOP3.LUT R160, R242, 0xff, RZ, 0xc0, !PT ;  /* 0x000000fff2a07812 */ /* 0x000fe200078ec0ff */
[----:B------:R-:W-:Y:S01]  /*9c70*/  @!P6 HFMA2.BF16_V2 R103, -RZ.H0_H0, RZ.H0_H0, -R209.H0_H0 ;  /* 0x200000ffff67e231 */ /* 0x000fe200003409d1 */
[----:B------:R-:W-:-:S04]  /*9c80*/  LOP3.LUT R180, R244, 0xff, RZ, 0xc0, !PT ;  /* 0x000000fff4b47812 */ /* 0x000fc800078ec0ff */
[----:B------:R4:W-:Y:S01]  /*9c90*/  MUFU.EX2 R105, R208 ;  /* 0x000000d000697308 */ /* 0x0009e20000000800 */
[----:B-1----:R-:W-:-:S07]  /*9ca0*/  F2FP.BF16.PACK_AB R202, R93, R92 ;  /* 0x0000005c5dca723e */ /* 0x002fce00000010ff */
[----:B------:R1:W-:Y:S01]  /*9cb0*/  MUFU.EX2 R92, R203 ;  /* 0x000000cb005c7308 */ /* 0x0003e20000000800 */
[----:B------:R-:W-:Y:S02]  /*9cc0*/  SHF.R.U32.HI R161, RZ, 0x10, R244 ;  /* 0x00000010ffa17819 */ /* 0x000fe400000116f4 */
[----:B----4-:R-:W-:-:S05]  /*9cd0*/  PRMT R208, R209, 0x7632, R208 ;  /* 0x00007632d1d07816 */ /* 0x010fca00000000d0 */
[----:B------:R4:W-:Y:S01]  /*9ce0*/  MUFU.EX2 R242, R204 ;  /* 0x000000cc00f27308 */ /* 0x0009e20000000800 */
[----:B------:R-:W-:Y:S02]  /*9cf0*/  PRMT R78, R209, 0x5410, R208 ;  /* 0x00005410d14e7816 */ /* 0x000fe400000000d0 */
[----:B-1----:R-:W-:-:S05]  /*9d00*/  PRMT R203, R202, 0x7632, R203 ;  /* 0x00007632cacb7816 */ /* 0x002fca00000000cb */
[----:B------:R-:W-:Y:S01]  /*9d10*/  MUFU.EX2 R127, R248 ;  /* 0x000000f8007f7308 */ /* 0x000fe20000000800 */
[----:B------:R-:W-:Y:S01]  /*9d20*/  @!P6 PRMT R209, R103, 0x5410, RZ ;  /* 0x0000541067d1e816 */ /* 0x000fe200000000ff */
[----:B------:R-:W-:Y:S01]  /*9d30*/  @!P2 HFMA2.BF16_V2 R88, -RZ.H0_H0, RZ.H0_H0, -R203.H0_H0 ;  /* 0x200000ffff58a231 */ /* 0x000fe200003409cb */
[----:B----4-:R-:W-:-:S05]  /*9d40*/  PRMT R204, R205, 0x7632, R204 ;  /* 0x00007632cdcc7816 */ /* 0x010fca00000000cc */
[----:B------:R-:W1:Y:S01]  /*9d50*/  MUFU.EX2 R214, R214 ;  /* 0x000000d600d67308 */ /* 0x000e620000000800 */
[C---:B------:R-:W-:Y:S02]  /*9d60*/  ISETP.GE.U32.AND P6, PT, R217.reuse, R160, PT ;  /* 0x000000a0d900720c */ /* 0x040fe40003fc6070 */
[----:B------:R-:W-:Y:S01]  /*9d70*/  ISETP.GE.U32.AND P4, PT, R217, R180, PT ;  /* 0x000000b4d900720c */ /* 0x000fe20003f86070 */
[----:B------:R-:W-:Y:S01]  /*9d80*/  @!P5 HFMA2.BF16_V2 R70, -RZ.H0_H0, RZ.H0_H0, -R204.H0_H0 ;  /* 0x200000ffff46d231 */ /* 0x000fe200003409cc */
[----:B------:R-:W-:Y:S01]  /*9d90*/  PRMT R160, R202, 0x5410, R203 ;  /* 0x00005410caa07816 */ /* 0x000fe200000000cb */
[----:B------:R-:W-:Y:S01]  /*9da0*/  @!P1 HFMA2.BF16_V2 R89, -RZ.H0_H0, RZ.H0_H0, -R202.H0_H0 ;  /* 0x200000ffff599231 */ /* 0x000fe200003409ca */
[----:B------:R-:W-:Y:S02]  /*9db0*/  LOP3.LUT R180, R244, 0xffff, RZ, 0xc0, !PT ;  /* 0x0000fffff4b47812 */ /* 0x000fe400078ec0ff */
[----:B------:R-:W-:Y:S01]  /*9dc0*/  @!P2 PRMT R203, R88, 0x5410, RZ ;  /* 0x0000541058cba816 */ /* 0x000fe200000000ff */
[----:B------:R4:W-:Y:S01]  /*9dd0*/  MUFU.EX2 R112, R186 ;  /* 0x000000ba00707308 */ /* 0x0009e20000000800 */
[----:B------:R-:W-:Y:S01]  /*9de0*/  LOP3.LUT R88, R161, 0xff, RZ, 0xc0, !PT ;  /* 0x000000ffa1587812 */ /* 0x000fe200078ec0ff */
[----:B------:R-:W-:Y:S01]  /*9df0*/  @!P3 HFMA2.BF16_V2 R101, -RZ.H0_H0, RZ.H0_H0, -R208.H0_H0 ;  /* 0x200000ffff65b231 */ /* 0x000fe200003409d0 */
[----:B------:R-:W-:-:S02]  /*9e00*/  PRMT R161, R205, 0x5410, R204 ;  /* 0x00005410cda17816 */ /* 0x000fc400000000cc */
[----:B------:R-:W-:Y:S01]  /*9e10*/  @!P5 PRMT R204, R70, 0x5410, RZ ;  /* 0x0000541046ccd816 */ /* 0x000fe200000000ff */
[----:B------:R-:W-:Y:S01]  /*9e20*/  FADD.FTZ R70, R162, R163 ;  /* 0x000000a3a2467221 */ /* 0x000fe20000010000 */
[----:B------:R-:W-:Y:S02]  /*9e30*/  SHF.R.U32.HI R180, RZ, 0x8, R180 ;  /* 0x00000008ffb47819 */ /* 0x000fe400000116b4 */
[----:B------:R-:W-:Y:S02]  /*9e40*/  @!P1 PRMT R202, R89, 0x5410, RZ ;  /* 0x0000541059ca9816 */ /* 0x000fe400000000ff */
[----:B------:R-:W-:Y:S02]  /*9e50*/  ISETP.GE.U32.AND P2, PT, R217, R88, PT ;  /* 0x00000058d900720c */ /* 0x000fe40003f46070 */
[----:B----4-:R-:W-:Y:S02]  /*9e60*/  SHF.R.U32.HI R186, RZ, 0x18, R244 ;  /* 0x00000018ffba7819 */ /* 0x010fe400000116f4 */
[----:B------:R-:W-:Y:S01]  /*9e70*/  @!P3 PRMT R208, R101, 0x5410, RZ ;  /* 0x0000541065d0b816 */ /* 0x000fe200000000ff */
[----:B------:R-:W-:Y:S01]  /*9e80*/  FADD.FTZ R101, R131, R70 ;  /* 0x0000004683657221 */ /* 0x000fe20000010000 */
[----:B------:R-:W-:-:S02]  /*9e90*/  ISETP.GE.U32.AND P1, PT, R217, R186, PT ;  /* 0x000000bad900720c */ /* 0x000fc40003f26070 */
[----:B------:R-:W-:Y:S01]  /*9ea0*/  LOP3.LUT R180, R180, 0xffff, RZ, 0xc0, !PT ;  /* 0x0000ffffb4b47812 */ /* 0x000fe200078ec0ff */
[----:B------:R-:W-:Y:S03]  /*9eb0*/  MUFU.EX2 R5, R5 ;  /* 0x0000000500057308 */ /* 0x000fe60000000800 */
[----:B------:R-:W-:Y:S01]  /*9ec0*/  ISETP.GE.U32.AND P3, PT, R217, R180, PT ;  /* 0x000000b4d900720c */ /* 0x000fe20003f66070 */
[----:B------:R-:W-:-:S04]  /*9ed0*/  FADD.FTZ R180, R174, R101 ;  /* 0x00000065aeb47221 */ /* 0x000fc80000010000 */
[----:B------:R-:W4:Y:S01]  /*9ee0*/  MUFU.EX2 R103, R249 ;  /* 0x000000f900677308 */ /* 0x000f220000000800 */
[----:B------:R-:W-:-:S07]  /*9ef0*/  @!P6 HFMA2.BF16_V2 R77, -RZ.H0_H0, RZ.H0_H0, -R205.H0_H0 ;  /* 0x200000ffff4de231 */ /* 0x000fce00003409cd */
[----:B------:R1:W-:Y:S01]  /*9f00*/  MUFU.EX2 R88, R201 ;  /* 0x000000c900587308 */ /* 0x0003e20000000800 */
[----:B------:R-:W-:-:S07]  /*9f10*/  @!P6 PRMT R205, R77, 0x5410, RZ ;  /* 0x000054104dcde816 */ /* 0x000fce00000000ff */
[----:B------:R-:W4:Y:S01]  /*9f20*/  MUFU.EX2 R89, R199 ;  /* 0x000000c700597308 */ /* 0x000f220000000800 */
[----:B-1----:R-:W-:-:S07]  /*9f30*/  F2FP.BF16.PACK_AB R201, R214, R127 ;  /* 0x0000007fd6c9723e */ /* 0x002fce00000010ff */
[----:B------:R1:W1:Y:S01]  /*9f40*/  MUFU.EX2 R101, R200 ;  /* 0x000000c800657308 */ /* 0x0002620000000800 */
[----:B------:R-:W-:Y:S01]  /*9f50*/  F2FP.BF16.PACK_AB R77, R163, R162 ;  /* 0x000000a2a34d723e */ /* 0x000fe200000010ff */
[----:B------:R-:W-:Y:S01]  /*9f60*/  @!P2 HFMA2.BF16_V2 R63, -RZ.H0_H0, RZ.H0_H0, -R201.H0_H0 ;  /* 0x200000ffff3fa231 */ /* 0x000fe200003409c9 */
[----:B------:R-:W-:Y:S02]  /*9f70*/  F2FP.BF16.PACK_AB R70, R174, R131 ;  /* 0x00000083ae46723e */ /* 0x000fe400000010ff */
[----:B-1----:R-:W-:-:S05]  /*9f80*/  PRMT R200, R201, 0x7632, R200 ;  /* 0x00007632c9c87816 */ /* 0x002fca00000000c8 */
[----:B------:R-:W-:Y:S01]  /*9f90*/  @!P1 HFMA2.BF16_V2 R58, -RZ.H0_H0, RZ.H0_H0, -R200.H0_H0 ;  /* 0x200000ffff3a9231 */ /* 0x000fe200003409c8 */
[----:B------:R-:W-:Y:S02]  /*9fa0*/  PRMT R163, R201, 0x5410, R200 ;  /* 0x00005410c9a37816 */ /* 0x000fe400000000c8 */
[----:B------:R-:W-:Y:S01]  /*9fb0*/  @!P2 PRMT R201, R63, 0x5410, RZ ;  /* 0x000054103fc9a816 */ /* 0x000fe200000000ff */
[----:B------:R-:W-:Y:S01]  /*9fc0*/  FADD.FTZ R63, R119, R180 ;  /* 0x000000b4773f7221 */ /* 0x000fe20000010000 */
[----:B------:R-:W-:Y:S01]  /*9fd0*/  @!P1 PRMT R200, R58, 0x5410, RZ ;  /* 0x000054103ac89816 */ /* 0x000fe200000000ff */
[----:B------:R1:W1:Y:S01]  /*9fe0*/  MUFU.EX2 R174, R197 ;  /* 0x000000c500ae7308 */ /* 0x0002620000000800 */
[----:B----4-:R-:W-:Y:S01]  /*9ff0*/  F2FP.BF16.PACK_AB R199, R103, R5 ;  /* 0x0000000567c7723e */ /* 0x010fe200000010ff */
[----:B------:R-:W-:Y:S02]  /*a000*/  FADD.FTZ R58, R92, R242 ;  /* 0x000000f25c3a7221 */ /* 0x000fe40000010000 */
[----:B------:R-:W-:-:S02]  /*a010*/  FADD.FTZ R244, R93, R243 ;  /* 0x000000f35df47221 */ /* 0x000fc40000010000 */
[----:B------:R-:W-:Y:S02]  /*a020*/  IMAD.MOV.U32 R93, RZ, RZ, R215 ;  /* 0x000000ffff5d7224 */ /* 0x000fe400078e00d7 */
[----:B------:R-:W-:Y:S02]  /*a030*/  FADD.FTZ R215, R127, R182 ;  /* 0x000000b67fd77221 */ /* 0x000fe40000010000 */
[----:B------:R-:W-:Y:S02]  /*a040*/  FADD.FTZ R180, R172, R63 ;  /* 0x0000003facb47221 */ /* 0x000fe40000010000 */
[----:B------:R-:W-:Y:S01]  /*a050*/  FADD.FTZ R63, R89, R58 ;  /* 0x0000003a593f7221 */ /* 0x000fe20000010000 */
[----:B-1----:R-:W-:-:S03]  /*a060*/  PRMT R197, R199, 0x7632, R197 ;  /* 0x00007632c7c57816 */ /* 0x002fc600000000c5 */
[----:B------:R-:W-:Y:S01]  /*a070*/  FADD.FTZ R186, R88, R63 ;  /* 0x0000003f58ba7221 */ /* 0x000fe20000010000 */
[----:B------:R-:W-:Y:S02]  /*a080*/  @!P4 HFMA2.BF16_V2 R65, -RZ.H0_H0, RZ.H0_H0, -R199.H0_H0 ;  /* 0x200000ffff41c231 */ /* 0x000fe400003409c7 */
[----:B------:R-:W-:Y:S01]  /*a090*/  @!P3 HFMA2.BF16_V2 R64, -RZ.H0_H0, RZ.H0_H0, -R197.H0_H0 ;  /* 0x200000ffff40b231 */ /* 0x000fe200003409c5 */
[----:B------:R-:W-:Y:S01]  /*a0a0*/  MUFU.EX2 R131, R198 ;  /* 0x000000c600837308 */ /* 0x000fe20000000800 */
[----:B------:R-:W-:Y:S01]  /*a0b0*/  FADD.FTZ R63, R101, R186 ;  /* 0x000000ba653f7221 */ /* 0x000fe20000010000 */
[----:B------:R-:W-:Y:S01]  /*a0c0*/  PRMT R162, R199, 0x5410, R197 ;  /* 0x00005410c7a27816 */ /* 0x000fe200000000c5 */
[----:B------:R-:W-:Y:S01]  /*a0d0*/  FADD.FTZ R180, R112, R180 ;  /* 0x000000b470b47221 */ /* 0x000fe20000010000 */
[----:B------:R-:W-:Y:S01]  /*a0e0*/  @!P3 PRMT R197, R64, 0x5410, RZ ;  /* 0x0000541040c5b816 */ /* 0x000fe200000000ff */
[----:B------:R-:W-:Y:S01]  /*a0f0*/  FADD.FTZ R186, R174, R63 ;  /* 0x0000003faeba7221 */ /* 0x000fe20000010000 */
[----:B------:R-:W-:-:S02]  /*a100*/  @!P4 PRMT R199, R65, 0x5410, RZ ;  /* 0x0000541041c7c816 */ /* 0x000fc400000000ff */
[----:B------:R-:W-:Y:S02]  /*a110*/  F2FP.BF16.PACK_AB R64, R172, R119 ;  /* 0x00000077ac40723e */ /* 0x000fe400000010ff */
[----:B------:R1:W-:Y:S01]  /*a120*/  MUFU.EX2 R172, R196 ;  /* 0x000000c400ac7308 */ /* 0x0003e20000000800 */
[----:B------:R-:W-:Y:S01]  /*a130*/  F2FP.BF16.PACK_AB R65, R88, R89 ;  /* 0x000000595841723e */ /* 0x000fe200000010ff */
[----:B------:R-:W-:Y:S01]  /*a140*/  FADD.FTZ R89, R117, R180 ;  /* 0x000000b475597221 */ /* 0x000fe20000010000 */
[----:B------:R-:W-:-:S03]  /*a150*/  F2FP.BF16.PACK_AB R63, R174, R101 ;  /* 0x00000065ae3f723e */ /* 0x000fc600000010ff */
[----:B------:R-:W-:Y:S02]  /*a160*/  FADD.FTZ R174, R110, R89 ;  /* 0x000000596eae7221 */ /* 0x000fe40000010000 */
[----:B------:R-:W-:Y:S08]  /*a170*/  MUFU.EX2 R119, R194 ;  /* 0x000000c200777308 */ /* 0x000ff00000000800 */
[----:B---3--:R-:W3:Y:S08]  /*a180*/  MUFU.EX2 R127, R250 ;  /* 0x000000fa007f7308 */ /* 0x008ef00000000800 */
[----:B--2---:R-:W2:Y:S01]  /*a190*/  MUFU.EX2 R182, R251 ;  /* 0x000000fb00b67308 */ /* 0x004ea20000000800 */
[----:B-1----:R-:W-:Y:S01]  /*a1a0*/  F2FP.BF16.PACK_AB R196, R117, R112 ;  /* 0x0000007075c4723e */ /* 0x002fe200000010ff */
[----:B---3--:R-:W-:-:S06]  /*a1b0*/  FADD.FTZ R101, R127, R186 ;  /* 0x000000ba7f657221 */ /* 0x008fcc0000010000 */
[----:B------:R1:W3:Y:S01]  /*a1c0*/  MUFU.EX2 R88, R192 ;  /* 0x000000c000587308 */ /* 0x0002e20000000800 */
[----:B--2---:R-:W-:Y:S02]  /*a1d0*/  FADD.FTZ R112, R182, R101 ;  /* 0x00000065b6707221 */ /* 0x004fe40000010000 */
[----:B------:R-:W-:Y:S02]  /*a1e0*/  FADD.FTZ R101, R123, R174 ;  /* 0x000000ae7b657221 */ /* 0x000fe40000010000 */
[----:B------:R-:W-:Y:S02]  /*a1f0*/  FADD.FTZ R89, R131, R112 ;  /* 0x0000007083597221 */ /* 0x000fe40000010000 */
[----:B------:R-:W-:Y:S01]  /*a200*/  FADD.FTZ R112, R108, R101 ;  /* 0x000000656c707221 */ /* 0x000fe20000010000 */
[----:B------:R3:W2:Y:S01]  /*a210*/  MUFU.EX2 R186, R190 ;  /* 0x000000be00ba7308 */ /* 0x0006a20000000800 */
[----:B-1----:R-:W-:Y:S01]  /*a220*/  F2FP.BF16.PACK_AB R192, R123, R110 ;  /* 0x0000006e7bc0723e */ /* 0x002fe200000010ff */
[----:B------:R-:W-:-:S02]  /*a230*/  FADD.FTZ R110, R172, R89 ;  /* 0x00000059ac6e7221 */ /* 0x000fc40000010000 */
[----:B------:R-:W-:Y:S02]  /*a240*/  FADD.FTZ R101, R121, R112 ;  /* 0x0000007079657221 */ /* 0x000fe40000010000 */
[----:B------:R-:W-:Y:S02]  /*a250*/  FADD.FTZ R117, R119, R110 ;  /* 0x0000006e77757221 */ /* 0x000fe40000010000 */
[----:B------:R1:W4:Y:S01]  /*a260*/  MUFU.EX2 R89, R188 ;  /* 0x000000bc00597308 */ /* 0x0003220000000800 */
[----:B------:R-:W-:Y:S01]  /*a270*/  FADD.FTZ R110, R184, R101 ;  /* 0x00000065b86e7221 */ /* 0x000fe20000010000 */
[----:B------:R-:W-:Y:S01]  /*a280*/  IADD3 R101, R102, 0x4, RZ ;  /* 0x0000000466657810 */ /* 0x000fe20007ffe0ff */
[----:B------:R-:W-:Y:S02]  /*a290*/  IMAD.MOV.U32 R247, RZ, RZ, R2 ;  /* 0x000000fffff77224 */ /* 0x000fe400078e0002 */
[----:B------:R-:W-:Y:S02]  /*a2a0*/  IMAD.MOV.U32 R245, RZ, RZ, R3 ;  /* 0x000000fffff57224 */ /* 0x000fe400078e0003 */
[----:B------:R-:W-:Y:S01]  /*a2b0*/  IMAD.WIDE.U32 R2, R101, -0x326172a9, RZ ;  /* 0xcd9e8d5765027825 */ /* 0x000fe200078e00ff */
[----:B---3--:R-:W-:-:S03]  /*a2c0*/  F2FP.BF16.PACK_AB R190, R88, R119 ;  /* 0x0000007758be723e */ /* 0x008fc600000010ff */
[----:B------:R-:W-:Y:S01]  /*a2d0*/  FADD.FTZ R117, R88, R117 ;  /* 0x0000007558757221 */ /* 0x000fe20000010000 */
[----:B------:R-:W-:Y:S02]  /*a2e0*/  LOP3.LUT R88, R3, R100, RZ, 0x3c, !PT ;  /* 0x0000006403587212 */ /* 0x000fe400078e3cff */
[----:B-1----:R-:W-:Y:S01]  /*a2f0*/  F2FP.BF16.PACK_AB R188, R121, R108 ;  /* 0x0000006c79bc723e */ /* 0x002fe200000010ff */
[----:B--2---:R-:W-:Y:S01]  /*a300*/  FADD.FTZ R108, R186, R117 ;  /* 0x00000075ba6c7221 */ /* 0x004fe20000010000 */
[----:B------:R-:W-:Y:S01]  /*a310*/  F2FP.BF16.PACK_AB R58, R242, R92 ;  /* 0x0000005cf23a723e */ /* 0x000fe200000010ff */
[----:B------:R-:W-:Y:S01]  /*a320*/  IMAD.WIDE.U32 R242, R88, -0x2daee0ad, RZ ;  /* 0xd2511f5358f27825 */ /* 0x000fe200078e00ff */
[----:B----4-:R-:W-:-:S03]  /*a330*/  F2FP.BF16.PACK_AB R186, R89, R186 ;  /* 0x000000ba59ba723e */ /* 0x010fc600000010ff */
[----:B------:R-:W-:Y:S01]  /*a340*/  FADD.FTZ R108, R89, R108 ;  /* 0x0000006c596c7221 */ /* 0x000fe20000010000 */
[----:B------:R-:W-:Y:S02]  /*a350*/  LOP3.LUT R89, R99, UR28, R2, 0x96, !PT ;  /* 0x0000001c63597c12 */ /* 0x000fe4000f8e9602 */
[----:B------:R-:W-:-:S03]  /*a360*/  LOP3.LUT R88, R243, UR27, R134, 0x96, !PT ;  /* 0x0000001bf3587c12 */ /* 0x000fc6000f8e9686 */
[----:B------:R-:W-:Y:S01]  /*a370*/  IMAD.WIDE.U32 R250, R89, -0x2daee0ad, RZ ;  /* 0xd2511f5359fa7825 */ /* 0x000fe200078e00ff */
[----:B------:R-:W-:-:S03]  /*a380*/  F2FP.BF16.PACK_AB R184, R105, R184 ;  /* 0x000000b869b8723e */ /* 0x000fc600000010ff */
[----:B------:R-:W-:Y:S01]  /*a390*/  FADD.FTZ R110, R105, R110 ;  /* 0x0000006e696e7221 */ /* 0x000fe20000010000 */
[----:B------:R-:W-:Y:S01]  /*a3a0*/  LOP3.LUT R105, R251, UR25, R242, 0x96, !PT ;  /* 0x00000019fb697c12 */ /* 0x000fe2000f8e96f2 */
[----:B------:R-:W-:-:S04]  /*a3b0*/  IMAD.WIDE.U32 R88, R88, -0x326172a9, RZ ;  /* 0xcd9e8d5758587825 */ /* 0x000fc800078e00ff */
[----:B------:R-:W-:Y:S01]  /*a3c0*/  IMAD.MOV.U32 R246, RZ, RZ, R93 ;  /* 0x000000fffff67224 */ /* 0x000fe200078e005d */
[----:B------:R-:W-:Y:S01]  /*a3d0*/  LOP3.LUT R112, R89, UR26, R98, 0x96, !PT ;  /* 0x0000001a59707c12 */ /* 0x000fe2000f8e9662 */
[----:B------:R-:W-:-:S04]  /*a3e0*/  IMAD.WIDE.U32 R92, R105, -0x326172a9, RZ ;  /* 0xcd9e8d57695c7825 */ /* 0x000fc800078e00ff */
[----:B------:R-:W-:Y:S01]  /*a3f0*/  IMAD.WIDE.U32 R248, R112, -0x2daee0ad, RZ ;  /* 0xd2511f5370f87825 */ /* 0x000fe200078e00ff */
[----:B------:R-:W-:-:S04]  /*a400*/  LOP3.LUT R105, R93, UR24, R88, 0x96, !PT ;  /* 0x000000185d697c12 */ /* 0x000fc8000f8e9658 */
[----:B------:R-:W-:Y:S01]  /*a410*/  LOP3.LUT R112, R249, UR23, R250, 0x96, !PT ;  /* 0x00000017f9707c12 */ /* 0x000fe2000f8e96fa */
[----:B------:R-:W-:-:S05]  /*a420*/  IMAD.WIDE.U32 R250, R105, -0x2daee0ad, RZ ;  /* 0xd2511f5369fa7825 */ /* 0x000fca00078e00ff */
[----:B------:R-:W-:Y:S01]  /*a430*/  LOP3.LUT R105, R251, UR14, R248, 0x96, !PT ;  /* 0x0000000efb697c12 */ /* 0x000fe2000f8e96f8 */
[----:B------:R-:W-:-:S05]  /*a440*/  IMAD.WIDE.U32 R248, R112, -0x326172a9, RZ ;  /* 0xcd9e8d5770f87825 */ /* 0x000fca00078e00ff */
[----:B------:R-:W-:Y:S01]  /*a450*/  LOP3.LUT R112, R249, UR21, R92, 0x96, !PT ;  /* 0x00000015f9707c12 */ /* 0x000fe2000f8e965c */
[----:B------:R1:W-:Y:S04]  /*a460*/  STL.64 [R1+0x50], R248 ;  /* 0x000050f801007387 */ /* 0x0003e80000100a00 */
[----:B------:R-:W2:Y:S01]  /*a470*/  LDL.LU.64 R92, [R1+0x2a8] ;  /* 0x0002a800015c7983 */ /* 0x000ea20000300a00 */
[----:B-1----:R-:W-:-:S05]  /*a480*/  IMAD.WIDE.U32 R248, R112, -0x2daee0ad, RZ ;  /* 0xd2511f5370f87825 */ /* 0x002fca00078e00ff */
[----:B------:R1:W-:Y:S01]  /*a490*/  STL.64 [R1+0x70], R248 ;  /* 0x000070f801007387 */ /* 0x0003e20000100a00 */
[----:B------:R-:W-:-:S03]  /*a4a0*/  LOP3.LUT R112, R249, UR5, R250, 0x96, !PT ;  /* 0x00000005f9707c12 */ /* 0x000fc6000f8e96fa */
[----:B------:R-:W3:Y:S04]  /*a4b0*/  LDL.LU.64 R250, [R1+0x2a0] ;  /* 0x0002a00001fa7983 */ /* 0x000ee80000300a00 */
[----:B-1----:R-:W4:Y:S04]  /*a4c0*/  LDL.LU.64 R248, [R1+0x298] ;  /* 0x0002980001f87983 */ /* 0x002f280000300a00 */
[----:B------:R-:W-:Y:S04]  /*a4d0*/  STL.64 [R1+0x290], R208 ;  /* 0x000290d001007387 */ /* 0x000fe80000100a00 */
[----:B------:R1:W-:Y:S04]  /*a4e0*/  STL.64 [R1+0x288], R202 ;  /* 0x000288ca01007387 */ /* 0x0003e80000100a00 */
[----:B-1----:R-:W2:Y:S04]  /*a4f0*/  LDL.LU.64 R202, [R1+0x50] ;  /* 0x0000500001ca7983 */ /* 0x002ea80000300a00 */
[----:B------:R1:W-:Y:S04]  /*a500*/  STL.64 [R1+0x280], R204 ;  /* 0x000280cc01007387 */ /* 0x0003e80000100a00 */
[----:B-1----:R-:W3:Y:S01]  /*a510*/  LDL.LU.64 R204, [R1+0x70] ;  /* 0x0000700001cc7983 */ /* 0x002ee20000300a00 */
[----:B------:R-:W-:Y:S01]  /*a520*/  IMAD.WIDE.U32 R208, R105, -0x326172a9, RZ ;  /* 0xcd9e8d5769d07825 */ /* 0x000fe200078e00ff */
[----:B------:R-:W-:-:S02]  /*a530*/  F2FP.BF16.PACK_AB R194, R172, R131 ;  /* 0x00000083acc2723e */ /* 0x000fc400000010ff */
[C---:B------:R-:W-:Y:S02]  /*a540*/  PRMT R170, R77.reuse, 0x7632, R170 ;  /* 0x000076324daa7816 */ /* 0x040fe400000000aa */
[C---:B------:R-:W-:Y:S02]  /*a550*/  PRMT R7, R58.reuse, 0x7610, R7 ;  /* 0x000076103a077816 */ /* 0x040fe40000000007 */
[----:B------:R-:W-:Y:S02]  /*a560*/  PRMT R176, R58, 0x7632, R176 ;  /* 0x000076323ab07816 */ /* 0x000fe400000000b0 */
[----:B------:R-:W-:Y:S01]  /*a570*/  PRMT R58, R77, 0x5410, R170 ;  /* 0x000054104d3a7816 */ /* 0x000fe200000000aa */
[----:B------:R-:W1:Y:S01]  /*a580*/  MUFU.EX2 R117, R245 ;  /* 0x000000f500757308 */ /* 0x000e620000000800 */
[----:B------:R-:W-:-:S07]  /*a590*/  F2FP.BF16.PACK_AB R198, R182, R127 ;  /* 0x0000007fb6c6723e */ /* 0x000fce00000010ff */
[----:B------:R1:W1:Y:S08]  /*a5a0*/  MUFU.EX2 R180, R195 ;  /* 0x000000c300b47308 */ /* 0x0002700000000800 */
[----:B------:R-:W1:Y:S08]  /*a5b0*/  MUFU.EX2 R193, R193 ;  /* 0x000000c100c17308 */ /* 0x000e700000000800 */
[----:B------:R-:W2:Y:S01]  /*a5c0*/  MUFU.EX2 R182, R191 ;  /* 0x000000bf00b67308 */ /* 0x000ea20000000800 */
[----:B------:R-:W-:-:S02]  /*a5d0*/  PRMT R216, R64, 0x7610, R216 ;  /* 0x0000761040d87816 */ /* 0x000fc400000000d8 */
[----:B------:R-:W-:-:S04]  /*a5e0*/  PRMT R222, R64, 0x7632, R222 ;  /* 0x0000763240de7816 */ /* 0x000fc800000000de */
[----:B------:R-:W-:Y:S01]  /*a5f0*/  PRMT R64, R216, 0x5410, R222 ;  /* 0x00005410d8407816 */ /* 0x000fe200000000de */
[----:B------:R-:W2:Y:S01]  /*a600*/  MUFU.EX2 R189, R189 ;  /* 0x000000bd00bd7308 */ /* 0x000ea20000000800 */
[----:B-1----:R-:W-:-:S07]  /*a610*/  PRMT R195, R198, 0x7632, R195 ;  /* 0x00007632c6c37816 */ /* 0x002fce00000000c3 */
[----:B------:R-:W-:Y:S01]  /*a620*/  MUFU.EX2 R174, R187 ;  /* 0x000000bb00ae7308 */ /* 0x000fe20000000800 */
[----:B------:R-:W-:Y:S02]  /*a630*/  IMAD.MOV.U32 R131, RZ, RZ, R244 ;  /* 0x000000ffff837224 */ /* 0x000fe400078e00f4 */
[----:B------:R-:W-:Y:S01]  /*a640*/  IMAD.MOV.U32 R127, RZ, RZ, R247 ;  /* 0x000000ffff7f7224 */ /* 0x000fe200078e00f7 */
[----:B--2---:R-:W-:Y:S01]  /*a650*/  LOP3.LUT R105, R209, UR13, R202, 0x96, !PT ;  /* 0x0000000dd1697c12 */ /* 0x004fe2000f8e96ca */
[----:B------:R-:W-:-:S05]  /*a660*/  IMAD.WIDE.U32 R202, R112, -0x326172a9, RZ ;  /* 0xcd9e8d5770ca7825 */ /* 0x000fca00078e00ff */
[----:B------:R-:W-:Y:S02]  /*a670*/  LOP3.LUT R112, R203, UR30, R208, 0x96, !PT ;  /* 0x0000001ecb707c12 */ /* 0x000fe4000f8e96d0 */
[----:B------:R-:W2:Y:S02]  /*a680*/  LDL.LU.64 R208, [R1+0x290] ;  /* 0x0002900001d07983 */ /* 0x000ea40000300a00 */
[C---:B------:R-:W-:Y:S02]  /*a690*/  LOP3.LUT R119, R112.reuse, 0xffff, RZ, 0xc0, !PT ;  /* 0x0000ffff70777812 */ /* 0x040fe400078ec0ff */
[----:B------:R-:W-:Y:S02]  /*a6a0*/  LOP3.LUT R172, R112, 0xff, RZ, 0xc0, !PT ;  /* 0x000000ff70ac7812 */ /* 0x000fe400078ec0ff */
[----:B------:R-:W-:Y:S02]  /*a6b0*/  SHF.R.U32.HI R119, RZ, 0x8, R119 ;  /* 0x00000008ff777819 */ /* 0x000fe40000011677 */
[----:B------:R-:W-:-:S02]  /*a6c0*/  ISETP.GE.U32.AND P4, PT, R217, R172, PT ;  /* 0x000000acd900720c */ /* 0x000fc40003f86070 */
[----:B------:R-:W-:Y:S02]  /*a6d0*/  LOP3.LUT R172, R119, 0xffff, RZ, 0xc0, !PT ;  /* 0x0000ffff77ac7812 */ /* 0x000fe400078ec0ff */
[--C-:B------:R-:W-:Y:S02]  /*a6e0*/  SHF.R.U32.HI R119, RZ, 0x10, R112.reuse ;  /* 0x00000010ff777819 */ /* 0x100fe40000011670 */
[----:B------:R-:W-:Y:S02]  /*a6f0*/  ISETP.GE.U32.AND P3, PT, R217, R172, PT ;  /* 0x000000acd900720c */ /* 0x000fe40003f66070 */
[----:B------:R-:W-:Y:S02]  /*a700*/  LOP3.LUT R172, R119, 0xff, RZ, 0xc0, !PT ;  /* 0x000000ff77ac7812 */ /* 0x000fe400078ec0ff */
[----:B------:R-:W-:Y:S02]  /*a710*/  SHF.R.U32.HI R112, RZ, 0x18, R112 ;  /* 0x00000018ff707819 */ /* 0x000fe40000011670 */
[----:B------:R-:W-:-:S02]  /*a720*/  ISETP.GE.U32.AND P2, PT, R217, R172, PT ;  /* 0x000000acd900720c */ /* 0x000fc40003f46070 */
[----:B------:R-:W-:-:S05]  /*a730*/  ISETP.GE.U32.AND P1, PT, R217, R112, PT ;  /* 0x00000070d900720c */ /* 0x000fca0003f26070 */
[----:B------:R-:W-:-:S06]  /*a740*/  @!P3 HFMA2.BF16_V2 R57, -RZ.H0_H0, RZ.H0_H0, -R170.H0_H0 ;  /* 0x200000ffff39b231 */ /* 0x000fcc00003409aa */
[----:B------:R-:W-:Y:S01]  /*a750*/  @!P2 HFMA2.BF16_V2 R72, -RZ.H0_H0, RZ.H0_H0, -R7.H0_H0 ;  /* 0x200000ffff48a231 */ /* 0x000fe20000340907 */
[----:B------:R-:W-:Y:S01]  /*a760*/  @!P3 PRMT R170, R57, 0x5410, RZ ;  /* 0x0000541039aab816 */ /* 0x000fe200000000ff */
[----:B------:R-:W-:Y:S01]  /*a770*/  @!P1 HFMA2.BF16_V2 R71, -RZ.H0_H0, RZ.H0_H0, -R176.H0_H0 ;  /* 0x200000ffff479231 */ /* 0x000fe200003409b0 */
[----:B------:R-:W-:Y:S01]  /*a780*/  PRMT R57, R7, 0x5410, R176 ;  /* 0x0000541007397816 */ /* 0x000fe200000000b0 */
[----:B------:R-:W-:Y:S01]  /*a790*/  @!P4 HFMA2.BF16_V2 R74, -RZ.H0_H0, RZ.H0_H0, -R77.H0_H0 ;  /* 0x200000ffff4ac231 */ /* 0x000fe2000034094d */
[----:B------:R-:W-:Y:S02]  /*a7a0*/  @!P2 PRMT R7, R72, 0x5410, RZ ;  /* 0x000054104807a816 */ /* 0x000fe400000000ff */
[----:B------:R-:W-:Y:S02]  /*a7b0*/  LOP3.LUT R72, R202, 0xff, RZ, 0xc0, !PT ;  /* 0x000000ffca487812 */ /* 0x000fe400078ec0ff */
[----:B------:R-:W-:Y:S02]  /*a7c0*/  @!P1 PRMT R176, R71, 0x5410, RZ ;  /* 0x0000541047b09816 */ /* 0x000fe400000000ff */
[----:B------:R-:W-:-:S02]  /*a7d0*/  @!P4 PRMT R77, R74, 0x5410, RZ ;  /* 0x000054104a4dc816 */ /* 0x000fc400000000ff */
[----:B------:R-:W-:Y:S02]  /*a7e0*/  ISETP.GE.U32.AND P1, PT, R217, R72, PT ;  /* 0x00000048d900720c */ /* 0x000fe40003f26070 */
[--C-:B------:R-:W-:Y:S02]  /*a7f0*/  SHF.R.U32.HI R74, RZ, 0x18, R202.reuse ;  /* 0x00000018ff4a7819 */ /* 0x100fe400000116ca */
[----:B------:R-:W-:Y:S02]  /*a800*/  LOP3.LUT R71, R202, 0xffff, RZ, 0xc0, !PT ;  /* 0x0000ffffca477812 */ /* 0x000fe400078ec0ff */
[----:B------:R-:W-:Y:S01]  /*a810*/  SHF.R.U32.HI R72, RZ, 0x10, R202 ;  /* 0x00000010ff487819 */ /* 0x000fe200000116ca */
[----:B------:R-:W-:-:S03]  /*a820*/  IMAD.WIDE.U32 R202, R105, -0x2daee0ad, RZ ;  /* 0xd2511f5369ca7825 */ /* 0x000fc600078e00ff */
[----:B------:R-:W-:Y:S02]  /*a830*/  LOP3.LUT R72, R72, 0xff, RZ, 0xc0, !PT ;  /* 0x000000ff48487812 */ /* 0x000fe400078ec0ff */
[----:B---3--:R-:W-:Y:S02]  /*a840*/  LOP3.LUT R121, R203, UR29, R204, 0x96, !PT ;  /* 0x0000001dcb797c12 */ /* 0x008fe4000f8e96cc */
[C---:B------:R-:W-:Y:S02]  /*a850*/  ISETP.GE.U32.AND P6, PT, R217.reuse, R74, PT ;  /* 0x0000004ad900720c */ /* 0x040fe40003fc6070 */
[----:B------:R-:W-:Y:S02]  /*a860*/  LOP3.LUT R74, R202, 0xff, RZ, 0xc0, !PT ;  /* 0x000000ffca4a7812 */ /* 0x000fe400078ec0ff */
[----:B------:R-:W-:Y:S02]  /*a870*/  ISETP.GE.U32.AND P3, PT, R217, R72, PT ;  /* 0x00000048d900720c */ /* 0x000fe40003f66070 */
[----:B------:R-:W-:-:S02]  /*a880*/  LOP3.LUT R72, R121, 0xffff, RZ, 0xc0, !PT ;  /* 0x0000ffff79487812 */ /* 0x000fc400078ec0ff */
[----:B------:R-:W-:Y:S02]  /*a890*/  SHF.R.U32.HI R71, RZ, 0x8, R71 ;  /* 0x00000008ff477819 */ /* 0x000fe40000011647 */
[----:B------:R-:W-:Y:S02]  /*a8a0*/  ISETP.GE.U32.AND P4, PT, R217, R74, PT ;  /* 0x0000004ad900720c */ /* 0x000fe40003f86070 */
[----:B------:R-:W-:Y:S02]  /*a8b0*/  SHF.R.U32.HI R72, RZ, 0x8, R72 ;  /* 0x00000008ff487819 */ /* 0x000fe40000011648 */
[----:B------:R-:W-:Y:S02]  /*a8c0*/  LOP3.LUT R74, R71, 0xffff, RZ, 0xc0, !PT ;  /* 0x0000ffff474a7812 */ /* 0x000fe400078ec0ff */
[----:B------:R-:W-:Y:S02]  /*a8d0*/  LOP3.LUT R72, R72, 0xffff, RZ, 0xc0, !PT ;  /* 0x0000ffff48487812 */ /* 0x000fe400078ec0ff */
[----:B------:R-:W-:-:S02]  /*a8e0*/  ISETP.GE.U32.AND P5, PT, R217, R74, PT ;  /* 0x0000004ad900720c */ /* 0x000fc40003fa6070 */
[C---:B------:R-:W-:Y:S02]  /*a8f0*/  PRMT R71, R70.reuse, 0x7610, R71 ;  /* 0x0000761046477816 */ /* 0x040fe40000000047 */
[----:B------:R-:W-:Y:S02]  /*a900*/  ISETP.GE.U32.AND P2, PT, R217, R72, PT ;  /* 0x00000048d900720c */ /* 0x000fe40003f46070 */
[----:B------:R-:W-:Y:S01]  /*a910*/  PRMT R72, R70, 0x7632, R72 ;  /* 0x0000763246487816 */ /* 0x000fe20000000048 */
[----:B------:R-:W-:Y:S01]  /*a920*/  @!P1 HFMA2.BF16_V2 R69, -RZ.H0_H0, RZ.H0_H0, -R71.H0_H0 ;  /* 0x200000ffff459231 */ /* 0x000fe20000340947 */
[----:B------:R-:W-:Y:S02]  /*a930*/  LOP3.LUT R74, R121, 0xff, RZ, 0xc0, !PT ;  /* 0x000000ff794a7812 */ /* 0x000fe400078ec0ff */
[----:B------:R-:W-:Y:S02]  /*a940*/  PRMT R70, R71, 0x5410, R72 ;  /* 0x0000541047467816 */ /* 0x000fe40000000048 */
[----:B------:R-:W-:-:S02]  /*a950*/  @!P1 PRMT R71, R69, 0x5410, RZ ;  /* 0x0000541045479816 */ /* 0x000fc400000000ff */
[----:B------:R-:W-:Y:S01]  /*a960*/  ISETP.GE.U32.AND P1, PT, R217, R74, PT ;  /* 0x0000004ad900720c */ /* 0x000fe20003f26070 */
[----:B------:R-:W-:Y:S01]  /*a970*/  @!P5 HFMA2.BF16_V2 R37, -RZ.H0_H0, RZ.H0_H0, -R72.H0_H0 ;  /* 0x200000ffff25d231 */ /* 0x000fe20000340948 */
[----:B------:R-:W-:Y:S01]  /*a980*/  FADD.FTZ R119, R117, R110 ;  /* 0x0000006e75777221 */ /* 0x000fe20000010000 */
[----:B------:R-:W-:-:S03]  /*a990*/  PRMT R69, R65, 0x7632, R69 ;  /* 0x0000763241457816 */ /* 0x000fc60000000045 */
[----:B------:R-:W-:Y:S01]  /*a9a0*/  @!P5 PRMT R72, R37, 0x5410, RZ ;  /* 0x000054102548d816 */ /* 0x000fe200000000ff */
[C---:B------:R-:W-:Y:S01]  /*a9b0*/  FADD.FTZ R112, R180.reuse, R119 ;  /* 0x00000077b4707221 */ /* 0x040fe20000010000 */
[--C-:B------:R-:W-:Y:S01]  /*a9c0*/  SHF.R.U32.HI R37, RZ, 0x18, R121.reuse ;  /* 0x00000018ff257819 */ /* 0x100fe20000011679 */
[----:B------:R-:W-:Y:S01]  /*a9d0*/  @!P6 HFMA2.BF16_V2 R66, -RZ.H0_H0, RZ.H0_H0, -R69.H0_H0 ;  /* 0x200000ffff42e231 */ /* 0x000fe20000340945 */
[----:B------:R-:W-:Y:S02]  /*a9e0*/  PRMT R74, R65, 0x7610, R74 ;  /* 0x00007610414a7816 */ /* 0x000fe4000000004a */
[----:B------:R-:W-:Y:S01]  /*a9f0*/  F2FP.BF16.PACK_AB R180, R180, R117 ;  /* 0x00000075b4b4723e */ /* 0x000fe200000010ff */
[----:B------:R-:W-:Y:S01]  /*aa00*/  FADD.FTZ R117, R193, R108 ;  /* 0x0000006cc1757221 */ /* 0x000fe20000010000 */
[----:B------:R-:W-:Y:S01]  /*aa10*/  ISETP.GE.U32.AND P5, PT, R217, R37, PT ;  /* 0x00000025d900720c */ /* 0x000fe20003fa6070 */
[----:B------:R-:W-:Y:S01]  /*aa20*/  @!P1 HFMA2.BF16_V2 R67, -RZ.H0_H0, RZ.H0_H0, -R216.H0_H0 ;  /* 0x200000ffff439231 */ /* 0x000fe200003409d8 */
[----:B------:R-:W-:Y:S01]  /*aa30*/  SHF.R.U32.HI R121, RZ, 0x10, R121 ;  /* 0x00000010ff797819 */ /* 0x000fe20000011679 */
[----:B------:R-:W-:Y:S01]  /*aa40*/  @!P3 HFMA2.BF16_V2 R68, -RZ.H0_H0, RZ.H0_H0, -R74.H0_H0 ;  /* 0x200000ffff44b231 */ /* 0x000fe2000034094a */
[----:B------:R-:W-:Y:S01]  /*aa50*/  PRMT R65, R74, 0x5410, R69 ;  /* 0x000054104a417816 */ /* 0x000fe20000000045 */
[----:B------:R-:W-:Y:S01]  /*aa60*/  FADD.FTZ R110, R182, R117 ;  /* 0x00000075b66e7221 */ /* 0x000fe20000010000 */
[----:B------:R-:W-:-:S02]  /*aa70*/  SHF.R.U32.HI R172, RZ, 0x18, R202 ;  /* 0x00000018ffac7819 */ /* 0x000fc400000116ca */
[----:B------:R-:W-:Y:S02]  /*aa80*/  @!P6 PRMT R69, R66, 0x5410, RZ ;  /* 0x000054104245e816 */ /* 0x000fe400000000ff */
[----:B------:R-:W-:Y:S02]  /*aa90*/  LOP3.LUT R117, R202, 0xffff, RZ, 0xc0, !PT ;  /* 0x0000ffffca757812 */ /* 0x000fe400078ec0ff */
[----:B------:R-:W-:Y:S02]  /*aaa0*/  SHF.R.U32.HI R119, RZ, 0x10, R202 ;  /* 0x00000010ff777819 */ /* 0x000fe400000116ca */
[----:B------:R-:W-:Y:S01]  /*aab0*/  LOP3.LUT R66, R121, 0xff, RZ, 0xc0, !PT ;  /* 0x000000ff79427812 */ /* 0x000fe200078ec0ff */
[----:B------:R-:W-:Y:S01]  /*aac0*/  @!P2 HFMA2.BF16_V2 R73, -RZ.H0_H0, RZ.H0_H0, -R222.H0_H0 ;  /* 0x200000ffff49a231 */ /* 0x000fe200003409de */
[----:B------:R-:W-:Y:S01]  /*aad0*/  @!P1 PRMT R216, R67, 0x5410, RZ ;  /* 0x0000541043d89816 */ /* 0x000fe200000000ff */
[----:B------:R-:W1:Y:S01]  /*aae0*/  MUFU.EX2 R37, R185 ;  /* 0x000000b900257308 */ /* 0x000e620000000800 */
[----:B------:R-:W-:Y:S01]  /*aaf0*/  @!P3 PRMT R74, R68, 0x5410, RZ ;  /* 0x00005410444ab816 */ /* 0x000fe200000000ff */
[----:B------:R-:W-:Y:S01]  /*ab00*/  IMAD.WIDE.U32 R204, R6, -0x2daee0ad, RZ ;  /* 0xd2511f5306cc7825 */ /* 0x000fe200078e00ff */
[----:B------:R-:W-:Y:S01]  /*ab10*/  ISETP.GE.U32.AND P1, PT, R217, R172, PT ;  /* 0x000000acd900720c */ /* 0x000fe20003f26070 */
[----:B------:R-:W-:Y:S01]  /*ab20*/  @!P4 HFMA2.BF16_V2 R62, -RZ.H0_H0, RZ.H0_H0, -R196.H0_H0 ;  /* 0x200000ffff3ec231 */ /* 0x000fe200003409c4 */
[----:B------:R-:W-:Y:S01]  /*ab30*/  PRMT R68, R63, 0x7632, R68 ;  /* 0x000076323f447816 */ /* 0x000fe20000000044 */
[----:B------:R-:W-:Y:S01]  /*ab40*/  FADD.FTZ R123, R189, R112 ;  /* 0x00000070bd7b7221 */ /* 0x000fe20000010000 */
[----:B------:R-:W-:Y:S01]  /*ab50*/  SHF.R.U32.HI R117, RZ, 0x8, R117 ;  /* 0x00000008ff757819 */ /* 0x000fe20000011675 */
[----:B------:R-:W3:Y:S01]  /*ab60*/  LDL.LU.64 R202, [R1+0x288] ;  /* 0x0002880001ca7983 */ /* 0x000ee20000300a00 */
[----:B------:R-:W-:-:S02]  /*ab70*/  LOP3.LUT R172, R119, 0xff, RZ, 0xc0, !PT ;  /* 0x000000ff77ac7812 */ /* 0x000fc400078ec0ff */
[----:B------:R-:W-:Y:S02]  /*ab80*/  ISETP.GE.U32.AND P6, PT, R217, R66, PT ;  /* 0x00000042d900720c */ /* 0x000fe40003fc6070 */
[----:B------:R-:W1:Y:S01]  /*ab90*/  MUFU.EX2 R66, R183 ;  /* 0x000000b700427308 */ /* 0x000e620000000800 */
[----:B------:R-:W-:Y:S01]  /*aba0*/  @!P2 PRMT R222, R73, 0x5410, RZ ;  /* 0x0000541049dea816 */ /* 0x000fe200000000ff */
[----:B------:R-:W-:Y:S01]  /*abb0*/  @!P5 HFMA2.BF16_V2 R75, -RZ.H0_H0, RZ.H0_H0, -R68.H0_H0 ;  /* 0x200000ffff4bd231 */ /* 0x000fe20000340944 */
[----:B------:R-:W-:Y:S02]  /*abc0*/  LOP3.LUT R117, R117, 0xffff, RZ, 0xc0, !PT ;  /* 0x0000ffff75757812 */ /* 0x000fe400078ec0ff */
[----:B------:R-:W-:Y:S02]  /*abd0*/  ISETP.GE.U32.AND P2, PT, R217, R172, PT ;  /* 0x000000acd900720c */ /* 0x000fe40003f46070 */
[----:B------:R-:W-:Y:S01]  /*abe0*/  PRMT R73, R63, 0x7610, R73 ;  /* 0x000076103f497816 */ /* 0x000fe20000000049 */
[----:B------:R-:W4:Y:S01]  /*abf0*/  MUFU.EX2 R172, R177 ;  /* 0x000000b100ac7308 */ /* 0x000f220000000800 */
[----:B------:R-:W-:-:S02]  /*ac00*/  LOP3.LUT R204, R205, UR10, RZ, 0x3c, !PT ;  /* 0x0000000acdcc7c12 */ /* 0x000fc4000f8e3cff */
[----:B------:R-:W-:Y:S02]  /*ac10*/  ISETP.GE.U32.AND P3, PT, R217, R117, PT ;  /* 0x00000075d900720c */ /* 0x000fe40003f66070 */
[----:B------:R-:W-:Y:S02]  /*ac20*/  PRMT R63, R73, 0x5410, R68 ;  /* 0x00005410493f7816 */ /* 0x000fe40000000044 */
[----:B------:R-:W-:Y:S02]  /*ac30*/  @!P5 PRMT R68, R75, 0x5410, RZ ;  /* 0x000054104b44d816 */ /* 0x000fe400000000ff */
[----:B------:R-:W4:Y:S01]  /*ac40*/  MUFU.EX2 R75, R168 ;  /* 0x000000a8004b7308 */ /* 0x000f220000000800 */
[----:B------:R-:W-:Y:S01]  /*ac50*/  IMAD.WIDE.U32 R204, R204, -0x326172a9, RZ ;  /* 0xcd9e8d57cccc7825 */ /* 0x000fe200078e00ff */
[----:B------:R-:W-:Y:S02]  /*ac60*/  F2FP.BF16.PACK_AB R182, R182, R193 ;  /* 0x000000c1b6b6723e */ /* 0x000fe400000010ff */
[----:B------:R-:W-:Y:S01]  /*ac70*/  PRMT R193, R196, 0x7632, R193 ;  /* 0x00007632c4c17816 */ /* 0x000fe200000000c1 */
[----:B-1----:R-:W-:Y:S01]  /*ac80*/  FADD.FTZ R67, R37, R110 ;  /* 0x0000006e25437221 */ /* 0x002fe20000010000 */
[----:B------:R-:W-:Y:S01]  /*ac90*/  @!P2 HFMA2.BF16_V2 R60, -RZ.H0_H0, RZ.H0_H0, -R198.H0_H0 ;  /* 0x200000ffff3ca231 */ /* 0x000fe200003409c6 */
[----:B------:R-:W-:-:S02]  /*aca0*/  LOP3.LUT R105, R205, UR28, R2, 0x96, !PT ;  /* 0x0000001ccd697c12 */ /* 0x000fc4000f8e9602 */
[C---:B------:R-:W-:Y:S01]  /*acb0*/  FADD.FTZ R67, R66.reuse, R67 ;  /* 0x0000004342437221 */ /* 0x040fe20000010000 */
[----:B------:R-:W-:Y:S02]  /*acc0*/  F2FP.BF16.PACK_AB R37, R66, R37 ;  /* 0x000000254225723e */ /* 0x000fe400000010ff */
[----:B------:R-:W-:Y:S01]  /*acd0*/  PRMT R66, R196, 0x5410, R193 ;  /* 0x00005410c4427816 */ /* 0x000fe200000000c1 */
[----:B------:R-:W-:Y:S01]  /*ace0*/  @!P3 HFMA2.BF16_V2 R61, -RZ.H0_H0, RZ.H0_H0, -R193.H0_H0 ;  /* 0x200000ffff3db231 */ /* 0x000fe200003409c1 */
[----:B------:R-:W-:Y:S02]  /*acf0*/  @!P4 PRMT R196, R62, 0x5410, RZ ;  /* 0x000054103ec4c816 */ /* 0x000fe400000000ff */
[----:B------:R-:W-:Y:S01]  /*ad00*/  PRMT R62, R198, 0x5410, R195 ;  /* 0x00005410c63e7816 */ /* 0x000fe200000000c3 */
[----:B------:R-:W-:Y:S01]  /*ad10*/  IMAD.WIDE.U32 R244, R105, -0x2daee0ad, RZ ;  /* 0xd2511f5369f47825 */ /* 0x000fe200078e00ff */
[----:B------:R-:W-:-:S03]  /*ad20*/  @!P2 PRMT R198, R60, 0x5410, RZ ;  /* 0x000054103cc6a816 */ /* 0x000fc600000000ff */
[----:B----4-:R-:W-:Y:S01]  /*ad30*/  FADD.FTZ R60, R172, R67 ;  /* 0x00000043ac3c7221 */ /* 0x010fe20000010000 */
[----:B------:R-:W-:-:S03]  /*ad40*/  @!P3 PRMT R193, R61, 0x5410, RZ ;  /* 0x000054103dc1b816 */ /* 0x000fc600000000ff */
[----:B------:R-:W-:Y:S01]  /*ad50*/  FADD.FTZ R61, R75, R60 ;  /* 0x0000003c4b3d7221 */ /* 0x000fe20000010000 */
[----:B------:R-:W-:Y:S01]  /*ad60*/  LOP3.LUT R60, R245, UR25, R242, 0x96, !PT ;  /* 0x00000019f53c7c12 */ /* 0x000fe2000f8e96f2 */
[----:B------:R-:W-:Y:S01]  /*ad70*/  FADD.FTZ R112, R174, R123 ;  /* 0x0000007bae707221 */ /* 0x000fe20000010000 */
[----:B------:R-:W-:Y:S01]  /*ad80*/  LOP3.LUT R108, R89, UR26, R204, 0x96, !PT ;  /* 0x0000001a596c7c12 */ /* 0x000fe2000f8e96cc */
[----:B------:R-:W-:Y:S01]  /*ad90*/  IMAD.MOV.U32 R123, RZ, RZ, R246 ;  /* 0x000000ffff7b7224 */ /* 0x000fe200078e00f6 */
[----:B------:R-:W4:Y:S01]  /*ada0*/  LDL.LU.64 R204, [R1+0x280] ;  /* 0x0002800001cc7983 */ /* 0x000f220000300a00 */
        /* <DEDUP_REMOVED lines=13> */
[----:B------:R-:W2:Y:S04]  /*ae80*/  LDL.LU.64 R244, [R1+0x270] ;  /* 0x0002700001f47983 */ /* 0x000ea80000300a00 */
[----:B-1----:R-:W2:Y:S04]  /*ae90*/  LDL.LU.64 R242, [R1+0x268] ;  /* 0x0002680001f27983 */ /* 0x002ea80000300a00 */
[----:B------:R-:W-:Y:S04]  /*aea0*/  STL.64 [R1+0x260], R200 ;  /* 0x000260c801007387 */ /* 0x000fe80000100a00 */
[----:B------:R1:W-:Y:S04]  /*aeb0*/  STL.64 [R1+0x258], R102 ;  /* 0x0002586601007387 */ /* 0x0003e80000100a00 */
[----:B-1----:R-:W2:Y:S01]  /*aec0*/  LDL.LU.64 R102, [R1+0x70] ;  /* 0x0000700001667983 */ /* 0x002ea20000300a00 */
[----:B------:R-:W-:Y:S01]  /*aed0*/  @!P6 HFMA2.BF16_V2 R76, -RZ.H0_H0, RZ.H0_H0, -R73.H0_H0 ;  /* 0x200000ffff4ce231 */ /* 0x000fe20000340949 */
[----:B------:R-:W1:Y:S01]  /*aee0*/  MUFU.EX2 R181, R181 ;  /* 0x000000b500b57308 */ /* 0x000e620000000800 */
[----:B------:R-:W-:-:S03]  /*aef0*/  IMAD.WIDE.U32 R200, R60, -0x326172a9, RZ ;  /* 0xcd9e8d573cc87825 */ /* 0x000fc600078e00ff */
[----:B------:R-:W-:-:S04]  /*af00*/  @!P6 PRMT R73, R76, 0x5410, RZ ;  /* 0x000054104c49e816 */ /* 0x000fc800000000ff */
[----:B------:R-:W1:Y:S01]  /*af10*/  MUFU.EX2 R76, R179 ;  /* 0x000000b3004c7308 */ /* 0x000e620000000800 */
[----:B------:R-:W-:Y:S01]  /*af20*/  @!P1 HFMA2.BF16_V2 R59, -RZ.H0_H0, RZ.H0_H0, -R195.H0_H0 ;  /* 0x200000ffff3b9231 */ /* 0x000fe200003409c3 */
[----:B------:R-:W-:-:S04]  /*af30*/  F2FP.BF16.PACK_AB R172, R75, R172 ;  /* 0x000000ac4bac723e */ /* 0x000fc800000010ff */
[----:B------:R-:W-:Y:S01]  /*af40*/  @!P1 PRMT R195, R59, 0x5410, RZ ;  /* 0x000054103bc39816 */ /* 0x000fe200000000ff */
[----:B-1----:R-:W-:-:S04]  /*af50*/  FADD.FTZ R59, R181, R112 ;  /* 0x00000070b53b7221 */ /* 0x002fc80000010000 */
[C---:B------:R-:W-:Y:S01]  /*af60*/  FADD.FTZ R59, R76.reuse, R59 ;  /* 0x0000003b4c3b7221 */ /* 0x040fe20000010000 */
[----:B------:R-:W-:Y:S02]  /*af70*/  F2FP.BF16.PACK_AB R168, R76, R181 ;  /* 0x000000b54ca8723e */ /* 0x000fe400000010ff */
[----:B--2---:R-:W-:Y:S01]  /*af80*/  LOP3.LUT R60, R201, UR13, R102, 0x96, !PT ;  /* 0x0000000dc93c7c12 */ /* 0x004fe2000f8e9666 */
[----:B------:R-:W-:-:S05]  /*af90*/  IMAD.WIDE.U32 R102, R67, -0x326172a9, RZ ;  /* 0xcd9e8d5743667825 */ /* 0x000fca00078e00ff */
[----:B------:R-:W-:Y:S02]  /*afa0*/  LOP3.LUT R67, R103, UR30, R200, 0x96, !PT ;  /* 0x0000001e67437c12 */ /* 0x000fe4000f8e96c8 */
[----:B------:R-:W-:Y:S01]  /*afb0*/  LOP3.LUT R117, R102, 0xffff, RZ, 0xc0, !PT ;  /* 0x0000ffff66757812 */ /* 0x000fe200078ec0ff */
[----:B------:R-:W2:Y:S01]  /*afc0*/  LDL.LU.64 R200, [R1+0x260] ;  /* 0x0002600001c87983 */ /* 0x000ea20000300a00 */
[C---:B------:R-:W-:Y:S02]  /*afd0*/  LOP3.LUT R75, R67.reuse, 0xffff, RZ, 0xc0, !PT ;  /* 0x0000ffff434b7812 */ /* 0x040fe400078ec0ff */
[----:B------:R-:W-:Y:S02]  /*afe0*/  LOP3.LUT R76, R67, 0xff, RZ, 0xc0, !PT ;  /* 0x000000ff434c7812 */ /* 0x000fe400078ec0ff */
[----:B------:R-:W-:Y:S02]  /*aff0*/  SHF.R.U32.HI R75, RZ, 0x8, R75 ;  /* 0x00000008ff4b7819 */ /* 0x000fe4000001164b */
[----:B------:R-:W-:-:S02]  /*b000*/  ISETP.GE.U32.AND P4, PT, R217, R76, PT ;  /* 0x0000004cd900720c */ /* 0x000fc40003f86070 */
[----:B------:R-:W-:Y:S02]  /*b010*/  LOP3.LUT R76, R75, 0xffff, RZ, 0xc0, !PT ;  /* 0x0000ffff4b4c7812 */ /* 0x000fe400078ec0ff */
[--C-:B------:R-:W-:Y:S02]  /*b020*/  SHF.R.U32.HI R110, RZ, 0x18, R67.reuse ;  /* 0x00000018ff6e7819 */ /* 0x100fe40000011643 */
[C---:B------:R-:W-:Y:S02]  /*b030*/  ISETP.GE.U32.AND P5, PT, R217.reuse, R76, PT ;  /* 0x0000004cd900720c */ /* 0x040fe40003fa6070 */
[----:B------:R-:W1:Y:S01]  /*b040*/  MUFU.EX2 R76, R169 ;  /* 0x000000a9004c7308 */ /* 0x000e620000000800 */
[----:B------:R-:W-:Y:S02]  /*b050*/  ISETP.GE.U32.AND P6, PT, R217, R110, PT ;  /* 0x0000006ed900720c */ /* 0x000fe40003fc6070 */
[----:B------:R-:W-:Y:S02]  /*b060*/  SHF.R.U32.HI R75, RZ, 0x10, R67 ;  /* 0x00000010ff4b7819 */ /* 0x000fe40000011643 */
[----:B------:R-:W-:-:S02]  /*b070*/  LOP3.LUT R110, R102, 0xff, RZ, 0xc0, !PT ;  /* 0x000000ff666e7812 */ /* 0x000fc400078ec0ff */
[----:B------:R-:W-:Y:S02]  /*b080*/  LOP3.LUT R112, R75, 0xff, RZ, 0xc0, !PT ;  /* 0x000000ff4b707812 */ /* 0x000fe400078ec0ff */
[C---:B------:R-:W-:Y:S02]  /*b090*/  ISETP.GE.U32.AND P1, PT, R217.reuse, R110, PT ;  /* 0x0000006ed900720c */ /* 0x040fe40003f26070 */
[--C-:B------:R-:W-:Y:S02]  /*b0a0*/  SHF.R.U32.HI R110, RZ, 0x18, R102.reuse ;  /* 0x00000018ff6e7819 */ /* 0x100fe40000011666 */
[C---:B------:R-:W-:Y:S02]  /*b0b0*/  ISETP.GE.U32.AND P2, PT, R217.reuse, R112, PT ;  /* 0x00000070d900720c */ /* 0x040fe40003f46070 */
[----:B------:R-:W-:Y:S01]  /*b0c0*/  SHF.R.U32.HI R112, RZ, 0x10, R102 ;  /* 0x00000010ff707819 */ /* 0x000fe20000011666 */
[----:B------:R-:W-:Y:S01]  /*b0d0*/  IMAD.WIDE.U32 R102, R60, -0x2daee0ad, RZ ;  /* 0xd2511f533c667825 */ /* 0x000fe200078e00ff */
[----:B------:R-:W-:-:S03]  /*b0e0*/  ISETP.GE.U32.AND P3, PT, R217, R110, PT ;  /* 0x0000006ed900720c */ /* 0x000fc60003f66070 */
[----:B-1----:R-:W-:Y:S02]  /*b0f0*/  FADD.FTZ R110, R76, R61 ;  /* 0x0000003d4c6e7221 */ /* 0x002fe40000010000 */
[----:B------:R-:W2:Y:S01]  /*b100*/  LDL.LU.64 R60, [R1+0x40] ;  /* 0x00004000013c7983 */ /* 0x000ea20000300a00 */
[----:B------:R-:W1:Y:S01]  /*b110*/  MUFU.EX2 R108, R175 ;  /* 0x000000af006c7308 */ /* 0x000e620000000800 */
[----:B------:R-:W-:Y:S01]  /*b120*/  IMAD.MOV.U32 R121, RZ, RZ, R131 ;  /* 0x000000ffff797224 */ /* 0x000fe200078e0083 */
[----:B------:R-:W-:Y:S02]  /*b130*/  F2FP.BF16.PACK_AB R174, R174, R189 ;  /* 0x000000bdaeae723e */ /* 0x000fe400000010ff */
[----:B------:R-:W-:-:S04]  /*b140*/  PRMT R189, R192, 0x7632, R189 ;  /* 0x00007632c0bd7816 */ /* 0x000fc800000000bd */
[----:B------:R-:W3:Y:S01]  /*b150*/  MUFU.EX2 R67, R166 ;  /* 0x000000a600437308 */ /* 0x000ee20000000800 */
[----:B------:R-:W-:-:S07]  /*b160*/  @!P4 HFMA2.BF16_V2 R56, -RZ.H0_H0, RZ.H0_H0, -R192.H0_H0 ;  /* 0x200000ffff38c231 */ /* 0x000fce00003409c0 */
[----:B------:R-:W4:Y:S01]  /*b170*/  MUFU.EX2 R131, R173 ;  /* 0x000000ad00837308 */ /* 0x000f220000000800 */
[----:B------:R-:W-:Y:S01]  /*b180*/  @!P5 HFMA2.BF16_V2 R55, -RZ.H0_H0, RZ.H0_H0, -R189.H0_H0 ;  /* 0x200000ffff37d231 */ /* 0x000fe200003409bd */
[----:B------:R-:W-:Y:S02]  /*b190*/  SHF.R.U32.HI R117, RZ, 0x8, R117 ;  /* 0x00000008ff757819 */ /* 0x000fe40000011675 */
[----:B------:R-:W-:Y:S01]  /*b1a0*/  PRMT R191, R194, 0x7632, R191 ;  /* 0x00007632c2bf7816 */ /* 0x000fe200000000bf */
[----:B-1----:R-:W-:Y:S01]  /*b1b0*/  FADD.FTZ R59, R108, R59 ;  /* 0x0000003b6c3b7221 */ /* 0x002fe20000010000 */
[----:B------:R-:W-:Y:S02]  /*b1c0*/  LOP3.LUT R112, R112, 0xff, RZ, 0xc0, !PT ;  /* 0x000000ff70707812 */ /* 0x000fe400078ec0ff */
[C---:B---3--:R-:W-:Y:S01]  /*b1d0*/  F2FP.BF16.PACK_AB R166, R67.reuse, R76 ;  /* 0x0000004c43a6723e */ /* 0x048fe200000010ff */
[----:B------:R-:W-:Y:S01]  /*b1e0*/  @!P6 HFMA2.BF16_V2 R54, -RZ.H0_H0, RZ.H0_H0, -R191.H0_H0 ;  /* 0x200000ffff36e231 */ /* 0x000fe200003409bf */
[C---:B------:R-:W-:Y:S01]  /*b1f0*/  LOP3.LUT R76, R102.reuse, 0xff, RZ, 0xc0, !PT ;  /* 0x000000ff664c7812 */ /* 0x040fe200078ec0ff */
[----:B------:R-:W-:Y:S01]  /*b200*/  FADD.FTZ R105, R67, R110 ;  /* 0x0000006e43697221 */ /* 0x000fe20000010000 */
[----:B------:R-:W-:-:S02]  /*b210*/  LOP3.LUT R67, R102, 0xffff, RZ, 0xc0, !PT ;  /* 0x0000ffff66437812 */ /* 0x000fc400078ec0ff */
[--C-:B------:R-:W-:Y:S01]  /*b220*/  SHF.R.U32.HI R110, RZ, 0x18, R102.reuse ;  /* 0x00000018ff6e7819 */ /* 0x100fe20000011666 */
[C---:B----4-:R-:W-:Y:S01]  /*b230*/  FADD.FTZ R59, R131.reuse, R59 ;  /* 0x0000003b833b7221 */ /* 0x050fe20000010000 */
[----:B------:R-:W-:Y:S02]  /*b240*/  F2FP.BF16.PACK_AB R131, R131, R108 ;  /* 0x0000006c8383723e */ /* 0x000fe400000010ff */
[----:B------:R-:W-:Y:S02]  /*b250*/  SHF.R.U32.HI R108, RZ, 0x10, R102 ;  /* 0x00000010ff6c7819 */ /* 0x000fe40000011666 */
[----:B------:R-:W-:Y:S01]  /*b260*/  LOP3.LUT R75, R221, UR28, R2, 0x96, !PT ;  /* 0x0000001cdd4b7c12 */ /* 0x000fe2000f8e9602 */
[----:B------:R-:W-:Y:S01]  /*b270*/  @!P2 HFMA2.BF16_V2 R53, -RZ.H0_H0, RZ.H0_H0, -R194.H0_H0 ;  /* 0x200000ffff35a231 */ /* 0x000fe200003409c2 */
[----:B------:R-:W-:Y:S02]  /*b280*/  IMAD.MOV.U32 R119, RZ, RZ, R121 ;  /* 0x000000ffff777224 */ /* 0x000fe400078e0079 */
[----:B------:R-:W-:-:S02]  /*b290*/  IMAD.MOV.U32 R121, RZ, RZ, R123 ;  /* 0x000000ffff797224 */ /* 0x000fc400078e007b */
[----:B------:R-:W-:Y:S02]  /*b2a0*/  IMAD.MOV.U32 R123, RZ, RZ, R127 ;  /* 0x000000ffff7b7224 */ /* 0x000fe400078e007f */
[----:B------:R-:W-:Y:S01]  /*b2b0*/  MUFU.EX2 R127, R165 ;  /* 0x000000a5007f7308 */ /* 0x000fe20000000800 */
[----:B------:R-:W-:Y:S01]  /*b2c0*/  @!P1 HFMA2.BF16_V2 R52, -RZ.H0_H0, RZ.H0_H0, -R188.H0_H0 ;  /* 0x200000ffff349231 */ /* 0x000fe200003409bc */
[----:B------:R-:W-:Y:S02]  /*b2d0*/  PRMT R185, R188, 0x7632, R185 ;  /* 0x00007632bcb97816 */ /* 0x000fe400000000b9 */
[----:B------:R-:W-:Y:S02]  /*b2e0*/  PRMT R187, R190, 0x7632, R187 ;  /* 0x00007632bebb7816 */ /* 0x000fe400000000bb */
[----:B------:R-:W-:-:S03]  /*b2f0*/  PRMT R181, R184, 0x7632, R181 ;  /* 0x00007632b8b57816 */ /* 0x000fc600000000b5 */
[----:B------:R-:W-:Y:S01]  /*b300*/  @!P3 HFMA2.BF16_V2 R49, -RZ.H0_H0, RZ.H0_H0, -R187.H0_H0 ;  /* 0x200000ffff31b231 */ /* 0x000fe200003409bb */
[----:B------:R-:W-:Y:S01]  /*b310*/  SHF.R.U32.HI R67, RZ, 0x8, R67 ;  /* 0x00000008ff437819 */ /* 0x000fe20000011643 */
[----:B------:R-:W-:Y:S01]  /*b320*/  MUFU.EX2 R129, R129 ;  /* 0x0000008100817308 */ /* 0x000fe20000000800 */
[----:B------:R-:W-:Y:S02]  /*b330*/  LOP3.LUT R108, R108, 0xff, RZ, 0xc0, !PT ;  /* 0x000000ff6c6c7812 */ /* 0x000fe400078ec0ff */
[----:B------:R-:W-:Y:S02]  /*b340*/  PRMT R183, R186, 0x7632, R183 ;  /* 0x00007632bab77816 */ /* 0x000fe400000000b7 */
[----:B------:R-:W-:-:S03]  /*b350*/  PRMT R177, R180, 0x7632, R177 ;  /* 0x00007632b4b17816 */ /* 0x000fc600000000b1 */
[----:B------:R-:W-:Y:S01]  /*b360*/  MUFU.EX2 R148, R148 ;  /* 0x0000009400947308 */ /* 0x000fe20000000800 */
[----:B------:R-:W-:Y:S02]  /*b370*/  PRMT R179, R182, 0x7632, R179 ;  /* 0x00007632b6b37816 */ /* 0x000fe400000000b3 */
[----:B--2---:R-:W-:Y:S02]  /*b380*/  LOP3.LUT R61, R103, UR29, R60, 0x96, !PT ;  /* 0x0000001d673d7c12 */ /* 0x004fe4000f8e963c */
[----:B------:R-:W-:Y:S01]  /*b390*/  PRMT R60, R192, 0x5410, R189 ;  /* 0x00005410c03c7816 */ /* 0x000fe200000000bd */
[----:B------:R-:W2:Y:S01]  /*b3a0*/  LDL.LU.64 R102, [R1+0x258] ;  /* 0x0002580001667983 */ /* 0x000ea20000300a00 */
[----:B------:R-:W-:Y:S02]  /*b3b0*/  @!P4 PRMT R192, R56, 0x5410, RZ ;  /* 0x0000541038c0c816 */ /* 0x000fe400000000ff */
[----:B------:R-:W-:Y:S01]  /*b3c0*/  @!P5 PRMT R189, R55, 0x5410, RZ ;  /* 0x0000541037bdd816 */ /* 0x000fe200000000ff */
[----:B------:R1:W5:Y:S01]  /*b3d0*/  LDL.LU.64 R2, [R1+0x250] ;  /* 0x0002500001027983 */ /* 0x0003620000300a00 */
[----:B------:R-:W-:-:S02]  /*b3e0*/  LOP3.LUT R56, R117, 0xffff, RZ, 0xc0, !PT ;  /* 0x0000ffff75387812 */ /* 0x000fc400078ec0ff */
[----:B------:R-:W-:Y:S02]  /*b3f0*/  LOP3.LUT R55, R61, 0xffff, RZ, 0xc0, !PT ;  /* 0x0000ffff3d377812 */ /* 0x000fe400078ec0ff */
[C---:B------:R-:W-:Y:S02]  /*b400*/  ISETP.GE.U32.AND P5, PT, R217.reuse, R56, PT ;  /* 0x00000038d900720c */ /* 0x040fe40003fa6070 */
[----:B------:R-:W-:Y:S02]  /*b410*/  SHF.R.U32.HI R55, RZ, 0x8, R55 ;  /* 0x00000008ff377819 */ /* 0x000fe40000011637 */
[----:B------:R-:W-:Y:S02]  /*b420*/  PRMT R56, R194, 0x5410, R191 ;  /* 0x00005410c2387816 */ /* 0x000fe400000000bf */
[----:B------:R-:W-:Y:S02]  /*b430*/  @!P6 PRMT R191, R54, 0x5410, RZ ;  /* 0x0000541036bfe816 */ /* 0x000fe400000000ff */
[----:B------:R-:W-:-:S02]  /*b440*/  ISETP.GE.U32.AND P4, PT, R217, R76, PT ;  /* 0x0000004cd900720c */ /* 0x000fc40003f86070 */
[----:B------:R-:W-:Y:S02]  /*b450*/  ISETP.GE.U32.AND P6, PT, R217, R112, PT ;  /* 0x00000070d900720c */ /* 0x000fe40003fc6070 */
[----:B------:R-:W-:Y:S02]  /*b460*/  LOP3.LUT R76, R89, UR26, R220, 0x96, !PT ;  /* 0x0000001a594c7c12 */ /* 0x000fe4000f8e96dc */
[----:B------:R-:W-:Y:S01]  /*b470*/  LOP3.LUT R112, R55, 0xffff, RZ, 0xc0, !PT ;  /* 0x0000ffff37707812 */ /* 0x000fe200078ec0ff */
[----:B------:R-:W3:Y:S01]  /*b480*/  LDL.LU.64 R220, [R1+0x248] ;  /* 0x0002480001dc7983 */ /* 0x000ee20000300a00 */
[----:B------:R-:W-:-:S03]  /*b490*/  IMAD.MOV.U32 R55, RZ, RZ, R218 ;  /* 0x000000ffff377224 */ /* 0x000fc600078e00da */
[----:B------:R-:W4:Y:S01]  /*b4a0*/  LDL.LU R218, [R1+0x244] ;  /* 0x0002440001da7983 */ /* 0x000f220000300800 */
[----:B------:R-:W-:Y:S01]  /*b4b0*/  @!P2 PRMT R194, R53, 0x5410, RZ ;  /* 0x0000541035c2a816 */ /* 0x000fe200000000ff */
[----:B------:R-:W-:Y:S02]  /*b4c0*/  IMAD.MOV.U32 R53, RZ, RZ, R178 ;  /* 0x000000ffff357224 */ /* 0x000fe400078e00b2 */
[----:B------:R-:W2:Y:S01]  /*b4d0*/  LDL.LU R178, [R1+0x240] ;  /* 0x0002400001b27983 */ /* 0x000ea20000300800 */
[----:B------:R-:W1:Y:S01]  /*b4e0*/  MUFU.EX2 R54, R167 ;  /* 0x000000a700367308 */ /* 0x000e620000000800 */
[----:B------:R-:W-:Y:S01]  /*b4f0*/  ISETP.GE.U32.AND P2, PT, R217, R112, PT ;  /* 0x00000070d900720c */ /* 0x000fe20003f46070 */
[----:B------:R-:W-:Y:S01]  /*b500*/  @!P5 HFMA2.BF16_V2 R51, -RZ.H0_H0, RZ.H0_H0, -R185.H0_H0 ;  /* 0x200000ffff33d231 */ /* 0x000fe200003409b9 */
[----:B-1----:R-:W-:Y:S02]  /*b510*/  FADD.FTZ R112, R54, R59 ;  /* 0x0000003b36707221 */ /* 0x002fe40000010000 */
[----:B------:R-:W-:-:S02]  /*b520*/  IMAD.MOV.U32 R59, RZ, RZ, R53 ;  /* 0x000000ffff3b7224 */ /* 0x000fc400078e0035 */
[C---:B------:R-:W-:Y:S01]  /*b530*/  FADD.FTZ R53, R127.reuse, R112 ;  /* 0x000000707f357221 */ /* 0x040fe20000010000 */
[----:B------:R-:W-:Y:S01]  /*b540*/  F2FP.BF16.PACK_AB R127, R127, R54 ;  /* 0x000000367f7f723e */ /* 0x000fe200000010ff */
[----:B------:R-:W-:Y:S01]  /*b550*/  IMAD.MOV.U32 R54, RZ, RZ, R59 ;  /* 0x000000ffff367224 */ /* 0x000fe200078e003b */
[----:B------:R-:W-:Y:S02]  /*b560*/  PRMT R59, R188, 0x5410, R185 ;  /* 0x00005410bc3b7816 */ /* 0x000fe400000000b9 */
[----:B------:R-:W-:Y:S02]  /*b570*/  @!P1 PRMT R188, R52, 0x5410, RZ ;  /* 0x0000541034bc9816 */ /* 0x000fe400000000ff */
[----:B------:R-:W-:-:S04]  /*b580*/  LOP3.LUT R52, R61, 0xff, RZ, 0xc0, !PT ;  /* 0x000000ff3d347812 */ /* 0x000fc800078ec0ff */
[----:B------:R-:W-:Y:S01]  /*b590*/  ISETP.GE.U32.AND P1, PT, R217, R52, PT ;  /* 0x00000034d900720c */ /* 0x000fe20003f26070 */
[----:B------:R-:W-:Y:S01]  /*b5a0*/  IMAD.MOV.U32 R52, RZ, RZ, R4 ;  /* 0x000000ffff347224 */ /* 0x000fe200078e0004 */
[----:B------:R-:W-:Y:S01]  /*b5b0*/  @!P5 PRMT R185, R51, 0x5410, RZ ;  /* 0x0000541033b9d816 */ /* 0x000fe200000000ff */
[----:B------:R-:W-:Y:S02]  /*b5c0*/  @!P6 HFMA2.BF16_V2 R50, -RZ.H0_H0, RZ.H0_H0, -R190.H0_H0 ;  /* 0x200000ffff32e231 */ /* 0x000fe400003409be */
[----:B------:R-:W-:Y:S01]  /*b5d0*/  @!P4 HFMA2.BF16_V2 R44, -RZ.H0_H0, RZ.H0_H0, -R180.H0_H0 ;  /* 0x200000ffff2cc231 */ /* 0x000fe200003409b4 */
[----:B------:R-:W-:Y:S01]  /*b5e0*/  IMAD.MOV.U32 R51, RZ, RZ, R52 ;  /* 0x000000ffff337224 */ /* 0x000fe200078e0034 */
[--C-:B------:R-:W-:Y:S01]  /*b5f0*/  SHF.R.U32.HI R52, RZ, 0x18, R61.reuse ;  /* 0x00000018ff347819 */ /* 0x100fe2000001163d */
[----:B------:R-:W-:Y:S01]  /*b600*/  @!P2 HFMA2.BF16_V2 R47, -RZ.H0_H0, RZ.H0_H0, -R181.H0_H0 ;  /* 0x200000ffff2fa231 */ /* 0x000fe200003409b5 */
[----:B------:R-:W-:Y:S01]  /*b610*/  SHF.R.U32.HI R61, RZ, 0x10, R61 ;  /* 0x00000010ff3d7819 */ /* 0x000fe2000001163d */
[----:B------:R-:W-:Y:S01]  /*b620*/  MUFU.EX2 R122, R122 ;  /* 0x0000007a007a7308 */ /* 0x000fe20000000800 */
[----:B------:R-:W-:Y:S01]  /*b630*/  ISETP.GE.U32.AND P5, PT, R217, R52, PT ;  /* 0x00000034d900720c */ /* 0x000fe20003fa6070 */
[----:B------:R-:W-:Y:S01]  /*b640*/  IMAD.MOV.U32 R52, RZ, RZ, R51 ;  /* 0x000000ffff347224 */ /* 0x000fe200078e0033 */
[----:B------:R-:W-:Y:S01]  /*b650*/  PRMT R51, R190, 0x5410, R187 ;  /* 0x00005410be337816 */ /* 0x000fe200000000bb */
[----:B------:R-:W-:Y:S01]  /*b660*/  @!P1 HFMA2.BF16_V2 R48, -RZ.H0_H0, RZ.H0_H0, -R184.H0_H0 ;  /* 0x200000ffff309231 */ /* 0x000fe200003409b8 */
[----:B------:R-:W-:Y:S01]  /*b670*/  @!P6 PRMT R190, R50, 0x5410, RZ ;  /* 0x0000541032bee816 */ /* 0x000fe200000000ff */
[----:B------:R-:W3:Y:S01]  /*b680*/  LDL.LU R4, [R1+0x23c] ;  /* 0x00023c0001047983 */ /* 0x000ee20000300800 */
[----:B------:R-:W-:Y:S01]  /*b690*/  LOP3.LUT R50, R61, 0xff, RZ, 0xc0, !PT ;  /* 0x000000ff3d327812 */ /* 0x000fe200078ec0ff */
[----:B------:R-:W-:Y:S01]  /*b6a0*/  IMAD.MOV.U32 R61, RZ, RZ, R5 ;  /* 0x000000ffff3d7224 */ /* 0x000fe200078e0005 */
[----:B------:R-:W-:Y:S01]  /*b6b0*/  @!P3 PRMT R187, R49, 0x5410, RZ ;  /* 0x0000541031bbb816 */ /* 0x000fe200000000ff */
[----:B------:R-:W-:Y:S01]  /*b6c0*/  MUFU.EX2 R124, R124 ;  /* 0x0000007c007c7308 */ /* 0x000fe20000000800 */
[----:B------:R-:W-:Y:S01]  /*b6d0*/  ISETP.GE.U32.AND P6, PT, R217, R50, PT ;  /* 0x00000032d900720c */ /* 0x000fe20003fc6070 */
[----:B------:R-:W-:Y:S01]  /*b6e0*/  IMAD.MOV.U32 R49, RZ, RZ, R61 ;  /* 0x000000ffff317224 */ /* 0x000fe200078e003d */
[----:B------:R-:W-:Y:S01]  /*b6f0*/  PRMT R61, R184, 0x5410, R181 ;  /* 0x00005410b83d7816 */ /* 0x000fe200000000b5 */
[----:B------:R-:W-:Y:S01]  /*b700*/  IMAD.MOV.U32 R50, RZ, RZ, R222 ;  /* 0x000000ffff327224 */ /* 0x000fe200078e00de */
[----:B------:R-:W-:Y:S01]  /*b710*/  @!P1 PRMT R184, R48, 0x5410, RZ ;  /* 0x0000541030b89816 */ /* 0x000fe200000000ff */
[----:B------:R-:W-:Y:S01]  /*b720*/  @!P5 HFMA2.BF16_V2 R45, -RZ.H0_H0, RZ.H0_H0, -R183.H0_H0 ;  /* 0x200000ffff2dd231 */ /* 0x000fe200003409b7 */
[----:B------:R-:W-:Y:S01]  /*b730*/  PRMT R173, R174, 0x7632, R173 ;  /* 0x00007632aead7816 */ /* 0x000fe200000000ad */
[----:B------:R-:W1:Y:S01]  /*b740*/  MUFU.EX2 R48, R149 ;  /* 0x0000009500307308 */ /* 0x000e620000000800 */
[----:B------:R-:W-:Y:S01]  /*b750*/  @!P2 PRMT R181, R47, 0x5410, RZ ;  /* 0x000054102fb5a816 */ /* 0x000fe200000000ff */
[----:B------:R-:W-:Y:S01]  /*b760*/  IMAD.MOV.U32 R47, RZ, RZ, R50 ;  /* 0x000000ffff2f7224 */ /* 0x000fe200078e0032 */
[----:B------:R-:W-:Y:S01]  /*b770*/  LOP3.LUT R50, R67, 0xffff, RZ, 0xc0, !PT ;  /* 0x0000ffff43327812 */ /* 0x000fe200078ec0ff */
[----:B------:R-:W3:Y:S01]  /*b780*/  LDL.LU R5, [R1+0x238] ;  /* 0x0002380001057983 */ /* 0x000ee20000300800 */
[----:B------:R-:W-:-:S02]  /*b790*/  ISETP.GE.U32.AND P2, PT, R217, R108, PT ;  /* 0x0000006cd900720c */ /* 0x000fc40003f46070 */
[C---:B------:R-:W-:Y:S01]  /*b7a0*/  ISETP.GE.U32.AND P3, PT, R217.reuse, R50, PT ;  /* 0x00000032d900720c */ /* 0x040fe20003f66070 */
[----:B------:R-:W-:Y:S01]  /*b7b0*/  @!P6 HFMA2.BF16_V2 R46, -RZ.H0_H0, RZ.H0_H0, -R186.H0_H0 ;  /* 0x200000ffff2ee231 */ /* 0x000fe200003409ba */
[----:B------:R-:W-:Y:S01]  /*b7c0*/  PRMT R67, R186, 0x5410, R183 ;  /* 0x00005410ba437816 */ /* 0x000fe200000000b7 */
[----:B------:R-:W-:Y:S01]  /*b7d0*/  IMAD.MOV.U32 R108, RZ, RZ, R47 ;  /* 0x000000ffff6c7224 */ /* 0x000fe200078e002f */
[----:B------:R-:W-:Y:S01]  /*b7e0*/  ISETP.GE.U32.AND P1, PT, R217, R110, PT ;  /* 0x0000006ed900720c */ /* 0x000fe20003f26070 */
[----:B------:R-:W-:Y:S01]  /*b7f0*/  MUFU.EX2 R116, R116 ;  /* 0x0000007400747308 */ /* 0x000fe20000000800 */
[----:B------:R-:W-:Y:S01]  /*b800*/  @!P6 PRMT R186, R46, 0x5410, RZ ;  /* 0x000054102ebae816 */ /* 0x000fe200000000ff */
[----:B------:R2:W5:Y:S01]  /*b810*/  LDL.LU R222, [R1+0x234] ;  /* 0x0002340001de7983 */ /* 0x0005620000300800 */
[----:B-1----:R-:W-:-:S05]  /*b820*/  FADD.FTZ R46, R48, R105 ;  /* 0x00000069302e7221 */ /* 0x002fca0000010000 */
[----:B------:R-:W1:Y:S01]  /*b830*/  MUFU.EX2 R47, R128 ;  /* 0x00000080002f7308 */ /* 0x000e620000000800 */
[C---:B------:R-:W-:Y:S01]  /*b840*/  FADD.FTZ R46, R129.reuse, R46 ;  /* 0x0000002e812e7221 */ /* 0x040fe20000010000 */
[----:B------:R-:W-:Y:S01]  /*b850*/  F2FP.BF16.PACK_AB R129, R129, R48 ;  /* 0x000000308181723e */ /* 0x000fe200000010ff */
[----:B------:R-:W-:Y:S01]  /*b860*/  @!P3 HFMA2.BF16_V2 R43, -RZ.H0_H0, RZ.H0_H0, -R177.H0_H0 ;  /* 0x200000ffff2bb231 */ /* 0x000fe200003409b1 */
[----:B------:R-:W-:Y:S01]  /*b870*/  @!P5 PRMT R183, R45, 0x5410, RZ ;  /* 0x000054102db7d816 */ /* 0x000fe200000000ff */
[----:B------:R-:W-:-:S03]  /*b880*/  @!P2 HFMA2.BF16_V2 R42, -RZ.H0_H0, RZ.H0_H0, -R182.H0_H0 ;  /* 0x200000ffff2aa231 */ /* 0x000fc600003409b6 */
[----:B------:R-:W1:Y:S01]  /*b890*/  MUFU.EX2 R48, R125 ;  /* 0x0000007d00307308 */ /* 0x000e620000000800 */
[----:B------:R-:W-:Y:S02]  /*b8a0*/  PRMT R45, R180, 0x5410, R177 ;  /* 0x00005410b42d7816 */ /* 0x000fe400000000b1 */
[----:B------:R-:W-:Y:S02]  /*b8b0*/  @!P3 PRMT R177, R43, 0x5410, RZ ;  /* 0x000054102bb1b816 */ /* 0x000fe400000000ff */
[----:B------:R-:W-:Y:S01]  /*b8c0*/  PRMT R43, R182, 0x5410, R179 ;  /* 0x00005410b62b7816 */ /* 0x000fe200000000b3 */
[----:B------:R-:W-:Y:S01]  /*b8d0*/  IMAD.MOV.U32 R149, RZ, RZ, R7 ;  /* 0x000000ffff957224 */ /* 0x000fe200078e0007 */
[----:B------:R-:W-:Y:S01]  /*b8e0*/  @!P4 PRMT R180, R44, 0x5410, RZ ;  /* 0x000054102cb4c816 */ /* 0x000fe200000000ff */
[----:B------:R-:W-:Y:S01]  /*b8f0*/  IMAD.MOV.U32 R44, RZ, RZ, R52 ;  /* 0x000000ffff2c7224 */ /* 0x000fe200078e0034 */
[----:B------:R-:W-:Y:S01]  /*b900*/  @!P2 PRMT R182, R42, 0x5410, RZ ;  /* 0x000054102ab6a816 */ /* 0x000fe200000000ff */
[----:B------:R-:W-:-:S02]  /*b910*/  FADD.FTZ R42, R148, R53 ;  /* 0x00000035942a7221 */ /* 0x000fc40000010000 */
[----:B------:R-:W-:Y:S01]  /*b920*/  IMAD.WIDE.U32 R52, R101, -0x326172a9, RZ ;  /* 0xcd9e8d5765347825 */ /* 0x000fe200078e00ff */
[----:B------:R-:W-:-:S03]  /*b930*/  @!P1 HFMA2.BF16_V2 R41, -RZ.H0_H0, RZ.H0_H0, -R179.H0_H0 ;  /* 0x200000ffff299231 */ /* 0x000fc600003409b3 */
[----:B------:R-:W-:Y:S02]  /*b940*/  IMAD.MOV.U32 R50, RZ, RZ, R149 ;  /* 0x000000ffff327224 */ /* 0x000fe400078e0095 */
[----:B------:R-:W-:Y:S01]  /*b950*/  IMAD.MOV.U32 R105, RZ, RZ, R49 ;  /* 0x000000ffff697224 */ /* 0x000fe200078e0031 */
[----:B------:R-:W-:Y:S01]  /*b960*/  LOP3.LUT R52, R53, R100, RZ, 0x3c, !PT ;  /* 0x0000006435347212 */ /* 0x000fe200078e3cff */
[----:B------:R-:W-:Y:S02]  /*b970*/  IMAD.MOV.U32 R149, RZ, RZ, R55 ;  /* 0x000000ffff957224 */ /* 0x000fe400078e0037 */
[----:B-1----:R-:W-:Y:S02]  /*b980*/  FADD.FTZ R49, R47, R46 ;  /* 0x0000002e2f317221 */ /* 0x002fe40000010000 */
[----:B------:R-:W-:Y:S01]  /*b990*/  IMAD.MOV.U32 R55, RZ, RZ, R123 ;  /* 0x000000ffff377224 */ /* 0x000fe200078e007b */
[----:B------:R-:W-:Y:S01]  /*b9a0*/  @!P1 PRMT R179, R41, 0x5410, RZ ;  /* 0x0000541029b39816 */ /* 0x000fe200000000ff */
[C---:B------:R-:W-:Y:S01]  /*b9b0*/  FADD.FTZ R49, R48.reuse, R49 ;  /* 0x0000003130317221 */ /* 0x040fe20000010000 */
[----:B------:R-:W-:Y:S01]  /*b9c0*/  F2FP.BF16.PACK_AB R125, R48, R47 ;  /* 0x0000002f307d723e */ /* 0x000fe200000010ff */
[----:B------:R-:W-:-:S02]  /*b9d0*/  IMAD.MOV.U32 R41, RZ, RZ, R54 ;  /* 0x000000ffff297224 */ /* 0x000fc400078e0036 */
[----:B------:R-:W-:Y:S02]  /*b9e0*/  IMAD.MOV.U32 R48, RZ, RZ, R55 ;  /* 0x000000ffff307224 */ /* 0x000fe400078e0037 */
[----:B------:R-:W-:-:S04]  /*b9f0*/  IMAD.WIDE.U32 R52, R52, -0x2daee0ad, RZ ;  /* 0xd2511f5334347825 */ /* 0x000fc800078e00ff */
[----:B------:R-:W-:-:S04]  /*ba00*/  IMAD.WIDE.U32 R54, R75, -0x2daee0ad, RZ ;  /* 0xd2511f534b367825 */ /* 0x000fc800078e00ff */
[----:B------:R-:W-:Y:S01]  /*ba10*/  IMAD.MOV.U32 R75, RZ, RZ, R41 ;  /* 0x000000ffff4b7224 */ /* 0x000fe200078e0029 */
[----:B------:R-:W-:Y:S01]  /*ba20*/  LOP3.LUT R41, R55, UR25, R52, 0x96, !PT ;  /* 0x0000001937297c12 */ /* 0x000fe2000f8e9634 */
[----:B------:R-:W-:-:S04]  /*ba30*/  IMAD.WIDE.U32 R46, R76, -0x2daee0ad, RZ ;  /* 0xd2511f534c2e7825 */ /* 0x000fc800078e00ff */
[----:B------:R-:W-:-:S05]  /*ba40*/  IMAD.WIDE.U32 R52, R41, -0x326172a9, RZ ;  /* 0xcd9e8d5729347825 */ /* 0x000fca00078e00ff */
[----:B------:R-:W-:Y:S01]  /*ba50*/  LOP3.LUT R41, R53, UR24, R88, 0x96, !PT ;  /* 0x0000001835297c12 */ /* 0x000fe2000f8e9658 */
[----:B------:R-:W-:Y:S01]  /*ba60*/  IMAD.MOV.U32 R76, RZ, RZ, R44 ;  /* 0x000000ffff4c7224 */ /* 0x000fe200078e002c */
[----:B------:R-:W-:-:S03]  /*ba70*/  LOP3.LUT R44, R47, UR23, R54, 0x96, !PT ;  /* 0x000000172f2c7c12 */ /* 0x000fc6000f8e9636 */
[----:B------:R-:W-:Y:S01]  /*ba80*/  IMAD.WIDE.U32 R54, R41, -0x2daee0ad, RZ ;  /* 0xd2511f5329367825 */ /* 0x000fe200078e00ff */
[----:B------:R-:W1:Y:S04]  /*ba90*/  MUFU.EX2 R123, R130 ;  /* 0x00000082007b7308 */ /* 0x000e680000000800 */
[----:B------:R-:W-:Y:S01]  /*baa0*/  LOP3.LUT R41, R55, UR14, R46, 0x96, !PT ;  /* 0x0000000e37297c12 */ /* 0x000fe2000f8e962e */
[----:B------:R-:W-:-:S05]  /*bab0*/  IMAD.WIDE.U32 R46, R44, -0x326172a9, RZ ;  /* 0xcd9e8d572c2e7825 */ /* 0x000fca00078e00ff */
[----:B------:R-:W-:-:S05]  /*bac0*/  LOP3.LUT R52, R47, UR21, R52, 0x96, !PT ;  /* 0x000000152f347c12 */ /* 0x000fca000f8e9634 */
[----:B------:R-:W-:-:S05]  /*bad0*/  IMAD.WIDE.U32 R52, R52, -0x2daee0ad, RZ ;  /* 0xd2511f5334347825 */ /* 0x000fca00078e00ff */
[----:B------:R-:W-:Y:S01]  /*bae0*/  LOP3.LUT R54, R53, UR5, R54, 0x96, !PT ;  /* 0x0000000535367c12 */ /* 0x000fe2000f8e9636 */
[C---:B-1----:R-:W-:Y:S01]  /*baf0*/  FADD.FTZ R42, R123.reuse, R42 ;  /* 0x0000002a7b2a7221 */ /* 0x042fe20000010000 */
[----:B------:R-:W-:Y:S01]  /*bb00*/  F2FP.BF16.PACK_AB R123, R123, R148 ;  /* 0x000000947b7b723e */ /* 0x000fe200000010ff */
[----:B------:R-:W-:Y:S02]  /*bb10*/  IMAD.MOV.U32 R53, RZ, RZ, R149 ;  /* 0x000000ffff357224 */ /* 0x000fe400078e0095 */
[----:B------:R-:W-:-:S04]  /*bb20*/  IMAD.WIDE.U32 R148, R41, -0x326172a9, RZ ;  /* 0xcd9e8d5729947825 */ /* 0x000fc800078e00ff */
[----:B------:R-:W-:Y:S01]  /*bb30*/  IMAD.WIDE.U32 R54, R54, -0x326172a9, RZ ;  /* 0xcd9e8d5736367825 */ /* 0x000fe200078e00ff */
[----:B------:R-:W-:-:S04]  /*bb40*/  LOP3.LUT R46, R149, UR13, R46, 0x96, !PT ;  /* 0x0000000d952e7c12 */ /* 0x000fc8000f8e962e */
[----:B------:R-:W-:Y:S01]  /*bb50*/  LOP3.LUT R47, R55, UR30, R148, 0x96, !PT ;  /* 0x0000001e372f7c12 */ /* 0x000fe2000f8e9694 */
[----:B------:R-:W-:-:S04]  /*bb60*/  IMAD.WIDE.U32 R148, R101, -0x326172a9, RZ ;  /* 0xcd9e8d5765947825 */ /* 0x000fc800078e00ff */
[----:B------:R-:W-:Y:S01]  /*bb70*/  IMAD.MOV.U32 R149, RZ, RZ, R48 ;  /* 0x000000ffff957224 */ /* 0x000fe200078e0030 */
[----:B------:R-:W-:Y:S02]  /*bb80*/  LOP3.LUT R48, R47, 0xff, RZ, 0xc0, !PT ;  /* 0x000000ff2f307812 */ /* 0x000fe400078ec0ff */
[----:B------:R-:W-:Y:S01]  /*bb90*/  LOP3.LUT R44, R115, UR28, R148, 0x96, !PT ;  /* 0x0000001c732c7c12 */ /* 0x000fe2000f8e9694 */
[----:B------:R-:W-:Y:S01]  /*bba0*/  IMAD.MOV.U32 R148, RZ, RZ, R75 ;  /* 0x000000ffff947224 */ /* 0x000fe200078e004b */
[----:B------:R-:W-:Y:S01]  /*bbb0*/  ISETP.GE.U32.AND P6, PT, R217, R48, PT ;  /* 0x00000030d900720c */ /* 0x000fe20003fc6070 */
[----:B------:R-:W-:Y:S01]  /*bbc0*/  IMAD.MOV.U32 R75, RZ, RZ, R119 ;  /* 0x000000ffff4b7224 */ /* 0x000fe200078e0077 */
[----:B------:R-:W-:Y:S01]  /*bbd0*/  LOP3.LUT R48, R47, 0xffff, RZ, 0xc0, !PT ;  /* 0x0000ffff2f307812 */ /* 0x000fe200078ec0ff */
[----:B------:R-:W1:Y:S01]  /*bbe0*/  MUFU.EX2 R119, R126 ;  /* 0x0000007e00777308 */ /* 0x000e620000000800 */
[----:B------:R-:W2:Y:S02]  /*bbf0*/  S2R R7, SR_TID.X ;  /* 0x0000000000077919 */ /* 0x000ea40000002100 */
[----:B------:R-:W-:-:S04]  /*bc00*/  SHF.R.U32.HI R48, RZ, 0x8, R48 ;  /* 0x00000008ff307819 */ /* 0x000fc80000011630 */
[----:B------:R-:W-:-:S04]  /*bc10*/  LOP3.LUT R48, R48, 0xffff, RZ, 0xc0, !PT ;  /* 0x0000ffff30307812 */ /* 0x000fc800078ec0ff */
[----:B------:R-:W-:Y:S02]  /*bc20*/  ISETP.GE.U32.AND P3, PT, R217, R48, PT ;  /* 0x00000030d900720c */ /* 0x000fe40003f66070 */
[----:B------:R-:W-:Y:S01]  /*bc30*/  SHF.R.U32.HI R48, RZ, 0x10, R47 ;  /* 0x00000010ff307819 */ /* 0x000fe2000001162f */
[----:B------:R-:W-:-:S03]  /*bc40*/  @!P6 HFMA2.BF16_V2 R40, -RZ.H0_H0, RZ.H0_H0, -R174.H0_H0 ;  /* 0x200000ffff28e231 */ /* 0x000fc600003409ae */
[----:B------:R-:W-:-:S04]  /*bc50*/  LOP3.LUT R48, R48, 0xff, RZ, 0xc0, !PT ;  /* 0x000000ff30307812 */ /* 0x000fc800078ec0ff */
[C---:B------:R-:W-:Y:S02]  /*bc60*/  ISETP.GE.U32.AND P4, PT, R217.reuse, R48, PT ;  /* 0x00000030d900720c */ /* 0x040fe40003f86070 */
[----:B------:R-:W-:Y:S01]  /*bc70*/  LOP3.LUT R48, R54, 0xff, RZ, 0xc0, !PT ;  /* 0x000000ff36307812 */ /* 0x000fe200078ec0ff */
[----:B------:R-:W-:Y:S01]  /*bc80*/  @!P3 HFMA2.BF16_V2 R39, -RZ.H0_H0, RZ.H0_H0, -R173.H0_H0 ;  /* 0x200000ffff27b231 */ /* 0x000fe200003409ad */
[----:B------:R-:W-:Y:S02]  /*bc90*/  IMAD.MOV.U32 R115, RZ, RZ, R121 ;  /* 0x000000ffff737224 */ /* 0x000fe400078e0079 */
[----:B------:R-:W-:Y:S02]  /*bca0*/  ISETP.GE.U32.AND P1, PT, R217, R48, PT ;  /* 0x00000030d900720c */ /* 0x000fe40003f26070 */
[----:B------:R-:W-:Y:S02]  /*bcb0*/  SHF.R.U32.HI R48, RZ, 0x18, R54 ;  /* 0x00000018ff307819 */ /* 0x000fe40000011636 */
[----:B------:R-:W-:-:S02]  /*bcc0*/  PRMT R175, R37, 0x7632, R175 ;  /* 0x0000763225af7816 */ /* 0x000fc400000000af */
[----:B------:R-:W-:Y:S02]  /*bcd0*/  ISETP.GE.U32.AND P5, PT, R217, R48, PT ;  /* 0x00000030d900720c */ /* 0x000fe40003fa6070 */
[----:B------:R-:W-:-:S05]  /*bce0*/  PRMT R167, R168, 0x7632, R167 ;  /* 0x00007632a8a77816 */ /* 0x000fca00000000a7 */
[----:B------:R-:W-:Y:S01]  /*bcf0*/  @!P1 HFMA2.BF16_V2 R35, -RZ.H0_H0, RZ.H0_H0, -R168.H0_H0 ;  /* 0x200000ffff239231 */ /* 0x000fe200003409a8 */
[----:B------:R-:W-:-:S05]  /*bd00*/  PRMT R169, R172, 0x7632, R169 ;  /* 0x00007632aca97816 */ /* 0x000fca00000000a9 */
[----:B------:R-:W-:Y:S01]  /*bd10*/  @!P5 HFMA2.BF16_V2 R32, -RZ.H0_H0, RZ.H0_H0, -R169.H0_H0 ;  /* 0x200000ffff20d231 */ /* 0x000fe200003409a9 */
[----:B----4-:R-:W-:Y:S01]  /*bd20*/  LOP3.LUT R41, R218, 0x7ffffffc, RZ, 0xc0, !PT ;  /* 0x7ffffffcda297812 */ /* 0x010fe200078ec0ff */
[----:B------:R-:W-:Y:S02]  /*bd30*/  IMAD.MOV.U32 R218, RZ, RZ, R76 ;  /* 0x000000ffffda7224 */ /* 0x000fe400078e004c */
[----:B------:R-:W-:Y:S02]  /*bd40*/  IMAD.MOV.U32 R76, RZ, RZ, R105 ;  /* 0x000000ffff4c7224 */ /* 0x000fe400078e0069 */
[----:B------:R-:W-:Y:S01]  /*bd50*/  IMAD.MOV.U32 R105, RZ, RZ, R50 ;  /* 0x000000ffff697224 */ /* 0x000fe200078e0032 */
[----:B------:R-:W-:Y:S02]  /*bd60*/  SHF.R.U32.HI R50, RZ, 0x18, R47 ;  /* 0x00000018ff327819 */ /* 0x000fe4000001162f */
[----:B------:R-:W-:Y:S01]  /*bd70*/  LOP3.LUT R47, R54, 0xffff, RZ, 0xc0, !PT ;  /* 0x0000ffff362f7812 */ /* 0x000fe200078ec0ff */
[----:B------:R-:W-:Y:S01]  /*bd80*/  IMAD.MOV.U32 R55, RZ, RZ, R53 ;  /* 0x000000ffff377224 */ /* 0x000fe200078e0035 */
[----:B------:R-:W-:Y:S01]  /*bd90*/  ISETP.GE.U32.AND P2, PT, R217, R50, PT ;  /* 0x00000032d900720c */ /* 0x000fe20003f46070 */
[----:B-1----:R-:W-:Y:S01]  /*bda0*/  FADD.FTZ R53, R119, R42 ;  /* 0x0000002a77357221 */ /* 0x002fe20000010000 */
[----:B------:R-:W-:Y:S01]  /*bdb0*/  SHF.R.U32.HI R50, RZ, 0x10, R54 ;  /* 0x00000010ff327819 */ /* 0x000fe20000011636 */
[----:B------:R-:W-:-:S02]  /*bdc0*/  FADD.FTZ R42, R122, R49 ;  /* 0x000000317a2a7221 */ /* 0x000fc40000010000 */
[----:B------:R-:W-:Y:S01]  /*bdd0*/  IMAD.MOV.U32 R49, RZ, RZ, R76 ;  /* 0x000000ffff317224 */ /* 0x000fe200078e004c */
[----:B------:R-:W-:Y:S02]  /*bde0*/  PRMT R76, R174, 0x5410, R173 ;  /* 0x00005410ae4c7816 */ /* 0x000fe400000000ad */
[----:B------:R-:W-:Y:S02]  /*bdf0*/  LOP3.LUT R50, R50, 0xff, RZ, 0xc0, !PT ;  /* 0x000000ff32327812 */ /* 0x000fe400078ec0ff */
[----:B------:R-:W-:Y:S01]  /*be00*/  @!P6 PRMT R174, R40, 0x5410, RZ ;  /* 0x0000541028aee816 */ /* 0x000fe200000000ff */
[----:B------:R-:W-:Y:S01]  /*be10*/  IMAD.MOV.U32 R40, RZ, RZ, R216 ;  /* 0x000000ffff287224 */ /* 0x000fe200078e00d8 */
[----:B------:R-:W-:Y:S02]  /*be20*/  SHF.R.U32.HI R47, RZ, 0x8, R47 ;  /* 0x00000008ff2f7819 */ /* 0x000fe4000001162f */
[----:B------:R-:W-:Y:S01]  /*be30*/  ISETP.GE.U32.AND P6, PT, R217, R50, PT ;  /* 0x00000032d900720c */ /* 0x000fe20003fc6070 */
[----:B------:R-:W-:Y:S01]  /*be40*/  IMAD.MOV.U32 R50, RZ, RZ, R40 ;  /* 0x000000ffff327224 */ /* 0x000fe200078e0028 */
[----:B------:R-:W-:Y:S01]  /*be50*/  LOP3.LUT R40, R47, 0xffff, RZ, 0xc0, !PT ;  /* 0x0000ffff2f287812 */ /* 0x000fe200078ec0ff */
[----:B------:R-:W-:Y:S01]  /*be60*/  IMAD.WIDE.U32 R46, R46, -0x2daee0ad, RZ ;  /* 0xd2511f532e2e7825 */ /* 0x000fe200078e00ff */
[----:B--2---:R-:W-:-:S02]  /*be70*/  IADD3 R41, -R41, R7, -R178 ;  /* 0x0000000729297210 */ /* 0x004fc40007ffe9b2 */
[----:B------:R-:W-:Y:S02]  /*be80*/  PRMT R178, R37, 0x7610, R178 ;  /* 0x0000761025b27816 */ /* 0x000fe400000000b2 */
[----:B------:R-:W-:Y:S02]  /*be90*/  @!P3 PRMT R173, R39, 0x5410, RZ ;  /* 0x0000541027adb816 */ /* 0x000fe400000000ff */
[----:B------:R-:W-:Y:S01]  /*bea0*/  ISETP.GE.U32.AND P3, PT, R217, R40, PT ;  /* 0x00000028d900720c */ /* 0x000fe20003f66070 */
[----:B------:R-:W-:Y:S01]  /*beb0*/  IMAD.MOV.U32 R40, RZ, RZ, R115 ;  /* 0x000000ffff287224 */ /* 0x000fe200078e0073 */
[----:B------:R-:W-:Y:S01]  /*bec0*/  LOP3.LUT R39, R47, UR29, R52, 0x96, !PT ;  /* 0x0000001d2f277c12 */ /* 0x000fe2000f8e9634 */
[----:B------:R-:W-:Y:S01]  /*bed0*/  @!P4 HFMA2.BF16_V2 R36, -RZ.H0_H0, RZ.H0_H0, -R178.H0_H0 ;  /* 0x200000ffff24c231 */ /* 0x000fe200003409b2 */
[----:B------:R-:W-:Y:S01]  /*bee0*/  FADD.FTZ R48, R124, R53 ;  /* 0x000000357c307221 */ /* 0x000fe20000010000 */
[----:B------:R-:W1:Y:S01]  /*bef0*/  MUFU.EX2 R115, R118 ;  /* 0x0000007600737308 */ /* 0x000e620000000800 */
[----:B------:R-:W-:Y:S01]  /*bf00*/  IMAD.MOV.U32 R52, RZ, RZ, R40 ;  /* 0x000000ffff347224 */ /* 0x000fe200078e0028 */
[----:B------:R-:W-:Y:S01]  /*bf10*/  SHF.R.U32.HI R40, RZ, 0x10, R39 ;  /* 0x00000010ff287819 */ /* 0x000fe20000011627 */
[----:B------:R-:W-:Y:S01]  /*bf20*/  IMAD.MOV.U32 R53, RZ, RZ, R75 ;  /* 0x000000ffff357224 */ /* 0x000fe200078e004b */
[----:B------:R-:W-:Y:S01]  /*bf30*/  PRMT R75, R178, 0x5410, R175 ;  /* 0x00005410b24b7816 */ /* 0x000fe200000000af */
[----:B------:R-:W-:Y:S01]  /*bf40*/  @!P2 HFMA2.BF16_V2 R38, -RZ.H0_H0, RZ.H0_H0, -R175.H0_H0 ;  /* 0x200000ffff26a231 */ /* 0x000fe200003409af */
[----:B------:R-:W-:-:S02]  /*bf50*/  @!P4 PRMT R178, R36, 0x5410, RZ ;  /* 0x0000541024b2c816 */ /* 0x000fc400000000ff */
[----:B------:R-:W-:Y:S02]  /*bf60*/  LOP3.LUT R36, R39, 0xff, RZ, 0xc0, !PT ;  /* 0x000000ff27247812 */ /* 0x000fe400078ec0ff */
[----:B------:R-:W-:Y:S01]  /*bf70*/  LOP3.LUT R40, R40, 0xff, RZ, 0xc0, !PT ;  /* 0x000000ff28287812 */ /* 0x000fe200078ec0ff */
[----:B------:R-:W-:Y:S01]  /*bf80*/  @!P3 HFMA2.BF16_V2 R34, -RZ.H0_H0, RZ.H0_H0, -R167.H0_H0 ;  /* 0x200000ffff22b231 */ /* 0x000fe200003409a7 */
[C---:B------:R-:W-:Y:S02]  /*bf90*/  ISETP.GE.U32.AND P4, PT, R217.reuse, R36, PT ;  /* 0x00000024d900720c */ /* 0x040fe40003f86070 */
[----:B------:R-:W-:Y:S02]  /*bfa0*/  @!P2 PRMT R175, R38, 0x5410, RZ ;  /* 0x0000541026afa816 */ /* 0x000fe400000000ff */
[----:B------:R-:W-:Y:S02]  /*bfb0*/  SHF.R.U32.HI R36, RZ, 0x18, R39 ;  /* 0x00000018ff247819 */ /* 0x000fe40000011627 */
[----:B------:R-:W-:Y:S01]  /*bfc0*/  ISETP.GE.U32.AND P2, PT, R217, R40, PT ;  /* 0x00000028d900720c */ /* 0x000fe20003f46070 */
[----:B------:R-:W-:Y:S01]  /*bfd0*/  IMAD.MOV.U32 R40, RZ, RZ, R50 ;  /* 0x000000ffff287224 */ /* 0x000fe200078e0032 */
[----:B------:R-:W-:-:S02]  /*bfe0*/  LOP3.LUT R39, R39, 0xffff, RZ, 0xc0, !PT ;  /* 0x0000ffff27277812 */ /* 0x000fc400078ec0ff */
[----:B------:R-:W-:Y:S02]  /*bff0*/  PRMT R50, R168, 0x5410, R167 ;  /* 0x00005410a8327816 */ /* 0x000fe400000000a7 */
[----:B------:R-:W-:Y:S02]  /*c000*/  @!P3 PRMT R167, R34, 0x5410, RZ ;  /* 0x0000541022a7b816 */ /* 0x000fe400000000ff */
[----:B------:R-:W-:Y:S01]  /*c010*/  SHF.R.U32.HI R34, RZ, 0x8, R39 ;  /* 0x00000008ff227819 */ /* 0x000fe20000011627 */
[----:B-1----:R-:W-:Y:S01]  /*c020*/  FADD.FTZ R37, R115, R48 ;  /* 0x0000003073257221 */ /* 0x002fe20000010000 */
[----:B------:R-:W-:Y:S01]  /*c030*/  @!P1 PRMT R168, R35, 0x5410, RZ ;  /* 0x0000541023a89816 */ /* 0x000fe200000000ff */
[----:B------:R-:W-:Y:S01]  /*c040*/  IMAD.MOV.U32 R48, RZ, RZ, R108 ;  /* 0x000000ffff307224 */ /* 0x000fe200078e006c */
[----:B------:R-:W-:Y:S01]  /*c050*/  LOP3.LUT R34, R34, 0xffff, RZ, 0xc0, !PT ;  /* 0x0000ffff22227812 */ /* 0x000fe200078ec0ff */
[----:B------:R-:W-:Y:S01]  /*c060*/  FADD.FTZ R108, R116, R37 ;  /* 0x00000025746c7221 */ /* 0x000fe20000010000 */
[----:B------:R-:W-:Y:S01]  /*c070*/  ISETP.GE.U32.AND P1, PT, R217, R36, PT ;  /* 0x00000024d900720c */ /* 0x000fe20003f26070 */
[----:B------:R-:W-:Y:S01]  /*c080*/  IMAD.WIDE.U32 R36, R101, -0x326172a9, RZ ;  /* 0xcd9e8d5765247825 */ /* 0x000fe200078e00ff */
[----:B------:R-:W-:Y:S01]  /*c090*/  ISETP.GE.U32.AND P3, PT, R217, R34, PT ;  /* 0x00000022d900720c */ /* 0x000fe20003f66070 */
[----:B------:R-:W-:-:S03]  /*c0a0*/  @!P6 HFMA2.BF16_V2 R33, -RZ.H0_H0, RZ.H0_H0, -R172.H0_H0 ;  /* 0x200000ffff21e231 */ /* 0x000fc600003409ac */
[----:B------:R-:W-:Y:S01]  /*c0b0*/  LOP3.LUT R36, R37, R100, RZ, 0x3c, !PT ;  /* 0x0000006425247212 */ /* 0x000fe200078e3cff */
[----:B------:R-:W-:Y:S01]  /*c0c0*/  IMAD.MOV.U32 R38, RZ, RZ, R52 ;  /* 0x000000ffff267224 */ /* 0x000fe200078e0034 */
[----:B------:R-:W-:Y:S02]  /*c0d0*/  PRMT R52, R172, 0x5410, R169 ;  /* 0x00005410ac347816 */ /* 0x000fe400000000a9 */
[----:B------:R-:W-:Y:S01]  /*c0e0*/  LOP3.LUT R114, R89, UR26, R114, 0x96, !PT ;  /* 0x0000001a59727c12 */ /* 0x000fe2000f8e9672 */
[----:B------:R-:W-:Y:S01]  /*c0f0*/  IMAD.WIDE.U32 R36, R36, -0x2daee0ad, RZ ;  /* 0xd2511f5324247825 */ /* 0x000fe200078e00ff */
[----:B------:R-:W-:Y:S02]  /*c100*/  @!P6 PRMT R172, R33, 0x5410, RZ ;  /* 0x0000541021ace816 */ /* 0x000fe400000000ff */
[----:B------:R-:W-:Y:S01]  /*c110*/  @!P5 PRMT R169, R32, 0x5410, RZ ;  /* 0x0000541020a9d816 */ /* 0x000fe200000000ff */
[----:B------:R-:W-:Y:S01]  /*c120*/  IMAD.WIDE.U32 R32, R44, -0x2daee0ad, RZ ;  /* 0xd2511f532c207825 */ /* 0x000fe200078e00ff */
[----:B------:R-:W-:Y:S01]  /*c130*/  PRMT R130, R131, 0x7632, R130 ;  /* 0x0000763283827816 */ /* 0x000fe20000000082 */
[----:B------:R-:W-:-:S02]  /*c140*/  @!P4 HFMA2.BF16_V2 R31, -RZ.H0_H0, RZ.H0_H0, -R131.H0_H0 ;  /* 0x200000ffff1fc231 */ /* 0x000fc40000340983 */
[----:B------:R-:W-:Y:S01]  /*c150*/  IMAD.WIDE.U32 R34, R114, -0x2daee0ad, RZ ;  /* 0xd2511f5372227825 */ /* 0x000fe200078e00ff */
[----:B------:R-:W-:Y:S01]  /*c160*/  LOP3.LUT R33, R33, UR25, R36, 0x96, !PT ;  /* 0x0000001921217c12 */ /* 0x000fe2000f8e9624 */
[----:B------:R-:W-:Y:S02]  /*c170*/  @!P3 HFMA2.BF16_V2 R30, -RZ.H0_H0, RZ.H0_H0, -R130.H0_H0 ;  /* 0x200000ffff1eb231 */ /* 0x000fe40000340982 */
[----:B------:R-:W-:Y:S02]  /*c180*/  IMAD.MOV.U32 R44, RZ, RZ, R40 ;  /* 0x000000ffff2c7224 */ /* 0x000fe400078e0028 */
[----:B------:R-:W-:Y:S01]  /*c190*/  IMAD.MOV.U32 R40, RZ, RZ, R213 ;  /* 0x000000ffff287224 */ /* 0x000fe200078e00d5 */
[----:B------:R-:W-:Y:S02]  /*c1a0*/  PRMT R213, R131, 0x5410, R130 ;  /* 0x0000541083d57816 */ /* 0x000fe40000000082 */
[----:B------:R-:W-:Y:S02]  /*c1b0*/  LOP3.LUT R32, R35, UR23, R32, 0x96, !PT ;  /* 0x0000001723207c12 */ /* 0x000fe4000f8e9620 */
[----:B------:R-:W-:-:S02]  /*c1c0*/  @!P4 PRMT R131, R31, 0x5410, RZ ;  /* 0x000054101f83c816 */ /* 0x000fc400000000ff */
[----:B------:R-:W-:Y:S01]  /*c1d0*/  @!P3 PRMT R130, R30, 0x5410, RZ ;  /* 0x000054101e82b816 */ /* 0x000fe200000000ff */
[----:B------:R-:W-:-:S04]  /*c1e0*/  IMAD.WIDE.U32 R30, R33, -0x326172a9, RZ ;  /* 0xcd9e8d57211e7825 */ /* 0x000fc800078e00ff */
[----:B------:R-:W-:Y:S01]  /*c1f0*/  IMAD.WIDE.U32 R32, R32, -0x326172a9, RZ ;  /* 0xcd9e8d5720207825 */ /* 0x000fe200078e00ff */
[----:B------:R-:W-:-:S04]  /*c200*/  LOP3.LUT R88, R31, UR24, R88, 0x96, !PT ;  /* 0x000000181f587c12 */ /* 0x000fc8000f8e9658 */
[----:B------:R-:W-:Y:S01]  /*c210*/  LOP3.LUT R30, R33, UR21, R30, 0x96, !PT ;  /* 0x00000015211e7c12 */ /* 0x000fe2000f8e961e */
[----:B------:R-:W-:Y:S01]  /*c220*/  IMAD.WIDE.U32 R88, R88, -0x2daee0ad, RZ ;  /* 0xd2511f5358587825 */ /* 0x000fe200078e00ff */
[----:B------:R-:W-:Y:S01]  /*c230*/  PRMT R165, R166, 0x7632, R165 ;  /* 0x00007632a6a57816 */ /* 0x000fe200000000a5 */
[----:B------:R-:W-:Y:S02]  /*c240*/  @!P2 HFMA2.BF16_V2 R29, -RZ.H0_H0, RZ.H0_H0, -R166.H0_H0 ;  /* 0x200000ffff1da231 */ /* 0x000fe400003409a6 */
[----:B------:R-:W-:Y:S01]  /*c250*/  IMAD.MOV.U32 R39, RZ, RZ, R48 ;  /* 0x000000ffff277224 */ /* 0x000fe200078e0030 */
[----:B------:R-:W-:Y:S01]  /*c260*/  LOP3.LUT R34, R89, UR14, R34, 0x96, !PT ;  /* 0x0000000e59227c12 */ /* 0x000fe2000f8e9622 */
[----:B------:R-:W-:Y:S01]  /*c270*/  IMAD.WIDE.U32 R36, R30, -0x2daee0ad, RZ ;  /* 0xd2511f531e247825 */ /* 0x000fe200078e00ff */
[----:B------:R-:W1:Y:S01]  /*c280*/  MUFU.EX2 R121, R120 ;  /* 0x0000007800797308 */ /* 0x000e620000000800 */
[----:B------:R-:W-:Y:S02]  /*c290*/  @!P1 HFMA2.BF16_V2 R28, -RZ.H0_H0, RZ.H0_H0, -R165.H0_H0 ;  /* 0x200000ffff1c9231 */ /* 0x000fe400003409a5 */
[----:B------:R-:W-:-:S02]  /*c2a0*/  IMAD.MOV.U32 R48, RZ, RZ, R38 ;  /* 0x000000ffff307224 */ /* 0x000fc400078e0026 */
[----:B------:R-:W-:Y:S01]  /*c2b0*/  IMAD.MOV.U32 R38, RZ, RZ, R218 ;  /* 0x000000ffff267224 */ /* 0x000fe200078e00da */
[----:B------:R-:W-:Y:S02]  /*c2c0*/  PRMT R218, R166, 0x5410, R165 ;  /* 0x00005410a6da7816 */ /* 0x000fe400000000a5 */
[----:B------:R-:W-:Y:S01]  /*c2d0*/  @!P2 PRMT R166, R29, 0x5410, RZ ;  /* 0x000054101da6a816 */ /* 0x000fe200000000ff */
[----:B------:R-:W-:Y:S01]  /*c2e0*/  IMAD.WIDE.U32 R34, R34, -0x326172a9, RZ ;  /* 0xcd9e8d5722227825 */ /* 0x000fe200078e00ff */
[----:B------:R-:W-:Y:S02]  /*c2f0*/  LOP3.LUT R29, R37, UR5, R88, 0x96, !PT ;  /* 0x00000005251d7c12 */ /* 0x000fe4000f8e9658 */
[----:B------:R-:W-:Y:S01]  /*c300*/  SHF.R.U32.HI R30, RZ, 0x18, R46 ;  /* 0x00000018ff1e7819 */ /* 0x000fe2000001162e */
[----:B------:R-:W2:Y:S01]  /*c310*/  MUFU.EX2 R113, R113 ;  /* 0x0000007100717308 */ /* 0x000ea20000000800 */
[----:B------:R-:W-:Y:S01]  /*c320*/  @!P1 PRMT R165, R28, 0x5410, RZ ;  /* 0x000054101ca59816 */ /* 0x000fe200000000ff */
[----:B------:R-:W-:Y:S01]  /*c330*/  IMAD.MOV.U32 R37, RZ, RZ, R40 ;  /* 0x000000ffff257224 */ /* 0x000fe200078e0028 */
[----:B------:R-:W-:-:S02]  /*c340*/  LOP3.LUT R28, R46, 0xff, RZ, 0xc0, !PT ;  /* 0x000000ff2e1c7812 */ /* 0x000fc400078ec0ff */
[----:B------:R-:W-:Y:S01]  /*c350*/  ISETP.GE.U32.AND P1, PT, R217, R30, PT ;  /* 0x0000001ed900720c */ /* 0x000fe20003f26070 */
[----:B------:R-:W-:Y:S01]  /*c360*/  IMAD.WIDE.U32 R30, R29, -0x326172a9, RZ ;  /* 0xcd9e8d571d1e7825 */ /* 0x000fe200078e00ff */
[----:B------:R-:W-:Y:S01]  /*c370*/  LOP3.LUT R29, R35, UR13, R32, 0x96, !PT ;  /* 0x0000000d231d7c12 */ /* 0x000fe2000f8e9620 */
[----:B------:R-:W4:Y:S01]  /*c380*/  MUFU.EX2 R40, R111 ;  /* 0x0000006f00287308 */ /* 0x000f220000000800 */
[----:B------:R-:W-:Y:S01]  /*c390*/  ISETP.GE.U32.AND P6, PT, R217, R28, PT ;  /* 0x0000001cd900720c */ /* 0x000fe20003fc6070 */
[----:B------:R-:W-:Y:S01]  /*c3a0*/  IMAD.MOV.U32 R89, RZ, RZ, R44 ;  /* 0x000000ffff597224 */ /* 0x000fe200078e002c */
[----:B------:R-:W-:Y:S02]  /*c3b0*/  LOP3.LUT R28, R46, 0xffff, RZ, 0xc0, !PT ;  /* 0x0000ffff2e1c7812 */ /* 0x000fe400078ec0ff */
[----:B------:R-:W-:Y:S01]  /*c3c0*/  SHF.R.U32.HI R44, RZ, 0x10, R46 ;  /* 0x00000010ff2c7819 */ /* 0x000fe2000001162e */
[----:B------:R-:W-:Y:S01]  /*c3d0*/  IMAD.WIDE.U32 R46, R29, -0x2daee0ad, RZ ;  /* 0xd2511f531d2e7825 */ /* 0x000fe200078e00ff */
[----:B------:R-:W-:-:S02]  /*c3e0*/  SHF.R.U32.HI R28, RZ, 0x8, R28 ;  /* 0x00000008ff1c7819 */ /* 0x000fc4000001161c */
[----:B------:R-:W-:Y:S01]  /*c3f0*/  LOP3.LUT R35, R31, UR30, R34, 0x96, !PT ;  /* 0x0000001e1f237c12 */ /* 0x000fe2000f8e9622 */
[----:B-1----:R-:W-:Y:S01]  /*c400*/  FADD.FTZ R42, R121, R42 ;  /* 0x0000002a792a7221 */ /* 0x002fe20000010000 */
[C---:B------:R-:W-:Y:S01]  /*c410*/  LOP3.LUT R33, R30.reuse, 0xffff, RZ, 0xc0, !PT ;  /* 0x0000ffff1e217812 */ /* 0x040fe200078ec0ff */
[----:B------:R-:W-:Y:S01]  /*c420*/  IMAD.MOV.U32 R88, RZ, RZ, R38 ;  /* 0x000000ffff587224 */ /* 0x000fe200078e0026 */
[----:B------:R-:W-:Y:S02]  /*c430*/  LOP3.LUT R38, R30, 0xff, RZ, 0xc0, !PT ;  /* 0x000000ff1e267812 */ /* 0x000fe400078ec0ff */
[--C-:B------:R-:W-:Y:S02]  /*c440*/  SHF.R.U32.HI R32, RZ, 0x10, R30.reuse ;  /* 0x00000010ff207819 */ /* 0x100fe4000001161e */
[----:B------:R-:W-:Y:S02]  /*c450*/  SHF.R.U32.HI R34, RZ, 0x18, R30 ;  /* 0x00000018ff227819 */ /* 0x000fe4000001161e */
[----:B------:R-:W-:-:S02]  /*c460*/  LOP3.LUT R30, R47, UR29, R36, 0x96, !PT ;  /* 0x0000001d2f1e7c12 */ /* 0x000fc4000f8e9624 */
[----:B------:R-:W-:Y:S01]  /*c470*/  LOP3.LUT R29, R46, 0xffff, RZ, 0xc0, !PT ;  /* 0x0000ffff2e1d7812 */ /* 0x000fe200078ec0ff */
[----:B------:R-:W-:Y:S01]  /*c480*/  IMAD.MOV.U32 R47, RZ, RZ, R37 ;  /* 0x000000ffff2f7224 */ /* 0x000fe200078e0025 */
[----:B------:R-:W-:Y:S01]  /*c490*/  LOP3.LUT R28, R28, 0xffff, RZ, 0xc0, !PT ;  /* 0x0000ffff1c1c7812 */ /* 0x000fe200078ec0ff */
[----:B--2---:R-:W-:Y:S02]  /*c4a0*/  FADD.FTZ R37, R113, R42 ;  /* 0x0000002a71257221 */ /* 0x004fe40000010000 */
[----:B------:R-:W-:Y:S01]  /*c4b0*/  IMAD.MOV.U32 R54, RZ, RZ, R219 ;  /* 0x000000ffff367224 */ /* 0x000fe200078e00db */
[----:B------:R-:W-:Y:S01]  /*c4c0*/  ISETP.GE.U32.AND P3, PT, R217, R28, PT ;  /* 0x0000001cd900720c */ /* 0x000fe20003f66070 */
[----:B------:R1:W5:Y:S01]  /*c4d0*/  LDL.LU R219, [R1+0x230] ;  /* 0x0002300001db7983 */ /* 0x0003620000300800 */
[C---:B----4-:R-:W-:Y:S01]  /*c4e0*/  FADD.FTZ R28, R40.reuse, R37 ;  /* 0x00000025281c7221 */ /* 0x050fe20000010000 */
[----:B------:R-:W-:Y:S02]  /*c4f0*/  F2FP.BF16.PACK_AB R117, R40, R113 ;  /* 0x000000712875723e */ /* 0x000fe400000010ff */
[----:B------:R1:W5:Y:S04]  /*c500*/  LDL.LU R216, [R1+0x22c] ;  /* 0x00022c0001d87983 */ /* 0x0003680000300800 */
[----:B------:R-:W2:Y:S01]  /*c510*/  LDL R40, [R1+0x190] ;  /* 0x0001900001287983 */ /* 0x000ea20000100800 */
[----:B------:R-:W-:-:S02]  /*c520*/  LOP3.LUT R44, R44, 0xff, RZ, 0xc0, !PT ;  /* 0x000000ff2c2c7812 */ /* 0x000fc400078ec0ff */
[----:B------:R-:W-:Y:S02]  /*c530*/  LOP3.LUT R36, R46, 0xff, RZ, 0xc0, !PT ;  /* 0x000000ff2e247812 */ /* 0x000fe400078ec0ff */
[----:B------:R-:W-:Y:S02]  /*c540*/  ISETP.GE.U32.AND P5, PT, R217, R44, PT ;  /* 0x0000002cd900720c */ /* 0x000fe40003fa6070 */
[----:B------:R-:W-:Y:S01]  /*c550*/  PRMT R126, R127, 0x7632, R126 ;  /* 0x000076327f7e7816 */ /* 0x000fe2000000007e */
[----:B------:R-:W-:Y:S01]  /*c560*/  @!P6 HFMA2.BF16_V2 R27, -RZ.H0_H0, RZ.H0_H0, -R127.H0_H0 ;  /* 0x200000ffff1be231 */ /* 0x000fe2000034097f */
[C---:B------:R-:W-:Y:S02]  /*c570*/  ISETP.GE.U32.AND P4, PT, R217.reuse, R36, PT ;  /* 0x00000024d900720c */ /* 0x040fe40003f86070 */
[----:B------:R-:W-:Y:S01]  /*c580*/  ISETP.GE.U32.AND P2, PT, R217, R38, PT ;  /* 0x00000026d900720c */ /* 0x000fe20003f46070 */
[----:B------:R-:W-:Y:S01]  /*c590*/  @!P3 HFMA2.BF16_V2 R26, -RZ.H0_H0, RZ.H0_H0, -R126.H0_H0 ;  /* 0x200000ffff1ab231 */ /* 0x000fe2000034097e */
[----:B------:R-:W-:-:S02]  /*c5a0*/  SHF.R.U32.HI R31, RZ, 0x10, R46 ;  /* 0x00000010ff1f7819 */ /* 0x000fc4000001162e */
[----:B------:R-:W-:Y:S01]  /*c5b0*/  SHF.R.U32.HI R36, RZ, 0x18, R46 ;  /* 0x00000018ff247819 */ /* 0x000fe2000001162e */
[----:B------:R-:W-:Y:S01]  /*c5c0*/  IMAD.MOV.U32 R46, RZ, RZ, R48 ;  /* 0x000000ffff2e7224 */ /* 0x000fe200078e0030 */
[----:B------:R-:W-:Y:S02]  /*c5d0*/  LOP3.LUT R38, R35, 0xff, RZ, 0xc0, !PT ;  /* 0x000000ff23267812 */ /* 0x000fe400078ec0ff */
[----:B------:R-:W-:Y:S02]  /*c5e0*/  PRMT R48, R127, 0x5410, R126 ;  /* 0x000054107f307816 */ /* 0x000fe4000000007e */
[----:B------:R-:W-:Y:S02]  /*c5f0*/  @!P6 PRMT R127, R27, 0x5410, RZ ;  /* 0x000054101b7fe816 */ /* 0x000fe400000000ff */
[----:B------:R-:W-:Y:S02]  /*c600*/  ISETP.GE.U32.AND P6, PT, R217, R38, PT ;  /* 0x00000026d900720c */ /* 0x000fe40003fc6070 */
[----:B------:R-:W-:-:S02]  /*c610*/  PRMT R128, R129, 0x7632, R128 ;  /* 0x0000763281807816 */ /* 0x000fc40000000080 */
[----:B------:R-:W-:Y:S02]  /*c620*/  @!P3 PRMT R126, R26, 0x5410, RZ ;  /* 0x000054101a7eb816 */ /* 0x000fe400000000ff */
[--C-:B------:R-:W-:Y:S01]  /*c630*/  SHF.R.U32.HI R26, RZ, 0x10, R35.reuse ;  /* 0x00000010ff1a7819 */ /* 0x100fe20000011623 */
[----:B------:R-:W-:Y:S01]  /*c640*/  @!P5 HFMA2.BF16_V2 R25, -RZ.H0_H0, RZ.H0_H0, -R129.H0_H0 ;  /* 0x200000ffff19d231 */ /* 0x000fe20000340981 */
[----:B------:R-:W-:Y:S01]  /*c650*/  SHF.R.U32.HI R38, RZ, 0x18, R35 ;  /* 0x00000018ff267819 */ /* 0x000fe20000011623 */
[----:B------:R-:W-:Y:S01]  /*c660*/  @!P1 HFMA2.BF16_V2 R24, -RZ.H0_H0, RZ.H0_H0, -R128.H0_H0 ;  /* 0x200000ffff189231 */ /* 0x000fe20000340980 */
[----:B------:R-:W-:Y:S02]  /*c670*/  LOP3.LUT R26, R26, 0xff, RZ, 0xc0, !PT ;  /* 0x000000ff1a1a7812 */ /* 0x000fe400078ec0ff */
[----:B------:R-:W-:Y:S02]  /*c680*/  ISETP.GE.U32.AND P3, PT, R217, R38, PT ;  /* 0x00000026d900720c */ /* 0x000fe40003f66070 */
[----:B------:R-:W-:-:S02]  /*c690*/  PRMT R38, R129, 0x5410, R128 ;  /* 0x0000541081267816 */ /* 0x000fc40000000080 */
[----:B------:R-:W-:Y:S02]  /*c6a0*/  @!P5 PRMT R129, R25, 0x5410, RZ ;  /* 0x000054101981d816 */ /* 0x000fe400000000ff */
[----:B------:R-:W-:Y:S02]  /*c6b0*/  @!P1 PRMT R128, R24, 0x5410, RZ ;  /* 0x0000541018809816 */ /* 0x000fe400000000ff */
[----:B------:R-:W-:Y:S02]  /*c6c0*/  ISETP.GE.U32.AND P5, PT, R217, R26, PT ;  /* 0x0000001ad900720c */ /* 0x000fe40003fa6070 */
[----:B------:R-:W-:Y:S01]  /*c6d0*/  SHF.R.U32.HI R24, RZ, 0x8, R33 ;  /* 0x00000008ff187819 */ /* 0x000fe20000011621 */
[----:B------:R-:W-:Y:S01]  /*c6e0*/  @!P6 HFMA2.BF16_V2 R23, -RZ.H0_H0, RZ.H0_H0, -R123.H0_H0 ;  /* 0x200000ffff17e231 */ /* 0x000fe2000034097b */
[----:B------:R-:W-:Y:S02]  /*c6f0*/  F2FP.BF16.PACK_AB R121, R121, R122 ;  /* 0x0000007a7979723e */ /* 0x000fe400000010ff */
[----:B------:R-:W-:Y:S01]  /*c700*/  PRMT R122, R123, 0x7632, R122 ;  /* 0x000076327b7a7816 */ /* 0x000fe2000000007a */
[----:B------:R-:W-:Y:S01]  /*c710*/  IMAD.MOV.U32 R27, RZ, RZ, R88 ;  /* 0x000000ffff1b7224 */ /* 0x000fe200078e0058 */
[----:B------:R-:W-:-:S02]  /*c720*/  LOP3.LUT R24, R24, 0xffff, RZ, 0xc0, !PT ;  /* 0x0000ffff18187812 */ /* 0x000fc400078ec0ff */
[----:B------:R-:W-:Y:S02]  /*c730*/  F2FP.BF16.PACK_AB R119, R124, R119 ;  /* 0x000000777c77723e */ /* 0x000fe400000010ff */
[----:B------:R-:W-:Y:S02]  /*c740*/  PRMT R88, R123, 0x5410, R122 ;  /* 0x000054107b587816 */ /* 0x000fe4000000007a */
[----:B------:R-:W-:Y:S02]  /*c750*/  @!P6 PRMT R123, R23, 0x5410, RZ ;  /* 0x00005410177be816 */ /* 0x000fe400000000ff */
[----:B------:R-:W-:Y:S02]  /*c760*/  PRMT R124, R125, 0x7632, R124 ;  /* 0x000076327d7c7816 */ /* 0x000fe4000000007c */
[----:B------:R-:W-:Y:S01]  /*c770*/  ISETP.GE.U32.AND P6, PT, R217, R24, PT ;  /* 0x00000018d900720c */ /* 0x000fe20003fc6070 */
[----:B------:R-:W-:Y:S02]  /*c780*/  @!P5 HFMA2.BF16_V2 R21, -RZ.H0_H0, RZ.H0_H0, -R125.H0_H0 ;  /* 0x200000ffff15d231 */ /* 0x000fe4000034097d */
[----:B------:R-:W-:Y:S01]  /*c790*/  @!P3 HFMA2.BF16_V2 R20, -RZ.H0_H0, RZ.H0_H0, -R124.H0_H0 ;  /* 0x200000ffff14b231 */ /* 0x000fe2000034097c */
[----:B------:R-:W-:Y:S01]  /*c7a0*/  IMAD.MOV.U32 R37, RZ, RZ, R89 ;  /* 0x000000ffff257224 */ /* 0x000fe200078e0059 */
[----:B------:R-:W-:Y:S01]  /*c7b0*/  PRMT R89, R125, 0x5410, R124 ;  /* 0x000054107d597816 */ /* 0x000fe2000000007c */
[----:B------:R-:W-:Y:S01]  /*c7c0*/  @!P2 HFMA2.BF16_V2 R19, -RZ.H0_H0, RZ.H0_H0, -R119.H0_H0 ;  /* 0x200000ffff13a231 */ /* 0x000fe20000340977 */
[----:B------:R-:W-:-:S02]  /*c7d0*/  PRMT R118, R119, 0x7632, R118 ;  /* 0x0000763277767816 */ /* 0x000fc40000000076 */
[----:B------:R-:W-:Y:S02]  /*c7e0*/  @!P3 PRMT R124, R20, 0x5410, RZ ;  /* 0x00005410147cb816 */ /* 0x000fe400000000ff */
[----:B------:R-:W-:Y:S02]  /*c7f0*/  @!P5 PRMT R125, R21, 0x5410, RZ ;  /* 0x00005410157dd816 */ /* 0x000fe400000000ff */
[----:B------:R-:W-:Y:S02]  /*c800*/  LOP3.LUT R20, R31, 0xff, RZ, 0xc0, !PT ;  /* 0x000000ff1f147812 */ /* 0x000fe400078ec0ff */
[----:B------:R-:W-:Y:S01]  /*c810*/  ISETP.GE.U32.AND P5, PT, R217, R34, PT ;  /* 0x00000022d900720c */ /* 0x000fe20003fa6070 */
[----:B------:R-:W-:Y:S01]  /*c820*/  @!P6 HFMA2.BF16_V2 R18, -RZ.H0_H0, RZ.H0_H0, -R118.H0_H0 ;  /* 0x200000ffff12e231 */ /* 0x000fe20000340976 */
[----:B------:R-:W-:Y:S02]  /*c830*/  PRMT R42, R119, 0x5410, R118 ;  /* 0x00005410772a7816 */ /* 0x000fe40000000076 */
[----:B------:R-:W-:-:S02]  /*c840*/  @!P2 PRMT R119, R19, 0x5410, RZ ;  /* 0x000054101377a816 */ /* 0x000fc400000000ff */
[----:B------:R-:W-:Y:S02]  /*c850*/  ISETP.GE.U32.AND P2, PT, R217, R20, PT ;  /* 0x00000014d900720c */ /* 0x000fe40003f46070 */
[----:B------:R-:W-:Y:S02]  /*c860*/  LOP3.LUT R20, R30, 0xff, RZ, 0xc0, !PT ;  /* 0x000000ff1e147812 */ /* 0x000fe400078ec0ff */
[----:B------:R-:W-:Y:S02]  /*c870*/  @!P6 PRMT R118, R18, 0x5410, RZ ;  /* 0x000054101276e816 */ /* 0x000fe400000000ff */
[----:B------:R-:W-:Y:S02]  /*c880*/  LOP3.LUT R32, R32, 0xff, RZ, 0xc0, !PT ;  /* 0x000000ff20207812 */ /* 0x000fe400078ec0ff */
[----:B------:R-:W-:Y:S02]  /*c890*/  PRMT R120, R121, 0x7632, R120 ;  /* 0x0000763279787816 */ /* 0x000fe40000000078 */
[----:B------:R-:W-:-:S02]  /*c8a0*/  ISETP.GE.U32.AND P6, PT, R217, R20, PT ;  /* 0x00000014d900720c */ /* 0x000fc40003fc6070 */
[----:B------:R-:W-:Y:S01]  /*c8b0*/  ISETP.GE.U32.AND P3, PT, R217, R32, PT ;  /* 0x00000020d900720c */ /* 0x000fe20003f66070 */
[----:B------:R-:W-:Y:S01]  /*c8c0*/  @!P5 HFMA2.BF16_V2 R16, -RZ.H0_H0, RZ.H0_H0, -R120.H0_H0 ;  /* 0x200000ffff10d231 */ /* 0x000fe20000340978 */
[----:B------:R-:W-:Y:S02]  /*c8d0*/  LOP3.LUT R35, R35, 0xffff, RZ, 0xc0, !PT ;  /* 0x0000ffff23237812 */ /* 0x000fe400078ec0ff */
[----:B------:R-:W-:Y:S02]  /*c8e0*/  F2FP.BF16.PACK_AB R115, R116, R115 ;  /* 0x000000737473723e */ /* 0x000fe400000010ff */
[----:B------:R-:W-:Y:S02]  /*c8f0*/  PRMT R44, R121, 0x5410, R120 ;  /* 0x00005410792c7816 */ /* 0x000fe40000000078 */
[----:B------:R-:W-:Y:S02]  /*c900*/  SHF.R.U32.HI R35, RZ, 0x8, R35 ;  /* 0x00000008ff237819 */ /* 0x000fe40000011623 */
[----:B------:R-:W-:-:S02]  /*c910*/  @!P5 PRMT R120, R16, 0x5410, RZ ;  /* 0x000054101078d816 */ /* 0x000fc400000000ff */
[----:B------:R-:W-:Y:S02]  /*c920*/  LOP3.LUT R18, R30, 0xffff, RZ, 0xc0, !PT ;  /* 0x0000ffff1e127812 */ /* 0x000fe400078ec0ff */
[----:B------:R-:W-:Y:S01]  /*c930*/  SHF.R.U32.HI R16, RZ, 0x10, R30 ;  /* 0x00000010ff107819 */ /* 0x000fe2000001161e */
[----:B------:R-:W-:Y:S01]  /*c940*/  @!P6 HFMA2.BF16_V2 R15, -RZ.H0_H0, RZ.H0_H0, -R115.H0_H0 ;  /* 0x200000ffff0fe231 */ /* 0x000fe20000340973 */
[----:B------:R-:W-:Y:S02]  /*c950*/  PRMT R114, R115, 0x7632, R114 ;  /* 0x0000763273727816 */ /* 0x000fe40000000072 */
[----:B------:R-:W-:Y:S01]  /*c960*/  LOP3.LUT R26, R35, 0xffff, RZ, 0xc0, !PT ;  /* 0x0000ffff231a7812 */ /* 0x000fe200078ec0ff */
[----:B------:R-:W-:Y:S01]  /*c970*/  IMAD.MOV.U32 R25, RZ, RZ, R148 ;  /* 0x000000ffff197224 */ /* 0x000fe200078e0094 */
[----:B------:R-:W-:Y:S02]  /*c980*/  SHF.R.U32.HI R18, RZ, 0x8, R18 ;  /* 0x00000008ff127819 */ /* 0x000fe40000011612 */
[----:B------:R-:W-:Y:S01]  /*c990*/  LOP3.LUT R16, R16, 0xff, RZ, 0xc0, !PT ;  /* 0x000000ff10107812 */ /* 0x000fe200078ec0ff */
[----:B------:R-:W-:Y:S01]  /*c9a0*/  @!P3 HFMA2.BF16_V2 R17, -RZ.H0_H0, RZ.H0_H0, -R121.H0_H0 ;  /* 0x200000ffff11b231 */ /* 0x000fe20000340979 */
[----:B------:R-:W-:-:S02]  /*c9b0*/  PRMT R148, R115, 0x5410, R114 ;  /* 0x0000541073947816 */ /* 0x000fc40000000072 */
[----:B------:R-:W-:Y:S02]  /*c9c0*/  ISETP.GE.U32.AND P1, PT, R217, R26, PT ;  /* 0x0000001ad900720c */ /* 0x000fe40003f26070 */
[----:B------:R-:W-:Y:S02]  /*c9d0*/  @!P6 PRMT R115, R15, 0x5410, RZ ;  /* 0x000054100f73e816 */ /* 0x000fe400000000ff */
[----:B------:R-:W-:Y:S02]  /*c9e0*/  LOP3.LUT R18, R18, 0xffff, RZ, 0xc0, !PT ;  /* 0x0000ffff12127812 */ /* 0x000fe400078ec0ff */
[----:B------:R-:W-:Y:S02]  /*c9f0*/  ISETP.GE.U32.AND P6, PT, R217, R16, PT ;  /* 0x00000010d900720c */ /* 0x000fe40003fc6070 */
[----:B------:R-:W-:Y:S02]  /*ca00*/  @!P3 PRMT R121, R17, 0x5410, RZ ;  /* 0x000054101179b816 */ /* 0x000fe400000000ff */
[----:B------:R-:W-:Y:S01]  /*ca10*/  ISETP.GE.U32.AND P3, PT, R217, R18, PT ;  /* 0x00000012d900720c */ /* 0x000fe20003f66070 */
[----:B------:R-:W-:Y:S01]  /*ca20*/  MUFU.EX2 R104, R104 ;  /* 0x0000006800687308 */ /* 0x000fe20000000800 */
[----:B------:R-:W-:Y:S01]  /*ca30*/  SHF.R.U32.HI R18, RZ, 0x18, R30 ;  /* 0x00000018ff127819 */ /* 0x000fe2000001161e */
[----:B------:R-:W-:-:S03]  /*ca40*/  @!P1 HFMA2.BF16_V2 R22, -RZ.H0_H0, RZ.H0_H0, -R122.H0_H0 ;  /* 0x200000ffff169231 */ /* 0x000fc6000034097a */
[----:B------:R-:W-:-:S03]  /*ca50*/  ISETP.GE.U32.AND P5, PT, R217, R18, PT ;  /* 0x00000012d900720c */ /* 0x000fc60003fa6070 */
[----:B------:R-:W4:Y:S01]  /*ca60*/  MUFU.EX2 R107, R107 ;  /* 0x0000006b006b7308 */ /* 0x000f220000000800 */
[----:B------:R-:W-:Y:S01]  /*ca70*/  @!P6 HFMA2.BF16_V2 R13, -RZ.H0_H0, RZ.H0_H0, -R117.H0_H0 ;  /* 0x200000ffff0de231 */ /* 0x000fe20000340975 */
[----:B------:R-:W-:Y:S01]  /*ca80*/  PRMT R116, R117, 0x7632, R116 ;  /* 0x0000763275747816 */ /* 0x000fe20000000074 */
[----:B------:R-:W-:Y:S01]  /*ca90*/  USHF.R.S32.HI UR31, URZ, 0x7, UR20 ;  /* 0x000000073f1f7899 */ /* 0x000fe20008011414 */
[----:B------:R-:W-:Y:S01]  /*caa0*/  IMAD.MOV.U32 R35, RZ, RZ, R149 ;  /* 0x000000ffff237224 */ /* 0x000fe200078e0095 */
[----:B------:R-:W-:-:S03]  /*cab0*/  @!P1 PRMT R122, R22, 0x5410, RZ ;  /* 0x00005410167a9816 */ /* 0x000fc600000000ff */
[----:B------:R-:W1:Y:S01]  /*cac0*/  MUFU.EX2 R106, R106 ;  /* 0x0000006a006a7308 */ /* 0x000e620000000800 */
[----:B------:R-:W-:Y:S01]  /*cad0*/  PRMT R149, R117, 0x5410, R116 ;  /* 0x0000541075957816 */ /* 0x000fe20000000074 */
[----:B------:R-:W-:Y:S01]  /*cae0*/  ULEA UR31, UR31, UR15, 0x7 ;  /* 0x0000000f1f1f7291 */ /* 0x000fe2000f8e383f */
[----:B------:R-:W-:Y:S02]  /*caf0*/  ISETP.GE.U32.AND P1, PT, R217, R36, PT ;  /* 0x00000024d900720c */ /* 0x000fe40003f26070 */
[----:B------:R-:W-:-:S03]  /*cb00*/  @!P6 PRMT R117, R13, 0x5410, RZ ;  /* 0x000054100d75e816 */ /* 0x000fc600000000ff */
[----:B------:R-:W3:Y:S01]  /*cb10*/  MUFU.EX2 R109, R109 ;  /* 0x0000006d006d7308 */ /* 0x000ee20000000800 */
[----:B------:R-:W-:Y:S01]  /*cb20*/  IMAD.SHL.U32 R13, R41, 0x2, RZ ;  /* 0x00000002290d7824 */ /* 0x000fe200078e00ff */
[----:B------:R-:W-:Y:S01]  /*cb30*/  @!P5 HFMA2.BF16_V2 R12, -RZ.H0_H0, RZ.H0_H0, -R116.H0_H0 ;  /* 0x200000ffff0cd231 */ /* 0x000fe20000340974 */
[----:B------:R-:W-:Y:S01]  /*cb40*/  UIADD3 UR31, UR31, -0x80, URZ ;  /* 0xffffff801f1f7890 */ /* 0x000fe2000fffe03f */
[----:B----4-:R-:W-:-:S03]  /*cb50*/  F2FP.BF16.PACK_AB R113, R107, R104 ;  /* 0x000000686b71723e */ /* 0x010fc600000010ff */
[----:B------:R-:W-:Y:S01]  /*cb60*/  USHF.R.S32.HI UR15, URZ, 0x1f, UR31 ;  /* 0x0000001f3f0f7899 */ /* 0x000fe2000801141f */
[----:B------:R-:W-:Y:S02]  /*cb70*/  PRMT R112, R113, 0x7632, R112 ;  /* 0x0000763271707816 */ /* 0x000fe40000000070 */
[----:B------:R-:W-:Y:S01]  /*cb80*/  @!P5 PRMT R116, R12, 0x5410, RZ ;  /* 0x000054100c74d816 */ /* 0x000fe200000000ff */
[----:B-1----:R-:W-:Y:S02]  /*cb90*/  FADD.FTZ R108, R106, R108 ;  /* 0x0000006c6a6c7221 */ /* 0x002fe40000010000 */
[----:B------:R-:W-:Y:S01]  /*cba0*/  @!P1 HFMA2.BF16_V2 R8, -RZ.H0_H0, RZ.H0_H0, -R112.H0_H0 ;  /* 0x200000ffff089231 */ /* 0x000fe20000340970 */
[----:B---3--:R-:W-:Y:S01]  /*cbb0*/  F2FP.BF16.PACK_AB R111, R109, R106 ;  /* 0x0000006a6d6f723e */ /* 0x008fe200000010ff */
[----:B------:R-:W-:Y:S01]  /*cbc0*/  FADD.FTZ R106, R104, R28 ;  /* 0x0000001c686a7221 */ /* 0x000fe20000010000 */
[----:B------:R-:W-:Y:S01]  /*cbd0*/  @!P2 HFMA2.BF16_V2 R9, -RZ.H0_H0, RZ.H0_H0, -R113.H0_H0 ;  /* 0x200000ffff09a231 */ /* 0x000fe20000340971 */
[----:B------:R-:W-:-:S02]  /*cbe0*/  PRMT R18, R113, 0x5410, R112 ;  /* 0x0000541071127816 */ /* 0x000fc40000000070 */
[----:B------:R-:W-:Y:S01]  /*cbf0*/  @!P1 PRMT R112, R8, 0x5410, RZ ;  /* 0x0000541008709816 */ /* 0x000fe200000000ff */
[----:B------:R-:W-:Y:S01]  /*cc00*/  IMAD.MOV.U32 R8, RZ, RZ, c[0x0][0x228] ;  /* 0x00008a00ff087624 */ /* 0x000fe200078e00ff */
[----:B------:R-:W-:Y:S01]  /*cc10*/  @!P2 PRMT R113, R9, 0x5410, RZ ;  /* 0x000054100971a816 */ /* 0x000fe200000000ff */
[----:B------:R-:W-:Y:S02]  /*cc20*/  IMAD.MOV.U32 R26, RZ, RZ, R47 ;  /* 0x000000ffff1a7224 */ /* 0x000fe400078e002f */
[----:B------:R-:W-:Y:S02]  /*cc30*/  IMAD.SHL.U32 R9, R8, 0x8, RZ ;  /* 0x0000000808097824 */ /* 0x000fe400078e00ff */
[----:B------:R-:W-:Y:S02]  /*cc40*/  IMAD.MOV.U32 R47, RZ, RZ, R215 ;  /* 0x000000ffff2f7224 */ /* 0x000fe400078e00d7 */
[----:B------:R-:W-:Y:S01]  /*cc50*/  IMAD.MOV.U32 R23, RZ, RZ, R212 ;  /* 0x000000ffff177224 */ /* 0x000fe200078e00d4 */
[----:B------:R-:W-:Y:S01]  /*cc60*/  SHF.R.U32.HI R29, RZ, 0x8, R29 ;  /* 0x00000008ff1d7819 */ /* 0x000fe2000001161d */
[----:B------:R-:W-:Y:S01]  /*cc70*/  IMAD.MOV.U32 R33, RZ, RZ, R171 ;  /* 0x000000ffff217224 */ /* 0x000fe200078e00ab */
[----:B------:R-:W-:-:S02]  /*cc80*/  @!P3 HFMA2.BF16_V2 R14, -RZ.H0_H0, RZ.H0_H0, -R114.H0_H0 ;  /* 0x200000ffff0eb231 */ /* 0x000fc40000340972 */
[----:B------:R-:W-:-:S03]  /*cc90*/  LOP3.LUT R16, R29, 0xffff, RZ, 0xc0, !PT ;  /* 0x0000ffff1d107812 */ /* 0x000fc600078ec0ff */
[----:B------:R-:W-:Y:S02]  /*cca0*/  @!P3 PRMT R114, R14, 0x5410, RZ ;  /* 0x000054100e72b816 */ /* 0x000fe400000000ff */
[----:B------:R-:W-:Y:S02]  /*ccb0*/  ISETP.GE.U32.AND P3, PT, R217, R16, PT ;  /* 0x00000010d900720c */ /* 0x000fe40003f66070 */
[----:B------:R-:W-:Y:S01]  /*ccc0*/  PRMT R110, R111, 0x7632, R110 ;  /* 0x000076326f6e7816 */ /* 0x000fe2000000006e */
[----:B------:R-:W-:-:S03]  /*ccd0*/  @!P4 HFMA2.BF16_V2 R11, -RZ.H0_H0, RZ.H0_H0, -R111.H0_H0 ;  /* 0x200000ffff0bc231 */ /* 0x000fc6000034096f */
[----:B------:R-:W-:-:S07]  /*cce0*/  PRMT R22, R111, 0x5410, R110 ;  /* 0x000054106f167816 */ /* 0x000fce000000006e */
[----:B------:R-:W-:-:S05]  /*ccf0*/  @!P3 HFMA2.BF16_V2 R10, -RZ.H0_H0, RZ.H0_H0, -R110.H0_H0 ;  /* 0x200000ffff0ab231 */ /* 0x000fca000034096e */
[----:B------:R-:W-:Y:S02]  /*cd00*/  @!P3 PRMT R110, R10, 0x5410, RZ ;  /* 0x000054100a6eb816 */ /* 0x000fe400000000ff */
[----:B------:R-:W-:Y:S01]  /*cd10*/  @!P4 PRMT R111, R11, 0x5410, RZ ;  /* 0x000054100b6fc816 */ /* 0x000fe200000000ff */
[----:B--2---:R-:W-:-:S05]  /*cd20*/  IMAD R13, R40, c[0x0][0x228], R13 ;  /* 0x00008a00280d7a24 */ /* 0x004fca00078e020d */
[----:B------:R-:W-:-:S04]  /*cd30*/  IADD3 R12, P5, R13, UR31, RZ ;  /* 0x0000001f0d0c7c10 */ /* 0x000fc8000ffbe0ff */
[----:B------:R-:W-:Y:S02]  /*cd40*/  LEA.HI.X.SX32 R13, R13, UR15, 0x1, P5 ;  /* 0x0000000f0d0d7c11 */ /* 0x000fe4000a8f0eff */
[----:B------:R-:W-:Y:S01]  /*cd50*/  LEA R104, P5, R12, c[0x0][0x1f8], 0x1 ;  /* 0x00007e000c687a11 */ /* 0x000fe200078a08ff */
[----:B------:R-:W-:-:S03]  /*cd60*/  IMAD.MOV.U32 R40, RZ, RZ, R105 ;  /* 0x000000ffff287224 */ /* 0x000fc600078e0069 */
[----:B------:R-:W-:-:S05]  /*cd70*/  LEA.HI.X R105, R12, c[0x0][0x1fc], R13, 0x1, P5 ;  /* 0x00007f000c697a11 */ /* 0x000fca00028f0c0d */
[----:B------:R1:W-:Y:S04]  /*cd80*/  STG.E.U16 [R104.64], R35 ;  /* 0x0000002368007986 */ /* 0x0003e8000c101510 */
[----:B------:R2:W-:Y:S01]  /*cd90*/  STG.E.U16 [R104.64+0x2], R25 ;  /* 0x0000021968007986 */ /* 0x0005e2000c101510 */
[----:B-1----:R-:W-:Y:S02]  /*cda0*/  IMAD.MOV.U32 R35, RZ, RZ, R46 ;  /* 0x000000ffff237224 */ /* 0x002fe400078e002e */
[----:B------:R-:W-:Y:S02]  /*cdb0*/  IMAD.MOV.U32 R46, RZ, RZ, R214 ;  /* 0x000000ffff2e7224 */ /* 0x000fe400078e00d6 */
[----:B------:R-:W-:-:S04]  /*cdc0*/  IMAD.WIDE R214, R9, 0x2, R104 ;  /* 0x0000000209d67825 */ /* 0x000fc800078e0268 */
[C---:B------:R-:W-:Y:S02]  /*cdd0*/  IMAD.SHL.U32 R9, R8.reuse, 0x40, RZ ;  /* 0x0000004008097824 */ /* 0x040fe400078e00ff */
[----:B--2---:R-:W-:Y:S02]  /*cde0*/  IMAD.MOV.U32 R25, RZ, RZ, R27 ;  /* 0x000000ffff197224 */ /* 0x004fe400078e001b */
[----:B------:R-:W-:Y:S02]  /*cdf0*/  IMAD.MOV.U32 R27, RZ, RZ, R213 ;  /* 0x000000ffff1b7224 */ /* 0x000fe400078e00d5 */
[----:B------:R-:W-:Y:S01]  /*ce00*/  IMAD.WIDE R212, R9, 0x2, R104 ;  /* 0x0000000209d47825 */ /* 0x000fe200078e0268 */
[----:B------:R-:W-:Y:S03]  /*ce10*/  STG.E.U16 [R214.64], R159 ;  /* 0x0000009fd6007986 */ /* 0x000fe6000c101510 */
[----:B------:R-:W-:Y:S01]  /*ce20*/  IMAD R9, R8, 0x48, RZ ;  /* 0x0000004808097824 */ /* 0x000fe200078e02ff */
[----:B------:R-:W-:Y:S04]  /*ce30*/  STG.E.U16 [R214.64+0x2], R158 ;  /* 0x0000029ed6007986 */ /* 0x000fe8000c101510 */
[----:B------:R-:W-:Y:S04]  /*ce40*/  STG.E.U16 [R212.64], R77 ;  /* 0x0000004dd4007986 */ /* 0x000fe8000c101510 */
[----:B------:R1:W-:Y:S01]  /*ce50*/  STG.E.U16 [R212.64+0x2], R170 ;  /* 0x000002aad4007986 */ /* 0x0003e2000c101510 */
[----:B------:R-:W-:Y:S01]  /*ce60*/  LOP3.LUT R8, R221, UR25, R156, 0x96, !PT ;  /* 0x00000019dd087c12 */ /* 0x000fe2000f8e969c */
[----:B-1----:R-:W-:-:S05]  /*ce70*/  IMAD.WIDE R170, R9, 0x2, R104 ;  /* 0x0000000209aa7825 */ /* 0x002fca00078e0268 */
[----:B------:R1:W-:Y:S01]  /*ce80*/  STG.E.U16 [R170.64], R40 ;  /* 0x00000028aa007986 */ /* 0x0003e2000c101510 */
[----:B------:R-:W-:Y:S01]  /*ce90*/  IMAD.WIDE.U32 R16, R8, -0x326172a9, RZ ;  /* 0xcd9e8d5708107825 */ /* 0x000fe200078e00ff */
[----:B-1----:R-:W-:-:S05]  /*cea0*/  LOP3.LUT R40, R157, UR27, R134, 0x96, !PT ;  /* 0x0000001b9d287c12 */ /* 0x002fca000f8e9686 */
[----:B------:R-:W-:-:S05]  /*ceb0*/  IMAD.WIDE.U32 R40, R40, -0x326172a9, RZ ;  /* 0xcd9e8d5728287825 */ /* 0x000fca00078e00ff */
[----:B------:R-:W-:-:S05]  /*cec0*/  LOP3.LUT R9, R41, UR26, R98, 0x96, !PT ;  /* 0x0000001a29097c12 */ /* 0x000fca000f8e9662 */
[----:B------:R-:W-:-:S05]  /*ced0*/  IMAD.WIDE.U32 R12, R9, -0x2daee0ad, RZ ;  /* 0xd2511f53090c7825 */ /* 0x000fca00078e00ff */
[----:B------:R-:W-:-:S05]  /*cee0*/  LOP3.LUT R10, R13, UR23, R220, 0x96, !PT ;  /* 0x000000170d0a7c12 */ /* 0x000fca000f8e96dc */
        /* <DEDUP_REMOVED lines=9> */
[----:B------:R-:W-:-:S03]  /*cf80*/  LOP3.LUT R12, R15, UR13, R10, 0x96, !PT ;  /* 0x0000000d0f0c7c12 */ /* 0x000fc6000f8e960a */
[----:B------:R-:W-:Y:S01]  /*cf90*/  IMAD.MOV.U32 R36, RZ, RZ, R33 ;  /* 0x000000ffff247224 */ /* 0x000fe200078e0021 */
[----:B------:R-:W-:Y:S01]  /*cfa0*/  SHF.R.U32.HI R33, RZ, 0x10, R8 ;  /* 0x00000010ff217819 */ /* 0x000fe20000011608 */
[----:B------:R-:W-:Y:S01]  /*cfb0*/  IMAD.MOV.U32 R24, RZ, RZ, R26 ;  /* 0x000000ffff187224 */ /* 0x000fe200078e001a */
[----:B------:R-:W-:Y:S01]  /*cfc0*/  LOP3.LUT R10, R9, UR30, R14, 0x96, !PT ;  /* 0x0000001e090a7c12 */ /* 0x000fe2000f8e960e */
[----:B------:R-:W-:Y:S01]  /*cfd0*/  IMAD.MOV.U32 R26, RZ, RZ, R35 ;  /* 0x000000ffff1a7224 */ /* 0x000fe200078e0023 */
[C---:B------:R-:W-:Y:S02]  /*cfe0*/  LOP3.LUT R14, R8.reuse, 0xffff, RZ, 0xc0, !PT ;  /* 0x0000ffff080e7812 */ /* 0x040fe400078ec0ff */
[----:B------:R-:W-:Y:S02]  /*cff0*/  LOP3.LUT R35, R8, 0xff, RZ, 0xc0, !PT ;  /* 0x000000ff08237812 */ /* 0x000fe400078ec0ff */
[----:B------:R-:W-:Y:S02]  /*d000*/  SHF.R.U32.HI R8, RZ, 0x18, R8 ;  /* 0x00000018ff087819 */ /* 0x000fe40000011608 */
[----:B------:R-:W-:-:S04]  /*d010*/  LOP3.LUT R33, R33, 0xff, RZ, 0xc0, !PT ;  /* 0x000000ff21217812 */ /* 0x000fc800078ec0ff */
[----:B------:R-:W-:Y:S02]  /*d020*/  PRMT R33, R33, 0x5410, R8 ;  /* 0x0000541021217816 */ /* 0x000fe40000000008 */
[C---:B------:R-:W-:Y:S01]  /*d030*/  LOP3.LUT R8, R10.reuse, 0xffff, RZ, 0xc0, !PT ;  /* 0x0000ffff0a087812 */ /* 0x040fe200078ec0ff */
[----:B------:R-:W-:Y:S01]  /*d040*/  IMAD.MOV.U32 R21, RZ, RZ, R37 ;  /* 0x000000ffff157224 */ /* 0x000fe200078e0025 */
[----:B------:R-:W-:Y:S01]  /*d050*/  LOP3.LUT R37, R10, 0xff, RZ, 0xc0, !PT ;  /* 0x000000ff0a257812 */ /* 0x000fe200078ec0ff */
[----:B------:R-:W-:Y:S01]  /*d060*/  IMAD.WIDE.U32 R12, R12, -0x2daee0ad, RZ ;  /* 0xd2511f530c0c7825 */ /* 0x000fe200078e00ff */
[----:B------:R-:W-:Y:S02]  /*d070*/  SHF.R.U32.HI R8, RZ, 0x8, R8 ;  /* 0x00000008ff087819 */ /* 0x000fe40000011608 */
[----:B------:R-:W-:Y:S02]  /*d080*/  SHF.R.U32.HI R31, RZ, 0x10, R10 ;  /* 0x00000010ff1f7819 */ /* 0x000fe4000001160a */
[----:B------:R-:W-:-:S02]  /*d090*/  PRMT R37, R37, 0x5410, R8 ;  /* 0x0000541025257816 */ /* 0x000fc40000000008 */
[----:B------:R-:W-:Y:S02]  /*d0a0*/  LOP3.LUT R8, R13, UR29, R16, 0x96, !PT ;  /* 0x0000001d0d087c12 */ /* 0x000fe4000f8e9610 */
[----:B------:R-:W-:Y:S02]  /*d0b0*/  SHF.R.U32.HI R10, RZ, 0x18, R10 ;  /* 0x00000018ff0a7819 */ /* 0x000fe4000001160a */
[----:B------:R-:W-:Y:S02]  /*d0c0*/  LOP3.LUT R31, R31, 0xff, RZ, 0xc0, !PT ;  /* 0x000000ff1f1f7812 */ /* 0x000fe400078ec0ff */
[----:B------:R-:W-:Y:S02]  /*d0d0*/  SHF.R.U32.HI R17, RZ, 0x10, R8 ;  /* 0x00000010ff117819 */ /* 0x000fe40000011608 */
[----:B------:R-:W-:Y:S02]  /*d0e0*/  PRMT R31, R31, 0x5410, R10 ;  /* 0x000054101f1f7816 */ /* 0x000fe4000000000a */
[----:B------:R-:W-:-:S02]  /*d0f0*/  LOP3.LUT R10, R8, 0xffff, RZ, 0xc0, !PT ;  /* 0x0000ffff080a7812 */ /* 0x000fc400078ec0ff */
[----:B------:R-:W-:Y:S02]  /*d100*/  LOP3.LUT R29, R8, 0xff, RZ, 0xc0, !PT ;  /* 0x000000ff081d7812 */ /* 0x000fe400078ec0ff */
[----:B------:R-:W-:Y:S02]  /*d110*/  SHF.R.U32.HI R8, RZ, 0x18, R8 ;  /* 0x00000018ff087819 */ /* 0x000fe40000011608 */
[----:B------:R-:W-:Y:S01]  /*d120*/  LOP3.LUT R17, R17, 0xff, RZ, 0xc0, !PT ;  /* 0x000000ff11117812 */ /* 0x000fe200078ec0ff */
[----:B------:R-:W-:-:S03]  /*d130*/  IMAD.MOV.U32 R30, RZ, RZ, R42 ;  /* 0x000000ffff1e7224 */ /* 0x000fc600078e002a */
[----:B------:R-:W-:Y:S02]  /*d140*/  PRMT R17, R17, 0x5410, R8 ;  /* 0x0000541011117816 */ /* 0x000fe40000000008 */
[C---:B------:R-:W-:Y:S01]  /*d150*/  LOP3.LUT R8, R12.reuse, 0xffff, RZ, 0xc0, !PT ;  /* 0x0000ffff0c087812 */ /* 0x040fe200078ec0ff */
[----:B------:R-:W-:Y:S01]  /*d160*/  IMAD.MOV.U32 R42, RZ, RZ, R46 ;  /* 0x000000ffff2a7224 */ /* 0x000fe200078e002e */
[----:B------:R-:W-:Y:S02]  /*d170*/  LOP3.LUT R13, R12, 0xff, RZ, 0xc0, !PT ;  /* 0x000000ff0c0d7812 */ /* 0x000fe400078ec0ff */
[----:B------:R-:W-:Y:S02]  /*d180*/  SHF.R.U32.HI R8, RZ, 0x8, R8 ;  /* 0x00000008ff087819 */ /* 0x000fe40000011608 */
[----:B------:R-:W-:Y:S02]  /*d190*/  LOP3.LUT R46, R135, UR10, RZ, 0x3c, !PT ;  /* 0x0000000a872e7c12 */ /* 0x000fe4000f8e3cff */
[----:B------:R-:W-:Y:S01]  /*d1a0*/  SHF.R.U32.HI R9, RZ, 0x10, R12 ;  /* 0x00000010ff097819 */ /* 0x000fe2000001160c */
[----:B------:R1:W-:Y:S01]  /*d1b0*/  STG.E.U16 [R170.64+0x2], R176 ;  /* 0x000002b0aa007986 */ /* 0x0003e2000c101510 */
[----:B------:R-:W-:Y:S01]  /*d1c0*/  IMAD.MOV.U32 R28, RZ, RZ, R44 ;  /* 0x000000ffff1c7224 */ /* 0x000fe200078e002c */
[----:B------:R-:W-:Y:S01]  /*d1d0*/  PRMT R13, R13, 0x5410, R8 ;  /* 0x000054100d0d7816 */ /* 0x000fe20000000008 */
[----:B------:R-:W-:Y:S01]  /*d1e0*/  IMAD.MOV.U32 R44, RZ, RZ, R47 ;  /* 0x000000ffff2c7224 */ /* 0x000fe200078e002f */
[----:B------:R-:W-:Y:S01]  /*d1f0*/  STG.E.U16 [R104.64+0x10], R150 ;  /* 0x0000109668007986 */ /* 0x000fe2000c101510 */
[----:B------:R-:W-:Y:S01]  /*d200*/  SHF.R.U32.HI R8, RZ, 0x18, R12 ;  /* 0x00000018ff087819 */ /* 0x000fe2000001160c */
[----:B------:R-:W-:Y:S01]  /*d210*/  IMAD.WIDE.U32 R46, R46, -0x326172a9, RZ ;  /* 0xcd9e8d572e2e7825 */ /* 0x000fe200078e00ff */
[----:B------:R-:W-:Y:S01]  /*d220*/  LOP3.LUT R9, R9, 0xff, RZ, 0xc0, !PT ;  /* 0x000000ff09097812 */ /* 0x000fe200078ec0ff */
[----:B------:R-:W-:Y:S04]  /*d230*/  STG.E.U16 [R104.64+0x12], R153 ;  /* 0x0000129968007986 */ /* 0x000fe8000c101510 */
[----:B------:R-:W-:Y:S01]  /*d240*/  STG.E.U16 [R214.64+0x10], R155 ;  /* 0x0000109bd6007986 */ /* 0x000fe2000c101510 */
[----:B------:R-:W-:-:S03]  /*d250*/  PRMT R9, R9, 0x5410, R8 ;  /* 0x0000541009097816 */ /* 0x000fc60000000008 */
[----:B------:R-:W-:Y:S01]  /*d260*/  STG.E.U16 [R214.64+0x12], R152 ;  /* 0x00001298d6007986 */ /* 0x000fe2000c101510 */
[----:B------:R-:W-:-:S03]  /*d270*/  LOP3.LUT R8, R47, UR28, R154, 0x96, !PT ;  /* 0x0000001c2f087c12 */ /* 0x000fc6000f8e969a */
        /* <DEDUP_REMOVED lines=8> */
[----:B------:R2:W-:Y:S01]  /*d300*/  STG.E.U16 [R212.64+0x20], R21 ;  /* 0x00002015d4007986 */ /* 0x0005e2000c101510 */
[----:B------:R-:W-:-:S02]  /*d310*/  SHF.R.U32.HI R10, RZ, 0x8, R10 ;  /* 0x00000008ff0a7819 */ /* 0x000fc4000001160a */
[----:B------:R-:W-:Y:S01]  /*d320*/  SHF.R.U32.HI R14, RZ, 0x8, R14 ;  /* 0x00000008ff0e7819 */ /* 0x000fe2000001160e */
[----:B------:R-:W-:Y:S01]  /*d330*/  IMAD.MOV.U32 R159, RZ, RZ, R18 ;  /* 0x000000ffff9f7224 */ /* 0x000fe200078e0012 */
[----:B------:R-:W-:Y:S01]  /*d340*/  PRMT R29, R29, 0x5410, R10 ;  /* 0x000054101d1d7816 */ /* 0x000fe2000000000a */
[----:B------:R-:W-:Y:S01]  /*d350*/  IMAD.MOV.U32 R158, RZ, RZ, R39 ;  /* 0x000000ffff9e7224 */ /* 0x000fe200078e0027 */
[----:B------:R-:W-:Y:S01]  /*d360*/  PRMT R35, R35, 0x5410, R14 ;  /* 0x0000541023237816 */ /* 0x000fe2000000000e */
[----:B------:R-:W-:Y:S01]  /*d370*/  IMAD.MOV.U32 R32, RZ, RZ, R27 ;  /* 0x000000ffff207224 */ /* 0x000fe200078e001b */
[----:B------:R-:W-:Y:S01]  /*d380*/  LOP3.LUT R10, R41, UR26, R46, 0x96, !PT ;  /* 0x0000001a290a7c12 */ /* 0x000fe2000f8e962e */
[----:B------:R-:W-:Y:S01]  /*d390*/  IMAD.MOV.U32 R34, RZ, RZ, R23 ;  /* 0x000000ffff227224 */ /* 0x000fe200078e0017 */
[----:B-1----:R1:W5:Y:S01]  /*d3a0*/  LDL.LU R176, [R1+0x228] ;  /* 0x0002280001b07983 */ /* 0x0023620000300800 */
[----:B--2---:R-:W-:-:S04]  /*d3b0*/  IMAD.WIDE.U32 R20, R8, -0x2daee0ad, RZ ;  /* 0xd2511f5308147825 */ /* 0x004fc800078e00ff */
[----:B------:R-:W-:Y:S01]  /*d3c0*/  IMAD.MOV.U32 R74, RZ, RZ, R159 ;  /* 0x000000ffff4a7224 */ /* 0x000fe200078e009f */
[----:B------:R-:W-:Y:S01]  /*d3d0*/  LOP3.LUT R8, R21, UR25, R156, 0x96, !PT ;  /* 0x0000001915087c12 */ /* 0x000fe2000f8e969c */
[----:B------:R-:W-:-:S04]  /*d3e0*/  IMAD.WIDE.U32 R18, R10, -0x2daee0ad, RZ ;  /* 0xd2511f530a127825 */ /* 0x000fc800078e00ff */
[----:B------:R-:W-:Y:S02]  /*d3f0*/  IMAD R132, R217, 0x10000, R217 ;  /* 0x00010000d9847824 */ /* 0x000fe400078e02d9 */
[----:B------:R-:W-:Y:S01]  /*d400*/  IMAD.MOV.U32 R150, RZ, RZ, R28 ;  /* 0x000000ffff967224 */ /* 0x000fe200078e001c */
[----:B------:R2:W-:Y:S01]  /*d410*/  STG.E.U16 [R212.64+0x22], R158 ;  /* 0x0000229ed4007986 */ /* 0x0005e2000c101510 */
[----:B------:R-:W-:Y:S01]  /*d420*/  IMAD.WIDE.U32 R14, R8, -0x326172a9, RZ ;  /* 0xcd9e8d57080e7825 */ /* 0x000fe200078e00ff */
[----:B------:R-:W-:Y:S02]  /*d430*/  LOP3.LUT R10, R19, UR23, R20, 0x96, !PT ;  /* 0x00000017130a7c12 */ /* 0x000fe4000f8e9614 */
[----:B------:R1:W5:Y:S02]  /*d440*/  LDL.LU.64 R220, [R1+0x220] ;  /* 0x0002200001dc7983 */ /* 0x0003640000300a00 */
        /* <DEDUP_REMOVED lines=11> */
[----:B------:R-:W-:Y:S02]  /*d500*/  LOP3.LUT R39, R18, 0xff, RZ, 0xc0, !PT ;  /* 0x000000ff12277812 */ /* 0x000fe400078ec0ff */
[----:B------:R-:W-:Y:S02]  /*d510*/  SHF.R.U32.HI R12, RZ, 0x8, R12 ;  /* 0x00000008ff0c7819 */ /* 0x000fe4000001160c */
[----:B------:R-:W-:Y:S02]  /*d520*/  SHF.R.U32.HI R27, RZ, 0x10, R18 ;  /* 0x00000010ff1b7819 */ /* 0x000fe40000011612 */
[----:B------:R-:W-:Y:S02]  /*d530*/  PRMT R39, R39, 0x5410, R12 ;  /* 0x0000541027277816 */ /* 0x000fe4000000000c */
[----:B------:R-:W-:-:S02]  /*d540*/  LOP3.LUT R10, R19, UR30, R20, 0x96, !PT ;  /* 0x0000001e130a7c12 */ /* 0x000fc4000f8e9614 */
[----:B------:R-:W-:Y:S01]  /*d550*/  SHF.R.U32.HI R12, RZ, 0x18, R18 ;  /* 0x00000018ff0c7819 */ /* 0x000fe20000011612 */
[----:B------:R-:W-:Y:S01]  /*d560*/  IMAD.WIDE.U32 R18, R8, -0x2daee0ad, RZ ;  /* 0xd2511f5308127825 */ /* 0x000fe200078e00ff */
[----:B------:R-:W-:-:S04]  /*d570*/  LOP3.LUT R27, R27, 0xff, RZ, 0xc0, !PT ;  /* 0x000000ff1b1b7812 */ /* 0x000fc800078ec0ff */
[----:B------:R-:W-:Y:S02]  /*d580*/  PRMT R27, R27, 0x5410, R12 ;  /* 0x000054101b1b7816 */ /* 0x000fe4000000000c */
[C---:B------:R-:W-:Y:S02]  /*d590*/  LOP3.LUT R12, R18.reuse, 0xffff, RZ, 0xc0, !PT ;  /* 0x0000ffff120c7812 */ /* 0x040fe400078ec0ff */
[----:B------:R-:W-:Y:S02]  /*d5a0*/  LOP3.LUT R11, R18, 0xff, RZ, 0xc0, !PT ;  /* 0x000000ff120b7812 */ /* 0x000fe400078ec0ff */
[----:B------:R-:W-:Y:S02]  /*d5b0*/  SHF.R.U32.HI R12, RZ, 0x8, R12 ;  /* 0x00000008ff0c7819 */ /* 0x000fe4000001160c */
[----:B------:R-:W-:Y:S02]  /*d5c0*/  SHF.R.U32.HI R23, RZ, 0x10, R18 ;  /* 0x00000010ff177819 */ /* 0x000fe40000011612 */
[----:B------:R-:W-:-:S02]  /*d5d0*/  PRMT R11, R11, 0x5410, R12 ;  /* 0x000054100b0b7816 */ /* 0x000fc4000000000c */
[----:B------:R-:W-:Y:S02]  /*d5e0*/  SHF.R.U32.HI R12, RZ, 0x18, R18 ;  /* 0x00000018ff0c7819 */ /* 0x000fe40000011612 */
[----:B------:R-:W-:-:S04]  /*d5f0*/  LOP3.LUT R23, R23, 0xff, RZ, 0xc0, !PT ;  /* 0x000000ff17177812 */ /* 0x000fc800078ec0ff */
[----:B------:R-:W-:Y:S02]  /*d600*/  PRMT R23, R23, 0x5410, R12 ;  /* 0x0000541017177816 */ /* 0x000fe4000000000c */
[C---:B------:R-:W-:Y:S01]  /*d610*/  LOP3.LUT R12, R10.reuse, 0xffff, RZ, 0xc0, !PT ;  /* 0x0000ffff0a0c7812 */ /* 0x040fe200078ec0ff */
[----:B------:R-:W-:Y:S01]  /*d620*/  IMAD.MOV.U32 R159, RZ, RZ, R25 ;  /* 0x000000ffff9f7224 */ /* 0x000fe200078e0019 */
[----:B------:R-:W-:Y:S02]  /*d630*/  LOP3.LUT R25, R10, 0xff, RZ, 0xc0, !PT ;  /* 0x000000ff0a197812 */ /* 0x000fe400078ec0ff */
[----:B------:R-:W-:Y:S02]  /*d640*/  SHF.R.U32.HI R12, RZ, 0x8, R12 ;  /* 0x00000008ff0c7819 */ /* 0x000fe4000001160c */
[----:B------:R-:W-:Y:S02]  /*d650*/  LOP3.LUT R8, R19, UR29, R14, 0x96, !PT ;  /* 0x0000001d13087c12 */ /* 0x000fe4000f8e960e */
[----:B------:R-:W-:-:S02]  /*d660*/  PRMT R25, R25, 0x5410, R12 ;  /* 0x0000541019197816 */ /* 0x000fc4000000000c */
[--C-:B------:R-:W-:Y:S02]  /*d670*/  SHF.R.U32.HI R12, RZ, 0x10, R10.reuse ;  /* 0x00000010ff0c7819 */ /* 0x100fe4000001160a */
[----:B------:R-:W-:Y:S02]  /*d680*/  SHF.R.U32.HI R21, RZ, 0x18, R10 ;  /* 0x00000018ff157819 */ /* 0x000fe4000001160a */
[C---:B------:R-:W-:Y:S02]  /*d690*/  LOP3.LUT R10, R8.reuse, 0xffff, RZ, 0xc0, !PT ;  /* 0x0000ffff080a7812 */ /* 0x040fe400078ec0ff */
[----:B------:R-:W-:Y:S02]  /*d6a0*/  LOP3.LUT R19, R8, 0xff, RZ, 0xc0, !PT ;  /* 0x000000ff08137812 */ /* 0x000fe400078ec0ff */
[----:B------:R-:W-:-:S04]  /*d6b0*/  SHF.R.U32.HI R10, RZ, 0x8, R10 ;  /* 0x00000008ff0a7819 */ /* 0x000fc8000001160a */
[----:B------:R-:W-:Y:S02]  /*d6c0*/  PRMT R19, R19, 0x5410, R10 ;  /* 0x0000541013137816 */ /* 0x000fe4000000000a */
[--C-:B------:R-:W-:Y:S01]  /*d6d0*/  SHF.R.U32.HI R10, RZ, 0x10, R8.reuse ;  /* 0x00000010ff0a7819 */ /* 0x100fe20000011608 */
[--C-:B------:R-:W-:Y:S01]  /*d6e0*/  HSET2.LE.AND R29, R29, R132.reuse, PT ;  /* 0x000000841d1d7233 */ /* 0x100fe20003803000 */
[----:B------:R-:W-:Y:S02]  /*d6f0*/  SHF.R.U32.HI R15, RZ, 0x18, R8 ;  /* 0x00000018ff0f7819 */ /* 0x000fe40000011608 */
[----:B------:R-:W-:Y:S01]  /*d700*/  LOP3.LUT R10, R10, 0xff, RZ, 0xc0, !PT ;  /* 0x000000ff0a0a7812 */ /* 0x000fe200078ec0ff */
[--C-:B------:R-:W-:Y:S01]  /*d710*/  HSET2.LE.AND R35, R35, R132.reuse, PT ;  /* 0x0000008423237233 */ /* 0x100fe20003803000 */
[----:B------:R-:W-:Y:S01]  /*d720*/  LOP3.LUT R28, R29, R140, RZ, 0xc0, !PT ;  /* 0x0000008c1d1c7212 */ /* 0x000fe200078ec0ff */
[--C-:B------:R-:W-:Y:S01]  /*d730*/  HSET2.LE.AND R8, R33, R132.reuse, PT ;  /* 0x0000008421087233 */ /* 0x100fe20003803000 */
[----:B------:R-:W-:Y:S01]  /*d740*/  PRMT R15, R10, 0x5410, R15 ;  /* 0x000054100a0f7816 */ /* 0x000fe2000000000f */
[----:B------:R-:W-:Y:S01]  /*d750*/  HSET2.LE.AND R10, R31, R132, PT ;  /* 0x000000841f0a7233 */ /* 0x000fe20003803000 */
[----:B------:R-:W-:Y:S01]  /*d760*/  LOP3.LUT R140, R135, UR7, RZ, 0x3c, !PT ;  /* 0x00000007878c7c12 */ /* 0x000fe2000f8e3cff */
[----:B--2---:R-:W-:Y:S01]  /*d770*/  IMAD.MOV.U32 R158, RZ, RZ, R34 ;  /* 0x000000ffff9e7224 */ /* 0x004fe200078e0022 */
[----:B------:R-:W-:-:S02]  /*d780*/  LOP3.LUT R34, R35, R144, RZ, 0xc0, !PT ;  /* 0x0000009023227212 */ /* 0x000fc400078ec0ff */
[----:B------:R-:W-:Y:S01]  /*d790*/  LOP3.LUT R35, R8, R143, RZ, 0xc0, !PT ;  /* 0x0000008f08237212 */ /* 0x000fe200078ec0ff */
[--C-:B------:R-:W-:Y:S01]  /*d7a0*/  HSET2.LE.AND R8, R17, R132.reuse, PT ;  /* 0x0000008411087233 */ /* 0x100fe20003803000 */
[----:B------:R-:W-:Y:S01]  /*d7b0*/  LOP3.LUT R33, R10, R141, RZ, 0xc0, !PT ;  /* 0x0000008d0a217212 */ /* 0x000fe200078ec0ff */
[----:B------:R-:W-:Y:S01]  /*d7c0*/  IMAD.WIDE.U32 R140, R140, -0x326172a9, RZ ;  /* 0xcd9e8d578c8c7825 */ /* 0x000fe200078e00ff */
[----:B------:R-:W-:Y:S02]  /*d7d0*/  HSET2.LE.AND R37, R37, R132, PT ;  /* 0x0000008425257233 */ /* 0x000fe40003803000 */
[----:B------:R-:W-:Y:S02]  /*d7e0*/  LOP3.LUT R29, R8, R139, RZ, 0xc0, !PT ;  /* 0x0000008b081d7212 */ /* 0x000fe400078ec0ff */
[----:B------:R-:W-:Y:S01]  /*d7f0*/  LOP3.LUT R8, R141, UR28, R154, 0x96, !PT ;  /* 0x0000001c8d087c12 */ /* 0x000fe2000f8e969a */
[----:B------:R-:W-:Y:S01]  /*d800*/  IMAD.MOV.U32 R152, RZ, RZ, R32 ;  /* 0x000000ffff987224 */ /* 0x000fe200078e0020 */
[----:B------:R-:W-:Y:S01]  /*d810*/  LOP3.LUT R32, R37, R142, RZ, 0xc0, !PT ;  /* 0x0000008e25207212 */ /* 0x000fe200078ec0ff */
[----:B------:R-:W-:-:S02]  /*d820*/  IMAD.MOV.U32 R147, RZ, RZ, R36 ;  /* 0x000000ffff937224 */ /* 0x000fc400078e0024 */
[----:B------:R-:W-:Y:S01]  /*d830*/  IMAD.WIDE.U32 R36, R8, -0x2daee0ad, RZ ;  /* 0xd2511f5308247825 */ /* 0x000fe200078e00ff */
[----:B------:R-:W-:-:S04]  /*d840*/  LOP3.LUT R10, R41, UR26, R140, 0x96, !PT ;  /* 0x0000001a290a7c12 */ /* 0x000fc8000f8e968c */
[----:B------:R-:W-:Y:S01]  /*d850*/  LOP3.LUT R8, R37, UR25, R156, 0x96, !PT ;  /* 0x0000001925087c12 */ /* 0x000fe2000f8e969c */
[----:B------:R-:W-:-:S04]  /*d860*/  IMAD.MOV.U32 R153, RZ, RZ, R30 ;  /* 0x000000ffff997224 */ /* 0x000fc800078e001e */
        /* <DEDUP_REMOVED lines=11> */
[----:B------:R-:W-:-:S04]  /*d920*/  LOP3.LUT R12, R12, 0xff, RZ, 0xc0, !PT ;  /* 0x000000ff0c0c7812 */ /* 0x000fc800078ec0ff */
[----:B------:R-:W-:Y:S01]  /*d930*/  LOP3.LUT R8, R37, UR13, R30, 0x96, !PT ;  /* 0x0000000d25087c12 */ /* 0x000fe2000f8e961e */
[----:B------:R-:W-:Y:S01]  /*d940*/  IMAD.WIDE.U32 R30, R10, -0x326172a9, RZ ;  /* 0xcd9e8d570a1e7825 */ /* 0x000fe200078e00ff */
[----:B------:R-:W-:-:S04]  /*d950*/  PRMT R21, R12, 0x5410, R21 ;  /* 0x000054100c157816 */ /* 0x000fc80000000015 */
[C---:B------:R-:W-:Y:S01]  /*d960*/  LOP3.LUT R12, R30.reuse, 0xffff, RZ, 0xc0, !PT ;  /* 0x0000ffff1e0c7812 */ /* 0x040fe200078ec0ff */
[----:B------:R-:W-:Y:S01]  /*d970*/  IMAD.MOV.U32 R142, RZ, RZ, R54 ;  /* 0x000000ffff8e7224 */ /* 0x000fe200078e0036 */
[----:B------:R-:W-:Y:S01]  /*d980*/  LOP3.LUT R69, R30, 0xff, RZ, 0xc0, !PT ;  /* 0x000000ff1e457812 */ /* 0x000fe200078ec0ff */
[----:B------:R-:W-:Y:S01]  /*d990*/  IMAD.MOV.U32 R54, RZ, RZ, R55 ;  /* 0x000000ffff367224 */ /* 0x000fe200078e0037 */
        /* <DEDUP_REMOVED lines=8> */
[C---:B------:R-:W-:Y:S01]  /*da20*/  LOP3.LUT R12, R30.reuse, 0xffff, RZ, 0xc0, !PT ;  /* 0x0000ffff1e0c7812 */ /* 0x040fe200078ec0ff */
[----:B------:R-:W-:Y:S01]  /*da30*/  IMAD.MOV.U32 R143, RZ, RZ, R49 ;  /* 0x000000ffff8f7224 */ /* 0x000fe200078e0031 */
        /* <DEDUP_REMOVED lines=10> */
[----:B------:R-:W-:Y:S01]  /*dae0*/  SHF.R.U32.HI R12, RZ, 0x8, R12 ;  /* 0x00000008ff0c7819 */ /* 0x000fe2000001160c */
[----:B------:R-:W-:Y:S01]  /*daf0*/  STG.E.U16 [R170.64+0x20], R73 ;  /* 0x00002049aa007986 */ /* 0x000fe2000c101510 */
[----:B------:R-:W-:Y:S02]  /*db00*/  LOP3.LUT R8, R31, UR29, R16, 0x96, !PT ;  /* 0x0000001d1f087c12 */ /* 0x000fe4000f8e9610 */
[----:B------:R-:W-:Y:S01]  /*db10*/  PRMT R53, R53, 0x5410, R12 ;  /* 0x0000541035357816 */ /* 0x000fe2000000000c */
[----:B------:R-:W-:Y:S01]  /*db20*/  STG.E.U16 [R170.64+0x22], R68 ;  /* 0x00002244aa007986 */ /* 0x000fe2000c101510 */
[--C-:B------:R-:W-:Y:S01]  /*db30*/  SHF.R.U32.HI R12, RZ, 0x10, R10.reuse ;  /* 0x00000010ff0c7819 */ /* 0x100fe2000001160a */
[--C-:B------:R-:W-:Y:S01]  /*db40*/  HSET2.LE.AND R13, R13, R132.reuse, PT ;  /* 0x000000840d0d7233 */ /* 0x100fe20003803000 */
[----:B------:R-:W-:Y:S01]  /*db50*/  SHF.R.U32.HI R17, RZ, 0x18, R10 ;  /* 0x00000018ff117819 */ /* 0x000fe2000001160a */
[----:B------:R2:W-:Y:S01]  /*db60*/  STG.E.U16 [R104.64+0x30], R145 ;  /* 0x0000309168007986 */ /* 0x0005e2000c101510 */
[----:B------:R-:W-:-:S02]  /*db70*/  HSET2.LE.AND R10, R9, R132, PT ;  /* 0x00000084090a7233 */ /* 0x000fc40003803000 */
[----:B------:R-:W-:Y:S01]  /*db80*/  HSET2.LE.AND R39, R39, R132, PT ;  /* 0x0000008427277233 */ /* 0x000fe20003803000 */
[----:B------:R-:W-:Y:S01]  /*db90*/  SHF.R.U32.HI R9, RZ, 0x10, R8 ;  /* 0x00000010ff097819 */ /* 0x000fe20000011608 */
[----:B------:R-:W-:Y:S01]  /*dba0*/  IMAD.MOV.U32 R146, RZ, RZ, R26 ;  /* 0x000000ffff927224 */ /* 0x000fe200078e001a */
[----:B------:R-:W-:Y:S02]  /*dbb0*/  LOP3.LUT R30, R13, R138, RZ, 0xc0, !PT ;  /* 0x0000008a0d1e7212 */ /* 0x000fe400078ec0ff */
[----:B------:R-:W-:Y:S02]  /*dbc0*/  LOP3.LUT R31, R10, R137, RZ, 0xc0, !PT ;  /* 0x000000890a1f7212 */ /* 0x000fe400078ec0ff */
[C---:B------:R-:W-:Y:S02]  /*dbd0*/  LOP3.LUT R10, R8.reuse, 0xffff, RZ, 0xc0, !PT ;  /* 0x0000ffff080a7812 */ /* 0x040fe400078ec0ff */
[----:B------:R-:W-:Y:S02]  /*dbe0*/  LOP3.LUT R13, R8, 0xff, RZ, 0xc0, !PT ;  /* 0x000000ff080d7812 */ /* 0x000fe400078ec0ff */
[----:B------:R-:W-:-:S02]  /*dbf0*/  LOP3.LUT R26, R39, R136, RZ, 0xc0, !PT ;  /* 0x00000088271a7212 */ /* 0x000fc400078ec0ff */
[----:B------:R-:W-:Y:S02]  /*dc00*/  SHF.R.U32.HI R8, RZ, 0x18, R8 ;  /* 0x00000018ff087819 */ /* 0x000fe40000011608 */
[----:B------:R-:W-:Y:S01]  /*dc10*/  LOP3.LUT R9, R9, 0xff, RZ, 0xc0, !PT ;  /* 0x000000ff09097812 */ /* 0x000fe200078ec0ff */
[----:B--2---:R-:W-:Y:S01]  /*dc20*/  IMAD.MOV.U32 R145, RZ, RZ, R38 ;  /* 0x000000ffff917224 */ /* 0x004fe200078e0026 */
[----:B------:R-:W-:-:S05]  /*dc30*/  LOP3.LUT R38, R135, UR6, RZ, 0x3c, !PT ;  /* 0x0000000687267c12 */ /* 0x000fca000f8e3cff */
[----:B------:R-:W-:Y:S01]  /*dc40*/  IMAD.WIDE.U32 R38, R38, -0x326172a9, RZ ;  /* 0xcd9e8d5726267825 */ /* 0x000fe200078e00ff */
[----:B------:R-:W-:Y:S01]  /*dc50*/  PRMT R9, R9, 0x5410, R8 ;  /* 0x0000541009097816 */ /* 0x000fe20000000008 */
[----:B------:R-:W-:-:S03]  /*dc60*/  HSET2.LE.AND R8, R27, R132, PT ;  /* 0x000000841b087233 */ /* 0x000fc60003803000 */
[----:B------:R-:W-:Y:S02]  /*dc70*/  LOP3.LUT R154, R39, UR28, R154, 0x96, !PT ;  /* 0x0000001c279a7c12 */ /* 0x000fe4000f8e969a */
[----:B------:R-:W-:Y:S02]  /*dc80*/  LOP3.LUT R27, R8, R133, RZ, 0xc0, !PT ;  /* 0x00000085081b7212 */ /* 0x000fe400078ec0ff */
[----:B------:R-:W-:Y:S01]  /*dc90*/  LOP3.LUT R8, R41, UR26, R38, 0x96, !PT ;  /* 0x0000001a29087c12 */ /* 0x000fe2000f8e9626 */
[----:B------:R-:W-:Y:S01]  /*dca0*/  IMAD.WIDE.U32 R154, R154, -0x2daee0ad, RZ ;  /* 0xd2511f539a9a7825 */ /* 0x000fe200078e00ff */
[----:B------:R-:W-:-:S03]  /*dcb0*/  SHF.R.U32.HI R10, RZ, 0x8, R10 ;  /* 0x00000008ff0a7819 */ /* 0x000fc6000001160a */
[----:B------:R-:W-:Y:S01]  /*dcc0*/  IMAD.WIDE.U32 R136, R8, -0x2daee0ad, RZ ;  /* 0xd2511f5308887825 */ /* 0x000fe200078e00ff */
[----:B------:R-:W-:Y:S02]  /*dcd0*/  LOP3.LUT R156, R155, UR25, R156, 0x96, !PT ;  /* 0x000000199b9c7c12 */ /* 0x000fe4000f8e969c */
[----:B------:R-:W-:Y:S02]  /*dce0*/  PRMT R13, R13, 0x5410, R10 ;  /* 0x000054100d0d7816 */ /* 0x000fe4000000000a */
[----:B------:R-:W-:Y:S01]  /*dcf0*/  LOP3.LUT R10, R137, UR23, R154, 0x96, !PT ;  /* 0x00000017890a7c12 */ /* 0x000fe2000f8e969a */
[----:B------:R-:W-:-:S04]  /*dd00*/  IMAD.WIDE.U32 R156, R156, -0x326172a9, RZ ;  /* 0xcd9e8d579c9c7825 */ /* 0x000fc800078e00ff */
[----:B------:R-:W-:Y:S01]  /*dd10*/  IMAD.WIDE.U32 R138, R10, -0x326172a9, RZ ;  /* 0xcd9e8d570a8a7825 */ /* 0x000fe200078e00ff */
[----:B------:R-:W-:-:S05]  /*dd20*/  LOP3.LUT R40, R157, UR24, R40, 0x96, !PT ;  /* 0x000000189d287c12 */ /* 0x000fca000f8e9628 */
[----:B------:R-:W-:Y:S01]  /*dd30*/  IMAD.WIDE.U32 R72, R40, -0x2daee0ad, RZ ;  /* 0xd2511f5328487825 */ /* 0x000fe200078e00ff */
[----:B------:R-:W-:-:S05]  /*dd40*/  LOP3.LUT R40, R139, UR21, R156, 0x96, !PT ;  /* 0x000000158b287c12 */ /* 0x000fca000f8e969c */
[----:B------:R-:W-:Y:S01]  /*dd50*/  IMAD.WIDE.U32 R40, R40, -0x2daee0ad, RZ ;  /* 0xd2511f5328287825 */ /* 0x000fe200078e00ff */
[----:B------:R-:W-:-:S04]  /*dd60*/  LOP3.LUT R8, R73, UR14, R136, 0x96, !PT ;  /* 0x0000000e49087c12 */ /* 0x000fc8000f8e9688 */
[----:B------:R-:W-:Y:S01]  /*dd70*/  LOP3.LUT R72, R41, UR5, R72, 0x96, !PT ;  /* 0x0000000529487c12 */ /* 0x000fe2000f8e9648 */
[----:B------:R-:W-:-:S04]  /*dd80*/  IMAD.WIDE.U32 R136, R8, -0x326172a9, RZ ;  /* 0xcd9e8d5708887825 */ /* 0x000fc800078e00ff */
[----:B------:R-:W-:Y:S01]  /*dd90*/  IMAD.WIDE.U32 R72, R72, -0x326172a9, RZ ;  /* 0xcd9e8d5748487825 */ /* 0x000fe200078e00ff */
[----:B------:R-:W-:-:S04]  /*dda0*/  LOP3.LUT R12, R12, 0xff, RZ, 0xc0, !PT ;  /* 0x000000ff0c0c7812 */ /* 0x000fc800078ec0ff */
[----:B------:R-:W-:Y:S01]  /*ddb0*/  LOP3.LUT R10, R73, UR30, R136, 0x96, !PT ;  /* 0x0000001e490a7c12 */ /* 0x000fe2000f8e9688 */
[----:B------:R-:W-:Y:S01]  /*ddc0*/  IMAD.MOV.U32 R155, RZ, RZ, R22 ;  /* 0x000000ffff9b7224 */ /* 0x000fe200078e0016 */
[----:B------:R-:W-:Y:S02]  /*ddd0*/  HSET2.LE.AND R22, R11, R132, PT ;  /* 0x000000840b167233 */ /* 0x000fe40003803000 */
[----:B------:R-:W-:Y:S02]  /*dde0*/  SHF.R.U32.HI R11, RZ, 0x10, R10 ;  /* 0x00000010ff0b7819 */ /* 0x000fe4000001160a */
[----:B------:R-:W-:Y:S02]  /*ddf0*/  PRMT R17, R12, 0x5410, R17 ;  /* 0x000054100c117816 */ /* 0x000fe40000000011 */
[----:B------:R-:W-:Y:S02]  /*de00*/  LOP3.LUT R8, R137, UR13, R138, 0x96, !PT ;  /* 0x0000000d89087c12 */ /* 0x000fe4000f8e968a */
[----:B------:R-:W-:-:S02]  /*de10*/  LOP3.LUT R12, R10, 0xffff, RZ, 0xc0, !PT ;  /* 0x0000ffff0a0c7812 */ /* 0x000fc400078ec0ff */
[----:B------:R-:W-:Y:S02]  /*de20*/  LOP3.LUT R137, R10, 0xff, RZ, 0xc0, !PT ;  /* 0x000000ff0a897812 */ /* 0x000fe400078ec0ff */
[----:B------:R-:W-:Y:S02]  /*de30*/  SHF.R.U32.HI R135, RZ, 0x18, R10 ;  /* 0x00000018ff877819 */ /* 0x000fe4000001160a */
[----:B------:R-:W-:-:S04]  /*de40*/  LOP3.LUT R10, R11, 0xff, RZ, 0xc0, !PT ;  /* 0x000000ff0b0a7812 */ /* 0x000fc800078ec0ff */
[----:B------:R-:W-:Y:S02]  /*de50*/  PRMT R135, R10, 0x5410, R135 ;  /* 0x000054100a877816 */ /* 0x000fe40000000087 */
[C---:B------:R-:W-:Y:S02]  /*de60*/  LOP3.LUT R10, R72.reuse, 0xffff, RZ, 0xc0, !PT ;  /* 0x0000ffff480a7812 */ /* 0x040fe400078ec0ff */
[----:B------:R-:W-:Y:S02]  /*de70*/  LOP3.LUT R41, R72, 0xff, RZ, 0xc0, !PT ;  /* 0x000000ff48297812 */ /* 0x000fe400078ec0ff */
[----:B------:R-:W-:Y:S02]  /*de80*/  SHF.R.U32.HI R10, RZ, 0x8, R10 ;  /* 0x00000008ff0a7819 */ /* 0x000fe4000001160a */
[----:B------:R-:W-:Y:S02]  /*de90*/  SHF.R.U32.HI R11, RZ, 0x10, R72 ;  /* 0x00000010ff0b7819 */ /* 0x000fe40000011648 */
[----:B------:R-:W-:-:S02]  /*dea0*/  PRMT R41, R41, 0x5410, R10 ;  /* 0x0000541029297816 */ /* 0x000fc4000000000a */
[----:B------:R-:W-:Y:S01]  /*deb0*/  SHF.R.U32.HI R10, RZ, 0x18, R72 ;  /* 0x00000018ff0a7819 */ /* 0x000fe20000011648 */
[----:B------:R-:W-:Y:S01]  /*dec0*/  IMAD.WIDE.U32 R72, R8, -0x2daee0ad, RZ ;  /* 0xd2511f5308487825 */ /* 0x000fe200078e00ff */
[----:B------:R-:W-:-:S04]  /*ded0*/  LOP3.LUT R11, R11, 0xff, RZ, 0xc0, !PT ;  /* 0x000000ff0b0b7812 */ /* 0x000fc800078ec0ff */
[----:B------:R-:W-:Y:S02]  /*dee0*/  LOP3.LUT R8, R73, UR29, R40, 0x96, !PT ;  /* 0x0000001d49087c12 */ /* 0x000fe4000f8e9628 */
[----:B------:R-:W-:Y:S02]  /*def0*/  PRMT R11, R11, 0x5410, R10 ;  /* 0x000054100b0b7816 */ /* 0x000fe4000000000a */
[C---:B------:R-:W-:Y:S01]  /*df00*/  LOP3.LUT R10, R8.reuse, 0xffff, RZ, 0xc0, !PT ;  /* 0x0000ffff080a7812 */ /* 0x040fe200078ec0ff */
[----:B------:R-:W-:Y:S01]  /*df10*/  IMAD.MOV.U32 R217, RZ, RZ, R48 ;  /* 0x000000ffffd97224 */ /* 0x000fe200078e0030 */
[--C-:B------:R-:W-:Y:S01]  /*df20*/  HSET2.LE.AND R14, R49, R132.reuse, PT ;  /* 0x00000084310e7233 */ /* 0x100fe20003803000 */
[----:B------:R-:W-:Y:S01]  /*df30*/  IMAD.WIDE.U32 R48, R101, -0x326172a9, RZ ;  /* 0xcd9e8d5765307825 */ /* 0x000fe200078e00ff */
[----:B------:R-:W-:Y:S01]  /*df40*/  SHF.R.U32.HI R10, RZ, 0x8, R10 ;  /* 0x00000008ff0a7819 */ /* 0x000fe2000001160a */
[--C-:B------:R-:W-:Y:S01]  /*df50*/  HSET2.LE.AND R21, R21, R132.reuse, PT ;  /* 0x0000008415157233 */ /* 0x100fe20003803000 */
[----:B------:R-:W-:Y:S01]  /*df60*/  LOP3.LUT R133, R8, 0xff, RZ, 0xc0, !PT ;  /* 0x000000ff08857812 */ /* 0x000fe200078ec0ff */
[--C-:B------:R-:W-:Y:S01]  /*df70*/  HSET2.LE.AND R15, R15, R132.reuse, PT ;  /* 0x000000840f0f7233 */ /* 0x100fe20003803000 */
[----:B------:R-:W-:Y:S01]  /*df80*/  IMAD.MOV.U32 R151, RZ, RZ, R24 ;  /* 0x000000ffff977224 */ /* 0x000fe200078e0018 */
[----:B------:R-:W-:Y:S01]  /*df90*/  LOP3.LUT R36, R49, R100, RZ, 0x3c, !PT ;  /* 0x0000006431247212 */ /* 0x000fe200078e3cff */
[----:B------:R-:W-:Y:S01]  /*dfa0*/  HSET2.LE.AND R24, R25, R132, PT ;  /* 0x0000008419187233 */ /* 0x000fe20003803000 */
[----:B------:R-:W-:-:S02]  /*dfb0*/  PRMT R133, R133, 0x5410, R10 ;  /* 0x0000541085857816 */ /* 0x000fc4000000000a */
[--C-:B------:R-:W-:Y:S02]  /*dfc0*/  SHF.R.U32.HI R10, RZ, 0x10, R8.reuse ;  /* 0x00000010ff0a7819 */ /* 0x100fe40000011608 */
[----:B------:R-:W-:Y:S01]  /*dfd0*/  SHF.R.U32.HI R77, RZ, 0x18, R8 ;  /* 0x00000018ff4d7819 */ /* 0x000fe20000011608 */
[--C-:B------:R-:W-:Y:S01]  /*dfe0*/  HSET2.LE.AND R20, R19, R132.reuse, PT ;  /* 0x0000008413147233 */ /* 0x100fe20003803000 */
[----:B------:R-:W-:Y:S02]  /*dff0*/  LOP3.LUT R8, R72, 0xffff, RZ, 0xc0, !PT ;  /* 0x0000ffff48087812 */ /* 0x000fe400078ec0ff */
[----:B------:R-:W-:Y:S01]  /*e000*/  LOP3.LUT R25, R21, R94, RZ, 0xc0, !PT ;  /* 0x0000005e15197212 */ /* 0x000fe200078ec0ff */
[--C-:B------:R-:W-:Y:S01]  /*e010*/  HSET2.LE.AND R19, R55, R132.reuse, PT ;  /* 0x0000008437137233 */ /* 0x100fe20003803000 */
[----:B------:R-:W-:Y:S01]  /*e020*/  LOP3.LUT R21, R15, R92, RZ, 0xc0, !PT ;  /* 0x0000005c0f157212 */ /* 0x000fe200078ec0ff */
[----:B------:R-:W-:Y:S01]  /*e030*/  HSET2.LE.AND R15, R37, R132, PT ;  /* 0x00000084250f7233 */ /* 0x000fe20003803000 */
[----:B------:R-:W-:Y:S01]  /*e040*/  IMAD.WIDE.U32 R36, R36, -0x2daee0ad, RZ ;  /* 0xd2511f5324247825 */ /* 0x000fe200078e00ff */
[----:B------:R-:W-:-:S02]  /*e050*/  SHF.R.U32.HI R8, RZ, 0x8, R8 ;  /* 0x00000008ff087819 */ /* 0x000fc40000011608 */
[----:B------:R-:W-:Y:S02]  /*e060*/  LOP3.LUT R73, R72, 0xff, RZ, 0xc0, !PT ;  /* 0x000000ff48497812 */ /* 0x000fe400078ec0ff */
[----:B------:R-:W-:Y:S01]  /*e070*/  SHF.R.U32.HI R71, RZ, 0x10, R72 ;  /* 0x00000010ff477819 */ /* 0x000fe20000011648 */
[----:B------:R-:W-:Y:S01]  /*e080*/  HSET2.LE.AND R18, R69, R132, PT ;  /* 0x0000008445127233 */ /* 0x000fe20003803000 */
[----:B------:R-:W-:Y:S02]  /*e090*/  LOP3.LUT R19, R19, R90, RZ, 0xc0, !PT ;  /* 0x0000005a13137212 */ /* 0x000fe400078ec0ff */
[----:B------:R-:W-:Y:S02]  /*e0a0*/  PRMT R73, R73, 0x5410, R8 ;  /* 0x0000541049497816 */ /* 0x000fe40000000008 */
[----:B------:R-:W-:Y:S02]  /*e0b0*/  LOP3.LUT R90, R37, UR27, R134, 0x96, !PT ;  /* 0x0000001b255a7c12 */ /* 0x000fe4000f8e9686 */
[----:B------:R-:W-:-:S02]  /*e0c0*/  SHF.R.U32.HI R8, RZ, 0x18, R72 ;  /* 0x00000018ff087819 */ /* 0x000fc40000011648 */
[----:B------:R-:W-:Y:S02]  /*e0d0*/  LOP3.LUT R71, R71, 0xff, RZ, 0xc0, !PT ;  /* 0x000000ff47477812 */ /* 0x000fe400078ec0ff */
[----:B------:R-:W-:Y:S01]  /*e0e0*/  LOP3.LUT R18, R18, R91, RZ, 0xc0, !PT ;  /* 0x0000005b12127212 */ /* 0x000fe200078ec0ff */
[----:B------:R-:W-:Y:S01]  /*e0f0*/  IMAD.WIDE.U32 R90, R90, -0x326172a9, RZ ;  /* 0xcd9e8d575a5a7825 */ /* 0x000fe200078e00ff */
[----:B------:R-:W-:Y:S02]  /*e100*/  PRMT R71, R71, 0x5410, R8 ;  /* 0x0000541047477816 */ /* 0x000fe40000000008 */
[----:B------:R-:W-:Y:S02]  /*e110*/  LOP3.LUT R8, R99, UR28, R48, 0x96, !PT ;  /* 0x0000001c63087c12 */ /* 0x000fe4000f8e9630 */
[----:B------:R-:W-:-:S03]  /*e120*/  LOP3.LUT R98, R91, UR26, R98, 0x96, !PT ;  /* 0x0000001a5b627c12 */ /* 0x000fc6000f8e9662 */
[----:B------:R-:W-:Y:S01]  /*e130*/  IMAD.WIDE.U32 R68, R8, -0x2daee0ad, RZ ;  /* 0xd2511f5308447825 */ /* 0x000fe200078e00ff */
[----:B------:R-:W-:-:S03]  /*e140*/  LOP3.LUT R10, R10, 0xff, RZ, 0xc0, !PT ;  /* 0x000000ff0a0a7812 */ /* 0x000fc600078ec0ff */
[----:B------:R-:W-:Y:S01]  /*e150*/  IMAD.WIDE.U32 R98, R98, -0x2daee0ad, RZ ;  /* 0xd2511f5362627825 */ /* 0x000fe200078e00ff */
[----:B------:R-:W-:Y:S02]  /*e160*/  LOP3.LUT R8, R69, UR25, R36, 0x96, !PT ;  /* 0x0000001945087c12 */ /* 0x000fe4000f8e9624 */
[----:B------:R-:W-:Y:S01]  /*e170*/  PRMT R77, R10, 0x5410, R77 ;  /* 0x000054100a4d7816 */ /* 0x000fe2000000004d */
[----:B------:R-:W-:Y:S01]  /*e180*/  IMAD.MOV.U32 R16, RZ, RZ, R54 ;  /* 0x000000ffff107224 */ /* 0x000fe200078e0036 */
[----:B------:R-:W-:Y:S01]  /*e190*/  LOP3.LUT R10, R99, UR23, R68, 0x96, !PT ;  /* 0x00000017630a7c12 */ /* 0x000fe2000f8e9644 */
[----:B------:R-:W-:-:S04]  /*e1a0*/  IMAD.WIDE.U32 R54, R8, -0x326172a9, RZ ;  /* 0xcd9e8d5708367825 */ /* 0x000fc800078e00ff */
[----:B------:R-:W-:Y:S01]  /*e1b0*/  IMAD.WIDE.U32 R68, R10, -0x326172a9, RZ ;  /* 0xcd9e8d570a447825 */ /* 0x000fe200078e00ff */
[----:B------:R-:W-:Y:S02]  /*e1c0*/  LOP3.LUT R8, R55, UR24, R90, 0x96, !PT ;  /* 0x0000001837087c12 */ /* 0x000fe4000f8e965a */
[----:B------:R-:W-:Y:S02]  /*e1d0*/  LOP3.LUT R14, R14, R87, RZ, 0xc0, !PT ;  /* 0x000000570e0e7212 */ /* 0x000fe400078ec0ff */
[----:B------:R-:W-:Y:S01]  /*e1e0*/  LOP3.LUT R15, R15, R86, RZ, 0xc0, !PT ;  /* 0x000000560f0f7212 */ /* 0x000fe200078ec0ff */
[----:B------:R-:W-:Y:S01]  /*e1f0*/  IMAD.WIDE.U32 R86, R8, -0x2daee0ad, RZ ;  /* 0xd2511f5308567825 */ /* 0x000fe200078e00ff */
[----:B------:R-:W-:-:S04]  /*e200*/  LOP3.LUT R10, R69, UR21, R54, 0x96, !PT ;  /* 0x00000015450a7c12 */ /* 0x000fc8000f8e9636 */
[----:B------:R-:W-:Y:S01]  /*e210*/  LOP3.LUT R8, R87, UR14, R98, 0x96, !PT ;  /* 0x0000000e57087c12 */ /* 0x000fe2000f8e9662 */
[----:B------:R-:W-:-:S05]  /*e220*/  IMAD.WIDE.U32 R54, R10, -0x2daee0ad, RZ ;  /* 0xd2511f530a367825 */ /* 0x000fca00078e00ff */
[----:B------:R-:W-:Y:S01]  /*e230*/  LOP3.LUT R10, R55, UR5, R86, 0x96, !PT ;  /* 0x00000005370a7c12 */ /* 0x000fe2000f8e9656 */
[----:B------:R-:W-:Y:S01]  /*e240*/  IMAD.WIDE.U32 R86, R8, -0x326172a9, RZ ;  /* 0xcd9e8d5708567825 */ /* 0x000fe200078e00ff */
[----:B------:R-:W-:-:S04]  /*e250*/  SHF.R.U32.HI R12, RZ, 0x8, R12 ;  /* 0x00000008ff0c7819 */ /* 0x000fc8000001160c */
[----:B------:R-:W-:Y:S01]  /*e260*/  LOP3.LUT R8, R87, UR13, R68, 0x96, !PT ;  /* 0x0000000d57087c12 */ /* 0x000fe2000f8e9644 */
[----:B------:R-:W-:Y:S01]  /*e270*/  IMAD.WIDE.U32 R68, R10, -0x326172a9, RZ ;  /* 0xcd9e8d570a447825 */ /* 0x000fe200078e00ff */
[----:B------:R-:W-:-:S04]  /*e280*/  PRMT R137, R137, 0x5410, R12 ;  /* 0x0000541089897816 */ /* 0x000fc8000000000c */
[C---:B------:R-:W-:Y:S02]  /*e290*/  LOP3.LUT R12, R68.reuse, 0xffff, RZ, 0xc0, !PT ;  /* 0x0000ffff440c7812 */ /* 0x040fe400078ec0ff */
[----:B------:R-:W-:Y:S02]  /*e2a0*/  LOP3.LUT R10, R69, UR30, R86, 0x96, !PT ;  /* 0x0000001e450a7c12 */ /* 0x000fe4000f8e9656 */
[----:B------:R-:W-:Y:S02]  /*e2b0*/  SHF.R.U32.HI R12, RZ, 0x8, R12 ;  /* 0x00000008ff0c7819 */ /* 0x000fe4000001160c */
[----:B------:R-:W-:Y:S02]  /*e2c0*/  LOP3.LUT R99, R68, 0xff, RZ, 0xc0, !PT ;  /* 0x000000ff44637812 */ /* 0x000fe400078ec0ff */
[----:B------:R-:W-:Y:S01]  /*e2d0*/  SHF.R.U32.HI R69, RZ, 0x10, R68 ;  /* 0x00000010ff457819 */ /* 0x000fe20000011644 */
[----:B------:R-:W-:Y:S01]  /*e2e0*/  IMAD.WIDE.U32 R86, R8, -0x2daee0ad, RZ ;  /* 0xd2511f5308567825 */ /* 0x000fe200078e00ff */
[----:B------:R-:W-:-:S02]  /*e2f0*/  PRMT R99, R99, 0x5410, R12 ;  /* 0x0000541063637816 */ /* 0x000fc4000000000c */
[----:B------:R-:W-:Y:S02]  /*e300*/  SHF.R.U32.HI R12, RZ, 0x18, R68 ;  /* 0x00000018ff0c7819 */ /* 0x000fe40000011644 */
[----:B------:R-:W-:-:S04]  /*e310*/  LOP3.LUT R69, R69, 0xff, RZ, 0xc0, !PT ;  /* 0x000000ff45457812 */ /* 0x000fc800078ec0ff */
[----:B------:R-:W-:Y:S02]  /*e320*/  PRMT R69, R69, 0x5410, R12 ;  /* 0x0000541045457816 */ /* 0x000fe4000000000c */
[----:B------:R-:W-:Y:S02]  /*e330*/  LOP3.LUT R12, R86, 0xffff, RZ, 0xc0, !PT ;  /* 0x0000ffff560c7812 */ /* 0x000fe400078ec0ff */
[----:B------:R-:W-:Y:S02]  /*e340*/  LOP3.LUT R22, R22, R97, RZ, 0xc0, !PT ;  /* 0x0000006116167212 */ /* 0x000fe400078ec0ff */
[----:B------:R-:W-:Y:S02]  /*e350*/  SHF.R.U32.HI R12, RZ, 0x8, R12 ;  /* 0x00000008ff0c7819 */ /* 0x000fe4000001160c */
[----:B------:R-:W-:Y:S02]  /*e360*/  LOP3.LUT R97, R86, 0xff, RZ, 0xc0, !PT ;  /* 0x000000ff56617812 */ /* 0x000fe400078ec0ff */
[----:B------:R-:W-:-:S02]  /*e370*/  SHF.R.U32.HI R55, RZ, 0x10, R86 ;  /* 0x00000010ff377819 */ /* 0x000fc40000011656 */
[----:B------:R-:W-:Y:S02]  /*e380*/  PRMT R97, R97, 0x5410, R12 ;  /* 0x0000541061617816 */ /* 0x000fe4000000000c */
[----:B------:R-:W-:Y:S02]  /*e390*/  SHF.R.U32.HI R12, RZ, 0x18, R86 ;  /* 0x00000018ff0c7819 */ /* 0x000fe40000011656 */
[----:B------:R-:W-:-:S04]  /*e3a0*/  LOP3.LUT R55, R55, 0xff, RZ, 0xc0, !PT ;  /* 0x000000ff37377812 */ /* 0x000fc800078ec0ff */
[----:B------:R-:W-:Y:S02]  /*e3b0*/  PRMT R55, R55, 0x5410, R12 ;  /* 0x0000541037377816 */ /* 0x000fe4000000000c */
[----:B------:R-:W-:Y:S02]  /*e3c0*/  LOP3.LUT R12, R10, 0xffff, RZ, 0xc0, !PT ;  /* 0x0000ffff0a0c7812 */ /* 0x000fe400078ec0ff */
[----:B------:R-:W-:Y:S02]  /*e3d0*/  LOP3.LUT R24, R24, R95, RZ, 0xc0, !PT ;  /* 0x0000005f18187212 */ /* 0x000fe400078ec0ff */
[----:B------:R-:W-:Y:S02]  /*e3e0*/  SHF.R.U32.HI R12, RZ, 0x8, R12 ;  /* 0x00000008ff0c7819 */ /* 0x000fe4000001160c */
[----:B------:R-:W-:Y:S02]  /*e3f0*/  LOP3.LUT R95, R10, 0xff, RZ, 0xc0, !PT ;  /* 0x000000ff0a5f7812 */ /* 0x000fe400078ec0ff */
[----:B------:R-:W-:-:S02]  /*e400*/  LOP3.LUT R8, R87, UR29, R54, 0x96, !PT ;  /* 0x0000001d57087c12 */ /* 0x000fc4000f8e9636 */
[----:B------:R-:W-:Y:S02]  /*e410*/  PRMT R95, R95, 0x5410, R12 ;  /* 0x000054105f5f7816 */ /* 0x000fe4000000000c */
[--C-:B------:R-:W-:Y:S02]  /*e420*/  SHF.R.U32.HI R12, RZ, 0x10, R10.reuse ;  /* 0x00000010ff0c7819 */ /* 0x100fe4000001160a */
[----:B------:R-:W-:Y:S02]  /*e430*/  SHF.R.U32.HI R37, RZ, 0x18, R10 ;  /* 0x00000018ff257819 */ /* 0x000fe4000001160a */
[----:B------:R-:W-:Y:S02]  /*e440*/  LOP3.LUT R10, R8, 0xffff, RZ, 0xc0, !PT ;  /* 0x0000ffff080a7812 */ /* 0x000fe400078ec0ff */
[----:B------:R-:W-:Y:S02]  /*e450*/  LOP3.LUT R20, R20, R93, RZ, 0xc0, !PT ;  /* 0x0000005d14147212 */ /* 0x000fe400078ec0ff */
[----:B------:R-:W-:-:S02]  /*e460*/  SHF.R.U32.HI R10, RZ, 0x8, R10 ;  /* 0x00000008ff0a7819 */ /* 0x000fc4000001160a */
[----:B------:R-:W-:Y:S01]  /*e470*/  LOP3.LUT R93, R8, 0xff, RZ, 0xc0, !PT ;  /* 0x000000ff085d7812 */ /* 0x000fe200078ec0ff */
[----:B------:R-:W-:-:S03]  /*e480*/  IMAD.MOV.U32 R68, RZ, RZ, R155 ;  /* 0x000000ffff447224 */ /* 0x000fc600078e009b */
[----:B------:R-:W-:Y:S02]  /*e490*/  PRMT R93, R93, 0x5410, R10 ;  /* 0x000054105d5d7816 */ /* 0x000fe4000000000a */
[----:B------:R-:W-:Y:S01]  /*e4a0*/  SHF.R.U32.HI R10, RZ, 0x10, R8 ;  /* 0x00000010ff0a7819 */ /* 0x000fe20000011608 */
[----:B------:R-:W-:Y:S01]  /*e4b0*/  IMAD.MOV.U32 R155, RZ, RZ, R16 ;  /* 0x000000ffff9b7224 */ /* 0x000fe200078e0010 */
[----:B------:R-:W-:Y:S01]  /*e4c0*/  LOP3.LUT R12, R12, 0xff, RZ, 0xc0, !PT ;  /* 0x000000ff0c0c7812 */ /* 0x000fe200078ec0ff */
[--C-:B------:R-:W-:Y:S01]  /*e4d0*/  HSET2.LE.AND R16, R53, R132.reuse, PT ;  /* 0x0000008435107233 */ /* 0x100fe20003803000 */
[----:B------:R-:W-:Y:S02]  /*e4e0*/  SHF.R.U32.HI R53, RZ, 0x18, R8 ;  /* 0x00000018ff357819 */ /* 0x000fe40000011608 */
[----:B------:R-:W-:Y:S02]  /*e4f0*/  LOP3.LUT R10, R10, 0xff, RZ, 0xc0, !PT ;  /* 0x000000ff0a0a7812 */ /* 0x000fe400078ec0ff */
[----:B------:R-:W-:Y:S01]  /*e500*/  PRMT R37, R12, 0x5410, R37 ;  /* 0x000054100c257816 */ /* 0x000fe20000000025 */
[--C-:B------:R-:W-:Y:S01]  /*e510*/  HSET2.LE.AND R12, R13, R132.reuse, PT ;  /* 0x000000840d0c7233 */ /* 0x100fe20003803000 */
[----:B------:R-:W-:Y:S01]  /*e520*/  PRMT R53, R10, 0x5410, R53 ;  /* 0x000054100a357816 */ /* 0x000fe20000000035 */
[----:B------:R-:W-:Y:S01]  /*e530*/  HSET2.LE.AND R13, R9, R132, PT ;  /* 0x00000084090d7233 */ /* 0x000fe20003803000 */
[----:B------:R-:W-:-:S02]  /*e540*/  LOP3.LUT R10, R47, UR28, R48, 0x96, !PT ;  /* 0x0000001c2f0a7c12 */ /* 0x000fc4000f8e9630 */
[----:B------:R-:W-:Y:S02]  /*e550*/  LOP3.LUT R12, R12, R83, RZ, 0xc0, !PT ;  /* 0x000000530c0c7212 */ /* 0x000fe400078ec0ff */
[----:B------:R-:W-:Y:S01]  /*e560*/  LOP3.LUT R13, R13, R82, RZ, 0xc0, !PT ;  /* 0x000000520d0d7212 */ /* 0x000fe200078ec0ff */
[----:B------:R-:W-:Y:S01]  /*e570*/  IMAD.WIDE.U32 R82, R10, -0x2daee0ad, RZ ;  /* 0xd2511f530a527825 */ /* 0x000fe200078e00ff */
[--C-:B------:R-:W-:Y:S01]  /*e580*/  HSET2.LE.AND R8, R137, R132.reuse, PT ;  /* 0x0000008489087233 */ /* 0x100fe20003803000 */
[----:B------:R-:W-:Y:S01]  /*e590*/  LOP3.LUT R46, R91, UR26, R46, 0x96, !PT ;  /* 0x0000001a5b2e7c12 */ /* 0x000fe2000f8e962e */
[----:B------:R-:W-:Y:S02]  /*e5a0*/  HSET2.LE.AND R9, R135, R132, PT ;  /* 0x0000008487097233 */ /* 0x000fe40003803000 */
[----:B------:R-:W-:Y:S02]  /*e5b0*/  LOP3.LUT R10, R83, UR25, R36, 0x96, !PT ;  /* 0x00000019530a7c12 */ /* 0x000fe4000f8e9624 */
[----:B------:R-:W-:-:S02]  /*e5c0*/  LOP3.LUT R8, R8, R81, RZ, 0xc0, !PT ;  /* 0x0000005108087212 */ /* 0x000fc400078ec0ff */
[----:B------:R-:W-:Y:S01]  /*e5d0*/  LOP3.LUT R9, R9, R80, RZ, 0xc0, !PT ;  /* 0x0000005009097212 */ /* 0x000fe200078ec0ff */
[----:B------:R-:W-:-:S04]  /*e5e0*/  IMAD.WIDE.U32 R80, R46, -0x2daee0ad, RZ ;  /* 0xd2511f532e507825 */ /* 0x000fc800078e00ff */
[----:B------:R-:W-:Y:S01]  /*e5f0*/  IMAD.WIDE.U32 R46, R10, -0x326172a9, RZ ;  /* 0xcd9e8d570a2e7825 */ /* 0x000fe200078e00ff */
[----:B------:R-:W-:-:S04]  /*e600*/  LOP3.LUT R40, R81, UR23, R82, 0x96, !PT ;  /* 0x0000001751287c12 */ /* 0x000fc8000f8e9652 */
        /* <DEDUP_REMOVED lines=10> */
[----:B------:R-:W-:-:S03]  /*e6b0*/  HSET2.LE.AND R23, R23, R132, PT ;  /* 0x0000008417177233 */ /* 0x000fc60003803000 */
[----:B------:R-:W-:Y:S01]  /*e6c0*/  IMAD.MOV.U32 R154, RZ, RZ, R142 ;  /* 0x000000ffff9a7224 */ /* 0x000fe200078e008e */
[C---:B------:R-:W-:Y:S01]  /*e6d0*/  LOP3.LUT R40, R80.reuse, 0xffff, RZ, 0xc0, !PT ;  /* 0x0000ffff50287812 */ /* 0x040fe200078ec0ff */
[----:B------:R-:W-:Y:S02]  /*e6e0*/  IMAD.MOV.U32 R142, RZ, RZ, R146 ;  /* 0x000000ffff8e7224 */ /* 0x000fe400078e0092 */
[----:B------:R-:W-:Y:S01]  /*e6f0*/  IMAD.MOV.U32 R146, RZ, RZ, R147 ;  /* 0x000000ffff927224 */ /* 0x000fe200078e0093 */
[----:B------:R-:W-:Y:S02]  /*e700*/  SHF.R.U32.HI R40, RZ, 0x8, R40 ;  /* 0x00000008ff287819 */ /* 0x000fe40000011628 */
[----:B------:R-:W-:Y:S01]  /*e710*/  LOP3.LUT R147, R80, 0xff, RZ, 0xc0, !PT ;  /* 0x000000ff50937812 */ /* 0x000fe200078ec0ff */
[----:B------:R-:W-:Y:S01]  /*e720*/  IMAD.MOV.U32 R157, RZ, RZ, R42 ;  /* 0x000000ffff9d7224 */ /* 0x000fe200078e002a */
[----:B------:R-:W-:Y:S01]  /*e730*/  LOP3.LUT R23, R23, R96, RZ, 0xc0, !PT ;  /* 0x0000006017177212 */ /* 0x000fe200078ec0ff */
[----:B------:R-:W-:Y:S01]  /*e740*/  IMAD.MOV.U32 R96, RZ, RZ, R145 ;  /* 0x000000ffff607224 */ /* 0x000fe200078e0091 */
[----:B------:R-:W-:-:S02]  /*e750*/  PRMT R147, R147, 0x5410, R40 ;  /* 0x0000541093937816 */ /* 0x000fc40000000028 */
[----:B------:R-:W-:Y:S02]  /*e760*/  LOP3.LUT R42, R81, UR30, R82, 0x96, !PT ;  /* 0x0000001e512a7c12 */ /* 0x000fe4000f8e9652 */
[--C-:B------:R-:W-:Y:S02]  /*e770*/  SHF.R.U32.HI R145, RZ, 0x10, R80.reuse ;  /* 0x00000010ff917819 */ /* 0x100fe40000011650 */
[----:B------:R-:W-:Y:S01]  /*e780*/  SHF.R.U32.HI R40, RZ, 0x18, R80 ;  /* 0x00000018ff287819 */ /* 0x000fe20000011650 */
[----:B------:R-:W-:-:S05]  /*e790*/  IMAD.WIDE.U32 R80, R10, -0x2daee0ad, RZ ;  /* 0xd2511f530a507825 */ /* 0x000fca00078e00ff */
[C---:B------:R-:W-:Y:S02]  /*e7a0*/  LOP3.LUT R10, R80.reuse, 0xffff, RZ, 0xc0, !PT ;  /* 0x0000ffff500a7812 */ /* 0x040fe400078ec0ff */
[----:B------:R-:W-:Y:S02]  /*e7b0*/  LOP3.LUT R47, R80, 0xff, RZ, 0xc0, !PT ;  /* 0x000000ff502f7812 */ /* 0x000fe400078ec0ff */
[----:B------:R-:W-:-:S04]  /*e7c0*/  SHF.R.U32.HI R10, RZ, 0x8, R10 ;  /* 0x00000008ff0a7819 */ /* 0x000fc8000001160a */
[----:B------:R-:W-:Y:S02]  /*e7d0*/  PRMT R47, R47, 0x5410, R10 ;  /* 0x000054102f2f7816 */ /* 0x000fe4000000000a */
[----:B------:R-:W-:Y:S01]  /*e7e0*/  SHF.R.U32.HI R10, RZ, 0x10, R80 ;  /* 0x00000010ff0a7819 */ /* 0x000fe20000011650 */
[----:B------:R-:W-:Y:S01]  /*e7f0*/  IMAD.MOV.U32 R156, RZ, RZ, R44 ;  /* 0x000000ffff9c7224 */ /* 0x000fe200078e002c */
[----:B------:R-:W-:Y:S01]  /*e800*/  SHF.R.U32.HI R49, RZ, 0x18, R80 ;  /* 0x00000018ff317819 */ /* 0x000fe20000011650 */
[----:B------:R-:W-:Y:S01]  /*e810*/  HSET2.LE.AND R44, R41, R132, PT ;  /* 0x00000084292c7233 */ /* 0x000fe20003803000 */
[----:B------:R-:W-:-:S04]  /*e820*/  LOP3.LUT R10, R10, 0xff, RZ, 0xc0, !PT ;  /* 0x000000ff0a0a7812 */ /* 0x000fc800078ec0ff */
[----:B------:R-:W-:Y:S02]  /*e830*/  PRMT R41, R10, 0x5410, R49 ;  /* 0x000054100a297816 */ /* 0x000fe40000000031 */
[----:B------:R-:W-:Y:S02]  /*e840*/  LOP3.LUT R10, R44, R79, RZ, 0xc0, !PT ;  /* 0x0000004f2c0a7212 */ /* 0x000fe400078ec0ff */
[C---:B------:R-:W-:Y:S02]  /*e850*/  LOP3.LUT R44, R42.reuse, 0xffff, RZ, 0xc0, !PT ;  /* 0x0000ffff2a2c7812 */ /* 0x040fe400078ec0ff */
[----:B------:R-:W-:Y:S01]  /*e860*/  LOP3.LUT R145, R145, 0xff, RZ, 0xc0, !PT ;  /* 0x000000ff91917812 */ /* 0x000fe200078ec0ff */
[----:B------:R-:W-:Y:S01]  /*e870*/  IMAD.MOV.U32 R138, RZ, RZ, R143 ;  /* 0x000000ffff8a7224 */ /* 0x000fe200078e008f */
[----:B------:R-:W-:Y:S02]  /*e880*/  SHF.R.U32.HI R44, RZ, 0x8, R44 ;  /* 0x00000008ff2c7819 */ /* 0x000fe4000001162c */
[----:B------:R-:W-:-:S02]  /*e890*/  LOP3.LUT R143, R42, 0xff, RZ, 0xc0, !PT ;  /* 0x000000ff2a8f7812 */ /* 0x000fc400078ec0ff */
[----:B------:R-:W-:Y:S02]  /*e8a0*/  PRMT R145, R145, 0x5410, R40 ;  /* 0x0000541091917816 */ /* 0x000fe40000000028 */
[----:B------:R-:W-:Y:S02]  /*e8b0*/  LOP3.LUT R40, R81, UR29, R46, 0x96, !PT ;  /* 0x0000001d51287c12 */ /* 0x000fe4000f8e962e */
[----:B------:R-:W-:Y:S02]  /*e8c0*/  PRMT R143, R143, 0x5410, R44 ;  /* 0x000054108f8f7816 */ /* 0x000fe4000000002c */
[--C-:B------:R-:W-:Y:S02]  /*e8d0*/  SHF.R.U32.HI R44, RZ, 0x10, R42.reuse ;  /* 0x00000010ff2c7819 */ /* 0x100fe4000001162a */
[----:B------:R-:W-:Y:S02]  /*e8e0*/  SHF.R.U32.HI R49, RZ, 0x18, R42 ;  /* 0x00000018ff317819 */ /* 0x000fe4000001162a */
[----:B------:R-:W-:-:S02]  /*e8f0*/  LOP3.LUT R42, R40, 0xffff, RZ, 0xc0, !PT ;  /* 0x0000ffff282a7812 */ /* 0x000fc400078ec0ff */
[----:B------:R-:W-:Y:S02]  /*e900*/  LOP3.LUT R87, R40, 0xff, RZ, 0xc0, !PT ;  /* 0x000000ff28577812 */ /* 0x000fe400078ec0ff */
[----:B------:R-:W-:Y:S01]  /*e910*/  SHF.R.U32.HI R42, RZ, 0x8, R42 ;  /* 0x00000008ff2a7819 */ /* 0x000fe2000001162a */
[----:B------:R-:W-:Y:S01]  /*e920*/  HSET2.LE.AND R73, R73, R132, PT ;  /* 0x0000008449497233 */ /* 0x000fe20003803000 */
[----:B------:R-:W-:Y:S02]  /*e930*/  LOP3.LUT R16, R16, R85, RZ, 0xc0, !PT ;  /* 0x0000005510107212 */ /* 0x000fe400078ec0ff */
[----:B------:R-:W-:Y:S02]  /*e940*/  PRMT R87, R87, 0x5410, R42 ;  /* 0x0000541057577816 */ /* 0x000fe4000000002a */
[--C-:B------:R-:W-:Y:S02]  /*e950*/  SHF.R.U32.HI R42, RZ, 0x10, R40.reuse ;  /* 0x00000010ff2a7819 */ /* 0x100fe40000011628 */
[----:B------:R-:W-:-:S02]  /*e960*/  SHF.R.U32.HI R85, RZ, 0x18, R40 ;  /* 0x00000018ff557819 */ /* 0x000fc40000011628 */
[--C-:B------:R-:W-:Y:S02]  /*e970*/  LOP3.LUT R40, R141, UR28, R48.reuse, 0x96, !PT ;  /* 0x0000001c8d287c12 */ /* 0x100fe4000f8e9630 */
[----:B------:R-:W-:Y:S01]  /*e980*/  LOP3.LUT R48, R39, UR28, R48, 0x96, !PT ;  /* 0x0000001c27307c12 */ /* 0x000fe2000f8e9630 */
[----:B------:R-:W-:Y:S01]  /*e990*/  IMAD.MOV.U32 R136, RZ, RZ, R144 ;  /* 0x000000ffff887224 */ /* 0x000fe200078e0090 */
[----:B------:R-:W-:Y:S01]  /*e9a0*/  LOP3.LUT R162, R73, R162, RZ, 0xc0, !PT ;  /* 0x000000a249a27212 */ /* 0x000fe200078ec0ff */
[----:B------:R-:W-:Y:S02]  /*e9b0*/  IMAD.MOV.U32 R144, RZ, RZ, R151 ;  /* 0x000000ffff907224 */ /* 0x000fe400078e0097 */
[----:B------:R-:W-:Y:S02]  /*e9c0*/  IMAD.MOV.U32 R98, RZ, RZ, R150 ;  /* 0x000000ffff627224 */ /* 0x000fe400078e0096 */
[----:B------:R-:W-:Y:S01]  /*e9d0*/  IMAD.WIDE.U32 R72, R40, -0x2daee0ad, RZ ;  /* 0xd2511f5328487825 */ /* 0x000fe200078e00ff */
[----:B------:R-:W-:-:S03]  /*e9e0*/  HSET2.LE.AND R11, R11, R132, PT ;  /* 0x000000840b0b7233 */ /* 0x000fc60003803000 */
[----:B------:R-:W-:Y:S01]  /*e9f0*/  IMAD.WIDE.U32 R150, R48, -0x2daee0ad, RZ ;  /* 0xd2511f5330967825 */ /* 0x000fe200078e00ff */
[----:B------:R-:W-:Y:S02]  /*ea00*/  LOP3.LUT R42, R42, 0xff, RZ, 0xc0, !PT ;  /* 0x000000ff2a2a7812 */ /* 0x000fe400078ec0ff */
[--C-:B------:R-:W-:Y:S02]  /*ea10*/  LOP3.LUT R40, R73, UR25, R36.reuse, 0x96, !PT ;  /* 0x0000001949287c12 */ /* 0x100fe4000f8e9624 */
[----:B------:R-:W-:Y:S02]  /*ea20*/  LOP3.LUT R36, R151, UR25, R36, 0x96, !PT ;  /* 0x0000001997247c12 */ /* 0x000fe4000f8e9624 */
[----:B------:R-:W-:Y:S01]  /*ea30*/  PRMT R85, R42, 0x5410, R85 ;  /* 0x000054102a557816 */ /* 0x000fe20000000055 */
[----:B------:R-:W-:Y:S01]  /*ea40*/  HSET2.LE.AND R42, R71, R132, PT ;  /* 0x00000084472a7233 */ /* 0x000fe20003803000 */
[----:B------:R-:W-:Y:S01]  /*ea50*/  LOP3.LUT R11, R11, R78, RZ, 0xc0, !PT ;  /* 0x0000004e0b0b7212 */ /* 0x000fe200078ec0ff */
[----:B------:R-:W-:Y:S01]  /*ea60*/  IMAD.MOV.U32 R94, RZ, RZ, R152 ;  /* 0x000000ffff5e7224 */ /* 0x000fe200078e0098 */
[C---:B------:R-:W-:Y:S01]  /*ea70*/  LOP3.LUT R38, R91.reuse, UR26, R38, 0x96, !PT ;  /* 0x0000001a5b267c12 */ /* 0x040fe2000f8e9626 */
[----:B------:R-:W-:Y:S01]  /*ea80*/  IMAD.MOV.U32 R92, RZ, RZ, R153 ;  /* 0x000000ffff5c7224 */ /* 0x000fe200078e0099 */
[----:B------:R-:W-:Y:S01]  /*ea90*/  LOP3.LUT R140, R91, UR26, R140, 0x96, !PT ;  /* 0x0000001a5b8c7c12 */ /* 0x000fe2000f8e968c */
[----:B------:R-:W-:Y:S01]  /*eaa0*/  IMAD.WIDE.U32 R78, R40, -0x326172a9, RZ ;  /* 0xcd9e8d57284e7825 */ /* 0x000fe200078e00ff */
[----:B------:R-:W-:-:S03]  /*eab0*/  LOP3.LUT R163, R42, R163, RZ, 0xc0, !PT ;  /* 0x000000a32aa37212 */ /* 0x000fc600078ec0ff */
        /* <DEDUP_REMOVED lines=8> */
[----:B------:R-:W-:Y:S01]  /*eb40*/  IMAD.MOV.U32 R90, RZ, RZ, R214 ;  /* 0x000000ffff5a7224 */ /* 0x000fe200078e00d6 */
[----:B------:R-:W-:Y:S01]  /*eb50*/  LOP3.LUT R36, R151, UR14, R134, 0x96, !PT ;  /* 0x0000000e97247c12 */ /* 0x000fe2000f8e9686 */
[----:B------:R-:W-:-:S04]  /*eb60*/  IMAD.WIDE.U32 R72, R40, -0x326172a9, RZ ;  /* 0xcd9e8d5728487825 */ /* 0x000fc800078e00ff */
[----:B------:R-:W-:Y:S01]  /*eb70*/  IMAD.WIDE.U32 R134, R38, -0x326172a9, RZ ;  /* 0xcd9e8d5726867825 */ /* 0x000fe200078e00ff */
[----:B------:R-:W-:-:S03]  /*eb80*/  LOP3.LUT R78, R73, UR21, R78, 0x96, !PT ;  /* 0x00000015494e7c12 */ /* 0x000fc6000f8e964e */
[----:B------:R-:W-:Y:S02]  /*eb90*/  IMAD.MOV.U32 R91, RZ, RZ, R215 ;  /* 0x000000ffff5b7224 */ /* 0x000fe400078e00d7 */
[----:B------:R-:W-:Y:S01]  /*eba0*/  IMAD.MOV.U32 R38, RZ, RZ, R90 ;  /* 0x000000ffff267224 */ /* 0x000fe200078e005a */
[----:B------:R-:W-:Y:S01]  /*ebb0*/  LOP3.LUT R90, R135, UR21, R152, 0x96, !PT ;  /* 0x00000015875a7c12 */ /* 0x000fe2000f8e9698 */
[----:B------:R-:W-:Y:S01]  /*ebc0*/  IMAD.MOV.U32 R39, RZ, RZ, R91 ;  /* 0x000000ffff277224 */ /* 0x000fe200078e005b */
[----:B------:R-:W-:Y:S01]  /*ebd0*/  LOP3.LUT R44, R44, 0xff, RZ, 0xc0, !PT ;  /* 0x000000ff2c2c7812 */ /* 0x000fe200078ec0ff */
[----:B------:R-:W-:Y:S01]  /*ebe0*/  IMAD.WIDE.U32 R80, R42, -0x2daee0ad, RZ ;  /* 0xd2511f532a507825 */ /* 0x000fe200078e00ff */
[----:B------:R-:W-:Y:S01]  /*ebf0*/  HSET2.LE.AND R133, R133, R132, PT ;  /* 0x0000008485857233 */ /* 0x000fe20003803000 */
[----:B------:R1:W5:Y:S02]  /*ec00*/  LDL.LU.64 R214, [R1+0x218] ;  /* 0x0002180001d67983 */ /* 0x0003640000300a00 */
[----:B------:R-:W-:-:S04]  /*ec10*/  IMAD.WIDE.U32 R78, R78, -0x2daee0ad, RZ ;  /* 0xd2511f534e4e7825 */ /* 0x000fc800078e00ff */
[----:B------:R-:W-:Y:S01]  /*ec20*/  IMAD.WIDE.U32 R90, R90, -0x2daee0ad, RZ ;  /* 0xd2511f535a5a7825 */ /* 0x000fe200078e00ff */
[----:B------:R-:W-:-:S03]  /*ec30*/  LOP3.LUT R40, R79, UR5, R80, 0x96, !PT ;  /* 0x000000054f287c12 */ /* 0x000fc6000f8e9650 */
[----:B------:R-:W-:Y:S02]  /*ec40*/  IMAD.MOV.U32 R152, RZ, RZ, R38 ;  /* 0x000000ffff987224 */ /* 0x000fe400078e0026 */
[----:B------:R-:W-:Y:S01]  /*ec50*/  IMAD.MOV.U32 R153, RZ, RZ, R39 ;  /* 0x000000ffff997224 */ /* 0x000fe200078e0027 */
[----:B------:R-:W-:Y:S01]  /*ec60*/  LOP3.LUT R38, R91, UR5, R150, 0x96, !PT ;  /* 0x000000055b267c12 */ /* 0x000fe2000f8e9696 */
[----:B------:R-:W-:Y:S02]  /*ec70*/  IMAD.MOV.U32 R150, RZ, RZ, R152 ;  /* 0x000000ffff967224 */ /* 0x000fe400078e0098 */
[----:B------:R-:W-:Y:S01]  /*ec80*/  IMAD.MOV.U32 R151, RZ, RZ, R153 ;  /* 0x000000ffff977224 */ /* 0x000fe200078e0099 */
[----:B------:R-:W-:Y:S01]  /*ec90*/  LOP3.LUT R42, R81, UR14, R140, 0x96, !PT ;  /* 0x0000000e512a7c12 */ /* 0x000fe2000f8e968c */
[----:B------:R-:W-:-:S04]  /*eca0*/  IMAD.WIDE.U32 R152, R36, -0x326172a9, RZ ;  /* 0xcd9e8d5724987825 */ /* 0x000fc800078e00ff */
[----:B------:R-:W-:Y:S01]  /*ecb0*/  IMAD.WIDE.U32 R80, R40, -0x326172a9, RZ ;  /* 0xcd9e8d5728507825 */ /* 0x000fe200078e00ff */
[----:B------:R-:W-:-:S03]  /*ecc0*/  LOP3.LUT R36, R153, UR13, R134, 0x96, !PT ;  /* 0x0000000d99247c12 */ /* 0x000fc6000f8e9686 */
[----:B------:R-:W-:Y:S01]  /*ecd0*/  IMAD.WIDE.U32 R82, R42, -0x326172a9, RZ ;  /* 0xcd9e8d572a527825 */ /* 0x000fe200078e00ff */
[----:B------:R-:W-:-:S03]  /*ece0*/  LOP3.LUT R42, R80, 0xffff, RZ, 0xc0, !PT ;  /* 0x0000ffff502a7812 */ /* 0x000fc600078ec0ff */
[----:B------:R-:W-:Y:S02]  /*ecf0*/  IMAD.MOV.U32 R134, RZ, RZ, R150 ;  /* 0x000000ffff867224 */ /* 0x000fe400078e0096 */
[----:B------:R-:W-:Y:S02]  /*ed00*/  IMAD.MOV.U32 R135, RZ, RZ, R151 ;  /* 0x000000ffff877224 */ /* 0x000fe400078e0097 */
[----:B------:R-:W-:Y:S01]  /*ed10*/  IMAD.WIDE.U32 R150, R38, -0x326172a9, RZ ;  /* 0xcd9e8d5726967825 */ /* 0x000fe200078e00ff */
[----:B------:R-:W-:Y:S02]  /*ed20*/  SHF.R.U32.HI R42, RZ, 0x8, R42 ;  /* 0x00000008ff2a7819 */ /* 0x000fe4000001162a */
[----:B------:R-:W-:Y:S01]  /*ed30*/  LOP3.LUT R141, R80, 0xff, RZ, 0xc0, !PT ;  /* 0x000000ff508d7812 */ /* 0x000fe200078ec0ff */
[----:B------:R-:W-:Y:S01]  /*ed40*/  IMAD.MOV.U32 R38, RZ, RZ, R134 ;  /* 0x000000ffff267224 */ /* 0x000fe200078e0086 */
[----:B------:R-:W-:Y:S02]  /*ed50*/  SHF.R.U32.HI R79, RZ, 0x10, R80 ;  /* 0x00000010ff4f7819 */ /* 0x000fe40000011650 */
[----:B------:R-:W-:Y:S01]  /*ed60*/  LOP3.LUT R134, R151, UR30, R152, 0x96, !PT ;  /* 0x0000001e97867c12 */ /* 0x000fe2000f8e9698 */
[----:B------:R-:W-:Y:S01]  /*ed70*/  IMAD.MOV.U32 R152, RZ, RZ, R38 ;  /* 0x000000ffff987224 */ /* 0x000fe200078e0026 */
[----:B------:R-:W-:-:S02]  /*ed80*/  LOP3.LUT R40, R81, UR30, R82, 0x96, !PT ;  /* 0x0000001e51287c12 */ /* 0x000fc4000f8e9652 */
[----:B------:R-:W-:Y:S02]  /*ed90*/  PRMT R141, R141, 0x5410, R42 ;  /* 0x000054108d8d7816 */ /* 0x000fe4000000002a */
[----:B------:R-:W-:Y:S02]  /*eda0*/  LOP3.LUT R38, R150, 0xffff, RZ, 0xc0, !PT ;  /* 0x0000ffff96267812 */ /* 0x000fe400078ec0ff */
[----:B------:R-:W-:Y:S02]  /*edb0*/  SHF.R.U32.HI R42, RZ, 0x18, R80 ;  /* 0x00000018ff2a7819 */ /* 0x000fe40000011650 */
[----:B------:R-:W-:Y:S01]  /*edc0*/  LOP3.LUT R79, R79, 0xff, RZ, 0xc0, !PT ;  /* 0x000000ff4f4f7812 */ /* 0x000fe200078ec0ff */
[----:B------:R-:W-:Y:S01]  /*edd0*/  IMAD.MOV.U32 R39, RZ, RZ, R135 ;  /* 0x000000ffff277224 */ /* 0x000fe200078e0087 */
[----:B------:R-:W-:Y:S02]  /*ede0*/  LOP3.LUT R72, R83, UR13, R72, 0x96, !PT ;  /* 0x0000000d53487c12 */ /* 0x000fe4000f8e9648 */
[----:B------:R-:W-:-:S02]  /*edf0*/  SHF.R.U32.HI R81, RZ, 0x10, R40 ;  /* 0x00000010ff517819 */ /* 0x000fc40000011628 */
[----:B------:R-:W-:Y:S02]  /*ee00*/  SHF.R.U32.HI R38, RZ, 0x8, R38 ;  /* 0x00000008ff267819 */ /* 0x000fe40000011626 */
[----:B------:R-:W-:Y:S02]  /*ee10*/  LOP3.LUT R135, R150, 0xff, RZ, 0xc0, !PT ;  /* 0x000000ff96877812 */ /* 0x000fe400078ec0ff */
[----:B------:R-:W-:Y:S02]  /*ee20*/  PRMT R79, R79, 0x5410, R42 ;  /* 0x000054104f4f7816 */ /* 0x000fe4000000002a */
[----:B------:R-:W-:Y:S01]  /*ee30*/  SHF.R.U32.HI R91, RZ, 0x10, R150 ;  /* 0x00000010ff5b7819 */ /* 0x000fe20000011696 */
[----:B------:R-:W-:Y:S01]  /*ee40*/  IMAD.WIDE.U32 R72, R72, -0x2daee0ad, RZ ;  /* 0xd2511f5348487825 */ /* 0x000fe200078e00ff */
[C---:B------:R-:W-:Y:S02]  /*ee50*/  LOP3.LUT R42, R40.reuse, 0xffff, RZ, 0xc0, !PT ;  /* 0x0000ffff282a7812 */ /* 0x040fe400078ec0ff */
[----:B------:R-:W-:-:S02]  /*ee60*/  LOP3.LUT R83, R40, 0xff, RZ, 0xc0, !PT ;  /* 0x000000ff28537812 */ /* 0x000fc400078ec0ff */
[----:B------:R-:W-:Y:S02]  /*ee70*/  SHF.R.U32.HI R40, RZ, 0x18, R40 ;  /* 0x00000018ff287819 */ /* 0x000fe40000011628 */
[----:B------:R-:W-:Y:S02]  /*ee80*/  LOP3.LUT R81, R81, 0xff, RZ, 0xc0, !PT ;  /* 0x000000ff51517812 */ /* 0x000fe400078ec0ff */
[----:B------:R-:W-:Y:S02]  /*ee90*/  PRMT R135, R135, 0x5410, R38 ;  /* 0x0000541087877816 */ /* 0x000fe40000000026 */
[----:B------:R-:W-:Y:S02]  /*eea0*/  SHF.R.U32.HI R38, RZ, 0x18, R150 ;  /* 0x00000018ff267819 */ /* 0x000fe40000011696 */
[----:B------:R-:W-:Y:S02]  /*eeb0*/  LOP3.LUT R91, R91, 0xff, RZ, 0xc0, !PT ;  /* 0x000000ff5b5b7812 */ /* 0x000fe400078ec0ff */
[----:B------:R-:W-:Y:S01]  /*eec0*/  PRMT R81, R81, 0x5410, R40 ;  /* 0x0000541051517816 */ /* 0x000fe20000000028 */
[----:B------:R-:W-:Y:S01]  /*eed0*/  IMAD.MOV.U32 R153, RZ, RZ, R39 ;  /* 0x000000ffff997224 */ /* 0x000fe200078e0027 */
[----:B------:R-:W-:-:S02]  /*eee0*/  LOP3.LUT R40, R73, UR29, R78, 0x96, !PT ;  /* 0x0000001d49287c12 */ /* 0x000fc4000f8e964e */
[----:B------:R-:W-:Y:S01]  /*eef0*/  PRMT R91, R91, 0x5410, R38 ;  /* 0x000054105b5b7816 */ /* 0x000fe20000000026 */
[----:B------:R-:W-:Y:S01]  /*ef00*/  IMAD.WIDE.U32 R38, R36, -0x2daee0ad, RZ ;  /* 0xd2511f5324267825 */ /* 0x000fe200078e00ff */
[----:B------:R-:W-:Y:S02]  /*ef10*/  SHF.R.U32.HI R42, RZ, 0x8, R42 ;  /* 0x00000008ff2a7819 */ /* 0x000fe4000001162a */
[----:B------:R-:W-:Y:S02]  /*ef20*/  SHF.R.U32.HI R139, RZ, 0x10, R40 ;  /* 0x00000010ff8b7819 */ /* 0x000fe40000011628 */
[----:B------:R-:W-:Y:S01]  /*ef30*/  PRMT R49, R44, 0x5410, R49 ;  /* 0x000054102c317816 */ /* 0x000fe20000000031 */
[----:B------:R-:W-:Y:S01]  /*ef40*/  HSET2.LE.AND R44, R77, R132, PT ;  /* 0x000000844d2c7233 */ /* 0x000fe20003803000 */
[----:B------:R-:W-:Y:S02]  /*ef50*/  PRMT R83, R83, 0x5410, R42 ;  /* 0x0000541053537816 */ /* 0x000fe4000000002a */
[----:B------:R-:W-:-:S02]  /*ef60*/  LOP3.LUT R42, R40, 0xffff, RZ, 0xc0, !PT ;  /* 0x0000ffff282a7812 */ /* 0x000fc400078ec0ff */
[----:B------:R-:W-:Y:S02]  /*ef70*/  LOP3.LUT R77, R40, 0xff, RZ, 0xc0, !PT ;  /* 0x000000ff284d7812 */ /* 0x000fe400078ec0ff */
[C---:B------:R-:W-:Y:S02]  /*ef80*/  LOP3.LUT R36, R38.reuse, 0xffff, RZ, 0xc0, !PT ;  /* 0x0000ffff26247812 */ /* 0x040fe400078ec0ff */
[----:B------:R-:W-:Y:S02]  /*ef90*/  SHF.R.U32.HI R40, RZ, 0x18, R40 ;  /* 0x00000018ff287819 */ /* 0x000fe40000011628 */
[----:B------:R-:W-:Y:S01]  /*efa0*/  LOP3.LUT R139, R139, 0xff, RZ, 0xc0, !PT ;  /* 0x000000ff8b8b7812 */ /* 0x000fe200078ec0ff */
[----:B------:R-:W-:Y:S01]  /*efb0*/  HSET2.LE.AND R99, R99, R132, PT ;  /* 0x0000008463637233 */ /* 0x000fe20003803000 */
[----:B------:R-:W-:Y:S02]  /*efc0*/  SHF.R.U32.HI R36, RZ, 0x8, R36 ;  /* 0x00000008ff247819 */ /* 0x000fe40000011624 */
[----:B------:R-:W-:-:S02]  /*efd0*/  LOP3.LUT R71, R38, 0xff, RZ, 0xc0, !PT ;  /* 0x000000ff26477812 */ /* 0x000fc400078ec0ff */
[----:B------:R-:W-:Y:S02]  /*efe0*/  PRMT R139, R139, 0x5410, R40 ;  /* 0x000054108b8b7816 */ /* 0x000fe40000000028 */
[----:B------:R-:W-:Y:S02]  /*eff0*/  LOP3.LUT R40, R72, 0xffff, RZ, 0xc0, !PT ;  /* 0x0000ffff48287812 */ /* 0x000fe400078ec0ff */
[----:B------:R-:W-:Y:S02]  /*f000*/  LOP3.LUT R160, R133, R160, RZ, 0xc0, !PT ;  /* 0x000000a085a07212 */ /* 0x000fe400078ec0ff */
[----:B------:R-:W-:Y:S02]  /*f010*/  LOP3.LUT R133, R39, UR29, R90, 0x96, !PT ;  /* 0x0000001d27857c12 */ /* 0x000fe4000f8e965a */
[----:B------:R-:W-:Y:S02]  /*f020*/  PRMT R71, R71, 0x5410, R36 ;  /* 0x0000541047477816 */ /* 0x000fe40000000024 */
[----:B------:R-:W-:-:S02]  /*f030*/  SHF.R.U32.HI R36, RZ, 0x10, R38 ;  /* 0x00000010ff247819 */ /* 0x000fc40000011626 */
[----:B------:R-:W-:Y:S01]  /*f040*/  SHF.R.U32.HI R39, RZ, 0x18, R38 ;  /* 0x00000018ff277819 */ /* 0x000fe20000011626 */
[----:B------:R-:W-:Y:S01]  /*f050*/  HSET2.LE.AND R97, R97, R132, PT ;  /* 0x0000008461617233 */ /* 0x000fe20003803000 */
[----:B------:R-:W-:Y:S02]  /*f060*/  SHF.R.U32.HI R40, RZ, 0x8, R40 ;  /* 0x00000008ff287819 */ /* 0x000fe40000011628 */
[----:B------:R-:W-:Y:S02]  /*f070*/  LOP3.LUT R137, R72, 0xff, RZ, 0xc0, !PT ;  /* 0x000000ff48897812 */ /* 0x000fe400078ec0ff */
[----:B------:R-:W-:Y:S01]  /*f080*/  LOP3.LUT R38, R99, R70, RZ, 0xc0, !PT ;  /* 0x0000004663267212 */ /* 0x000fe200078ec0ff */
[----:B------:R-:W-:Y:S02]  /*f090*/  IMAD.MOV.U32 R70, RZ, RZ, R218 ;  /* 0x000000ffff467224 */ /* 0x000fe400078e00da */
[----:B------:R-:W-:Y:S01]  /*f0a0*/  IMAD.SHL.U32 R218, R4, 0x2, RZ ;  /* 0x0000000204da7824 */ /* 0x000fe200078e00ff */
[----:B------:R-:W-:Y:S01]  /*f0b0*/  PRMT R137, R137, 0x5410, R40 ;  /* 0x0000541089897816 */ /* 0x000fe20000000028 */
[----:B------:R-:W-:Y:S01]  /*f0c0*/  IMAD.MOV.U32 R140, RZ, RZ, R98 ;  /* 0x000000ffff8c7224 */ /* 0x000fe200078e0062 */
[----:B------:R-:W-:-:S02]  /*f0d0*/  SHF.R.U32.HI R73, RZ, 0x10, R72 ;  /* 0x00000010ff497819 */ /* 0x000fc40000011648 */
[----:B------:R-:W-:Y:S01]  /*f0e0*/  SHF.R.U32.HI R40, RZ, 0x18, R72 ;  /* 0x00000018ff287819 */ /* 0x000fe20000011648 */
[----:B------:R-:W-:Y:S01]  /*f0f0*/  IMAD.MOV.U32 R72, RZ, RZ, R96 ;  /* 0x000000ffff487224 */ /* 0x000fe200078e0060 */
[----:B------:R-:W-:Y:S02]  /*f100*/  LOP3.LUT R54, R97, R66, RZ, 0xc0, !PT ;  /* 0x0000004261367212 */ /* 0x000fe400078ec0ff */
[----:B------:R-:W2:Y:S01]  /*f110*/  LDSM.16.MT88.4 R96, [R218+0x4000] ;  /* 0x00400000da60783b */ /* 0x000ea20000004200 */
[--C-:B------:R-:W-:Y:S01]  /*f120*/  HSET2.LE.AND R4, R37, R132.reuse, PT ;  /* 0x0000008425047233 */ /* 0x100fe20003803000 */
[----:B------:R-:W-:Y:S01]  /*f130*/  LOP3.LUT R73, R73, 0xff, RZ, 0xc0, !PT ;  /* 0x000000ff49497812 */ /* 0x000fe200078ec0ff */
[--C-:B------:R-:W-:Y:S01]  /*f140*/  HSET2.LE.AND R55, R55, R132.reuse, PT ;  /* 0x0000008437377233 */ /* 0x100fe20003803000 */
[----:B------:R-:W-:Y:S01]  /*f150*/  LOP3.LUT R36, R36, 0xff, RZ, 0xc0, !PT ;  /* 0x000000ff24247812 */ /* 0x000fe200078ec0ff */
[--C-:B------:R-:W-:Y:S01]  /*f160*/  HSET2.LE.AND R95, R95, R132.reuse, PT ;  /* 0x000000845f5f7233 */ /* 0x100fe20003803000 */
[----:B------:R-:W-:Y:S01]  /*f170*/  LOP3.LUT R37, R4, R57, RZ, 0xc0, !PT ;  /* 0x0000003904257212 */ /* 0x000fe200078ec0ff */
[--C-:B------:R-:W-:Y:S01]  /*f180*/  HSET2.LE.AND R4, R53, R132.reuse, PT ;  /* 0x0000008435047233 */ /* 0x100fe20003803000 */
[----:B------:R-:W-:Y:S01]  /*f190*/  PRMT R73, R73, 0x5410, R40 ;  /* 0x0000541049497816 */ /* 0x000fe20000000028 */
[--C-:B------:R-:W-:Y:S01]  /*f1a0*/  HSET2.LE.AND R40, R69, R132.reuse, PT ;  /* 0x0000008445287233 */ /* 0x100fe20003803000 */
[----:B------:R-:W-:Y:S01]  /*f1b0*/  PRMT R69, R36, 0x5410, R39 ;  /* 0x0000541024457816 */ /* 0x000fe20000000027 */
[----:B------:R-:W-:Y:S01]  /*f1c0*/  IMAD.MOV.U32 R80, RZ, RZ, R94 ;  /* 0x000000ffff507224 */ /* 0x000fe200078e005e */
[----:B------:R-:W-:Y:S01]  /*f1d0*/  LOP3.LUT R55, R55, R62, RZ, 0xc0, !PT ;  /* 0x0000003e37377212 */ /* 0x000fe200078ec0ff */
[----:B------:R-:W-:Y:S01]  /*f1e0*/  IMAD.MOV.U32 R62, RZ, RZ, R50 ;  /* 0x000000ffff3e7224 */ /* 0x000fe200078e0032 */
[----:B------:R-:W-:Y:S01]  /*f1f0*/  LOP3.LUT R36, R95, R58, RZ, 0xc0, !PT ;  /* 0x0000003a5f247212 */ /* 0x000fe200078ec0ff */
[--C-:B------:R-:W-:Y:S01]  /*f200*/  HSET2.LE.AND R93, R93, R132.reuse, PT ;  /* 0x000000845d5d7233 */ /* 0x100fe20003803000 */
[----:B------:R-:W-:Y:S01]  /*f210*/  IMAD.MOV.U32 R94, RZ, RZ, R170 ;  /* 0x000000ffff5e7224 */ /* 0x000fe200078e00aa */
[--C-:B------:R-:W-:Y:S01]  /*f220*/  HSET2.LE.AND R50, R147, R132.reuse, PT ;  /* 0x0000008493327233 */ /* 0x100fe20003803000 */
[----:B------:R-:W-:Y:S01]  /*f230*/  IMAD.MOV.U32 R95, RZ, RZ, R171 ;  /* 0x000000ffff5f7224 */ /* 0x000fe200078e00ab */
[----:B------:R-:W-:Y:S01]  /*f240*/  LOP3.LUT R53, R4, R63, RZ, 0xc0, !PT ;  /* 0x0000003f04357212 */ /* 0x000fe200078ec0ff */
[--C-:B------:R-:W-:Y:S01]  /*f250*/  HSET2.LE.AND R4, R41, R132.reuse, PT ;  /* 0x0000008429047233 */ /* 0x100fe20003803000 */
[----:B------:R-:W-:Y:S01]  /*f260*/  IMAD.MOV.U32 R90, RZ, RZ, R217 ;  /* 0x000000ffff5a7224 */ /* 0x000fe200078e00d9 */
[--C-:B------:R-:W-:Y:S01]  /*f270*/  HSET2.LE.AND R49, R49, R132.reuse, PT ;  /* 0x0000008431317233 */ /* 0x100fe20003803000 */
[----:B------:R-:W-:Y:S01]  /*f280*/  IMAD.MOV.U32 R66, RZ, RZ, R52 ;  /* 0x000000ffff427224 */ /* 0x000fe200078e0034 */
[--C-:B------:R-:W-:Y:S01]  /*f290*/  HSET2.LE.AND R17, R17, R132.reuse, PT ;  /* 0x0000008411117233 */ /* 0x100fe20003803000 */
[----:B------:R-:W-:Y:S01]  /*f2a0*/  IMAD R217, R5, 0x2, R218 ;  /* 0x0000000205d97824 */ /* 0x000fe200078e02da */
[----:B------:R-:W-:Y:S01]  /*f2b0*/  LOP3.LUT R39, R40, R65, RZ, 0xc0, !PT ;  /* 0x0000004128277212 */ /* 0x000fe200078ec0ff */
[----:B------:R-:W-:Y:S01]  /*f2c0*/  IMAD.MOV.U32 R82, RZ, RZ, R92 ;  /* 0x000000ffff527224 */ /* 0x000fe200078e005c */
[----:B------:R-:W-:Y:S01]  /*f2d0*/  LOP3.LUT R52, R93, R64, RZ, 0xc0, !PT ;  /* 0x000000405d347212 */ /* 0x000fe200078ec0ff */
[----:B------:R-:W-:Y:S01]  /*f2e0*/  IMAD.MOV.U32 R64, RZ, RZ, R94 ;  /* 0x000000ffff407224 */ /* 0x000fe200078e005e */
[----:B------:R-:W-:Y:S01]  /*f2f0*/  LOP3.LUT R50, R50, R59, RZ, 0xc0, !PT ;  /* 0x0000003b32327212 */ /* 0x000fe200078ec0ff */
[----:B------:R-:W-:Y:S01]  /*f300*/  IMAD.MOV.U32 R65, RZ, RZ, R95 ;  /* 0x000000ffff417224 */ /* 0x000fe200078e005f */
[----:B------:R-:W-:Y:S01]  /*f310*/  LOP3.LUT R59, R4, R43, RZ, 0xc0, !PT ;  /* 0x0000002b043b7212 */ /* 0x000fe200078ec0ff */
[----:B------:R-:W3:Y:S01]  /*f320*/  LDSM.16.MT88.4 R92, [R218+0x4400] ;  /* 0x00440000da5c783b */ /* 0x000ee20000004200 */
[----:B------:R-:W-:Y:S01]  /*f330*/  LOP3.LUT R49, R49, R56, RZ, 0xc0, !PT ;  /* 0x0000003831317212 */ /* 0x000fe200078ec0ff */
[--C-:B------:R-:W-:Y:S01]  /*f340*/  HSET2.LE.AND R56, R87, R132.reuse, PT ;  /* 0x0000008457387233 */ /* 0x100fe20003803000 */
[----:B------:R-:W-:Y:S01]  /*f350*/  LOP3.LUT R17, R17, R84, RZ, 0xc0, !PT ;  /* 0x0000005411117212 */ /* 0x000fe200078ec0ff */
[----:B------:R-:W-:-:S02]  /*f360*/  HSET2.LE.AND R4, R85, R132, PT ;  /* 0x0000008455047233 */ /* 0x000fc40003803000 */
[----:B------:R-:W4:Y:S01]  /*f370*/  LDSM.16.MT88.4 R84, [R217+0x4000] ;  /* 0x00400000d954783b */ /* 0x000f220000004200 */
[--C-:B------:R-:W-:Y:S01]  /*f380*/  HSET2.LE.AND R40, R145, R132.reuse, PT ;  /* 0x0000008491287233 */ /* 0x100fe20003803000 */
[----:B------:R-:W-:Y:S01]  /*f390*/  SHF.R.U32.HI R42, RZ, 0x8, R42 ;  /* 0x00000008ff2a7819 */ /* 0x000fe2000001162a */
[--C-:B------:R-:W-:Y:S02]  /*f3a0*/  HSET2.LE.AND R58, R47, R132.reuse, PT ;  /* 0x000000842f3a7233 */ /* 0x100fe40003803000 */
[----:B------:R-:W-:Y:S01]  /*f3b0*/  HSET2.LE.AND R79, R79, R132, PT ;  /* 0x000000844f4f7233 */ /* 0x000fe20003803000 */
[----:B------:R-:W-:Y:S02]  /*f3c0*/  LOP3.LUT R161, R44, R161, RZ, 0xc0, !PT ;  /* 0x000000a12ca17212 */ /* 0x000fe400078ec0ff */
[----:B------:R-:W-:Y:S02]  /*f3d0*/  PRMT R77, R77, 0x5410, R42 ;  /* 0x000054104d4d7816 */ /* 0x000fe4000000002a */
[----:B------:R-:W-:-:S02]  /*f3e0*/  LOP3.LUT R51, R40, R51, RZ, 0xc0, !PT ;  /* 0x0000003328337212 */ /* 0x000fc400078ec0ff */
[----:B------:R-:W-:Y:S01]  /*f3f0*/  LOP3.LUT R58, R58, R45, RZ, 0xc0, !PT ;  /* 0x0000002d3a3a7212 */ /* 0x000fe200078ec0ff */
[----:B--2---:R-:W-:Y:S01]  /*f400*/  HMMA.16816.F32.BF16 R40, R36, R96, RZ ;  /* 0x000000602428723c */ /* 0x004fe200000418ff */
[----:B------:R-:W-:Y:S01]  /*f410*/  LOP3.LUT R79, R79, R66, RZ, 0xc0, !PT ;  /* 0x000000424f4f7212 */ /* 0x000fe200078ec0ff */
[----:B------:R-:W-:Y:S01]  /*f420*/  HSET2.LE.AND R78, R141, R132, PT ;  /* 0x000000848d4e7233 */ /* 0x000fe20003803000 */
[----:B------:R-:W-:Y:S02]  /*f430*/  IMAD.MOV.U32 R66, RZ, RZ, R70 ;  /* 0x000000ffff427224 */ /* 0x000fe400078e0046 */
[----:B------:R-:W-:-:S03]  /*f440*/  IMAD.MOV.U32 R70, RZ, RZ, R90 ;  /* 0x000000ffff467224 */ /* 0x000fc600078e005a */
[----:B------:R-:W-:Y:S01]  /*f450*/  HMMA.16816.F32.BF16 R44, R32, R96, RZ ;  /* 0x00000060202c723c */ /* 0x000fe200000418ff */
[----:B------:R-:W-:Y:S01]  /*f460*/  IMAD.MOV.U32 R90, RZ, RZ, R72 ;  /* 0x000000ffff5a7224 */ /* 0x000fe200078e0048 */
[--C-:B------:R-:W-:Y:S01]  /*f470*/  HSET2.LE.AND R83, R83, R132.reuse, PT ;  /* 0x0000008453537233 */ /* 0x100fe20003803000 */
[----:B------:R-:W-:Y:S01]  /*f480*/  IMAD.MOV.U32 R150, RZ, RZ, R212 ;  /* 0x000000ffff967224 */ /* 0x000fe200078e00d4 */
[--C-:B------:R-:W-:Y:S01]  /*f490*/  HSET2.LE.AND R72, R77, R132.reuse, PT ;  /* 0x000000844d487233 */ /* 0x100fe20003803000 */
[----:B------:R-:W-:Y:S01]  /*f4a0*/  LOP3.LUT R57, R4, R67, RZ, 0xc0, !PT ;  /* 0x0000004304397212 */ /* 0x000fe200078ec0ff */
[--C-:B------:R-:W-:Y:S01]  /*f4b0*/  HSET2.LE.AND R4, R81, R132.reuse, PT ;  /* 0x0000008451047233 */ /* 0x100fe20003803000 */
[----:B------:R-:W-:Y:S01]  /*f4c0*/  LOP3.LUT R78, R78, R62, RZ, 0xc0, !PT ;  /* 0x0000003e4e4e7212 */ /* 0x000fe200078ec0ff */
[----:B------:R-:W-:Y:S01]  /*f4d0*/  IMAD.MOV.U32 R62, RZ, RZ, R64 ;  /* 0x000000ffff3e7224 */ /* 0x000fe200078e0040 */
[----:B------:R-:W-:Y:S01]  /*f4e0*/  LOP3.LUT R76, R83, R76, RZ, 0xc0, !PT ;  /* 0x0000004c534c7212 */ /* 0x000fe200078ec0ff */
[----:B------:R-:W-:Y:S01]  /*f4f0*/  IMAD.MOV.U32 R64, RZ, RZ, R150 ;  /* 0x000000ffff407224 */ /* 0x000fe200078e0096 */
[----:B------:R-:W-:Y:S01]  /*f500*/  LOP3.LUT R72, R72, R80, RZ, 0xc0, !PT ;  /* 0x0000005048487212 */ /* 0x000fe200078ec0ff */
[----:B------:R-:W-:Y:S01]  /*f510*/  IMAD.MOV.U32 R150, RZ, RZ, R82 ;  /* 0x000000ffff967224 */ /* 0x000fe200078e0052 */
[----:B------:R-:W-:Y:S01]  /*f520*/  LOP3.LUT R77, R4, R75, RZ, 0xc0, !PT ;  /* 0x0000004b044d7212 */ /* 0x000fe200078ec0ff */
[----:B------:R-:W2:Y:S01]  /*f530*/  LDSM.16.MT88.4 R80, [R217+0x4400] ;  /* 0x00440000d950783b */ /* 0x000ea20000004200 */
[----:B------:R-:W-:Y:S01]  /*f540*/  IMAD.MOV.U32 R151, RZ, RZ, R213 ;  /* 0x000000ffff977224 */ /* 0x000fe200078e00d5 */
[--C-:B------:R-:W-:Y:S01]  /*f550*/  HSET2.LE.AND R75, R73, R132.reuse, PT ;  /* 0x00000084494b7233 */ /* 0x100fe20003803000 */
[----:B------:R-:W-:Y:S01]  /*f560*/  IMAD.MOV.U32 R63, RZ, RZ, R65 ;  /* 0x000000ffff3f7224 */ /* 0x000fe200078e0041 */
[--C-:B------:R-:W-:Y:S01]  /*f570*/  HSET2.LE.AND R91, R91, R132.reuse, PT ;  /* 0x000000845b5b7233 */ /* 0x100fe20003803000 */
[----:B------:R-:W-:Y:S01]  /*f580*/  IMAD.MOV.U32 R65, RZ, RZ, R151 ;  /* 0x000000ffff417224 */ /* 0x000fe200078e0097 */
[--C-:B------:R-:W-:Y:S01]  /*f590*/  HSET2.LE.AND R143, R143, R132.reuse, PT ;  /* 0x000000848f8f7233 */ /* 0x100fe20003803000 */
[----:B------:R-:W-:Y:S01]  /*f5a0*/  IMAD.MOV.U32 R151, RZ, RZ, R140 ;  /* 0x000000ffff977224 */ /* 0x000fe200078e008c */
[----:B------:R-:W-:Y:S01]  /*f5b0*/  LOP3.LUT R75, R75, R90, RZ, 0xc0, !PT ;  /* 0x0000005a4b4b7212 */ /* 0x000fe200078ec0ff */
[----:B------:R-:W-:Y:S01]  /*f5c0*/  IMAD.MOV.U32 R140, RZ, RZ, R68 ;  /* 0x000000ffff8c7224 */ /* 0x000fe200078e0044 */
[--C-:B------:R-:W-:Y:S01]  /*f5d0*/  HSET2.LE.AND R90, R135, R132.reuse, PT ;  /* 0x00000084875a7233 */ /* 0x100fe20003803000 */
[----:B------:R-:W-:Y:S01]  /*f5e0*/  IMAD.MOV.U32 R68, RZ, RZ, R74 ;  /* 0x000000ffff447224 */ /* 0x000fe200078e004a */
[----:B------:R-:W-:-:S02]  /*f5f0*/  HSET2.LE.AND R74, R137, R132, PT ;  /* 0x00000084894a7233 */ /* 0x000fc40003803000 */
[--C-:B------:R-:W-:Y:S02]  /*f600*/  HSET2.LE.AND R71, R71, R132.reuse, PT ;  /* 0x0000008447477233 */ /* 0x100fe40003803000 */
[----:B------:R-:W-:Y:S01]  /*f610*/  HSET2.LE.AND R69, R69, R132, PT ;  /* 0x0000008445457233 */ /* 0x000fe20003803000 */
[----:B---3--:R-:W-:Y:S01]  /*f620*/  HMMA.16816.F32.BF16 R44, R28, R92, R44 ;  /* 0x0000005c1c2c723c */ /* 0x008fe2000004182c */
[----:B------:R-:W-:Y:S02]  /*f630*/  LOP3.LUT R90, R90, R150, RZ, 0xc0, !PT ;  /* 0x000000965a5a7212 */ /* 0x000fe400078ec0ff */
[----:B------:R-:W-:-:S05]  /*f640*/  LOP3.LUT R56, R56, R61, RZ, 0xc0, !PT ;  /* 0x0000003d38387212 */ /* 0x000fca00078ec0ff */
[----:B------:R-:W-:Y:S01]  /*f650*/  HMMA.16816.F32.BF16 R40, R52, R92, R40 ;  /* 0x0000005c3428723c */ /* 0x000fe20000041828 */
[----:B------:R-:W-:Y:S01]  /*f660*/  LOP3.LUT R91, R91, R151, RZ, 0xc0, !PT ;  /* 0x000000975b5b7212 */ /* 0x000fe200078ec0ff */
[----:B------:R-:W-:Y:S01]  /*f670*/  HSET2.LE.AND R139, R139, R132, PT ;  /* 0x000000848b8b7233 */ /* 0x000fe20003803000 */
[----:B------:R-:W-:Y:S01]  /*f680*/  LOP3.LUT R48, R143, R60, RZ, 0xc0, !PT ;  /* 0x0000003c8f307212 */ /* 0x000fe200078ec0ff */
[----:B------:R-:W-:Y:S01]  /*f690*/  IMAD.MOV.U32 R96, RZ, RZ, R64 ;  /* 0x000000ffff607224 */ /* 0x000fe200078e0040 */
[----:B------:R-:W-:Y:S01]  /*f6a0*/  LOP3.LUT R74, R74, R70, RZ, 0xc0, !PT ;  /* 0x000000464a4a7212 */ /* 0x000fe200078ec0ff */
[----:B------:R1:W5:Y:S01]  /*f6b0*/  LDL.LU.64 R212, [R1+0x210] ;  /* 0x0002100001d47983 */ /* 0x0003620000300a00 */
[----:B------:R-:W-:Y:S01]  /*f6c0*/  IMAD.MOV.U32 R92, RZ, RZ, R62 ;  /* 0x000000ffff5c7224 */ /* 0x000fe200078e003e */
[----:B------:R-:W-:Y:S01]  /*f6d0*/  LOP3.LUT R150, R71, R140, RZ, 0xc0, !PT ;  /* 0x0000008c47967212 */ /* 0x000fe200078ec0ff */
[----:B------:R-:W-:Y:S01]  /*f6e0*/  IMAD.MOV.U32 R93, RZ, RZ, R63 ;  /* 0x000000ffff5d7224 */ /* 0x000fe200078e003f */
[----:B------:R-:W-:Y:S01]  /*f6f0*/  LOP3.LUT R151, R69, R68, RZ, 0xc0, !PT ;  /* 0x0000004445977212 */ /* 0x000fe200078ec0ff */
[C---:B----4-:R-:W-:Y:S01]  /*f700*/  HMMA.16816.F32.BF16 R60, R36.reuse, R84, RZ ;  /* 0x00000054243c723c */ /* 0x050fe200000418ff */
[----:B------:R-:W-:Y:S01]  /*f710*/  LOP3.LUT R73, R139, R66, RZ, 0xc0, !PT ;  /* 0x000000428b497212 */ /* 0x000fe200078ec0ff */
[----:B------:R-:W-:Y:S01]  /*f720*/  IMAD.MOV.U32 R97, RZ, RZ, R65 ;  /* 0x000000ffff617224 */ /* 0x000fe200078e0041 */
[----:B------:R-:W-:Y:S01]  /*f730*/  LOP3.LUT R5, R134, 0xffff, RZ, 0xc0, !PT ;  /* 0x0000ffff86057812 */ /* 0x000fe200078ec0ff */
[----:B------:R1:W5:Y:S04]  /*f740*/  LDL.LU.64 R170, [R1+0x208] ;  /* 0x0002080001aa7983 */ /* 0x0003680000300a00 */
[C---:B------:R-:W-:Y:S08]  /*f750*/  HMMA.16816.F32.BF16 R68, R36.reuse, R98, RZ ;  /* 0x000000622444723c */ /* 0x040ff000000418ff */
[----:B------:R-:W-:Y:S08]  /*f760*/  HMMA.16816.F32.BF16 R36, R36, R86, RZ ;  /* 0x000000562424723c */ /* 0x000ff000000418ff */
[C---:B--2---:R-:W-:Y:S08]  /*f770*/  HMMA.16816.F32.BF16 R60, R52.reuse, R80, R60 ;  /* 0x00000050343c723c */ /* 0x044ff0000004183c */
[C---:B------:R-:W-:Y:S08]  /*f780*/  HMMA.16816.F32.BF16 R68, R52.reuse, R94, R68 ;  /* 0x0000005e3444723c */ /* 0x040ff00000041844 */
[----:B------:R-:W-:Y:S08]  /*f790*/  HMMA.16816.F32.BF16 R36, R52, R82, R36 ;  /* 0x000000523424723c */ /* 0x000ff00000041824 */
[C---:B------:R-:W-:Y:S08]  /*f7a0*/  HMMA.16816.F32.BF16 R64, R32.reuse, R84, RZ ;  /* 0x000000542040723c */ /* 0x040ff000000418ff */
[C---:B------:R-:W-:Y:S08]  /*f7b0*/  HMMA.16816.F32.BF16 R52, R32.reuse, R98, RZ ;  /* 0x000000622034723c */ /* 0x040ff000000418ff */
[----:B------:R-:W-:Y:S08]  /*f7c0*/  HMMA.16816.F32.BF16 R84, R32, R86, RZ ;  /* 0x000000562054723c */ /* 0x000ff000000418ff */
[C---:B------:R-:W-:Y:S08]  /*f7d0*/  HMMA.16816.F32.BF16 R64, R28.reuse, R80, R64 ;  /* 0x000000501c40723c */ /* 0x040ff00000041840 */
[C---:B------:R-:W-:Y:S01]  /*f7e0*/  HMMA.16816.F32.BF16 R32, R28.reuse, R94, R52 ;  /* 0x0000005e1c20723c */ /* 0x040fe20000041834 */
[----:B------:R-:W2:Y:S07]  /*f7f0*/  LDSM.16.MT88.4 R52, [R217+0x4800] ;  /* 0x00480000d934783b */ /* 0x000eae0000004200 */
[----:B------:R-:W-:Y:S01]  /*f800*/  HMMA.16816.F32.BF16 R28, R28, R82, R84 ;  /* 0x000000521c1c723c */ /* 0x000fe20000041854 */
[----:B------:R-:W3:Y:S04]  /*f810*/  LDSM.16.MT88.4 R80, [R218+0x4800] ;  /* 0x00480000da50783b */ /* 0x000ee80000004200 */
[----:B------:R-:W4:Y:S03]  /*f820*/  LDSM.16.MT88.4 R84, [R218+0x4c00] ;  /* 0x004c0000da54783b */ /* 0x000f260000004200 */
[C---:B--2---:R-:W-:Y:S08]  /*f830*/  HMMA.16816.F32.BF16 R60, R48.reuse, R52, R60 ;  /* 0x00000034303c723c */ /* 0x044ff0000004183c */
[C---:B---3--:R-:W-:Y:S08]  /*f840*/  HMMA.16816.F32.BF16 R40, R48.reuse, R80, R40 ;  /* 0x000000503028723c */ /* 0x048ff00000041828 */
[C---:B------:R-:W-:Y:S08]  /*f850*/  HMMA.16816.F32.BF16 R68, R48.reuse, R82, R68 ;  /* 0x000000523044723c */ /* 0x040ff00000041844 */
[----:B------:R-:W-:Y:S01]  /*f860*/  HMMA.16816.F32.BF16 R36, R48, R54, R36 ;  /* 0x000000363024723c */ /* 0x000fe20000041824 */
[----:B------:R-:W2:Y:S07]  /*f870*/  LDSM.16.MT88.4 R48, [R217+0x4c00] ;  /* 0x004c0000d930783b */ /* 0x000eae0000004200 */
[C---:B------:R-:W-:Y:S08]  /*f880*/  HMMA.16816.F32.BF16 R44, R24.reuse, R80, R44 ;  /* 0x00000050182c723c */ /* 0x040ff0000004182c */
[C---:B------:R-:W-:Y:S08]  /*f890*/  HMMA.16816.F32.BF16 R64, R24.reuse, R52, R64 ;  /* 0x000000341840723c */ /* 0x040ff00000041840 */
[C---:B------:R-:W-:Y:S08]  /*f8a0*/  HMMA.16816.F32.BF16 R32, R24.reuse, R82, R32 ;  /* 0x000000521820723c */ /* 0x040ff00000041820 */
[----:B------:R-:W-:Y:S01]  /*f8b0*/  HMMA.16816.F32.BF16 R28, R24, R54, R28 ;  /* 0x00000036181c723c */ /* 0x000fe2000004181c */
[----:B------:R-:W3:Y:S04]  /*f8c0*/  LDSM.16.MT88.4 R24, [R218+0x5000] ;  /* 0x00500000da18783b */ /* 0x000ee80000004200 */
[----:B------:R-:W1:Y:S01]  /*f8d0*/  LDSM.16.MT88.4 R52, [R217+0x5000] ;  /* 0x00500000d934783b */ /* 0x000e620000004200 */
[----:B------:R-:W-:-:S02]  /*f8e0*/  IMAD.MOV.U32 R80, RZ, RZ, R152 ;  /* 0x000000ffff507224 */ /* 0x000fc400078e0098 */
[----:B----4-:R-:W-:Y:S01]  /*f8f0*/  HMMA.16816.F32.BF16 R40, R56, R84, R40 ;  /* 0x000000543828723c */ /* 0x010fe20000041828 */
[----:B------:R-:W-:Y:S02]  /*f900*/  IMAD.MOV.U32 R81, RZ, RZ, R153 ;  /* 0x000000ffff517224 */ /* 0x000fe400078e0099 */
[----:B------:R-:W-:-:S05]  /*f910*/  IMAD.MOV.U32 R94, RZ, RZ, R96 ;  /* 0x000000ffff5e7224 */ /* 0x000fca00078e0060 */
[----:B------:R-:W-:Y:S01]  /*f920*/  HMMA.16816.F32.BF16 R44, R20, R84, R44 ;  /* 0x00000054142c723c */ /* 0x000fe2000004182c */
[----:B------:R-:W-:-:S06]  /*f930*/  IMAD.MOV.U32 R95, RZ, RZ, R97 ;  /* 0x000000ffff5f7224 */ /* 0x000fcc00078e0061 */
[----:B------:R-:W-:Y:S01]  /*f940*/  IMAD.MOV.U32 R85, RZ, RZ, R159 ;  /* 0x000000ffff557224 */ /* 0x000fe200078e009f */
[----:B------:R-:W-:Y:S01]  /*f950*/  HMMA.16816.F32.BF16 R68, R56, R86, R68 ;  /* 0x000000563844723c */ /* 0x000fe20000041844 */
[----:B------:R-:W-:Y:S02]  /*f960*/  IMAD.MOV.U32 R98, RZ, RZ, R92 ;  /* 0x000000ffff627224 */ /* 0x000fe400078e005c */
[----:B------:R-:W-:-:S05]  /*f970*/  IMAD.MOV.U32 R99, RZ, RZ, R93 ;  /* 0x000000ffff637224 */ /* 0x000fca00078e005d */
[C---:B--2---:R-:W-:Y:S01]  /*f980*/  HMMA.16816.F32.BF16 R60, R56.reuse, R48, R60 ;  /* 0x00000030383c723c */ /* 0x044fe2000004183c */
[----:B------:R-:W-:Y:S07]  /*f990*/  STG.E.U16 [R104.64+0x32], R85 ;  /* 0x0000325568007986 */ /* 0x000fee000c101510 */
[----:B------:R-:W-:Y:S07]  /*f9a0*/  HMMA.16816.F32.BF16 R36, R56, R50, R36 ;  /* 0x000000323824723c */ /* 0x000fee0000041824 */
[----:B------:R-:W-:-:S02]  /*f9b0*/  IMAD.MOV.U32 R56, RZ, RZ, R158 ;  /* 0x000000ffff387224 */ /* 0x000fc400078e009e */
[----:B------:R-:W-:Y:S01]  /*f9c0*/  IMAD.MOV.U32 R57, RZ, RZ, R146 ;  /* 0x000000ffff397224 */ /* 0x000fe200078e0092 */
[C---:B------:R-:W-:Y:S01]  /*f9d0*/  HMMA.16816.F32.BF16 R64, R20.reuse, R48, R64 ;  /* 0x000000301440723c */ /* 0x040fe20000041840 */
[----:B------:R-:W-:Y:S01]  /*f9e0*/  IMAD.MOV.U32 R59, RZ, RZ, R142 ;  /* 0x000000ffff3b7224 */ /* 0x000fe200078e008e */
[----:B------:R-:W-:Y:S01]  /*f9f0*/  STG.E.U16 [R80.64+0x30], R56 ;  /* 0x0000303850007986 */ /* 0x000fe2000c101510 */
[----:B------:R-:W-:Y:S02]  /*fa00*/  IMAD.MOV.U32 R58, RZ, RZ, R144 ;  /* 0x000000ffff3a7224 */ /* 0x000fe400078e0090 */
[----:B------:R-:W-:Y:S01]  /*fa10*/  IMAD.MOV.U32 R82, RZ, RZ, R155 ;  /* 0x000000ffff527224 */ /* 0x000fe200078e009b */
[----:B------:R-:W-:Y:S02]  /*fa20*/  STG.E.U16 [R80.64+0x32], R57 ;  /* 0x0000323950007986 */ /* 0x000fe4000c101510 */
[C---:B------:R-:W-:Y:S01]  /*fa30*/  HMMA.16816.F32.BF16 R48, R20.reuse, R50, R28 ;  /* 0x000000321430723c */ /* 0x040fe2000004181c */
[----:B------:R-:W-:Y:S01]  /*fa40*/  IMAD.MOV.U32 R83, RZ, RZ, R154 ;  /* 0x000000ffff537224 */ /* 0x000fe200078e009a */
[----:B------:R-:W2:Y:S04]  /*fa50*/  LDSM.16.MT88.4 R28, [R218+0x5400] ;  /* 0x00540000da1c783b */ /* 0x000ea80000004200 */
[----:B------:R-:W-:Y:S02]  /*fa60*/  STG.E.U16 [R94.64+0x30], R196 ;  /* 0x000030c45e007986 */ /* 0x000fe4000c101510 */
[----:B------:R-:W-:Y:S02]  /*fa70*/  HMMA.16816.F32.BF16 R32, R20, R86, R32 ;  /* 0x000000561420723c */ /* 0x000fe40000041820 */
        /* <DEDUP_REMOVED lines=14> */
[-C--:B---3--:R-:W-:Y:S03]  /*fb60*/  HMMA.16816.F32.BF16 R40, R76, R24.reuse, R40 ;  /* 0x000000184c28723c */ /* 0x088fe60000041828 */
[----:B------:R-:W-:Y:S04]  /*fb70*/  STG.E.U16 [R80.64+0x52], R251 ;  /* 0x000052fb50007986 */ /* 0x000fe8000c101510 */
[----:B------:R-:W3:Y:S01]  /*fb80*/  LDSM.16.MT88.4 R20, [R217+0x5400] ;  /* 0x00540000d914783b */ /* 0x000ee20000004200 */
[C---:B------:R-:W-:Y:S03]  /*fb90*/  HMMA.16816.F32.BF16 R44, R16.reuse, R24, R44 ;  /* 0x00000018102c723c */ /* 0x040fe6000004182c */
        /* <DEDUP_REMOVED lines=12> */
[C---:B-1----:R-:W-:Y:S03]  /*fc60*/  HMMA.16816.F32.BF16 R64, R16.reuse, R52, R64 ;  /* 0x000000341040723c */ /* 0x042fe60000041840 */
[----:B------:R-:W-:Y:S04]  /*fc70*/  STG.E.U16 [R98.64+0x62], R183 ;  /* 0x000062b762007986 */ /* 0x000fe8000c101510 */
[----:B------:R-:W-:Y:S01]  /*fc80*/  STG.E.U16 [R104.64+0x70], R242 ;  /* 0x000070f268007986 */ /* 0x000fe2000c101510 */
[----:B------:R-:W-:Y:S03]  /*fc90*/  HMMA.16816.F32.BF16 R48, R16, R54, R48 ;  /* 0x000000361030723c */ /* 0x000fe60000041830 */
[----:B------:R-:W-:Y:S04]  /*fca0*/  STG.E.U16 [R104.64+0x72], R241 ;  /* 0x000072f168007986 */ /* 0x000fe8000c101510 */
[----:B------:R-:W1:Y:S04]  /*fcb0*/  LDSM.16.MT88.4 R16, [R218+0x5800] ;  /* 0x00580000da10783b */ /* 0x000e680000004200 */
        /* <DEDUP_REMOVED lines=14> */
[----:B------:R-:W-:Y:S01]  /*fda0*/  STG.E.U16 [R94.64+0x82], R173 ;  /* 0x000082ad5e007986 */ /* 0x000fe2000c101510 */
[-C--:B--2---:R-:W-:Y:S03]  /*fdb0*/  HMMA.16816.F32.BF16 R40, R72, R28.reuse, R40 ;  /* 0x0000001c4828723c */ /* 0x084fe60000041828 */
[----:B------:R-:W-:Y:S04]  /*fdc0*/  STG.E.U16 [R98.64+0x80], R178 ;  /* 0x000080b262007986 */ /* 0x000fe8000c101510 */
[----:B------:R-:W2:Y:S01]  /*fdd0*/  LDSM.16.MT88.4 R24, [R217+0x5800] ;  /* 0x00580000d918783b */ /* 0x000ea20000004200 */
[----:B------:R-:W-:Y:S03]  /*fde0*/  HMMA.16816.F32.BF16 R44, R12, R28, R44 ;  /* 0x0000001c0c2c723c */ /* 0x000fe6000004182c */
[----:B------:R-:W-:Y:S04]  /*fdf0*/  STG.E.U16 [R98.64+0x82], R175 ;  /* 0x000082af62007986 */ /* 0x000fe8000c101510 */
[----:B------:R-:W-:Y:S01]  /*fe00*/  STG.E.U16 [R104.64+0x90], R234 ;  /* 0x000090ea68007986 */ /* 0x000fe2000c101510 */
[----:B------:R-:W-:-:S03]  /*fe10*/  SHF.R.U32.HI R28, RZ, 0x10, R134 ;  /* 0x00000010ff1c7819 */ /* 0x000fc60000011686 */
[----:B------:R-:W-:Y:S04]  /*fe20*/  STG.E.U16 [R104.64+0x92], R233 ;  /* 0x000092e968007986 */ /* 0x000fe8000c101510 */
[----:B------:R-:W-:Y:S04]  /*fe30*/  STG.E.U16 [R80.64+0x90], R236 ;  /* 0x000090ec50007986 */ /* 0x000fe8000c101510 */
[----:B------:R-:W-:Y:S01]  /*fe40*/  STG.E.U16 [R80.64+0x92], R235 ;  /* 0x000092eb50007986 */ /* 0x000fe2000c101510 */
[----:B------:R-:W-:-:S03]  /*fe50*/  LOP3.LUT R4, R134, 0xff, RZ, 0xc0, !PT ;  /* 0x000000ff86047812 */ /* 0x000fc600078ec0ff */
[----:B------:R-:W-:Y:S01]  /*fe60*/  STG.E.U16 [R94.64+0x90], R168 ;  /* 0x000090a85e007986 */ /* 0x000fe2000c101510 */
[----:B------:R-:W-:-:S03]  /*fe70*/  SHF.R.U32.HI R5, RZ, 0x8, R5 ;  /* 0x00000008ff057819 */ /* 0x000fc60000011605 */
[----:B------:R-:W-:Y:S01]  /*fe80*/  STG.E.U16 [R94.64+0x92], R167 ;  /* 0x000092a75e007986 */ /* 0x000fe2000c101510 */
[----:B------:R-:W-:Y:S02]  /*fe90*/  SHF.R.U32.HI R29, RZ, 0x18, R134 ;  /* 0x00000018ff1d7819 */ /* 0x000fe40000011686 */
[----:B------:R-:W-:Y:S01]  /*fea0*/  LOP3.LUT R28, R28, 0xff, RZ, 0xc0, !PT ;  /* 0x000000ff1c1c7812 */ /* 0x000fe200078ec0ff */
[----:B------:R-:W-:Y:S04]  /*feb0*/  STG.E.U16 [R98.64+0x90], R172 ;  /* 0x000090ac62007986 */ /* 0x000fe8000c101510 */
[----:B------:R-:W-:Y:S01]  /*fec0*/  STG.E.U16 [R98.64+0x92], R169 ;  /* 0x000092a962007986 */ /* 0x000fe2000c101510 */
[----:B------:R-:W-:-:S03]  /*fed0*/  PRMT R5, R4, 0x5410, R5 ;  /* 0x0000541004057816 */ /* 0x000fc60000000005 */
[----:B------:R-:W-:Y:S01]  /*fee0*/  STG.E.U16 [R104.64+0xa0], R230 ;  /* 0x0000a0e668007986 */ /* 0x000fe2000c101510 */
[----:B------:R-:W-:-:S03]  /*fef0*/  PRMT R29, R28, 0x5410, R29 ;  /* 0x000054101c1d7816 */ /* 0x000fc6000000001d */
[----:B------:R-:W-:Y:S04]  /*ff00*/  STG.E.U16 [R104.64+0xa2], R229 ;  /* 0x0000a2e568007986 */ /* 0x000fe8000c101510 */
[----:B------:R-:W-:Y:S04]  /*ff10*/  STG.E.U16 [R80.64+0xa0], R232 ;  /* 0x0000a0e850007986 */ /* 0x000fe8000c101510 */
[----:B------:R-:W-:Y:S04]  /*ff20*/  STG.E.U16 [R80.64+0xa2], R231 ;  /* 0x0000a2e750007986 */ /* 0x000fe8000c101510 */
[----:B------:R-:W-:Y:S04]  /*ff30*/  STG.E.U16 [R94.64+0xa0], R131 ;  /* 0x0000a0835e007986 */ /* 0x000fe8000c101510 */
[----:B------:R-:W-:Y:S01]  /*ff40*/  STG.E.U16 [R94.64+0xa2], R130 ;  /* 0x0000a2825e007986 */ /* 0x000fe2000c101510 */
[----:B------:R-:W-:Y:S03]  /*ff50*/  HMMA.16816.F32.BF16 R68, R72, R30, R68 ;  /* 0x0000001e4844723c */ /* 0x000fe60000041844 */
[----:B------:R-:W-:Y:S01]  /*ff60*/  STG.E.U16 [R98.64+0xa0], R166 ;  /* 0x0000a0a662007986 */ /* 0x000fe2000c101510 */
[----:B------:R-:W-:-:S03]  /*ff70*/  HSET2.LE.AND R5, R5, R132, PT ;  /* 0x0000008405057233 */ /* 0x000fc60003803000 */
[----:B------:R-:W-:Y:S01]  /*ff80*/  STG.E.U16 [R98.64+0xa2], R165 ;  /* 0x0000a2a562007986 */ /* 0x000fe2000c101510 */
[C---:B------:R-:W-:Y:S01]  /*ff90*/  HMMA.16816.F32.BF16 R32, R12.reuse, R30, R32 ;  /* 0x0000001e0c20723c */ /* 0x040fe20000041820 */
[----:B------:R-:W-:Y:S02]  /*ffa0*/  HSET2.LE.AND R4, R29, R132, PT ;  /* 0x000000841d047233 */ /* 0x000fe40003803000 */
[----:B------:R-:W-:Y:S04]  /*ffb0*/  STG.E.U16 [R104.64+0xb0], R226 ;  /* 0x0000b0e268007986 */ /* 0x000fe8000c101510 */
[----:B------:R-:W-:Y:S01]  /*ffc0*/  STG.E.U16 [R104.64+0xb2], R225 ;  /* 0x0000b2e168007986 */ /* 0x000fe2000c101510 */
[C---:B---3--:R-:W-:Y:S03]  /*ffd0*/  HMMA.16816.F32.BF16 R64, R12.reuse, R20, R64 ;  /* 0x000000140c40723c */ /* 0x048fe60000041840 */
[----:B------:R-:W-:Y:S04]  /*ffe0*/  STG.E.U16 [R80.64+0xb0], R228 ;  /* 0x0000b0e450007986 */ /* 0x000fe8000c101510 */
[----:B------:R-:W-:Y:S01]  /*fff0*/  STG.E.U16 [R80.64+0xb2], R227 ;  /* 0x0000b2e350007986 */ /* 0x000fe2000c101510 */
[----:B------:R-:W-:Y:S03]  /*10000*/  HMMA.16816.F32.BF16 R48, R12, R22, R48 ;  /* 0x000000160c30723c */ /* 0x000fe60000041830 */
[----:B------:R-:W-:Y:S01]  /*10010*/  STG.E.U16 [R94.64+0xb0], R127 ;  /* 0x0000b07f5e007986 */ /* 0x000fe2000c101510 */
[----:B------:R-:W-:-:S03]  /*10020*/  LOP3.LUT R88, R5, R88, RZ, 0xc0, !PT ;  /* 0x0000005805587212 */ /* 0x000fc600078ec0ff */
[----:B------:R-:W3:Y:S01]  /*10030*/  LDSM.16.MT88.4 R152, [R218+0x5c00] ;  /* 0x005c0000da98783b */ /* 0x000ee20000004200 */
[C---:B------:R-:W-:Y:S01]  /*10040*/  HMMA.16816.F32.BF16 R60, R72.reuse, R20, R60 ;  /* 0x00000014483c723c */ /* 0x040fe2000004183c */
[----:B------:R-:W-:Y:S02]  /*10050*/  LOP3.LUT R89, R4, R89, RZ, 0xc0, !PT ;  /* 0x0000005904597212 */ /* 0x000fe400078ec0ff */
[----:B------:R-:W-:Y:S05]  /*10060*/  STG.E.U16 [R94.64+0xb2], R126 ;  /* 0x0000b27e5e007986 */ /* 0x000fea000c101510 */
[----:B------:R-:W-:Y:S01]  /*10070*/  HMMA.16816.F32.BF16 R36, R72, R22, R36 ;  /* 0x000000164824723c */ /* 0x000fe20000041824 */
[----:B------:R-:W-:Y:S04]  /*10080*/  STG.E.U16 [R98.64+0xb0], R129 ;  /* 0x0000b08162007986 */ /* 0x000fe8000c101510 */
[----:B------:R-:W-:Y:S04]  /*10090*/  STG.E.U16 [R98.64+0xb2], R128 ;  /* 0x0000b28062007986 */ /* 0x000fe8000c101510 */
[----:B------:R-:W-:Y:S04]  /*100a0*/  STG.E.U16 [R104.64+0xc0], R210 ;  /* 0x0000c0d268007986 */ /* 0x000fe8000c101510 */
[----:B------:R-:W-:Y:S04]  /*100b0*/  STG.E.U16 [R104.64+0xc2], R211 ;  /* 0x0000c2d368007986 */ /* 0x000fe8000c101510 */
[----:B------:R-:W-:Y:S04]  /*100c0*/  STG.E.U16 [R80.64+0xc0], R224 ;  /* 0x0000c0e050007986 */ /* 0x000fe8000c101510 */
[----:B------:R-:W-:Y:S01]  /*100d0*/  STG.E.U16 [R80.64+0xc2], R223 ;  /* 0x0000c2df50007986 */ /* 0x000fe2000c101510 */
[-C--:B-1----:R-:W-:Y:S03]  /*100e0*/  HMMA.16816.F32.BF16 R40, R88, R16.reuse, R40 ;  /* 0x000000105828723c */ /* 0x082fe60000041828 */
[----:B------:R-:W1:Y:S04]  /*100f0*/  LDSM.16.MT88.4 R12, [R217+0x5c00] ;  /* 0x005c0000d90c783b */ /* 0x000e680000004200 */
[----:B------:R4:W-:Y:S01]  /*10100*/  STG.E.U16 [R94.64+0xc0], R123 ;  /* 0x0000c07b5e007986 */ /* 0x0009e2000c101510 */
[----:B------:R-:W-:Y:S03]  /*10110*/  HMMA.16816.F32.BF16 R44, R8, R16, R44 ;  /* 0x00000010082c723c */ /* 0x000fe6000004182c */
[----:B------:R4:W-:Y:S01]  /*10120*/  STG.E.U16 [R94.64+0xc2], R122 ;  /* 0x0000c27a5e007986 */ /* 0x0009e2000c101510 */
[----:B------:R-:W-:-:S03]  /*10130*/  SHF.R.U32.HI R5, RZ, 0x10, R133 ;  /* 0x00000010ff057819 */ /* 0x000fc60000011685 */
[----:B------:R4:W-:Y:S01]  /*10140*/  STG.E.U16 [R98.64+0xc0], R125 ;  /* 0x0000c07d62007986 */ /* 0x0009e2000c101510 */
[----:B------:R-:W-:-:S03]  /*10150*/  LOP3.LUT R17, R133, 0xffff, RZ, 0xc0, !PT ;  /* 0x0000ffff85117812 */ /* 0x000fc600078ec0ff */
[----:B------:R4:W-:Y:S04]  /*10160*/  STG.E.U16 [R98.64+0xc2], R124 ;  /* 0x0000c27c62007986 */ /* 0x0009e8000c101510 */
[----:B------:R4:W-:Y:S04]  /*10170*/  STG.E.U16 [R104.64+0xd0], R206 ;  /* 0x0000d0ce68007986 */ /* 0x0009e8000c101510 */
[----:B------:R4:W-:Y:S01]  /*10180*/  STG.E.U16 [R104.64+0xd2], R207 ;  /* 0x0000d2cf68007986 */ /* 0x0009e2000c101510 */
[----:B------:R-:W-:-:S03]  /*10190*/  LOP3.LUT R4, R133, 0xff, RZ, 0xc0, !PT ;  /* 0x000000ff85047812 */ /* 0x000fc600078ec0ff */
[----:B------:R4:W-:Y:S01]  /*101a0*/  STG.E.U16 [R80.64+0xd0], R209 ;  /* 0x0000d0d150007986 */ /* 0x0009e2000c101510 */
[----:B------:R-:W-:-:S03]  /*101b0*/  SHF.R.U32.HI R17, RZ, 0x8, R17 ;  /* 0x00000008ff117819 */ /* 0x000fc60000011611 */
[----:B------:R4:W-:Y:S01]  /*101c0*/  STG.E.U16 [R80.64+0xd2], R208 ;  /* 0x0000d2d050007986 */ /* 0x0009e2000c101510 */
[----:B------:R-:W-:-:S03]  /*101d0*/  SHF.R.U32.HI R16, RZ, 0x18, R133 ;  /* 0x00000018ff107819 */ /* 0x000fc60000011685 */
[----:B------:R4:W-:Y:S01]  /*101e0*/  STG.E.U16 [R94.64+0xd0], R119 ;  /* 0x0000d0775e007986 */ /* 0x0009e2000c101510 */
[----:B------:R-:W-:Y:S01]  /*101f0*/  LOP3.LUT R5, R5, 0xff, RZ, 0xc0, !PT ;  /* 0x000000ff05057812 */ /* 0x000fe200078ec0ff */
[----:B------:R-:W-:Y:S02]  /*10200*/  IMAD.MOV.U32 R92, RZ, RZ, R136 ;  /* 0x000000ffff5c7224 */ /* 0x000fe400078e0088 */
[----:B------:R4:W-:Y:S01]  /*10210*/  STG.E.U16 [R94.64+0xd2], R118 ;  /* 0x0000d2765e007986 */ /* 0x0009e2000c101510 */
[----:B------:R-:W-:-:S03]  /*10220*/  IMAD.MOV.U32 R93, RZ, RZ, R138 ;  /* 0x000000ffff5d7224 */ /* 0x000fc600078e008a */
[----:B------:R4:W-:Y:S01]  /*10230*/  STG.E.U16 [R98.64+0xd0], R121 ;  /* 0x0000d07962007986 */ /* 0x0009e2000c101510 */
[----:B------:R-:W-:Y:S01]  /*10240*/  IMAD.MOV.U32 R96, RZ, RZ, R156 ;  /* 0x000000ffff607224 */ /* 0x000fe200078e009c */
[----:B------:R-:W-:Y:S02]  /*10250*/  PRMT R17, R4, 0x5410, R17 ;  /* 0x0000541004117816 */ /* 0x000fe40000000011 */
[----:B------:R4:W-:Y:S01]  /*10260*/  STG.E.U16 [R98.64+0xd2], R120 ;  /* 0x0000d27862007986 */ /* 0x0009e2000c101510 */
[----:B------:R-:W-:Y:S01]  /*10270*/  IMAD.MOV.U32 R97, RZ, RZ, R157 ;  /* 0x000000ffff617224 */ /* 0x000fe200078e009d */
[----:B------:R-:W-:Y:S02]  /*10280*/  PRMT R5, R5, 0x5410, R16 ;  /* 0x0000541005057816 */ /* 0x000fe40000000010 */
[----:B------:R4:W-:Y:S01]  /*10290*/  STG.E.U16 [R104.64+0xe0], R202 ;  /* 0x0000e0ca68007986 */ /* 0x0009e2000c101510 */
[----:B------:R-:W-:-:S03]  /*102a0*/  FADD.FTZ R4, R93, R92 ;  /* 0x0000005c5d047221 */ /* 0x000fc60000010000 */
[----:B------:R4:W-:Y:S01]  /*102b0*/  STG.E.U16 [R104.64+0xe2], R203 ;  /* 0x0000e2cb68007986 */ /* 0x0009e2000c101510 */
[-C--:B------:R-:W-:Y:S03]  /*102c0*/  HMMA.16816.F32.BF16 R68, R88, R18.reuse, R68 ;  /* 0x000000125844723c */ /* 0x080fe60000041844 */
[----:B------:R4:W-:Y:S04]  /*102d0*/  STG.E.U16 [R80.64+0xe0], R205 ;  /* 0x0000e0cd50007986 */ /* 0x0009e8000c101510 */
[----:B------:R4:W-:Y:S01]  /*102e0*/  STG.E.U16 [R80.64+0xe2], R204 ;  /* 0x0000e2cc50007986 */ /* 0x0009e2000c101510 */
[----:B------:R-:W-:Y:S03]  /*102f0*/  HMMA.16816.F32.BF16 R32, R8, R18, R32 ;  /* 0x000000120820723c */ /* 0x000fe60000041820 */
[----:B------:R4:W-:Y:S01]  /*10300*/  STG.E.U16 [R94.64+0xe0], R115 ;  /* 0x0000e0735e007986 */ /* 0x0009e2000c101510 */
[----:B------:R-:W-:-:S03]  /*10310*/  HSET2.LE.AND R17, R17, R132, PT ;  /* 0x0000008411117233 */ /* 0x000fc60003803000 */
[----:B------:R4:W-:Y:S01]  /*10320*/  STG.E.U16 [R94.64+0xe2], R114 ;  /* 0x0000e2725e007986 */ /* 0x0009e2000c101510 */
[----:B--2---:R-:W-:Y:S01]  /*10330*/  HMMA.16816.F32.BF16 R64, R8, R24, R64 ;  /* 0x000000180840723c */ /* 0x004fe20000041840 */
[----:B------:R-:W-:Y:S02]  /*10340*/  HSET2.LE.AND R132, R5, R132, PT ;  /* 0x0000008405847233 */ /* 0x000fe40003803000 */
[----:B------:R4:W-:Y:S01]  /*10350*/  STG.E.U16 [R98.64+0xe0], R117 ;  /* 0x0000e07562007986 */ /* 0x0009e2000c101510 */
[----:B------:R-:W-:-:S04]  /*10360*/  FADD.FTZ R4, R103, R4 ;  /* 0x0000000467047221 */ /* 0x000fc80000010000 */
[----:B------:R-:W-:Y:S01]  /*10370*/  HMMA.16816.F32.BF16 R48, R8, R26, R48 ;  /* 0x0000001a0830723c */ /* 0x000fe20000041830 */
[----:B------:R4:W-:Y:S01]  /*10380*/  STG.E.U16 [R98.64+0xe2], R116 ;  /* 0x0000e27462007986 */ /* 0x0009e2000c101510 */
[----:B------:R-:W-:-:S03]  /*10390*/  FADD.FTZ R5, R107, R106 ;  /* 0x0000006a6b057221 */ /* 0x000fc60000010000 */
[----:B------:R4:W-:Y:S02]  /*103a0*/  STG.E.U16 [R104.64+0xf0], R199 ;  /* 0x0000f0c768007986 */ /* 0x0009e4000c101510 */
[----:B------:R-:W-:Y:S01]  /*103b0*/  FADD.FTZ R9, R97, R96 ;  /* 0x0000006061097221 */ /* 0x000fe20000010000 */
[C---:B------:R-:W-:Y:S01]  /*103c0*/  HMMA.16816.F32.BF16 R60, R88.reuse, R24, R60 ;  /* 0x00000018583c723c */ /* 0x040fe2000004183c */
[----:B------:R-:W-:Y:S01]  /*103d0*/  FADD.FTZ R8, R109, R108 ;  /* 0x0000006c6d087221 */ /* 0x000fe20000010000 */
[----:B------:R4:W-:Y:S04]  /*103e0*/  STG.E.U16 [R104.64+0xf2], R197 ;  /* 0x0000f2c568007986 */ /* 0x0009e8000c101510 */
[----:B------:R4:W-:Y:S02]  /*103f0*/  STG.E.U16 [R80.64+0xf0], R201 ;  /* 0x0000f0c950007986 */ /* 0x0009e4000c101510 */
[----:B------:R-:W-:Y:S02]  /*10400*/  HMMA.16816.F32.BF16 R36, R88, R26, R36 ;  /* 0x0000001a5824723c */ /* 0x000fe40000041824 */
[----:B------:R4:W-:Y:S04]  /*10410*/  STG.E.U16 [R80.64+0xf2], R200 ;  /* 0x0000f2c850007986 */ /* 0x0009e8000c101510 */
[----:B------:R4:W-:Y:S04]  /*10420*/  STG.E.U16 [R94.64+0xf0], R111 ;  /* 0x0000f06f5e007986 */ /* 0x0009e8000c101510 */
[----:B------:R4:W-:Y:S04]  /*10430*/  STL [R1+0x1f8], R9 ;  /* 0x0001f80901007387 */ /* 0x0009e80000100800 */
[----:B------:R4:W-:Y:S04]  /*10440*/  STG.E.U16 [R94.64+0xf2], R110 ;  /* 0x0000f26e5e007986 */ /* 0x0009e8000c101510 */
[----:B------:R4:W-:Y:S04]  /*10450*/  STL [R1+0x1f4], R8 ;  /* 0x0001f40801007387 */ /* 0x0009e80000100800 */
[----:B------:R4:W-:Y:S04]  /*10460*/  STG.E.U16 [R98.64+0xf0], R113 ;  /* 0x0000f07162007986 */ /* 0x0009e8000c101510 */
[----:B------:R4:W-:Y:S04]  /*10470*/  STL [R1+0x1f0], R4 ;  /* 0x0001f00401007387 */ /* 0x0009e80000100800 */
[----:B------:R4:W-:Y:S04]  /*10480*/  STG.E.U16 [R98.64+0xf2], R112 ;  /* 0x0000f27062007986 */ /* 0x0009e8000c101510 */
[----:B------:R4:W-:Y:S01]  /*10490*/  STL [R1+0x1fc], R5 ;  /* 0x0001fc0501007387 */ /* 0x0009e20000100800 */
[----:B------:R-:W-:-:S02]  /*104a0*/  LOP3.LUT R148, R17, R148, RZ, 0xc0, !PT ;  /* 0x0000009411947212 */ /* 0x000fc400078ec0ff */
[----:B------:R-:W-:Y:S01]  /*104b0*/  LOP3.LUT R149, R132, R149, RZ, 0xc0, !PT ;  /* 0x0000009584957212 */ /* 0x000fe200078ec0ff */
[-C--:B---3--:R-:W-:Y:S08]  /*104c0*/  HMMA.16816.F32.BF16 R144, R160, R152.reuse, R44 ;  /* 0x00000098a090723c */ /* 0x088ff0000004182c */
[C---:B------:R-:W-:Y:S08]  /*104d0*/  HMMA.16816.F32.BF16 R132, R148.reuse, R152, R40 ;  /* 0x000000989484723c */ /* 0x040ff00000041828 */
[C---:B------:R-:W-:Y:S08]  /*104e0*/  HMMA.16816.F32.BF16 R136, R148.reuse, R154, R68 ;  /* 0x0000009a9488723c */ /* 0x040ff00000041844 */
[----:B-1----:R-:W-:Y:S08]  /*104f0*/  HMMA.16816.F32.BF16 R140, R148, R12, R60 ;  /* 0x0000000c948c723c */ /* 0x002ff0000004183c */
[C---:B------:R-:W-:Y:S08]  /*10500*/  HMMA.16816.F32.BF16 R152, R160.reuse, R154, R32 ;  /* 0x0000009aa098723c */ /* 0x040ff00000041820 */
[----:B------:R-:W-:Y:S08]  /*10510*/  HMMA.16816.F32.BF16 R156, R160, R12, R64 ;  /* 0x0000000ca09c723c */ /* 0x000ff00000041840 */
[-C--:B------:R-:W-:Y:S08]  /*10520*/  HMMA.16816.F32.BF16 R148, R148, R14.reuse, R36 ;  /* 0x0000000e9494723c */ /* 0x080ff00000041824 */
[----:B------:R-:W-:Y:S01]  /*10530*/  HMMA.16816.F32.BF16 R160, R160, R14, R48 ;  /* 0x0000000ea0a0723c */ /* 0x000fe20000041830 */
[----:B------:R-:W-:Y:S07]  /*10540*/  @!P0 BRA `(.L_x_655) ;  /* 0x0000c72000008947 */ /* 0x000fee0003800000 */
[----:B----4-:R-:W-:Y:S01]  /*10550*/  LOP3.LUT R5, R7, 0x3, RZ, 0xc0, !PT ;  /* 0x0000000307057812 */ /* 0x010fe200078ec0ff */
[----:B------:R-:W-:Y:S01]  /*10560*/  IMAD.U32 R4, RZ, RZ, UR11 ;  /* 0x0000000bff047e24 */ /* 0x000fe2000f8e00ff */
[----:B------:R-:W-:Y:S01]  /*10570*/  IADD3 R168, P0, R104, -0x100, RZ ;  /* 0xffffff0068a87810 */ /* 0x000fe20007f1e0ff */
[----:B------:R-:W-:Y:S01]  /*10580*/  IMAD.MOV.U32 R167, RZ, RZ, R0 ;  /* 0x000000ffffa77224 */ /* 0x000fe200078e0000 */
[----:B-----5:R-:W-:Y:S01]  /*10590*/  MOV R165, R2 ;  /* 0x0000000200a57202 */ /* 0x020fe20000000f00 */
[----:B------:R-:W-:Y:S01]  /*105a0*/  IMAD R5, R5, -0x2, R176 ;  /* 0xfffffffe05057824 */ /* 0x000fe200078e02b0 */
[----:B------:R-:W-:Y:S01]  /*105b0*/  IADD3.X R0, R105, -0x1, RZ, P0, !PT ;  /* 0xffffffff69007810 */ /* 0x000fe200007fe4ff */
[----:B------:R-:W-:Y:S01]  /*105c0*/  IMAD.WIDE.U32 R10, R102, -0x326172a9, RZ ;  /* 0xcd9e8d57660a7825 */ /* 0x000fe200078e00ff */
[----:B------:R-:W-:Y:S01]  /*105d0*/  MOV R169, R164 ;  /* 0x000000a400a97202 */ /* 0x000fe20000000f00 */
[----:B------:R-:W-:Y:S01]  /*105e0*/  ULEA.HI.SX32 UR20, UR20, 0xfffffffe, 0x19 ;  /* 0xfffffffe14147891 */ /* 0x000fe2000f8fca3f */
[----:B------:R-:W-:Y:S01]  /*105f0*/  IADD3 R4, R4, -UR12, R5 ;  /* 0x8000000c04047c10 */ /* 0x000fe2000fffe005 */
[----:B------:R-:W-:Y:S01]  /*10600*/  IMAD.WIDE.U32 R8, R101, -0x326172a9, RZ ;  /* 0xcd9e8d5765087825 */ /* 0x000fe200078e00ff */
[----:B------:R-:W-:-:S02]  /*10610*/  ULDC.64 UR28, c[0x0][0x118] ;  /* 0x00004600001c7ab9 */ /* 0x000fc40000000a00 */
[----:B------:R-:W-:Y:S01]  /*10620*/  ULDC.U8 UR15, c[0x0][0x2d8] ;  /* 0x0000b600000f7ab9 */ /* 0x000fe20000000000 */
[----:B------:R1:W-:Y:S01]  /*10630*/  STL [R1+0x1b4], R4 ;  /* 0x0001b40401007387 */ /* 0x0003e20000100800 */
[----:B------:R-:W-:Y:S01]  /*10640*/  IMAD.WIDE.U32 R6, R6, -0x2daee0ad, RZ ;  /* 0xd2511f5306067825 */ /* 0x000fe200078e00ff */
[----:B------:R-:W-:Y:S02]  /*10650*/  ULDC.64 UR10, c[0x0][0x1a0] ;  /* 0x00006800000a7ab9 */ /* 0x000fe40000000a00 */
[----:B------:R2:W-:Y:S01]  /*10660*/  STL [R1+0x200], R0 ;  /* 0x0002000001007387 */ /* 0x0005e20000100800 */
[----:B------:R-:W-:-:S03]  /*10670*/  IMAD.MOV.U32 R166, RZ, RZ, R3 ;  /* 0x000000ffffa67224 */ /* 0x000fc600078e0003 */
[----:B------:R-:W3:Y:S01]  /*10680*/  LDL.64 R96, [R1+0x1b8] ;  /* 0x0001b80001607983 */ /* 0x000ee20000100a00 */
[----:B------:R-:W4:Y:S01]  /*10690*/  LDC.U8 R2, c[0x0][0x2d8] ;  /* 0x0000b600ff027b82 */ /* 0x000f220000000000 */
[-C--:B------:R-:W-:Y:S02]  /*106a0*/  LOP3.LUT R3, R11, R100.reuse, RZ, 0x3c, !PT ;  /* 0x000000640b037212 */ /* 0x080fe400078e3cff */
[----:B------:R-:W-:Y:S01]  /*106b0*/  STL.64 [R1+0x1e0], R10 ;  /* 0x0001e00a01007387 */ /* 0x000fe20000100a00 */
[----:B------:R-:W-:-:S03]  /*106c0*/  LOP3.LUT R100, R9, R100, RZ, 0x3c, !PT ;  /* 0x0000006409647212 */ /* 0x000fc600078e3cff */
[----:B------:R-:W-:Y:S04]  /*106d0*/  STL.64 [R1+0x1d0], R8 ;  /* 0x0001d00801007387 */ /* 0x000fe80000100a00 */
[----:B------:R4:W-:Y:S01]  /*106e0*/  STL.64 [R1+0x1e8], R6 ;  /* 0x0001e80601007387 */ /* 0x0009e20000100a00 */
[----:B-1----:R-:W-:Y:S01]  /*106f0*/  MOV R4, c[0x0][0x228] ;  /* 0x00008a0000047a02 */ /* 0x002fe20000000f00 */
[----:B--2---:R-:W-:-:S03]  /*10700*/  IMAD.MOV.U32 R0, RZ, RZ, c[0x0][0x1a4] ;  /* 0x00006900ff007624 */ /* 0x004fc600078e00ff */
[----:B------:R-:W-:Y:S02]  /*10710*/  SHF.L.U32 R5, R4, 0x3, RZ ;  /* 0x0000000304057819 */ /* 0x000fe400000006ff */
[----:B----4-:R-:W-:Y:S02]  /*10720*/  PRMT R6, R2, 0x7054, R2 ;  /* 0x0000705402067816 */ /* 0x010fe40000000002 */
[----:B---3--:R-:W-:-:S13]  /*10730*/  ISETP.GE.AND P1, PT, R96, c[0x0][0x220], PT ;  /* 0x0000880060007a0c */ /* 0x008fda0003f26270 */
[----:B------:R-:W-:-:S05]  /*10740*/  @!P1 IMAD R0, R0, 0x60, RZ ;  /* 0x0000006000009824 */ /* 0x000fca00078e02ff */
[----:B------:R1:W-:Y:S02]  /*10750*/  @!P1 STL [R1+0x1b0], R0 ;  /* 0x0001b00001009387 */ /* 0x0003e40000100800 */
[----:B-1----:R-:W-:Y:S02]  /*10760*/  IMAD R0, R4, 0x38, R5 ;  /* 0x0000003804007824 */ /* 0x002fe400078e0205 */
[----:B------:R-:W-:-:S03]  /*10770*/  IMAD.WIDE.U32 R4, R3, -0x2daee0ad, RZ ;  /* 0xd2511f5303047825 */ /* 0x000fc600078e00ff */
[----:B------:R-:W-:Y:S01]  /*10780*/  IADD3 R0, R0, 0x1, RZ ;  /* 0x0000000100007810 */ /* 0x000fe20007ffe0ff */
[----:B------:R-:W-:Y:S01]  /*10790*/  IMAD.WIDE.U32 R2, R100, -0x2daee0ad, RZ ;  /* 0xd2511f5364027825 */ /* 0x000fe200078e00ff */
[----:B------:R1:W-:Y:S04]  /*107a0*/  STL.64 [R1+0x1d8], R4 ;  /* 0x0001d80401007387 */ /* 0x0003e80000100a00 */
[----:B------:R1:W-:Y:S01]  /*107b0*/  STL.64 [R1+0x1c8], R2 ;  /* 0x0001c80201007387 */ /* 0x0003e20000100a00 */
[----:B------:R-:W-:Y:S05]  /*107c0*/  BRA `(.L_x_656) ;  /* 0x000003a000007947 */ /* 0x000fea0003800000 */
.L_x_658:
        /* <DEDUP_REMOVED lines=13> */
[----:B------:R-:W-:Y:S02]  /*108a0*/  IMAD.U32 R3, RZ, RZ, UR31 ;  /* 0x0000001fff037e24 */ /* 0x000fe4000f8e00ff */
[----:B------:R-:W-:Y:S03]  /*108b0*/  @!P1 IMAD.MOV.U32 R3, RZ, RZ, c[0x0][0x198] ;  /* 0x00006600ff039624 */ /* 0x000fe600078e00ff */
[----:B------:R-:W-:Y:S01]  /*108c0*/  IMAD.U32 R0, RZ, RZ, UR16 ;  /* 0x00000010ff007e24 */ /* 0x000fe2000f8e00ff */
[C---:B--2---:R-:W-:Y:S04]  /*108d0*/  LEA R172, P0, R2.reuse, R176, 0x7 ;  /* 0x000000b002ac7211 */ /* 0x044fe800078038ff */
[----:B---3--:R-:W-:Y:S01]  /*108e0*/  LEA.HI.X R173, R2, R205, R0, 0x7, P0 ;  /* 0x000000cd02ad7211 */ /* 0x008fe200000f3c00 */
[----:B------:R-:W-:Y:S01]  /*108f0*/  @!P1 IMAD.MOV.U32 R0, RZ, RZ, c[0x0][0x19c] ;  /* 0x00006700ff009624 */ /* 0x000fe200078e00ff */
[C---:B------:R-:W-:Y:S04]  /*10900*/  @!P1 LEA R174, P0, R172.reuse, c[0x0][0x168], 0x1 ;  /* 0x00005a00acae9a11 */ /* 0x040fe800078008ff */
[----:B------:R-:W-:Y:S02]  /*10910*/  @!P1 LEA.HI.X R175, R172, c[0x0][0x16c], R173, 0x1, P0 ;  /* 0x00005b00acaf9a11 */ /* 0x000fe400000f0cad */
[CC--:B------:R-:W-:Y:S03]  /*10920*/  @!P1 LEA R2, P0, R3.reuse, R172.reuse, 0x5 ;  /* 0x000000ac03029211 */ /* 0x0c0fe600078028ff */
[----:B------:R-:W-:Y:S01]  /*10930*/  @!PT LDS RZ, [RZ] ;  /* 0x00000000fffff984 */ /* 0x000fe20000000800 */
[----:B------:R-:W-:Y:S01]  /*10940*/  @!PT LDS RZ, [RZ] ;  /* 0x00000000fffff984 */ /* 0x000fe20000000800 */
[----:B------:R-:W-:Y:S01]  /*10950*/  @!PT LDS RZ, [RZ] ;  /* 0x00000000fffff984 */ /* 0x000fe20000000800 */
[----:B------:R2:W-:Y:S01]  /*10960*/  @!P1 LDGSTS.E.BYPASS.LTC128B.128 [R164+0x2000], [R174.64] ;  /* 0x02000000aea49fae */ /* 0x0005e2000b901d5c */
[-CC-:B------:R-:W-:Y:S02]  /*10970*/  @!P1 LEA.HI.X R3, R3, R173.reuse, R0.reuse, 0x5, P0 ;  /* 0x000000ad03039211 */ /* 0x180fe400000f2c00 */
[C---:B------:R-:W-:Y:S01]  /*10980*/  @!P1 LEA R176, P0, R2.reuse, c[0x0][0x168], 0x1 ;  /* 0x00005a0002b09a11 */ /* 0x040fe200078008ff */
[----:B------:R1:W-:Y:S03]  /*10990*/  @P1 STS.128 [R164+0x2800], RZ ;  /* 0x002800ffa4001388 */ /* 0x0003e60000000c00 */
[----:B------:R-:W-:Y:S01]  /*109a0*/  @!P1 LEA.HI.X R177, R2, c[0x0][0x16c], R3, 0x1, P0 ;  /* 0x00005b0002b19a11 */ /* 0x000fe200000f0c03 */
[----:B------:R-:W-:Y:S04]  /*109b0*/  @!P1 IMAD.MOV.U32 R3, RZ, RZ, c[0x0][0x198] ;  /* 0x00006600ff039624 */ /* 0x000fe800078e00ff */
[----:B------:R-:W-:Y:S01]  /*109c0*/  @!PT LDS RZ, [RZ] ;  /* 0x00000000fffff984 */ /* 0x000fe20000000800 */
[----:B------:R-:W-:Y:S01]  /*109d0*/  @!PT LDS RZ, [RZ] ;  /* 0x00000000fffff984 */ /* 0x000fe20000000800 */
[----:B------:R-:W-:Y:S01]  /*109e0*/  @!PT LDS RZ, [RZ] ;  /* 0x00000000fffff984 */ /* 0x000fe20000000800 */
[----:B------:R3:W-:Y:S01]  /*109f0*/  @!P1 LDGSTS.E.BYPASS.LTC128B.128 [R164+0x2800], [R176.64] ;  /* 0x02800000b0a49fae */ /* 0x0007e2000b901d5c */
[C---:B------:R-:W-:Y:S03]  /*10a00*/  @!P1 LEA R2, P0, R3.reuse, R172, 0x6 ;  /* 0x000000ac03029211 */ /* 0x040fe600078030ff */
[----:B------:R1:W-:Y:S01]  /*10a10*/  @P1 STS.128 [R164+0x3000], RZ ;  /* 0x003000ffa4001388 */ /* 0x0003e20000000c00 */
[----:B------:R-:W-:Y:S01]  /*10a20*/  @!P1 LEA.HI.X R3, R3, R173, R0, 0x6, P0 ;  /* 0x000000ad03039211 */ /* 0x000fe200000f3400 */
[----:B------:R-:W-:Y:S04]  /*10a30*/  @!P1 IMAD.MOV.U32 R0, RZ, RZ, c[0x0][0x198] ;  /* 0x00006600ff009624 */ /* 0x000fe800078e00ff */
[----:B------:R-:W-:Y:S04]  /*10a40*/  @!P1 IMAD.WIDE.U32 R172, R0, 0x60, R172 ;  /* 0x0000006000ac9825 */ /* 0x000fe800078e00ac */
[----:B------:R-:W-:Y:S01]  /*10a50*/  @!P1 IMAD.MOV.U32 R0, RZ, RZ, c[0x0][0x19c] ;  /* 0x00006700ff009624 */ /* 0x000fe200078e00ff */
[----:B--2---:R-:W-:Y:S03]  /*10a60*/  @!P1 LEA R174, P0, R2, c[0x0][0x168], 0x1 ;  /* 0x00005a0002ae9a11 */ /* 0x004fe600078008ff */
[----:B------:R-:W-:Y:S01]  /*10a70*/  @!P1 IMAD R0, R0, 0x60, RZ ;  /* 0x0000006000009824 */ /* 0x000fe200078e02ff */
[----:B------:R-:W-:Y:S03]  /*10a80*/  @!P1 LEA.HI.X R175, R2, c[0x0][0x16c], R3, 0x1, P0 ;  /* 0x00005b0002af9a11 */ /* 0x000fe600000f0c03 */
[----:B------:R-:W-:Y:S02]  /*10a90*/  @!P1 IMAD.IADD R3, R0, 0x1, R173 ;  /* 0x0000000100039824 */ /* 0x000fe400078e02ad */
[----:B------:R-:W-:Y:S01]  /*10aa0*/  @!PT LDS RZ, [RZ] ;  /* 0x00000000fffff984 */ /* 0x000fe20000000800 */
[----:B------:R-:W-:Y:S01]  /*10ab0*/  @!PT LDS RZ, [RZ] ;  /* 0x00000000fffff984 */ /* 0x000fe20000000800 */
[----:B------:R-:W-:Y:S01]  /*10ac0*/  @!PT LDS RZ, [RZ] ;  /* 0x00000000fffff984 */ /* 0x000fe20000000800 */
[----:B------:R1:W-:Y:S01]  /*10ad0*/  @!P1 LDGSTS.E.BYPASS.LTC128B.128 [R164+0x3000], [R174.64] ;  /* 0x03000000aea49fae */ /* 0x0003e2000b901d5c */
[C---:B---3--:R-:W-:Y:S03]  /*10ae0*/  @!P1 LEA R176, P0, R172.reuse, c[0x0][0x168], 0x1 ;  /* 0x00005a00acb09a11 */ /* 0x048fe600078008ff */
[----:B------:R1:W-:Y:S01]  /*10af0*/  @P1 STS.128 [R164+0x3800], RZ ;  /* 0x003800ffa4001388 */ /* 0x0003e20000000c00 */
[----:B------:R-:W-:Y:S05]  /*10b00*/  @!P1 LEA.HI.X R177, R172, c[0x0][0x16c], R3, 0x1, P0 ;  /* 0x00005b00acb19a11 */ /* 0x000fea00000f0c03 */
[----:B------:R-:W-:Y:S01]  /*10b10*/  @!PT LDS RZ, [RZ] ;  /* 0x00000000fffff984 */ /* 0x000fe20000000800 */
[----:B------:R-:W-:Y:S01]  /*10b20*/  @!PT LDS RZ, [RZ] ;  /* 0x00000000fffff984 */ /* 0x000fe20000000800 */
[----:B------:R-:W-:Y:S01]  /*10b30*/  @!PT LDS RZ, [RZ] ;  /* 0x00000000fffff984 */ /* 0x000fe20000000800 */
[----:B------:R1:W-:Y:S04]  /*10b40*/  @!P1 LDGSTS.E.BYPASS.LTC128B.128 [R164+0x3800], [R176.64] ;  /* 0x03800000b0a49fae */ /* 0x0003e8000b901d5c */
[----:B------:R-:W0:Y:S01]  /*10b50*/  LDGDEPBAR ;  /* 0x00000000000079af */ /* 0x000e220000000000 */
[----:B------:R-:W-:-:S05]  /*10b60*/  BRA `(.L_x_657) ;  /* 0x0000095000007947 */ /* 0x000fca0003800000 */
.L_x_656:
[----:B------:R-:W2:Y:S01]  /*10b70*/  LDL.64 R10, [R1+0x198] ;  /* 0x00019800010a7983 */ /* 0x000ea20000100a00 */
[----:B------:R-:W-:Y:S01]  /*10b80*/  USHF.R.S32.HI UR6, URZ, 0x1f, UR20 ;  /* 0x0000001f3f067899 */ /* 0x000fe20008011414 */
[----:B------:R-:W-:Y:S01]  /*10b90*/  IMAD.MOV.U32 R9, RZ, RZ, c[0x0][0x1a0] ;  /* 0x00006800ff097624 */ /* 0x000fe200078e00ff */
[----:B------:R-:W-:Y:S01]  /*10ba0*/  UIMAD.WIDE.U32 UR16, UR20, UR10, URZ ;  /* 0x0000000a141072a5 */ /* 0x000fe2000f8e003f */
[----:B-1----:R-:W-:Y:S01]  /*10bb0*/  IMAD.MOV.U32 R5, RZ, RZ, c[0x0][0x1a0] ;  /* 0x00006800ff057624 */ /* 0x002fe200078e00ff */
[----:B------:R-:W-:Y:S01]  /*10bc0*/  UIMAD UR6, UR6, UR10, URZ ;  /* 0x0000000a060672a4 */ /* 0x000fe2000f8e023f */
[----:B------:R-:W3:Y:S01]  /*10bd0*/  LDL R8, [R1+0x188] ;  /* 0x0001880001087983 */ /* 0x000ee20000100800 */
[----:B------:R-:W-:Y:S04]  /*10be0*/  DEPBAR.LE SB0, 0x0 ;  /* 0x000080000000791a */ /* 0x000fe80000000000 */
[----:B------:R-:W-:Y:S01]  /*10bf0*/  UIMAD UR6, UR20, UR11, UR6 ;  /* 0x0000000b140672a4 */ /* 0x000fe2000f8e0206 */
[----:B------:R-:W-:Y:S01]  /*10c00*/  IMAD.U32 R2, RZ, RZ, UR16 ;  /* 0x00000010ff027e24 */ /* 0x000fe2000f8e00ff */
[----:B------:R-:W4:Y:S01]  /*10c10*/  LDL R4, [R1+0x1b0] ;  /* 0x0001b00001047983 */ /* 0x000f220000100800 */
[----:B------:R-:W-:Y:S01]  /*10c20*/  IMAD.U32 R3, RZ, RZ, UR17 ;  /* 0x00000011ff037e24 */ /* 0x000fe2000f8e00ff */
[----:B------:R-:W-:Y:S02]  /*10c30*/  UIADD3 UR6, UR17, UR6, URZ ;  /* 0x0000000611067290 */ /* 0x000fe4000fffe03f */
[----:B------:R-:W-:Y:S02]  /*10c40*/  UISETP.GE.AND UP0, UPT, UR20, 0x1, UPT ;  /* 0x000000011400788c */ /* 0x000fe4000bf06270 */
[----:B------:R-:W-:Y:S02]  /*10c50*/  BAR.SYNC.DEFER_BLOCKING 0x0 ;  /* 0x0000000000007b1d */ /* 0x000fe40000010000 */
[----:B------:R-:W-:Y:S01]  /*10c60*/  IMAD.U32 R0, RZ, RZ, UR6 ;  /* 0x00000006ff007e24 */ /* 0x000fe2000f8e00ff */
[C---:B--2---:R-:W-:Y:S01]  /*10c70*/  LEA R6, P2, R2.reuse, R10, 0x7 ;  /* 0x0000000a02067211 */ /* 0x044fe200078438ff */
[----:B------:R-:W-:Y:S03]  /*10c80*/  IMAD.MOV.U32 R10, RZ, RZ, c[0x0][0x1a4] ;  /* 0x00006900ff0a7624 */ /* 0x000fe600078e00ff */
[----:B------:R-:W-:Y:S02]  /*10c90*/  @!P1 LEA R3, P0, R9, R6, 0x5 ;  /* 0x0000000609039211 */ /* 0x000fe400078028ff */
[----:B---3--:R-:W-:Y:S01]  /*10ca0*/  LEA.HI.X R7, R2, R8, R0, 0x7, P2 ;  /* 0x0000000802077211 */ /* 0x008fe200010f3c00 */
[----:B------:R-:W-:Y:S01]  /*10cb0*/  IMAD.MOV.U32 R8, RZ, RZ, c[0x0][0x1a4] ;  /* 0x00006900ff087624 */ /* 0x000fe200078e00ff */
[----:B------:R-:W-:Y:S02]  /*10cc0*/  @!P1 LEA R164, P2, R5, R6, 0x6 ;  /* 0x0000000605a49211 */ /* 0x000fe400078430ff */
[-C--:B------:R-:W-:Y:S02]  /*10cd0*/  @!P1 LEA.HI.X R0, R9, R7.reuse, R10, 0x5, P0 ;  /* 0x0000000709009211 */ /* 0x080fe400000f2c0a */
[----:B------:R-:W-:Y:S02]  /*10ce0*/  @!P1 LEA R10, P0, R164, c[0x0][0x170], 0x1 ;  /* 0x00005c00a40a9a11 */ /* 0x000fe400078008ff */
[C---:B------:R-:W-:Y:S02]  /*10cf0*/  @!P1 LEA.HI.X R2, R5.reuse, R7, R8, 0x6, P2 ;  /* 0x0000000705029211 */ /* 0x040fe400010f3408 */
[----:B------:R-:W-:Y:S02]  /*10d00*/  @!P1 LEA R18, P4, R6, c[0x0][0x170], 0x1 ;  /* 0x00005c0006129a11 */ /* 0x000fe400078808ff */
[----:B------:R-:W-:Y:S02]  /*10d10*/  @!P1 LEA.HI.X R11, R164, c[0x0][0x174], R2, 0x1, P0 ;  /* 0x00005d00a40b9a11 */ /* 0x000fe400000f0c02 */
[----:B------:R-:W2:Y:S01]  /*10d20*/  LDL R164, [R1+0x18c] ;  /* 0x00018c0001a47983 */ /* 0x000ea20000100800 */
[--C-:B------:R-:W-:Y:S01]  /*10d30*/  @!P1 LEA.HI.X R19, R6, c[0x0][0x174], R7.reuse, 0x1, P4 ;  /* 0x00005d0006139a11 */ /* 0x100fe200020f0c07 */
[----:B------:R-:W-:Y:S01]  /*10d40*/  @!P1 IMAD.WIDE.U32 R6, R5, 0x60, R6 ;  /* 0x0000006005069825 */ /* 0x000fe200078e0006 */
[C---:B------:R-:W-:Y:S04]  /*10d50*/  @!P1 LEA R14, P3, R3.reuse, c[0x0][0x170], 0x1 ;  /* 0x00005c00030e9a11 */ /* 0x040fe800078608ff */
[----:B------:R-:W-:Y:S01]  /*10d60*/  @!P1 LEA.HI.X R15, R3, c[0x0][0x174], R0, 0x1, P3 ;  /* 0x00005d00030f9a11 */ /* 0x000fe200018f0c00 */
[----:B----4-:R-:W-:Y:S01]  /*10d70*/  @!P1 IMAD.IADD R0, R4, 0x1, R7 ;  /* 0x0000000104009824 */ /* 0x010fe200078e0207 */
[C---:B------:R-:W-:Y:S04]  /*10d80*/  @!P1 LEA R2, P0, R6.reuse, c[0x0][0x170], 0x1 ;  /* 0x00005c0006029a11 */ /* 0x040fe800078008ff */
[----:B------:R-:W-:Y:S02]  /*10d90*/  @!P1 LEA.HI.X R3, R6, c[0x0][0x174], R0, 0x1, P0 ;  /* 0x00005d0006039a11 */ /* 0x000fe400000f0c00 */
[----:B------:R-:W3:Y:S01]  /*10da0*/  LDL.LU R0, [R1+0x200] ;  /* 0x0002000001007983 */ /* 0x000ee20000300800 */
[----:B------:R-:W-:Y:S05]  /*10db0*/  PLOP3.LUT P0, PT, PT, PT, UP0, 0x80, 0x0 ;  /* 0x000000000000781c */ /* 0x000fea0003f0f008 */
[----:B--2---:R-:W-:Y:S06]  /*10dc0*/  @P1 STS [R164+0x4000], RZ ;  /* 0x004000ffa4001388 */ /* 0x004fec0000000800 */
[----:B------:R-:W-:Y:S06]  /*10dd0*/  @P1 STS [R164+0x4004], RZ ;  /* 0x004004ffa4001388 */ /* 0x000fec0000000800 */
[----:B------:R-:W-:Y:S06]  /*10de0*/  @P1 STS.64 [R164+0x4008], RZ ;  /* 0x004008ffa4001388 */ /* 0x000fec0000000a00 */
        /* <DEDUP_REMOVED lines=20> */
[----:B------:R-:W5:Y:S06]  /*10f30*/  LDSM.16.M88.4 R176, [R221+0x2000] ;  /* 0x00200000ddb0783b */ /* 0x000f6c0000000200 */
[----:B------:R-:W4:Y:S06]  /*10f40*/  LDSM.16.M88.4 R180, [R222+0x1000] ;  /* 0x00100000deb4783b */ /* 0x000f2c0000000200 */
[----:B------:R-:W1:Y:S06]  /*10f50*/  LDSM.16.M88.4 R184, [R221+0x2400] ;  /* 0x00240000ddb8783b */ /* 0x000e6c0000000200 */
[----:B------:R-:W0:Y:S06]  /*10f60*/  LDGDEPBAR ;  /* 0x00000000000079af */ /* 0x000e2c0000000000 */
[----:B------:R-:W1:Y:S06]  /*10f70*/  LDSM.16.M88.4 R188, [R221+0x2800] ;  /* 0x00280000ddbc783b */ /* 0x000e6c0000000200 */
[----:B------:R-:W3:Y:S06]  /*10f80*/  LDSM.16.M88.4 R192, [R221+0x2c00] ;  /* 0x002c0000ddc0783b */ /* 0x000eec0000000200 */
[----:B------:R-:W3:Y:S01]  /*10f90*/  LDSM.16.M88.4 R196, [R221+0x3000] ;  /* 0x00300000ddc4783b */ /* 0x000ee20000000200 */
[-C--:B-----5:R-:W-:Y:S05]  /*10fa0*/  HMMA.16816.F32.BF16 R4, R172, R176.reuse, RZ ;  /* 0x000000b0ac04723c */ /* 0x0a0fea00000418ff */
[----:B------:R-:W-:Y:S03]  /*10fb0*/  LDSM.16.M88.4 R200, [R221+0x3800] ;  /* 0x00380000ddc8783b */ /* 0x000fe60000000200 */
[C---:B----4-:R-:W-:Y:S03]  /*10fc0*/  HMMA.16816.F32.BF16 R8, R180.reuse, R176, RZ ;  /* 0x000000b0b408723c */ /* 0x050fe600000418ff */
[----:B------:R-:W-:Y:S06]  /*10fd0*/  LDSM.16.M88.4 R204, [R221+0x3c00] ;  /* 0x003c0000ddcc783b */ /* 0x000fec0000000200 */
[----:B------:R-:W-:Y:S01]  /*10fe0*/  LDSM.16.M88.4 R208, [R213] ;  /* 0x00000000d5d0783b */ /* 0x000fe20000000200 */
[-C--:B--2---:R-:W-:Y:S08]  /*10ff0*/  HMMA.16816.F32.BF16 R12, R180, R178.reuse, RZ ;  /* 0x000000b2b40c723c */ /* 0x084ff000000418ff */
[C---:B-1----:R-:W-:Y:S01]  /*11000*/  HMMA.16816.F32.BF16 R16, R172.reuse, R178, RZ ;  /* 0x000000b2ac10723c */ /* 0x042fe200000418ff */
[----:B------:R-:W1:Y:S07]  /*11010*/  LDSM.16.M88.4 R176, [R221+0x3400] ;  /* 0x00340000ddb0783b */ /* 0x000e6e0000000200 */
[-C--:B------:R-:W-:Y:S08]  /*11020*/  HMMA.16816.F32.BF16 R20, R172, R184.reuse, RZ ;  /* 0x000000b8ac14723c */ /* 0x080ff000000418ff */
[C---:B------:R-:W-:Y:S08]  /*11030*/  HMMA.16816.F32.BF16 R24, R180.reuse, R184, RZ ;  /* 0x000000b8b418723c */ /* 0x040ff000000418ff */
[-C--:B------:R-:W-:Y:S08]  /*11040*/  HMMA.16816.F32.BF16 R28, R180, R186.reuse, RZ ;  /* 0x000000bab41c723c */ /* 0x080ff000000418ff */
[C---:B------:R-:W-:Y:S01]  /*11050*/  HMMA.16816.F32.BF16 R32, R172.reuse, R186, RZ ;  /* 0x000000baac20723c */ /* 0x040fe200000418ff */
[----:B------:R-:W-:Y:S07]  /*11060*/  LDSM.16.M88.4 R184, [R220] ;  /* 0x00000000dcb8783b */ /* 0x000fee0000000200 */
[-C--:B------:R-:W-:Y:S08]  /*11070*/  HMMA.16816.F32.BF16 R36, R172, R188.reuse, RZ ;  /* 0x000000bcac24723c */ /* 0x080ff000000418ff */
[C---:B------:R-:W-:Y:S08]  /*11080*/  HMMA.16816.F32.BF16 R40, R180.reuse, R188, RZ ;  /* 0x000000bcb428723c */ /* 0x040ff000000418ff */
[-C--:B------:R-:W-:Y:S08]  /*11090*/  HMMA.16816.F32.BF16 R44, R180, R190.reuse, RZ ;  /* 0x000000beb42c723c */ /* 0x080ff000000418ff */
[C---:B------:R-:W-:Y:S01]  /*110a0*/  HMMA.16816.F32.BF16 R48, R172.reuse, R190, RZ ;  /* 0x000000beac30723c */ /* 0x040fe200000418ff */
[----:B------:R-:W2:Y:S07]  /*110b0*/  LDSM.16.M88.4 R188, [R219] ;  /* 0x00000000dbbc783b */ /* 0x000eae0000000200 */
[-C--:B---3--:R-:W-:Y:S08]  /*110c0*/  HMMA.16816.F32.BF16 R52, R172, R192.reuse, RZ ;  /* 0x000000c0ac34723c */ /* 0x088ff000000418ff */
[C---:B------:R-:W-:Y:S08]  /*110d0*/  HMMA.16816.F32.BF16 R56, R180.reuse, R192, RZ ;  /* 0x000000c0b438723c */ /* 0x040ff000000418ff */
[-C--:B------:R-:W-:Y:S08]  /*110e0*/  HMMA.16816.F32.BF16 R60, R180, R194.reuse, RZ ;  /* 0x000000c2b43c723c */ /* 0x080ff000000418ff */
[C---:B------:R-:W-:Y:S01]  /*110f0*/  HMMA.16816.F32.BF16 R64, R172.reuse, R194, RZ ;  /* 0x000000c2ac40723c */ /* 0x040fe200000418ff */
[----:B------:R-:W3:Y:S07]  /*11100*/  LDSM.16.M88.4 R192, [R220+0x1000] ;  /* 0x00100000dcc0783b */ /* 0x000eee0000000200 */
[-C--:B------:R-:W-:Y:S08]  /*11110*/  HMMA.16816.F32.BF16 R68, R172, R196.reuse, RZ ;  /* 0x000000c4ac44723c */ /* 0x080ff000000418ff */
[C---:B------:R-:W-:Y:S08]  /*11120*/  HMMA.16816.F32.BF16 R72, R180.reuse, R196, RZ ;  /* 0x000000c4b448723c */ /* 0x040ff000000418ff */
[-C--:B------:R-:W-:Y:S08]  /*11130*/  HMMA.16816.F32.BF16 R76, R180, R198.reuse, RZ ;  /* 0x000000c6b44c723c */ /* 0x080ff000000418ff */
[C---:B------:R-:W-:Y:S01]  /*11140*/  HMMA.16816.F32.BF16 R80, R172.reuse, R198, RZ ;  /* 0x000000c6ac50723c */ /* 0x040fe200000418ff */
[----:B------:R-:W-:Y:S07]  /*11150*/  LDSM.16.M88.4 R196, [R215] ;  /* 0x00000000d7c4783b */ /* 0x000fee0000000200 */
[-C--:B-1----:R-:W-:Y:S08]  /*11160*/  HMMA.16816.F32.BF16 R84, R172, R176.reuse, RZ ;  /* 0x000000b0ac54723c */ /* 0x082ff000000418ff */
[C---:B------:R-:W-:Y:S08]  /*11170*/  HMMA.16816.F32.BF16 R88, R180.reuse, R176, RZ ;  /* 0x000000b0b458723c */ /* 0x040ff000000418ff */
[-C--:B------:R-:W-:Y:S08]  /*11180*/  HMMA.16816.F32.BF16 R92, R180, R178.reuse, RZ ;  /* 0x000000b2b45c723c */ /* 0x080ff000000418ff */
[C---:B------:R-:W-:Y:S01]  /*11190*/  HMMA.16816.F32.BF16 R96, R172.reuse, R178, RZ ;  /* 0x000000b2ac60723c */ /* 0x040fe200000418ff */
[----:B------:R-:W1:Y:S07]  /*111a0*/  LDSM.16.M88.4 R176, [R216] ;  /* 0x00000000d8b0783b */ /* 0x000e6e0000000200 */
[-C--:B------:R-:W-:Y:S08]  /*111b0*/  HMMA.16816.F32.BF16 R100, R172, R200.reuse, RZ ;  /* 0x000000c8ac64723c */ /* 0x080ff000000418ff */
[C---:B------:R-:W-:Y:S08]  /*111c0*/  HMMA.16816.F32.BF16 R104, R180.reuse, R200, RZ ;  /* 0x000000c8b468723c */ /* 0x040ff000000418ff */
[-C--:B------:R-:W-:Y:S08]  /*111d0*/  HMMA.16816.F32.BF16 R108, R180, R202.reuse, RZ ;  /* 0x000000cab46c723c */ /* 0x080ff000000418ff */
[C---:B------:R-:W-:Y:S01]  /*111e0*/  HMMA.16816.F32.BF16 R112, R172.reuse, R202, RZ ;  /* 0x000000caac70723c */ /* 0x040fe200000418ff */
[----:B------:R-:W4:Y:S07]  /*111f0*/  LDSM.16.M88.4 R200, [R214] ;  /* 0x00000000d6c8783b */ /* 0x000f2e0000000200 */
[-C--:B------:R-:W-:Y:S08]  /*11200*/  HMMA.16816.F32.BF16 R116, R172, R204.reuse, RZ ;  /* 0x000000ccac74723c */ /* 0x080ff000000418ff */
[C---:B------:R-:W-:Y:S08]  /*11210*/  HMMA.16816.F32.BF16 R120, R180.reuse, R204, RZ ;  /* 0x000000ccb478723c */ /* 0x040ff000000418ff */
[-C--:B------:R-:W-:Y:S01]  /*11220*/  HMMA.16816.F32.BF16 R124, R180, R206.reuse, RZ ;  /* 0x000000ceb47c723c */ /* 0x080fe200000418ff */
[----:B------:R-:W-:Y:S07]  /*11230*/  LDSM.16.M88.4 R180, [R171] ;  /* 0x00000000abb4783b */ /* 0x000fee0000000200 */
[----:B------:R-:W-:Y:S01]  /*11240*/  HMMA.16816.F32.BF16 R128, R172, R206, RZ ;  /* 0x000000ceac80723c */ /* 0x000fe200000418ff */
[----:B------:R-:W5:Y:S06]  /*11250*/  LDSM.16.M88.4 R172, [R212] ;  /* 0x00000000d4ac783b */ /* 0x000f6c0000000200 */
[----:B------:R-:W-:Y:S01]  /*11260*/  IMAD.MOV.U32 R206, RZ, RZ, R168 ;  /* 0x000000ffffce7224 */ /* 0x000fe200078e00a8 */
[-C--:B--2---:R-:W-:Y:S05]  /*11270*/  HMMA.16816.F32.BF16 R4, R184, R188.reuse, R4 ;  /* 0x000000bcb804723c */ /* 0x084fea0000041804 */
[----:B------:R-:W-:Y:S03]  /*11280*/  IMAD.MOV.U32 R207, RZ, RZ, R0 ;  /* 0x000000ffffcf7224 */ /* 0x000fe600078e0000 */
[C---:B---3--:R-:W-:Y:S08]  /*11290*/  HMMA.16816.F32.BF16 R8, R192.reuse, R188, R8 ;  /* 0x000000bcc008723c */ /* 0x048ff00000041808 */
[-C--:B------:R-:W-:Y:S08]  /*112a0*/  HMMA.16816.F32.BF16 R12, R192, R190.reuse, R12 ;  /* 0x000000bec00c723c */ /* 0x080ff0000004180c */
[C---:B------:R-:W-:Y:S01]  /*112b0*/  HMMA.16816.F32.BF16 R16, R184.reuse, R190, R16 ;  /* 0x000000beb810723c */ /* 0x040fe20000041810 */
[----:B------:R-:W2:Y:S01]  /*112c0*/  LDSM.16.M88.4 R188, [R170] ;  /* 0x00000000aabc783b */ /* 0x000ea20000000200 */
[----:B------:R-:W-:Y:S05]  /*112d0*/  DEPBAR.LE SB0, 0x0 ;  /* 0x000080000000791a */ /* 0x000fea0000000000 */
[----:B------:R-:W-:Y:S01]  /*112e0*/  BAR.SYNC.DEFER_BLOCKING 0x0 ;  /* 0x0000000000007b1d */ /* 0x000fe20000010000 */
        /* <DEDUP_REMOVED lines=8> */
[-C--:B----4-:R-:W-:Y:S08]  /*11370*/  HMMA.16816.F32.BF16 R52, R184, R200.reuse, R52 ;  /* 0x000000c8b834723c */ /* 0x090ff00000041834 */
[C---:B------:R-:W-:Y:S08]  /*11380*/  HMMA.16816.F32.BF16 R56, R192.reuse, R200, R56 ;  /* 0x000000c8c038723c */ /* 0x040ff00000041838 */
[-C--:B------:R-:W-:Y:S08]  /*11390*/  HMMA.16816.F32.BF16 R60, R192, R202.reuse, R60 ;  /* 0x000000cac03c723c */ /* 0x080ff0000004183c */
[C---:B------:R-:W-:Y:S08]  /*113a0*/  HMMA.16816.F32.BF16 R64, R184.reuse, R202, R64 ;  /* 0x000000cab840723c */ /* 0x040ff00000041840 */
[-C--:B------:R-:W-:Y:S08]  /*113b0*/  HMMA.16816.F32.BF16 R68, R184, R208.reuse, R68 ;  /* 0x000000d0b844723c */ /* 0x080ff00000041844 */
[C---:B------:R-:W-:Y:S08]  /*113c0*/  HMMA.16816.F32.BF16 R72, R192.reuse, R208, R72 ;  /* 0x000000d0c048723c */ /* 0x040ff00000041848 */
[-C--:B------:R-:W-:Y:S08]  /*113d0*/  HMMA.16816.F32.BF16 R76, R192, R210.reuse, R76 ;  /* 0x000000d2c04c723c */ /* 0x080ff0000004184c */
[C---:B------:R-:W-:Y:S08]  /*113e0*/  HMMA.16816.F32.BF16 R80, R184.reuse, R210, R80 ;  /* 0x000000d2b850723c */ /* 0x040ff00000041850 */
[-C--:B-----5:R-:W-:Y:S08]  /*113f0*/  HMMA.16816.F32.BF16 R84, R184, R172.reuse, R84 ;  /* 0x000000acb854723c */ /* 0x0a0ff00000041854 */
        /* <DEDUP_REMOVED lines=12> */
.L_x_657:
[----:B------:R-:W2:Y:S01]  /*114c0*/  LDL R0, [R1+0x1b4] ;  /* 0x0001b40001007983 */ /* 0x000ea20000100800 */
[----:B-1----:R-:W-:Y:S01]  /*114d0*/  IMAD.U32 R164, RZ, RZ, UR20 ;  /* 0x00000014ffa47e24 */ /* 0x002fe2000f8e00ff */
[----:B------:R-:W-:Y:S02]  /*114e0*/  USHF.L.U32 UR27, UR20, 0x2, URZ ;  /* 0x00000002141b7899 */ /* 0x000fe4000800063f */
[----:B------:R-:W-:Y:S01]  /*114f0*/  STL.64 [R1+0x220], R220 ;  /* 0x000220dc01007387 */ /* 0x000fe20000100a00 */
[----:B------:R-:W-:Y:S02]  /*11500*/  UIADD3 UR17, UR19, -0x4498517b, URZ ;  /* 0xbb67ae8513117890 */ /* 0x000fe4000fffe03f */
[----:B------:R-:W-:Y:S02]  /*11510*/  UIADD3 UR7, UR18, -0x61c88647, URZ ;  /* 0x9e3779b912077890 */ /* 0x000fe4000fffe03f */
[----:B------:R-:W-:Y:S01]  /*11520*/  UIADD3 UR16, UR18, -0x4ab325aa, URZ ;  /* 0xb54cda5612107890 */ /* 0x000fe2000fffe03f */
[----:B------:R1:W-:Y:S01]  /*11530*/  STL [R1+0x218], R214 ;  /* 0x000218d601007387 */ /* 0x0003e20000100800 */
[----:B------:R-:W-:Y:S03]  /*11540*/  UIADD3 UR6, UR19, 0x646e171e, URZ ;  /* 0x646e171e13067890 */ /* 0x000fe6000fffe03f */
[----:B-1----:R-:W3:Y:S04]  /*11550*/  LDL.LU R214, [R1+0x1c0] ;  /* 0x0001c00001d67983 */ /* 0x002ee80000300800 */
[----:B------:R1:W-:Y:S06]  /*11560*/  STL.64 [R1+0x210], R212 ;  /* 0x000210d401007387 */ /* 0x0003ec0000100a00 */
[----:B------:R4:W-:Y:S06]  /*11570*/  STL.64 [R1+0x208], R170 ;  /* 0x000208aa01007387 */ /* 0x0009ec0000100a00 */
[----:B-1----:R-:W2:Y:S06]  /*11580*/  LDL.64 R212, [R1+0x1e0] ;  /* 0x0001e00001d47983 */ /* 0x002eac0000100a00 */
[----:B----4-:R-:W4:Y:S01]  /*11590*/  LDL.64 R170, [R1+0x1d8] ;  /* 0x0001d80001aa7983 */ /* 0x010f220000100a00 */
[----:B---3--:R-:W-:Y:S01]  /*115a0*/  LOP3.LUT R214, R214, 0xfffffff7, RZ, 0xc0, !PT ;  /* 0xfffffff7d6d67812 */ /* 0x008fe200078ec0ff */
[----:B--2---:R-:W-:Y:S03]  /*115b0*/  IMAD R164, R164, -0x80, R0 ;  /* 0xffffff80a4a47824 */ /* 0x004fe600078e0200 */
[----:B------:R-:W-:Y:S02]  /*115c0*/  @P1 LOP3.LUT R214, R214, 0x8, RZ, 0xfc, !PT ;  /* 0x00000008d6d61812 */ /* 0x000fe400078efcff */
[C---:B------:R-:W-:Y:S02]  /*115d0*/  IADD3 R3, R164.reuse, -0x40, RZ ;  /* 0xffffffc0a4037810 */ /* 0x040fe40007ffe0ff */
[----:B------:R-:W-:Y:S02]  /*115e0*/  IADD3 R168, R164, -0x41, RZ ;  /* 0xffffffbfa4a87810 */ /* 0x000fe40007ffe0ff */
[----:B------:R-:W-:Y:S02]  /*115f0*/  ISETP.GE.AND P2, PT, R3, RZ, PT ;  /* 0x000000ff0300720c */ /* 0x000fe40003f46270 */
[----:B------:R-:W-:Y:S02]  /*11600*/  ISETP.GE.AND P0, PT, R168, RZ, PT ;  /* 0x000000ffa800720c */ /* 0x000fe40003f06270 */
[C---:B------:R-:W-:Y:S02]  /*11610*/  IADD3 R0, R164.reuse, -0x49, RZ ;  /* 0xffffffb7a4007810 */ /* 0x040fe40007ffe0ff */
[C---:B------:R-:W-:Y:S02]  /*11620*/  IADD3 R175, R164.reuse, -0x48, RZ ;  /* 0xffffffb8a4af7810 */ /* 0x040fe40007ffe0ff */
[C---:B------:R-:W-:Y:S02]  /*11630*/  IADD3 R173, R164.reuse, -0x50, RZ ;  /* 0xffffffb0a4ad7810 */ /* 0x040fe40007ffe0ff */
[C---:B------:R-:W-:Y:S02]  /*11640*/  IADD3 R2, R164.reuse, -0x51, RZ ;  /* 0xffffffafa4027810 */ /* 0x040fe40007ffe0ff */
[C---:B------:R-:W-:Y:S02]  /*11650*/  IADD3 R172, R164.reuse, 0x40, RZ ;  /* 0x00000040a4ac7810 */ /* 0x040fe40007ffe0ff */
[C---:B------:R-:W-:Y:S02]  /*11660*/  @!P2 IADD3 R3, -R164.reuse, 0x40, RZ ;  /* 0x00000040a403a810 */ /* 0x040fe40007ffe1ff */
[----:B------:R-:W-:Y:S02]  /*11670*/  @!P0 IADD3 R168, -R164, 0x41, RZ ;  /* 0x00000041a4a88810 */ /* 0x000fe40007ffe1ff */
[----:B------:R-:W-:Y:S02]  /*11680*/  ISETP.GE.AND P0, PT, R0, RZ, PT ;  /* 0x000000ff0000720c */ /* 0x000fe40003f06270 */
[----:B------:R-:W-:Y:S01]  /*11690*/  ISETP.GE.AND P2, PT, R175, RZ, PT ;  /* 0x000000ffaf00720c */ /* 0x000fe20003f46270 */
[----:B------:R-:W1:Y:S01]  /*116a0*/  I2F R3, R3 ;  /* 0x0000000300037306 */ /* 0x000e620000201400 */
[----:B------:R-:W-:Y:S02]  /*116b0*/  IADD3 R174, R164, -0x39, RZ ;  /* 0xffffffc7a4ae7810 */ /* 0x000fe40007ffe0ff */
[----:B------:R-:W-:Y:S07]  /*116c0*/  LOP3.LUT R214, R214, 0xfffff7ff, RZ, 0xc0, !PT ;  /* 0xfffff7ffd6d67812 */ /* 0x000fee00078ec0ff */
[C---:B------:R-:W-:Y:S01]  /*116d0*/  @!P0 IADD3 R0, -R164.reuse, 0x49, RZ ;  /* 0x00000049a4008810 */ /* 0x040fe20007ffe1ff */
[----:B------:R-:W2:Y:S01]  /*116e0*/  I2F R168, R168 ;  /* 0x000000a800a87306 */ /* 0x000ea20000201400 */
[----:B------:R-:W-:Y:S02]  /*116f0*/  ISETP.GE.AND P0, PT, R173, RZ, PT ;  /* 0x000000ffad00720c */ /* 0x000fe40003f06270 */
[----:B------:R-:W-:Y:S02]  /*11700*/  @!P2 IADD3 R175, -R164, 0x48, RZ ;  /* 0x00000048a4afa810 */ /* 0x000fe40007ffe1ff */
[----:B------:R-:W-:Y:S05]  /*11710*/  ISETP.GE.AND P2, PT, R2, RZ, PT ;  /* 0x000000ff0200720c */ /* 0x000fea0003f46270 */
[----:B------:R-:W3:Y:S01]  /*11720*/  I2F R0, R0 ;  /* 0x0000000000007306 */ /* 0x000ee20000201400 */
[C---:B-1----:R-:W-:Y:S03]  /*11730*/  FFMA.FTZ R68, R3.reuse, -UR4, R68 ;  /* 0x8000000403447c23 */ /* 0x042fe60008010044 */
[C---:B------:R-:W-:Y:S01]  /*11740*/  @!P0 IADD3 R173, -R164.reuse, 0x50, RZ ;  /* 0x00000050a4ad8810 */ /* 0x040fe20007ffe1ff */
[----:B------:R-:W-:Y:S01]  /*11750*/  FFMA.FTZ R82, R3, -UR4, R82 ;  /* 0x8000000403527c23 */ /* 0x000fe20008010052 */
[C---:B------:R-:W-:Y:S02]  /*11760*/  IADD3 R3, R164.reuse, -0x78, RZ ;  /* 0xffffff88a4037810 */ /* 0x040fe40007ffe0ff */
[----:B------:R-:W-:Y:S02]  /*11770*/  @!P2 IADD3 R2, -R164, 0x51, RZ ;  /* 0x00000051a402a810 */ /* 0x000fe40007ffe1ff */
[----:B------:R-:W-:Y:S01]  /*11780*/  ISETP.GE.AND P0, PT, R3, RZ, PT ;  /* 0x000000ff0300720c */ /* 0x000fe20003f06270 */
[----:B------:R-:W1:Y:S01]  /*11790*/  I2F R175, R175 ;  /* 0x000000af00af7306 */ /* 0x000e620000201400 */
[C---:B--2---:R-:W-:Y:S02]  /*117a0*/  FFMA.FTZ R83, R168.reuse, -UR4, R83 ;  /* 0x80000004a8537c23 */ /* 0x044fe40008010053 */
[----:B------:R-:W-:Y:S01]  /*117b0*/  FFMA.FTZ R69, R168, -UR4, R69 ;  /* 0x80000004a8457c23 */ /* 0x000fe20008010045 */
[C---:B------:R-:W-:Y:S06]  /*117c0*/  IADD3 R168, R164.reuse, -0x59, RZ ;  /* 0xffffffa7a4a87810 */ /* 0x040fec0007ffe0ff */
[----:B------:R-:W2:Y:S02]  /*117d0*/  I2F R173, R173 ;  /* 0x000000ad00ad7306 */ /* 0x000ea40000201400 */
[----:B------:R-:W-:Y:S01]  /*117e0*/  @!P0 IADD3 R3, -R164, 0x78, RZ ;  /* 0x00000078a4038810 */ /* 0x000fe20007ffe1ff */
[C---:B---3--:R-:W-:Y:S02]  /*117f0*/  FFMA.FTZ R81, R0.reuse, -UR4, R81 ;  /* 0x8000000400517c23 */ /* 0x048fe40008010051 */
[----:B------:R-:W-:Y:S01]  /*11800*/  FFMA.FTZ R87, R0, -UR4, R87 ;  /* 0x8000000400577c23 */ /* 0x000fe20008010057 */
[----:B------:R-:W-:Y:S04]  /*11810*/  IADD3 R0, R164, -0x79, RZ ;  /* 0xffffff87a4007810 */ /* 0x000fe80007ffe0ff */
[----:B------:R-:W-:Y:S01]  /*11820*/  ISETP.GE.AND P0, PT, R0, RZ, PT ;  /* 0x000000ff0000720c */ /* 0x000fe20003f06270 */
[----:B------:R-:W3:Y:S01]  /*11830*/  I2F R3, R3 ;  /* 0x0000000300037306 */ /* 0x000ee20000201400 */
[C---:B-1----:R-:W-:Y:S02]  /*11840*/  FFMA.FTZ R80, R175.reuse, -UR4, R80 ;  /* 0x80000004af507c23 */ /* 0x042fe40008010050 */
[----:B------:R-:W-:Y:S01]  /*11850*/  FFMA.FTZ R86, R175, -UR4, R86 ;  /* 0x80000004af567c23 */ /* 0x000fe20008010056 */
[C---:B------:R-:W-:Y:S04]  /*11860*/  IADD3 R175, R164.reuse, -0x58, RZ ;  /* 0xffffffa8a4af7810 */ /* 0x040fe80007ffe0ff */
[----:B------:R-:W-:Y:S02]  /*11870*/  ISETP.GE.AND P2, PT, R175, RZ, PT ;  /* 0x000000ffaf00720c */ /* 0x000fe40003f46270 */
[----:B------:R-:W1:Y:S02]  /*11880*/  I2F R2, R2 ;  /* 0x0000000200027306 */ /* 0x000e640000201400 */
[----:B------:R-:W-:Y:S01]  /*11890*/  @!P0 IADD3 R0, -R164, 0x79, RZ ;  /* 0x00000079a4008810 */ /* 0x000fe20007ffe1ff */
[C---:B--2---:R-:W-:Y:S01]  /*118a0*/  FFMA.FTZ R98, R173.reuse, -UR4, R98 ;  /* 0x80000004ad627c23 */ /* 0x044fe20008010062 */
[----:B------:R-:W-:Y:S01]  /*118b0*/  ISETP.GE.AND P0, PT, R168, RZ, PT ;  /* 0x000000ffa800720c */ /* 0x000fe20003f06270 */
[----:B------:R-:W-:Y:S01]  /*118c0*/  FFMA.FTZ R84, R173, -UR4, R84 ;  /* 0x80000004ad547c23 */ /* 0x000fe20008010054 */
[----:B------:R-:W-:Y:S04]  /*118d0*/  IABS R173, R164 ;  /* 0x000000a400ad7213 */ /* 0x000fe80000000000 */
[----:B------:R-:W2:Y:S01]  /*118e0*/  I2F R0, R0 ;  /* 0x0000000000007306 */ /* 0x000ea20000201400 */
[C---:B------:R-:W-:Y:S01]  /*118f0*/  @!P2 IADD3 R175, -R164.reuse, 0x58, RZ ;  /* 0x00000058a4afa810 */ /* 0x040fe20007ffe1ff */
[----:B---3--:R-:W-:Y:S01]  /*11900*/  FFMA.FTZ R128, R3, -UR4, R128 ;  /* 0x8000000403807c23 */ /* 0x008fe20008010080 */
[C---:B------:R-:W-:Y:S04]  /*11910*/  IADD3 R3, R164.reuse, -0x60, RZ ;  /* 0xffffffa0a4037810 */ /* 0x040fe80007ffe0ff */
[----:B------:R-:W-:Y:S02]  /*11920*/  @!P0 IADD3 R168, -R164, 0x59, RZ ;  /* 0x00000059a4a88810 */ /* 0x000fe40007ffe1ff */
[----:B------:R-:W-:Y:S01]  /*11930*/  ISETP.GE.AND P2, PT, R3, RZ, PT ;  /* 0x000000ff0300720c */ /* 0x000fe20003f46270 */
[----:B------:R-:W3:Y:S01]  /*11940*/  I2F R173, R173 ;  /* 0x000000ad00ad7306 */ /* 0x000ee20000201400 */
[C---:B-1----:R-:W-:Y:S02]  /*11950*/  FFMA.FTZ R85, R2.reuse, -UR4, R85 ;  /* 0x8000000402557c23 */ /* 0x042fe40008010055 */
[----:B------:R-:W-:Y:S01]  /*11960*/  FFMA.FTZ R99, R2, -UR4, R99 ;  /* 0x8000000402637c23 */ /* 0x000fe20008010063 */
[----:B------:R-:W-:Y:S06]  /*11970*/  IADD3 R2, R164, 0x47, RZ ;  /* 0x00000047a4027810 */ /* 0x000fec0007ffe0ff */
[----:B------:R-:W1:Y:S01]  /*11980*/  I2F R168, R168 ;  /* 0x000000a800a87306 */ /* 0x000e620000201400 */
[----:B------:R-:W-:Y:S02]  /*11990*/  ISETP.GE.AND P0, PT, R2, RZ, PT ;  /* 0x000000ff0200720c */ /* 0x000fe40003f06270 */
[----:B------:R-:W-:Y:S01]  /*119a0*/  @!P2 IADD3 R3, -R164, 0x60, RZ ;  /* 0x00000060a403a810 */ /* 0x000fe20007ffe1ff */
[----:B--2---:R-:W-:Y:S01]  /*119b0*/  FFMA.FTZ R129, R0, -UR4, R129 ;  /* 0x8000000400817c23 */ /* 0x004fe20008010081 */
[----:B------:R-:W-:Y:S04]  /*119c0*/  IADD3 R0, R164, -0x61, RZ ;  /* 0xffffff9fa4007810 */ /* 0x000fe80007ffe0ff */
[----:B------:R-:W-:Y:S01]  /*119d0*/  ISETP.GE.AND P2, PT, R0, RZ, PT ;  /* 0x000000ff0000720c */ /* 0x000fe20003f46270 */
[----:B------:R-:W2:Y:S04]  /*119e0*/  I2F R3, R3 ;  /* 0x0000000300037306 */ /* 0x000ea80000201400 */
[----:B------:R-:W-:Y:S01]  /*119f0*/  @!P0 IADD3 R2, -R164, -0x47, RZ ;  /* 0xffffffb9a4028810 */ /* 0x000fe20007ffe1ff */
[C---:B---3--:R-:W-:Y:S01]  /*11a00*/  FFMA.FTZ R18, R173.reuse, -UR4, R18 ;  /* 0x80000004ad127c23 */ /* 0x048fe20008010012 */
[----:B------:R-:W-:Y:S01]  /*11a10*/  ISETP.GE.AND P0, PT, R172, RZ, PT ;  /* 0x000000ffac00720c */ /* 0x000fe20003f06270 */
[C---:B------:R-:W-:Y:S02]  /*11a20*/  FFMA.FTZ R72, R173.reuse, -UR4, R72 ;  /* 0x80000004ad487c23 */ /* 0x040fe40008010048 */
[C---:B------:R-:W-:Y:S01]  /*11a30*/  FFMA.FTZ R4, R173.reuse, -UR4, R4 ;  /* 0x80000004ad047c23 */ /* 0x040fe20008010004 */
[----:B------:R-:W3:Y:S01]  /*11a40*/  I2F R2, R2 ;  /* 0x0000000200027306 */ /* 0x000ee20000201400 */
[----:B------:R-:W-:Y:S01]  /*11a50*/  FFMA.FTZ R78, R173, -UR4, R78 ;  /* 0x80000004ad4e7c23 */ /* 0x000fe2000801004e */
[C---:B------:R-:W-:Y:S02]  /*11a60*/  IADD3 R173, R164.reuse, -0x68, RZ ;  /* 0xffffff98a4ad7810 */ /* 0x040fe40007ffe0ff */
[----:B------:R-:W-:Y:S01]  /*11a70*/  @!P2 IADD3 R0, -R164, 0x61, RZ ;  /* 0x00000061a400a810 */ /* 0x000fe20007ffe1ff */
[C---:B-1----:R-:W-:Y:S01]  /*11a80*/  FFMA.FTZ R97, R168.reuse, -UR4, R97 ;  /* 0x80000004a8617c23 */ /* 0x042fe20008010061 */
[----:B------:R-:W-:Y:S01]  /*11a90*/  ISETP.GE.AND P2, PT, R173, RZ, PT ;  /* 0x000000ffad00720c */ /* 0x000fe20003f46270 */
[----:B------:R-:W-:Y:S01]  /*11aa0*/  FFMA.FTZ R103, R168, -UR4, R103 ;  /* 0x80000004a8677c23 */ /* 0x000fe20008010067 */
[C---:B------:R-:W-:Y:S02]  /*11ab0*/  IADD3 R168, R164.reuse, 0x3f, RZ ;  /* 0x0000003fa4a87810 */ /* 0x040fe40007ffe0ff */
[----:B------:R-:W-:Y:S01]  /*11ac0*/  @!P0 IADD3 R172, -R164, -0x40, RZ ;  /* 0xffffffc0a4ac8810 */ /* 0x000fe20007ffe1ff */
[----:B------:R-:W1:Y:S01]  /*11ad0*/  I2F R175, R175 ;  /* 0x000000af00af7306 */ /* 0x000e620000201400 */
[----:B------:R-:W-:Y:S01]  /*11ae0*/  ISETP.GE.AND P0, PT, R168, RZ, PT ;  /* 0x000000ffa800720c */ /* 0x000fe20003f06270 */
[C---:B--2---:R-:W-:Y:S02]  /*11af0*/  FFMA.FTZ R100, R3.reuse, -UR4, R100 ;  /* 0x8000000403647c23 */ /* 0x044fe40008010064 */
[----:B------:R-:W-:Y:S04]  /*11b00*/  FFMA.FTZ R114, R3, -UR4, R114 ;  /* 0x8000000403727c23 */ /* 0x000fe80008010072 */
[----:B------:R-:W-:Y:S02]  /*11b10*/  @!P2 IADD3 R173, -R164, 0x68, RZ ;  /* 0x00000068a4ada810 */ /* 0x000fe40007ffe1ff */
[----:B------:R-:W2:Y:S01]  /*11b20*/  I2F R3, R172 ;  /* 0x000000ac00037306 */ /* 0x000ea20000201400 */
[----:B---3--:R-:W-:Y:S01]  /*11b30*/  FFMA.FTZ R11, R2, -UR4, R11 ;  /* 0x80000004020b7c23 */ /* 0x008fe2000801000b */
[C---:B------:R-:W-:Y:S02]  /*11b40*/  IADD3 R2, R164.reuse, -0x69, RZ ;  /* 0xffffff97a4027810 */ /* 0x040fe40007ffe0ff */
[----:B------:R-:W-:Y:S02]  /*11b50*/  @!P0 IADD3 R168, -R164, -0x3f, RZ ;  /* 0xffffffc1a4a88810 */ /* 0x000fe40007ffe1ff */
[----:B------:R-:W-:Y:S04]  /*11b60*/  ISETP.GE.AND P2, PT, R2, RZ, PT ;  /* 0x000000ff0200720c */ /* 0x000fe80003f46270 */
[----:B------:R-:W3:Y:S01]  /*11b70*/  I2F R0, R0 ;  /* 0x0000000000007306 */ /* 0x000ee20000201400 */
[C---:B-1----:R-:W-:Y:S02]  /*11b80*/  FFMA.FTZ R96, R175.reuse, -UR4, R96 ;  /* 0x80000004af607c23 */ /* 0x042fe40008010060 */
[----:B------:R-:W-:Y:S01]  /*11b90*/  FFMA.FTZ R102, R175, -UR4, R102 ;  /* 0x80000004af667c23 */ /* 0x000fe20008010066 */
[C---:B------:R-:W-:Y:S06]  /*11ba0*/  IADD3 R175, R164.reuse, 0x38, RZ ;  /* 0x00000038a4af7810 */ /* 0x040fec0007ffe0ff */
[----:B------:R-:W1:Y:S01]  /*11bb0*/  I2F R168, R168 ;  /* 0x000000a800a87306 */ /* 0x000e620000201400 */
[----:B------:R-:W-:Y:S02]  /*11bc0*/  ISETP.GE.AND P0, PT, R175, RZ, PT ;  /* 0x000000ffaf00720c */ /* 0x000fe40003f06270 */
[C---:B------:R-:W-:Y:S01]  /*11bd0*/  @!P2 IADD3 R2, -R164.reuse, 0x69, RZ ;  /* 0x00000069a402a810 */ /* 0x040fe20007ffe1ff */
[C---:B--2---:R-:W-:Y:S01]  /*11be0*/  FFMA.FTZ R14, R3.reuse, -UR4, R14 ;  /* 0x80000004030e7c23 */ /* 0x044fe2000801000e */
[C---:B------:R-:W-:Y:S01]  /*11bf0*/  IADD3 R172, R164.reuse, -0x1, RZ ;  /* 0xffffffffa4ac7810 */ /* 0x040fe20007ffe0ff */
[----:B------:R-:W-:Y:S01]  /*11c00*/  FFMA.FTZ R8, R3, -UR4, R8 ;  /* 0x8000000403087c23 */ /* 0x000fe20008010008 */
[C---:B------:R-:W-:Y:S03]  /*11c10*/  IADD3 R3, R164.reuse, -0x70, RZ ;  /* 0xffffff90a4037810 */ /* 0x040fe60007ffe0ff */
[----:B------:R-:W2:Y:S01]  /*11c20*/  I2F R173, R173 ;  /* 0x000000ad00ad7306 */ /* 0x000ea20000201400 */
[----:B------:R-:W-:Y:S03]  /*11c30*/  ISETP.GE.AND P2, PT, R3, RZ, PT ;  /* 0x000000ff0300720c */ /* 0x000fe60003f46270 */
[----:B------:R-:W-:Y:S01]  /*11c40*/  @!P0 IADD3 R175, -R164, -0x38, RZ ;  /* 0xffffffc8a4af8810 */ /* 0x000fe20007ffe1ff */
[C---:B---3--:R-:W-:Y:S02]  /*11c50*/  FFMA.FTZ R115, R0.reuse, -UR4, R115 ;  /* 0x8000000400737c23 */ /* 0x048fe40008010073 */
[----:B------:R-:W-:Y:S01]  /*11c60*/  FFMA.FTZ R101, R0, -UR4, R101 ;  /* 0x8000000400657c23 */ /* 0x000fe20008010065 */
[----:B------:R-:W-:Y:S02]  /*11c70*/  IADD3 R0, R164, 0x37, RZ ;  /* 0x00000037a4007810 */ /* 0x000fe40007ffe0ff */
[----:B------:R-:W3:Y:S02]  /*11c80*/  I2F R2, R2 ;  /* 0x0000000200027306 */ /* 0x000ee40000201400 */
[----:B------:R-:W-:Y:S02]  /*11c90*/  ISETP.GE.AND P0, PT, R0, RZ, PT ;  /* 0x000000ff0000720c */ /* 0x000fe40003f06270 */
[----:B------:R-:W-:Y:S01]  /*11ca0*/  @!P2 IADD3 R3, -R164, 0x70, RZ ;  /* 0x00000070a403a810 */ /* 0x000fe20007ffe1ff */
[C---:B-1----:R-:W-:Y:S02]  /*11cb0*/  FFMA.FTZ R9, R168.reuse, -UR4, R9 ;  /* 0x80000004a8097c23 */ /* 0x042fe40008010009 */
[----:B------:R-:W-:Y:S01]  /*11cc0*/  FFMA.FTZ R15, R168, -UR4, R15 ;  /* 0x80000004a80f7c23 */ /* 0x000fe2000801000f */
[----:B------:R-:W-:Y:S02]  /*11cd0*/  IADD3 R168, R164, -0x71, RZ ;  /* 0xffffff8fa4a87810 */ /* 0x000fe40007ffe0ff */
[----:B------:R-:W1:Y:S02]  /*11ce0*/  I2F R3, R3 ;  /* 0x0000000300037306 */ /* 0x000e640000201400 */
[----:B------:R-:W-:Y:S01]  /*11cf0*/  ISETP.GE.AND P2, PT, R168, RZ, PT ;  /* 0x000000ffa800720c */ /* 0x000fe20003f46270 */
[C---:B--2---:R-:W-:Y:S02]  /*11d00*/  FFMA.FTZ R112, R173.reuse, -UR4, R112 ;  /* 0x80000004ad707c23 */ /* 0x044fe40008010070 */
[C---:B------:R-:W-:Y:S01]  /*11d10*/  @!P0 IADD3 R0, -R164.reuse, -0x37, RZ ;  /* 0xffffffc9a4008810 */ /* 0x040fe20007ffe1ff */
[----:B------:R-:W-:Y:S01]  /*11d20*/  FFMA.FTZ R118, R173, -UR4, R118 ;  /* 0x80000004ad767c23 */ /* 0x000fe20008010076 */
[----:B------:R-:W-:Y:S03]  /*11d30*/  IADD3 R173, R164, 0x30, RZ ;  /* 0x00000030a4ad7810 */ /* 0x000fe60007ffe0ff */
[----:B------:R-:W2:Y:S01]  /*11d40*/  I2F R175, R175 ;  /* 0x000000af00af7306 */ /* 0x000ea20000201400 */
[----:B------:R-:W-:Y:S01]  /*11d50*/  ISETP.GE.AND P0, PT, R173, RZ, PT ;  /* 0x000000ffad00720c */ /* 0x000fe20003f06270 */
[----:B---3--:R-:W-:Y:S03]  /*11d60*/  FFMA.FTZ R113, R2, -UR4, R113 ;  /* 0x8000000402717c23 */ /* 0x008fe60008010071 */
[----:B------:R-:W-:Y:S01]  /*11d70*/  @!P2 IADD3 R168, -R164, 0x71, RZ ;  /* 0x00000071a4a8a810 */ /* 0x000fe20007ffe1ff */
[----:B------:R-:W-:Y:S01]  /*11d80*/  FFMA.FTZ R119, R2, -UR4, R119 ;  /* 0x8000000402777c23 */ /* 0x000fe20008010077 */
[----:B------:R-:W-:Y:S03]  /*11d90*/  IADD3 R2, R164, 0x2f, RZ ;  /* 0x0000002fa4027810 */ /* 0x000fe60007ffe0ff */
[----:B------:R-:W3:Y:S01]  /*11da0*/  I2F R0, R0 ;  /* 0x0000000000007306 */ /* 0x000ee20000201400 */
[----:B------:R-:W-:Y:S03]  /*11db0*/  ISETP.GE.AND P2, PT, R2, RZ, PT ;  /* 0x000000ff0200720c */ /* 0x000fe60003f46270 */
[C---:B------:R-:W-:Y:S01]  /*11dc0*/  @!P0 IADD3 R173, -R164.reuse, -0x30, RZ ;  /* 0xffffffd0a4ad8810 */ /* 0x040fe20007ffe1ff */
[C---:B-1----:R-:W-:Y:S02]  /*11dd0*/  FFMA.FTZ R116, R3.reuse, -UR4, R116 ;  /* 0x8000000403747c23 */ /* 0x042fe40008010074 */
[----:B------:R-:W-:Y:S01]  /*11de0*/  FFMA.FTZ R130, R3, -UR4, R130 ;  /* 0x8000000403827c23 */ /* 0x000fe20008010082 */
[C---:B------:R-:W-:Y:S02]  /*11df0*/  IADD3 R3, R164.reuse, 0x28, RZ ;  /* 0x00000028a4037810 */ /* 0x040fe40007ffe0ff */
[----:B------:R-:W1:Y:S02]  /*11e00*/  I2F R173, R173 ;  /* 0x000000ad00ad7306 */ /* 0x000e640000201400 */
[----:B------:R-:W-:Y:S02]  /*11e10*/  ISETP.GE.AND P0, PT, R3, RZ, PT ;  /* 0x000000ff0300720c */ /* 0x000fe40003f06270 */
[C---:B------:R-:W-:Y:S01]  /*11e20*/  @!P2 IADD3 R2, -R164.reuse, -0x2f, RZ ;  /* 0xffffffd1a402a810 */ /* 0x040fe20007ffe1ff */
[C---:B--2---:R-:W-:Y:S02]  /*11e30*/  FFMA.FTZ R12, R175.reuse, -UR4, R12 ;  /* 0x80000004af0c7c23 */ /* 0x044fe4000801000c */
[----:B------:R-:W-:Y:S01]  /*11e40*/  FFMA.FTZ R26, R175, -UR4, R26 ;  /* 0x80000004af1a7c23 */ /* 0x000fe2000801001a */
[----:B------:R-:W-:Y:S02]  /*11e50*/  IADD3 R175, R164, 0x20, RZ ;  /* 0x00000020a4af7810 */ /* 0x000fe40007ffe0ff */
[----:B------:R-:W2:Y:S01]  /*11e60*/  I2F R2, R2 ;  /* 0x0000000200027306 */ /* 0x000ea20000201400 */
[----:B---3--:R-:W-:Y:S04]  /*11e70*/  FFMA.FTZ R13, R0, -UR4, R13 ;  /* 0x80000004000d7c23 */ /* 0x008fe8000801000d */
[----:B------:R-:W-:Y:S01]  /*11e80*/  @!P0 IADD3 R3, -R164, -0x28, RZ ;  /* 0xffffffd8a4038810 */ /* 0x000fe20007ffe1ff */
[----:B------:R-:W-:Y:S01]  /*11e90*/  FFMA.FTZ R27, R0, -UR4, R27 ;  /* 0x80000004001b7c23 */ /* 0x000fe2000801001b */
[----:B------:R-:W-:Y:S02]  /*11ea0*/  IADD3 R0, R164, 0x27, RZ ;  /* 0x00000027a4007810 */ /* 0x000fe40007ffe0ff */
[----:B------:R-:W-:Y:S01]  /*11eb0*/  ISETP.GE.AND P0, PT, R175, RZ, PT ;  /* 0x000000ffaf00720c */ /* 0x000fe20003f06270 */
[----:B------:R-:W3:Y:S01]  /*11ec0*/  I2F R168, R168 ;  /* 0x000000a800a87306 */ /* 0x000ee20000201400 */
[----:B------:R-:W-:Y:S01]  /*11ed0*/  ISETP.GE.AND P2, PT, R0, RZ, PT ;  /* 0x000000ff0000720c */ /* 0x000fe20003f46270 */
[C---:B-1----:R-:W-:Y:S02]  /*11ee0*/  FFMA.FTZ R30, R173.reuse, -UR4, R30 ;  /* 0x80000004ad1e7c23 */ /* 0x042fe4000801001e */
[----:B------:R-:W-:Y:S01]  /*11ef0*/  FFMA.FTZ R24, R173, -UR4, R24 ;  /* 0x80000004ad187c23 */ /* 0x000fe20008010018 */
[C---:B------:R-:W-:Y:S05]  /*11f00*/  IADD3 R173, R164.reuse, -0x38, RZ ;  /* 0xffffffc8a4ad7810 */ /* 0x040fea0007ffe0ff */
[----:B------:R-:W1:Y:S02]  /*11f10*/  I2F R3, R3 ;  /* 0x0000000300037306 */ /* 0x000e640000201400 */
[C---:B------:R-:W-:Y:S02]  /*11f20*/  @!P0 IADD3 R175, -R164.reuse, -0x20, RZ ;  /* 0xffffffe0a4af8810 */ /* 0x040fe40007ffe1ff */
[----:B------:R-:W-:Y:S01]  /*11f30*/  @!P2 IADD3 R0, -R164, -0x27, RZ ;  /* 0xffffffd9a400a810 */ /* 0x000fe20007ffe1ff */
[C---:B--2---:R-:W-:Y:S01]  /*11f40*/  FFMA.FTZ R31, R2.reuse, -UR4, R31 ;  /* 0x80000004021f7c23 */ /* 0x044fe2000801001f */
[----:B------:R-:W-:Y:S01]  /*11f50*/  ISETP.GE.AND P2, PT, R173, RZ, PT ;  /* 0x000000ffad00720c */ /* 0x000fe20003f46270 */
[----:B------:R-:W-:Y:S01]  /*11f60*/  FFMA.FTZ R25, R2, -UR4, R25 ;  /* 0x8000000402197c23 */ /* 0x000fe20008010019 */
[----:B------:R-:W-:Y:S02]  /*11f70*/  IADD3 R2, R164, 0x1f, RZ ;  /* 0x0000001fa4027810 */ /* 0x000fe40007ffe0ff */
[----:B------:R-:W2:Y:S02]  /*11f80*/  I2F R0, R0 ;  /* 0x0000000000007306 */ /* 0x000ea40000201400 */
[----:B------:R-:W-:Y:S01]  /*11f90*/  ISETP.GE.AND P0, PT, R2, RZ, PT ;  /* 0x000000ff0200720c */ /* 0x000fe20003f06270 */
[C---:B---3--:R-:W-:Y:S02]  /*11fa0*/  FFMA.FTZ R131, R168.reuse, -UR4, R131 ;  /* 0x80000004a8837c23 */ /* 0x048fe40008010083 */
[----:B------:R-:W-:Y:S01]  /*11fb0*/  FFMA.FTZ R117, R168, -UR4, R117 ;  /* 0x80000004a8757c23 */ /* 0x000fe20008010075 */
[C---:B------:R-:W-:Y:S03]  /*11fc0*/  IADD3 R168, R164.reuse, 0x7, RZ ;  /* 0x00000007a4a87810 */ /* 0x040fe60007ffe0ff */
[----:B------:R-:W-:Y:S01]  /*11fd0*/  @!P2 IADD3 R173, -R164, 0x38, RZ ;  /* 0x00000038a4ada810 */ /* 0x000fe20007ffe1ff */
[----:B------:R-:W3:Y:S01]  /*11fe0*/  I2F R175, R175 ;  /* 0x000000af00af7306 */ /* 0x000ee20000201400 */
[----:B------:R-:W-:Y:S01]  /*11ff0*/  ISETP.GE.AND P2, PT, R174, RZ, PT ;  /* 0x000000ffae00720c */ /* 0x000fe20003f46270 */
[C---:B-1----:R-:W-:Y:S03]  /*12000*/  FFMA.FTZ R28, R3.reuse, -UR4, R28 ;  /* 0x80000004031c7c23 */ /* 0x042fe6000801001c */
[C---:B------:R-:W-:Y:S01]  /*12010*/  @!P0 IADD3 R2, -R164.reuse, -0x1f, RZ ;  /* 0xffffffe1a4028810 */ /* 0x040fe20007ffe1ff */
[----:B------:R-:W-:Y:S01]  /*12020*/  FFMA.FTZ R42, R3, -UR4, R42 ;  /* 0x80000004032a7c23 */ /* 0x000fe2000801002a */
[----:B------:R-:W-:Y:S02]  /*12030*/  IADD3 R3, R164, 0x8, RZ ;  /* 0x00000008a4037810 */ /* 0x000fe40007ffe0ff */
[----:B------:R-:W-:Y:S01]  /*12040*/  ISETP.GE.AND P0, PT, R168, RZ, PT ;  /* 0x000000ffa800720c */ /* 0x000fe20003f06270 */
[----:B------:R-:W1:Y:S04]  /*12050*/  I2F R173, R173 ;  /* 0x000000ad00ad7306 */ /* 0x000e680000201400 */
[----:B------:R-:W-:Y:S01]  /*12060*/  @!P2 IADD3 R174, -R164, 0x39, RZ ;  /* 0x00000039a4aea810 */ /* 0x000fe20007ffe1ff */
[C---:B--2---:R-:W-:Y:S01]  /*12070*/  FFMA.FTZ R29, R0.reuse, -UR4, R29 ;  /* 0x80000004001d7c23 */ /* 0x044fe2000801001d */
[----:B------:R-:W-:Y:S01]  /*12080*/  ISETP.GE.AND P2, PT, R3, RZ, PT ;  /* 0x000000ff0300720c */ /* 0x000fe20003f46270 */
[----:B------:R-:W-:Y:S03]  /*12090*/  FFMA.FTZ R43, R0, -UR4, R43 ;  /* 0x80000004002b7c23 */ /* 0x000fe6000801002b */
[----:B------:R-:W2:Y:S02]  /*120a0*/  I2F R2, R2 ;  /* 0x0000000200027306 */ /* 0x000ea40000201400 */
[C---:B------:R-:W-:Y:S01]  /*120b0*/  @!P0 IADD3 R168, -R164.reuse, -0x7, RZ ;  /* 0xfffffff9a4a88810 */ /* 0x040fe20007ffe1ff */
[C---:B---3--:R-:W-:Y:S02]  /*120c0*/  FFMA.FTZ R40, R175.reuse, -UR4, R40 ;  /* 0x80000004af287c23 */ /* 0x048fe40008010028 */
[----:B------:R-:W-:Y:S04]  /*120d0*/  FFMA.FTZ R46, R175, -UR4, R46 ;  /* 0x80000004af2e7c23 */ /* 0x000fe8000801002e */
[----:B------:R-:W-:Y:S01]  /*120e0*/  @!P2 IADD3 R3, -R164, -0x8, RZ ;  /* 0xfffffff8a403a810 */ /* 0x000fe20007ffe1ff */
[----:B------:R3:W3:Y:S01]  /*120f0*/  I2F R0, R174 ;  /* 0x000000ae00007306 */ /* 0x0006e20000201400 */
[----:B------:R-:W-:Y:S01]  /*12100*/  ISETP.GE.AND P2, PT, R172, RZ, PT ;  /* 0x000000ffac00720c */ /* 0x000fe20003f46270 */
[C---:B-1----:R-:W-:Y:S02]  /*12110*/  FFMA.FTZ R64, R173.reuse, -UR4, R64 ;  /* 0x80000004ad407c23 */ /* 0x042fe40008010040 */
[C---:B------:R-:W-:Y:S02]  /*12120*/  FFMA.FTZ R70, R173.reuse, -UR4, R70 ;  /* 0x80000004ad467c23 */ /* 0x040fe40008010046 */
[----:B------:R-:W-:Y:S01]  /*12130*/  FFMA.FTZ R124, R173, -UR4, R124 ;  /* 0x80000004ad7c7c23 */ /* 0x000fe2000801007c */
[----:B------:R-:W-:Y:S03]  /*12140*/  IADD3 R173, R164, 0x18, RZ ;  /* 0x00000018a4ad7810 */ /* 0x000fe60007ffe0ff */
[----:B------:R-:W1:Y:S01]  /*12150*/  I2F R3, R3 ;  /* 0x0000000300037306 */ /* 0x000e620000201400 */
[----:B------:R-:W-:Y:S01]  /*12160*/  ISETP.GE.AND P0, PT, R173, RZ, PT ;  /* 0x000000ffad00720c */ /* 0x000fe20003f06270 */
[----:B--2---:R-:W-:Y:S02]  /*12170*/  FFMA.FTZ R41, R2, -UR4, R41 ;  /* 0x8000000402297c23 */ /* 0x004fe40008010029 */
[----:B------:R-:W-:Y:S01]  /*12180*/  @!P2 IADD3 R172, -R164, 0x1, RZ ;  /* 0x00000001a4aca810 */ /* 0x000fe20007ffe1ff */
[----:B------:R-:W-:Y:S05]  /*12190*/  FFMA.FTZ R47, R2, -UR4, R47 ;  /* 0x80000004022f7c23 */ /* 0x000fea000801002f */
[----:B------:R2:W2:Y:S01]  /*121a0*/  I2F R2, R168 ;  /* 0x000000a800027306 */ /* 0x0004a20000201400 */
[----:B---3--:R-:W-:Y:S01]  /*121b0*/  IADD3 R174, R164, -0x8, RZ ;  /* 0xfffffff8a4ae7810 */ /* 0x008fe20007ffe0ff */
[----:B------:R-:W-:Y:S02]  /*121c0*/  FFMA.FTZ R65, R0, -UR4, R65 ;  /* 0x8000000400417c23 */ /* 0x000fe40008010041 */
[----:B------:R-:W-:Y:S01]  /*121d0*/  @!P0 IADD3 R173, -R164, -0x18, RZ ;  /* 0xffffffe8a4ad8810 */ /* 0x000fe20007ffe1ff */
[----:B------:R-:W-:Y:S01]  /*121e0*/  FFMA.FTZ R125, R0, -UR4, R125 ;  /* 0x80000004007d7c23 */ /* 0x000fe2000801007d */
[----:B------:R-:W-:Y:S01]  /*121f0*/  ISETP.GE.AND P2, PT, R174, RZ, PT ;  /* 0x000000ffae00720c */ /* 0x000fe20003f46270 */
[----:B------:R-:W-:Y:S03]  /*12200*/  FFMA.FTZ R71, R0, -UR4, R71 ;  /* 0x8000000400477c23 */ /* 0x000fe60008010047 */
[----:B------:R-:W3:Y:S01]  /*12210*/  I2F R0, R172 ;  /* 0x000000ac00007306 */ /* 0x000ee20000201400 */
[C---:B-1----:R-:W-:Y:S02]  /*12220*/  FFMA.FTZ R6, R3.reuse, -UR4, R6 ;  /* 0x8000000403067c23 */ /* 0x042fe40008010006 */
[C---:B------:R-:W-:Y:S02]  /*12230*/  FFMA.FTZ R60, R3.reuse, -UR4, R60 ;  /* 0x80000004033c7c23 */ /* 0x040fe4000801003c */
[----:B------:R-:W-:Y:S04]  /*12240*/  FFMA.FTZ R74, R3, -UR4, R74 ;  /* 0x80000004034a7c23 */ /* 0x000fe8000801004a */
[C---:B------:R-:W-:Y:S01]  /*12250*/  @!P2 IADD3 R174, -R164.reuse, 0x8, RZ ;  /* 0x00000008a4aea810 */ /* 0x040fe20007ffe1ff */
[----:B------:R-:W1:Y:S01]  /*12260*/  I2F R173, R173 ;  /* 0x000000ad00ad7306 */ /* 0x000e620000201400 */
[----:B--2---:R-:W-:Y:S01]  /*12270*/  IADD3 R168, R164, -0x9, RZ ;  /* 0xfffffff7a4a87810 */ /* 0x004fe20007ffe0ff */
[C---:B------:R-:W-:Y:S02]  /*12280*/  FFMA.FTZ R7, R2.reuse, -UR4, R7 ;  /* 0x8000000402077c23 */ /* 0x040fe40008010007 */
[----:B------:R-:W-:Y:S01]  /*12290*/  FFMA.FTZ R61, R2, -UR4, R61 ;  /* 0x80000004023d7c23 */ /* 0x000fe2000801003d */
[----:B------:R-:W-:Y:S01]  /*122a0*/  ISETP.GE.AND P2, PT, R168, RZ, PT ;  /* 0x000000ffa800720c */ /* 0x000fe20003f46270 */
[----:B------:R-:W-:Y:S01]  /*122b0*/  FFMA.FTZ R75, R2, -UR4, R75 ;  /* 0x80000004024b7c23 */ /* 0x000fe2000801004b */
[----:B------:R-:W-:Y:S03]  /*122c0*/  IADD3 R2, R164, -0x11, RZ ;  /* 0xffffffefa4027810 */ /* 0x000fe60007ffe0ff */
[----:B------:R-:W2:Y:S01]  /*122d0*/  I2F R3, R174 ;  /* 0x000000ae00037306 */ /* 0x000ea20000201400 */
[----:B------:R-:W-:Y:S01]  /*122e0*/  ISETP.GE.AND P3, PT, R2, RZ, PT ;  /* 0x000000ff0200720c */ /* 0x000fe20003f66270 */
[----:B---3--:R-:W-:Y:S01]  /*122f0*/  FFMA.FTZ R19, R0, -UR4, R19 ;  /* 0x8000000400137c23 */ /* 0x008fe20008010013 */
[----:B------:R-:W-:Y:S01]  /*12300*/  IADD3 R172, R164, -0x10, RZ ;  /* 0xfffffff0a4ac7810 */ /* 0x000fe20007ffe0ff */
[C---:B------:R-:W-:Y:S02]  /*12310*/  FFMA.FTZ R79, R0.reuse, -UR4, R79 ;  /* 0x80000004004f7c23 */ /* 0x040fe4000801004f */
[----:B------:R-:W-:Y:S01]  /*12320*/  FFMA.FTZ R5, R0, -UR4, R5 ;  /* 0x8000000400057c23 */ /* 0x000fe20008010005 */
[----:B------:R-:W-:Y:S01]  /*12330*/  ISETP.GE.AND P0, PT, R172, RZ, PT ;  /* 0x000000ffac00720c */ /* 0x000fe20003f06270 */
[----:B------:R-:W-:Y:S01]  /*12340*/  FFMA.FTZ R73, R0, -UR4, R73 ;  /* 0x8000000400497c23 */ /* 0x000fe20008010049 */
[C---:B------:R-:W-:Y:S02]  /*12350*/  IADD3 R0, R164.reuse, 0x17, RZ ;  /* 0x00000017a4007810 */ /* 0x040fe40007ffe0ff */
[C---:B------:R-:W-:Y:S01]  /*12360*/  @!P2 IADD3 R168, -R164.reuse, 0x9, RZ ;  /* 0x00000009a4a8a810 */ /* 0x040fe20007ffe1ff */
[C---:B-1----:R-:W-:Y:S02]  /*12370*/  FFMA.FTZ R44, R173.reuse, -UR4, R44 ;  /* 0x80000004ad2c7c23 */ /* 0x042fe4000801002c */
[C---:B------:R-:W-:Y:S01]  /*12380*/  @!P3 IADD3 R2, -R164.reuse, 0x11, RZ ;  /* 0x00000011a402b810 */ /* 0x040fe20007ffe1ff */
[----:B------:R-:W-:Y:S02]  /*12390*/  FFMA.FTZ R58, R173, -UR4, R58 ;  /* 0x80000004ad3a7c23 */ /* 0x000fe4000801003a */
[----:B------:R-:W1:Y:S03]  /*123a0*/  I2F R168, R168 ;  /* 0x000000a800a87306 */ /* 0x000e660000201400 */
[----:B------:R-:W-:Y:S02]  /*123b0*/  @!P0 IADD3 R172, -R164, 0x10, RZ ;  /* 0x00000010a4ac8810 */ /* 0x000fe40007ffe1ff */
[----:B------:R-:W-:Y:S01]  /*123c0*/  ISETP.GE.AND P0, PT, R0, RZ, PT ;  /* 0x000000ff0000720c */ /* 0x000fe20003f06270 */
[C---:B--2---:R-:W-:Y:S01]  /*123d0*/  FFMA.FTZ R16, R3.reuse, -UR4, R16 ;  /* 0x8000000403107c23 */ /* 0x044fe20008010010 */
[----:B------:R-:W-:Y:S01]  /*123e0*/  FMNMX.FTZ R174, R4, R169, !PT ;  /* 0x000000a904ae7209 */ /* 0x000fe20007810000 */
[C---:B------:R-:W-:Y:S02]  /*123f0*/  FFMA.FTZ R90, R3.reuse, -UR4, R90 ;  /* 0x80000004035a7c23 */ /* 0x040fe4000801005a */
[C---:B------:R-:W-:Y:S01]  /*12400*/  FFMA.FTZ R76, R3.reuse, -UR4, R76 ;  /* 0x80000004034c7c23 */ /* 0x040fe2000801004c */
[----:B------:R2:W3:Y:S01]  /*12410*/  I2F R173, R172 ;  /* 0x000000ac00ad7306 */ /* 0x0004e20000201400 */
[----:B------:R-:W-:Y:S01]  /*12420*/  FFMA.FTZ R22, R3, -UR4, R22 ;  /* 0x8000000403167c23 */ /* 0x000fe20008010016 */
[C---:B------:R-:W-:Y:S04]  /*12430*/  IADD3 R3, R164.reuse, -0x18, RZ ;  /* 0xffffffe8a4037810 */ /* 0x040fe80007ffe0ff */
[----:B------:R-:W-:Y:S02]  /*12440*/  ISETP.GE.AND P2, PT, R3, RZ, PT ;  /* 0x000000ff0300720c */ /* 0x000fe40003f46270 */
[----:B------:R-:W-:Y:S02]  /*12450*/  @!P0 IADD3 R0, -R164, -0x17, RZ ;  /* 0xffffffe9a4008810 */ /* 0x000fe40007ffe1ff */
[----:B------:R-:W4:Y:S01]  /*12460*/  I2F R2, R2 ;  /* 0x0000000200027306 */ /* 0x000f220000201400 */
[C---:B-1----:R-:W-:Y:S02]  /*12470*/  FFMA.FTZ R23, R168.reuse, -UR4, R23 ;  /* 0x80000004a8177c23 */ /* 0x042fe40008010017 */
[C---:B------:R-:W-:Y:S02]  /*12480*/  FFMA.FTZ R17, R168.reuse, -UR4, R17 ;  /* 0x80000004a8117c23 */ /* 0x040fe40008010011 */
[----:B------:R-:W-:Y:S04]  /*12490*/  FFMA.FTZ R91, R168, -UR4, R91 ;  /* 0x80000004a85b7c23 */ /* 0x000fe8000801005b */
[----:B------:R-:W-:Y:S01]  /*124a0*/  @!P2 IADD3 R3, -R164, 0x18, RZ ;  /* 0x00000018a403a810 */ /* 0x000fe20007ffe1ff */
[----:B------:R-:W1:Y:S01]  /*124b0*/  I2F R0, R0 ;  /* 0x0000000000007306 */ /* 0x000e620000201400 */
[----:B------:R-:W-:Y:S01]  /*124c0*/  FFMA.FTZ R77, R168, -UR4, R77 ;  /* 0x80000004a84d7c23 */ /* 0x000fe2000801004d */
[C---:B------:R-:W-:Y:S02]  /*124d0*/  IADD3 R168, R164.reuse, -0x19, RZ ;  /* 0xffffffe7a4a87810 */ /* 0x040fe40007ffe0ff */
[----:B--2---:R-:W-:Y:S01]  /*124e0*/  IADD3 R172, R164, -0x20, RZ ;  /* 0xffffffe0a4ac7810 */ /* 0x004fe20007ffe0ff */
[C---:B---3--:R-:W-:Y:S01]  /*124f0*/  FFMA.FTZ R20, R173.reuse, -UR4, R20 ;  /* 0x80000004ad147c23 */ /* 0x048fe20008010014 */
[----:B------:R-:W-:Y:S01]  /*12500*/  ISETP.GE.AND P0, PT, R168, RZ, PT ;  /* 0x000000ffa800720c */ /* 0x000fe20003f06270 */
[C---:B------:R-:W-:Y:S01]  /*12510*/  FFMA.FTZ R34, R173.reuse, -UR4, R34 ;  /* 0x80000004ad227c23 */ /* 0x040fe20008010022 */
[----:B------:R-:W-:Y:S01]  /*12520*/  ISETP.GE.AND P2, PT, R172, RZ, PT ;  /* 0x000000ffac00720c */ /* 0x000fe20003f46270 */
[C---:B------:R-:W-:Y:S01]  /*12530*/  FFMA.FTZ R88, R173.reuse, -UR4, R88 ;  /* 0x80000004ad587c23 */ /* 0x040fe20008010058 */
[----:B------:R-:W2:Y:S01]  /*12540*/  I2F R3, R3 ;  /* 0x0000000300037306 */ /* 0x000ea20000201400 */
[----:B------:R-:W-:Y:S01]  /*12550*/  FFMA.FTZ R94, R173, -UR4, R94 ;  /* 0x80000004ad5e7c23 */ /* 0x000fe2000801005e */
[----:B------:R-:W-:Y:S01]  /*12560*/  IADD3 R173, R164, -0x28, RZ ;  /* 0xffffffd8a4ad7810 */ /* 0x000fe20007ffe0ff */
[C---:B----4-:R-:W-:Y:S02]  /*12570*/  FFMA.FTZ R21, R2.reuse, -UR4, R21 ;  /* 0x8000000402157c23 */ /* 0x050fe40008010015 */
[C---:B------:R-:W-:Y:S02]  /*12580*/  FFMA.FTZ R35, R2.reuse, -UR4, R35 ;  /* 0x8000000402237c23 */ /* 0x040fe40008010023 */
[----:B------:R-:W-:Y:S02]  /*12590*/  FFMA.FTZ R89, R2, -UR4, R89 ;  /* 0x8000000402597c23 */ /* 0x000fe40008010059 */
[----:B------:R-:W-:Y:S01]  /*125a0*/  @!P0 IADD3 R168, -R164, 0x19, RZ ;  /* 0x00000019a4a88810 */ /* 0x000fe20007ffe1ff */
[----:B------:R-:W-:Y:S01]  /*125b0*/  FFMA.FTZ R95, R2, -UR4, R95 ;  /* 0x80000004025f7c23 */ /* 0x000fe2000801005f */
[C---:B------:R-:W-:Y:S02]  /*125c0*/  IADD3 R2, R164.reuse, -0x21, RZ ;  /* 0xffffffdfa4027810 */ /* 0x040fe40007ffe0ff */
[----:B------:R-:W-:Y:S01]  /*125d0*/  @!P2 IADD3 R172, -R164, 0x20, RZ ;  /* 0x00000020a4aca810 */ /* 0x000fe20007ffe1ff */
[----:B-1----:R-:W-:Y:S01]  /*125e0*/  FFMA.FTZ R45, R0, -UR4, R45 ;  /* 0x80000004002d7c23 */ /* 0x002fe2000801002d */
[----:B------:R-:W-:Y:S01]  /*125f0*/  ISETP.GE.AND P3, PT, R2, RZ, PT ;  /* 0x000000ff0200720c */ /* 0x000fe20003f66270 */
[----:B------:R-:W-:Y:S01]  /*12600*/  FFMA.FTZ R59, R0, -UR4, R59 ;  /* 0x80000004003b7c23 */ /* 0x000fe2000801003b */
[----:B------:R-:W-:Y:S01]  /*12610*/  IADD3 R0, R164, 0x10, RZ ;  /* 0x00000010a4007810 */ /* 0x000fe20007ffe0ff */
[----:B------:R-:W1:Y:S01]  /*12620*/  I2F R168, R168 ;  /* 0x000000a800a87306 */ /* 0x000e620000201400 */
[----:B------:R-:W-:Y:S02]  /*12630*/  ISETP.GE.AND P2, PT, R173, RZ, PT ;  /* 0x000000ffad00720c */ /* 0x000fe40003f46270 */
[----:B------:R-:W-:Y:S01]  /*12640*/  ISETP.GE.AND P0, PT, R0, RZ, PT ;  /* 0x000000ff0000720c */ /* 0x000fe20003f06270 */
[C---:B--2---:R-:W-:Y:S02]  /*12650*/  FFMA.FTZ R32, R3.reuse, -UR4, R32 ;  /* 0x8000000403207c23 */ /* 0x044fe40008010020 */
[C---:B------:R-:W-:Y:S04]  /*12660*/  FFMA.FTZ R92, R3.reuse, -UR4, R92 ;  /* 0x80000004035c7c23 */ /* 0x040fe8000801005c */
[C---:B------:R-:W-:Y:S01]  /*12670*/  @!P3 IADD3 R2, -R164.reuse, 0x21, RZ ;  /* 0x00000021a402b810 */ /* 0x040fe20007ffe1ff */
[C---:B------:R-:W-:Y:S01]  /*12680*/  FFMA.FTZ R106, R3.reuse, -UR4, R106 ;  /* 0x80000004036a7c23 */ /* 0x040fe2000801006a */
[----:B------:R-:W2:Y:S01]  /*12690*/  I2F R175, R172 ;  /* 0x000000ac00af7306 */ /* 0x000ea20000201400 */
[----:B------:R-:W-:Y:S01]  /*126a0*/  FFMA.FTZ R38, R3, -UR4, R38 ;  /* 0x8000000403267c23 */ /* 0x000fe20008010026 */
[C---:B------:R-:W-:Y:S02]  /*126b0*/  @!P2 IADD3 R173, -R164.reuse, 0x28, RZ ;  /* 0x00000028a4ada810 */ /* 0x040fe40007ffe1ff */
[----:B------:R-:W-:Y:S06]  /*126c0*/  @!P0 IADD3 R0, -R164, -0x10, RZ ;  /* 0xfffffff0a4008810 */ /* 0x000fec0007ffe1ff */
[----:B------:R3:W4:Y:S01]  /*126d0*/  I2F R3, R0 ;  /* 0x0000000000037306 */ /* 0x0007220000201400 */
[C---:B-1----:R-:W-:Y:S02]  /*126e0*/  FFMA.FTZ R33, R168.reuse, -UR4, R33 ;  /* 0x80000004a8217c23 */ /* 0x042fe40008010021 */
[C---:B------:R-:W-:Y:S02]  /*126f0*/  FFMA.FTZ R93, R168.reuse, -UR4, R93 ;  /* 0x80000004a85d7c23 */ /* 0x040fe4000801005d */
[C---:B------:R-:W-:Y:S02]  /*12700*/  FFMA.FTZ R107, R168.reuse, -UR4, R107 ;  /* 0x80000004a86b7c23 */ /* 0x040fe4000801006b */
[----:B------:R-:W-:Y:S01]  /*12710*/  FFMA.FTZ R39, R168, -UR4, R39 ;  /* 0x80000004a8277c23 */ /* 0x000fe20008010027 */
[----:B------:R-:W-:Y:S02]  /*12720*/  IADD3 R168, R164, -0x29, RZ ;  /* 0xffffffd7a4a87810 */ /* 0x000fe40007ffe0ff */
[----:B------:R-:W1:Y:S02]  /*12730*/  I2F R2, R2 ;  /* 0x0000000200027306 */ /* 0x000e640000201400 */
[----:B------:R-:W-:Y:S01]  /*12740*/  ISETP.GE.AND P2, PT, R168, RZ, PT ;  /* 0x000000ffa800720c */ /* 0x000fe20003f46270 */
[C---:B--2---:R-:W-:Y:S01]  /*12750*/  FFMA.FTZ R104, R175.reuse, -UR4, R104 ;  /* 0x80000004af687c23 */ /* 0x044fe20008010068 */
[C---:B------:R-:W-:Y:S01]  /*12760*/  IADD3 R172, R164.reuse, 0xf, RZ ;  /* 0x0000000fa4ac7810 */ /* 0x040fe20007ffe0ff */
[C---:B------:R-:W-:Y:S02]  /*12770*/  FFMA.FTZ R36, R175.reuse, -UR4, R36 ;  /* 0x80000004af247c23 */ /* 0x040fe40008010024 */
[C---:B------:R-:W-:Y:S03]  /*12780*/  FFMA.FTZ R50, R175.reuse, -UR4, R50 ;  /* 0x80000004af327c23 */ /* 0x040fe60008010032 */
[----:B------:R-:W2:Y:S01]  /*12790*/  I2F R173, R173 ;  /* 0x000000ad00ad7306 */ /* 0x000ea20000201400 */
[----:B------:R-:W-:Y:S01]  /*127a0*/  FFMA.FTZ R110, R175, -UR4, R110 ;  /* 0x80000004af6e7c23 */ /* 0x000fe2000801006e */
[C---:B---3--:R-:W-:Y:S01]  /*127b0*/  IADD3 R0, R164.reuse, -0x30, RZ ;  /* 0xffffffd0a4007810 */ /* 0x048fe20007ffe0ff */
[C---:B----4-:R-:W-:Y:S02]  /*127c0*/  FFMA.FTZ R62, R3.reuse, -UR4, R62 ;  /* 0x80000004033e7c23 */ /* 0x050fe4000801003e */
[----:B------:R-:W-:Y:S01]  /*127d0*/  @!P2 IADD3 R168, -R164, 0x29, RZ ;  /* 0x00000029a4a8a810 */ /* 0x000fe20007ffe1ff */
[----:B------:R-:W-:Y:S01]  /*127e0*/  FFMA.FTZ R56, R3, -UR4, R56 ;  /* 0x8000000403387c23 */ /* 0x000fe20008010038 */
[----:B------:R-:W-:Y:S04]  /*127f0*/  ISETP.GE.AND P0, PT, R0, RZ, PT ;  /* 0x000000ff0000720c */ /* 0x000fe80003f06270 */
[----:B------:R-:W3:Y:S01]  /*12800*/  I2F R168, R168 ;  /* 0x000000a800a87306 */ /* 0x000ee20000201400 */
[C---:B-1----:R-:W-:Y:S02]  /*12810*/  FFMA.FTZ R105, R2.reuse, -UR4, R105 ;  /* 0x8000000402697c23 */ /* 0x042fe40008010069 */
[C---:B------:R-:W-:Y:S02]  /*12820*/  FFMA.FTZ R111, R2.reuse, -UR4, R111 ;  /* 0x80000004026f7c23 */ /* 0x040fe4000801006f */
[C---:B------:R-:W-:Y:S02]  /*12830*/  FFMA.FTZ R37, R2.reuse, -UR4, R37 ;  /* 0x8000000402257c23 */ /* 0x040fe40008010025 */
[----:B------:R-:W-:Y:S02]  /*12840*/  FFMA.FTZ R51, R2, -UR4, R51 ;  /* 0x8000000402337c23 */ /* 0x000fe40008010033 */
[----:B------:R-:W-:Y:S02]  /*12850*/  @!P0 IADD3 R0, -R164, 0x30, RZ ;  /* 0x00000030a4008810 */ /* 0x000fe40007ffe1ff */
[----:B------:R-:W-:Y:S01]  /*12860*/  ISETP.GE.AND P0, PT, R172, RZ, PT ;  /* 0x000000ffac00720c */ /* 0x000fe20003f06270 */
[C---:B--2---:R-:W-:Y:S01]  /*12870*/  FFMA.FTZ R108, R173.reuse, -UR4, R108 ;  /* 0x80000004ad6c7c23 */ /* 0x044fe2000801006c */
[----:B------:R-:W-:Y:S01]  /*12880*/  IADD3 R2, R164, -0x31, RZ ;  /* 0xffffffcfa4027810 */ /* 0x000fe20007ffe0ff */
[----:B------:R-:W1:Y:S01]  /*12890*/  I2F R3, R0 ;  /* 0x0000000000037306 */ /* 0x000e620000201400 */
[C---:B------:R-:W-:Y:S02]  /*128a0*/  FFMA.FTZ R48, R173.reuse, -UR4, R48 ;  /* 0x80000004ad307c23 */ /* 0x040fe40008010030 */
[----:B------:R-:W-:Y:S01]  /*128b0*/  ISETP.GE.AND P2, PT, R2, RZ, PT ;  /* 0x000000ff0200720c */ /* 0x000fe20003f46270 */
[C---:B------:R-:W-:Y:S02]  /*128c0*/  FFMA.FTZ R54, R173.reuse, -UR4, R54 ;  /* 0x80000004ad367c23 */ /* 0x040fe40008010036 */
[----:B------:R-:W-:Y:S01]  /*128d0*/  FFMA.FTZ R122, R173, -UR4, R122 ;  /* 0x80000004ad7a7c23 */ /* 0x000fe2000801007a */
[----:B------:R-:W-:Y:S03]  /*128e0*/  FMNMX.FTZ R173, R5, R174, !PT ;  /* 0x000000ae05ad7209 */ /* 0x000fe60007810000 */
[----:B------:R-:W-:Y:S01]  /*128f0*/  @!P0 IADD3 R172, -R164, -0xf, RZ ;  /* 0xfffffff1a4ac8810 */ /* 0x000fe20007ffe1ff */
[----:B---3--:R-:W-:Y:S01]  /*12900*/  FFMA.FTZ R49, R168, -UR4, R49 ;  /* 0x80000004a8317c23 */ /* 0x008fe20008010031 */
[----:B------:R-:W-:Y:S01]  /*12910*/  FMNMX.FTZ R174, R16, R173, !PT ;  /* 0x000000ad10ae7209 */ /* 0x000fe20007810000 */
[C---:B------:R-:W-:Y:S01]  /*12920*/  FFMA.FTZ R109, R168.reuse, -UR4, R109 ;  /* 0x80000004a86d7c23 */ /* 0x040fe2000801006d */
[----:B------:R-:W2:Y:S01]  /*12930*/  I2F R0, R172 ;  /* 0x000000ac00007306 */ /* 0x000ea20000201400 */
[C---:B------:R-:W-:Y:S01]  /*12940*/  FFMA.FTZ R55, R168.reuse, -UR4, R55 ;  /* 0x80000004a8377c23 */ /* 0x040fe20008010037 */
[----:B------:R-:W-:Y:S01]  /*12950*/  FMNMX.FTZ R173, R17, R174, !PT ;  /* 0x000000ae11ad7209 */ /* 0x000fe20007810000 */
[----:B------:R-:W-:Y:S01]  /*12960*/  FFMA.FTZ R123, R168, -UR4, R123 ;  /* 0x80000004a87b7c23 */ /* 0x000fe2000801007b */
[----:B------:R-:W-:Y:S02]  /*12970*/  @!P2 IADD3 R2, -R164, 0x31, RZ ;  /* 0x00000031a402a810 */ /* 0x000fe40007ffe1ff */
[----:B------:R-:W-:Y:S02]  /*12980*/  FMNMX.FTZ R174, R20, R173, !PT ;  /* 0x000000ad14ae7209 */ /* 0x000fe40007810000 */
[----:B------:R-:W-:Y:S02]  /*12990*/  FMNMX.FTZ R168, R6, R166, !PT ;  /* 0x000000a606a87209 */ /* 0x000fe40007810000 */
[----:B------:R-:W-:Y:S01]  /*129a0*/  FMNMX.FTZ R173, R21, R174, !PT ;  /* 0x000000ae15ad7209 */ /* 0x000fe20007810000 */
[----:B------:R-:W3:Y:S01]  /*129b0*/  I2F R2, R2 ;  /* 0x0000000200027306 */ /* 0x000ee20000201400 */
[C---:B-1----:R-:W-:Y:S02]  /*129c0*/  FFMA.FTZ R120, R3.reuse, -UR4, R120 ;  /* 0x8000000403787c23 */ /* 0x042fe40008010078 */
[----:B------:R-:W-:Y:S01]  /*129d0*/  FMNMX.FTZ R174, R32, R173, !PT ;  /* 0x000000ad20ae7209 */ /* 0x000fe20007810000 */
[----:B------:R-:W-:Y:S01]  /*129e0*/  FFMA.FTZ R52, R3, -UR4, R52 ;  /* 0x8000000403347c23 */ /* 0x000fe20008010034 */
[----:B------:R-:W-:Y:S01]  /*129f0*/  FMNMX.FTZ R173, R7, R168, !PT ;  /* 0x000000a807ad7209 */ /* 0x000fe20007810000 */
[----:B------:R-:W-:Y:S01]  /*12a00*/  FFMA.FTZ R66, R3, -UR4, R66 ;  /* 0x8000000403427c23 */ /* 0x000fe20008010042 */
[----:B------:R-:W-:Y:S01]  /*12a10*/  FMNMX.FTZ R175, R33, R174, !PT ;  /* 0x000000ae21af7209 */ /* 0x000fe20007810000 */
[----:B------:R-:W-:Y:S01]  /*12a20*/  FFMA.FTZ R126, R3, -UR4, R126 ;  /* 0x80000004037e7c23 */ /* 0x000fe2000801007e */
[----:B------:R-:W-:Y:S02]  /*12a30*/  FMNMX.FTZ R168, R18, R173, !PT ;  /* 0x000000ad12a87209 */ /* 0x000fe40007810000 */
[----:B------:R-:W-:Y:S02]  /*12a40*/  FMNMX.FTZ R174, R36, R175, !PT ;  /* 0x000000af24ae7209 */ /* 0x000fe40007810000 */
[----:B------:R-:W-:Y:S01]  /*12a50*/  FMNMX.FTZ R173, R19, R168, !PT ;  /* 0x000000a813ad7209 */ /* 0x000fe20007810000 */
[C---:B--2---:R-:W-:Y:S01]  /*12a60*/  FFMA.FTZ R63, R0.reuse, -UR4, R63 ;  /* 0x80000004003f7c23 */ /* 0x044fe2000801003f */
[----:B------:R-:W-:Y:S01]  /*12a70*/  FMNMX.FTZ R175, R37, R174, !PT ;  /* 0x000000ae25af7209 */ /* 0x000fe20007810000 */
[----:B------:R-:W-:Y:S01]  /*12a80*/  FFMA.FTZ R57, R0, -UR4, R57 ;  /* 0x8000000400397c23 */ /* 0x000fe20008010039 */
[----:B------:R-:W-:Y:S02]  /*12a90*/  FMNMX.FTZ R168, R22, R173, !PT ;  /* 0x000000ad16a87209 */ /* 0x000fe40007810000 */
[----:B------:R-:W-:Y:S02]  /*12aa0*/  FMNMX.FTZ R172, R48, R175, !PT ;  /* 0x000000af30ac7209 */ /* 0x000fe40007810000 */
[----:B------:R-:W-:Y:S02]  /*12ab0*/  FMNMX.FTZ R173, R23, R168, !PT ;  /* 0x000000a817ad7209 */ /* 0x000fe40007810000 */
[----:B------:R-:W-:Y:S01]  /*12ac0*/  FMNMX.FTZ R175, R49, R172, !PT ;  /* 0x000000ac31af7209 */ /* 0x000fe20007810000 */
[----:B---3--:R-:W-:Y:S01]  /*12ad0*/  FFMA.FTZ R53, R2, -UR4, R53 ;  /* 0x8000000402357c23 */ /* 0x008fe20008010035 */
        /* <DEDUP_REMOVED lines=20> */
[----:B------:R-:W-:Y:S02]  /*12c20*/  IADD3 R0, R164, 0x48, RZ ;  /* 0x00000048a4007810 */ /* 0x000fe40007ffe0ff */
[----:B------:R-:W-:Y:S02]  /*12c30*/  FMNMX.FTZ R172, R54, R173, !PT ;  /* 0x000000ad36ac7209 */ /* 0x000fe40007810000 */
[----:B------:R-:W-:Y:S02]  /*12c40*/  ISETP.GE.AND P0, PT, R0, RZ, PT ;  /* 0x000000ff0000720c */ /* 0x000fe40003f06270 */
        /* <DEDUP_REMOVED lines=8> */
[----:B------:R-:W-:Y:S02]  /*12cd0*/  @!P0 IADD3 R0, -R164, -0x48, RZ ;  /* 0xffffffb8a4008810 */ /* 0x000fe40007ffe1ff */
[----:B------:R-:W-:Y:S02]  /*12ce0*/  FMNMX.FTZ R164, R70, R173, !PT ;  /* 0x000000ad46a47209 */ /* 0x000fe40007810000 */
[----:B------:R-:W-:Y:S01]  /*12cf0*/  FMNMX.FTZ R168, R84, R175, !PT ;  /* 0x000000af54a87209 */ /* 0x000fe20007810000 */
[----:B------:R-:W1:Y:S01]  /*12d00*/  I2F R173, R0 ;  /* 0x0000000000ad7306 */ /* 0x000e620000201400 */
        /* <DEDUP_REMOVED lines=67> */
[----:B------:R-:W-:Y:S04]  /*13140*/  FMNMX.FTZ R0, R58, R3, !PT ;  /* 0x000000033a007209 */ /* 0x000fe80007810000 */
[----:B------:R-:W-:Y:S04]  /*13150*/  FMNMX.FTZ R3, R59, R0, !PT ;  /* 0x000000003b037209 */ /* 0x000fe80007810000 */
[----:B------:R-:W-:Y:S02]  /*13160*/  FMNMX.FTZ R0, R62, R3, !PT ;  /* 0x000000033e007209 */ /* 0x000fe40007810000 */
[----:B-1----:R-:W-:Y:S02]  /*13170*/  FMNMX.FTZ R168, R175, R168, !PT ;  /* 0x000000a8afa87209 */ /* 0x002fe40007810000 */
[----:B------:R-:W-:Y:S01]  /*13180*/  FMNMX.FTZ R3, R63, R0, !PT ;  /* 0x000000003f037209 */ /* 0x000fe20007810000 */
[----:B------:R-:W1:Y:S03]  /*13190*/  SHFL.BFLY PT, R175, R2, 0x2, 0x1f ;  /* 0x0c401f0002af7f89 */ /* 0x000e6600000e0000 */
[----:B------:R-:W-:Y:S04]  /*131a0*/  FMNMX.FTZ R0, R74, R3, !PT ;  /* 0x000000034a007209 */ /* 0x000fe80007810000 */
[----:B------:R-:W-:Y:S02]  /*131b0*/  FMNMX.FTZ R3, R75, R0, !PT ;  /* 0x000000004b037209 */ /* 0x000fe40007810000 */
[----:B--2---:R-:W-:Y:S02]  /*131c0*/  FMNMX.FTZ R164, R173, R164, !PT ;  /* 0x000000a4ada47209 */ /* 0x004fe40007810000 */
[----:B------:R-:W-:Y:S02]  /*131d0*/  FMNMX.FTZ R0, R78, R3, !PT ;  /* 0x000000034e007209 */ /* 0x000fe40007810000 */
[C---:B------:R-:W-:Y:S01]  /*131e0*/  FSETP.NEU.FTZ.AND P0, PT, R164.reuse, -INF , PT ;  /* 0xff800000a400780b */ /* 0x040fe20003f1d000 */
[----:B------:R-:W-:Y:S01]  /*131f0*/  FMUL.FTZ R172, R164, c[0x0][0x23c] ;  /* 0x00008f00a4ac7a20 */ /* 0x000fe20000410000 */
[----:B------:R-:W-:Y:S04]  /*13200*/  FMNMX.FTZ R3, R79, R0, !PT ;  /* 0x000000004f037209 */ /* 0x000fe80007810000 */
[----:B------:R-:W-:Y:S02]  /*13210*/  FMNMX.FTZ R0, R90, R3, !PT ;  /* 0x000000035a007209 */ /* 0x000fe40007810000 */
[----:B------:R-:W-:Y:S02]  /*13220*/  FSEL R172, R172, RZ, P0 ;  /* 0x000000ffacac7208 */ /* 0x000fe40000000000 */
[----:B------:R-:W-:Y:S02]  /*13230*/  FMNMX.FTZ R3, R91, R0, !PT ;  /* 0x000000005b037209 */ /* 0x000fe40007810000 */
[----:B-1----:R-:W-:Y:S01]  /*13240*/  FMNMX.FTZ R175, R2, R175, !PT ;  /* 0x000000af02af7209 */ /* 0x002fe20007810000 */
[--C-:B------:R-:W-:Y:S01]  /*13250*/  FFMA.FTZ R195, R112, c[0x0][0x23c], -R172.reuse ;  /* 0x00008f0070c37a23 */ /* 0x100fe200000108ac */
[----:B------:R-:W-:Y:S01]  /*13260*/  FMNMX.FTZ R0, R94, R3, !PT ;  /* 0x000000035e007209 */ /* 0x000fe20007810000 */
[--C-:B------:R-:W-:Y:S02]  /*13270*/  FFMA.FTZ R187, R16, c[0x0][0x23c], -R172.reuse ;  /* 0x00008f0010bb7a23 */ /* 0x100fe400000108ac */
[--C-:B------:R-:W-:Y:S01]  /*13280*/  FFMA.FTZ R204, R81, c[0x0][0x23c], -R172.reuse ;  /* 0x00008f0051cc7a23 */ /* 0x100fe200000108ac */
[----:B------:R-:W-:Y:S01]  /*13290*/  FMNMX.FTZ R3, R95, R0, !PT ;  /* 0x000000005f037209 */ /* 0x000fe20007810000 */
[--C-:B------:R-:W-:Y:S01]  /*132a0*/  FFMA.FTZ R201, R84, c[0x0][0x23c], -R172.reuse ;  /* 0x00008f0054c97a23 */ /* 0x100fe200000108ac */
[----:B------:R-:W1:Y:S01]  /*132b0*/  SHFL.BFLY PT, R2, R175, 0x1, 0x1f ;  /* 0x0c201f00af027f89 */ /* 0x000e6200000e0000 */
[--C-:B------:R-:W-:Y:S01]  /*132c0*/  FFMA.FTZ R198, R96, c[0x0][0x23c], -R172.reuse ;  /* 0x00008f0060c67a23 */ /* 0x100fe200000108ac */
[----:B------:R-:W-:Y:S01]  /*132d0*/  FMNMX.FTZ R0, R106, R3, !PT ;  /* 0x000000036a007209 */ /* 0x000fe20007810000 */
[----:B------:R-:W-:Y:S01]  /*132e0*/  MUFU.EX2 R204, R204 ;  /* 0x000000cc00cc7308 */ /* 0x000fe20000000800 */
[--C-:B------:R-:W-:Y:S02]  /*132f0*/  FFMA.FTZ R197, R97, c[0x0][0x23c], -R172.reuse ;  /* 0x00008f0061c57a23 */ /* 0x100fe400000108ac */
[----:B------:R-:W-:Y:S01]  /*13300*/  FMNMX.FTZ R177, R107, R0, !PT ;  /* 0x000000006bb17209 */ /* 0x000fe20007810000 */
[--C-:B------:R-:W-:Y:S01]  /*13310*/  FFMA.FTZ R193, R116, c[0x0][0x23c], -R172.reuse ;  /* 0x00008f0074c17a23 */ /* 0x100fe200000108ac */
[----:B------:R-:W2:Y:S01]  /*13320*/  SHFL.BFLY PT, R3, R168, 0x1, 0x1f ;  /* 0x0c201f00a8037f89 */ /* 0x000ea200000e0000 */
        /* <DEDUP_REMOVED lines=8> */
[--C-:B------:R-:W-:Y:S02]  /*133b0*/  FFMA.FTZ R183, R5, c[0x0][0x23c], -R172.reuse ;  /* 0x00008f0005b77a23 */ /* 0x100fe400000108ac */
[--C-:B------:R-:W-:Y:S01]  /*133c0*/  FFMA.FTZ R182, R52, c[0x0][0x23c], -R172.reuse ;  /* 0x00008f0034b67a23 */ /* 0x100fe200000108ac */
[----:B------:R-:W-:Y:S01]  /*133d0*/  FMNMX.FTZ R177, R123, R0, !PT ;  /* 0x000000007bb17209 */ /* 0x000fe20007810000 */
[----:B------:R-:W-:Y:S01]  /*133e0*/  MUFU.EX2 R198, R198 ;  /* 0x000000c600c67308 */ /* 0x000fe20000000800 */
[----:B-1----:R-:W-:Y:S01]  /*133f0*/  FMNMX.FTZ R2, R175, R2, !PT ;  /* 0x00000002af027209 */ /* 0x002fe20007810000 */
[--C-:B------:R-:W-:Y:S01]  /*13400*/  FFMA.FTZ R52, R53, c[0x0][0x23c], -R172.reuse ;  /* 0x00008f0035347a23 */ /* 0x100fe200000108ac */
[----:B------:R-:W-:Y:S01]  /*13410*/  FMNMX.FTZ R0, R126, R177, !PT ;  /* 0x000000b17e007209 */ /* 0x000fe20007810000 */
[--C-:B------:R-:W-:Y:S01]  /*13420*/  FFMA.FTZ R194, R113, c[0x0][0x23c], -R172.reuse ;  /* 0x00008f0071c27a23 */ /* 0x100fe200000108ac */
[----:B------:R-:W-:Y:S01]  /*13430*/  FSETP.NEU.FTZ.AND P2, PT, R2, -INF , PT ;  /* 0xff8000000200780b */ /* 0x000fe20003f5d000 */
[--C-:B------:R-:W-:Y:S01]  /*13440*/  FFMA.FTZ R192, R117, c[0x0][0x23c], -R172.reuse ;  /* 0x00008f0075c07a23 */ /* 0x100fe200000108ac */
[----:B------:R-:W-:Y:S01]  /*13450*/  FMNMX.FTZ R173, R127, R0, !PT ;  /* 0x000000007fad7209 */ /* 0x000fe20007810000 */
[--C-:B------:R-:W-:Y:S01]  /*13460*/  FFMA.FTZ R205, R80, c[0x0][0x23c], -R172.reuse ;  /* 0x00008f0050cd7a23 */ /* 0x100fe200000108ac */
[----:B--2---:R-:W-:Y:S01]  /*13470*/  FMNMX.FTZ R3, R168, R3, !PT ;  /* 0x00000003a8037209 */ /* 0x004fe20007810000 */
[--C-:B------:R-:W-:Y:S01]  /*13480*/  FFMA.FTZ R185, R4, c[0x0][0x23c], -R172.reuse ;  /* 0x00008f0004b97a23 */ /* 0x100fe200000108ac */
[----:B------:R-:W-:Y:S01]  /*13490*/  MUFU.EX2 R197, R197 ;  /* 0x000000c500c57308 */ /* 0x000fe20000000800 */
[----:B------:R-:W1:Y:S01]  /*134a0*/  SHFL.BFLY PT, R0, R173, 0x2, 0x1f ;  /* 0x0c401f00ad007f89 */ /* 0x000e6200000e0000 */
[C---:B------:R-:W-:Y:S01]  /*134b0*/  FSETP.NEU.FTZ.AND P0, PT, R3.reuse, -INF , PT ;  /* 0xff8000000300780b */ /* 0x040fe20003f1d000 */
[----:B------:R-:W-:Y:S02]  /*134c0*/  FMUL.FTZ R4, R3, c[0x0][0x23c] ;  /* 0x00008f0003047a20 */ /* 0x000fe40000410000 */
[--C-:B------:R-:W-:Y:S02]  /*134d0*/  FFMA.FTZ R186, R17, c[0x0][0x23c], -R172.reuse ;  /* 0x00008f0011ba7a23 */ /* 0x100fe400000108ac */
[--C-:B------:R-:W-:Y:S01]  /*134e0*/  FFMA.FTZ R175, R68, c[0x0][0x23c], -R172.reuse ;  /* 0x00008f0044af7a23 */ /* 0x100fe200000108ac */
[----:B------:R-:W-:Y:S01]  /*134f0*/  FSEL R4, R4, RZ, P0 ;  /* 0x000000ff04047208 */ /* 0x000fe20000000000 */
[--C-:B------:R-:W-:Y:S01]  /*13500*/  FFMA.FTZ R181, R48, c[0x0][0x23c], -R172.reuse ;  /* 0x00008f0030b57a23 */ /* 0x100fe200000108ac */
[----:B------:R-:W-:Y:S01]  /*13510*/  MUFU.EX2 R187, R187 ;  /* 0x000000bb00bb7308 */ /* 0x000fe20000000800 */
[----:B------:R-:W-:Y:S02]  /*13520*/  FFMA.FTZ R188, R37, c[0x0][0x23c], -R172 ;  /* 0x00008f0025bc7a23 */ /* 0x000fe400000108ac */
[--C-:B------:R-:W-:Y:S02]  /*13530*/  FFMA.FTZ R16, R18, c[0x0][0x23c], -R4.reuse ;  /* 0x00008f0012107a23 */ /* 0x100fe40000010804 */
[----:B------:R-:W2:Y:S01]  /*13540*/  LDL.LU R18, [R1+0x1f0] ;  /* 0x0001f00001127983 */ /* 0x000ea20000300800 */
[--C-:B------:R-:W-:Y:S02]  /*13550*/  FFMA.FTZ R221, R23, c[0x0][0x23c], -R4.reuse ;  /* 0x00008f0017dd7a23 */ /* 0x100fe40000010804 */
[--C-:B------:R-:W-:Y:S02]  /*13560*/  FFMA.FTZ R203, R83, c[0x0][0x23c], -R4.reuse ;  /* 0x00008f0053cb7a23 */ /* 0x100fe40000010804 */
[--C-:B------:R-:W-:Y:S01]  /*13570*/  FFMA.FTZ R6, R6, c[0x0][0x23c], -R4.reuse ;  /* 0x00008f0006067a23 */ /* 0x100fe20000010804 */
[----:B------:R-:W-:Y:S01]  /*13580*/  MUFU.EX2 R186, R186 ;  /* 0x000000ba00ba7308 */ /* 0x000fe20000000800 */
[--C-:B------:R-:W-:Y:S02]  /*13590*/  FFMA.FTZ R19, R19, c[0x0][0x23c], -R4.reuse ;  /* 0x00008f0013137a23 */ /* 0x100fe40000010804 */
[--C-:B------:R-:W-:Y:S01]  /*135a0*/  FFMA.FTZ R199, R98, c[0x0][0x23c], -R4.reuse ;  /* 0x00008f0062c77a23 */ /* 0x100fe20000010804 */
[----:B-1----:R-:W-:Y:S01]  /*135b0*/  FMNMX.FTZ R176, R173, R0, !PT ;  /* 0x00000000adb07209 */ /* 0x002fe20007810000 */
[----:B------:R-:W-:Y:S02]  /*135c0*/  FADD.FTZ R0, -R164, R169 ;  /* 0x000000a9a4007221 */ /* 0x000fe40000010100 */
[----:B------:R-:W-:Y:S02]  /*135d0*/  FFMA.FTZ R184, R7, c[0x0][0x23c], -R4 ;  /* 0x00008f0007b87a23 */ /* 0x000fe40000010804 */
[----:B------:R-:W1:Y:S01]  /*135e0*/  SHFL.BFLY PT, R177, R176, 0x1, 0x1f ;  /* 0x0c201f00b0b17f89 */ /* 0x000e6200000e0000 */
[----:B------:R-:W-:Y:S01]  /*135f0*/  FMUL.FTZ R168, R0, c[0x0][0x23c] ;  /* 0x00008f0000a87a20 */ /* 0x000fe20000410000 */
[----:B------:R-:W-:Y:S01]  /*13600*/  MUFU.EX2 R185, R185 ;  /* 0x000000b900b97308 */ /* 0x000fe20000000800 */
[----:B------:R-:W-:Y:S02]  /*13610*/  FADD.FTZ R0, -R3, R166 ;  /* 0x000000a603007221 */ /* 0x000fe40000010100 */
[----:B------:R-:W-:Y:S02]  /*13620*/  FMUL.FTZ R7, R2, c[0x0][0x23c] ;  /* 0x00008f0002077a20 */ /* 0x000fe40000410000 */
[----:B------:R-:W-:Y:S02]  /*13630*/  FMUL.FTZ R48, R0, c[0x0][0x23c] ;  /* 0x00008f0000307a20 */ /* 0x000fe40000410000 */
[----:B------:R-:W-:Y:S01]  /*13640*/  FFMA.FTZ R84, R130, c[0x0][0x23c], -R4 ;  /* 0x00008f0082547a23 */ /* 0x000fe20000010804 */
[----:B------:R-:W-:Y:S01]  /*13650*/  FSEL R7, R7, RZ, P2 ;  /* 0x000000ff07077208 */ /* 0x000fe20001000000 */
[----:B------:R-:W-:Y:S01]  /*13660*/  FFMA.FTZ R169, R65, c[0x0][0x23c], -R172 ;  /* 0x00008f0041a97a23 */ /* 0x000fe200000108ac */
[----:B------:R-:W3:Y:S01]  /*13670*/  MUFU.EX2 R168, R168 ;  /* 0x000000a800a87308 */ /* 0x000ee20000000800 */
[--C-:B------:R-:W-:Y:S02]  /*13680*/  FFMA.FTZ R65, R35, c[0x0][0x23c], -R4.reuse ;  /* 0x00008f0023417a23 */ /* 0x100fe40000010804 */
[--C-:B------:R-:W-:Y:S02]  /*13690*/  FFMA.FTZ R220, R28, c[0x0][0x23c], -R7.reuse ;  /* 0x00008f001cdc7a23 */ /* 0x100fe40000010807 */
[--C-:B------:R-:W-:Y:S02]  /*136a0*/  FFMA.FTZ R83, R40, c[0x0][0x23c], -R7.reuse ;  /* 0x00008f0028537a23 */ /* 0x100fe40000010807 */
[--C-:B------:R-:W-:Y:S02]  /*136b0*/  FFMA.FTZ R80, R44, c[0x0][0x23c], -R7.reuse ;  /* 0x00008f002c507a23 */ /* 0x100fe40000010807 */
[--C-:B------:R-:W-:Y:S01]  /*136c0*/  FFMA.FTZ R202, R76, c[0x0][0x23c], -R7.reuse ;  /* 0x00008f004cca7a23 */ /* 0x100fe20000010807 */
[----:B------:R-:W-:Y:S01]  /*136d0*/  MUFU.EX2 R199, R199 ;  /* 0x000000c700c77308 */ /* 0x000fe20000000800 */
[----:B------:R-:W-:Y:S01]  /*136e0*/  FFMA.FTZ R200, R88, c[0x0][0x23c], -R7 ;  /* 0x00008f0058c87a23 */ /* 0x000fe20000010807 */
[----:B-1----:R-:W-:Y:S01]  /*136f0*/  FMNMX.FTZ R0, R176, R177, !PT ;  /* 0x000000b1b0007209 */ /* 0x002fe20007810000 */
[--C-:B------:R-:W-:Y:S02]  /*13700*/  FFMA.FTZ R81, R38, c[0x0][0x23c], -R4.reuse ;  /* 0x00008f0026517a23 */ /* 0x100fe40000010804 */
[--C-:B------:R-:W-:Y:S01]  /*13710*/  FFMA.FTZ R113, R67, c[0x0][0x23c], -R4.reuse ;  /* 0x00008f0043717a23 */ /* 0x100fe20000010804 */
[C---:B------:R-:W-:Y:S01]  /*13720*/  FSETP.NEU.FTZ.AND P0, PT, R0.reuse, -INF , PT ;  /* 0xff8000000000780b */ /* 0x040fe20003f1d000 */
[----:B------:R-:W-:Y:S02]  /*13730*/  FMUL.FTZ R5, R0, c[0x0][0x23c] ;  /* 0x00008f0000057a20 */ /* 0x000fe40000410000 */
        /* <DEDUP_REMOVED lines=9> */
[--C-:B------:R-:W-:Y:S02]  /*137d0*/  FFMA.FTZ R211, R64, c[0x0][0x23c], -R172.reuse ;  /* 0x00008f0040d37a23 */ /* 0x100fe400000108ac */
[----:B------:R-:W-:Y:S02]  /*137e0*/  FFMA.FTZ R64, R85, c[0x0][0x23c], -R172 ;  /* 0x00008f0055407a23 */ /* 0x000fe400000108ac */
[----:B------:R-:W-:Y:S02]  /*137f0*/  FFMA.FTZ R85, R55, c[0x0][0x23c], -R4 ;  /* 0x00008f0037557a23 */ /* 0x000fe40000010804 */
[----:B------:R-:W-:Y:S01]  /*13800*/  FFMA.FTZ R174, R69, c[0x0][0x23c], -R172 ;  /* 0x00008f0045ae7a23 */ /* 0x000fe200000108ac */
[----:B------:R-:W-:Y:S01]  /*13810*/  MUFU.EX2 R190, R190 ;  /* 0x000000be00be7308 */ /* 0x000fe20000000800 */
[----:B------:R-:W-:Y:S02]  /*13820*/  FFMA.FTZ R69, R34, c[0x0][0x23c], -R4 ;  /* 0x00008f0022457a23 */ /* 0x000fe40000010804 */
[----:B------:R-:W-:Y:S02]  /*13830*/  FFMA.FTZ R179, R100, c[0x0][0x23c], -R172 ;  /* 0x00008f0064b37a23 */ /* 0x000fe400000108ac */
[--C-:B------:R-:W-:Y:S02]  /*13840*/  FFMA.FTZ R100, R86, c[0x0][0x23c], -R4.reuse ;  /* 0x00008f0056647a23 */ /* 0x100fe40000010804 */
[----:B------:R-:W-:Y:S02]  /*13850*/  FADD.FTZ R37, -R2, R165 ;  /* 0x000000a502257221 */ /* 0x000fe40000010100 */
        /* <DEDUP_REMOVED lines=13> */
[----:B------:R-:W-:Y:S01]  /*13930*/  MUFU.EX2 R50, R50 ;  /* 0x0000003200327308 */ /* 0x000fe20000000800 */
[----:B------:R-:W-:Y:S02]  /*13940*/  FADD.FTZ R4, -R0, R167 ;  /* 0x000000a700047221 */ /* 0x000fe40000010100 */
[----:B------:R-:W-:Y:S02]  /*13950*/  FFMA.FTZ R189, R36, c[0x0][0x23c], -R172 ;  /* 0x00008f0024bd7a23 */ /* 0x000fe400000108ac */
[----:B------:R-:W-:Y:S01]  /*13960*/  FMUL.FTZ R36, R4, c[0x0][0x23c] ;  /* 0x00008f0004247a20 */ /* 0x000fe20000410000 */
[----:B------:R-:W-:Y:S01]  /*13970*/  FSEL R4, R5, RZ, P0 ;  /* 0x000000ff05047208 */ /* 0x000fe20000000000 */
[--C-:B------:R-:W-:Y:S02]  /*13980*/  FFMA.FTZ R118, R93, c[0x0][0x23c], -R7.reuse ;  /* 0x00008f005d767a23 */ /* 0x100fe40000010807 */
[--C-:B------:R-:W-:Y:S01]  /*13990*/  FFMA.FTZ R93, R104, c[0x0][0x23c], -R7.reuse ;  /* 0x00008f00685d7a23 */ /* 0x100fe20000010807 */
[----:B------:R-:W-:Y:S01]  /*139a0*/  MUFU.EX2 R51, R51 ;  /* 0x0000003300337308 */ /* 0x000fe20000000800 */
[--C-:B------:R-:W-:Y:S02]  /*139b0*/  FFMA.FTZ R40, R11, c[0x0][0x23c], -R4.reuse ;  /* 0x00008f000b287a23 */ /* 0x100fe40000010804 */
[----:B------:R-:W4:Y:S01]  /*139c0*/  LDL.LU R11, [R1+0x1f8] ;  /* 0x0001f800010b7983 */ /* 0x000f220000300800 */
[--C-:B------:R-:W-:Y:S02]  /*139d0*/  FFMA.FTZ R104, R62, c[0x0][0x23c], -R4.reuse ;  /* 0x00008f003e687a23 */ /* 0x100fe40000010804 */
[----:B------:R-:W-:Y:S02]  /*139e0*/  FFMA.FTZ R38, R12, c[0x0][0x23c], -R7 ;  /* 0x00008f000c267a23 */ /* 0x000fe40000010807 */
[----:B------:R-:W-:Y:S02]  /*139f0*/  IMAD.MOV.U32 R12, RZ, RZ, R21 ;  /* 0x000000ffff0c7224 */ /* 0x000fe400078e0015 */
[C---:B---3--:R-:W-:Y:S01]  /*13a00*/  FMUL.FTZ R21, R168.reuse, R157 ;  /* 0x0000009da8157220 */ /* 0x048fe20000410000 */
[----:B------:R-:W-:Y:S01]  /*13a10*/  MUFU.EX2 R36, R36 ;  /* 0x0000002400247308 */ /* 0x000fe20000000800 */
[----:B------:R-:W-:Y:S02]  /*13a20*/  FFMA.FTZ R62, R111, c[0x0][0x23c], -R4 ;  /* 0x00008f006f3e7a23 */ /* 0x000fe40000010804 */
[----:B------:R-:W-:Y:S02]  /*13a30*/  IMAD.MOV.U32 R111, RZ, RZ, R185 ;  /* 0x000000ffff6f7224 */ /* 0x000fe400078e00b9 */
[----:B------:R-:W-:Y:S02]  /*13a40*/  IMAD.MOV.U32 R185, RZ, RZ, R20 ;  /* 0x000000ffffb97224 */ /* 0x000fe400078e0014 */
[----:B------:R-:W-:Y:S02]  /*13a50*/  FMUL.FTZ R20, R168, R156 ;  /* 0x0000009ca8147220 */ /* 0x000fe40000410000 */
[----:B------:R-:W3:Y:S01]  /*13a60*/  LDL.64 R156, [R1+0x1e8] ;  /* 0x0001e800019c7983 */ /* 0x000ee20000100a00 */
[--C-:B------:R-:W-:Y:S01]  /*13a70*/  FFMA.FTZ R86, R120, c[0x0][0x23c], -R7.reuse ;  /* 0x00008f0078567a23 */ /* 0x100fe20000010807 */
[----:B------:R-:W-:Y:S01]  /*13a80*/  MUFU.EX2 R40, R40 ;  /* 0x0000002800287308 */ /* 0x000fe20000000800 */
[--C-:B------:R-:W-:Y:S02]  /*13a90*/  FFMA.FTZ R120, R14, c[0x0][0x23c], -R4.reuse ;  /* 0x00008f000e787a23 */ /* 0x100fe40000010804 */
[----:B------:R-:W-:Y:S01]  /*13aa0*/  FFMA.FTZ R98, R63, c[0x0][0x23c], -R4 ;  /* 0x00008f003f627a23 */ /* 0x000fe20000010804 */
[----:B------:R-:W4:Y:S01]  /*13ab0*/  LDL.LU R14, [R1+0x1f4] ;  /* 0x0001f400010e7983 */ /* 0x000f220000300800 */
[----:B------:R-:W-:Y:S02]  /*13ac0*/  FMUL.FTZ R37, R37, c[0x0][0x23c] ;  /* 0x00008f0025257a20 */ /* 0x000fe40000410000 */
[--C-:B------:R-:W-:Y:S01]  /*13ad0*/  FFMA.FTZ R55, R41, c[0x0][0x23c], -R7.reuse ;  /* 0x00008f0029377a23 */ /* 0x100fe20000010807 */
[----:B------:R-:W4:Y:S01]  /*13ae0*/  LDL.LU R63, [R1+0x1fc] ;  /* 0x0001fc00013f7983 */ /* 0x000f220000300800 */
[----:B------:R-:W-:Y:S01]  /*13af0*/  FFMA.FTZ R71, R13, c[0x0][0x23c], -R7 ;  /* 0x00008f000d477a23 */ /* 0x000fe20000010807 */
[----:B------:R1:W-:Y:S01]  /*13b00*/  MUFU.EX2 R41, R183 ;  /* 0x000000b700297308 */ /* 0x0003e20000000800 */
[----:B------:R-:W-:Y:S02]  /*13b10*/  IMAD.MOV.U32 R13, RZ, RZ, R16 ;  /* 0x000000ffff0d7224 */ /* 0x000fe400078e0010 */
[----:B------:R-:W-:Y:S02]  /*13b20*/  FFMA.FTZ R178, R101, c[0x0][0x23c], -R172 ;  /* 0x00008f0065b27a23 */ /* 0x000fe400000108ac */
[--C-:B------:R-:W-:Y:S02]  /*13b30*/  FFMA.FTZ R101, R74, c[0x0][0x23c], -R4.reuse ;  /* 0x00008f004a657a23 */ /* 0x100fe40000010804 */
[--C-:B------:R-:W-:Y:S02]  /*13b40*/  FFMA.FTZ R74, R79, c[0x0][0x23c], -R4.reuse ;  /* 0x00008f004f4a7a23 */ /* 0x100fe40000010804 */
[----:B------:R-:W-:Y:S01]  /*13b50*/  IMAD.MOV.U32 R79, RZ, RZ, R13 ;  /* 0x000000ffff4f7224 */ /* 0x000fe200078e000d */
        /* <DEDUP_REMOVED lines=8> */
[----:B------:R-:W-:Y:S02]  /*13be0*/  FFMA.FTZ R172, R129, c[0x0][0x23c], -R172 ;  /* 0x00008f0081ac7a23 */ /* 0x000fe400000108ac */
[--C-:B-1----:R-:W-:Y:S02]  /*13bf0*/  FFMA.FTZ R183, R47, c[0x0][0x23c], -R4.reuse ;  /* 0x00008f002fb77a23 */ /* 0x102fe40000010804 */
[--C-:B------:R-:W-:Y:S02]  /*13c00*/  FFMA.FTZ R129, R89, c[0x0][0x23c], -R7.reuse ;  /* 0x00008f0059817a23 */ /* 0x100fe40000010807 */
[----:B------:R-:W-:Y:S01]  /*13c10*/  FFMA.FTZ R89, R106, c[0x0][0x23c], -R4 ;  /* 0x00008f006a597a23 */ /* 0x000fe20000010804 */
[----:B------:R1:W4:Y:S01]  /*13c20*/  MUFU.EX2 R47, R6 ;  /* 0x00000006002f7308 */ /* 0x0003220000000800 */
[----:B------:R-:W-:Y:S02]  /*13c30*/  IMAD.MOV.U32 R106, RZ, RZ, R12 ;  /* 0x000000ffff6a7224 */ /* 0x000fe400078e000c */
[--C-:B------:R-:W-:Y:S02]  /*13c40*/  FFMA.FTZ R82, R25, c[0x0][0x23c], -R7.reuse ;  /* 0x00008f0019527a23 */ /* 0x100fe40000010807 */
[C---:B------:R-:W-:Y:S02]  /*13c50*/  FMUL.FTZ R13, R37.reuse, R137 ;  /* 0x00000089250d7220 */ /* 0x040fe40000410000 */
[----:B------:R1:W4:Y:S01]  /*13c60*/  LDL.S16 R137, [R1+0x184] ;  /* 0x0001840001897983 */ /* 0x0003220000100600 */
[----:B------:R-:W-:Y:S02]  /*13c70*/  FMUL.FTZ R12, R37, R136 ;  /* 0x00000088250c7220 */ /* 0x000fe40000410000 */
[----:B------:R-:W1:Y:S01]  /*13c80*/  MUFU.EX2 R43, R184 ;  /* 0x000000b8002b7308 */ /* 0x000e620000000800 */
[----:B------:R1:W4:Y:S01]  /*13c90*/  LDL.S16 R136, [R1+0x180] ;  /* 0x0001800001887983 */ /* 0x0003220000100600 */
        /* <DEDUP_REMOVED lines=9> */
[----:B------:R-:W-:Y:S01]  /*13d30*/  F2FP.BF16.PACK_AB R45, R41, R111 ;  /* 0x0000006f292d723e */ /* 0x000fe200000010ff */
        /* <DEDUP_REMOVED lines=13> */
[----:B------:R-:W-:Y:S01]  /*13e10*/  IMAD.U32 R7, RZ, RZ, UR19 ;  /* 0x00000013ff077e24 */ /* 0x000fe2000f8e00ff */
[----:B------:R-:W-:Y:S01]  /*13e20*/  MUFU.EX2 R202, R202 ;  /* 0x000000ca00ca7308 */ /* 0x000fe20000000800 */
[C---:B------:R-:W-:Y:S02]  /*13e30*/  FMUL.FTZ R32, R168.reuse, R160 ;  /* 0x000000a0a8207220 */ /* 0x040fe40000410000 */
[----:B------:R-:W-:Y:S02]  /*13e40*/  FMUL.FTZ R33, R168, R161 ;  /* 0x000000a1a8217220 */ /* 0x000fe40000410000 */
[----:B-1----:R-:W-:Y:S02]  /*13e50*/  FMUL.FTZ R6, R48, R146 ;  /* 0x0000009230067220 */ /* 0x002fe40000410000 */
[--C-:B------:R-:W-:Y:S02]  /*13e60*/  FFMA.FTZ R61, R30, c[0x0][0x23c], -R4.reuse ;  /* 0x00008f001e3d7a23 */ /* 0x100fe40000010804 */
[C---:B------:R-:W-:Y:S01]  /*13e70*/  FMUL.FTZ R30, R36.reuse, R150 ;  /* 0x00000096241e7220 */ /* 0x040fe20000410000 */
[----:B------:R-:W-:Y:S01]  /*13e80*/  MUFU.EX2 R200, R200 ;  /* 0x000000c800c87308 */ /* 0x000fe20000000800 */
[--C-:B------:R-:W-:Y:S02]  /*13e90*/  FFMA.FTZ R57, R31, c[0x0][0x23c], -R4.reuse ;  /* 0x00008f001f397a23 */ /* 0x100fe40000010804 */
[----:B------:R-:W-:Y:S02]  /*13ea0*/  FMUL.FTZ R31, R36, R151 ;  /* 0x00000097241f7220 */ /* 0x000fe40000410000 */
[--C-:B------:R-:W-:Y:S02]  /*13eb0*/  FFMA.FTZ R68, R46, c[0x0][0x23c], -R4.reuse ;  /* 0x00008f002e447a23 */ /* 0x100fe40000010804 */
[--C-:B------:R-:W-:Y:S02]  /*13ec0*/  FFMA.FTZ R125, R90, c[0x0][0x23c], -R4.reuse ;  /* 0x00008f005a7d7a23 */ /* 0x100fe40000010804 */
[----:B------:R-:W-:Y:S01]  /*13ed0*/  IMAD.MOV.U32 R25, RZ, RZ, R19 ;  /* 0x000000ffff197224 */ /* 0x000fe200078e0013 */
[----:B------:R-:W-:Y:S01]  /*13ee0*/  MUFU.EX2 R92, R92 ;  /* 0x0000005c005c7308 */ /* 0x000fe20000000800 */
[----:B------:R-:W-:Y:S02]  /*13ef0*/  FMUL.FTZ R19, R48, R155 ;  /* 0x0000009b30137220 */ /* 0x000fe40000410000 */
[----:B------:R-:W-:Y:S02]  /*13f00*/  FMUL.FTZ R17, R168, R153 ;  /* 0x00000099a8117220 */ /* 0x000fe40000410000 */
[----:B------:R-:W-:Y:S02]  /*13f10*/  IMAD.MOV.U32 R153, RZ, RZ, c[0x0][0x228] ;  /* 0x00008a00ff997624 */ /* 0x000fe400078e00ff */
[C---:B------:R-:W-:Y:S02]  /*13f20*/  FMUL.FTZ R34, R48.reuse, R162 ;  /* 0x000000a230227220 */ /* 0x040fe40000410000 */
[----:B------:R-:W-:Y:S01]  /*13f30*/  FMUL.FTZ R35, R48, R163 ;  /* 0x000000a330237220 */ /* 0x000fe20000410000 */
[----:B------:R-:W-:Y:S01]  /*13f40*/  MUFU.EX2 R49, R49 ;  /* 0x0000003100317308 */ /* 0x000fe20000000800 */
[----:B------:R-:W-:Y:S02]  /*13f50*/  FMUL.FTZ R28, R37, R148 ;  /* 0x00000094251c7220 */ /* 0x000fe40000410000 */
[--C-:B------:R-:W-:Y:S02]  /*13f60*/  FFMA.FTZ R88, R107, c[0x0][0x23c], -R4.reuse ;  /* 0x00008f006b587a23 */ /* 0x100fe40000010804 */
[----:B------:R-:W-:Y:S02]  /*13f70*/  IMAD.MOV.U32 R107, RZ, RZ, R185 ;  /* 0x000000ffff6b7224 */ /* 0x000fe400078e00b9 */
[--C-:B------:R-:W-:Y:S02]  /*13f80*/  FFMA.FTZ R121, R15, c[0x0][0x23c], -R4.reuse ;  /* 0x00008f000f797a23 */ /* 0x100fe40000010804 */
[----:B------:R-:W-:Y:S01]  /*13f90*/  FMUL.FTZ R15, R36, R139 ;  /* 0x0000008b240f7220 */ /* 0x000fe20000410000 */
[----:B------:R-:W-:Y:S01]  /*13fa0*/  MUFU.EX2 R183, R183 ;  /* 0x000000b700b77308 */ /* 0x000fe20000000800 */
[--C-:B------:R-:W-:Y:S02]  /*13fb0*/  FFMA.FTZ R73, R26, c[0x0][0x23c], -R4.reuse ;  /* 0x00008f001a497a23 */ /* 0x100fe40000010804 */
[C---:B------:R-:W-:Y:S02]  /*13fc0*/  FMUL.FTZ R26, R36.reuse, R142 ;  /* 0x0000008e241a7220 */ /* 0x040fe40000410000 */
[--C-:B------:R-:W-:Y:S02]  /*13fd0*/  FFMA.FTZ R77, R27, c[0x0][0x23c], -R4.reuse ;  /* 0x00008f001b4d7a23 */ /* 0x100fe40000010804 */
[----:B------:R-:W-:Y:S02]  /*13fe0*/  FMUL.FTZ R27, R36, R143 ;  /* 0x0000008f241b7220 */ /* 0x000fe40000410000 */
[----:B------:R-:W-:Y:S01]  /*13ff0*/  IMAD.SHL.U32 R143, R153, 0x8, RZ ;  /* 0x00000008998f7824 */ /* 0x000fe200078e00ff */
        /* <DEDUP_REMOVED lines=8> */
[----:B------:R-:W-:Y:S02]  /*14080*/  IMAD.MOV.U32 R24, RZ, RZ, R22 ;  /* 0x000000ffff187224 */ /* 0x000fe400078e0016 */
[--C-:B------:R-:W-:Y:S02]  /*14090*/  FFMA.FTZ R56, R122, c[0x0][0x23c], -R4.reuse ;  /* 0x00008f007a387a23 */ /* 0x100fe40000010804 */
[--C-:B------:R-:W-:Y:S02]  /*140a0*/  FFMA.FTZ R126, R126, c[0x0][0x23c], -R4.reuse ;  /* 0x00008f007e7e7a23 */ /* 0x100fe40000010804 */
[--C-:B------:R-:W-:Y:S01]  /*140b0*/  FFMA.FTZ R127, R127, c[0x0][0x23c], -R4.reuse ;  /* 0x00008f007f7f7a23 */ /* 0x100fe20000010804 */
[----:B------:R-:W-:Y:S01]  /*140c0*/  MUFU.EX2 R176, R176 ;  /* 0x000000b000b07308 */ /* 0x000fe20000000800 */
[C---:B------:R-:W-:Y:S02]  /*140d0*/  FMUL.FTZ R5, R168.reuse, R145 ;  /* 0x00000091a8057220 */ /* 0x040fe40000410000 */
[----:B------:R-:W-:Y:S02]  /*140e0*/  FMUL.FTZ R16, R168, R152 ;  /* 0x00000098a8107220 */ /* 0x000fe40000410000 */
[----:B------:R-:W-:Y:S02]  /*140f0*/  IMAD.MOV.U32 R152, RZ, RZ, R107 ;  /* 0x000000ffff987224 */ /* 0x000fe400078e006b */
[C---:B------:R-:W-:Y:S02]  /*14100*/  FMUL.FTZ R22, R48.reuse, R158 ;  /* 0x0000009e30167220 */ /* 0x040fe40000410000 */
[----:B------:R-:W-:Y:S01]  /*14110*/  FMUL.FTZ R23, R48, R159 ;  /* 0x0000009f30177220 */ /* 0x000fe20000410000 */
[----:B------:R1:W-:Y:S01]  /*14120*/  MUFU.EX2 R142, R152 ;  /* 0x00000098008e7308 */ /* 0x0003e20000000800 */
[----:B------:R-:W-:Y:S02]  /*14130*/  IMAD.MOV.U32 R94, RZ, RZ, R25 ;  /* 0x000000ffff5e7224 */ /* 0x000fe400078e0019 */
[C---:B------:R-:W-:Y:S02]  /*14140*/  FMUL.FTZ R25, R37.reuse, R141 ;  /* 0x0000008d25197220 */ /* 0x040fe40000410000 */
[----:B------:R-:W-:Y:S02]  /*14150*/  IMAD.MOV.U32 R95, RZ, RZ, R29 ;  /* 0x000000ffff5f7224 */ /* 0x000fe400078e001d */
[C---:B------:R-:W-:Y:S02]  /*14160*/  FMUL.FTZ R29, R37.reuse, R149 ;  /* 0x00000095251d7220 */ /* 0x040fe40000410000 */
[----:B------:R-:W-:Y:S01]  /*14170*/  FFMA.FTZ R78, R110, c[0x0][0x23c], -R4 ;  /* 0x00008f006e4e7a23 */ /* 0x000fe20000010804 */
[----:B------:R-:W-:Y:S01]  /*14180*/  MUFU.EX2 R205, R205 ;  /* 0x000000cd00cd7308 */ /* 0x000fe20000000800 */
[----:B------:R-:W-:Y:S02]  /*14190*/  IMAD.MOV.U32 R110, RZ, RZ, R24 ;  /* 0x000000ffff6e7224 */ /* 0x000fe400078e0018 */
[----:B------:R-:W-:Y:S02]  /*141a0*/  FMUL.FTZ R24, R37, R140 ;  /* 0x0000008c25187220 */ /* 0x000fe40000410000 */
[----:B------:R-:W-:Y:S02]  /*141b0*/  FFMA.FTZ R58, R123, c[0x0][0x23c], -R4 ;  /* 0x00008f007b3a7a23 */ /* 0x000fe40000010804 */
[C---:B------:R-:W-:Y:S02]  /*141c0*/  FMUL.FTZ R4, R168.reuse, R144 ;  /* 0x00000090a8047220 */ /* 0x040fe40000410000 */
[----:B--2---:R-:W-:Y:S01]  /*141d0*/  FFMA.FTZ R168, R168, R18, R111 ;  /* 0x00000012a8a87223 */ /* 0x004fe2000001006f */
[----:B------:R-:W-:Y:S01]  /*141e0*/  MUFU.EX2 R130, R130 ;  /* 0x0000008200827308 */ /* 0x000fe20000000800 */
[C---:B------:R-:W-:Y:S02]  /*141f0*/  FMUL.FTZ R18, R48.reuse, R154 ;  /* 0x0000009a30127220 */ /* 0x040fe40000410000 */
[----:B------:R-:W-:Y:S02]  /*14200*/  FADD.FTZ R168, R41, R168 ;  /* 0x000000a829a87221 */ /* 0x000fe40000010000 */
[----:B-1----:R-:W-:Y:S02]  /*14210*/  IMAD.MOV.U32 R152, RZ, RZ, c[0x0][0x228] ;  /* 0x00008a00ff987624 */ /* 0x002fe400078e00ff */
[----:B------:R-:W-:Y:S02]  /*14220*/  IMAD.MOV.U32 R144, RZ, RZ, R95 ;  /* 0x000000ffff907224 */ /* 0x000fe400078e005f */
[----:B------:R-:W-:Y:S01]  /*14230*/  IMAD.MOV.U32 R111, RZ, RZ, R110 ;  /* 0x000000ffff6f7224 */ /* 0x000fe200078e006e */
[----:B------:R-:W-:Y:S01]  /*14240*/  MUFU.EX2 R129, R129 ;  /* 0x0000008100817308 */ /* 0x000fe20000000800 */
[----:B------:R-:W-:Y:S02]  /*14250*/  IMAD.MOV.U32 R145, RZ, RZ, R144 ;  /* 0x000000ffff917224 */ /* 0x000fe400078e0090 */
[----:B------:R-:W-:Y:S02]  /*14260*/  IMAD.MOV.U32 R144, RZ, RZ, R111 ;  /* 0x000000ffff907224 */ /* 0x000fe400078e006f */
[----:B------:R-:W-:Y:S02]  /*14270*/  IMAD.MOV.U32 R111, RZ, RZ, R106 ;  /* 0x000000ffff6f7224 */ /* 0x000fe400078e006a */
[----:B------:R-:W-:Y:S02]  /*14280*/  IMAD.MOV.U32 R110, RZ, RZ, R94 ;  /* 0x000000ffff6e7224 */ /* 0x000fe400078e005e */
[----:B------:R-:W-:Y:S01]  /*14290*/  IMAD.U32 R162, RZ, RZ, UR19 ;  /* 0x00000013ffa27e24 */ /* 0x000fe2000f8e00ff */
        /* <DEDUP_REMOVED lines=9> */
[----:B---3--:R-:W-:Y:S01]  /*14330*/  LOP3.LUT R9, R157, UR27, R7, 0x96, !PT ;  /* 0x0000001b9d097c12 */ /* 0x008fe2000f8e9607 */
[C---:B------:R-:W-:Y:S01]  /*14340*/  FMUL.FTZ R7, R48.reuse, R147 ;  /* 0x0000009330077220 */ /* 0x040fe20000410000 */
[----:B------:R-:W-:Y:S01]  /*14350*/  LOP3.LUT R185, R171, UR17, R156, 0x96, !PT ;  /* 0x00000011abb97c12 */ /* 0x000fe2000f8e969c */
[----:B----4-:R-:W-:Y:S01]  /*14360*/  FFMA.FTZ R48, R48, R11, R47 ;  /* 0x0000000b30307223 */ /* 0x010fe2000001002f */
[----:B------:R-:W-:Y:S01]  /*14370*/  F2FP.BF16.PACK_AB R47, R43, R47 ;  /* 0x0000002f2b2f723e */ /* 0x000fe200000010ff */
[----:B------:R-:W-:Y:S01]  /*14380*/  IMAD.WIDE.U32 R10, R9, -0x326172a9, RZ ;  /* 0xcd9e8d57090a7825 */ /* 0x000fe200078e00ff */
[----:B------:R-:W-:Y:S03]  /*14390*/  LOP3.LUT R162, R157, UR27, R162, 0x96, !PT ;  /* 0x0000001b9da27c12 */ /* 0x000fe6000f8e96a2 */
[----:B------:R-:W-:Y:S01]  /*143a0*/  MUFU.EX2 R192, R192 ;  /* 0x000000c000c07308 */ /* 0x000fe20000000800 */
[----:B------:R-:W-:Y:S01]  /*143b0*/  IMAD.WIDE.U32 R184, R185, -0x326172a9, RZ ;  /* 0xcd9e8d57b9b87825 */ /* 0x000fe200078e00ff */
[----:B------:R-:W-:Y:S03]  /*143c0*/  LOP3.LUT R90, R11, UR7, R212, 0x96, !PT ;  /* 0x000000070b5a7c12 */ /* 0x000fe6000f8e96d4 */
[C---:B------:R-:W-:Y:S01]  /*143d0*/  FMUL.FTZ R11, R36.reuse, R135 ;  /* 0x00000087240b7220 */ /* 0x040fe20000410000 */
[----:B------:R-:W-:Y:S01]  /*143e0*/  LOP3.LUT R75, R185, UR26, R10, 0x96, !PT ;  /* 0x0000001ab94b7c12 */ /* 0x000fe2000f8e960a */
[----:B------:R1:W2:Y:S01]  /*143f0*/  LDL.S16 R135, [R1+0x17c] ;  /* 0x00017c0001877983 */ /* 0x0002a20000100600 */
[----:B------:R-:W-:Y:S02]  /*14400*/  FMUL.FTZ R10, R36, R134 ;  /* 0x00000086240a7220 */ /* 0x000fe40000410000 */
[----:B------:R-:W3:Y:S01]  /*14410*/  MUFU.EX2 R46, R8 ;  /* 0x00000008002e7308 */ /* 0x000ee20000000800 */
[----:B------:R-:W-:Y:S01]  /*14420*/  IMAD.WIDE.U32 R90, R90, -0x2daee0ad, RZ ;  /* 0xd2511f535a5a7825 */ /* 0x000fe200078e00ff */
[----:B------:R1:W4:Y:S03]  /*14430*/  LDL.S16 R134, [R1+0x178] ;  /* 0x0001780001867983 */ /* 0x0003260000100600 */
[----:B------:R-:W-:Y:S01]  /*14440*/  FMUL.FTZ R9, R37, R133 ;  /* 0x0000008525097220 */ /* 0x000fe20000410000 */
[----:B------:R-:W-:Y:S01]  /*14450*/  LOP3.LUT R41, R91, UR25, R170, 0x96, !PT ;  /* 0x000000195b297c12 */ /* 0x000fe2000f8e96aa */
[----:B------:R-:W-:Y:S03]  /*14460*/  IMAD.WIDE.U32 R94, R75, -0x2daee0ad, RZ ;  /* 0xd2511f534b5e7825 */ /* 0x000fe600078e00ff */
[----:B------:R-:W1:Y:S01]  /*14470*/  MUFU.EX2 R110, R110 ;  /* 0x0000006e006e7308 */ /* 0x000e620000000800 */
[----:B------:R-:W-:Y:S02]  /*14480*/  FFMA.FTZ R63, R36, R63, R59 ;  /* 0x0000003f243f7223 */ /* 0x000fe4000001003b */
[----:B------:R-:W-:Y:S02]  /*14490*/  FADD.FTZ R48, R43, R48 ;  /* 0x000000302b307221 */ /* 0x000fe40000010000 */
[----:B------:R-:W-:Y:S05]  /*144a0*/  IMAD.WIDE.U32 R162, R162, -0x326172a9, RZ ;  /* 0xcd9e8d57a2a27825 */ /* 0x000fea00078e00ff */
[----:B------:R-:W-:Y:S01]  /*144b0*/  MUFU.EX2 R120, R120 ;  /* 0x0000007800787308 */ /* 0x000fe20000000800 */
[----:B---3--:R-:W-:Y:S01]  /*144c0*/  F2FP.BF16.PACK_AB R43, R39, R46 ;  /* 0x0000002e272b723e */ /* 0x008fe200000010ff */
[C---:B------:R-:W-:Y:S02]  /*144d0*/  FMUL.FTZ R8, R37.reuse, R132 ;  /* 0x0000008425087220 */ /* 0x040fe40000410000 */
[----:B------:R-:W-:Y:S01]  /*144e0*/  FFMA.FTZ R37, R37, R14, R46 ;  /* 0x0000000e25257223 */ /* 0x000fe2000001002e */
[----:B------:R-:W-:Y:S01]  /*144f0*/  F2FP.BF16.PACK_AB R46, R186, R187 ;  /* 0x000000bbba2e723e */ /* 0x000fe200000010ff */
[----:B------:R-:W-:Y:S01]  /*14500*/  FMUL.FTZ R14, R36, R138 ;  /* 0x0000008a240e7220 */ /* 0x000fe20000410000 */
[----:B------:R-:W-:Y:S01]  /*14510*/  LOP3.LUT R36, R95, UR23, R90, 0x96, !PT ;  /* 0x000000175f247c12 */ /* 0x000fe2000f8e965a */
[----:B------:R-:W-:Y:S02]  /*14520*/  IMAD.WIDE.U32 R90, R41, -0x326172a9, RZ ;  /* 0xcd9e8d57295a7825 */ /* 0x000fe400078e00ff */
[----:B------:R-:W-:Y:S02]  /*14530*/  MUFU.EX2 R138, R145 ;  /* 0x00000091008a7308 */ /* 0x000fe40000000800 */
[----:B------:R-:W-:Y:S01]  /*14540*/  FADD.FTZ R41, R39, R37 ;  /* 0x0000002527297221 */ /* 0x000fe20000010000 */
[----:B------:R-:W-:Y:S01]  /*14550*/  LOP3.LUT R75, R91, UR24, R184, 0x96, !PT ;  /* 0x000000185b4b7c12 */ /* 0x000fe2000f8e96b8 */
[----:B------:R-:W-:Y:S01]  /*14560*/  IMAD.WIDE.U32 R122, R36, -0x326172a9, RZ ;  /* 0xcd9e8d57247a7825 */ /* 0x000fe200078e00ff */
[C---:B------:R-:W-:Y:S03]  /*14570*/  F2FP.BF16.PACK_AB R39, R40.reuse, R59 ;  /* 0x0000003b2827723e */ /* 0x040fe600000010ff */
[----:B------:R-:W-:Y:S02]  /*14580*/  IMAD.WIDE.U32 R132, R75, -0x2daee0ad, RZ ;  /* 0xd2511f534b847825 */ /* 0x000fe400078e00ff */
[----:B------:R-:W-:Y:S02]  /*14590*/  MUFU.EX2 R70, R70 ;  /* 0x0000004600467308 */ /* 0x000fe40000000800 */
[----:B------:R-:W-:Y:S01]  /*145a0*/  FADD.FTZ R75, R187, R168 ;  /* 0x000000a8bb4b7221 */ /* 0x000fe20000010000 */
[----:B------:R-:W-:Y:S01]  /*145b0*/  LOP3.LUT R37, R133, UR14, R94, 0x96, !PT ;  /* 0x0000000e85257c12 */ /* 0x000fe2000f8e965e */
[----:B------:R-:W-:Y:S01]  /*145c0*/  FADD.FTZ R59, R40, R63 ;  /* 0x0000003f283b7221 */ /* 0x000fe20000010000 */
[----:B------:R-:W-:Y:S01]  /*145d0*/  LOP3.LUT R94, R123, UR21, R90, 0x96, !PT ;  /* 0x000000157b5e7c12 */ /* 0x000fe2000f8e965a */
[----:B------:R-:W-:Y:S01]  /*145e0*/  FADD.FTZ R63, R79, R48 ;  /* 0x000000304f3f7221 */ /* 0x000fe20000010000 */
[----:B-1----:R-:W-:Y:S01]  /*145f0*/  F2FP.BF16.PACK_AB R79, R110, R79 ;  /* 0x0000004f6e4f723e */ /* 0x002fe200000010ff */
[----:B------:R-:W-:Y:S01]  /*14600*/  IMAD.WIDE.U32 R36, R37, -0x326172a9, RZ ;  /* 0xcd9e8d5725247825 */ /* 0x000fe200078e00ff */
[----:B------:R-:W-:Y:S01]  /*14610*/  PRMT R40, R47, 0x7632, R40 ;  /* 0x000076322f287816 */ /* 0x000fe20000000028 */
[----:B------:R-:W-:Y:S02]  /*14620*/  MUFU.EX2 R76, R76 ;  /* 0x0000004c004c7308 */ /* 0x000fe40000000800 */
[----:B------:R-:W-:Y:S01]  /*14630*/  IMAD.WIDE.U32 R94, R94, -0x2daee0ad, RZ ;  /* 0xd2511f535e5e7825 */ /* 0x000fe200078e00ff */
[----:B------:R-:W-:Y:S03]  /*14640*/  LOP3.LUT R122, R37, UR13, R122, 0x96, !PT ;  /* 0x0000000d257a7c12 */ /* 0x000fe6000f8e967a */
[----:B------:R-:W-:Y:S01]  /*14650*/  FADD.FTZ R75, R186, R75 ;  /* 0x0000004bba4b7221 */ /* 0x000fe20000010000 */
[----:B------:R-:W-:Y:S01]  /*14660*/  LOP3.LUT R132, R95, UR5, R132, 0x96, !PT ;  /* 0x000000055f847c12 */ /* 0x000fe2000f8e9684 */
[----:B------:R-:W-:Y:S01]  /*14670*/  IMAD.WIDE.U32 R122, R122, -0x2daee0ad, RZ ;  /* 0xd2511f537a7a7825 */ /* 0x000fe200078e00ff */
[----:B------:R-:W-:Y:S01]  /*14680*/  LEA R186, P4, R143, R206, 0x1 ;  /* 0x000000ce8fba7211 */ /* 0x000fe200078808ff */
[----:B------:R-:W1:Y:S02]  /*14690*/  MUFU.EX2 R90, R38 ;  /* 0x00000026005a7308 */ /* 0x000e640000000800 */
[----:B------:R-:W-:Y:S01]  /*146a0*/  IMAD.WIDE.U32 R132, R132, -0x326172a9, RZ ;  /* 0xcd9e8d5784847825 */ /* 0x000fe200078e00ff */
[----:B------:R-:W-:Y:S02]  /*146b0*/  LOP3.LUT R94, R123, UR6, R94, 0x96, !PT ;  /* 0x000000067b5e7c12 */ /* 0x000fe4000f8e965e */
[----:B------:R-:W-:Y:S01]  /*146c0*/  LOP3.LUT R106, R122, 0xff, RZ, 0xc0, !PT ;  /* 0x000000ff7a6a7812 */ /* 0x000fe200078ec0ff */
[----:B------:R-:W-:Y:S01]  /*146d0*/  FADD.FTZ R110, R110, R63 ;  /* 0x0000003f6e6e7221 */ /* 0x000fe20000010000 */
[----:B------:R-:W-:Y:S02]  /*146e0*/  LOP3.LUT R36, R133, UR16, R36, 0x96, !PT ;  /* 0x0000001085247c12 */ /* 0x000fe4000f8e9624 */
[----:B------:R-:W-:Y:S01]  /*146f0*/  SHF.R.U32.HI R91, RZ, 0x18, R122 ;  /* 0x00000018ff5b7819 */ /* 0x000fe2000001167a */
[----:B------:R-:W-:Y:S01]  /*14700*/  MUFU.EX2 R127, R127 ;  /* 0x0000007f007f7308 */ /* 0x000fe20000000800 */
[----:B------:R-:W-:Y:S02]  /*14710*/  LOP3.LUT R37, R36, 0xff, RZ, 0xc0, !PT ;  /* 0x000000ff24257812 */ /* 0x000fe400078ec0ff */
[----:B------:R-:W-:Y:S01]  /*14720*/  LEA.HI.X.SX32 R187, R143, R207, 0x1, P4 ;  /* 0x000000cf8fbb7211 */ /* 0x000fe200020f0eff */
[----:B------:R-:W-:Y:S01]  /*14730*/  IMAD R143, R152, 0x38, R143 ;  /* 0x00000038988f7824 */ /* 0x000fe200078e028f */
[----:B------:R-:W-:Y:S02]  /*14740*/  ISETP.LE.U32.AND P1, PT, R37, UR15, PT ;  /* 0x0000000f25007c0c */ /* 0x000fe4000bf23070 */
[----:B------:R-:W-:Y:S02]  /*14750*/  LOP3.LUT R37, R36, 0xffff, RZ, 0xc0, !PT ;  /* 0x0000ffff24257812 */ /* 0x000fe400078ec0ff */
[----:B------:R-:W-:Y:S01]  /*14760*/  LOP3.LUT R107, R132, 0xff, RZ, 0xc0, !PT ;  /* 0x000000ff846b7812 */ /* 0x000fe200078ec0ff */
[----:B------:R3:W3:Y:S01]  /*14770*/  MUFU.EX2 R139, R144 ;  /* 0x00000090008b7308 */ /* 0x0006e20000000800 */
[----:B------:R-:W-:Y:S02]  /*14780*/  SHF.R.U32.HI R37, RZ, 0x8, R37 ;  /* 0x00000008ff257819 */ /* 0x000fe40000011625 */
[----:B------:R-:W-:Y:S01]  /*14790*/  SHF.R.U32.HI R95, RZ, 0x10, R132 ;  /* 0x00000010ff5f7819 */ /* 0x000fe20000011684 */
[----:B-1----:R-:W-:Y:S01]  /*147a0*/  FADD.FTZ R48, R90, R41 ;  /* 0x000000295a307221 */ /* 0x002fe20000010000 */
[----:B------:R-:W-:Y:S02]  /*147b0*/  LOP3.LUT R37, R37, 0xffff, RZ, 0xc0, !PT ;  /* 0x0000ffff25257812 */ /* 0x000fe400078ec0ff */
[----:B------:R-:W-:Y:S01]  /*147c0*/  PRMT R38, R45, 0x7632, R38 ;  /* 0x000076322d267816 */ /* 0x000fe20000000026 */
[----:B------:R-:W-:Y:S01]  /*147d0*/  @!P1 HFMA2.BF16_V2 R137, -RZ.H0_H0, RZ.H0_H0, -R45.H0_H0 ;  /* 0x200000ffff899231 */ /* 0x000fe2000034092d */
[----:B------:R-:W-:Y:S01]  /*147e0*/  ISETP.LE.U32.AND P2, PT, R37, UR15, PT ;  /* 0x0000000f25007c0c */ /* 0x000fe2000bf43070 */
[C---:B------:R-:W-:Y:S01]  /*147f0*/  FADD.FTZ R63, R71.reuse, R48 ;  /* 0x00000030473f7221 */ /* 0x040fe20000010000 */
[--C-:B------:R-:W-:Y:S01]  /*14800*/  SHF.R.U32.HI R37, RZ, 0x18, R36.reuse ;  /* 0x00000018ff257819 */ /* 0x100fe20000011624 */
[----:B------:R-:W-:Y:S01]  /*14810*/  MUFU.EX2 R140, R69 ;  /* 0x00000045008c7308 */ /* 0x000fe20000000800 */
[----:B------:R-:W-:Y:S01]  /*14820*/  SHF.R.U32.HI R36, RZ, 0x10, R36 ;  /* 0x00000010ff247819 */ /* 0x000fe20000011624 */
[----:B------:R1:W-:Y:S01]  /*14830*/  @!P1 STL.S16 [R1+0x184], R137 ;  /* 0x0001848901009387 */ /* 0x0003e20000100600 */
[----:B------:R-:W-:Y:S02]  /*14840*/  F2FP.BF16.PACK_AB R41, R71, R90 ;  /* 0x0000005a4729723e */ /* 0x000fe400000010ff */
[----:B------:R-:W-:Y:S02]  /*14850*/  LOP3.LUT R36, R36, 0xff, RZ, 0xc0, !PT ;  /* 0x000000ff24247812 */ /* 0x000fe400078ec0ff */
[----:B------:R-:W-:Y:S02]  /*14860*/  LOP3.LUT R48, R122, 0xffff, RZ, 0xc0, !PT ;  /* 0x0000ffff7a307812 */ /* 0x000fe400078ec0ff */
[----:B------:R-:W-:Y:S01]  /*14870*/  ISETP.LE.U32.AND P3, PT, R36, UR15, PT ;  /* 0x0000000f24007c0c */ /* 0x000fe2000bf63070 */
[----:B------:R-:W-:Y:S01]  /*14880*/  @!P2 HFMA2.BF16_V2 R136, -RZ.H0_H0, RZ.H0_H0, -R38.H0_H0 ;  /* 0x200000ffff88a231 */ /* 0x000fe20000340926 */
[----:B------:R-:W-:Y:S01]  /*14890*/  LOP3.LUT R36, R132, 0xffff, RZ, 0xc0, !PT ;  /* 0x0000ffff84247812 */ /* 0x000fe200078ec0ff */
[----:B---3--:R-:W-:Y:S01]  /*148a0*/  FADD.FTZ R144, R142, R75 ;  /* 0x0000004b8e907221 */ /* 0x008fe20000010000 */
[----:B------:R-:W-:Y:S01]  /*148b0*/  SHF.R.U32.HI R90, RZ, 0x10, R122 ;  /* 0x00000010ff5a7819 */ /* 0x000fe2000001167a */
[----:B------:R-:W3:Y:S01]  /*148c0*/  MUFU.EX2 R133, R111 ;  /* 0x0000006f00857308 */ /* 0x000ee20000000800 */
[----:B------:R-:W-:Y:S01]  /*148d0*/  SHF.R.U32.HI R36, RZ, 0x8, R36 ;  /* 0x00000008ff247819 */ /* 0x000fe20000011624 */
[----:B------:R1:W-:Y:S01]  /*148e0*/  @!P2 STL.S16 [R1+0x180], R136 ;  /* 0x000180880100a387 */ /* 0x0003e20000100600 */
[----:B------:R-:W-:Y:S01]  /*148f0*/  PRMT R122, R136, 0x7610, R122 ;  /* 0x00007610887a7816 */ /* 0x000fe2000000007a */
[----:B------:R-:W-:Y:S01]  /*14900*/  FADD.FTZ R110, R139, R110 ;  /* 0x0000006e8b6e7221 */ /* 0x000fe20000010000 */
[----:B------:R-:W-:Y:S02]  /*14910*/  LOP3.LUT R36, R36, 0xffff, RZ, 0xc0, !PT ;  /* 0x0000ffff24247812 */ /* 0x000fe400078ec0ff */
[----:B------:R-:W-:Y:S02]  /*14920*/  ISETP.LE.U32.AND P0, PT, R37, UR15, PT ;  /* 0x0000000f25007c0c */ /* 0x000fe4000bf03070 */
[----:B------:R-:W-:Y:S01]  /*14930*/  ISETP.LE.U32.AND P5, PT, R36, UR15, PT ;  /* 0x0000000f24007c0c */ /* 0x000fe2000bfa3070 */
[----:B------:R-:W-:Y:S01]  /*14940*/  MUFU.EX2 R111, R181 ;  /* 0x000000b5006f7308 */ /* 0x000fe20000000800 */
[----:B------:R-:W-:Y:S02]  /*14950*/  LOP3.LUT R36, R94, 0xff, RZ, 0xc0, !PT ;  /* 0x000000ff5e247812 */ /* 0x000fe400078ec0ff */
[----:B------:R-:W-:Y:S02]  /*14960*/  SHF.R.U32.HI R37, RZ, 0x18, R132 ;  /* 0x00000018ff257819 */ /* 0x000fe40000011684 */
[----:B------:R-:W-:Y:S02]  /*14970*/  ISETP.LE.U32.AND P4, PT, R36, UR15, PT ;  /* 0x0000000f24007c0c */ /* 0x000fe4000bf83070 */
[----:B------:R-:W-:Y:S02]  /*14980*/  PRMT R36, R45, 0x5410, R38 ;  /* 0x000054102d247816 */ /* 0x000fe40000000026 */
[----:B------:R-:W-:Y:S01]  /*14990*/  @!P2 PRMT R38, R122, 0x5410, RZ ;  /* 0x000054107a26a816 */ /* 0x000fe200000000ff */
[----:B------:R-:W-:Y:S01]  /*149a0*/  FADD.FTZ R122, R120, R59 ;  /* 0x0000003b787a7221 */ /* 0x000fe20000010000 */
[----:B------:R-:W-:Y:S01]  /*149b0*/  PRMT R132, R137, 0x7610, R132 ;  /* 0x0000761089847816 */ /* 0x000fe20000000084 */
[----:B------:R-:W-:Y:S01]  /*149c0*/  MUFU.EX2 R73, R73 ;  /* 0x0000004900497308 */ /* 0x000fe20000000800 */
[C---:B------:R-:W-:Y:S01]  /*149d0*/  F2FP.BF16.PACK_AB R71, R121.reuse, R120 ;  /* 0x000000787947723e */ /* 0x040fe200000010ff */
[----:B------:R-:W-:Y:S01]  /*149e0*/  FADD.FTZ R122, R121, R122 ;  /* 0x0000007a797a7221 */ /* 0x000fe20000010000 */
[----:B------:R-:W-:Y:S01]  /*149f0*/  ISETP.LE.U32.AND P6, PT, R37, UR15, PT ;  /* 0x0000000f25007c0c */ /* 0x000fe2000bfc3070 */
[----:B------:R-:W-:Y:S01]  /*14a00*/  STG.E.U16 [R206.64+0x2], R38 ;  /* 0x00000226ce007986 */ /* 0x000fe2000c10151c */
[----:B------:R-:W-:Y:S02]  /*14a10*/  LOP3.LUT R37, R94, 0xffff, RZ, 0xc0, !PT ;  /* 0x0000ffff5e257812 */ /* 0x000fe400078ec0ff */
[----:B------:R-:W-:Y:S02]  /*14a20*/  @!P1 PRMT R45, R132, 0x5410, RZ ;  /* 0x00005410842d9816 */ /* 0x000fe400000000ff */
[----:B------:R-:W-:Y:S01]  /*14a30*/  SHF.R.U32.HI R37, RZ, 0x8, R37 ;  /* 0x00000008ff257819 */ /* 0x000fe20000011625 */
[----:B-1----:R-:W-:Y:S01]  /*14a40*/  MUFU.EX2 R137, R221 ;  /* 0x000000dd00897308 */ /* 0x002fe20000000800 */
[----:B---3--:R-:W-:Y:S01]  /*14a50*/  F2FP.BF16.PACK_AB R75, R133, R142 ;  /* 0x0000008e854b723e */ /* 0x008fe200000010ff */
[----:B------:R1:W-:Y:S01]  /*14a60*/  STG.E.U16 [R206.64], R45 ;  /* 0x0000002dce007986 */ /* 0x0003e2000c10151c */
[----:B------:R-:W-:Y:S01]  /*14a70*/  LOP3.LUT R37, R37, 0xffff, RZ, 0xc0, !PT ;  /* 0x0000ffff25257812 */ /* 0x000fe200078ec0ff */
[----:B------:R-:W-:Y:S01]  /*14a80*/  FADD.FTZ R142, R133, R144 ;  /* 0x00000090858e7221 */ /* 0x000fe20000010000 */
[----:B------:R-:W-:Y:S02]  /*14a90*/  IADD3 R143, R143, 0x1, RZ ;  /* 0x000000018f8f7810 */ /* 0x000fe40007ffe0ff */
[----:B------:R-:W-:Y:S02]  /*14aa0*/  ISETP.LE.U32.AND P2, PT, R37, UR15, PT ;  /* 0x0000000f25007c0c */ /* 0x000fe4000bf43070 */
[----:B------:R-:W-:Y:S01]  /*14ab0*/  PRMT R37, R47, 0x5410, R40 ;  /* 0x000054102f257816 */ /* 0x000fe20000000028 */
[----:B------:R-:W-:Y:S01]  /*14ac0*/  MUFU.EX2 R121, R220 ;  /* 0x000000dc00797308 */ /* 0x000fe20000000800 */
[----:B------:R-:W-:Y:S02]  /*14ad0*/  @P6 LOP3.LUT R214, R214, 0x800, RZ, 0xfc, !PT ;  /* 0x00000800d6d66812 */ /* 0x000fe400078efcff */
[----:B------:R-:W-:Y:S02]  /*14ae0*/  ISETP.LE.U32.AND P6, PT, R106, UR15, PT ;  /* 0x0000000f6a007c0c */ /* 0x000fe4000bfc3070 */
[----:B------:R-:W-:Y:S02]  /*14af0*/  LOP3.LUT R214, R214, 0xffffefff, RZ, 0xc0, !PT ;  /* 0xffffefffd6d67812 */ /* 0x000fe400078ec0ff */
[----:B------:R-:W-:Y:S03]  /*14b00*/  LOP3.LUT R95, R95, 0xff, RZ, 0xc0, !PT ;  /* 0x000000ff5f5f7812 */ /* 0x000fe600078ec0ff */
[----:B------:R3:W3:Y:S01]  /*14b10*/  MUFU.EX2 R136, R67 ;  /* 0x0000004300887308 */ /* 0x0006e20000000800 */
[----:B------:R-:W-:Y:S09]  /*14b20*/  ISETP.LE.U32.AND P1, PT, R95, UR15, PT ;  /* 0x0000000f5f007c0c */ /* 0x000ff2000bf23070 */
[----:B-1----:R1:W-:Y:S10]  /*14b30*/  MUFU.EX2 R45, R61 ;  /* 0x0000003d002d7308 */ /* 0x0023f40000000800 */
[----:B------:R-:W-:Y:S01]  /*14b40*/  MUFU.EX2 R132, R180 ;  /* 0x000000b400847308 */ /* 0x000fe20000000800 */
[----:B---3--:R-:W-:Y:S01]  /*14b50*/  F2FP.BF16.PACK_AB R67, R190, R191 ;  /* 0x000000bfbe43723e */ /* 0x008fe200000010ff */
[----:B------:R-:W-:Y:S02]  /*14b60*/  FADD.FTZ R38, R136, R63 ;  /* 0x0000003f88267221 */ /* 0x000fe40000010000 */
[----:B------:R-:W-:Y:S06]  /*14b70*/  FADD.FTZ R63, R73, R122 ;  /* 0x0000007a493f7221 */ /* 0x000fec0000010000 */
[----:B------:R-:W-:Y:S01]  /*14b80*/  MUFU.EX2 R59, R189 ;  /* 0x000000bd003b7308 */ /* 0x000fe20000000800 */
[----:B-1----:R-:W-:Y:S09]  /*14b90*/  FADD.FTZ R61, R191, R142 ;  /* 0x0000008ebf3d7221 */ /* 0x002ff20000010000 */
        /* <DEDUP_REMOVED lines=10> */
[----:B--2---:R-:W-:Y:S09]  /*14c40*/  @!P3 HFMA2.BF16_V2 R135, -RZ.H0_H0, RZ.H0_H0, -R47.H0_H0 ;  /* 0x200000ffff87b231 */ /* 0x004ff2000034092f */
[----:B------:R-:W-:Y:S01]  /*14c50*/  MUFU.EX2 R99, R99 ;  /* 0x0000006300637308 */ /* 0x000fe20000000800 */
[----:B----4-:R-:W-:Y:S01]  /*14c60*/  @!P0 HFMA2.BF16_V2 R134, -RZ.H0_H0, RZ.H0_H0, -R40.H0_H0 ;  /* 0x200000ffff868231 */ /* 0x010fe20000340928 */
[----:B------:R-:W-:Y:S01]  /*14c70*/  PRMT R123, R135, 0x7610, R123 ;  /* 0x00007610877b7816 */ /* 0x000fe2000000007b */
[----:B------:R1:W-:Y:S03]  /*14c80*/  @!P3 STL.S16 [R1+0x17c], R135 ;  /* 0x00017c870100b387 */ /* 0x0003e60000100600 */
[----:B------:R-:W-:Y:S01]  /*14c90*/  PRMT R141, R134, 0x7610, R141 ;  /* 0x00007610868d7816 */ /* 0x000fe2000000008d */
[----:B------:R2:W-:Y:S01]  /*14ca0*/  @!P0 STL.S16 [R1+0x178], R134 ;  /* 0x0001788601008387 */ /* 0x0005e20000100600 */
[----:B------:R-:W-:Y:S02]  /*14cb0*/  @!P3 PRMT R47, R123, 0x5410, RZ ;  /* 0x000054107b2fb816 */ /* 0x000fe400000000ff */
[----:B------:R-:W-:Y:S01]  /*14cc0*/  @!P0 PRMT R40, R141, 0x5410, RZ ;  /* 0x000054108d288816 */ /* 0x000fe200000000ff */
[----:B------:R-:W3:Y:S01]  /*14cd0*/  LDL.64 R160, [R1+0x1c8] ;  /* 0x0001c80001a07983 */ /* 0x000ee20000100a00 */
[----:B------:R-:W-:Y:S05]  /*14ce0*/  MUFU.EX2 R123, R65 ;  /* 0x00000041007b7308 */ /* 0x000fea0000000800 */
[----:B------:R-:W4:Y:S05]  /*14cf0*/  LDL.64 R220, [R1+0x1d0] ;  /* 0x0001d00001dc7983 */ /* 0x000f2a0000100a00 */
[----:B------:R-:W-:Y:S01]  /*14d00*/  MUFU.EX2 R175, R175 ;  /* 0x000000af00af7308 */ /* 0x000fe20000000800 */
[----:B------:R3:W4:Y:S04]  /*14d10*/  LDL.S16 R141, [R1+0x174] ;  /* 0x00017400018d7983 */ /* 0x0007280000100600 */
[----:B------:R3:W4:Y:S04]  /*14d20*/  LDL.S16 R151, [R1+0x168] ;  /* 0x0001680001977983 */ /* 0x0007280000100600 */
[----:B------:R3:W4:Y:S01]  /*14d30*/  LDL.S16 R150, [R1+0x164] ;  /* 0x0001640001967983 */ /* 0x0007220000100600 */
[----:B-1----:R-:W1:Y:S03]  /*14d40*/  MUFU.EX2 R135, R82 ;  /* 0x0000005200877308 */ /* 0x002e660000000800 */
[----:B------:R3:W4:Y:S04]  /*14d50*/  LDL.S16 R147, [R1+0x160] ;  /* 0x0001600001937983 */ /* 0x0007280000100600 */
[----:B------:R3:W4:Y:S03]  /*14d60*/  LDL.S16 R146, [R1+0x15c] ;  /* 0x00015c0001927983 */ /* 0x0007260000100600 */
[----:B--2---:R2:W2:Y:S01]  /*14d70*/  MUFU.EX2 R134, R77 ;  /* 0x0000004d00867308 */ /* 0x0044a20000000800 */
[----:B------:R2:W-:Y:S04]  /*14d80*/  STG.E.U16 [R186.64+0x2], R40 ;  /* 0x00000228ba007986 */ /* 0x0005e8000c10151c */
[----:B------:R3:W-:Y:S05]  /*14d90*/  STG.E.U16 [R186.64], R47 ;  /* 0x0000002fba007986 */ /* 0x0007ea000c10151c */
[----:B------:R-:W-:Y:S01]  /*14da0*/  MUFU.EX2 R174, R174 ;  /* 0x000000ae00ae7308 */ /* 0x000fe20000000800 */
[C---:B-1----:R-:W-:Y:S01]  /*14db0*/  F2FP.BF16.PACK_AB R69, R135.reuse, R136 ;  /* 0x000000888745723e */ /* 0x042fe200000010ff */
[----:B------:R-:W-:Y:S01]  /*14dc0*/  FADD.FTZ R136, R190, R61 ;  /* 0x0000003dbe887221 */ /* 0x000fe20000010000 */
[----:B------:R-:W-:Y:S01]  /*14dd0*/  F2FP.BF16.PACK_AB R61, R138, R121 ;  /* 0x000000798a3d723e */ /* 0x000fe200000010ff */
[----:B------:R-:W-:Y:S06]  /*14de0*/  FADD.FTZ R38, R135, R38 ;  /* 0x0000002687267221 */ /* 0x000fec0000010000 */
[----:B------:R-:W-:Y:S01]  /*14df0*/  MUFU.EX2 R98, R98 ;  /* 0x0000006200627308 */ /* 0x000fe20000000800 */
[C---:B--2---:R-:W-:Y:S01]  /*14e00*/  F2FP.BF16.PACK_AB R77, R137.reuse, R139 ;  /* 0x0000008b894d723e */ /* 0x044fe200000010ff */
[----:B------:R-:W-:Y:S04]  /*14e10*/  FADD.FTZ R137, R137, R110 ;  /* 0x0000006e89897221 */ /* 0x000fe80000010000 */
[----:B------:R-:W-:Y:S04]  /*14e20*/  FADD.FTZ R110, R140, R137 ;  /* 0x000000898c6e7221 */ /* 0x000fe80000010000 */
[----:B------:R1:W2:Y:S10]  /*14e30*/  MUFU.EX2 R40, R57 ;  /* 0x0000003900287308 */ /* 0x0002b40000000800 */
        /* <DEDUP_REMOVED lines=17> */
[----:B------:R-:W-:Y:S04]  /*14f50*/  UIADD3 UR17, UR27, 0x1, URZ ;  /* 0x000000011b117890 */ /* 0x000fe8000fffe03f */
[----:B------:R-:W-:Y:S01]  /*14f60*/  IMAD.WIDE.U32 R148, R148, -0x326172a9, RZ ;  /* 0xcd9e8d5794947825 */ /* 0x000fe200078e00ff */
[----:B----4-:R-:W-:Y:S04]  /*14f70*/  LOP3.LUT R65, R163, UR7, R220, 0x96, !PT ;  /* 0x00000007a3417c12 */ /* 0x010fe8000f8e96dc */
[----:B------:R-:W-:Y:S01]  /*14f80*/  LOP3.LUT R47, R149, UR26, R162, 0x96, !PT ;  /* 0x0000001a952f7c12 */ /* 0x000fe2000f8e96a2 */
[----:B------:R-:W-:Y:S01]  /*14f90*/  IMAD.WIDE.U32 R144, R65, -0x2daee0ad, RZ ;  /* 0xd2511f5341907825 */ /* 0x000fe200078e00ff */
[C---:B------:R-:W-:Y:S03]  /*14fa0*/  F2FP.BF16.PACK_AB R65, R134.reuse, R73 ;  /* 0x000000498641723e */ /* 0x040fe600000010ff */
[----:B------:R-:W-:Y:S01]  /*14fb0*/  IMAD.WIDE.U32 R190, R47, -0x2daee0ad, RZ ;  /* 0xd2511f532fbe7825 */ /* 0x000fe200078e00ff */
[----:B------:R-:W-:Y:S03]  /*14fc0*/  LOP3.LUT R47, R145, UR25, R160, 0x96, !PT ;  /* 0x00000019912f7c12 */ /* 0x000fe6000f8e96a0 */
[----:B------:R-:W-:Y:S01]  /*14fd0*/  FADD.FTZ R134, R134, R63 ;  /* 0x0000003f86867221 */ /* 0x000fe20000010000 */
[----:B------:R-:W-:Y:S01]  /*14fe0*/  LOP3.LUT R73, R191, UR23, R144, 0x96, !PT ;  /* 0x00000017bf497c12 */ /* 0x000fe2000f8e9690 */
[----:B------:R-:W-:Y:S01]  /*14ff0*/  IMAD.WIDE.U32 R180, R47, -0x326172a9, RZ ;  /* 0xcd9e8d572fb47825 */ /* 0x000fe200078e00ff */
[----:B------:R-:W-:Y:S01]  /*15000*/  F2FP.BF16.PACK_AB R63, R123, R140 ;  /* 0x0000008c7b3f723e */ /* 0x000fe200000010ff */
[----:B------:R-:W-:Y:S02]  /*15010*/  @!P4 HFMA2.BF16_V2 R147, -RZ.H0_H0, RZ.H0_H0, -R75.H0_H0 ;  /* 0x200000ffff93c231 */ /* 0x000fe4000034094b */
[----:B------:R-:W-:Y:S01]  /*15020*/  FADD.FTZ R81, R45, R134 ;  /* 0x000000862d517221 */ /* 0x000fe20000010000 */
[----:B-1----:R-:W-:Y:S01]  /*15030*/  LOP3.LUT R57, R181, UR24, R148, 0x96, !PT ;  /* 0x00000018b5397c12 */ /* 0x002fe2000f8e9694 */
[----:B------:R-:W-:Y:S02]  /*15040*/  FADD.FTZ R47, R123, R110 ;  /* 0x0000006e7b2f7221 */ /* 0x000fe40000010000 */
[----:B------:R-:W-:Y:S02]  /*15050*/  FADD.FTZ R123, R121, R38 ;  /* 0x00000026797b7221 */ /* 0x000fe40000010000 */
[----:B------:R-:W-:Y:S02]  /*15060*/  IMAD.WIDE.U32 R188, R57, -0x2daee0ad, RZ ;  /* 0xd2511f5339bc7825 */ /* 0x000fe400078e00ff */
[----:B------:R2:W1:Y:S02]  /*15070*/  MUFU.EX2 R57, R83 ;  /* 0x0000005300397308 */ /* 0x0004640000000800 */
[----:B------:R-:W-:Y:S01]  /*15080*/  FADD.FTZ R38, R138, R123 ;  /* 0x0000007b8a267221 */ /* 0x000fe20000010000 */
[----:B------:R-:W-:Y:S01]  /*15090*/  LOP3.LUT R190, R189, UR14, R190, 0x96, !PT ;  /* 0x0000000ebdbe7c12 */ /* 0x000fe2000f8e96be */
[----:B------:R-:W-:Y:S04]  /*150a0*/  IMAD.WIDE.U32 R138, R73, -0x326172a9, RZ ;  /* 0xcd9e8d57498a7825 */ /* 0x000fe800078e00ff */
[----:B------:R-:W-:Y:S01]  /*150b0*/  FADD.FTZ R73, R59, R136 ;  /* 0x000000883b497221 */ /* 0x000fe20000010000 */
[----:B------:R-:W-:Y:S01]  /*150c0*/  LOP3.LUT R180, R139, UR21, R180, 0x96, !PT ;  /* 0x000000158bb47c12 */ /* 0x000fe2000f8e96b4 */
[----:B------:R-:W-:Y:S01]  /*150d0*/  IMAD.WIDE.U32 R190, R190, -0x326172a9, RZ ;  /* 0xcd9e8d57bebe7825 */ /* 0x000fe200078e00ff */
[----:B------:R-:W-:Y:S02]  /*150e0*/  F2FP.BF16.PACK_AB R59, R120, R59 ;  /* 0x0000003b783b723e */ /* 0x000fe400000010ff */
[----:B------:R-:W-:Y:S01]  /*150f0*/  PRMT R139, R147, 0x7610, R139 ;  /* 0x00007610938b7816 */ /* 0x000fe2000000008b */
[----:B------:R-:W-:Y:S01]  /*15100*/  IMAD.WIDE.U32 R180, R180, -0x2daee0ad, RZ ;  /* 0xd2511f53b4b47825 */ /* 0x000fe200078e00ff */
[----:B------:R-:W-:Y:S03]  /*15110*/  LOP3.LUT R110, R191, UR13, R138, 0x96, !PT ;  /* 0x0000000dbf6e7c12 */ /* 0x000fe6000f8e968a */
[----:B------:R-:W-:Y:S01]  /*15120*/  FADD.FTZ R120, R120, R73 ;  /* 0x0000004978787221 */ /* 0x000fe20000010000 */
[----:B------:R-:W-:Y:S01]  /*15130*/  LOP3.LUT R188, R181, UR5, R188, 0x96, !PT ;  /* 0x00000005b5bc7c12 */ /* 0x000fe2000f8e96bc */
[--C-:B------:R-:W-:Y:S01]  /*15140*/  FADD.FTZ R42, R122, R47.reuse ;  /* 0x0000002f7a2a7221 */ /* 0x100fe20000010000 */
[----:B------:R-:W-:Y:S01]  /*15150*/  PRMT R47, R46, 0x7632, R47 ;  /* 0x000076322e2f7816 */ /* 0x000fe2000000002f */
[----:B------:R-:W-:Y:S01]  /*15160*/  FADD.FTZ R121, R111, R120 ;  /* 0x000000786f797221 */ /* 0x000fe20000010000 */
[----:B--2---:R-:W-:Y:S01]  /*15170*/  F2FP.BF16.PACK_AB R83, R40, R45 ;  /* 0x0000002d2853723e */ /* 0x004fe200000010ff */
[----:B------:R-:W-:Y:S02]  /*15180*/  IMAD.WIDE.U32 R188, R188, -0x326172a9, RZ ;  /* 0xcd9e8d57bcbc7825 */ /* 0x000fe400078e00ff */
[----:B------:R-:W-:Y:S02]  /*15190*/  @!P5 HFMA2.BF16_V2 R150, -RZ.H0_H0, RZ.H0_H0, -R47.H0_H0 ;  /* 0x200000ffff96d231 */ /* 0x000fe4000034092f */
[----:B------:R-:W-:Y:S01]  /*151a0*/  FADD.FTZ R45, R40, R81 ;  /* 0x00000051282d7221 */ /* 0x000fe20000010000 */
[----:B------:R-:W-:Y:S02]  /*151b0*/  LOP3.LUT R40, R189, UR16, R190, 0x96, !PT ;  /* 0x00000010bd287c12 */ /* 0x000fe4000f8e96be */
[----:B------:R-:W-:Y:S01]  /*151c0*/  F2FP.BF16.PACK_AB R81, R53, R122 ;  /* 0x0000007a3551723e */ /* 0x000fe200000010ff */
[----:B-1----:R-:W-:Y:S01]  /*151d0*/  FADD.FTZ R122, R57, R38 ;  /* 0x00000026397a7221 */ /* 0x002fe20000010000 */
[----:B------:R-:W-:Y:S01]  /*151e0*/  LOP3.LUT R73, R40, 0xff, RZ, 0xc0, !PT ;  /* 0x000000ff28497812 */ /* 0x000fe200078ec0ff */
[--C-:B------:R-:W-:Y:S01]  /*151f0*/  FADD.FTZ R53, R53, R42.reuse ;  /* 0x0000002a35357221 */ /* 0x100fe20000010000 */
[----:B------:R-:W-:Y:S01]  /*15200*/  PRMT R42, R43, 0x7632, R42 ;  /* 0x000076322b2a7816 */ /* 0x000fe2000000002a */
[----:B------:R-:W-:Y:S01]  /*15210*/  FADD.FTZ R38, R44, R45 ;  /* 0x0000002d2c267221 */ /* 0x000fe20000010000 */
[----:B------:R-:W-:Y:S01]  /*15220*/  ISETP.LE.U32.AND P0, PT, R73, UR15, PT ;  /* 0x0000000f49007c0c */ /* 0x000fe2000bf03070 */
[----:B------:R-:W-:Y:S01]  /*15230*/  FADD.FTZ R45, R55, R122 ;  /* 0x0000007a372d7221 */ /* 0x000fe20000010000 */
[C---:B------:R-:W-:Y:S01]  /*15240*/  F2FP.BF16.PACK_AB R73, R133.reuse, R44 ;  /* 0x0000002c8549723e */ /* 0x040fe200000010ff */
[----:B------:R-:W-:Y:S01]  /*15250*/  FADD.FTZ R133, R133, R38 ;  /* 0x0000002685857221 */ /* 0x000fe20000010000 */
[----:B------:R-:W-:Y:S01]  /*15260*/  F2FP.BF16.PACK_AB R57, R55, R57 ;  /* 0x000000393739723e */ /* 0x000fe200000010ff */
[----:B------:R-:W-:Y:S01]  /*15270*/  FADD.FTZ R38, R50, R53 ;  /* 0x0000003532267221 */ /* 0x000fe20000010000 */
[C---:B------:R-:W-:Y:S01]  /*15280*/  F2FP.BF16.PACK_AB R55, R132.reuse, R111 ;  /* 0x0000006f8437723e */ /* 0x040fe200000010ff */
[----:B------:R-:W-:Y:S01]  /*15290*/  FADD.FTZ R132, R132, R121 ;  /* 0x0000007984847221 */ /* 0x000fe20000010000 */
[----:B------:R-:W-:Y:S01]  /*152a0*/  PRMT R44, R43, 0x5410, R42 ;  /* 0x000054102b2c7816 */ /* 0x000fe2000000002a */
[C---:B------:R-:W-:Y:S01]  /*152b0*/  FADD.FTZ R111, R51.reuse, R38 ;  /* 0x00000026336f7221 */ /* 0x040fe20000010000 */
[----:B------:R-:W-:Y:S02]  /*152c0*/  SHF.R.U32.HI R38, RZ, 0x18, R40 ;  /* 0x00000018ff267819 */ /* 0x000fe40000011628 */
[----:B------:R-:W-:Y:S01]  /*152d0*/  F2FP.BF16.PACK_AB R53, R51, R50 ;  /* 0x000000323335723e */ /* 0x000fe200000010ff */
[----:B------:R-:W-:Y:S01]  /*152e0*/  @!P0 HFMA2.BF16_V2 R141, -RZ.H0_H0, RZ.H0_H0, -R43.H0_H0 ;  /* 0x200000ffff8d8231 */ /* 0x000fe2000034092b */
[----:B------:R-:W-:Y:S02]  /*152f0*/  PRMT R50, R75, 0x7632, R50 ;  /* 0x000076324b327816 */ /* 0x000fe40000000032 */
[----:B------:R-:W-:Y:S02]  /*15300*/  F2FP.BF16.PACK_AB R51, R49, R106 ;  /* 0x0000006a3133723e */ /* 0x000fe400000010ff */
[----:B------:R-:W-:Y:S01]  /*15310*/  PRMT R123, R141, 0x7610, R123 ;  /* 0x000076108d7b7816 */ /* 0x000fe2000000007b */
[----:B------:R1:W-:Y:S01]  /*15320*/  @!P0 STL.S16 [R1+0x174], R141 ;  /* 0x0001748d01008387 */ /* 0x0003e20000100600 */
[----:B------:R-:W-:Y:S02]  /*15330*/  @!P2 HFMA2.BF16_V2 R146, -RZ.H0_H0, RZ.H0_H0, -R50.H0_H0 ;  /* 0x200000ffff92a231 */ /* 0x000fe40000340932 */
[----:B------:R-:W-:Y:S02]  /*15340*/  @!P0 PRMT R43, R123, 0x5410, RZ ;  /* 0x000054107b2b8816 */ /* 0x000fe400000000ff */
[CC--:B------:R-:W-:Y:S02]  /*15350*/  LEA R122, P0, R143.reuse, R206.reuse, 0x1 ;  /* 0x000000ce8f7a7211 */ /* 0x0c0fe400078008ff */
[----:B------:R-:W-:Y:S02]  /*15360*/  PRMT R136, R146, 0x7610, R136 ;  /* 0x0000761092887816 */ /* 0x000fe40000000088 */
[-C--:B------:R-:W-:Y:S02]  /*15370*/  LEA.HI.X.SX32 R123, R143, R207.reuse, 0x1, P0 ;  /* 0x000000cf8f7b7211 */ /* 0x080fe400000f0eff */
[----:B------:R-:W-:Y:S01]  /*15380*/  ISETP.LE.U32.AND P0, PT, R38, UR15, PT ;  /* 0x0000000f26007c0c */ /* 0x000fe2000bf03070 */
[----:B------:R2:W3:Y:S01]  /*15390*/  LDL.S16 R143, [R1+0x158] ;  /* 0x00015800018f7983 */ /* 0x0004e20000100600 */
[----:B------:R-:W-:Y:S02]  /*153a0*/  SHF.R.U32.HI R38, RZ, 0x10, R40 ;  /* 0x00000010ff267819 */ /* 0x000fe40000011628 */
[----:B------:R-:W-:Y:S02]  /*153b0*/  LOP3.LUT R40, R40, 0xffff, RZ, 0xc0, !PT ;  /* 0x0000ffff28287812 */ /* 0x000fe400078ec0ff */
[----:B------:R-:W-:Y:S02]  /*153c0*/  LOP3.LUT R38, R38, 0xff, RZ, 0xc0, !PT ;  /* 0x000000ff26267812 */ /* 0x000fe400078ec0ff */
[----:B------:R-:W-:Y:S04]  /*153d0*/  SHF.R.U32.HI R40, RZ, 0x8, R40 ;  /* 0x00000008ff287819 */ /* 0x000fe80000011628 */
[----:B------:R-:W-:Y:S02]  /*153e0*/  LOP3.LUT R40, R40, 0xffff, RZ, 0xc0, !PT ;  /* 0x0000ffff28287812 */ /* 0x000fe400078ec0ff */
[----:B------:R-:W-:Y:S01]  /*153f0*/  @P0 LOP3.LUT R214, R214, 0x1000, RZ, 0xfc, !PT ;  /* 0x00001000d6d60812 */ /* 0x000fe200078efcff */
[----:B-1----:R-:W-:Y:S01]  /*15400*/  IMAD.MOV.U32 R141, RZ, RZ, c[0x0][0x228] ;  /* 0x00008a00ff8d7624 */ /* 0x002fe200078e00ff */
[----:B------:R-:W-:Y:S02]  /*15410*/  ISETP.LE.U32.AND P0, PT, R107, UR15, PT ;  /* 0x0000000f6b007c0c */ /* 0x000fe4000bf03070 */
[----:B------:R-:W-:Y:S01]  /*15420*/  PRMT R107, R150, 0x7610, R107 ;  /* 0x00007610966b7816 */ /* 0x000fe2000000006b */
[C---:B------:R-:W-:Y:S04]  /*15430*/  IMAD.WIDE R134, R141.reuse, 0x70, R186 ;  /* 0x000000708d867825 */ /* 0x040fe800078e02ba */
[----:B------:R-:W-:Y:S01]  /*15440*/  IMAD R141, R141, 0x48, RZ ;  /* 0x000000488d8d7824 */ /* 0x000fe200078e02ff */
[----:B------:R1:W-:Y:S04]  /*15450*/  STG.E.U16 [R134.64], R43 ;  /* 0x0000002b86007986 */ /* 0x0003e8000c10151c */
[C---:B------:R-:W-:Y:S01]  /*15460*/  LEA R120, P3, R141.reuse, R206, 0x1 ;  /* 0x000000ce8d787211 */ /* 0x040fe200078608ff */
[----:B------:R-:W-:Y:S03]  /*15470*/  @!P0 HFMA2.BF16_V2 R151, -RZ.H0_H0, RZ.H0_H0, -R46.H0_H0 ;  /* 0x200000ffff978231 */ /* 0x000fe6000034092e */
[----:B------:R-:W-:Y:S02]  /*15480*/  LEA.HI.X.SX32 R121, R141, R207, 0x1, P3 ;  /* 0x000000cf8d797211 */ /* 0x000fe400018f0eff */
[----:B------:R-:W-:Y:S01]  /*15490*/  ISETP.LE.U32.AND P3, PT, R38, UR15, PT ;  /* 0x0000000f26007c0c */ /* 0x000fe2000bf63070 */
[----:B------:R-:W-:Y:S01]  /*154a0*/  @!P0 STL.S16 [R1+0x168], R151 ;  /* 0x0001689701008387 */ /* 0x000fe20000100600 */
[----:B------:R-:W-:Y:S02]  /*154b0*/  PRMT R38, R46, 0x5410, R47 ;  /* 0x000054102e267816 */ /* 0x000fe4000000002f */
[----:B------:R-:W-:Y:S01]  /*154c0*/  @!P5 PRMT R47, R107, 0x5410, RZ ;  /* 0x000054106b2fd816 */ /* 0x000fe200000000ff */
[----:B------:R-:W-:Y:S01]  /*154d0*/  @!P5 STL.S16 [R1+0x164], R150 ;  /* 0x000164960100d387 */ /* 0x000fe20000100600 */
[----:B------:R-:W-:Y:S02]  /*154e0*/  PRMT R107, R75, 0x5410, R50 ;  /* 0x000054104b6b7816 */ /* 0x000fe40000000032 */
[----:B------:R-:W-:Y:S01]  /*154f0*/  @!P2 PRMT R50, R136, 0x5410, RZ ;  /* 0x000054108832a816 */ /* 0x000fe200000000ff */
[----:B------:R-:W-:Y:S01]  /*15500*/  @!P4 STL.S16 [R1+0x160], R147 ;  /* 0x000160930100c387 */ /* 0x000fe20000100600 */
[----:B------:R-:W-:Y:S01]  /*15510*/  ISETP.LE.U32.AND P5, PT, R40, UR15, PT ;  /* 0x0000000f28007c0c */ /* 0x000fe2000bfa3070 */
[--C-:B------:R-:W-:Y:S01]  /*15520*/  FADD.FTZ R40, R106, R45.reuse ;  /* 0x0000002d6a287221 */ /* 0x100fe20000010000 */
[----:B------:R-:W-:Y:S01]  /*15530*/  @!P4 PRMT R75, R139, 0x5410, RZ ;  /* 0x000054108b4bc816 */ /* 0x000fe200000000ff */
[----:B------:R-:W-:Y:S02]  /*15540*/  @!P2 STL.S16 [R1+0x15c], R146 ;  /* 0x00015c920100a387 */ /* 0x000fe40000100600 */
[----:B------:R-:W-:Y:S01]  /*15550*/  FADD.FTZ R95, R49, R40 ;  /* 0x00000028315f7221 */ /* 0x000fe20000010000 */
[----:B------:R-:W-:Y:S01]  /*15560*/  SHF.R.U32.HI R40, RZ, 0x18, R94 ;  /* 0x00000018ff287819 */ /* 0x000fe2000001165e */
[----:B------:R2:W4:Y:S01]  /*15570*/  LDL.S16 R141, [R1+0x154] ;  /* 0x00015400018d7983 */ /* 0x0005220000100600 */
[----:B-1----:R-:W-:Y:S02]  /*15580*/  PRMT R134, R151, 0x7610, R134 ;  /* 0x0000761097867816 */ /* 0x002fe40000000086 */
[----:B------:R-:W-:Y:S01]  /*15590*/  ISETP.LE.U32.AND P2, PT, R40, UR15, PT ;  /* 0x0000000f28007c0c */ /* 0x000fe2000bf43070 */
[----:B------:R2:W2:Y:S01]  /*155a0*/  LDL.S16 R136, [R1+0x144] ;  /* 0x0001440001887983 */ /* 0x0004a20000100600 */
[----:B------:R-:W-:Y:S02]  /*155b0*/  @!P0 PRMT R46, R134, 0x5410, RZ ;  /* 0x00005410862e8816 */ /* 0x000fe400000000ff */
[----:B------:R-:W-:Y:S01]  /*155c0*/  LOP3.LUT P0, RZ, R214, 0x1000, RZ, 0xc0, !PT ;  /* 0x00001000d6ff7812 */ /* 0x000fe2000780c0ff */
[----:B------:R1:W2:Y:S01]  /*155d0*/  LDL.S16 R134, [R1+0x14c] ;  /* 0x00014c0001867983 */ /* 0x0002a20000100600 */
[C---:B------:R-:W-:Y:S02]  /*155e0*/  PRMT R40, R67.reuse, 0x7632, R40 ;  /* 0x0000763243287816 */ /* 0x040fe40000000028 */
[----:B------:R-:W-:Y:S01]  /*155f0*/  SHF.R.U32.HI R94, RZ, 0x10, R94 ;  /* 0x00000010ff5e7819 */ /* 0x000fe2000001165e */
[----:B------:R1:W2:Y:S01]  /*15600*/  LDL.S16 R139, [R1+0x140] ;  /* 0x00014000018b7983 */ /* 0x0002a20000100600 */
[----:B------:R-:W-:Y:S02]  /*15610*/  PRMT R106, R67, 0x5410, R40 ;  /* 0x00005410436a7816 */ /* 0x000fe40000000028 */
[----:B------:R-:W-:Y:S04]  /*15620*/  LOP3.LUT R94, R94, 0xff, RZ, 0xc0, !PT ;  /* 0x000000ff5e5e7812 */ /* 0x000fe800078ec0ff */
[----:B------:R-:W-:Y:S02]  /*15630*/  ISETP.LE.U32.AND P4, PT, R94, UR15, PT ;  /* 0x0000000f5e007c0c */ /* 0x000fe4000bf83070 */
[----:B------:R1:W-:Y:S02]  /*15640*/  MUFU.EX2 R94, R52 ;  /* 0x00000034005e7308 */ /* 0x0003e40000000800 */
[----:B-1----:R-:W-:Y:S01]  /*15650*/  PRMT R52, R79, 0x7632, R52 ;  /* 0x000076324f347816 */ /* 0x002fe20000000034 */
[----:B---3--:R-:W-:Y:S05]  /*15660*/  @!P6 HFMA2.BF16_V2 R143, -RZ.H0_H0, RZ.H0_H0, -R67.H0_H0 ;  /* 0x200000ffff8fe231 */ /* 0x008fea0000340943 */
[----:B------:R-:W-:Y:S01]  /*15670*/  PRMT R45, R143, 0x7610, R45 ;  /* 0x000076108f2d7816 */ /* 0x000fe2000000002d */
[----:B------:R1:W-:Y:S03]  /*15680*/  @!P6 STL.S16 [R1+0x158], R143 ;  /* 0x0001588f0100e387 */ /* 0x0003e60000100600 */
[----:B------:R-:W-:Y:S02]  /*15690*/  @!P6 PRMT R67, R45, 0x5410, RZ ;  /* 0x000054102d43e816 */ /* 0x000fe400000000ff */
[C---:B------:R-:W-:Y:S02]  /*156a0*/  LOP3.LUT P6, RZ, R214.reuse, 0x800, RZ, 0xc0, !PT ;  /* 0x00000800d6ff7812 */ /* 0x040fe400078cc0ff */
[----:B------:R-:W-:Y:S01]  /*156b0*/  LOP3.LUT R214, R214, 0xfffffbff, RZ, 0xc0, !PT ;  /* 0xfffffbffd6d67812 */ /* 0x000fe200078ec0ff */
[----:B----4-:R-:W-:Y:S05]  /*156c0*/  @!P5 HFMA2.BF16_V2 R141, -RZ.H0_H0, RZ.H0_H0, -R42.H0_H0 ;  /* 0x200000ffff8dd231 */ /* 0x010fea000034092a */
[----:B------:R-:W-:Y:S01]  /*156d0*/  PRMT R43, R141, 0x7610, R43 ;  /* 0x000076108d2b7816 */ /* 0x000fe2000000002b */
[----:B------:R3:W-:Y:S01]  /*156e0*/  @!P5 STL.S16 [R1+0x154], R141 ;  /* 0x0001548d0100d387 */ /* 0x0007e20000100600 */
[----:B--2---:R-:W-:Y:S02]  /*156f0*/  @!P3 HFMA2.BF16_V2 R134, -RZ.H0_H0, RZ.H0_H0, -R39.H0_H0 ;  /* 0x200000ffff86b231 */ /* 0x004fe40000340927 */
[----:B------:R-:W-:Y:S02]  /*15700*/  @!P5 PRMT R42, R43, 0x5410, RZ ;  /* 0x000054102b2ad816 */ /* 0x000fe400000000ff */
[--C-:B------:R-:W-:Y:S01]  /*15710*/  SHF.R.U32.HI R43, RZ, 0x8, R48.reuse ;  /* 0x00000008ff2b7819 */ /* 0x100fe20000011630 */
[----:B------:R-:W-:Y:S01]  /*15720*/  @!P1 HFMA2.BF16_V2 R139, -RZ.H0_H0, RZ.H0_H0, -R79.H0_H0 ;  /* 0x200000ffff8b9231 */ /* 0x000fe2000034094f */
[----:B------:R-:W-:Y:S01]  /*15730*/  PRMT R48, R39, 0x7632, R48 ;  /* 0x0000763227307816 */ /* 0x000fe20000000030 */
[----:B------:R-:W-:Y:S01]  /*15740*/  @!P3 STL.S16 [R1+0x14c], R134 ;  /* 0x00014c860100b387 */ /* 0x000fe20000100600 */
[----:B------:R-:W-:Y:S02]  /*15750*/  LOP3.LUT R43, R43, 0xffff, RZ, 0xc0, !PT ;  /* 0x0000ffff2b2b7812 */ /* 0x000fe400078ec0ff */
[----:B------:R-:W-:Y:S01]  /*15760*/  PRMT R45, R39, 0x5410, R48 ;  /* 0x00005410272d7816 */ /* 0x000fe20000000030 */
[----:B-1----:R1:W2:Y:S01]  /*15770*/  LDL.S16 R143, [R1+0x138] ;  /* 0x00013800018f7983 */ /* 0x0022a20000100600 */
[----:B------:R-:W-:Y:S01]  /*15780*/  ISETP.LE.U32.AND P5, PT, R43, UR15, PT ;  /* 0x0000000f2b007c0c */ /* 0x000fe2000bfa3070 */
[----:B------:R-:W-:Y:S01]  /*15790*/  @!P0 HFMA2.BF16_V2 R136, -RZ.H0_H0, RZ.H0_H0, -R48.H0_H0 ;  /* 0x200000ffff888231 */ /* 0x000fe20000340930 */
[----:B------:R-:W-:Y:S01]  /*157a0*/  MUFU.EX2 R43, R182 ;  /* 0x000000b6002b7308 */ /* 0x000fe20000000800 */
[----:B------:R4:W-:Y:S04]  /*157b0*/  STG.E.U16 [R122.64], R42 ;  /* 0x0000002a7a007986 */ /* 0x0009e8000c10151c */
[----:B---3--:R1:W3:Y:S04]  /*157c0*/  LDL.S16 R141, [R1+0x134] ;  /* 0x00013400018d7983 */ /* 0x0082e80000100600 */
[----:B------:R-:W-:Y:S01]  /*157d0*/  @!P0 STL.S16 [R1+0x144], R136 ;  /* 0x0001448801008387 */ /* 0x000fe20000100600 */
[----:B----4-:R-:W-:Y:S02]  /*157e0*/  PRMT R42, R134, 0x7610, R42 ;  /* 0x00007610862a7816 */ /* 0x010fe4000000002a */
[----:B------:R-:W4:Y:S02]  /*157f0*/  MUFU.EX2 R134, R68 ;  /* 0x0000004400867308 */ /* 0x000f240000000800 */
[----:B------:R-:W-:Y:S02]  /*15800*/  @!P3 PRMT R39, R42, 0x5410, RZ ;  /* 0x000054102a27b816 */ /* 0x000fe400000000ff */
[----:B------:R-:W-:Y:S03]  /*15810*/  LOP3.LUT R42, R188, 0xff, RZ, 0xc0, !PT ;  /* 0x000000ffbc2a7812 */ /* 0x000fe600078ec0ff */
[----:B------:R1:W-:Y:S01]  /*15820*/  STG.E.U16 [R120.64], R39 ;  /* 0x0000002778007986 */ /* 0x0003e2000c10151c */
[----:B----4-:R-:W-:Y:S02]  /*15830*/  F2FP.BF16.PACK_AB R49, R183, R134 ;  /* 0x00000086b731723e */ /* 0x010fe400000010ff */
[----:B-1----:R-:W-:Y:S01]  /*15840*/  PRMT R39, R136, 0x7610, R39 ;  /* 0x0000761088277816 */ /* 0x002fe20000000027 */
[----:B------:R-:W-:Y:S02]  /*15850*/  FADD.FTZ R136, R134, R133 ;  /* 0x0000008586887221 */ /* 0x000fe40000010000 */
[----:B------:R1:W4:Y:S01]  /*15860*/  LDL.S16 R134, [R1+0x128] ;  /* 0x0001280001867983 */ /* 0x0003220000100600 */
[----:B------:R-:W-:Y:S01]  /*15870*/  @!P0 PRMT R48, R39, 0x5410, RZ ;  /* 0x0000541027308816 */ /* 0x000fe200000000ff */
[--C-:B------:R-:W-:Y:S01]  /*15880*/  FADD.FTZ R133, R183, R136.reuse ;  /* 0x00000088b7857221 */ /* 0x100fe20000010000 */
[----:B------:R-:W-:Y:S01]  /*15890*/  ISETP.LE.U32.AND P0, PT, R42, UR15, PT ;  /* 0x0000000f2a007c0c */ /* 0x000fe2000bf03070 */
[----:B------:R1:W-:Y:S01]  /*158a0*/  @!P1 STL.S16 [R1+0x140], R139 ;  /* 0x0001408b01009387 */ /* 0x0003e20000100600 */
[----:B------:R-:W-:Y:S01]  /*158b0*/  PRMT R136, R139, 0x7610, R136 ;  /* 0x000076108b887816 */ /* 0x000fe20000000088 */
[----:B------:R-:W-:Y:S01]  /*158c0*/  FADD.FTZ R39, R43, R132 ;  /* 0x000000842b277221 */ /* 0x000fe20000010000 */
[----:B------:R-:W-:Y:S01]  /*158d0*/  F2FP.BF16.PACK_AB R43, R94, R43 ;  /* 0x0000002b5e2b723e */ /* 0x000fe200000010ff */
[----:B------:R1:W-:Y:S01]  /*158e0*/  STG.E.U16 [R120.64+0x2], R48 ;  /* 0x0000023078007986 */ /* 0x0003e2000c10151c */
[----:B------:R-:W-:Y:S01]  /*158f0*/  LOP3.LUT R42, R188, 0xffff, RZ, 0xc0, !PT ;  /* 0x0000ffffbc2a7812 */ /* 0x000fe200078ec0ff */
[----:B------:R-:W-:Y:S01]  /*15900*/  FADD.FTZ R94, R94, R39 ;  /* 0x000000275e5e7221 */ /* 0x000fe20000010000 */
[----:B------:R-:W-:Y:S01]  /*15910*/  PRMT R39, R79, 0x5410, R52 ;  /* 0x000054104f277816 */ /* 0x000fe20000000034 */
[----:B------:R1:W-:Y:S01]  /*15920*/  STG.E.U16 [R206.64+0x10], R46 ;  /* 0x0000102ece007986 */ /* 0x0003e2000c10151c */
[----:B------:R-:W-:Y:S01]  /*15930*/  @!P1 PRMT R79, R136, 0x5410, RZ ;  /* 0x00005410884f9816 */ /* 0x000fe200000000ff */
[----:B------:R-:W-:Y:S01]  /*15940*/  IMAD.WIDE.U32 R182, R110, -0x2daee0ad, RZ ;  /* 0xd2511f536eb67825 */ /* 0x000fe200078e00ff */
[----:B------:R-:W-:Y:S01]  /*15950*/  SHF.R.U32.HI R42, RZ, 0x8, R42 ;  /* 0x00000008ff2a7819 */ /* 0x000fe2000001162a */
[----:B------:R1:W4:Y:S01]  /*15960*/  LDL.S16 R136, [R1+0x12c] ;  /* 0x00012c0001887983 */ /* 0x0003220000100600 */
[----:B------:R-:W-:Y:S02]  /*15970*/  SHF.R.U32.HI R132, RZ, 0x10, R188 ;  /* 0x00000010ff847819 */ /* 0x000fe400000116bc */
[----:B------:R-:W-:Y:S01]  /*15980*/  LOP3.LUT R42, R42, 0xffff, RZ, 0xc0, !PT ;  /* 0x0000ffff2a2a7812 */ /* 0x000fe200078ec0ff */
[----:B------:R1:W-:Y:S01]  /*15990*/  STG.E.U16 [R206.64+0x12], R47 ;  /* 0x0000122fce007986 */ /* 0x0003e2000c10151c */
[----:B------:R-:W-:Y:S02]  /*159a0*/  LOP3.LUT R132, R132, 0xff, RZ, 0xc0, !PT ;  /* 0x000000ff84847812 */ /* 0x000fe400078ec0ff */
[----:B------:R-:W-:Y:S01]  /*159b0*/  ISETP.LE.U32.AND P1, PT, R42, UR15, PT ;  /* 0x0000000f2a007c0c */ /* 0x000fe2000bf23070 */
[----:B------:R-:W-:Y:S01]  /*159c0*/  STG.E.U16 [R186.64+0x10], R79 ;  /* 0x0000104fba007986 */ /* 0x000fe2000c10151c */
[----:B------:R-:W-:Y:S02]  /*159d0*/  PRMT R42, R41, 0x7632, R42 ;  /* 0x00007632292a7816 */ /* 0x000fe4000000002a */
[----:B------:R-:W-:Y:S02]  /*159e0*/  ISETP.LE.U32.AND P3, PT, R132, UR15, PT ;  /* 0x0000000f84007c0c */ /* 0x000fe4000bf63070 */
[----:B------:R-:W-:Y:S01]  /*159f0*/  SHF.R.U32.HI R132, RZ, 0x18, R188 ;  /* 0x00000018ff847819 */ /* 0x000fe200000116bc */
[----:B-1----:R1:W4:Y:S01]  /*15a00*/  LDL.S16 R139, [R1+0x130] ;  /* 0x00013000018b7983 */ /* 0x0023220000100600 */
[----:B------:R-:W-:Y:S02]  /*15a10*/  LOP3.LUT R110, R183, UR6, R180, 0x96, !PT ;  /* 0x00000006b76e7c12 */ /* 0x000fe4000f8e96b4 */
[----:B------:R-:W-:Y:S02]  /*15a20*/  PRMT R48, R71, 0x7632, R48 ;  /* 0x0000763247307816 */ /* 0x000fe40000000030 */
[----:B------:R-:W-:Y:S02]  /*15a30*/  PRMT R46, R41, 0x5410, R42 ;  /* 0x00005410292e7816 */ /* 0x000fe4000000002a */
[----:B------:R-:W-:Y:S04]  /*15a40*/  LOP3.LUT R47, R110, 0xffff, RZ, 0xc0, !PT ;  /* 0x0000ffff6e2f7812 */ /* 0x000fe800078ec0ff */
[----:B------:R-:W-:Y:S01]  /*15a50*/  SHF.R.U32.HI R47, RZ, 0x8, R47 ;  /* 0x00000008ff2f7819 */ /* 0x000fe2000001162f */
[----:B--2---:R-:W-:Y:S05]  /*15a60*/  @!P6 HFMA2.BF16_V2 R143, -RZ.H0_H0, RZ.H0_H0, -R52.H0_H0 ;  /* 0x200000ffff8fe231 */ /* 0x004fea0000340934 */
[----:B------:R-:W-:Y:S01]  /*15a70*/  PRMT R138, R143, 0x7610, R138 ;  /* 0x000076108f8a7816 */ /* 0x000fe2000000008a */
[----:B------:R-:W-:Y:S03]  /*15a80*/  @!P6 STL.S16 [R1+0x138], R143 ;  /* 0x0001388f0100e387 */ /* 0x000fe60000100600 */
[----:B------:R-:W-:Y:S01]  /*15a90*/  @!P6 PRMT R52, R138, 0x5410, RZ ;  /* 0x000054108a34e816 */ /* 0x000fe200000000ff */
[----:B---3--:R-:W-:Y:S04]  /*15aa0*/  @!P0 HFMA2.BF16_V2 R141, -RZ.H0_H0, RZ.H0_H0, -R41.H0_H0 ;  /* 0x200000ffff8d8231 */ /* 0x008fe80000340929 */
[----:B------:R2:W-:Y:S01]  /*15ab0*/  STG.E.U16 [R186.64+0x12], R52 ;  /* 0x00001234ba007986 */ /* 0x0005e2000c10151c */
[----:B------:R-:W-:Y:S03]  /*15ac0*/  PRMT R135, R141, 0x7610, R135 ;  /* 0x000076108d877816 */ /* 0x000fe60000000087 */
[----:B------:R-:W-:Y:S01]  /*15ad0*/  @!P0 STL.S16 [R1+0x134], R141 ;  /* 0x0001348d01008387 */ /* 0x000fe20000100600 */
[----:B------:R-:W-:Y:S03]  /*15ae0*/  @!P0 PRMT R41, R135, 0x5410, RZ ;  /* 0x0000541087298816 */ /* 0x000fe600000000ff */
[----:B------:R1:W3:Y:S01]  /*15af0*/  LDL.S16 R138, [R1+0x124] ;  /* 0x00012400018a7983 */ /* 0x0002e20000100600 */
[----:B------:R-:W-:Y:S01]  /*15b00*/  ISETP.LE.U32.AND P0, PT, R132, UR15, PT ;  /* 0x0000000f84007c0c */ /* 0x000fe2000bf03070 */
[----:B------:R-:W1:Y:S01]  /*15b10*/  MUFU.EX2 R135, R85 ;  /* 0x0000005500877308 */ /* 0x000e620000000800 */
[----:B------:R-:W-:Y:S01]  /*15b20*/  LOP3.LUT R132, R110, 0xff, RZ, 0xc0, !PT ;  /* 0x000000ff6e847812 */ /* 0x000fe200078ec0ff */
[----:B------:R-:W-:Y:S03]  /*15b30*/  STG.E.U16 [R122.64+0xe], R41 ;  /* 0x00000e297a007986 */ /* 0x000fe6000c10151c */
[----:B------:R-:W-:Y:S02]  /*15b40*/  ISETP.LE.U32.AND P6, PT, R132, UR15, PT ;  /* 0x0000000f84007c0c */ /* 0x000fe4000bfc3070 */
[----:B--2---:R-:W-:Y:S02]  /*15b50*/  LOP3.LUT R52, R47, 0xffff, RZ, 0xc0, !PT ;  /* 0x0000ffff2f347812 */ /* 0x004fe400078ec0ff */
[----:B------:R-:W-:Y:S02]  /*15b60*/  PRMT R47, R71, 0x5410, R48 ;  /* 0x00005410472f7816 */ /* 0x000fe40000000030 */
[----:B-1----:R-:W-:Y:S01]  /*15b70*/  F2FP.BF16.PACK_AB R85, R135, R166 ;  /* 0x000000a68755723e */ /* 0x002fe200000010ff */
[----:B----4-:R-:W-:Y:S05]  /*15b80*/  @!P1 HFMA2.BF16_V2 R134, -RZ.H0_H0, RZ.H0_H0, -R42.H0_H0 ;  /* 0x200000ffff869231 */ /* 0x010fea000034092a */
[----:B------:R-:W-:Y:S01]  /*15b90*/  PRMT R140, R134, 0x7610, R140 ;  /* 0x00007610868c7816 */ /* 0x000fe2000000008c */
[----:B------:R1:W-:Y:S03]  /*15ba0*/  @!P1 STL.S16 [R1+0x128], R134 ;  /* 0x0001288601009387 */ /* 0x0003e60000100600 */
[----:B------:R-:W-:Y:S05]  /*15bb0*/  @!P1 PRMT R42, R140, 0x5410, RZ ;  /* 0x000054108c2a9816 */ /* 0x000fea00000000ff */
[----:B------:R2:W-:Y:S01]  /*15bc0*/  STG.E.U16 [R122.64+0x10], R42 ;  /* 0x0000102a7a007986 */ /* 0x0005e2000c10151c */
[----:B------:R-:W-:Y:S05]  /*15bd0*/  @!P0 HFMA2.BF16_V2 R136, -RZ.H0_H0, RZ.H0_H0, -R48.H0_H0 ;  /* 0x200000ffff888231 */ /* 0x000fea0000340930 */
[----:B------:R-:W-:Y:S04]  /*15be0*/  PRMT R79, R136, 0x7610, R79 ;  /* 0x00007610884f7816 */ /* 0x000fe8000000004f */
[----:B------:R-:W-:Y:S01]  /*15bf0*/  @!P0 PRMT R48, R79, 0x5410, RZ ;  /* 0x000054104f308816 */ /* 0x000fe200000000ff */
[----:B------:R-:W-:Y:S01]  /*15c00*/  IMAD.U32 R79, RZ, RZ, UR19 ;  /* 0x00000013ff4f7e24 */ /* 0x000fe2000f8e00ff */
[----:B------:R-:W-:Y:S04]  /*15c10*/  @!P3 HFMA2.BF16_V2 R139, -RZ.H0_H0, RZ.H0_H0, -R71.H0_H0 ;  /* 0x200000ffff8bb231 */ /* 0x000fe80000340947 */
[----:B------:R-:W-:Y:S01]  /*15c20*/  LOP3.LUT R79, R157, UR17, R79, 0x96, !PT ;  /* 0x000000119d4f7c12 */ /* 0x000fe2000f8e964f */
[----:B------:R-:W-:Y:S01]  /*15c30*/  STG.E.U16 [R120.64+0x12], R48 ;  /* 0x0000123078007986 */ /* 0x000fe2000c10151c */
[----:B-1----:R-:W1:Y:S01]  /*15c40*/  MUFU.EX2 R134, R167 ;  /* 0x000000a700867308 */ /* 0x002e620000000800 */
[----:B------:R-:W-:Y:S01]  /*15c50*/  UIADD3 UR17, UR27, 0x2, URZ ;  /* 0x000000021b117890 */ /* 0x000fe2000fffe03f */
[----:B------:R-:W-:Y:S01]  /*15c60*/  PRMT R132, R139, 0x7610, R132 ;  /* 0x000076108b847816 */ /* 0x000fe20000000084 */
[----:B------:R-:W-:Y:S01]  /*15c70*/  @!P3 STL.S16 [R1+0x130], R139 ;  /* 0x0001308b0100b387 */ /* 0x000fe20000100600 */
[----:B------:R-:W-:Y:S02]  /*15c80*/  UIADD3 UR27, UR27, 0x3, URZ ;  /* 0x000000031b1b7890 */ /* 0x000fe4000fffe03f */
[----:B------:R-:W-:Y:S01]  /*15c90*/  @!P3 PRMT R71, R132, 0x5410, RZ ;  /* 0x000054108447b816 */ /* 0x000fe200000000ff */
[----:B------:R4:W-:Y:S01]  /*15ca0*/  @!P0 STL.S16 [R1+0x12c], R136 ;  /* 0x00012c8801008387 */ /* 0x0009e20000100600 */
[----:B------:R-:W-:Y:S01]  /*15cb0*/  ISETP.LE.U32.AND P3, PT, R52, UR15, PT ;  /* 0x0000000f34007c0c */ /* 0x000fe2000bf63070 */
[----:B------:R-:W-:Y:S01]  /*15cc0*/  FADD.FTZ R132, R166, R111 ;  /* 0x0000006fa6847221 */ /* 0x000fe20000010000 */
[--C-:B------:R-:W-:Y:S01]  /*15cd0*/  SHF.R.U32.HI R52, RZ, 0x18, R110.reuse ;  /* 0x00000018ff347819 */ /* 0x100fe2000001166e */
[----:B------:R-:W-:Y:S01]  /*15ce0*/  STG.E.U16 [R120.64+0x10], R71 ;  /* 0x0000104778007986 */ /* 0x000fe2000c10151c */
[----:B------:R-:W-:Y:S01]  /*15cf0*/  SHF.R.U32.HI R110, RZ, 0x10, R110 ;  /* 0x00000010ff6e7819 */ /* 0x000fe2000001166e */
[----:B------:R-:W-:Y:S01]  /*15d00*/  FADD.FTZ R132, R135, R132 ;  /* 0x0000008487847221 */ /* 0x000fe20000010000 */
[----:B------:R-:W-:Y:S01]  /*15d10*/  ISETP.LE.U32.AND P0, PT, R52, UR15, PT ;  /* 0x0000000f34007c0c */ /* 0x000fe2000bf03070 */
[----:B------:R-:W-:Y:S01]  /*15d20*/  STG.E.U16 [R206.64+0x20], R75 ;  /* 0x0000204bce007986 */ /* 0x000fe2000c10151c */
[----:B------:R-:W-:Y:S01]  /*15d30*/  PRMT R52, R77, 0x7632, R52 ;  /* 0x000076324d347816 */ /* 0x000fe20000000034 */
[----:B------:R-:W-:Y:S01]  /*15d40*/  FADD.FTZ R132, R117, R132 ;  /* 0x0000008475847221 */ /* 0x000fe20000010000 */
[----:B------:R-:W-:Y:S01]  /*15d50*/  LOP3.LUT R110, R110, 0xff, RZ, 0xc0, !PT ;  /* 0x000000ff6e6e7812 */ /* 0x000fe200078ec0ff */
[----:B------:R4:W-:Y:S01]  /*15d60*/  STG.E.U16 [R206.64+0x22], R50 ;  /* 0x00002232ce007986 */ /* 0x0009e2000c10151c */
[----:B--2---:R-:W-:Y:S01]  /*15d70*/  MUFU.EX2 R42, R169 ;  /* 0x000000a9002a7308 */ /* 0x004fe20000000800 */
[----:B-1----:R-:W-:Y:S09]  /*15d80*/  F2FP.BF16.PACK_AB R41, R119, R134 ;  /* 0x000000867729723e */ /* 0x002ff200000010ff */
[----:B----4-:R1:W2:Y:S01]  /*15d90*/  MUFU.EX2 R136, R105 ;  /* 0x0000006900887308 */ /* 0x0102a20000000800 */
[----:B------:R-:W-:Y:S02]  /*15da0*/  PRMT R50, R65, 0x7632, R50 ;  /* 0x0000763241327816 */ /* 0x000fe40000000032 */
[----:B-1----:R-:W-:Y:S01]  /*15db0*/  PRMT R105, R77, 0x5410, R52 ;  /* 0x000054104d697816 */ /* 0x002fe20000000034 */
[----:B---3--:R-:W-:Y:S05]  /*15dc0*/  @!P4 HFMA2.BF16_V2 R138, -RZ.H0_H0, RZ.H0_H0, -R77.H0_H0 ;  /* 0x200000ffff8ac231 */ /* 0x008fea000034094d */
[----:B------:R-:W-:Y:S01]  /*15dd0*/  PRMT R135, R138, 0x7610, R135 ;  /* 0x000076108a877816 */ /* 0x000fe20000000087 */
[----:B------:R1:W-:Y:S03]  /*15de0*/  @!P4 STL.S16 [R1+0x124], R138 ;  /* 0x0001248a0100c387 */ /* 0x0003e60000100600 */
[----:B------:R-:W-:Y:S01]  /*15df0*/  @!P4 PRMT R77, R135, 0x5410, RZ ;  /* 0x00005410874dc816 */ /* 0x000fe200000000ff */
[----:B------:R3:W4:Y:S01]  /*15e00*/  LDL.S16 R155, [R1+0x148] ;  /* 0x00014800019b7983 */ /* 0x0007220000100600 */
[----:B------:R-:W-:Y:S01]  /*15e10*/  ISETP.LE.U32.AND P4, PT, R110, UR15, PT ;  /* 0x0000000f6e007c0c */ /* 0x000fe2000bf83070 */
[----:B--2---:R-:W-:Y:S02]  /*15e20*/  FADD.FTZ R110, R136, R133 ;  /* 0x00000085886e7221 */ /* 0x004fe40000010000 */
[----:B------:R3:W2:Y:S02]  /*15e30*/  LDL.S16 R153, [R1+0x13c] ;  /* 0x00013c0001997983 */ /* 0x0006a40000100600 */
[----:B------:R-:W-:Y:S02]  /*15e40*/  FADD.FTZ R110, R103, R110 ;  /* 0x0000006e676e7221 */ /* 0x000fe40000010000 */
[----:B------:R3:W3:Y:S04]  /*15e50*/  LDL.S16 R152, [R1+0x120] ;  /* 0x0001200001987983 */ /* 0x0006e80000100600 */
[----:B------:R2:W3:Y:S04]  /*15e60*/  LDL.S16 R151, [R1+0x11c] ;  /* 0x00011c0001977983 */ /* 0x0004e80000100600 */
[----:B------:R2:W3:Y:S04]  /*15e70*/  LDL.S16 R150, [R1+0x118] ;  /* 0x0001180001967983 */ /* 0x0004e80000100600 */
[----:B------:R2:W3:Y:S01]  /*15e80*/  LDL.S16 R145, [R1+0x114] ;  /* 0x0001140001917983 */ /* 0x0004e20000100600 */
[----:B-1----:R-:W-:Y:S02]  /*15e90*/  FADD.FTZ R138, R134, R95 ;  /* 0x0000005f868a7221 */ /* 0x002fe40000010000 */
[----:B------:R-:W-:Y:S01]  /*15ea0*/  IMAD.WIDE.U32 R134, R79, -0x326172a9, RZ ;  /* 0xcd9e8d574f867825 */ /* 0x000fe200078e00ff */
[----:B------:R1:W3:Y:S03]  /*15eb0*/  LDL.S16 R143, [R1+0x110] ;  /* 0x00011000018f7983 */ /* 0x0002e60000100600 */
[----:B------:R-:W-:Y:S01]  /*15ec0*/  FADD.FTZ R111, R119, R138 ;  /* 0x0000008a776f7221 */ /* 0x000fe20000010000 */
[----:B------:R-:W-:Y:S01]  /*15ed0*/  LOP3.LUT R79, R135, UR7, R212, 0x96, !PT ;  /* 0x00000007874f7c12 */ /* 0x000fe2000f8e96d4 */
[----:B------:R1:W-:Y:S01]  /*15ee0*/  STG.E.U16 [R186.64+0x20], R77 ;  /* 0x0000204dba007986 */ /* 0x0003e2000c10151c */
[--C-:B------:R-:W-:Y:S01]  /*15ef0*/  LOP3.LUT R95, R185, UR26, R134.reuse, 0x96, !PT ;  /* 0x0000001ab95f7c12 */ /* 0x100fe2000f8e9686 */
[----:B------:R-:W1:Y:S01]  /*15f00*/  MUFU.EX2 R119, R211 ;  /* 0x000000d300777308 */ /* 0x000e620000000800 */
[----:B------:R-:W-:Y:S01]  /*15f10*/  LOP3.LUT R134, R149, UR26, R134, 0x96, !PT ;  /* 0x0000001a95867c12 */ /* 0x000fe2000f8e9686 */
[----:B------:R-:W-:Y:S04]  /*15f20*/  IMAD.WIDE.U32 R140, R79, -0x2daee0ad, RZ ;  /* 0xd2511f534f8c7825 */ /* 0x000fe800078e00ff */
[----:B------:R-:W-:Y:S01]  /*15f30*/  IMAD.WIDE.U32 R138, R95, -0x2daee0ad, RZ ;  /* 0xd2511f535f8a7825 */ /* 0x000fe200078e00ff */
[----:B------:R-:W-:Y:S04]  /*15f40*/  LOP3.LUT R79, R141, UR25, R170, 0x96, !PT ;  /* 0x000000198d4f7c12 */ /* 0x000fe8000f8e96aa */
[----:B------:R-:W-:Y:S01]  /*15f50*/  LOP3.LUT R95, R139, UR23, R140, 0x96, !PT ;  /* 0x000000178b5f7c12 */ /* 0x000fe2000f8e968c */
[----:B------:R-:W-:Y:S01]  /*15f60*/  IMAD.WIDE.U32 R146, R79, -0x326172a9, RZ ;  /* 0xcd9e8d574f927825 */ /* 0x000fe200078e00ff */
[----:B------:R-:W-:Y:S03]  /*15f70*/  F2FP.BF16.PACK_AB R79, R103, R136 ;  /* 0x00000088674f723e */ /* 0x000fe600000010ff */
[----:B------:R-:W-:Y:S01]  /*15f80*/  IMAD.WIDE.U32 R158, R95, -0x326172a9, RZ ;  /* 0xcd9e8d575f9e7825 */ /* 0x000fe200078e00ff */
[----:B------:R-:W-:Y:S03]  /*15f90*/  LOP3.LUT R48, R147, UR24, R184, 0x96, !PT ;  /* 0x0000001893307c12 */ /* 0x000fe6000f8e96b8 */
[----:B------:R-:W-:Y:S01]  /*15fa0*/  FADD.FTZ R95, R113, R132 ;  /* 0x00000084715f7221 */ /* 0x000fe20000010000 */
[----:B------:R-:W-:Y:S01]  /*15fb0*/  LOP3.LUT R146, R159, UR21, R146, 0x96, !PT ;  /* 0x000000159f927c12 */ /* 0x000fe2000f8e9692 */
[----:B------:R-:W-:Y:S01]  /*15fc0*/  IMAD.WIDE.U32 R166, R48, -0x2daee0ad, RZ ;  /* 0xd2511f5330a67825 */ /* 0x000fe200078e00ff */
[----:B------:R-:W-:Y:S02]  /*15fd0*/  PRMT R48, R69, 0x7632, R48 ;  /* 0x0000763245307816 */ /* 0x000fe40000000030 */
[----:B-1----:R-:W-:Y:S01]  /*15fe0*/  F2FP.BF16.PACK_AB R77, R113, R117 ;  /* 0x00000075714d723e */ /* 0x002fe200000010ff */
[----:B------:R-:W-:Y:S01]  /*15ff0*/  IMAD.WIDE.U32 R146, R146, -0x2daee0ad, RZ ;  /* 0xd2511f5392927825 */ /* 0x000fe200078e00ff */
[----:B------:R-:W-:Y:S02]  /*16000*/  LOP3.LUT R168, R167, UR14, R138, 0x96, !PT ;  /* 0x0000000ea7a87c12 */ /* 0x000fe4000f8e968a */
[----:B------:R-:W-:Y:S01]  /*16010*/  F2FP.BF16.PACK_AB R117, R99, R102 ;  /* 0x000000666375723e */ /* 0x000fe200000010ff */
[----:B------:R-:W-:Y:S01]  /*16020*/  FADD.FTZ R75, R119, R94 ;  /* 0x0000005e774b7221 */ /* 0x000fe20000010000 */
[----:B------:R-:W-:Y:S01]  /*16030*/  LOP3.LUT R166, R147, UR5, R166, 0x96, !PT ;  /* 0x0000000593a67c12 */ /* 0x000fe2000f8e96a6 */
[----:B------:R-:W-:Y:S01]  /*16040*/  IMAD.WIDE.U32 R168, R168, -0x326172a9, RZ ;  /* 0xcd9e8d57a8a87825 */ /* 0x000fe200078e00ff */
[----:B------:R-:W-:Y:S03]  /*16050*/  F2FP.BF16.PACK_AB R119, R42, R119 ;  /* 0x000000772a77723e */ /* 0x000fe600000010ff */
[----:B------:R-:W-:Y:S01]  /*16060*/  IMAD.WIDE.U32 R166, R166, -0x326172a9, RZ ;  /* 0xcd9e8d57a6a67825 */ /* 0x000fe200078e00ff */
[----:B------:R-:W-:Y:S03]  /*16070*/  LOP3.LUT R158, R169, UR13, R158, 0x96, !PT ;  /* 0x0000000da99e7c12 */ /* 0x000fe6000f8e969e */
[----:B------:R-:W-:Y:S01]  /*16080*/  FADD.FTZ R75, R42, R75 ;  /* 0x0000004b2a4b7221 */ /* 0x000fe20000010000 */
[----:B------:R-:W-:Y:S01]  /*16090*/  LOP3.LUT R71, R167, UR16, R168, 0x96, !PT ;  /* 0x00000010a7477c12 */ /* 0x000fe2000f8e96a8 */
[----:B------:R-:W-:Y:S03]  /*160a0*/  IMAD.WIDE.U32 R158, R158, -0x2daee0ad, RZ ;  /* 0xd2511f539e9e7825 */ /* 0x000fe600078e00ff */
[----:B------:R-:W-:Y:S01]  /*160b0*/  LOP3.LUT R42, R71, 0xff, RZ, 0xc0, !PT ;  /* 0x000000ff472a7812 */ /* 0x000fe200078ec0ff */
[----:B------:R-:W-:Y:S03]  /*160c0*/  IMAD.MOV.U32 R169, RZ, RZ, R164 ;  /* 0x000000ffffa97224 */ /* 0x000fe600078e00a4 */
[----:B------:R-:W-:Y:S02]  /*160d0*/  ISETP.LE.U32.AND P1, PT, R42, UR15, PT ;  /* 0x0000000f2a007c0c */ /* 0x000fe4000bf23070 */
[----:B------:R-:W-:Y:S01]  /*160e0*/  PRMT R42, R59, 0x7632, R42 ;  /* 0x000076323b2a7816 */ /* 0x000fe2000000002a */
[----:B----4-:R-:W-:Y:S10]  /*160f0*/  @!P5 HFMA2.BF16_V2 R155, -RZ.H0_H0, RZ.H0_H0, -R40.H0_H0 ;  /* 0x200000ffff9bd231 */ /* 0x010ff40000340928 */
[----:B--2---:R-:W-:Y:S01]  /*16100*/  @!P1 HFMA2.BF16_V2 R153, -RZ.H0_H0, RZ.H0_H0, -R59.H0_H0 ;  /* 0x200000ffff999231 */ /* 0x004fe2000034093b */
[----:B------:R-:W-:Y:S01]  /*16110*/  PRMT R94, R155, 0x7610, R94 ;  /* 0x000076109b5e7816 */ /* 0x000fe2000000005e */
[----:B------:R-:W-:Y:S01]  /*16120*/  @!P5 STL.S16 [R1+0x148], R155 ;  /* 0x0001489b0100d387 */ /* 0x000fe20000100600 */
[----:B---3--:R-:W-:Y:S02]  /*16130*/  @!P2 HFMA2.BF16_V2 R152, -RZ.H0_H0, RZ.H0_H0, -R52.H0_H0 ;  /* 0x200000ffff98a231 */ /* 0x008fe40000340934 */
[----:B------:R-:W-:Y:S01]  /*16140*/  @!P5 PRMT R40, R94, 0x5410, RZ ;  /* 0x000054105e28d816 */ /* 0x000fe200000000ff */
[----:B------:R1:W2:Y:S01]  /*16150*/  LDL.S16 R133, [R1+0x100] ;  /* 0x0001000001857983 */ /* 0x0002a20000100600 */
[----:B------:R-:W-:Y:S01]  /*16160*/  ISETP.LE.U32.AND P5, PT, R91, UR15, PT ;  /* 0x0000000f5b007c0c */ /* 0x000fe2000bfa3070 */
[----:B------:R-:W-:Y:S01]  /*16170*/  @!P6 HFMA2.BF16_V2 R151, -RZ.H0_H0, RZ.H0_H0, -R69.H0_H0 ;  /* 0x200000ffff97e231 */ /* 0x000fe20000340945 */
[----:B------:R-:W-:Y:S01]  /*16180*/  LOP3.LUT R91, R90, 0xff, RZ, 0xc0, !PT ;  /* 0x000000ff5a5b7812 */ /* 0x000fe200078ec0ff */
[----:B------:R-:W-:Y:S01]  /*16190*/  @!P1 STL.S16 [R1+0x13c], R153 ;  /* 0x00013c9901009387 */ /* 0x000fe20000100600 */
[----:B------:R-:W-:Y:S01]  /*161a0*/  LOP3.LUT R90, R71, 0xffff, RZ, 0xc0, !PT ;  /* 0x0000ffff475a7812 */ /* 0x000fe200078ec0ff */
[----:B------:R-:W-:Y:S01]  /*161b0*/  @!P3 HFMA2.BF16_V2 R150, -RZ.H0_H0, RZ.H0_H0, -R48.H0_H0 ;  /* 0x200000ffff96b231 */ /* 0x000fe20000340930 */
[----:B------:R-:W-:Y:S01]  /*161c0*/  PRMT R136, R153, 0x7610, R136 ;  /* 0x0000761099887816 */ /* 0x000fe20000000088 */
[----:B------:R-:W-:Y:S01]  /*161d0*/  @!P2 STL.S16 [R1+0x120], R152 ;  /* 0x000120980100a387 */ /* 0x000fe20000100600 */
[----:B------:R-:W-:Y:S01]  /*161e0*/  SHF.R.U32.HI R90, RZ, 0x8, R90 ;  /* 0x00000008ff5a7819 */ /* 0x000fe2000001165a */
[----:B------:R-:W-:Y:S01]  /*161f0*/  @!P4 HFMA2.BF16_V2 R145, -RZ.H0_H0, RZ.H0_H0, -R65.H0_H0 ;  /* 0x200000ffff91c231 */ /* 0x000fe20000340941 */
[----:B------:R-:W-:Y:S01]  /*16200*/  PRMT R103, R152, 0x7610, R103 ;  /* 0x0000761098677816 */ /* 0x000fe20000000067 */
[----:B------:R-:W-:Y:S01]  /*16210*/  @!P6 STL.S16 [R1+0x11c], R151 ;  /* 0x00011c970100e387 */ /* 0x000fe20000100600 */
[----:B------:R-:W-:Y:S01]  /*16220*/  LOP3.LUT R90, R90, 0xffff, RZ, 0xc0, !PT ;  /* 0x0000ffff5a5a7812 */ /* 0x000fe200078ec0ff */
[----:B------:R-:W-:Y:S01]  /*16230*/  @!P0 HFMA2.BF16_V2 R143, -RZ.H0_H0, RZ.H0_H0, -R50.H0_H0 ;  /* 0x200000ffff8f8231 */ /* 0x000fe20000340932 */
[----:B------:R-:W-:Y:S01]  /*16240*/  @!P2 PRMT R52, R103, 0x5410, RZ ;  /* 0x000054106734a816 */ /* 0x000fe200000000ff */
[----:B------:R-:W-:Y:S01]  /*16250*/  @!P3 STL.S16 [R1+0x118], R150 ;  /* 0x000118960100b387 */ /* 0x000fe20000100600 */
[----:B------:R-:W-:Y:S01]  /*16260*/  PRMT R132, R151, 0x7610, R132 ;  /* 0x0000761097847816 */ /* 0x000fe20000000084 */
[--C-:B------:R-:W-:Y:S01]  /*16270*/  FADD.FTZ R94, R102, R111.reuse ;  /* 0x0000006f665e7221 */ /* 0x100fe20000010000 */
[----:B------:R-:W-:Y:S01]  /*16280*/  PRMT R111, R143, 0x7610, R111 ;  /* 0x000076108f6f7816 */ /* 0x000fe2000000006f */
[----:B------:R-:W-:Y:S01]  /*16290*/  @!P4 STL.S16 [R1+0x114], R145 ;  /* 0x000114910100c387 */ /* 0x000fe20000100600 */
[----:B------:R-:W-:Y:S01]  /*162a0*/  PRMT R102, R150, 0x7610, R102 ;  /* 0x0000761096667816 */ /* 0x000fe20000000066 */
[----:B------:R-:W-:Y:S01]  /*162b0*/  FADD.FTZ R94, R99, R94 ;  /* 0x0000005e635e7221 */ /* 0x000fe20000010000 */
[----:B------:R-:W-:Y:S01]  /*162c0*/  PRMT R99, R59, 0x5410, R42 ;  /* 0x000054103b637816 */ /* 0x000fe2000000002a */
[----:B------:R-:W-:Y:S01]  /*162d0*/  @!P0 STL.S16 [R1+0x110], R143 ;  /* 0x0001108f01008387 */ /* 0x000fe20000100600 */
[----:B------:R-:W-:Y:S02]  /*162e0*/  @!P1 PRMT R59, R136, 0x5410, RZ ;  /* 0x00005410883b9816 */ /* 0x000fe400000000ff */
[----:B------:R-:W-:Y:S01]  /*162f0*/  ISETP.LE.U32.AND P1, PT, R90, UR15, PT ;  /* 0x0000000f5a007c0c */ /* 0x000fe2000bf23070 */
[----:B------:R3:W-:Y:S01]  /*16300*/  STG.E.U16 [R186.64+0x22], R52 ;  /* 0x00002234ba007986 */ /* 0x0007e2000c10151c */
[----:B------:R-:W-:Y:S02]  /*16310*/  PRMT R113, R145, 0x7610, R113 ;  /* 0x0000761091717816 */ /* 0x000fe40000000071 */
[----:B------:R-:W-:Y:S02]  /*16320*/  PRMT R103, R69, 0x5410, R48 ;  /* 0x0000541045677816 */ /* 0x000fe40000000030 */
[----:B------:R-:W-:Y:S02]  /*16330*/  @!P6 PRMT R69, R132, 0x5410, RZ ;  /* 0x000054108445e816 */ /* 0x000fe400000000ff */
[----:B------:R-:W-:Y:S02]  /*16340*/  @!P3 PRMT R48, R102, 0x5410, RZ ;  /* 0x000054106630b816 */ /* 0x000fe400000000ff */
[----:B------:R-:W-:Y:S01]  /*16350*/  PRMT R102, R65, 0x5410, R50 ;  /* 0x0000541041667816 */ /* 0x000fe20000000032 */
[----:B------:R4:W-:Y:S01]  /*16360*/  STG.E.U16 [R122.64+0x1e], R69 ;  /* 0x00001e457a007986 */ /* 0x0009e2000c10151c */
[----:B------:R-:W-:Y:S02]  /*16370*/  @!P4 PRMT R65, R113, 0x5410, RZ ;  /* 0x000054107141c816 */ /* 0x000fe400000000ff */
[----:B------:R-:W-:Y:S01]  /*16380*/  @!P0 PRMT R50, R111, 0x5410, RZ ;  /* 0x000054106f328816 */ /* 0x000fe200000000ff */
[----:B------:R-:W4:Y:S01]  /*16390*/  MUFU.EX2 R113, R104 ;  /* 0x0000006800717308 */ /* 0x000f220000000800 */
[----:B------:R-:W-:Y:S04]  /*163a0*/  STG.E.U16 [R122.64+0x20], R48 ;  /* 0x000020307a007986 */ /* 0x000fe8000c10151c */
[----:B------:R1:W-:Y:S04]  /*163b0*/  STG.E.U16 [R120.64+0x22], R50 ;  /* 0x0000223278007986 */ /* 0x0003e8000c10151c */
[----:B------:R-:W-:Y:S01]  /*163c0*/  STG.E.U16 [R120.64+0x20], R65 ;  /* 0x0000204178007986 */ /* 0x000fe2000c10151c */
[--C-:B---3--:R-:W-:Y:S03]  /*163d0*/  SHF.R.U32.HI R52, RZ, 0x10, R71.reuse ;  /* 0x00000010ff347819 */ /* 0x108fe60000011647 */
[----:B------:R3:W-:Y:S01]  /*163e0*/  STG.E.U16 [R206.64+0x32], R40 ;  /* 0x00003228ce007986 */ /* 0x0007e2000c10151c */
[----:B------:R-:W-:Y:S02]  /*163f0*/  SHF.R.U32.HI R71, RZ, 0x18, R71 ;  /* 0x00000018ff477819 */ /* 0x000fe40000011647 */
[----:B------:R-:W-:Y:S01]  /*16400*/  LOP3.LUT R52, R52, 0xff, RZ, 0xc0, !PT ;  /* 0x000000ff34347812 */ /* 0x000fe200078ec0ff */
[----:B------:R-:W-:Y:S03]  /*16410*/  STG.E.U16 [R206.64+0x30], R67 ;  /* 0x00003043ce007986 */ /* 0x000fe6000c10151c */
[----:B------:R-:W-:Y:S02]  /*16420*/  ISETP.LE.U32.AND P6, PT, R52, UR15, PT ;  /* 0x0000000f34007c0c */ /* 0x000fe4000bfc3070 */
[----:B------:R-:W-:Y:S01]  /*16430*/  LOP3.LUT R52, R135, UR7, R220, 0x96, !PT ;  /* 0x0000000787347c12 */ /* 0x000fe2000f8e96dc */
[----:B----4-:R-:W-:Y:S01]  /*16440*/  FADD.FTZ R69, R113, R110 ;  /* 0x0000006e71457221 */ /* 0x010fe20000010000 */
[----:B------:R-:W-:Y:S01]  /*16450*/  F2FP.BF16.PACK_AB R113, R98, R113 ;  /* 0x000000716271723e */ /* 0x000fe200000010ff */
[----:B------:R-:W-:Y:S04]  /*16460*/  IMAD.WIDE.U32 R134, R134, -0x2daee0ad, RZ ;  /* 0xd2511f5386867825 */ /* 0x000fe800078e00ff */
[----:B------:R-:W-:Y:S01]  /*16470*/  IMAD.WIDE.U32 R110, R52, -0x2daee0ad, RZ ;  /* 0xd2511f53346e7825 */ /* 0x000fe200078e00ff */
[----:B-1----:R-:W-:Y:S03]  /*16480*/  LOP3.LUT R50, R166, 0xff, RZ, 0xc0, !PT ;  /* 0x000000ffa6327812 */ /* 0x002fe600078ec0ff */
[----:B------:R-:W-:Y:S01]  /*16490*/  FADD.FTZ R69, R98, R69 ;  /* 0x0000004562457221 */ /* 0x000fe20000010000 */
[----:B------:R-:W-:Y:S02]  /*164a0*/  LOP3.LUT R52, R111, UR25, R160, 0x96, !PT ;  /* 0x000000196f347c12 */ /* 0x000fe4000f8e96a0 */
[----:B------:R-:W-:Y:S01]  /*164b0*/  ISETP.LE.U32.AND P4, PT, R50, UR15, PT ;  /* 0x0000000f32007c0c */ /* 0x000fe2000bf83070 */
[----:B------:R-:W1:Y:S01]  /*164c0*/  MUFU.EX2 R111, R177 ;  /* 0x000000b1006f7308 */ /* 0x000e620000000800 */
[----:B------:R-:W-:Y:S01]  /*164d0*/  PRMT R50, R63, 0x7632, R50 ;  /* 0x000076323f327816 */ /* 0x000fe20000000032 */
[----:B------:R-:W-:Y:S01]  /*164e0*/  IMAD.WIDE.U32 R152, R52, -0x326172a9, RZ ;  /* 0xcd9e8d5734987825 */ /* 0x000fe200078e00ff */
[----:B------:R-:W-:Y:S02]  /*164f0*/  LOP3.LUT R48, R135, UR23, R110, 0x96, !PT ;  /* 0x0000001787307c12 */ /* 0x000fe4000f8e966e */
[----:B---3--:R-:W-:Y:S02]  /*16500*/  PRMT R40, R61, 0x7632, R40 ;  /* 0x000076323d287816 */ /* 0x008fe40000000028 */
[----:B------:R-:W-:Y:S01]  /*16510*/  LOP3.LUT R52, R153, UR24, R148, 0x96, !PT ;  /* 0x0000001899347c12 */ /* 0x000fe2000f8e9694 */
[----:B-1----:R-:W-:Y:S01]  /*16520*/  FADD.FTZ R95, R111, R95 ;  /* 0x0000005f6f5f7221 */ /* 0x002fe20000010000 */
[----:B------:R-:W-:Y:S01]  /*16530*/  F2FP.BF16.PACK_AB R111, R176, R111 ;  /* 0x0000006fb06f723e */ /* 0x000fe200000010ff */
[----:B--2---:R-:W-:Y:S05]  /*16540*/  @!P1 HFMA2.BF16_V2 R133, -RZ.H0_H0, RZ.H0_H0, -R42.H0_H0 ;  /* 0x200000ffff859231 */ /* 0x004fea000034092a */
[----:B------:R-:W-:Y:S01]  /*16550*/  PRMT R90, R133, 0x7610, R90 ;  /* 0x00007610855a7816 */ /* 0x000fe2000000005a */
[----:B------:R1:W-:Y:S03]  /*16560*/  @!P1 STL.S16 [R1+0x100], R133 ;  /* 0x0001008501009387 */ /* 0x0003e60000100600 */
[----:B------:R-:W-:Y:S01]  /*16570*/  @!P1 PRMT R42, R90, 0x5410, RZ ;  /* 0x000054105a2a9816 */ /* 0x000fe200000000ff */
[----:B------:R2:W3:Y:S01]  /*16580*/  LDL.S16 R143, [R1+0x104] ;  /* 0x00010400018f7983 */ /* 0x0004e20000100600 */
[----:B------:R-:W-:Y:S03]  /*16590*/  LOP3.LUT R90, R182, 0xff, RZ, 0xc0, !PT ;  /* 0x000000ffb65a7812 */ /* 0x000fe600078ec0ff */
[----:B------:R2:W4:Y:S01]  /*165a0*/  LDL.S16 R138, [R1+0x10c] ;  /* 0x00010c00018a7983 */ /* 0x0005220000100600 */
[----:B------:R-:W-:Y:S02]  /*165b0*/  ISETP.LE.U32.AND P2, PT, R90, UR15, PT ;  /* 0x0000000f5a007c0c */ /* 0x000fe4000bf43070 */
[--C-:B------:R-:W-:Y:S01]  /*165c0*/  SHF.R.U32.HI R90, RZ, 0x10, R182.reuse ;  /* 0x00000010ff5a7819 */ /* 0x100fe200000116b6 */
[----:B------:R2:W2:Y:S03]  /*165d0*/  LDL.S16 R136, [R1+0x108] ;  /* 0x0001080001887983 */ /* 0x0004a60000100600 */
[----:B------:R-:W-:Y:S01]  /*165e0*/  LOP3.LUT R90, R90, 0xff, RZ, 0xc0, !PT ;  /* 0x000000ff5a5a7812 */ /* 0x000fe200078ec0ff */
[----:B------:R2:W2:Y:S03]  /*165f0*/  LDL.S16 R104, [R1+0xfc] ;  /* 0x0000fc0001687983 */ /* 0x0004a60000100600 */
[----:B------:R-:W-:Y:S02]  /*16600*/  ISETP.LE.U32.AND P1, PT, R90, UR15, PT ;  /* 0x0000000f5a007c0c */ /* 0x000fe4000bf23070 */
[----:B------:R-:W-:Y:S02]  /*16610*/  SHF.R.U32.HI R90, RZ, 0x18, R182 ;  /* 0x00000018ff5a7819 */ /* 0x000fe400000116b6 */
[----:B------:R-:W-:Y:S02]  /*16620*/  @P2 LOP3.LUT R214, R214, 0x400, RZ, 0xfc, !PT ;  /* 0x00000400d6d62812 */ /* 0x000fe400078efcff */
[----:B------:R-:W-:Y:S01]  /*16630*/  ISETP.LE.U32.AND P2, PT, R91, UR15, PT ;  /* 0x0000000f5b007c0c */ /* 0x000fe2000bf43070 */
[----:B-1----:R-:W-:Y:S01]  /*16640*/  FADD.FTZ R133, R175, R75 ;  /* 0x0000004baf857221 */ /* 0x002fe20000010000 */
[----:B------:R-:W-:Y:S02]  /*16650*/  ISETP.LE.U32.AND P3, PT, R90, UR15, PT ;  /* 0x0000000f5a007c0c */ /* 0x000fe4000bf63070 */
[C---:B------:R-:W-:Y:S01]  /*16660*/  F2FP.BF16.PACK_AB R75, R174.reuse, R175 ;  /* 0x000000afae4b723e */ /* 0x040fe200000010ff */
[----:B------:R-:W-:Y:S02]  /*16670*/  FADD.FTZ R90, R174, R133 ;  /* 0x00000085ae5a7221 */ /* 0x000fe40000010000 */
[----:B------:R-:W-:Y:S04]  /*16680*/  IMAD.WIDE.U32 R132, R52, -0x2daee0ad, RZ ;  /* 0xd2511f5334847825 */ /* 0x000fe800078e00ff */
[----:B------:R-:W-:Y:S01]  /*16690*/  FADD.FTZ R52, R176, R95 ;  /* 0x0000005fb0347221 */ /* 0x000fe20000010000 */
[----:B------:R-:W-:Y:S01]  /*166a0*/  LOP3.LUT R174, R133, UR14, R134, 0x96, !PT ;  /* 0x0000000e85ae7c12 */ /* 0x000fe2000f8e9686 */
[----:B------:R-:W-:Y:S01]  /*166b0*/  IMAD.WIDE.U32 R134, R48, -0x326172a9, RZ ;  /* 0xcd9e8d5730867825 */ /* 0x000fe200078e00ff */
[----:B------:R-:W-:Y:S03]  /*166c0*/  LOP3.LUT R48, R182, 0xffff, RZ, 0xc0, !PT ;  /* 0x0000ffffb6307812 */ /* 0x000fe600078ec0ff */
[----:B------:R-:W-:Y:S01]  /*166d0*/  IMAD.WIDE.U32 R174, R174, -0x326172a9, RZ ;  /* 0xcd9e8d57aeae7825 */ /* 0x000fe200078e00ff */
[--C-:B------:R-:W-:Y:S02]  /*166e0*/  SHF.R.U32.HI R65, RZ, 0x8, R48.reuse ;  /* 0x00000008ff417819 */ /* 0x100fe40000011630 */
[----:B------:R-:W-:Y:S02]  /*166f0*/  PRMT R48, R55, 0x7632, R48 ;  /* 0x0000763237307816 */ /* 0x000fe40000000030 */
[----:B------:R-:W-:Y:S02]  /*16700*/  LOP3.LUT R65, R65, 0xffff, RZ, 0xc0, !PT ;  /* 0x0000ffff41417812 */ /* 0x000fe400078ec0ff */
[----:B------:R-:W-:Y:S02]  /*16710*/  PRMT R98, R55, 0x5410, R48 ;  /* 0x0000541037627816 */ /* 0x000fe40000000030 */
[----:B------:R-:W-:Y:S02]  /*16720*/  ISETP.LE.U32.AND P0, PT, R65, UR15, PT ;  /* 0x0000000f41007c0c */ /* 0x000fe4000bf03070 */
[----:B------:R-:W-:Y:S02]  /*16730*/  LOP3.LUT R65, R166, 0xffff, RZ, 0xc0, !PT ;  /* 0x0000ffffa6417812 */ /* 0x000fe400078ec0ff */
[----:B------:R-:W-:Y:S02]  /*16740*/  LOP3.LUT R110, R175, UR13, R134, 0x96, !PT ;  /* 0x0000000daf6e7c12 */ /* 0x000fe4000f8e9686 */
[----:B------:R-:W-:Y:S02]  /*16750*/  SHF.R.U32.HI R65, RZ, 0x8, R65 ;  /* 0x00000008ff417819 */ /* 0x000fe40000011641 */
[----:B------:R-:W-:Y:S02]  /*16760*/  LOP3.LUT R152, R135, UR21, R152, 0x96, !PT ;  /* 0x0000001587987c12 */ /* 0x000fe4000f8e9698 */
[----:B------:R-:W-:Y:S03]  /*16770*/  LOP3.LUT R65, R65, 0xffff, RZ, 0xc0, !PT ;  /* 0x0000ffff41417812 */ /* 0x000fe600078ec0ff */
[----:B------:R-:W-:Y:S05]  /*16780*/  IMAD.WIDE.U32 R152, R152, -0x2daee0ad, RZ ;  /* 0xd2511f5398987825 */ /* 0x000fea00078e00ff */
[----:B------:R-:W-:Y:S05]  /*16790*/  LOP3.LUT R132, R153, UR5, R132, 0x96, !PT ;  /* 0x0000000599847c12 */ /* 0x000fea000f8e9684 */
[----:B------:R-:W-:Y:S01]  /*167a0*/  IMAD.WIDE.U32 R176, R132, -0x326172a9, RZ ;  /* 0xcd9e8d5784b07825 */ /* 0x000fe200078e00ff */
[----:B---3--:R-:W-:Y:S02]  /*167b0*/  @!P4 HFMA2.BF16_V2 R143, -RZ.H0_H0, RZ.H0_H0, -R55.H0_H0 ;  /* 0x200000ffff8fc231 */ /* 0x008fe40000340937 */
[----:B----4-:R-:W-:Y:S03]  /*167c0*/  @!P2 HFMA2.BF16_V2 R138, -RZ.H0_H0, RZ.H0_H0, -R63.H0_H0 ;  /* 0x200000ffff8aa231 */ /* 0x010fe6000034093f */
[----:B------:R-:W-:Y:S01]  /*167d0*/  PRMT R91, R143, 0x7610, R91 ;  /* 0x000076108f5b7816 */ /* 0x000fe2000000005b */
[----:B------:R-:W-:Y:S01]  /*167e0*/  @!P4 STL.S16 [R1+0x104], R143 ;  /* 0x0001048f0100c387 */ /* 0x000fe20000100600 */
[----:B--2---:R-:W-:Y:S02]  /*167f0*/  @!P5 HFMA2.BF16_V2 R136, -RZ.H0_H0, RZ.H0_H0, -R50.H0_H0 ;  /* 0x200000ffff88d231 */ /* 0x004fe40000340932 */
[----:B------:R-:W-:Y:S01]  /*16800*/  @!P4 PRMT R55, R91, 0x5410, RZ ;  /* 0x000054105b37c816 */ /* 0x000fe200000000ff */
[----:B------:R1:W-:Y:S01]  /*16810*/  @!P2 STL.S16 [R1+0x10c], R138 ;  /* 0x00010c8a0100a387 */ /* 0x0003e20000100600 */
[----:B------:R-:W-:Y:S02]  /*16820*/  ISETP.LE.U32.AND P4, PT, R65, UR15, PT ;  /* 0x0000000f41007c0c */ /* 0x000fe4000bf83070 */
[----:B------:R-:W-:Y:S01]  /*16830*/  PRMT R134, R138, 0x7610, R134 ;  /* 0x000076108a867816 */ /* 0x000fe20000000086 */
[----:B------:R2:W-:Y:S01]  /*16840*/  @!P5 STL.S16 [R1+0x108], R136 ;  /* 0x000108880100d387 */ /* 0x0005e20000100600 */
[----:B------:R-:W-:Y:S03]  /*16850*/  PRMT R67, R136, 0x7610, R67 ;  /* 0x0000761088437816 */ /* 0x000fe60000000043 */
[----:B------:R3:W4:Y:S04]  /*16860*/  LDL.S16 R95, [R1+0xf4] ;  /* 0x0000f400015f7983 */ /* 0x0007280000100600 */
[----:B------:R3:W3:Y:S02]  /*16870*/  LDL.S16 R91, [R1+0xf0] ;  /* 0x0000f000015b7983 */ /* 0x0006e40000100600 */
[----:B------:R-:W-:Y:S05]  /*16880*/  @!P4 HFMA2.BF16_V2 R104, -RZ.H0_H0, RZ.H0_H0, -R48.H0_H0 ;  /* 0x200000ffff68c231 */ /* 0x000fea0000340930 */
[----:B------:R-:W-:Y:S01]  /*16890*/  PRMT R65, R104, 0x7610, R65 ;  /* 0x0000761068417816 */ /* 0x000fe20000000041 */
[----:B------:R2:W-:Y:S03]  /*168a0*/  @!P4 STL.S16 [R1+0xfc], R104 ;  /* 0x0000fc680100c387 */ /* 0x0005e60000100600 */
[----:B------:R-:W-:Y:S02]  /*168b0*/  @!P4 PRMT R48, R65, 0x5410, RZ ;  /* 0x000054104130c816 */ /* 0x000fe400000000ff */
[----:B------:R-:W-:Y:S01]  /*168c0*/  ISETP.LE.U32.AND P4, PT, R71, UR15, PT ;  /* 0x0000000f47007c0c */ /* 0x000fe2000bf83070 */
[----:B-1----:R1:W3:Y:S01]  /*168d0*/  LDL.S16 R138, [R1+0xf8] ;  /* 0x0000f800018a7983 */ /* 0x0022e20000100600 */
[----:B------:R-:W-:Y:S01]  /*168e0*/  FADD.FTZ R71, R101, R69 ;  /* 0x0000004565477221 */ /* 0x000fe20000010000 */
[C---:B------:R-:W-:Y:S02]  /*168f0*/  F2FP.BF16.PACK_AB R69, R60.reuse, R101 ;  /* 0x000000653c45723e */ /* 0x040fe400000010ff */
[----:B------:R-:W-:Y:S01]  /*16900*/  PRMT R101, R61, 0x5410, R40 ;  /* 0x000054103d657816 */ /* 0x000fe20000000028 */
[--C-:B------:R-:W-:Y:S01]  /*16910*/  FADD.FTZ R132, R60, R71.reuse ;  /* 0x000000473c847221 */ /* 0x100fe20000010000 */
[----:B--2---:R-:W-:Y:S02]  /*16920*/  LOP3.LUT R136, R159, UR6, R146, 0x96, !PT ;  /* 0x000000069f887c12 */ /* 0x004fe4000f8e9692 */
[----:B------:R-:W-:Y:S02]  /*16930*/  PRMT R60, R43, 0x7632, R60 ;  /* 0x000076322b3c7816 */ /* 0x000fe4000000003c */
[----:B------:R-:W-:Y:S02]  /*16940*/  PRMT R104, R63, 0x5410, R50 ;  /* 0x000054103f687816 */ /* 0x000fe40000000032 */
[----:B------:R-:W-:Y:S02]  /*16950*/  @!P2 PRMT R63, R134, 0x5410, RZ ;  /* 0x00005410863fa816 */ /* 0x000fe400000000ff */
[C---:B------:R-:W-:Y:S01]  /*16960*/  LOP3.LUT P2, RZ, R214.reuse, 0x400, RZ, 0xc0, !PT ;  /* 0x00000400d6ff7812 */ /* 0x040fe2000784c0ff */
[----:B------:R-:W-:Y:S01]  /*16970*/  MUFU.EX2 R134, R203 ;  /* 0x000000cb00867308 */ /* 0x000fe20000000800 */
[----:B------:R-:W-:Y:S01]  /*16980*/  @!P5 PRMT R50, R67, 0x5410, RZ ;  /* 0x000054104332d816 */ /* 0x000fe200000000ff */
[----:B------:R2:W-:Y:S01]  /*16990*/  STG.E.U16 [R186.64+0x30], R63 ;  /* 0x0000303fba007986 */ /* 0x0005e2000c10151c */
[----:B------:R-:W-:Y:S03]  /*169a0*/  LOP3.LUT R214, R214, 0xfffffdff, RZ, 0xc0, !PT ;  /* 0xfffffdffd6d67812 */ /* 0x000fe600078ec0ff */
[----:B------:R1:W-:Y:S04]  /*169b0*/  STG.E.U16 [R186.64+0x32], R50 ;  /* 0x00003232ba007986 */ /* 0x0003e8000c10151c */
[----:B------:R-:W1:Y:S01]  /*169c0*/  MUFU.EX2 R67, R210 ;  /* 0x000000d200437308 */ /* 0x000e620000000800 */
[----:B--2---:R-:W-:Y:S02]  /*169d0*/  F2FP.BF16.PACK_AB R63, R204, R205 ;  /* 0x000000cdcc3f723e */ /* 0x004fe400000010ff */
[----:B-1----:R-:W-:Y:S01]  /*169e0*/  LOP3.LUT R50, R136, 0xff, RZ, 0xc0, !PT ;  /* 0x000000ff88327812 */ /* 0x002fe200078ec0ff */
[----:B------:R-:W-:Y:S01]  /*169f0*/  FADD.FTZ R94, R67, R94 ;  /* 0x0000005e435e7221 */ /* 0x000fe20000010000 */
[C---:B------:R-:W-:Y:S03]  /*16a00*/  F2FP.BF16.PACK_AB R67, R209.reuse, R67 ;  /* 0x00000043d143723e */ /* 0x040fe600000010ff */
[----:B------:R-:W-:Y:S01]  /*16a10*/  FADD.FTZ R65, R209, R94 ;  /* 0x0000005ed1417221 */ /* 0x000fe20000010000 */
[----:B------:R-:W-:Y:S01]  /*16a20*/  LOP3.LUT R94, R177, UR16, R174, 0x96, !PT ;  /* 0x00000010b15e7c12 */ /* 0x000fe2000f8e96ae */
[----:B----4-:R-:W-:Y:S02]  /*16a30*/  @!P2 HFMA2.BF16_V2 R95, -RZ.H0_H0, RZ.H0_H0, -R61.H0_H0 ;  /* 0x200000ffff5fa231 */ /* 0x010fe4000034093d */
[----:B---3--:R-:W-:Y:S03]  /*16a40*/  @!P0 HFMA2.BF16_V2 R91, -RZ.H0_H0, RZ.H0_H0, -R40.H0_H0 ;  /* 0x200000ffff5b8231 */ /* 0x008fe60000340928 */
[----:B------:R-:W-:Y:S01]  /*16a50*/  PRMT R71, R95, 0x7610, R71 ;  /* 0x000076105f477816 */ /* 0x000fe20000000047 */
[----:B------:R1:W-:Y:S01]  /*16a60*/  @!P2 STL.S16 [R1+0xf4], R95 ;  /* 0x0000f45f0100a387 */ /* 0x0003e20000100600 */
[----:B------:R-:W-:Y:S03]  /*16a70*/  PRMT R135, R91, 0x7610, R135 ;  /* 0x000076105b877816 */ /* 0x000fe60000000087 */
[----:B------:R2:W-:Y:S01]  /*16a80*/  @!P0 STL.S16 [R1+0xf0], R91 ;  /* 0x0000f05b01008387 */ /* 0x0005e20000100600 */
[----:B------:R-:W-:Y:S02]  /*16a90*/  @!P2 PRMT R61, R71, 0x5410, RZ ;  /* 0x00005410473da816 */ /* 0x000fe400000000ff */
[----:B------:R-:W-:Y:S01]  /*16aa0*/  @!P0 PRMT R40, R135, 0x5410, RZ ;  /* 0x0000541087288816 */ /* 0x000fe200000000ff */
[----:B------:R3:W4:Y:S01]  /*16ab0*/  LDL.S16 R143, [R1+0xec] ;  /* 0x0000ec00018f7983 */ /* 0x0007220000100600 */
[----:B------:R-:W-:Y:S01]  /*16ac0*/  ISETP.LE.U32.AND P0, PT, R50, UR15, PT ;  /* 0x0000000f32007c0c */ /* 0x000fe2000bf03070 */
[----:B------:R-:W3:Y:S01]  /*16ad0*/  MUFU.EX2 R71, R208 ;  /* 0x000000d000477308 */ /* 0x000ee20000000800 */
[----:B------:R-:W-:Y:S01]  /*16ae0*/  LOP3.LUT R50, R136, 0xffff, RZ, 0xc0, !PT ;  /* 0x0000ffff88327812 */ /* 0x000fe200078ec0ff */
[----:B------:R3:W4:Y:S03]  /*16af0*/  LDL.S16 R135, [R1+0xe8] ;  /* 0x0000e80001877983 */ /* 0x0007260000100600 */
[----:B------:R-:W-:Y:S01]  /*16b00*/  SHF.R.U32.HI R50, RZ, 0x8, R50 ;  /* 0x00000008ff327819 */ /* 0x000fe20000011632 */
[----:B------:R3:W-:Y:S03]  /*16b10*/  STG.E.U16 [R122.64+0x30], R40 ;  /* 0x000030287a007986 */ /* 0x0007e6000c10151c */
[----:B------:R-:W-:Y:S01]  /*16b20*/  LOP3.LUT R50, R50, 0xffff, RZ, 0xc0, !PT ;  /* 0x0000ffff32327812 */ /* 0x000fe200078ec0ff */
[----:B------:R3:W-:Y:S02]  /*16b30*/  STG.E.U16 [R122.64+0x2e], R61 ;  /* 0x00002e3d7a007986 */ /* 0x0007e4000c10151c */
[----:B------:R-:W-:Y:S01]  /*16b40*/  @!P0 HFMA2.BF16_V2 R138, -RZ.H0_H0, RZ.H0_H0, -R43.H0_H0 ;  /* 0x200000ffff8a8231 */ /* 0x000fe2000034092b */
[----:B-1----:R-:W-:Y:S04]  /*16b50*/  LOP3.LUT R95, R94, 0xff, RZ, 0xc0, !PT ;  /* 0x000000ff5e5f7812 */ /* 0x002fe800078ec0ff */
[----:B------:R1:W-:Y:S01]  /*16b60*/  @!P0 STL.S16 [R1+0xf8], R138 ;  /* 0x0000f88a01008387 */ /* 0x0003e20000100600 */
[----:B------:R-:W-:Y:S01]  /*16b70*/  ISETP.LE.U32.AND P5, PT, R95, UR15, PT ;  /* 0x0000000f5f007c0c */ /* 0x000fe2000bfa3070 */
[----:B--2---:R-:W-:Y:S04]  /*16b80*/  FADD.FTZ R91, R205, R90 ;  /* 0x0000005acd5b7221 */ /* 0x004fe80000010000 */
[----:B------:R-:W-:Y:S02]  /*16b90*/  FADD.FTZ R90, R204, R91 ;  /* 0x0000005bcc5a7221 */ /* 0x000fe40000010000 */
[----:B---3--:R-:W-:Y:S01]  /*16ba0*/  FADD.FTZ R91, R71, R52 ;  /* 0x00000034475b7221 */ /* 0x008fe20000010000 */
[C---:B------:R-:W-:Y:S03]  /*16bb0*/  F2FP.BF16.PACK_AB R71, R134.reuse, R71 ;  /* 0x000000478647723e */ /* 0x040fe600000010ff */
[----:B------:R-:W-:Y:S01]  /*16bc0*/  FADD.FTZ R52, R134, R91 ;  /* 0x0000005b86347221 */ /* 0x000fe20000010000 */
[----:B------:R-:W-:Y:S02]  /*16bd0*/  PRMT R91, R43, 0x5410, R60 ;  /* 0x000054102b5b7816 */ /* 0x000fe4000000003c */
[----:B------:R-:W-:Y:S04]  /*16be0*/  PRMT R40, R138, 0x7610, R40 ;  /* 0x000076108a287816 */ /* 0x000fe80000000028 */
[----:B------:R-:W-:Y:S01]  /*16bf0*/  @!P0 PRMT R43, R40, 0x5410, RZ ;  /* 0x00005410282b8816 */ /* 0x000fe200000000ff */
[----:B------:R2:W3:Y:S01]  /*16c00*/  MUFU.EX2 R61, R128 ;  /* 0x00000080003d7308 */ /* 0x0004e20000000800 */
[----:B------:R-:W-:Y:S02]  /*16c10*/  ISETP.LE.U32.AND P0, PT, R50, UR15, PT ;  /* 0x0000000f32007c0c */ /* 0x000fe4000bf03070 */
[----:B------:R-:W-:Y:S02]  /*16c20*/  LOP3.LUT R40, R158, 0xff, RZ, 0xc0, !PT ;  /* 0x000000ff9e287812 */ /* 0x000fe400078ec0ff */
[----:B------:R-:W-:Y:S02]  /*16c30*/  PRMT R50, R83, 0x7632, R50 ;  /* 0x0000763253327816 */ /* 0x000fe40000000032 */
[----:B------:R-:W-:Y:S02]  /*16c40*/  ISETP.LE.U32.AND P2, PT, R40, UR15, PT ;  /* 0x0000000f28007c0c */ /* 0x000fe4000bf43070 */
[----:B------:R-:W-:Y:S01]  /*16c50*/  LOP3.LUT R40, R94, 0xffff, RZ, 0xc0, !PT ;  /* 0x0000ffff5e287812 */ /* 0x000fe200078ec0ff */
[----:B-1----:R3:W1:Y:S01]  /*16c60*/  MUFU.EX2 R138, R64 ;  /* 0x00000040008a7308 */ /* 0x0026620000000800 */
[----:B--2---:R-:W-:Y:S02]  /*16c70*/  F2FP.BF16.PACK_AB R128, R97, R100 ;  /* 0x000000646180723e */ /* 0x004fe400000010ff */
[----:B---3--:R-:W-:Y:S01]  /*16c80*/  F2FP.BF16.PACK_AB R64, R74, R61 ;  /* 0x0000003d4a40723e */ /* 0x008fe200000010ff */
[----:B----4-:R-:W-:Y:S06]  /*16c90*/  @!P0 HFMA2.BF16_V2 R143, -RZ.H0_H0, RZ.H0_H0, -R60.H0_H0 ;  /* 0x200000ffff8f8231 */ /* 0x010fec000034093c */
[----:B------:R-:W-:Y:S01]  /*16ca0*/  @!P2 HFMA2.BF16_V2 R135, -RZ.H0_H0, RZ.H0_H0, -R119.H0_H0 ;  /* 0x200000ffff87a231 */ /* 0x000fe20000340977 */
[----:B------:R-:W-:Y:S01]  /*16cb0*/  PRMT R133, R143, 0x7610, R133 ;  /* 0x000076108f857816 */ /* 0x000fe20000000085 */
[----:B------:R2:W-:Y:S03]  /*16cc0*/  @!P0 STL.S16 [R1+0xec], R143 ;  /* 0x0000ec8f01008387 */ /* 0x0005e60000100600 */
[----:B------:R-:W-:Y:S01]  /*16cd0*/  PRMT R144, R135, 0x7610, R144 ;  /* 0x0000761087907816 */ /* 0x000fe20000000090 */
[----:B------:R3:W4:Y:S01]  /*16ce0*/  LDL.S16 R204, [R1+0xd4] ;  /* 0x0000d40001cc7983 */ /* 0x0007220000100600 */
[----:B------:R-:W-:Y:S01]  /*16cf0*/  @!P0 PRMT R60, R133, 0x5410, RZ ;  /* 0x00005410853c8816 */ /* 0x000fe200000000ff */
[----:B------:R-:W-:Y:S01]  /*16d00*/  FADD.FTZ R133, R202, R65 ;  /* 0x00000041ca857221 */ /* 0x000fe20000010000 */
[C---:B------:R-:W-:Y:S01]  /*16d10*/  F2FP.BF16.PACK_AB R65, R130.reuse, R202 ;  /* 0x000000ca8241723e */ /* 0x040fe200000010ff */
[----:B------:R3:W3:Y:S02]  /*16d20*/  LDL.S16 R203, [R1+0xd0] ;  /* 0x0000d00001cb7983 */ /* 0x0006e40000100600 */
[----:B------:R-:W-:Y:S02]  /*16d30*/  FADD.FTZ R130, R130, R133 ;  /* 0x0000008582827221 */ /* 0x000fe40000010000 */
[----:B------:R3:W3:Y:S01]  /*16d40*/  LDL.S16 R155, [R1+0xe0] ;  /* 0x0000e000019b7983 */ /* 0x0006e20000100600 */
[----:B------:R-:W-:Y:S01]  /*16d50*/  FADD.FTZ R133, R201, R90 ;  /* 0x0000005ac9857221 */ /* 0x000fe20000010000 */
[--C-:B------:R-:W-:Y:S02]  /*16d60*/  SHF.R.U32.HI R90, RZ, 0x10, R94.reuse ;  /* 0x00000010ff5a7819 */ /* 0x100fe4000001165e */
[----:B------:R-:W-:Y:S01]  /*16d70*/  SHF.R.U32.HI R94, RZ, 0x18, R94 ;  /* 0x00000018ff5e7819 */ /* 0x000fe2000001165e */
[----:B------:R3:W3:Y:S01]  /*16d80*/  LDL.S16 R151, [R1+0xdc] ;  /* 0x0000dc0001977983 */ /* 0x0006e20000100600 */
[----:B------:R-:W-:Y:S01]  /*16d90*/  LOP3.LUT R90, R90, 0xff, RZ, 0xc0, !PT ;  /* 0x000000ff5a5a7812 */ /* 0x000fe200078ec0ff */
[C---:B-1----:R-:W-:Y:S02]  /*16da0*/  FADD.FTZ R133, R138.reuse, R133 ;  /* 0x000000858a857221 */ /* 0x042fe40000010000 */
[----:B--2---:R1:W2:Y:S04]  /*16db0*/  LDL.S16 R143, [R1+0xbc] ;  /* 0x0000bc00018f7983 */ /* 0x0042a80000100600 */
[----:B------:R1:W-:Y:S04]  /*16dc0*/  @!P2 STL.S16 [R1+0xe8], R135 ;  /* 0x0000e8870100a387 */ /* 0x0003e80000100600 */
[----:B------:R2:W2:Y:S04]  /*16dd0*/  LDL.S16 R150, [R1+0xcc] ;  /* 0x0000cc0001967983 */ /* 0x0004a80000100600 */
[----:B------:R2:W2:Y:S01]  /*16de0*/  LDL.S16 R145, [R1+0xc8] ;  /* 0x0000c80001917983 */ /* 0x0004a20000100600 */
[----:B-1----:R-:W-:Y:S01]  /*16df0*/  FADD.FTZ R135, R61, R132 ;  /* 0x000000843d877221 */ /* 0x002fe20000010000 */
[----:B------:R-:W-:Y:S01]  /*16e00*/  F2FP.BF16.PACK_AB R61, R138, R201 ;  /* 0x000000c98a3d723e */ /* 0x000fe200000010ff */
[--C-:B------:R-:W-:Y:S01]  /*16e10*/  FADD.FTZ R132, R100, R52.reuse ;  /* 0x0000003464847221 */ /* 0x100fe20000010000 */
[----:B------:R-:W-:Y:S01]  /*16e20*/  PRMT R52, R81, 0x7632, R52 ;  /* 0x0000763251347816 */ /* 0x000fe20000000034 */
[----:B------:R-:W-:Y:S01]  /*16e30*/  FADD.FTZ R134, R74, R135 ;  /* 0x000000874a867221 */ /* 0x000fe20000010000 */
[----:B------:R-:W-:Y:S01]  /*16e40*/  SHF.R.U32.HI R74, RZ, 0x8, R40 ;  /* 0x00000008ff4a7819 */ /* 0x000fe20000011628 */
[----:B------:R-:W-:Y:S01]  /*16e50*/  FADD.FTZ R132, R97, R132 ;  /* 0x0000008461847221 */ /* 0x000fe20000010000 */
[----:B------:R-:W-:Y:S02]  /*16e60*/  LOP3.LUT R97, R158, 0xffff, RZ, 0xc0, !PT ;  /* 0x0000ffff9e617812 */ /* 0x000fe400078ec0ff */
[----:B------:R-:W-:Y:S02]  /*16e70*/  LOP3.LUT R74, R74, 0xffff, RZ, 0xc0, !PT ;  /* 0x0000ffff4a4a7812 */ /* 0x000fe400078ec0ff */
[----:B------:R-:W-:Y:S02]  /*16e80*/  SHF.R.U32.HI R97, RZ, 0x8, R97 ;  /* 0x00000008ff617819 */ /* 0x000fe40000011661 */
[----:B------:R-:W-:Y:S02]  /*16e90*/  ISETP.LE.U32.AND P0, PT, R74, UR15, PT ;  /* 0x0000000f4a007c0c */ /* 0x000fe4000bf03070 */
[----:B------:R-:W-:Y:S02]  /*16ea0*/  PRMT R74, R119, 0x7632, R74 ;  /* 0x00007632774a7816 */ /* 0x000fe4000000004a */
[----:B------:R-:W-:Y:S02]  /*16eb0*/  LOP3.LUT R97, R97, 0xffff, RZ, 0xc0, !PT ;  /* 0x0000ffff61617812 */ /* 0x000fe400078ec0ff */
[----:B------:R-:W-:Y:S02]  /*16ec0*/  PRMT R40, R57, 0x7632, R40 ;  /* 0x0000763239287816 */ /* 0x000fe40000000028 */
[----:B------:R-:W-:Y:S05]  /*16ed0*/  PRMT R100, R83, 0x5410, R50 ;  /* 0x0000541053647816 */ /* 0x000fea0000000032 */
[----:B------:R-:W-:Y:S01]  /*16ee0*/  @P0 LOP3.LUT R214, R214, 0x200, RZ, 0xfc, !PT ;  /* 0x00000200d6d60812 */ /* 0x000fe200078efcff */
[----:B----4-:R-:W-:Y:S02]  /*16ef0*/  @!P1 HFMA2.BF16_V2 R204, -RZ.H0_H0, RZ.H0_H0, -R83.H0_H0 ;  /* 0x200000ffffcc9231 */ /* 0x010fe40000340953 */
[----:B---3--:R-:W-:Y:S03]  /*16f00*/  @!P3 HFMA2.BF16_V2 R203, -RZ.H0_H0, RZ.H0_H0, -R50.H0_H0 ;  /* 0x200000ffffcbb231 */ /* 0x008fe60000340932 */
[----:B------:R-:W-:Y:S01]  /*16f10*/  PRMT R142, R204, 0x7610, R142 ;  /* 0x00007610cc8e7816 */ /* 0x000fe2000000008e */
[----:B------:R-:W-:Y:S01]  /*16f20*/  @!P1 STL.S16 [R1+0xd4], R204 ;  /* 0x0000d4cc01009387 */ /* 0x000fe20000100600 */
[----:B------:R-:W-:Y:S01]  /*16f30*/  @!P6 HFMA2.BF16_V2 R155, -RZ.H0_H0, RZ.H0_H0, -R81.H0_H0 ;  /* 0x200000ffff9be231 */ /* 0x000fe20000340951 */
[----:B------:R-:W-:Y:S02]  /*16f40*/  PRMT R135, R203, 0x7610, R135 ;  /* 0x00007610cb877816 */ /* 0x000fe40000000087 */
[----:B------:R-:W-:Y:S01]  /*16f50*/  @!P3 STL.S16 [R1+0xd0], R203 ;  /* 0x0000d0cb0100b387 */ /* 0x000fe20000100600 */
[----:B------:R-:W-:Y:S02]  /*16f60*/  @!P1 PRMT R83, R142, 0x5410, RZ ;  /* 0x000054108e539816 */ /* 0x000fe400000000ff */
[----:B------:R-:W-:Y:S01]  /*16f70*/  @!P3 PRMT R50, R135, 0x5410, RZ ;  /* 0x000054108732b816 */ /* 0x000fe200000000ff */
[----:B------:R-:W-:Y:S01]  /*16f80*/  @!P4 HFMA2.BF16_V2 R151, -RZ.H0_H0, RZ.H0_H0, -R52.H0_H0 ;  /* 0x200000ffff97c231 */ /* 0x000fe20000340934 */
[----:B------:R-:W-:Y:S01]  /*16f90*/  PRMT R141, R155, 0x7610, R141 ;  /* 0x000076109b8d7816 */ /* 0x000fe2000000008d */
[----:B------:R-:W-:Y:S03]  /*16fa0*/  @!P6 STL.S16 [R1+0xe0], R155 ;  /* 0x0000e09b0100e387 */ /* 0x000fe60000100600 */
[----:B------:R-:W-:Y:S01]  /*16fb0*/  PRMT R140, R151, 0x7610, R140 ;  /* 0x00007610978c7816 */ /* 0x000fe2000000008c */
[----:B------:R-:W-:Y:S04]  /*16fc0*/  @!P4 STL.S16 [R1+0xdc], R151 ;  /* 0x0000dc970100c387 */ /* 0x000fe80000100600 */
[----:B------:R1:W-:Y:S04]  /*16fd0*/  STG.E.U16 [R120.64+0x32], R50 ;  /* 0x0000323278007986 */ /* 0x0003e8000c10151c */
[----:B------:R3:W-:Y:S01]  /*16fe0*/  STG.E.U16 [R120.64+0x30], R83 ;  /* 0x0000305378007986 */ /* 0x0007e2000c10151c */
[----:B--2---:R-:W-:Y:S03]  /*16ff0*/  @!P5 HFMA2.BF16_V2 R150, -RZ.H0_H0, RZ.H0_H0, -R57.H0_H0 ;  /* 0x200000ffff96d231 */ /* 0x004fe60000340939 */
[----:B------:R-:W-:Y:S01]  /*17000*/  STG.E.U16 [R206.64+0x40], R59 ;  /* 0x0000403bce007986 */ /* 0x000fe2000c10151c */
[----:B------:R-:W-:Y:S01]  /*17010*/  @!P0 HFMA2.BF16_V2 R145, -RZ.H0_H0, RZ.H0_H0, -R40.H0_H0 ;  /* 0x200000ffff918231 */ /* 0x000fe20000340928 */
[----:B------:R-:W-:Y:S02]  /*17020*/  PRMT R138, R150, 0x7610, R138 ;  /* 0x00007610968a7816 */ /* 0x000fe4000000008a */
[----:B------:R-:W-:Y:S01]  /*17030*/  @!P5 STL.S16 [R1+0xcc], R150 ;  /* 0x0000cc960100d387 */ /* 0x000fe20000100600 */
[----:B------:R-:W-:Y:S02]  /*17040*/  ISETP.LE.U32.AND P5, PT, R90, UR15, PT ;  /* 0x0000000f5a007c0c */ /* 0x000fe4000bfa3070 */
[----:B------:R-:W-:Y:S01]  /*17050*/  PRMT R90, R119, 0x5410, R74 ;  /* 0x00005410775a7816 */ /* 0x000fe2000000004a */
[----:B------:R-:W-:Y:S01]  /*17060*/  @!P0 STL.S16 [R1+0xc8], R145 ;  /* 0x0000c89101008387 */ /* 0x000fe20000100600 */
[----:B------:R-:W-:Y:S02]  /*17070*/  @!P2 PRMT R119, R144, 0x5410, RZ ;  /* 0x000054109077a816 */ /* 0x000fe400000000ff */
[----:B------:R-:W-:Y:S01]  /*17080*/  ISETP.LE.U32.AND P2, PT, R97, UR15, PT ;  /* 0x0000000f61007c0c */ /* 0x000fe2000bf43070 */
[----:B------:R2:W-:Y:S01]  /*17090*/  STG.E.U16 [R206.64+0x42], R42 ;  /* 0x0000422ace007986 */ /* 0x0005e2000c10151c */
[----:B------:R-:W-:Y:S02]  /*170a0*/  ISETP.LE.U32.AND P0, PT, R95, UR15, PT ;  /* 0x0000000f5f007c0c */ /* 0x000fe4000bf03070 */
[----:B------:R-:W-:Y:S02]  /*170b0*/  PRMT R95, R57, 0x5410, R40 ;  /* 0x00005410395f7816 */ /* 0x000fe40000000028 */
[----:B------:R-:W-:Y:S01]  /*170c0*/  PRMT R137, R145, 0x7610, R137 ;  /* 0x0000761091897816 */ /* 0x000fe20000000089 */
[----:B-1----:R-:W-:Y:S01]  /*170d0*/  FADD.FTZ R50, R200, R130 ;  /* 0x00000082c8327221 */ /* 0x002fe20000010000 */
[----:B------:R-:W-:Y:S02]  /*170e0*/  F2FP.BF16.PACK_AB R130, R129, R200 ;  /* 0x000000c88182723e */ /* 0x000fe400000010ff */
[----:B---3--:R-:W-:Y:S03]  /*170f0*/  LOP3.LUT R83, R176, 0xffff, RZ, 0xc0, !PT ;  /* 0x0000ffffb0537812 */ /* 0x008fe600078ec0ff */
[----:B------:R-:W-:Y:S02]  /*17100*/  @!P2 HFMA2.BF16_V2 R143, -RZ.H0_H0, RZ.H0_H0, -R74.H0_H0 ;  /* 0x200000ffff8fa231 */ /* 0x000fe4000034094a */
[----:B------:R-:W-:Y:S02]  /*17110*/  @!P0 PRMT R57, R138, 0x5410, RZ ;  /* 0x000054108a398816 */ /* 0x000fe400000000ff */
[----:B------:R-:W-:Y:S01]  /*17120*/  LOP3.LUT P0, RZ, R214, 0x200, RZ, 0xc0, !PT ;  /* 0x00000200d6ff7812 */ /* 0x000fe2000780c0ff */
[----:B------:R-:W-:Y:S01]  /*17130*/  @!P2 STL.S16 [R1+0xbc], R143 ;  /* 0x0000bc8f0100a387 */ /* 0x000fe20000100600 */
[----:B------:R-:W-:Y:S02]  /*17140*/  PRMT R97, R143, 0x7610, R97 ;  /* 0x000076108f617816 */ /* 0x000fe40000000061 */
[----:B------:R-:W-:Y:S01]  /*17150*/  SHF.R.U32.HI R83, RZ, 0x8, R83 ;  /* 0x00000008ff537819 */ /* 0x000fe20000011653 */
[----:B------:R1:W3:Y:S01]  /*17160*/  LDL.S16 R135, [R1+0xa4] ;  /* 0x0000a40001877983 */ /* 0x0002e20000100600 */
[----:B------:R-:W-:Y:S02]  /*17170*/  @!P2 PRMT R74, R97, 0x5410, RZ ;  /* 0x00005410614aa816 */ /* 0x000fe400000000ff */
[----:B------:R-:W-:Y:S02]  /*17180*/  ISETP.LE.U32.AND P2, PT, R94, UR15, PT ;  /* 0x0000000f5e007c0c */ /* 0x000fe4000bf43070 */
[----:B------:R-:W-:Y:S01]  /*17190*/  SHF.R.U32.HI R94, RZ, 0x10, R166 ;  /* 0x00000010ff5e7819 */ /* 0x000fe200000116a6 */
[----:B--2---:R-:W-:Y:S01]  /*171a0*/  FADD.FTZ R42, R198, R133 ;  /* 0x00000085c62a7221 */ /* 0x004fe20000010000 */
[----:B------:R-:W-:Y:S01]  /*171b0*/  PRMT R97, R81, 0x5410, R52 ;  /* 0x0000541051617816 */ /* 0x000fe20000000034 */
[----:B------:R-:W-:Y:S01]  /*171c0*/  MUFU.EX2 R133, R118 ;  /* 0x0000007600857308 */ /* 0x000fe20000000800 */
[----:B------:R-:W-:Y:S01]  /*171d0*/  @!P4 PRMT R52, R140, 0x5410, RZ ;  /* 0x000054108c34c816 */ /* 0x000fe200000000ff */
[----:B------:R-:W-:Y:S01]  /*171e0*/  FADD.FTZ R42, R197, R42 ;  /* 0x0000002ac52a7221 */ /* 0x000fe20000010000 */
[----:B------:R-:W-:Y:S02]  /*171f0*/  LOP3.LUT R94, R94, 0xff, RZ, 0xc0, !PT ;  /* 0x000000ff5e5e7812 */ /* 0x000fe400078ec0ff */
[----:B------:R-:W-:Y:S01]  /*17200*/  @!P6 PRMT R81, R141, 0x5410, RZ ;  /* 0x000054108d51e816 */ /* 0x000fe200000000ff */
[----:B------:R-:W-:Y:S01]  /*17210*/  STG.E.U16 [R186.64+0x42], R52 ;  /* 0x00004234ba007986 */ /* 0x000fe2000c10151c */
[----:B------:R-:W-:Y:S02]  /*17220*/  ISETP.LE.U32.AND P1, PT, R94, UR15, PT ;  /* 0x0000000f5e007c0c */ /* 0x000fe4000bf23070 */
[----:B------:R-:W-:Y:S01]  /*17230*/  SHF.R.U32.HI R94, RZ, 0x18, R166 ;  /* 0x00000018ff5e7819 */ /* 0x000fe200000116a6 */
[----:B------:R-:W-:Y:S01]  /*17240*/  STG.E.U16 [R186.64+0x40], R81 ;  /* 0x00004051ba007986 */ /* 0x000fe2000c10151c */
[----:B------:R-:W-:Y:S01]  /*17250*/  LOP3.LUT R83, R83, 0xffff, RZ, 0xc0, !PT ;  /* 0x0000ffff53537812 */ /* 0x000fe200078ec0ff */
[----:B------:R-:W2:Y:S01]  /*17260*/  MUFU.EX2 R140, R131 ;  /* 0x00000083008c7308 */ /* 0x000ea20000000800 */
[----:B------:R-:W-:Y:S01]  /*17270*/  ISETP.LE.U32.AND P3, PT, R94, UR15, PT ;  /* 0x0000000f5e007c0c */ /* 0x000fe2000bf63070 */
[----:B------:R-:W-:Y:S01]  /*17280*/  STG.E.U16 [R122.64+0x3e], R57 ;  /* 0x00003e397a007986 */ /* 0x000fe2000c10151c */
[----:B------:R-:W-:Y:S02]  /*17290*/  LOP3.LUT R94, R176, 0xff, RZ, 0xc0, !PT ;  /* 0x000000ffb05e7812 */ /* 0x000fe400078ec0ff */
[----:B------:R-:W-:Y:S01]  /*172a0*/  ISETP.LE.U32.AND P4, PT, R83, UR15, PT ;  /* 0x0000000f53007c0c */ /* 0x000fe2000bf83070 */
[--C-:B------:R-:W-:Y:S01]  /*172b0*/  FADD.FTZ R83, R129, R50.reuse ;  /* 0x0000003281537221 */ /* 0x100fe20000010000 */
[----:B------:R-:W-:Y:S02]  /*172c0*/  ISETP.LE.U32.AND P6, PT, R94, UR15, PT ;  /* 0x0000000f5e007c0c */ /* 0x000fe4000bfc3070 */
[----:B------:R-:W-:Y:S02]  /*172d0*/  PRMT R50, R73, 0x7632, R50 ;  /* 0x0000763249327816 */ /* 0x000fe40000000032 */
[----:B------:R-:W-:Y:S02]  /*172e0*/  SHF.R.U32.HI R94, RZ, 0x18, R176 ;  /* 0x00000018ff5e7819 */ /* 0x000fe400000116b0 */
[----:B------:R-:W-:Y:S02]  /*172f0*/  @!P0 PRMT R40, R137, 0x5410, RZ ;  /* 0x0000541089288816 */ /* 0x000fe400000000ff */
[----:B------:R-:W-:Y:S02]  /*17300*/  ISETP.LE.U32.AND P0, PT, R94, UR15, PT ;  /* 0x0000000f5e007c0c */ /* 0x000fe4000bf03070 */
[----:B------:R-:W-:Y:S01]  /*17310*/  PRMT R94, R73, 0x5410, R50 ;  /* 0x00005410495e7816 */ /* 0x000fe20000000032 */
[----:B------:R-:W-:Y:S01]  /*17320*/  STG.E.U16 [R122.64+0x40], R40 ;  /* 0x000040287a007986 */ /* 0x000fe2000c10151c */
[----:B------:R-:W-:Y:S02]  /*17330*/  F2FP.BF16.PACK_AB R129, R124, R125 ;  /* 0x0000007d7c81723e */ /* 0x000fe400000010ff */
[----:B------:R-:W-:Y:S02]  /*17340*/  LOP3.LUT R214, R214, 0xffffff7f, RZ, 0xc0, !PT ;  /* 0xffffff7fd6d67812 */ /* 0x000fe400078ec0ff */
[----:B--2---:R-:W-:Y:S01]  /*17350*/  F2FP.BF16.PACK_AB R118, R133, R140 ;  /* 0x0000008c8576723e */ /* 0x004fe200000010ff */
[----:B------:R-:W-:Y:S01]  /*17360*/  FADD.FTZ R131, R199, R132 ;  /* 0x00000084c7837221 */ /* 0x000fe20000010000 */
[----:B---3--:R-:W-:Y:S05]  /*17370*/  @!P5 HFMA2.BF16_V2 R135, -RZ.H0_H0, RZ.H0_H0, -R73.H0_H0 ;  /* 0x200000ffff87d231 */ /* 0x008fea0000340949 */
[----:B------:R-:W-:Y:S01]  /*17380*/  PRMT R59, R135, 0x7610, R59 ;  /* 0x00007610873b7816 */ /* 0x000fe2000000003b */
[----:B------:R2:W-:Y:S03]  /*17390*/  @!P5 STL.S16 [R1+0xa4], R135 ;  /* 0x0000a4870100d387 */ /* 0x0005e60000100600 */
[----:B------:R-:W-:Y:S01]  /*173a0*/  @!P5 PRMT R73, R59, 0x5410, RZ ;  /* 0x000054103b49d816 */ /* 0x000fe200000000ff */
[----:B------:R1:W3:Y:S01]  /*173b0*/  LDL.S16 R204, [R1+0xc4] ;  /* 0x0000c40001cc7983 */ /* 0x0002e20000100600 */
[----:B------:R-:W-:Y:S03]  /*173c0*/  FADD.FTZ R59, R125, R134 ;  /* 0x000000867d3b7221 */ /* 0x000fe60000010000 */
[----:B------:R1:W4:Y:S01]  /*173d0*/  LDL.S16 R203, [R1+0xd8] ;  /* 0x0000d80001cb7983 */ /* 0x0003220000100600 */
[----:B------:R-:W-:Y:S01]  /*173e0*/  FADD.FTZ R138, R124, R59 ;  /* 0x0000003b7c8a7221 */ /* 0x000fe20000010000 */
[----:B------:R-:W-:Y:S02]  /*173f0*/  F2FP.BF16.PACK_AB R59, R197, R198 ;  /* 0x000000c6c53b723e */ /* 0x000fe400000010ff */
[----:B------:R1:W4:Y:S04]  /*17400*/  LDL.S16 R202, [R1+0xb0] ;  /* 0x0000b00001ca7983 */ /* 0x0003280000100600 */
[----:B------:R1:W4:Y:S04]  /*17410*/  LDL.S16 R201, [R1+0xac] ;  /* 0x0000ac0001c97983 */ /* 0x0003280000100600 */
[----:B------:R1:W4:Y:S04]  /*17420*/  LDL.S16 R200, [R1+0xb8] ;  /* 0x0000b80001c87983 */ /* 0x0003280000100600 */
[----:B------:R1:W4:Y:S01]  /*17430*/  LDL.S16 R155, [R1+0xb4] ;  /* 0x0000b400019b7983 */ /* 0x0003220000100600 */
[----:B--2---:R-:W-:Y:S03]  /*17440*/  IMAD.U32 R135, RZ, RZ, UR19 ;  /* 0x00000013ff877e24 */ /* 0x004fe6000f8e00ff */
[----:B------:R2:W-:Y:S02]  /*17450*/  STG.E.U16 [R120.64+0x40], R73 ;  /* 0x0000404978007986 */ /* 0x0005e4000c10151c */
[----:B------:R-:W-:Y:S05]  /*17460*/  LOP3.LUT R135, R157, UR17, R135, 0x96, !PT ;  /* 0x000000119d877c12 */ /* 0x000fea000f8e9687 */
[----:B------:R-:W-:Y:S05]  /*17470*/  IMAD.WIDE.U32 R134, R135, -0x326172a9, RZ ;  /* 0xcd9e8d5787867825 */ /* 0x000fea00078e00ff */
[----:B------:R-:W-:Y:S02]  /*17480*/  LOP3.LUT R124, R135, UR7, R212, 0x96, !PT ;  /* 0x00000007877c7c12 */ /* 0x000fe4000f8e96d4 */
[--C-:B------:R-:W-:Y:S02]  /*17490*/  LOP3.LUT R125, R185, UR26, R134.reuse, 0x96, !PT ;  /* 0x0000001ab97d7c12 */ /* 0x100fe4000f8e9686 */
[----:B------:R-:W-:Y:S01]  /*174a0*/  LOP3.LUT R134, R149, UR26, R134, 0x96, !PT ;  /* 0x0000001a95867c12 */ /* 0x000fe2000f8e9686 */
[----:B------:R-:W-:Y:S04]  /*174b0*/  IMAD.WIDE.U32 R142, R124, -0x2daee0ad, RZ ;  /* 0xd2511f537c8e7825 */ /* 0x000fe800078e00ff */
[----:B------:R-:W-:Y:S01]  /*174c0*/  IMAD.WIDE.U32 R144, R125, -0x2daee0ad, RZ ;  /* 0xd2511f537d907825 */ /* 0x000fe200078e00ff */
[----:B------:R-:W-:Y:S02]  /*174d0*/  LOP3.LUT R52, R143, UR25, R170, 0x96, !PT ;  /* 0x000000198f347c12 */ /* 0x000fe4000f8e96aa */
[C---:B------:R-:W-:Y:S01]  /*174e0*/  F2FP.BF16.PACK_AB R125, R116.reuse, R199 ;  /* 0x000000c7747d723e */ /* 0x040fe200000010ff */
[----:B------:R-:W-:Y:S01]  /*174f0*/  FADD.FTZ R124, R116, R131 ;  /* 0x00000083747c7221 */ /* 0x000fe20000010000 */
[----:B------:R-:W-:Y:S01]  /*17500*/  LOP3.LUT R81, R145, UR23, R142, 0x96, !PT ;  /* 0x0000001791517c12 */ /* 0x000fe2000f8e968e */
[----:B------:R-:W-:Y:S01]  /*17510*/  IMAD.WIDE.U32 R142, R52, -0x326172a9, RZ ;  /* 0xcd9e8d57348e7825 */ /* 0x000fe200078e00ff */
[----:B------:R-:W1:Y:S03]  /*17520*/  MUFU.EX2 R131, R179 ;  /* 0x000000b300837308 */ /* 0x000e660000000800 */
[----:B------:R-:W-:Y:S01]  /*17530*/  FADD.FTZ R52, R140, R83 ;  /* 0x000000538c347221 */ /* 0x000fe20000010000 */
[----:B------:R-:W-:Y:S03]  /*17540*/  LOP3.LUT R116, R143, UR24, R184, 0x96, !PT ;  /* 0x000000188f747c12 */ /* 0x000fe6000f8e96b8 */
[----:B------:R-:W-:Y:S02]  /*17550*/  FADD.FTZ R52, R133, R52 ;  /* 0x0000003485347221 */ /* 0x000fe40000010000 */
[----:B------:R-:W-:Y:S01]  /*17560*/  IMAD.WIDE.U32 R150, R116, -0x2daee0ad, RZ ;  /* 0xd2511f5374967825 */ /* 0x000fe200078e00ff */
[----:B------:R-:W-:Y:S04]  /*17570*/  F2FP.BF16.PACK_AB R116, R114, R115 ;  /* 0x000000737274723e */ /* 0x000fe800000010ff */
[----:B------:R-:W-:Y:S01]  /*17580*/  LOP3.LUT R140, R151, UR14, R144, 0x96, !PT ;  /* 0x0000000e978c7c12 */ /* 0x000fe2000f8e9690 */
[----:B------:R-:W-:Y:S04]  /*17590*/  IMAD.WIDE.U32 R144, R81, -0x326172a9, RZ ;  /* 0xcd9e8d5751907825 */ /* 0x000fe800078e00ff */
[----:B------:R-:W-:Y:S01]  /*175a0*/  IMAD.WIDE.U32 R140, R140, -0x326172a9, RZ ;  /* 0xcd9e8d578c8c7825 */ /* 0x000fe200078e00ff */
[----:B------:R-:W-:Y:S03]  /*175b0*/  LOP3.LUT R132, R145, UR21, R142, 0x96, !PT ;  /* 0x0000001591847c12 */ /* 0x000fe6000f8e968e */
[----:B------:R-:W-:Y:S01]  /*175c0*/  FADD.FTZ R81, R115, R138 ;  /* 0x0000008a73517221 */ /* 0x000fe20000010000 */
[----:B------:R-:W-:Y:S01]  /*175d0*/  SHF.R.U32.HI R138, RZ, 0x18, R136 ;  /* 0x00000018ff8a7819 */ /* 0x000fe20000011688 */
[----:B------:R-:W-:Y:S01]  /*175e0*/  IMAD.WIDE.U32 R132, R132, -0x2daee0ad, RZ ;  /* 0xd2511f5384847825 */ /* 0x000fe200078e00ff */
[----:B------:R-:W-:Y:S03]  /*175f0*/  LOP3.LUT R137, R141, UR13, R144, 0x96, !PT ;  /* 0x0000000d8d897c12 */ /* 0x000fe6000f8e9690 */
[----:B------:R-:W-:Y:S01]  /*17600*/  FADD.FTZ R81, R114, R81 ;  /* 0x0000005172517221 */ /* 0x000fe20000010000 */
[----:B------:R-:W-:Y:S02]  /*17610*/  LOP3.LUT R142, R133, UR5, R150, 0x96, !PT ;  /* 0x00000005858e7c12 */ /* 0x000fe4000f8e9696 */
[----:B------:R-:W-:Y:S03]  /*17620*/  F2FP.BF16.PACK_AB R114, R92, R93 ;  /* 0x0000005d5c72723e */ /* 0x000fe600000010ff */
[----:B------:R-:W-:Y:S05]  /*17630*/  IMAD.WIDE.U32 R142, R142, -0x326172a9, RZ ;  /* 0xcd9e8d578e8e7825 */ /* 0x000fea00078e00ff */
[----:B------:R-:W-:Y:S04]  /*17640*/  LOP3.LUT R133, R143, UR16, R140, 0x96, !PT ;  /* 0x000000108f857c12 */ /* 0x000fe8000f8e968c */
[----:B------:R-:W-:Y:S04]  /*17650*/  LOP3.LUT R40, R133, 0xff, RZ, 0xc0, !PT ;  /* 0x000000ff85287812 */ /* 0x000fe800078ec0ff */
[----:B------:R-:W-:Y:S02]  /*17660*/  ISETP.LE.U32.AND P5, PT, R40, UR15, PT ;  /* 0x0000000f28007c0c */ /* 0x000fe4000bfa3070 */
[----:B------:R-:W-:Y:S01]  /*17670*/  PRMT R40, R51, 0x7632, R40 ;  /* 0x0000763233287816 */ /* 0x000fe20000000028 */
[----:B---3--:R-:W-:Y:S10]  /*17680*/  @!P2 HFMA2.BF16_V2 R204, -RZ.H0_H0, RZ.H0_H0, -R50.H0_H0 ;  /* 0x200000ffffcca231 */ /* 0x008ff40000340932 */
[----:B----4-:R-:W-:Y:S01]  /*17690*/  @!P5 HFMA2.BF16_V2 R203, -RZ.H0_H0, RZ.H0_H0, -R75.H0_H0 ;  /* 0x200000ffffcbd231 */ /* 0x010fe2000034094b */
[----:B------:R-:W-:Y:S01]  /*176a0*/  PRMT R57, R204, 0x7610, R57 ;  /* 0x00007610cc397816 */ /* 0x000fe20000000039 */
[----:B------:R-:W-:Y:S01]  /*176b0*/  @!P2 STL.S16 [R1+0xc4], R204 ;  /* 0x0000c4cc0100a387 */ /* 0x000fe20000100600 */
[----:B------:R-:W-:Y:S02]  /*176c0*/  @!P1 HFMA2.BF16_V2 R202, -RZ.H0_H0, RZ.H0_H0, -R53.H0_H0 ;  /* 0x200000ffffca9231 */ /* 0x000fe40000340935 */
[----:B------:R-:W-:Y:S01]  /*176d0*/  @!P2 PRMT R50, R57, 0x5410, RZ ;  /* 0x000054103932a816 */ /* 0x000fe200000000ff */
[--C-:B-1----:R-:W-:Y:S01]  /*176e0*/  FADD.FTZ R57, R131, R42.reuse ;  /* 0x0000002a83397221 */ /* 0x102fe20000010000 */
[----:B------:R-:W-:Y:S01]  /*176f0*/  PRMT R42, R53, 0x7632, R42 ;  /* 0x00007632352a7816 */ /* 0x000fe2000000002a */
[----:B------:R-:W-:Y:S01]  /*17700*/  @!P5 STL.S16 [R1+0xd8], R203 ;  /* 0x0000d8cb0100d387 */ /* 0x000fe20000100600 */
[----:B------:R-:W-:Y:S01]  /*17710*/  PRMT R115, R203, 0x7610, R115 ;  /* 0x00007610cb737816 */ /* 0x000fe20000000073 */
[C---:B--2---:R-:W-:Y:S01]  /*17720*/  FADD.FTZ R73, R178.reuse, R57 ;  /* 0x00000039b2497221 */ /* 0x044fe20000010000 */
[----:B------:R-:W-:Y:S01]  /*17730*/  SHF.R.U32.HI R57, RZ, 0x10, R176 ;  /* 0x00000010ff397819 */ /* 0x000fe200000116b0 */
[----:B------:R1:W-:Y:S01]  /*17740*/  STG.E.U16 [R120.64+0x42], R50 ;  /* 0x0000423278007986 */ /* 0x0003e2000c10151c */
[----:B------:R-:W-:Y:S01]  /*17750*/  F2FP.BF16.PACK_AB R131, R178, R131 ;  /* 0x00000083b283723e */ /* 0x000fe200000010ff */
[----:B------:R-:W-:Y:S01]  /*17760*/  @!P3 HFMA2.BF16_V2 R201, -RZ.H0_H0, RZ.H0_H0, -R42.H0_H0 ;  /* 0x200000ffffc9b231 */ /* 0x000fe2000034092a */
[----:B------:R-:W-:Y:S01]  /*17770*/  LOP3.LUT R57, R57, 0xff, RZ, 0xc0, !PT ;  /* 0x000000ff39397812 */ /* 0x000fe200078ec0ff */
[----:B------:R-:W-:Y:S01]  /*17780*/  @!P1 STL.S16 [R1+0xb0], R202 ;  /* 0x0000b0ca01009387 */ /* 0x000fe20000100600 */
[----:B------:R-:W-:Y:S01]  /*17790*/  PRMT R154, R202, 0x7610, R154 ;  /* 0x00007610ca9a7816 */ /* 0x000fe2000000009a */
[----:B------:R-:W-:Y:S01]  /*177a0*/  @!P6 HFMA2.BF16_V2 R200, -RZ.H0_H0, RZ.H0_H0, -R51.H0_H0 ;  /* 0x200000ffffc8e231 */ /* 0x000fe20000340933 */
[----:B------:R-:W-:Y:S01]  /*177b0*/  ISETP.LE.U32.AND P2, PT, R57, UR15, PT ;  /* 0x0000000f39007c0c */ /* 0x000fe2000bf43070 */
[----:B------:R-:W-:Y:S01]  /*177c0*/  @!P3 STL.S16 [R1+0xac], R201 ;  /* 0x0000acc90100b387 */ /* 0x000fe20000100600 */
[----:B------:R-:W-:Y:S01]  /*177d0*/  PRMT R151, R201, 0x7610, R151 ;  /* 0x00007610c9977816 */ /* 0x000fe20000000097 */
[----:B------:R-:W-:Y:S01]  /*177e0*/  @!P4 HFMA2.BF16_V2 R155, -RZ.H0_H0, RZ.H0_H0, -R40.H0_H0 ;  /* 0x200000ffff9bc231 */ /* 0x000fe20000340928 */
[----:B------:R-:W-:Y:S01]  /*177f0*/  PRMT R150, R200, 0x7610, R150 ;  /* 0x00007610c8967816 */ /* 0x000fe20000000096 */
[----:B------:R-:W-:Y:S01]  /*17800*/  @!P6 STL.S16 [R1+0xb8], R200 ;  /* 0x0000b8c80100e387 */ /* 0x000fe20000100600 */
[----:B------:R-:W-:Y:S01]  /*17810*/  FADD.FTZ R57, R93, R52 ;  /* 0x000000345d397221 */ /* 0x000fe20000010000 */
[----:B------:R-:W-:Y:S01]  /*17820*/  PRMT R93, R51, 0x5410, R40 ;  /* 0x00005410335d7816 */ /* 0x000fe20000000028 */
[----:B------:R-:W-:Y:S01]  /*17830*/  IMAD.WIDE.U32 R178, R110, -0x2daee0ad, RZ ;  /* 0xd2511f536eb27825 */ /* 0x000fe200078e00ff */
[----:B------:R-:W-:Y:S01]  /*17840*/  PRMT R139, R155, 0x7610, R139 ;  /* 0x000076109b8b7816 */ /* 0x000fe2000000008b */
[----:B------:R-:W-:Y:S01]  /*17850*/  @!P4 STL.S16 [R1+0xb4], R155 ;  /* 0x0000b49b0100c387 */ /* 0x000fe20000100600 */
[----:B------:R-:W-:Y:S01]  /*17860*/  @!P6 PRMT R51, R150, 0x5410, RZ ;  /* 0x000054109633e816 */ /* 0x000fe200000000ff */
[----:B------:R-:W-:Y:S01]  /*17870*/  FADD.FTZ R57, R92, R57 ;  /* 0x000000395c397221 */ /* 0x000fe20000010000 */
[----:B------:R-:W-:Y:S01]  /*17880*/  @!P4 PRMT R40, R139, 0x5410, RZ ;  /* 0x000054108b28c816 */ /* 0x000fe200000000ff */
[----:B------:R2:W3:Y:S01]  /*17890*/  LDL.S16 R197, [R1+0xc0] ;  /* 0x0000c00001c57983 */ /* 0x0004e20000100600 */
[----:B------:R-:W-:Y:S03]  /*178a0*/  LOP3.LUT R52, R179, UR6, R152, 0x96, !PT ;  /* 0x00000006b3347c12 */ /* 0x000fe6000f8e9698 */
[----:B------:R2:W4:Y:S01]  /*178b0*/  LDL.S16 R139, [R1+0xa8] ;  /* 0x0000a800018b7983 */ /* 0x0005220000100600 */
[C---:B-1----:R-:W-:Y:S03]  /*178c0*/  PRMT R50, R75.reuse, 0x7632, R50 ;  /* 0x000076324b327816 */ /* 0x042fe60000000032 */
[----:B------:R1:W-:Y:S01]  /*178d0*/  STG.E.U16 [R206.64+0x50], R55 ;  /* 0x00005037ce007986 */ /* 0x0003e2000c10151c */
[----:B------:R-:W-:Y:S02]  /*178e0*/  PRMT R83, R75, 0x5410, R50 ;  /* 0x000054104b537816 */ /* 0x000fe40000000032 */
[----:B------:R-:W-:Y:S01]  /*178f0*/  @!P5 PRMT R75, R115, 0x5410, RZ ;  /* 0x00005410734bd816 */ /* 0x000fe200000000ff */
[----:B------:R2:W2:Y:S01]  /*17900*/  LDL.S16 R92, [R1+0xa0] ;  /* 0x0000a000015c7983 */ /* 0x0004a20000100600 */
[----:B------:R1:W1:Y:S03]  /*17910*/  MUFU.EX2 R115, R112 ;  /* 0x0000007000737308 */ /* 0x0002660000000800 */
[----:B------:R1:W-:Y:S02]  /*17920*/  STG.E.U16 [R206.64+0x52], R48 ;  /* 0x00005230ce007986 */ /* 0x0003e4000c10151c */
[----:B-1----:R-:W-:Y:S01]  /*17930*/  F2FP.BF16.PACK_AB R112, R88, R89 ;  /* 0x000000595870723e */ /* 0x002fe200000010ff */
[----:B------:R-:W-:Y:S01]  /*17940*/  FADD.FTZ R55, R115, R124 ;  /* 0x0000007c73377221 */ /* 0x000fe20000010000 */
[C---:B------:R-:W-:Y:S03]  /*17950*/  F2FP.BF16.PACK_AB R115, R96.reuse, R115 ;  /* 0x000000736073723e */ /* 0x040fe600000010ff */
[----:B------:R-:W1:Y:S01]  /*17960*/  MUFU.EX2 R124, R195 ;  /* 0x000000c3007c7308 */ /* 0x000e620000000800 */
[----:B------:R-:W-:Y:S01]  /*17970*/  FADD.FTZ R110, R96, R55 ;  /* 0x00000037606e7221 */ /* 0x000fe20000010000 */
[----:B------:R-:W-:Y:S01]  /*17980*/  LOP3.LUT R48, R52, 0xff, RZ, 0xc0, !PT ;  /* 0x000000ff34307812 */ /* 0x000fe200078ec0ff */
[----:B------:R-:W-:Y:S01]  /*17990*/  FADD.FTZ R55, R89, R81 ;  /* 0x0000005159377221 */ /* 0x000fe20000010000 */
[----:B------:R-:W-:Y:S01]  /*179a0*/  PRMT R96, R53, 0x5410, R42 ;  /* 0x0000541035607816 */ /* 0x000fe2000000002a */
[----:B------:R2:W4:Y:S01]  /*179b0*/  LDL.S16 R81, [R1+0x9c] ;  /* 0x00009c0001517983 */ /* 0x0005220000100600 */
[----:B------:R-:W-:Y:S01]  /*179c0*/  @!P1 PRMT R53, R154, 0x5410, RZ ;  /* 0x000054109a359816 */ /* 0x000fe200000000ff */
[----:B------:R-:W-:Y:S01]  /*179d0*/  FADD.FTZ R55, R88, R55 ;  /* 0x0000003758377221 */ /* 0x000fe20000010000 */
[----:B------:R-:W-:Y:S01]  /*179e0*/  @!P3 PRMT R42, R151, 0x5410, RZ ;  /* 0x00005410972ab816 */ /* 0x000fe200000000ff */
[----:B------:R-:W-:Y:S01]  /*179f0*/  IMAD.WIDE.U32 R150, R134, -0x2daee0ad, RZ ;  /* 0xd2511f5386967825 */ /* 0x000fe200078e00ff */
[----:B------:R-:W-:Y:S01]  /*17a00*/  ISETP.LE.U32.AND P5, PT, R48, UR15, PT ;  /* 0x0000000f30007c0c */ /* 0x000fe2000bfa3070 */
[----:B------:R1:W-:Y:S01]  /*17a10*/  STG.E.U16 [R186.64+0x50], R53 ;  /* 0x00005035ba007986 */ /* 0x0003e2000c10151c */
[----:B------:R-:W-:Y:S01]  /*17a20*/  SHF.R.U32.HI R48, RZ, 0x18, R52 ;  /* 0x00000018ff307819 */ /* 0x000fe20000011634 */
[----:B------:R-:W-:Y:S02]  /*17a30*/  FADD.FTZ R55, R78, R55 ;  /* 0x000000374e377221 */ /* 0x000fe40000010000 */
[----:B------:R-:W-:Y:S01]  /*17a40*/  STG.E.U16 [R186.64+0x52], R42 ;  /* 0x0000522aba007986 */ /* 0x000fe2000c10151c */
[----:B------:R-:W-:Y:S02]  /*17a50*/  ISETP.LE.U32.AND P3, PT, R48, UR15, PT ;  /* 0x0000000f30007c0c */ /* 0x000fe4000bf63070 */
[----:B------:R-:W-:Y:S01]  /*17a60*/  LOP3.LUT R48, R133, 0xffff, RZ, 0xc0, !PT ;  /* 0x0000ffff85307812 */ /* 0x000fe200078ec0ff */
[----:B------:R-:W-:Y:S03]  /*17a70*/  STG.E.U16 [R122.64+0x4e], R51 ;  /* 0x00004e337a007986 */ /* 0x000fe6000c10151c */
[----:B------:R-:W-:Y:S01]  /*17a80*/  SHF.R.U32.HI R48, RZ, 0x8, R48 ;  /* 0x00000008ff307819 */ /* 0x000fe20000011630 */
[----:B------:R1:W-:Y:S01]  /*17a90*/  STG.E.U16 [R122.64+0x50], R40 ;  /* 0x000050287a007986 */ /* 0x0003e2000c10151c */
[----:B------:R-:W-:Y:S01]  /*17aa0*/  @P5 LOP3.LUT R214, R214, 0x80, RZ, 0xfc, !PT ;  /* 0x00000080d6d65812 */ /* 0x000fe200078efcff */
[----:B-1----:R-:W-:Y:S01]  /*17ab0*/  FADD.FTZ R73, R124, R73 ;  /* 0x000000497c497221 */ /* 0x002fe20000010000 */
[----:B------:R-:W-:Y:S02]  /*17ac0*/  LOP3.LUT R48, R48, 0xffff, RZ, 0xc0, !PT ;  /* 0x0000ffff30307812 */ /* 0x000fe400078ec0ff */
[----:B------:R-:W-:Y:S02]  /*17ad0*/  LOP3.LUT R214, R214, 0xfffffeff, RZ, 0xc0, !PT ;  /* 0xfffffeffd6d67812 */ /* 0x000fe400078ec0ff */
[----:B------:R-:W-:Y:S02]  /*17ae0*/  ISETP.LE.U32.AND P4, PT, R48, UR15, PT ;  /* 0x0000000f30007c0c */ /* 0x000fe4000bf83070 */
[----:B------:R-:W-:Y:S02]  /*17af0*/  LOP3.LUT R48, R135, UR7, R220, 0x96, !PT ;  /* 0x0000000787307c12 */ /* 0x000fe4000f8e96dc */
[----:B------:R-:W-:Y:S02]  /*17b00*/  @P3 LOP3.LUT R214, R214, 0x100, RZ, 0xfc, !PT ;  /* 0x00000100d6d63812 */ /* 0x000fe400078efcff */
[----:B------:R-:W-:Y:S01]  /*17b10*/  ISETP.LE.U32.AND P5, PT, R138, UR15, PT ;  /* 0x0000000f8a007c0c */ /* 0x000fe2000bfa3070 */
[----:B------:R-:W-:Y:S01]  /*17b20*/  IMAD.WIDE.U32 R88, R48, -0x2daee0ad, RZ ;  /* 0xd2511f5330587825 */ /* 0x000fe200078e00ff */
[C---:B------:R-:W-:Y:S03]  /*17b30*/  F2FP.BF16.PACK_AB R124, R194.reuse, R124 ;  /* 0x0000007cc27c723e */ /* 0x040fe600000010ff */
[----:B------:R-:W-:Y:S01]  /*17b40*/  FADD.FTZ R53, R194, R73 ;  /* 0x00000049c2357221 */ /* 0x000fe20000010000 */
[----:B------:R-:W-:Y:S02]  /*17b50*/  LOP3.LUT R73, R89, UR25, R160, 0x96, !PT ;  /* 0x0000001959497c12 */ /* 0x000fe4000f8e96a0 */
[----:B------:R-:W-:Y:S03]  /*17b60*/  LOP3.LUT R48, R151, UR23, R88, 0x96, !PT ;  /* 0x0000001797307c12 */ /* 0x000fe6000f8e9658 */
[----:B------:R-:W-:Y:S01]  /*17b70*/  IMAD.WIDE.U32 R134, R73, -0x326172a9, RZ ;  /* 0xcd9e8d5749867825 */ /* 0x000fe200078e00ff */
[----:B------:R-:W-:Y:S03]  /*17b80*/  LOP3.LUT R40, R142, 0xff, RZ, 0xc0, !PT ;  /* 0x000000ff8e287812 */ /* 0x000fe600078ec0ff */
[----:B------:R-:W-:Y:S01]  /*17b90*/  IMAD.WIDE.U32 R154, R48, -0x326172a9, RZ ;  /* 0xcd9e8d57309a7825 */ /* 0x000fe200078e00ff */
[----:B------:R-:W-:Y:S02]  /*17ba0*/  LOP3.LUT R73, R135, UR24, R148, 0x96, !PT ;  /* 0x0000001887497c12 */ /* 0x000fe4000f8e9694 */
[----:B------:R-:W-:Y:S02]  /*17bb0*/  PRMT R48, R63, 0x7632, R48 ;  /* 0x000076323f307816 */ /* 0x000fe40000000030 */
[----:B------:R-:W-:Y:S01]  /*17bc0*/  LOP3.LUT R134, R155, UR21, R134, 0x96, !PT ;  /* 0x000000159b867c12 */ /* 0x000fe2000f8e9686 */
[----:B------:R-:W-:Y:S04]  /*17bd0*/  IMAD.WIDE.U32 R88, R73, -0x2daee0ad, RZ ;  /* 0xd2511f5349587825 */ /* 0x000fe800078e00ff */
[----:B------:R-:W-:Y:S01]  /*17be0*/  IMAD.WIDE.U32 R134, R134, -0x2daee0ad, RZ ;  /* 0xd2511f5386867825 */ /* 0x000fe200078e00ff */
[----:B------:R-:W-:Y:S04]  /*17bf0*/  LOP3.LUT R150, R89, UR14, R150, 0x96, !PT ;  /* 0x0000000e59967c12 */ /* 0x000fe8000f8e9696 */
[----:B------:R-:W-:Y:S01]  /*17c00*/  LOP3.LUT R135, R135, UR5, R88, 0x96, !PT ;  /* 0x0000000587877c12 */ /* 0x000fe2000f8e9658 */
[----:B------:R-:W-:Y:S01]  /*17c10*/  IMAD.WIDE.U32 R150, R150, -0x326172a9, RZ ;  /* 0xcd9e8d5796967825 */ /* 0x000fe200078e00ff */
[----:B------:R-:W-:Y:S04]  /*17c20*/  SHF.R.U32.HI R88, RZ, 0x10, R136 ;  /* 0x00000010ff587819 */ /* 0x000fe80000011688 */
[----:B------:R-:W-:Y:S02]  /*17c30*/  LOP3.LUT R88, R88, 0xff, RZ, 0xc0, !PT ;  /* 0x000000ff58587812 */ /* 0x000fe400078ec0ff */
[----:B------:R-:W-:Y:S02]  /*17c40*/  LOP3.LUT R154, R151, UR13, R154, 0x96, !PT ;  /* 0x0000000d979a7c12 */ /* 0x000fe4000f8e969a */
[----:B------:R-:W-:Y:S01]  /*17c50*/  ISETP.LE.U32.AND P3, PT, R88, UR15, PT ;  /* 0x0000000f58007c0c */ /* 0x000fe2000bf63070 */
[----:B---3--:R-:W-:Y:S05]  /*17c60*/  @!P4 HFMA2.BF16_V2 R197, -RZ.H0_H0, RZ.H0_H0, -R50.H0_H0 ;  /* 0x200000ffffc5c231 */ /* 0x008fea0000340932 */
[----:B------:R-:W-:Y:S01]  /*17c70*/  PRMT R51, R197, 0x7610, R51 ;  /* 0x00007610c5337816 */ /* 0x000fe20000000033 */
[----:B------:R-:W-:Y:S03]  /*17c80*/  @!P4 STL.S16 [R1+0xc0], R197 ;  /* 0x0000c0c50100c387 */ /* 0x000fe60000100600 */
[----:B------:R-:W-:Y:S01]  /*17c90*/  @!P4 PRMT R50, R51, 0x5410, RZ ;  /* 0x000054103332c816 */ /* 0x000fe200000000ff */
[----:B------:R1:W3:Y:S01]  /*17ca0*/  LDL.S16 R198, [R1+0x94] ;  /* 0x0000940001c67983 */ /* 0x0002e20000100600 */
[----:B------:R-:W-:Y:S01]  /*17cb0*/  ISETP.LE.U32.AND P4, PT, R40, UR15, PT ;  /* 0x0000000f28007c0c */ /* 0x000fe2000bf83070 */
[----:B------:R-:W-:Y:S01]  /*17cc0*/  FADD.FTZ R40, R196, R110 ;  /* 0x0000006ec4287221 */ /* 0x000fe20000010000 */
[C---:B------:R-:W-:Y:S01]  /*17cd0*/  F2FP.BF16.PACK_AB R110, R165.reuse, R196 ;  /* 0x000000c4a56e723e */ /* 0x040fe200000010ff */
[----:B--2---:R-:W-:Y:S02]  /*17ce0*/  @!P2 HFMA2.BF16_V2 R92, -RZ.H0_H0, RZ.H0_H0, -R49.H0_H0 ;  /* 0x200000ffff5ca231 */ /* 0x004fe40000340931 */
[--C-:B------:R-:W-:Y:S01]  /*17cf0*/  FADD.FTZ R51, R165, R40.reuse ;  /* 0x00000028a5337221 */ /* 0x100fe20000010000 */
[----:B------:R-:W-:Y:S02]  /*17d00*/  PRMT R40, R49, 0x7632, R40 ;  /* 0x0000763231287816 */ /* 0x000fe40000000028 */
[----:B------:R-:W-:Y:S05]  /*17d10*/  PRMT R89, R92, 0x7610, R89 ;  /* 0x000076105c597816 */ /* 0x000fea0000000059 */
[----:B----4-:R-:W-:Y:S05]  /*17d20*/  @!P4 HFMA2.BF16_V2 R139, -RZ.H0_H0, RZ.H0_H0, -R63.H0_H0 ;  /* 0x200000ffff8bc231 */ /* 0x010fea000034093f */
[----:B------:R-:W-:Y:S01]  /*17d30*/  PRMT R42, R139, 0x7610, R42 ;  /* 0x000076108b2a7816 */ /* 0x000fe2000000002a */
[----:B------:R-:W-:Y:S04]  /*17d40*/  @!P4 STL.S16 [R1+0xa8], R139 ;  /* 0x0000a88b0100c387 */ /* 0x000fe80000100600 */
[----:B------:R2:W-:Y:S01]  /*17d50*/  @!P2 STL.S16 [R1+0xa0], R92 ;  /* 0x0000a05c0100a387 */ /* 0x0005e20000100600 */
[----:B------:R-:W-:Y:S05]  /*17d60*/  @!P0 HFMA2.BF16_V2 R81, -RZ.H0_H0, RZ.H0_H0, -R40.H0_H0 ;  /* 0x200000ffff518231 */ /* 0x000fea0000340928 */
[----:B------:R-:W-:Y:S01]  /*17d70*/  PRMT R136, R81, 0x7610, R136 ;  /* 0x0000761051887816 */ /* 0x000fe20000000088 */
[----:B------:R4:W-:Y:S04]  /*17d80*/  @!P0 STL.S16 [R1+0x9c], R81 ;  /* 0x00009c5101008387 */ /* 0x0009e80000100600 */
[----:B------:R1:W3:Y:S01]  /*17d90*/  LDL.S16 R73, [R1+0x98] ;  /* 0x0000980001497983 */ /* 0x0002e20000100600 */
[----:B--2---:R-:W2:Y:S03]  /*17da0*/  MUFU.EX2 R92, R87 ;  /* 0x00000057005c7308 */ /* 0x004ea60000000800 */
[----:B------:R1:W3:Y:S04]  /*17db0*/  LDL.S16 R195, [R1+0x90] ;  /* 0x0000900001c37983 */ /* 0x0002e80000100600 */
[----:B------:R1:W3:Y:S01]  /*17dc0*/  LDL.S16 R197, [R1+0x8c] ;  /* 0x00008c0001c57983 */ /* 0x0002e20000100600 */
[----:B----4-:R-:W-:Y:S02]  /*17dd0*/  PRMT R81, R63, 0x5410, R48 ;  /* 0x000054103f517816 */ /* 0x010fe40000000030 */
[----:B------:R-:W-:Y:S01]  /*17de0*/  @!P4 PRMT R63, R42, 0x5410, RZ ;  /* 0x000054102a3fc816 */ /* 0x000fe200000000ff */
[----:B--2---:R-:W-:Y:S01]  /*17df0*/  FADD.FTZ R42, R92, R57 ;  /* 0x000000395c2a7221 */ /* 0x004fe20000010000 */
[----:B------:R-:W-:Y:S02]  /*17e00*/  F2FP.BF16.PACK_AB R57, R109, R92 ;  /* 0x0000005c6d39723e */ /* 0x000fe400000010ff */
[----:B------:R-:W-:Y:S01]  /*17e10*/  PRMT R92, R49, 0x5410, R40 ;  /* 0x00005410315c7816 */ /* 0x000fe20000000028 */
[----:B------:R-:W-:Y:S01]  /*17e20*/  FADD.FTZ R139, R109, R42 ;  /* 0x0000002a6d8b7221 */ /* 0x000fe20000010000 */
[----:B------:R-:W-:Y:S02]  /*17e30*/  SHF.R.U32.HI R42, RZ, 0x10, R52 ;  /* 0x00000010ff2a7819 */ /* 0x000fe40000011634 */
[----:B------:R-:W-:Y:S01]  /*17e40*/  @!P0 PRMT R40, R136, 0x5410, RZ ;  /* 0x0000541088288816 */ /* 0x000fe200000000ff */
[----:B------:R-:W-:Y:S01]  /*17e50*/  IMAD.WIDE.U32 R136, R137, -0x2daee0ad, RZ ;  /* 0xd2511f5389887825 */ /* 0x000fe200078e00ff */
[----:B------:R-:W-:Y:S02]  /*17e60*/  LOP3.LUT R42, R42, 0xff, RZ, 0xc0, !PT ;  /* 0x000000ff2a2a7812 */ /* 0x000fe400078ec0ff */
[----:B------:R-:W-:Y:S01]  /*17e70*/  F2FP.BF16.PACK_AB R109, R62, R78 ;  /* 0x0000004e3e6d723e */ /* 0x000fe200000010ff */
[----:B------:R-:W-:Y:S01]  /*17e80*/  STG.E.U16 [R120.64+0x52], R40 ;  /* 0x0000522878007986 */ /* 0x000fe2000c10151c */
[----:B------:R-:W-:Y:S01]  /*17e90*/  ISETP.LE.U32.AND P1, PT, R42, UR15, PT ;  /* 0x0000000f2a007c0c */ /* 0x000fe2000bf23070 */
[----:B------:R-:W-:Y:S01]  /*17ea0*/  FADD.FTZ R139, R86, R139 ;  /* 0x0000008b568b7221 */ /* 0x000fe20000010000 */
[----:B------:R-:W-:Y:S02]  /*17eb0*/  LOP3.LUT R42, R142, 0xffff, RZ, 0xc0, !PT ;  /* 0x0000ffff8e2a7812 */ /* 0x000fe400078ec0ff */
[----:B------:R-:W-:Y:S02]  /*17ec0*/  LOP3.LUT R78, R137, UR6, R132, 0x96, !PT ;  /* 0x00000006894e7c12 */ /* 0x000fe4000f8e9684 */
[----:B------:R-:W-:Y:S02]  /*17ed0*/  SHF.R.U32.HI R42, RZ, 0x8, R42 ;  /* 0x00000008ff2a7819 */ /* 0x000fe4000001162a */
[----:B------:R-:W-:Y:S01]  /*17ee0*/  @!P2 PRMT R49, R89, 0x5410, RZ ;  /* 0x000054105931a816 */ /* 0x000fe200000000ff */
[----:B------:R-:W-:Y:S01]  /*17ef0*/  FADD.FTZ R89, R62, R55 ;  /* 0x000000373e597221 */ /* 0x000fe20000010000 */
[----:B------:R-:W-:Y:S01]  /*17f00*/  LOP3.LUT R42, R42, 0xffff, RZ, 0xc0, !PT ;  /* 0x0000ffff2a2a7812 */ /* 0x000fe200078ec0ff */
[----:B------:R-:W2:Y:S01]  /*17f10*/  MUFU.EX2 R55, R193 ;  /* 0x000000c100377308 */ /* 0x000ea20000000800 */
[----:B------:R-:W-:Y:S01]  /*17f20*/  LOP3.LUT R52, R52, 0xffff, RZ, 0xc0, !PT ;  /* 0x0000ffff34347812 */ /* 0x000fe200078ec0ff */
[----:B------:R-:W-:Y:S01]  /*17f30*/  STG.E.U16 [R120.64+0x50], R49 ;  /* 0x0000503178007986 */ /* 0x000fe2000c10151c */
[----:B------:R-:W-:Y:S02]  /*17f40*/  ISETP.LE.U32.AND P0, PT, R42, UR15, PT ;  /* 0x0000000f2a007c0c */ /* 0x000fe4000bf03070 */
[----:B------:R-:W-:Y:S01]  /*17f50*/  LOP3.LUT R42, R78, 0xff, RZ, 0xc0, !PT ;  /* 0x000000ff4e2a7812 */ /* 0x000fe200078ec0ff */
[----:B------:R-:W-:Y:S04]  /*17f60*/  STG.E.U16 [R206.64+0x60], R43 ;  /* 0x0000602bce007986 */ /* 0x000fe8000c10151c */
[----:B------:R4:W-:Y:S01]  /*17f70*/  STG.E.U16 [R206.64+0x62], R60 ;  /* 0x0000623cce007986 */ /* 0x0009e2000c10151c */
[----:B--2---:R-:W-:Y:S01]  /*17f80*/  FADD.FTZ R53, R55, R53 ;  /* 0x0000003537357221 */ /* 0x004fe20000010000 */
[----:B------:R-:W-:Y:S02]  /*17f90*/  F2FP.BF16.PACK_AB R55, R192, R55 ;  /* 0x00000037c037723e */ /* 0x000fe400000010ff */
[----:B----4-:R-:W-:Y:S04]  /*17fa0*/  SHF.R.U32.HI R60, RZ, 0x10, R178 ;  /* 0x00000010ff3c7819 */ /* 0x010fe800000116b2 */
[----:B------:R-:W-:Y:S01]  /*17fb0*/  LOP3.LUT R60, R60, 0xff, RZ, 0xc0, !PT ;  /* 0x000000ff3c3c7812 */ /* 0x000fe200078ec0ff */
[----:B---3--:R-:W-:Y:S05]  /*17fc0*/  @!P0 HFMA2.BF16_V2 R198, -RZ.H0_H0, RZ.H0_H0, -R48.H0_H0 ;  /* 0x200000ffffc68231 */ /* 0x008fea0000340930 */
[----:B------:R-:W-:Y:S01]  /*17fd0*/  PRMT R87, R198, 0x7610, R87 ;  /* 0x00007610c6577816 */ /* 0x000fe20000000057 */
[----:B------:R-:W-:Y:S03]  /*17fe0*/  @!P0 STL.S16 [R1+0x94], R198 ;  /* 0x000094c601008387 */ /* 0x000fe60000100600 */
[----:B------:R-:W-:Y:S01]  /*17ff0*/  @!P0 PRMT R48, R87, 0x5410, RZ ;  /* 0x0000541057308816 */ /* 0x000fe200000000ff */
[----:B------:R-:W-:Y:S01]  /*18000*/  FADD.FTZ R87, R192, R53 ;  /* 0x00000035c0577221 */ /* 0x000fe20000010000 */
[----:B------:R-:W-:Y:S01]  /*18010*/  ISETP.LE.U32.AND P0, PT, R42, UR15, PT ;  /* 0x0000000f2a007c0c */ /* 0x000fe2000bf03070 */
[----:B------:R-:W2:Y:S01]  /*18020*/  MUFU.EX2 R53, R66 ;  /* 0x0000004200357308 */ /* 0x000ea20000000800 */
[----:B------:R-:W-:Y:S04]  /*18030*/  LOP3.LUT R42, R78, 0xffff, RZ, 0xc0, !PT ;  /* 0x0000ffff4e2a7812 */ /* 0x000fe800078ec0ff */
[--C-:B------:R-:W-:Y:S02]  /*18040*/  SHF.R.U32.HI R49, RZ, 0x8, R42.reuse ;  /* 0x00000008ff317819 */ /* 0x100fe4000001162a */
[----:B------:R-:W-:Y:S02]  /*18050*/  PRMT R42, R61, 0x7632, R42 ;  /* 0x000076323d2a7816 */ /* 0x000fe4000000002a */
[----:B------:R-:W-:Y:S02]  /*18060*/  LOP3.LUT R40, R49, 0xffff, RZ, 0xc0, !PT ;  /* 0x0000ffff31287812 */ /* 0x000fe400078ec0ff */
[----:B------:R3:W4:Y:S01]  /*18070*/  MUFU.EX2 R49, R56 ;  /* 0x0000003800317308 */ /* 0x0007220000000800 */
[----:B--2---:R-:W-:Y:S01]  /*18080*/  FADD.FTZ R51, R53, R51 ;  /* 0x0000003335337221 */ /* 0x004fe20000010000 */
[C---:B------:R-:W-:Y:S03]  /*18090*/  F2FP.BF16.PACK_AB R53, R54.reuse, R53 ;  /* 0x000000353635723e */ /* 0x040fe600000010ff */
[----:B------:R-:W-:Y:S01]  /*180a0*/  FADD.FTZ R66, R54, R51 ;  /* 0x0000003336427221 */ /* 0x000fe20000010000 */
[----:B------:R-:W-:Y:S02]  /*180b0*/  PRMT R54, R79, 0x7632, R54 ;  /* 0x000076324f367816 */ /* 0x000fe40000000036 */
[----:B---3--:R-:W-:Y:S01]  /*180c0*/  PRMT R56, R85, 0x7632, R56 ;  /* 0x0000763255387816 */ /* 0x008fe20000000038 */
[----:B------:R-:W-:Y:S01]  /*180d0*/  @!P0 HFMA2.BF16_V2 R73, -RZ.H0_H0, RZ.H0_H0, -R61.H0_H0 ;  /* 0x200000ffff498231 */ /* 0x000fe2000034093d */
[----:B----4-:R-:W-:Y:S01]  /*180e0*/  FADD.FTZ R89, R49, R89 ;  /* 0x0000005931597221 */ /* 0x010fe20000010000 */
[----:B------:R-:W-:Y:S03]  /*180f0*/  F2FP.BF16.PACK_AB R49, R58, R49 ;  /* 0x000000313a31723e */ /* 0x000fe600000010ff */
[----:B------:R-:W-:Y:S01]  /*18100*/  PRMT R62, R73, 0x7610, R62 ;  /* 0x00007610493e7816 */ /* 0x000fe2000000003e */
[----:B------:R2:W-:Y:S02]  /*18110*/  @!P0 STL.S16 [R1+0x98], R73 ;  /* 0x0000984901008387 */ /* 0x0005e40000100600 */
[----:B--2---:R-:W-:Y:S02]  /*18120*/  PRMT R73, R61, 0x5410, R42 ;  /* 0x000054103d497816 */ /* 0x004fe4000000002a */
[----:B------:R-:W-:Y:S02]  /*18130*/  @!P0 PRMT R61, R62, 0x5410, RZ ;  /* 0x000054103e3d8816 */ /* 0x000fe400000000ff */
[----:B------:R-:W-:Y:S01]  /*18140*/  ISETP.LE.U32.AND P0, PT, R40, UR15, PT ;  /* 0x0000000f28007c0c */ /* 0x000fe2000bf03070 */
[----:B------:R-:W2:Y:S01]  /*18150*/  MUFU.EX2 R62, R72 ;  /* 0x00000048003e7308 */ /* 0x000ea20000000800 */
[----:B------:R-:W-:Y:S04]  /*18160*/  LOP3.LUT R40, R136, 0xff, RZ, 0xc0, !PT ;  /* 0x000000ff88287812 */ /* 0x000fe800078ec0ff */
[----:B------:R-:W-:Y:S02]  /*18170*/  ISETP.LE.U32.AND P6, PT, R40, UR15, PT ;  /* 0x0000000f28007c0c */ /* 0x000fe4000bfc3070 */
[--C-:B------:R-:W-:Y:S02]  /*18180*/  SHF.R.U32.HI R40, RZ, 0x8, R52.reuse ;  /* 0x00000008ff287819 */ /* 0x100fe40000011634 */
[----:B------:R-:W-:Y:S01]  /*18190*/  PRMT R52, R77, 0x7632, R52 ;  /* 0x000076324d347816 */ /* 0x000fe20000000034 */
[----:B------:R-:W3:Y:S01]  /*181a0*/  MUFU.EX2 R72, R173 ;  /* 0x000000ad00487308 */ /* 0x000ee20000000800 */
[----:B------:R-:W-:Y:S01]  /*181b0*/  LOP3.LUT R40, R40, 0xffff, RZ, 0xc0, !PT ;  /* 0x0000ffff28287812 */ /* 0x000fe200078ec0ff */
[----:B------:R-:W-:Y:S03]  /*181c0*/  @!P0 HFMA2.BF16_V2 R195, -RZ.H0_H0, RZ.H0_H0, -R42.H0_H0 ;  /* 0x200000ffffc38231 */ /* 0x000fe6000034092a */
[----:B------:R-:W-:Y:S02]  /*181d0*/  ISETP.LE.U32.AND P4, PT, R40, UR15, PT ;  /* 0x0000000f28007c0c */ /* 0x000fe4000bf83070 */
[----:B------:R-:W-:Y:S01]  /*181e0*/  PRMT R43, R195, 0x7610, R43 ;  /* 0x00007610c32b7816 */ /* 0x000fe2000000002b */
[----:B------:R4:W-:Y:S01]  /*181f0*/  @!P0 STL.S16 [R1+0x90], R195 ;  /* 0x000090c301008387 */ /* 0x0009e20000100600 */
[--C-:B------:R-:W-:Y:S01]  /*18200*/  SHF.R.U32.HI R40, RZ, 0x18, R158.reuse ;  /* 0x00000018ff287819 */ /* 0x100fe2000001169e */
[----:B------:R-:W-:Y:S01]  /*18210*/  @!P6 HFMA2.BF16_V2 R197, -RZ.H0_H0, RZ.H0_H0, -R59.H0_H0 ;  /* 0x200000ffffc5e231 */ /* 0x000fe2000034093b */
[----:B------:R-:W-:Y:S02]  /*18220*/  @!P0 PRMT R42, R43, 0x5410, RZ ;  /* 0x000054102b2a8816 */ /* 0x000fe400000000ff */
[----:B------:R-:W-:Y:S02]  /*18230*/  SHF.R.U32.HI R43, RZ, 0x10, R158 ;  /* 0x00000010ff2b7819 */ /* 0x000fe4000001169e */
[----:B------:R-:W-:Y:S02]  /*18240*/  PRMT R196, R197, 0x7610, R196 ;  /* 0x00007610c5c47816 */ /* 0x000fe400000000c4 */
[C---:B--2---:R-:W-:Y:S01]  /*18250*/  F2FP.BF16.PACK_AB R51, R62.reuse, R86 ;  /* 0x000000563e33723e */ /* 0x044fe200000010ff */
[----:B------:R-:W-:Y:S01]  /*18260*/  FADD.FTZ R62, R62, R139 ;  /* 0x0000008b3e3e7221 */ /* 0x000fe20000010000 */
[----:B------:R-:W-:Y:S01]  /*18270*/  LOP3.LUT R43, R43, 0xff, RZ, 0xc0, !PT ;  /* 0x000000ff2b2b7812 */ /* 0x000fe200078ec0ff */
[----:B------:R-:W-:Y:S01]  /*18280*/  FADD.FTZ R139, R58, R89 ;  /* 0x000000593a8b7221 */ /* 0x000fe20000010000 */
[----:B------:R-:W-:Y:S01]  /*18290*/  PRMT R58, R41, 0x7632, R58 ;  /* 0x00007632293a7816 */ /* 0x000fe2000000003a */
[----:B------:R-:W2:Y:S01]  /*182a0*/  MUFU.EX2 R89, R172 ;  /* 0x000000ac00597308 */ /* 0x000ea20000000800 */
[----:B------:R-:W-:Y:S01]  /*182b0*/  ISETP.LE.U32.AND P2, PT, R43, UR15, PT ;  /* 0x0000000f2b007c0c */ /* 0x000fe2000bf43070 */
[----:B---3--:R-:W-:Y:S01]  /*182c0*/  FADD.FTZ R86, R72, R87 ;  /* 0x0000005748567221 */ /* 0x008fe20000010000 */
[----:B------:R-:W-:Y:S02]  /*182d0*/  ISETP.LE.U32.AND P0, PT, R40, UR15, PT ;  /* 0x0000000f28007c0c */ /* 0x000fe4000bf03070 */
[----:B------:R-:W-:Y:S02]  /*182e0*/  PRMT R40, R59, 0x7632, R40 ;  /* 0x000076323b287816 */ /* 0x000fe40000000028 */
[----:B------:R-:W-:Y:S01]  /*182f0*/  PRMT R87, R41, 0x5410, R58 ;  /* 0x0000541029577816 */ /* 0x000fe2000000003a */
[----:B----4-:R1:W3:Y:S04]  /*18300*/  LDL.S16 R195, [R1+0x68] ;  /* 0x0000680001c37983 */ /* 0x0102e80000100600 */
[----:B------:R4:W-:Y:S04]  /*18310*/  @!P6 STL.S16 [R1+0x8c], R197 ;  /* 0x00008cc50100e387 */ /* 0x0009e80000100600 */
[----:B------:R1:W3:Y:S04]  /*18320*/  LDL.S16 R204, [R1+0x88] ;  /* 0x0000880001cc7983 */ /* 0x0002e80000100600 */
[----:B------:R1:W3:Y:S01]  /*18330*/  LDL.S16 R203, [R1+0x84] ;  /* 0x0000840001cb7983 */ /* 0x0002e20000100600 */
[C---:B--2---:R-:W-:Y:S01]  /*18340*/  F2FP.BF16.PACK_AB R43, R89.reuse, R72 ;  /* 0x00000048592b723e */ /* 0x044fe200000010ff */
[----:B------:R-:W-:Y:S01]  /*18350*/  FADD.FTZ R86, R89, R86 ;  /* 0x0000005659567221 */ /* 0x000fe20000010000 */
[----:B------:R-:W-:Y:S01]  /*18360*/  PRMT R72, R59, 0x5410, R40 ;  /* 0x000054103b487816 */ /* 0x000fe20000000028 */
[----:B------:R1:W2:Y:S01]  /*18370*/  LDL.S16 R202, [R1+0x78] ;  /* 0x0000780001ca7983 */ /* 0x0002a20000100600 */
[----:B------:R-:W-:Y:S02]  /*18380*/  @!P6 PRMT R59, R196, 0x5410, RZ ;  /* 0x00005410c43be816 */ /* 0x000fe400000000ff */
[----:B------:R-:W-:Y:S01]  /*18390*/  PRMT R89, R85, 0x5410, R56 ;  /* 0x0000541055597816 */ /* 0x000fe20000000038 */
[----:B------:R1:W2:Y:S04]  /*183a0*/  LDL.S16 R201, [R1+0x74] ;  /* 0x0000740001c97983 */ /* 0x0002a80000100600 */
[----:B------:R1:W2:Y:S04]  /*183b0*/  LDL.S16 R200, [R1+0x70] ;  /* 0x0000700001c87983 */ /* 0x0002a80000100600 */
[----:B------:R1:W2:Y:S04]  /*183c0*/  LDL.S16 R199, [R1+0x6c] ;  /* 0x00006c0001c77983 */ /* 0x0002a80000100600 */
[----:B------:R1:W2:Y:S04]  /*183d0*/  LDL.S16 R198, [R1+0x80] ;  /* 0x0000800001c67983 */ /* 0x0002a80000100600 */
[----:B----4-:R1:W4:Y:S01]  /*183e0*/  LDL.S16 R197, [R1+0x7c] ;  /* 0x00007c0001c57983 */ /* 0x0103220000100600 */
[----:B---3--:R-:W-:Y:S02]  /*183f0*/  @!P3 HFMA2.BF16_V2 R204, -RZ.H0_H0, RZ.H0_H0, -R85.H0_H0 ;  /* 0x200000ffffccb231 */ /* 0x008fe40000340955 */
[----:B------:R-:W-:Y:S03]  /*18400*/  @!P5 HFMA2.BF16_V2 R203, -RZ.H0_H0, RZ.H0_H0, -R56.H0_H0 ;  /* 0x200000ffffcbd231 */ /* 0x000fe60000340938 */
[----:B------:R-:W-:Y:S01]  /*18410*/  PRMT R194, R204, 0x7610, R194 ;  /* 0x00007610ccc27816 */ /* 0x000fe200000000c2 */
[----:B------:R-:W-:Y:S01]  /*18420*/  @!P3 STL.S16 [R1+0x88], R204 ;  /* 0x000088cc0100b387 */ /* 0x000fe20000100600 */
[C---:B------:R-:W-:Y:S02]  /*18430*/  LOP3.LUT P3, RZ, R214.reuse, 0x100, RZ, 0xc0, !PT ;  /* 0x00000100d6ff7812 */ /* 0x040fe4000786c0ff */
[----:B------:R-:W-:Y:S01]  /*18440*/  PRMT R193, R203, 0x7610, R193 ;  /* 0x00007610cbc17816 */ /* 0x000fe200000000c1 */
[----:B------:R-:W-:Y:S01]  /*18450*/  @!P5 STL.S16 [R1+0x84], R203 ;  /* 0x000084cb0100d387 */ /* 0x000fe20000100600 */
[C---:B------:R-:W-:Y:S01]  /*18460*/  LOP3.LUT P5, RZ, R214.reuse, 0x80, RZ, 0xc0, !PT ;  /* 0x00000080d6ff7812 */ /* 0x040fe200078ac0ff */
[----:B--2---:R-:W-:Y:S01]  /*18470*/  @!P4 HFMA2.BF16_V2 R201, -RZ.H0_H0, RZ.H0_H0, -R58.H0_H0 ;  /* 0x200000ffffc9c231 */ /* 0x004fe2000034093a */
[----:B------:R-:W-:Y:S01]  /*18480*/  LOP3.LUT R214, R214, 0xffffffbf, RZ, 0xc0, !PT ;  /* 0xffffffbfd6d67812 */ /* 0x000fe200078ec0ff */
[----:B------:R-:W-:Y:S03]  /*18490*/  @!P1 HFMA2.BF16_V2 R200, -RZ.H0_H0, RZ.H0_H0, -R79.H0_H0 ;  /* 0x200000ffffc89231 */ /* 0x000fe6000034094f */
[----:B------:R-:W-:Y:S03]  /*184a0*/  PRMT R173, R201, 0x7610, R173 ;  /* 0x00007610c9ad7816 */ /* 0x000fe600000000ad */
[----:B------:R-:W-:Y:S01]  /*184b0*/  @!P3 HFMA2.BF16_V2 R199, -RZ.H0_H0, RZ.H0_H0, -R54.H0_H0 ;  /* 0x200000ffffc7b231 */ /* 0x000fe20000340936 */
[----:B------:R-:W-:Y:S02]  /*184c0*/  PRMT R172, R200, 0x7610, R172 ;  /* 0x00007610c8ac7816 */ /* 0x000fe400000000ac */
[----:B------:R-:W-:Y:S01]  /*184d0*/  @!P4 PRMT R58, R173, 0x5410, RZ ;  /* 0x00005410ad3ac816 */ /* 0x000fe200000000ff */
[----:B------:R-:W-:Y:S01]  /*184e0*/  @!P5 HFMA2.BF16_V2 R202, -RZ.H0_H0, RZ.H0_H0, -R41.H0_H0 ;  /* 0x200000ffffcad231 */ /* 0x000fe20000340929 */
[----:B------:R-:W-:Y:S01]  /*184f0*/  @P5 LOP3.LUT R214, R214, 0x40, RZ, 0xfc, !PT ;  /* 0x00000040d6d65812 */ /* 0x000fe200078efcff */
[----:B------:R-:W-:Y:S01]  /*18500*/  @!P2 HFMA2.BF16_V2 R198, -RZ.H0_H0, RZ.H0_H0, -R77.H0_H0 ;  /* 0x200000ffffc6a231 */ /* 0x000fe2000034094d */
[----:B------:R-:W-:Y:S01]  /*18510*/  PRMT R165, R199, 0x7610, R165 ;  /* 0x00007610c7a57816 */ /* 0x000fe200000000a5 */
[----:B----4-:R-:W-:Y:S01]  /*18520*/  @!P0 HFMA2.BF16_V2 R197, -RZ.H0_H0, RZ.H0_H0, -R52.H0_H0 ;  /* 0x200000ffffc58231 */ /* 0x010fe20000340934 */
[----:B------:R-:W-:Y:S01]  /*18530*/  PRMT R192, R202, 0x7610, R192 ;  /* 0x00007610cac07816 */ /* 0x000fe200000000c0 */
[----:B------:R-:W-:Y:S01]  /*18540*/  @!P5 STL.S16 [R1+0x78], R202 ;  /* 0x000078ca0100d387 */ /* 0x000fe20000100600 */
[----:B------:R-:W-:Y:S02]  /*18550*/  ISETP.LE.U32.AND P5, PT, R88, UR15, PT ;  /* 0x0000000f58007c0c */ /* 0x000fe4000bfa3070 */
[----:B------:R-:W-:Y:S01]  /*18560*/  PRMT R155, R198, 0x7610, R155 ;  /* 0x00007610c69b7816 */ /* 0x000fe2000000009b */
[----:B------:R-:W-:Y:S01]  /*18570*/  @!P4 STL.S16 [R1+0x74], R201 ;  /* 0x000074c90100c387 */ /* 0x000fe20000100600 */
[----:B------:R-:W-:Y:S02]  /*18580*/  PRMT R88, R77, 0x5410, R52 ;  /* 0x000054104d587816 */ /* 0x000fe40000000034 */
[----:B------:R-:W-:Y:S01]  /*18590*/  @!P2 PRMT R77, R155, 0x5410, RZ ;  /* 0x000054109b4da816 */ /* 0x000fe200000000ff */
[----:B------:R-:W-:Y:S01]  /*185a0*/  @!P1 STL.S16 [R1+0x70], R200 ;  /* 0x000070c801009387 */ /* 0x000fe20000100600 */
[----:B------:R-:W-:Y:S03]  /*185b0*/  PRMT R141, R197, 0x7610, R141 ;  /* 0x00007610c58d7816 */ /* 0x000fe6000000008d */
[----:B------:R-:W-:Y:S01]  /*185c0*/  @!P3 STL.S16 [R1+0x6c], R199 ;  /* 0x00006cc70100b387 */ /* 0x000fe20000100600 */
[----:B------:R-:W-:Y:S02]  /*185d0*/  @!P0 PRMT R52, R141, 0x5410, RZ ;  /* 0x000054108d348816 */ /* 0x000fe400000000ff */
[----:B------:R-:W-:Y:S01]  /*185e0*/  @!P5 PRMT R85, R194, 0x5410, RZ ;  /* 0x00005410c255d816 */ /* 0x000fe200000000ff */
[----:B------:R-:W-:Y:S01]  /*185f0*/  @!P2 STL.S16 [R1+0x80], R198 ;  /* 0x000080c60100a387 */ /* 0x000fe20000100600 */
[C---:B------:R-:W-:Y:S02]  /*18600*/  LOP3.LUT P5, RZ, R214.reuse, 0x40, RZ, 0xc0, !PT ;  /* 0x00000040d6ff7812 */ /* 0x040fe400078ac0ff */
[----:B------:R-:W-:Y:S01]  /*18610*/  LOP3.LUT R214, R214, 0xffffffdf, RZ, 0xc0, !PT ;  /* 0xffffffdfd6d67812 */ /* 0x000fe200078ec0ff */
[----:B------:R-:W-:Y:S04]  /*18620*/  @!P0 STL.S16 [R1+0x7c], R197 ;  /* 0x00007cc501008387 */ /* 0x000fe80000100600 */
[----:B------:R2:W-:Y:S04]  /*18630*/  STL [R1+0x1f0], R86 ;  /* 0x0001f05601007387 */ /* 0x0005e80000100800 */
[----:B------:R3:W-:Y:S02]  /*18640*/  STG.E.U16 [R186.64+0x60], R85 ;  /* 0x00006055ba007986 */ /* 0x0007e4000c10151c */
[----:B------:R-:W-:Y:S02]  /*18650*/  @!P5 PRMT R41, R192, 0x5410, RZ ;  /* 0x00005410c029d816 */ /* 0x000fe400000000ff */
[----:B------:R-:W-:Y:S02]  /*18660*/  ISETP.LE.U32.AND P5, PT, R60, UR15, PT ;  /* 0x0000000f3c007c0c */ /* 0x000fe4000bfa3070 */
[----:B------:R-:W-:Y:S04]  /*18670*/  SHF.R.U32.HI R60, RZ, 0x18, R178 ;  /* 0x00000018ff3c7819 */ /* 0x000fe800000116b2 */
[----:B------:R-:W-:Y:S02]  /*18680*/  ISETP.LE.U32.AND P4, PT, R60, UR15, PT ;  /* 0x0000000f3c007c0c */ /* 0x000fe4000bf83070 */
[--C-:B------:R-:W-:Y:S02]  /*18690*/  SHF.R.U32.HI R60, RZ, 0x10, R133.reuse ;  /* 0x00000010ff3c7819 */ /* 0x100fe40000011685 */
[----:B------:R-:W-:Y:S02]  /*186a0*/  SHF.R.U32.HI R133, RZ, 0x18, R133 ;  /* 0x00000018ff857819 */ /* 0x000fe40000011685 */
[----:B------:R-:W-:Y:S02]  /*186b0*/  LOP3.LUT R60, R60, 0xff, RZ, 0xc0, !PT ;  /* 0x000000ff3c3c7812 */ /* 0x000fe400078ec0ff */
[----:B--2---:R-:W-:Y:S04]  /*186c0*/  LOP3.LUT R86, R136, 0xffff, RZ, 0xc0, !PT ;  /* 0x0000ffff88567812 */ /* 0x004fe800078ec0ff */
[----:B------:R-:W-:Y:S01]  /*186d0*/  SHF.R.U32.HI R86, RZ, 0x8, R86 ;  /* 0x00000008ff567819 */ /* 0x000fe20000011656 */
[----:B---3--:R-:W2:Y:S03]  /*186e0*/  MUFU.EX2 R85, R108 ;  /* 0x0000006c00557308 */ /* 0x008ea60000000800 */
[----:B------:R-:W-:Y:S04]  /*186f0*/  LOP3.LUT R86, R86, 0xffff, RZ, 0xc0, !PT ;  /* 0x0000ffff56567812 */ /* 0x000fe800078ec0ff */
[----:B------:R-:W-:Y:S11]  /*18700*/  ISETP.LE.U32.AND P6, PT, R86, UR15, PT ;  /* 0x0000000f56007c0c */ /* 0x000ff6000bfc3070 */
[----:B------:R-:W-:Y:S02]  /*18710*/  @!UPT UIADD3 URZ, URZ, URZ, URZ ;  /* 0x0000003f3f3ff290 */ /* 0x000fe4000fffe03f */
[----:B------:R-:W-:Y:S05]  /*18720*/  @!P6 HFMA2.BF16_V2 R195, -RZ.H0_H0, RZ.H0_H0, -R40.H0_H0 ;  /* 0x200000ffffc3e231 */ /* 0x000fea0000340928 */
[----:B------:R-:W-:Y:S01]  /*18730*/  PRMT R86, R195, 0x7610, R86 ;  /* 0x00007610c3567816 */ /* 0x000fe20000000056 */
[----:B------:R3:W-:Y:S01]  /*18740*/  @!P6 STL.S16 [R1+0x68], R195 ;  /* 0x000068c30100e387 */ /* 0x0007e20000100600 */
[----:B--2---:R-:W-:Y:S02]  /*18750*/  F2FP.BF16.PACK_AB R108, R76, R85 ;  /* 0x000000554c6c723e */ /* 0x004fe400000010ff */
[----:B------:R-:W-:Y:S01]  /*18760*/  @!P6 PRMT R40, R86, 0x5410, RZ ;  /* 0x000054105628e816 */ /* 0x000fe200000000ff */
[----:B------:R1:W2:Y:S01]  /*18770*/  LDL.S16 R194, [R1+0x1c] ;  /* 0x00001c0001c27983 */ /* 0x0002a20000100600 */
[----:B------:R-:W-:Y:S02]  /*18780*/  ISETP.LE.U32.AND P6, PT, R138, UR15, PT ;  /* 0x0000000f8a007c0c */ /* 0x000fe4000bfc3070 */
[C---:B------:R-:W-:Y:S01]  /*18790*/  LOP3.LUT R86, R178.reuse, 0xffff, RZ, 0xc0, !PT ;  /* 0x0000ffffb2567812 */ /* 0x040fe200078ec0ff */
[----:B------:R1:W4:Y:S01]  /*187a0*/  LDL.S16 R192, [R1+0x44] ;  /* 0x0000440001c07983 */ /* 0x0003220000100600 */
[----:B------:R-:W-:Y:S02]  /*187b0*/  LOP3.LUT R138, R178, 0xff, RZ, 0xc0, !PT ;  /* 0x000000ffb28a7812 */ /* 0x000fe400078ec0ff */
[----:B------:R-:W-:Y:S01]  /*187c0*/  SHF.R.U32.HI R86, RZ, 0x8, R86 ;  /* 0x00000008ff567819 */ /* 0x000fe20000011656 */
[----:B------:R1:W4:Y:S03]  /*187d0*/  LDL.S16 R155, [R1+0x50] ;  /* 0x00005000019b7983 */ /* 0x0003260000100600 */
[----:B------:R-:W-:Y:S03]  /*187e0*/  LOP3.LUT R86, R86, 0xffff, RZ, 0xc0, !PT ;  /* 0x0000ffff56567812 */ /* 0x000fe600078ec0ff */
[----:B------:R-:W-:Y:S02]  /*187f0*/  @!P6 PRMT R56, R193, 0x5410, RZ ;  /* 0x00005410c138e816 */ /* 0x000fe400000000ff */
[----:B------:R-:W-:Y:S01]  /*18800*/  ISETP.LE.U32.AND P6, PT, R86, UR15, PT ;  /* 0x0000000f56007c0c */ /* 0x000fe2000bfc3070 */
[----:B------:R1:W4:Y:S01]  /*18810*/  LDL.S16 R193, [R1+0x18] ;  /* 0x0000180001c17983 */ /* 0x0003220000100600 */
[----:B------:R-:W-:Y:S02]  /*18820*/  PRMT R86, R79, 0x5410, R54 ;  /* 0x000054104f567816 */ /* 0x000fe40000000036 */
[----:B------:R-:W-:Y:S01]  /*18830*/  @!P3 PRMT R54, R165, 0x5410, RZ ;  /* 0x00005410a536b816 */ /* 0x000fe200000000ff */
[----:B---3--:R1:W3:Y:S01]  /*18840*/  LDL.S16 R195, [R1+0x20] ;  /* 0x0000200001c37983 */ /* 0x0082e20000100600 */
[----:B------:R-:W-:Y:S01]  /*18850*/  @!P1 PRMT R79, R172, 0x5410, RZ ;  /* 0x00005410ac4f9816 */ /* 0x000fe200000000ff */
[----:B------:R-:W-:Y:S01]  /*18860*/  IMAD.WIDE.U32 R172, R135, -0x326172a9, RZ ;  /* 0xcd9e8d5787ac7825 */ /* 0x000fe200078e00ff */
[----:B------:R-:W-:Y:S01]  /*18870*/  ISETP.LE.U32.AND P1, PT, R133, UR15, PT ;  /* 0x0000000f85007c0c */ /* 0x000fe2000bf23070 */
[----:B------:R1:W3:Y:S01]  /*18880*/  LDL.S16 R165, [R1+0x54] ;  /* 0x0000540001a57983 */ /* 0x0002e20000100600 */
[----:B------:R-:W-:Y:S01]  /*18890*/  ISETP.LE.U32.AND P3, PT, R138, UR15, PT ;  /* 0x0000000f8a007c0c */ /* 0x000fe2000bf63070 */
[----:B------:R-:W1:Y:S02]  /*188a0*/  MUFU.EX2 R133, R84 ;  /* 0x0000005400857308 */ /* 0x000e640000000800 */
[----:B------:R1:W-:Y:S04]  /*188b0*/  STG.E.U16 [R186.64+0x62], R56 ;  /* 0x00006238ba007986 */ /* 0x0003e8000c10151c */
[----:B------:R1:W-:Y:S04]  /*188c0*/  STG.E.U16 [R122.64+0x60], R58 ;  /* 0x0000603a7a007986 */ /* 0x0003e8000c10151c */
[----:B------:R-:W-:Y:S01]  /*188d0*/  @P1 LOP3.LUT R214, R214, 0x20, RZ, 0xfc, !PT ;  /* 0x00000020d6d61812 */ /* 0x000fe200078efcff */
[----:B------:R1:W-:Y:S04]  /*188e0*/  STG.E.U16 [R122.64+0x5e], R41 ;  /* 0x00005e297a007986 */ /* 0x0003e8000c10151c */
[----:B------:R-:W-:Y:S04]  /*188f0*/  STG.E.U16 [R120.64+0x60], R79 ;  /* 0x0000604f78007986 */ /* 0x000fe8000c10151c */
[----:B------:R1:W-:Y:S04]  /*18900*/  STG.E.U16 [R120.64+0x62], R54 ;  /* 0x0000623678007986 */ /* 0x0003e8000c10151c */
[----:B------:R1:W-:Y:S02]  /*18910*/  STG.E.U16 [R206.64+0x70], R119 ;  /* 0x00007077ce007986 */ /* 0x0003e4000c10151c */
[--C-:B-1----:R-:W-:Y:S01]  /*18920*/  FADD.FTZ R141, R133, R66.reuse ;  /* 0x00000042858d7221 */ /* 0x102fe20000010000 */
[----:B------:R-:W-:Y:S01]  /*18930*/  PRMT R66, R117, 0x7632, R66 ;  /* 0x0000763275427816 */ /* 0x000fe20000000042 */
[----:B------:R-:W-:Y:S01]  /*18940*/  STG.E.U16 [R206.64+0x72], R74 ;  /* 0x0000724ace007986 */ /* 0x000fe2000c10151c */
[----:B------:R-:W1:Y:S03]  /*18950*/  MUFU.EX2 R56, R126 ;  /* 0x0000007e00387308 */ /* 0x000e660000000800 */
[----:B------:R1:W-:Y:S01]  /*18960*/  STG.E.U16 [R186.64+0x72], R52 ;  /* 0x00007234ba007986 */ /* 0x0003e2000c10151c */
[C---:B------:R-:W-:Y:S03]  /*18970*/  FADD.FTZ R58, R70.reuse, R141 ;  /* 0x0000008d463a7221 */ /* 0x040fe60000010000 */
[----:B------:R1:W-:Y:S01]  /*18980*/  STG.E.U16 [R186.64+0x70], R77 ;  /* 0x0000704dba007986 */ /* 0x0003e2000c10151c */
[----:B------:R-:W-:Y:S03]  /*18990*/  F2FP.BF16.PACK_AB R41, R70, R133 ;  /* 0x000000854629723e */ /* 0x000fe600000010ff */
[----:B------:R1:W-:Y:S01]  /*189a0*/  STL [R1+0x1f8], R58 ;  /* 0x0001f83a01007387 */ /* 0x0003e20000100800 */
[----:B------:R-:W-:Y:S01]  /*189b0*/  PRMT R70, R113, 0x7632, R70 ;  /* 0x0000763271467816 */ /* 0x000fe20000000046 */
[--C-:B------:R-:W-:Y:S01]  /*189c0*/  FADD.FTZ R133, R85, R62.reuse ;  /* 0x0000003e55857221 */ /* 0x100fe20000010000 */
[----:B------:R-:W-:Y:S02]  /*189d0*/  PRMT R62, R111, 0x7632, R62 ;  /* 0x000076326f3e7816 */ /* 0x000fe4000000003e */
[----:B------:R-:W-:Y:S01]  /*189e0*/  PRMT R85, R117, 0x5410, R66 ;  /* 0x0000541075557816 */ /* 0x000fe20000000042 */
[----:B------:R-:W-:Y:S01]  /*189f0*/  FADD.FTZ R76, R76, R133 ;  /* 0x000000854c4c7221 */ /* 0x000fe20000010000 */
[C---:B------:R-:W-:Y:S02]  /*18a00*/  PRMT R54, R67.reuse, 0x7632, R54 ;  /* 0x0000763243367816 */ /* 0x040fe40000000036 */
[C---:B------:R-:W-:Y:S02]  /*18a10*/  LOP3.LUT R119, R172.reuse, 0xff, RZ, 0xc0, !PT ;  /* 0x000000ffac777812 */ /* 0x040fe400078ec0ff */
[----:B------:R-:W-:Y:S01]  /*18a20*/  STL [R1+0x1f4], R76 ;  /* 0x0001f44c01007387 */ /* 0x000fe20000100800 */
[----:B-1----:R-:W-:Y:S04]  /*18a30*/  LOP3.LUT R52, R172, 0xffff, RZ, 0xc0, !PT ;  /* 0x0000ffffac347812 */ /* 0x002fe800078ec0ff */
[----:B------:R-:W-:Y:S02]  /*18a40*/  SHF.R.U32.HI R52, RZ, 0x8, R52 ;  /* 0x00000008ff347819 */ /* 0x000fe40000011634 */
[----:B------:R-:W-:Y:S01]  /*18a50*/  PRMT R77, R67, 0x5410, R54 ;  /* 0x00005410434d7816 */ /* 0x000fe20000000036 */
[----:B------:R-:W-:Y:S01]  /*18a60*/  FADD.FTZ R58, R56, R139 ;  /* 0x0000008b383a7221 */ /* 0x000fe20000010000 */
[----:B------:R-:W-:Y:S02]  /*18a70*/  LOP3.LUT R74, R52, 0xffff, RZ, 0xc0, !PT ;  /* 0x0000ffff344a7812 */ /* 0x000fe400078ec0ff */
[----:B------:R-:W-:Y:S01]  /*18a80*/  SHF.R.U32.HI R52, RZ, 0x10, R172 ;  /* 0x00000010ff347819 */ /* 0x000fe200000116ac */
[C---:B------:R-:W-:Y:S01]  /*18a90*/  FADD.FTZ R58, R127.reuse, R58 ;  /* 0x0000003a7f3a7221 */ /* 0x040fe20000010000 */
[----:B------:R-:W-:Y:S02]  /*18aa0*/  F2FP.BF16.PACK_AB R56, R127, R56 ;  /* 0x000000387f38723e */ /* 0x000fe400000010ff */
[----:B------:R-:W-:Y:S02]  /*18ab0*/  LOP3.LUT R52, R52, 0xff, RZ, 0xc0, !PT ;  /* 0x000000ff34347812 */ /* 0x000fe400078ec0ff */
[----:B------:R1:W-:Y:S02]  /*18ac0*/  STL [R1+0x1fc], R58 ;  /* 0x0001fc3a01007387 */ /* 0x0003e40000100800 */
[----:B-1----:R-:W-:Y:S04]  /*18ad0*/  LOP3.LUT R58, R173, UR16, R150, 0x96, !PT ;  /* 0x00000010ad3a7c12 */ /* 0x002fe8000f8e9696 */
[----:B------:R-:W-:Y:S01]  /*18ae0*/  LOP3.LUT R76, R58, 0xff, RZ, 0xc0, !PT ;  /* 0x000000ff3a4c7812 */ /* 0x000fe200078ec0ff */
[----:B--2---:R-:W-:Y:S02]  /*18af0*/  @!P6 HFMA2.BF16_V2 R194, -RZ.H0_H0, RZ.H0_H0, -R66.H0_H0 ;  /* 0x200000ffffc2e231 */ /* 0x004fe40000340942 */
[----:B----4-:R-:W-:Y:S03]  /*18b00*/  @!P4 HFMA2.BF16_V2 R192, -RZ.H0_H0, RZ.H0_H0, -R70.H0_H0 ;  /* 0x200000ffffc0c231 */ /* 0x010fe60000340946 */
[----:B------:R-:W-:Y:S01]  /*18b10*/  PRMT R84, R194, 0x7610, R84 ;  /* 0x00007610c2547816 */ /* 0x000fe20000000054 */
[----:B------:R-:W-:Y:S03]  /*18b20*/  @!P1 HFMA2.BF16_V2 R155, -RZ.H0_H0, RZ.H0_H0, -R62.H0_H0 ;  /* 0x200000ffff9b9231 */ /* 0x000fe6000034093e */
[----:B------:R-:W-:Y:S02]  /*18b30*/  @!P6 PRMT R66, R84, 0x5410, RZ ;  /* 0x000054105442e816 */ /* 0x000fe400000000ff */
[----:B------:R-:W-:Y:S02]  /*18b40*/  PRMT R84, R113, 0x5410, R70 ;  /* 0x0000541071547816 */ /* 0x000fe40000000046 */
[----:B------:R-:W-:Y:S01]  /*18b50*/  PRMT R79, R192, 0x7610, R79 ;  /* 0x00007610c04f7816 */ /* 0x000fe2000000004f */
[----:B------:R-:W-:Y:S01]  /*18b60*/  STG.E.U16 [R122.64+0x70], R66 ;  /* 0x000070427a007986 */ /* 0x000fe2000c10151c */
[----:B------:R-:W-:Y:S02]  /*18b70*/  PRMT R127, R155, 0x7610, R127 ;  /* 0x000076109b7f7816 */ /* 0x000fe4000000007f */
[----:B------:R-:W-:Y:S01]  /*18b80*/  @!P4 PRMT R70, R79, 0x5410, RZ ;  /* 0x000054104f46c816 */ /* 0x000fe200000000ff */
[----:B------:R-:W-:Y:S01]  /*18b90*/  @!P5 HFMA2.BF16_V2 R193, -RZ.H0_H0, RZ.H0_H0, -R113.H0_H0 ;  /* 0x200000ffffc1d231 */ /* 0x000fe20000340971 */
[----:B------:R-:W-:Y:S01]  /*18ba0*/  PRMT R79, R111, 0x5410, R62 ;  /* 0x000054106f4f7816 */ /* 0x000fe2000000003e */
[----:B---3--:R-:W-:Y:S03]  /*18bb0*/  @!P3 HFMA2.BF16_V2 R195, -RZ.H0_H0, RZ.H0_H0, -R117.H0_H0 ;  /* 0x200000ffffc3b231 */ /* 0x008fe60000340975 */
[----:B------:R-:W-:Y:S02]  /*18bc0*/  PRMT R144, R193, 0x7610, R144 ;  /* 0x00007610c1907816 */ /* 0x000fe40000000090 */
[----:B------:R-:W-:Y:S01]  /*18bd0*/  PRMT R145, R195, 0x7610, R145 ;  /* 0x00007610c3917816 */ /* 0x000fe20000000091 */
[----:B------:R-:W-:Y:S01]  /*18be0*/  @!P3 STL.S16 [R1+0x20], R195 ;  /* 0x000020c30100b387 */ /* 0x000fe20000100600 */
[----:B------:R-:W-:Y:S02]  /*18bf0*/  ISETP.LE.U32.AND P3, PT, R60, UR15, PT ;  /* 0x0000000f3c007c0c */ /* 0x000fe4000bf63070 */
[----:B------:R-:W-:Y:S01]  /*18c00*/  @!P5 PRMT R113, R144, 0x5410, RZ ;  /* 0x000054109071d816 */ /* 0x000fe200000000ff */
[----:B------:R-:W-:Y:S04]  /*18c10*/  @!P6 STL.S16 [R1+0x1c], R194 ;  /* 0x00001cc20100e387 */ /* 0x000fe80000100600 */
[----:B------:R-:W-:Y:S04]  /*18c20*/  @!P5 STL.S16 [R1+0x18], R193 ;  /* 0x000018c10100d387 */ /* 0x000fe80000100600 */
[----:B------:R-:W-:Y:S02]  /*18c30*/  @!P4 STL.S16 [R1+0x44], R192 ;  /* 0x000044c00100c387 */ /* 0x000fe40000100600 */
[----:B------:R-:W-:Y:S05]  /*18c40*/  @!P3 HFMA2.BF16_V2 R165, -RZ.H0_H0, RZ.H0_H0, -R111.H0_H0 ;  /* 0x200000ffffa5b231 */ /* 0x000fea000034096f */
[----:B------:R-:W-:Y:S01]  /*18c50*/  PRMT R139, R165, 0x7610, R139 ;  /* 0x00007610a58b7816 */ /* 0x000fe2000000008b */
[----:B------:R-:W-:Y:S01]  /*18c60*/  @!P3 STL.S16 [R1+0x54], R165 ;  /* 0x000054a50100b387 */ /* 0x000fe20000100600 */
[----:B------:R-:W-:Y:S02]  /*18c70*/  ISETP.LE.U32.AND P3, PT, R76, UR15, PT ;  /* 0x0000000f4c007c0c */ /* 0x000fe4000bf63070 */
[----:B------:R-:W-:Y:S01]  /*18c80*/  LOP3.LUT R76, R58, 0xffff, RZ, 0xc0, !PT ;  /* 0x0000ffff3a4c7812 */ /* 0x000fe200078ec0ff */
[----:B------:R1:W-:Y:S01]  /*18c90*/  @!P1 STL.S16 [R1+0x50], R155 ;  /* 0x0000509b01009387 */ /* 0x0003e20000100600 */
[----:B------:R-:W-:Y:S02]  /*18ca0*/  ISETP.LE.U32.AND P1, PT, R138, UR15, PT ;  /* 0x0000000f8a007c0c */ /* 0x000fe4000bf23070 */
[----:B------:R-:W-:Y:S04]  /*18cb0*/  SHF.R.U32.HI R76, RZ, 0x8, R76 ;  /* 0x00000008ff4c7819 */ /* 0x000fe8000001164c */
[----:B------:R-:W-:Y:S03]  /*18cc0*/  LOP3.LUT R76, R76, 0xffff, RZ, 0xc0, !PT ;  /* 0x0000ffff4c4c7812 */ /* 0x000fe600078ec0ff */
[----:B------:R-:W-:Y:S01]  /*18cd0*/  @!P3 HFMA2.BF16_V2 R249, -RZ.H0_H0, RZ.H0_H0, -R67.H0_H0 ;  /* 0x200000fffff9b231 */ /* 0x000fe20000340943 */
[----:B------:R-:W-:Y:S02]  /*18ce0*/  ISETP.LE.U32.AND P2, PT, R76, UR15, PT ;  /* 0x0000000f4c007c0c */ /* 0x000fe4000bf43070 */
[--C-:B------:R-:W-:Y:S02]  /*18cf0*/  SHF.R.U32.HI R76, RZ, 0x10, R58.reuse ;  /* 0x00000010ff4c7819 */ /* 0x100fe4000001163a */
[----:B------:R-:W-:Y:S02]  /*18d00*/  SHF.R.U32.HI R58, RZ, 0x18, R58 ;  /* 0x00000018ff3a7819 */ /* 0x000fe4000001163a */
[----:B------:R-:W-:Y:S02]  /*18d10*/  LOP3.LUT R76, R76, 0xff, RZ, 0xc0, !PT ;  /* 0x000000ff4c4c7812 */ /* 0x000fe400078ec0ff */
[----:B------:R-:W-:Y:S02]  /*18d20*/  ISETP.LE.U32.AND P6, PT, R58, UR15, PT ;  /* 0x0000000f3a007c0c */ /* 0x000fe4000bfc3070 */
[----:B------:R-:W-:Y:S02]  /*18d30*/  ISETP.LE.U32.AND P0, PT, R76, UR15, PT ;  /* 0x0000000f4c007c0c */ /* 0x000fe4000bf03070 */
[--C-:B------:R-:W-:Y:S01]  /*18d40*/  SHF.R.U32.HI R58, RZ, 0x10, R142.reuse ;  /* 0x00000010ff3a7819 */ /* 0x100fe2000001168e */
[----:B------:R2:W3:Y:S01]  /*18d50*/  LDL.S16 R76, [R1] ;  /* 0x00000000014c7983 */ /* 0x0004e20000100600 */
[----:B------:R-:W-:Y:S01]  /*18d60*/  @!P1 PRMT R117, R145, 0x5410, RZ ;  /* 0x0000541091759816 */ /* 0x000fe200000000ff */
[----:B-1----:R-:W-:Y:S01]  /*18d70*/  IMAD.WIDE.U32 R154, R154, -0x2daee0ad, RZ ;  /* 0xd2511f539a9a7825 */ /* 0x002fe200078e00ff */
[----:B------:R-:W-:Y:S01]  /*18d80*/  LOP3.LUT R58, R58, 0xff, RZ, 0xc0, !PT ;  /* 0x000000ff3a3a7812 */ /* 0x000fe200078ec0ff */
[----:B------:R-:W-:Y:S01]  /*18d90*/  @!P2 HFMA2.BF16_V2 R248, -RZ.H0_H0, RZ.H0_H0, -R54.H0_H0 ;  /* 0x200000fffff8a231 */ /* 0x000fe20000340936 */
[----:B------:R-:W-:Y:S01]  /*18da0*/  ISETP.LE.U32.AND P1, PT, R60, UR15, PT ;  /* 0x0000000f3c007c0c */ /* 0x000fe2000bf23070 */
[----:B------:R1:W-:Y:S01]  /*18db0*/  STG.E.U16 [R122.64+0x6e], R117 ;  /* 0x00006e757a007986 */ /* 0x0003e2000c10151c */
[----:B------:R-:W-:Y:S02]  /*18dc0*/  ISETP.LE.U32.AND P5, PT, R58, UR15, PT ;  /* 0x0000000f3a007c0c */ /* 0x000fe4000bfa3070 */
[----:B------:R-:W-:Y:S01]  /*18dd0*/  @!P3 PRMT R67, R249, 0x5410, RZ ;  /* 0x00005410f943b816 */ /* 0x000fe200000000ff */
[----:B------:R-:W-:Y:S01]  /*18de0*/  STG.E.U16 [R120.64+0x70], R113 ;  /* 0x0000707178007986 */ /* 0x000fe2000c10151c */
[----:B------:R-:W-:Y:S01]  /*18df0*/  ISETP.LE.U32.AND P3, PT, R52, UR15, PT ;  /* 0x0000000f34007c0c */ /* 0x000fe2000bf63070 */
[----:B------:R-:W-:Y:S01]  /*18e00*/  @!P0 HFMA2.BF16_V2 R247, -RZ.H0_H0, RZ.H0_H0, -R69.H0_H0 ;  /* 0x200000fffff78231 */ /* 0x000fe20000340945 */
[----:B------:R-:W-:Y:S01]  /*18e10*/  SHF.R.U32.HI R58, RZ, 0x18, R142 ;  /* 0x00000018ff3a7819 */ /* 0x000fe2000001168e */
[----:B------:R-:W-:Y:S01]  /*18e20*/  STG.E.U16 [R120.64+0x72], R70 ;  /* 0x0000724678007986 */ /* 0x000fe2000c10151c */
[----:B------:R-:W-:Y:S02]  /*18e30*/  SHF.R.U32.HI R52, RZ, 0x18, R172 ;  /* 0x00000018ff347819 */ /* 0x000fe400000116ac */
[----:B------:R-:W-:Y:S01]  /*18e40*/  ISETP.LE.U32.AND P4, PT, R58, UR15, PT ;  /* 0x0000000f3a007c0c */ /* 0x000fe2000bf83070 */
[----:B------:R4:W-:Y:S01]  /*18e50*/  STG.E.U16 [R206.64+0x82], R50 ;  /* 0x00008232ce007986 */ /* 0x0009e2000c10151c */
[----:B------:R-:W-:Y:S02]  /*18e60*/  @!P1 PRMT R111, R139, 0x5410, RZ ;  /* 0x000054108b6f9816 */ /* 0x000fe400000000ff */
[C---:B------:R-:W-:Y:S01]  /*18e70*/  LOP3.LUT P1, RZ, R214.reuse, 0x20, RZ, 0xc0, !PT ;  /* 0x00000020d6ff7812 */ /* 0x040fe2000782c0ff */
[----:B------:R2:W-:Y:S01]  /*18e80*/  STG.E.U16 [R206.64+0x80], R75 ;  /* 0x0000804bce007986 */ /* 0x0005e2000c10151c */
[----:B------:R-:W-:Y:S02]  /*18e90*/  LOP3.LUT R214, R214, 0xffffffef, RZ, 0xc0, !PT ;  /* 0xffffffefd6d67812 */ /* 0x000fe400078ec0ff */
[----:B------:R-:W-:Y:S01]  /*18ea0*/  PRMT R58, R69, 0x7632, R58 ;  /* 0x00007632453a7816 */ /* 0x000fe2000000003a */
[----:B------:R2:W-:Y:S01]  /*18eb0*/  STG.E.U16 [R186.64+0x80], R111 ;  /* 0x0000806fba007986 */ /* 0x0005e2000c10151c */
[----:B------:R-:W-:Y:S02]  /*18ec0*/  @P3 LOP3.LUT R214, R214, 0x10, RZ, 0xfc, !PT ;  /* 0x00000010d6d63812 */ /* 0x000fe400078efcff */
[----:B------:R-:W-:Y:S01]  /*18ed0*/  PRMT R60, R71, 0x7632, R60 ;  /* 0x00007632473c7816 */ /* 0x000fe2000000003c */
[----:B------:R-:W-:Y:S01]  /*18ee0*/  @!P6 HFMA2.BF16_V2 R246, -RZ.H0_H0, RZ.H0_H0, -R58.H0_H0 ;  /* 0x200000fffff6e231 */ /* 0x000fe2000034093a */
[----:B------:R-:W-:Y:S02]  /*18ef0*/  @!P2 PRMT R54, R248, 0x5410, RZ ;  /* 0x00005410f836a816 */ /* 0x000fe400000000ff */
[----:B-1----:R-:W-:Y:S01]  /*18f00*/  LOP3.LUT R117, R155, UR6, R134, 0x96, !PT ;  /* 0x000000069b757c12 */ /* 0x002fe2000f8e9686 */
[----:B------:R-:W-:Y:S01]  /*18f10*/  @!P4 HFMA2.BF16_V2 R252, -RZ.H0_H0, RZ.H0_H0, -R60.H0_H0 ;  /* 0x200000fffffcc231 */ /* 0x000fe2000034093c */
[----:B------:R-:W-:Y:S02]  /*18f20*/  ISETP.LE.U32.AND P2, PT, R52, UR15, PT ;  /* 0x0000000f34007c0c */ /* 0x000fe4000bf43070 */
[----:B------:R-:W-:Y:S02]  /*18f30*/  LOP3.LUT R66, R117, 0xffff, RZ, 0xc0, !PT ;  /* 0x0000ffff75427812 */ /* 0x000fe400078ec0ff */
[----:B------:R-:W-:Y:S02]  /*18f40*/  SHF.R.U32.HI R52, RZ, 0x10, R78 ;  /* 0x00000010ff347819 */ /* 0x000fe4000001164e */
[----:B------:R-:W-:Y:S02]  /*18f50*/  SHF.R.U32.HI R66, RZ, 0x8, R66 ;  /* 0x00000008ff427819 */ /* 0x000fe40000011642 */
[----:B------:R-:W-:Y:S02]  /*18f60*/  LOP3.LUT R52, R52, 0xff, RZ, 0xc0, !PT ;  /* 0x000000ff34347812 */ /* 0x000fe400078ec0ff */
[----:B------:R-:W-:Y:S01]  /*18f70*/  SHF.R.U32.HI R78, RZ, 0x18, R78 ;  /* 0x00000018ff4e7819 */ /* 0x000fe2000001164e */
[----:B----4-:R-:W-:Y:S01]  /*18f80*/  IMAD.U32 R50, RZ, RZ, UR19 ;  /* 0x00000013ff327e24 */ /* 0x010fe2000f8e00ff */
[----:B------:R-:W-:Y:S02]  /*18f90*/  LOP3.LUT R66, R66, 0xffff, RZ, 0xc0, !PT ;  /* 0x0000ffff42427812 */ /* 0x000fe400078ec0ff */
[----:B------:R-:W-:Y:S02]  /*18fa0*/  @!P1 PRMT R62, R127, 0x5410, RZ ;  /* 0x000054107f3e9816 */ /* 0x000fe400000000ff */
[----:B------:R-:W-:Y:S02]  /*18fb0*/  ISETP.LE.U32.AND P1, PT, R52, UR15, PT ;  /* 0x0000000f34007c0c */ /* 0x000fe4000bf23070 */
[----:B------:R-:W-:Y:S01]  /*18fc0*/  PRMT R52, R65, 0x7632, R52 ;  /* 0x0000763241347816 */ /* 0x000fe20000000034 */
[----:B------:R-:W-:Y:S01]  /*18fd0*/  STG.E.U16 [R186.64+0x82], R62 ;  /* 0x0000823eba007986 */ /* 0x000fe2000c10151c */
[----:B------:R-:W-:Y:S02]  /*18fe0*/  LOP3.LUT R50, R157, UR27, R50, 0x96, !PT ;  /* 0x0000001b9d327c12 */ /* 0x000fe4000f8e9632 */
[----:B------:R-:W-:Y:S01]  /*18ff0*/  PRMT R113, R64, 0x7632, R113 ;  /* 0x0000763240717816 */ /* 0x000fe20000000071 */
[----:B------:R1:W-:Y:S01]  /*19000*/  STG.E.U16 [R122.64+0x7e], R67 ;  /* 0x00007e437a007986 */ /* 0x0003e2000c10151c */
[----:B--2---:R-:W-:Y:S01]  /*19010*/  PRMT R75, R65, 0x5410, R52 ;  /* 0x00005410414b7816 */ /* 0x004fe20000000034 */
[----:B------:R-:W-:Y:S01]  /*19020*/  IMAD.WIDE.U32 R156, R50, -0x326172a9, RZ ;  /* 0xcd9e8d57329c7825 */ /* 0x000fe200078e00ff */
[----:B------:R-:W-:Y:S01]  /*19030*/  ISETP.LE.U32.AND P3, PT, R119, UR15, PT ;  /* 0x0000000f77007c0c */ /* 0x000fe2000bf63070 */
[----:B------:R-:W-:Y:S01]  /*19040*/  STG.E.U16 [R122.64+0x80], R54 ;  /* 0x000080367a007986 */ /* 0x000fe2000c10151c */
[----:B------:R-:W-:Y:S02]  /*19050*/  PRMT R111, R131, 0x7632, R111 ;  /* 0x00007632836f7816 */ /* 0x000fe4000000006f */
[----:B------:R-:W-:Y:S09]  /*19060*/  LOP3.LUT R50, R157, UR7, R212, 0x96, !PT ;  /* 0x000000079d327c12 */ /* 0x000ff2000f8e96d4 */
[----:B------:R-:W-:Y:S05]  /*19070*/  @!P3 HFMA2.BF16_V2 R245, -RZ.H0_H0, RZ.H0_H0, -R65.H0_H0 ;  /* 0x200000fffff5b231 */ /* 0x000fea0000340941 */
[----:B------:R-:W-:Y:S02]  /*19080*/  @!P3 PRMT R65, R245, 0x5410, RZ ;  /* 0x00005410f541b816 */ /* 0x000fe400000000ff */
[----:B------:R-:W-:Y:S02]  /*19090*/  LOP3.LUT P3, RZ, R214, 0x10, RZ, 0xc0, !PT ;  /* 0x00000010d6ff7812 */ /* 0x000fe4000786c0ff */
[----:B-1----:R-:W-:Y:S11]  /*190a0*/  PRMT R67, R128, 0x7610, R67 ;  /* 0x0000761080437816 */ /* 0x002ff60000000043 */
[----:B------:R-:W-:Y:S02]  /*190b0*/  @!P3 HFMA2.BF16_V2 R240, -RZ.H0_H0, RZ.H0_H0, -R64.H0_H0 ;  /* 0x200000fffff0b231 */ /* 0x000fe40000340940 */
[----:B---3--:R-:W-:Y:S05]  /*190c0*/  @!P5 HFMA2.BF16_V2 R76, -RZ.H0_H0, RZ.H0_H0, -R71.H0_H0 ;  /* 0x200000ffff4cd231 */ /* 0x008fea0000340947 */
[----:B------:R-:W-:Y:S01]  /*190d0*/  PRMT R126, R76, 0x7610, R126 ;  /* 0x000076104c7e7816 */ /* 0x000fe2000000007e */
[----:B------:R1:W-:Y:S04]  /*190e0*/  @!P5 STL.S16 [R1], R76 ;  /* 0x0000004c0100d387 */ /* 0x0003e80000100600 */
[----:B------:R-:W-:Y:S04]  /*190f0*/  STL [R1+0x1c0], R214 ;  /* 0x0001c0d601007387 */ /* 0x000fe80000100800 */
[----:B------:R2:W3:Y:S04]  /*19100*/  LDL.S16 R198, [R1+0x60] ;  /* 0x0000600001c67983 */ /* 0x0004e80000100600 */
[----:B------:R2:W4:Y:S04]  /*19110*/  LDL.S16 R197, [R1+0x64] ;  /* 0x0000640001c57983 */ /* 0x0005280000100600 */
[----:B------:R2:W2:Y:S04]  /*19120*/  LDL.S16 R196, [R1+0x4c] ;  /* 0x00004c0001c47983 */ /* 0x0004a80000100600 */
[----:B------:R2:W2:Y:S04]  /*19130*/  LDL.S16 R195, [R1+0x48] ;  /* 0x0000480001c37983 */ /* 0x0004a80000100600 */
[----:B------:R2:W2:Y:S01]  /*19140*/  LDL.S16 R194, [R1+0x40] ;  /* 0x0000400001c27983 */ /* 0x0004a20000100600 */
[----:B-1----:R-:W-:Y:S02]  /*19150*/  PRMT R76, R69, 0x5410, R58 ;  /* 0x00005410454c7816 */ /* 0x002fe4000000003a */
[----:B------:R-:W-:Y:S01]  /*19160*/  @!P6 PRMT R58, R246, 0x5410, RZ ;  /* 0x00005410f63ae816 */ /* 0x000fe200000000ff */
[----:B------:R1:W2:Y:S01]  /*19170*/  LDL.S16 R193, [R1+0x3c] ;  /* 0x00003c0001c17983 */ /* 0x0002a20000100600 */
[----:B------:R-:W-:Y:S02]  /*19180*/  ISETP.LE.U32.AND P6, PT, R74, UR15, PT ;  /* 0x0000000f4a007c0c */ /* 0x000fe4000bfc3070 */
[----:B------:R-:W-:Y:S01]  /*19190*/  @!P0 PRMT R69, R247, 0x5410, RZ ;  /* 0x00005410f7458816 */ /* 0x000fe200000000ff */
[----:B------:R1:W2:Y:S01]  /*191a0*/  LDL.S16 R192, [R1+0x38] ;  /* 0x0000380001c07983 */ /* 0x0002a20000100600 */
[----:B------:R-:W-:Y:S02]  /*191b0*/  ISETP.LE.U32.AND P0, PT, R78, UR15, PT ;  /* 0x0000000f4e007c0c */ /* 0x000fe4000bf03070 */
[----:B------:R-:W-:Y:S01]  /*191c0*/  PRMT R78, R71, 0x5410, R60 ;  /* 0x00005410474e7816 */ /* 0x000fe2000000003c */
[----:B------:R1:W2:Y:S01]  /*191d0*/  LDL.S16 R165, [R1+0x34] ;  /* 0x0000340001a57983 */ /* 0x0002a20000100600 */
[----:B------:R-:W-:Y:S02]  /*191e0*/  @!P4 PRMT R60, R252, 0x5410, RZ ;  /* 0x00005410fc3cc816 */ /* 0x000fe400000000ff */
[----:B------:R-:W-:Y:S01]  /*191f0*/  ISETP.LE.U32.AND P4, PT, R66, UR15, PT ;  /* 0x0000000f42007c0c */ /* 0x000fe2000bf83070 */
[----:B------:R-:W-:Y:S01]  /*19200*/  STG.E.U16 [R120.64+0x80], R69 ;  /* 0x0000804578007986 */ /* 0x000fe2000c10151c */
[----:B------:R-:W-:Y:S01]  /*19210*/  SHF.R.U32.HI R66, RZ, 0x10, R117 ;  /* 0x00000010ff427819 */ /* 0x000fe20000011675 */
[----:B------:R-:W-:Y:S01]  /*19220*/  @!P6 HFMA2.BF16_V2 R244, -RZ.H0_H0, RZ.H0_H0, -R52.H0_H0 ;  /* 0x200000fffff4e231 */ /* 0x000fe20000340934 */
[----:B------:R-:W-:Y:S01]  /*19230*/  LOP3.LUT R74, R117, 0xff, RZ, 0xc0, !PT ;  /* 0x000000ff754a7812 */ /* 0x000fe200078ec0ff */
[----:B------:R-:W-:Y:S01]  /*19240*/  STG.E.U16 [R120.64+0x82], R58 ;  /* 0x0000823a78007986 */ /* 0x000fe2000c10151c */
[----:B------:R-:W-:Y:S02]  /*19250*/  LOP3.LUT R66, R66, 0xff, RZ, 0xc0, !PT ;  /* 0x000000ff42427812 */ /* 0x000fe400078ec0ff */
[----:B------:R-:W-:Y:S01]  /*19260*/  @!P6 PRMT R52, R244, 0x5410, RZ ;  /* 0x00005410f434e816 */ /* 0x000fe200000000ff */
[----:B------:R1:W-:Y:S01]  /*19270*/  STG.E.U16 [R206.64+0x90], R63 ;  /* 0x0000903fce007986 */ /* 0x0003e2000c10151c */
[----:B------:R-:W-:Y:S02]  /*19280*/  ISETP.LE.U32.AND P6, PT, R66, UR15, PT ;  /* 0x0000000f42007c0c */ /* 0x000fe4000bfc3070 */
[----:B------:R-:W-:Y:S01]  /*19290*/  LOP3.LUT R66, R185, UR26, R156, 0x96, !PT ;  /* 0x0000001ab9427c12 */ /* 0x000fe2000f8e969c */
[----:B------:R-:W-:Y:S01]  /*192a0*/  STG.E.U16 [R206.64+0x92], R48 ;  /* 0x00009230ce007986 */ /* 0x000fe2000c10151c */
[----:B------:R-:W-:Y:S01]  /*192b0*/  @!P5 PRMT R71, R126, 0x5410, RZ ;  /* 0x000054107e47d816 */ /* 0x000fe200000000ff */
[----:B------:R-:W-:Y:S01]  /*192c0*/  IMAD.WIDE.U32 R126, R50, -0x2daee0ad, RZ ;  /* 0xd2511f53327e7825 */ /* 0x000fe200078e00ff */
[----:B------:R-:W-:Y:S01]  /*192d0*/  ISETP.LE.U32.AND P5, PT, R74, UR15, PT ;  /* 0x0000000f4a007c0c */ /* 0x000fe2000bfa3070 */
[----:B------:R-:W-:Y:S01]  /*192e0*/  STG.E.U16 [R186.64+0x92], R60 ;  /* 0x0000923cba007986 */ /* 0x000fe2000c10151c */
[----:B------:R-:W-:Y:S01]  /*192f0*/  PRMT R74, R64, 0x5410, R113 ;  /* 0x00005410404a7816 */ /* 0x000fe20000000071 */
[----:B------:R-:W-:Y:S01]  /*19300*/  IMAD.WIDE.U32 R144, R66, -0x2daee0ad, RZ ;  /* 0xd2511f5342907825 */ /* 0x000fe200078e00ff */
[----:B------:R-:W-:Y:S01]  /*19310*/  LOP3.LUT R62, R127, UR25, R170, 0x96, !PT ;  /* 0x000000197f3e7c12 */ /* 0x000fe2000f8e96aa */
[----:B------:R1:W-:Y:S01]  /*19320*/  STG.E.U16 [R186.64+0x90], R71 ;  /* 0x00009047ba007986 */ /* 0x0003e2000c10151c */
[----:B------:R-:W-:Y:S02]  /*19330*/  @!P3 PRMT R64, R240, 0x5410, RZ ;  /* 0x00005410f040b816 */ /* 0x000fe400000000ff */
[----:B------:R-:W-:Y:S01]  /*19340*/  LOP3.LUT R50, R145, UR23, R126, 0x96, !PT ;  /* 0x0000001791327c12 */ /* 0x000fe2000f8e967e */
[----:B------:R-:W-:Y:S01]  /*19350*/  IMAD.WIDE.U32 R126, R62, -0x326172a9, RZ ;  /* 0xcd9e8d573e7e7825 */ /* 0x000fe200078e00ff */
[----:B------:R-:W-:Y:S01]  /*19360*/  SHF.R.U32.HI R117, RZ, 0x18, R117 ;  /* 0x00000018ff757819 */ /* 0x000fe20000011675 */
[----:B------:R1:W-:Y:S01]  /*19370*/  STG.E.U16 [R122.64+0x8e], R65 ;  /* 0x00008e417a007986 */ /* 0x0003e2000c10151c */
[----:B------:R-:W-:Y:S02]  /*19380*/  LOP3.LUT R156, R149, UR26, R156, 0x96, !PT ;  /* 0x0000001a959c7c12 */ /* 0x000fe4000f8e969c */
[----:B------:R-:W-:Y:S01]  /*19390*/  LOP3.LUT R54, R127, UR24, R184, 0x96, !PT ;  /* 0x000000187f367c12 */ /* 0x000fe2000f8e96b8 */
[----:B------:R1:W-:Y:S04]  /*193a0*/  STG.E.U16 [R122.64+0x90], R52 ;  /* 0x000090347a007986 */ /* 0x0003e8000c10151c */
[----:B------:R-:W-:Y:S01]  /*193b0*/  IMAD.WIDE.U32 R138, R54, -0x2daee0ad, RZ ;  /* 0xd2511f53368a7825 */ /* 0x000fe200078e00ff */
[----:B------:R-:W-:Y:S01]  /*193c0*/  PRMT R54, R128, 0x7632, R54 ;  /* 0x0000763280367816 */ /* 0x000fe20000000036 */
[----:B------:R1:W-:Y:S02]  /*193d0*/  STG.E.U16 [R120.64+0x90], R64 ;  /* 0x0000904078007986 */ /* 0x0003e4000c10151c */
[----:B-1----:R-:W-:Y:S01]  /*193e0*/  IMAD.WIDE.U32 R62, R50, -0x326172a9, RZ ;  /* 0xcd9e8d57323e7825 */ /* 0x002fe200078e00ff */
[----:B------:R-:W-:Y:S02]  /*193f0*/  LOP3.LUT R144, R139, UR14, R144, 0x96, !PT ;  /* 0x0000000e8b907c12 */ /* 0x000fe4000f8e9690 */
[----:B------:R-:W-:Y:S02]  /*19400*/  PRMT R50, R131, 0x7610, R50 ;  /* 0x0000761083327816 */ /* 0x000fe40000000032 */
[----:B------:R-:W-:Y:S01]  /*19410*/  LOP3.LUT R126, R63, UR21, R126, 0x96, !PT ;  /* 0x000000153f7e7c12 */ /* 0x000fe2000f8e967e */
[----:B------:R-:W-:Y:S01]  /*19420*/  IMAD.WIDE.U32 R144, R144, -0x326172a9, RZ ;  /* 0xcd9e8d5790907825 */ /* 0x000fe200078e00ff */
[----:B------:R-:W-:Y:S02]  /*19430*/  PRMT R63, R130, 0x7610, R63 ;  /* 0x00007610823f7816 */ /* 0x000fe4000000003f */
[----:B------:R-:W-:Y:S01]  /*19440*/  PRMT R71, R67, 0x5410, R54 ;  /* 0x0000541043477816 */ /* 0x000fe20000000036 */
[----:B------:R-:W-:Y:S01]  /*19450*/  IMAD.WIDE.U32 R126, R126, -0x2daee0ad, RZ ;  /* 0xd2511f537e7e7825 */ /* 0x000fe200078e00ff */
[----:B------:R-:W-:Y:S04]  /*19460*/  LOP3.LUT R58, R145, UR13, R62, 0x96, !PT ;  /* 0x0000000d913a7c12 */ /* 0x000fe8000f8e963e */
[----:B------:R-:W-:Y:S02]  /*19470*/  LOP3.LUT R138, R127, UR5, R138, 0x96, !PT ;  /* 0x000000057f8a7c12 */ /* 0x000fe4000f8e968a */
[----:B------:R-:W-:Y:S02]  /*19480*/  PRMT R65, R129, 0x7610, R65 ;  /* 0x0000761081417816 */ /* 0x000fe40000000041 */
[----:B------:R-:W-:Y:S01]  /*19490*/  PRMT R52, R130, 0x7632, R52 ;  /* 0x0000763282347816 */ /* 0x000fe20000000034 */
[----:B------:R-:W-:Y:S05]  /*194a0*/  IMAD.WIDE.U32 R138, R138, -0x326172a9, RZ ;  /* 0xcd9e8d578a8a7825 */ /* 0x000fea00078e00ff */
[----:B------:R-:W-:Y:S02]  /*194b0*/  LOP3.LUT R60, R139, UR16, R144, 0x96, !PT ;  /* 0x000000108b3c7c12 */ /* 0x000fe4000f8e9690 */
[----:B------:R-:W-:Y:S02]  /*194c0*/  PRMT R64, R50, 0x5410, R111 ;  /* 0x0000541032407816 */ /* 0x000fe4000000006f */
[----:B------:R-:W-:Y:S04]  /*194d0*/  LOP3.LUT R48, R60, 0xff, RZ, 0xc0, !PT ;  /* 0x000000ff3c307812 */ /* 0x000fe800078ec0ff */
[----:B------:R-:W-:Y:S02]  /*194e0*/  ISETP.LE.U32.AND P3, PT, R48, UR15, PT ;  /* 0x0000000f30007c0c */ /* 0x000fe4000bf63070 */
[----:B------:R-:W-:Y:S01]  /*194f0*/  PRMT R48, R129, 0x7632, R48 ;  /* 0x0000763281307816 */ /* 0x000fe20000000030 */
[----:B---3--:R-:W-:Y:S10]  /*19500*/  @!P2 HFMA2.BF16_V2 R198, -RZ.H0_H0, RZ.H0_H0, -R113.H0_H0 ;  /* 0x200000ffffc6a231 */ /* 0x008ff40000340971 */
[----:B----4-:R-:W-:Y:S01]  /*19510*/  @!P3 HFMA2.BF16_V2 R197, -RZ.H0_H0, RZ.H0_H0, -R50.H0_H0 ;  /* 0x200000ffffc5b231 */ /* 0x010fe20000340932 */
[----:B------:R-:W-:Y:S01]  /*19520*/  PRMT R66, R198, 0x7610, R66 ;  /* 0x00007610c6427816 */ /* 0x000fe20000000042 */
[----:B------:R-:W-:Y:S01]  /*19530*/  @!P2 STL.S16 [R1+0x60], R198 ;  /* 0x000060c60100a387 */ /* 0x000fe20000100600 */
[----:B--2---:R-:W-:Y:S02]  /*19540*/  @!P1 HFMA2.BF16_V2 R196, -RZ.H0_H0, RZ.H0_H0, -R67.H0_H0 ;  /* 0x200000ffffc49231 */ /* 0x004fe40000340943 */
[----:B------:R-:W-:Y:S02]  /*19550*/  @!P2 PRMT R113, R66, 0x5410, RZ ;  /* 0x000054104271a816 */ /* 0x000fe400000000ff */
[----:B------:R-:W-:Y:S01]  /*19560*/  PRMT R62, R197, 0x7610, R62 ;  /* 0x00007610c53e7816 */ /* 0x000fe2000000003e */
[----:B------:R1:W2:Y:S01]  /*19570*/  LDL.S16 R66, [R1+0x24] ;  /* 0x0000240001427983 */ /* 0x0002a20000100600 */
[----:B------:R-:W-:Y:S01]  /*19580*/  ISETP.LE.U32.AND P2, PT, R117, UR15, PT ;  /* 0x0000000f75007c0c */ /* 0x000fe2000bf43070 */
[----:B------:R-:W-:Y:S01]  /*19590*/  @!P0 HFMA2.BF16_V2 R195, -RZ.H0_H0, RZ.H0_H0, -R54.H0_H0 ;  /* 0x200000ffffc38231 */ /* 0x000fe20000340936 */
[----:B------:R-:W-:Y:S01]  /*195a0*/  @!P3 PRMT R50, R62, 0x5410, RZ ;  /* 0x000054103e32b816 */ /* 0x000fe200000000ff */
[----:B------:R-:W-:Y:S01]  /*195b0*/  @!P3 STL.S16 [R1+0x64], R197 ;  /* 0x000064c50100b387 */ /* 0x000fe20000100600 */
[----:B------:R-:W-:Y:S01]  /*195c0*/  LOP3.LUT R62, R60, 0xffff, RZ, 0xc0, !PT ;  /* 0x0000ffff3c3e7812 */ /* 0x000fe200078ec0ff */
[----:B------:R-:W-:Y:S01]  /*195d0*/  @!P5 HFMA2.BF16_V2 R194, -RZ.H0_H0, RZ.H0_H0, -R63.H0_H0 ;  /* 0x200000ffffc2d231 */ /* 0x000fe2000034093f */
[----:B------:R-:W-:Y:S01]  /*195e0*/  PRMT R80, R196, 0x7610, R80 ;  /* 0x00007610c4507816 */ /* 0x000fe20000000050 */
[----:B------:R-:W-:Y:S01]  /*195f0*/  @!P1 STL.S16 [R1+0x4c], R196 ;  /* 0x00004cc401009387 */ /* 0x000fe20000100600 */
[----:B------:R-:W-:Y:S01]  /*19600*/  SHF.R.U32.HI R62, RZ, 0x8, R62 ;  /* 0x00000008ff3e7819 */ /* 0x000fe2000001163e */
[----:B------:R-:W-:Y:S01]  /*19610*/  @!P4 HFMA2.BF16_V2 R193, -RZ.H0_H0, RZ.H0_H0, -R52.H0_H0 ;  /* 0x200000ffffc1c231 */ /* 0x000fe20000340934 */
[----:B------:R-:W-:Y:S01]  /*19620*/  @!P1 PRMT R67, R80, 0x5410, RZ ;  /* 0x0000541050439816 */ /* 0x000fe200000000ff */
[----:B------:R-:W-:Y:S01]  /*19630*/  @!P0 STL.S16 [R1+0x48], R195 ;  /* 0x000048c301008387 */ /* 0x000fe20000100600 */
[----:B------:R-:W-:Y:S01]  /*19640*/  LOP3.LUT R62, R62, 0xffff, RZ, 0xc0, !PT ;  /* 0x0000ffff3e3e7812 */ /* 0x000fe200078ec0ff */
[----:B------:R-:W-:Y:S01]  /*19650*/  @!P6 HFMA2.BF16_V2 R192, -RZ.H0_H0, RZ.H0_H0, -R65.H0_H0 ;  /* 0x200000ffffc0e231 */ /* 0x000fe20000340941 */
[----:B------:R-:W-:Y:S01]  /*19660*/  PRMT R69, R195, 0x7610, R69 ;  /* 0x00007610c3457816 */ /* 0x000fe20000000045 */
[----:B------:R-:W-:Y:S01]  /*19670*/  @!P5 STL.S16 [R1+0x40], R194 ;  /* 0x000040c20100d387 */ /* 0x000fe20000100600 */
[----:B------:R-:W-:Y:S01]  /*19680*/  ISETP.LE.U32.AND P3, PT, R62, UR15, PT ;  /* 0x0000000f3e007c0c */ /* 0x000fe2000bf63070 */
[----:B------:R-:W-:Y:S01]  /*19690*/  @!P2 HFMA2.BF16_V2 R165, -RZ.H0_H0, RZ.H0_H0, -R48.H0_H0 ;  /* 0x200000ffffa5a231 */ /* 0x000fe20000340930 */
[----:B------:R-:W-:Y:S01]  /*196a0*/  SHF.R.U32.HI R62, RZ, 0x10, R136 ;  /* 0x00000010ff3e7819 */ /* 0x000fe20000011688 */
[----:B------:R-:W-:Y:S01]  /*196b0*/  @!P4 STL.S16 [R1+0x3c], R193 ;  /* 0x00003cc10100c387 */ /* 0x000fe20000100600 */
[----:B------:R-:W-:Y:S02]  /*196c0*/  PRMT R119, R192, 0x7610, R119 ;  /* 0x00007610c0777816 */ /* 0x000fe40000000077 */
[----:B------:R-:W-:Y:S01]  /*196d0*/  @!P0 PRMT R54, R69, 0x5410, RZ ;  /* 0x0000541045368816 */ /* 0x000fe200000000ff */
[----:B------:R3:W-:Y:S01]  /*196e0*/  STG.E.U16 [R120.64+0x92], R113 ;  /* 0x0000927178007986 */ /* 0x0007e2000c10151c */
[----:B------:R-:W-:Y:S02]  /*196f0*/  PRMT R129, R194, 0x7610, R129 ;  /* 0x00007610c2817816 */ /* 0x000fe40000000081 */
[----:B------:R-:W-:Y:S01]  /*19700*/  PRMT R128, R193, 0x7610, R128 ;  /* 0x00007610c1807816 */ /* 0x000fe20000000080 */
[----:B------:R-:W-:Y:S01]  /*19710*/  @!P6 STL.S16 [R1+0x38], R192 ;  /* 0x000038c00100e387 */ /* 0x000fe20000100600 */
[----:B------:R-:W-:Y:S02]  /*19720*/  PRMT R69, R63, 0x5410, R52 ;  /* 0x000054103f457816 */ /* 0x000fe40000000034 */
[----:B------:R-:W-:Y:S01]  /*19730*/  @!P5 PRMT R63, R129, 0x5410, RZ ;  /* 0x00005410813fd816 */ /* 0x000fe200000000ff */
[----:B------:R4:W-:Y:S01]  /*19740*/  @!P2 STL.S16 [R1+0x34], R165 ;  /* 0x000034a50100a387 */ /* 0x0009e20000100600 */
[----:B------:R-:W-:Y:S02]  /*19750*/  @!P4 PRMT R52, R128, 0x5410, RZ ;  /* 0x000054108034c816 */ /* 0x000fe400000000ff */
[----:B------:R-:W-:Y:S01]  /*19760*/  PRMT R70, R165, 0x7610, R70 ;  /* 0x00007610a5467816 */ /* 0x000fe20000000046 */
[----:B------:R-:W-:Y:S04]  /*19770*/  STG.E.U16 [R206.64+0xa0], R61 ;  /* 0x0000a03dce007986 */ /* 0x000fe8000c10151c */
[----:B------:R1:W-:Y:S04]  /*19780*/  STG.E.U16 [R206.64+0xa2], R42 ;  /* 0x0000a22ace007986 */ /* 0x0003e8000c10151c */
[----:B------:R1:W-:Y:S04]  /*19790*/  STG.E.U16 [R186.64+0xa0], R67 ;  /* 0x0000a043ba007986 */ /* 0x0003e8000c10151c */
[----:B------:R1:W-:Y:S01]  /*197a0*/  STG.E.U16 [R186.64+0xa2], R54 ;  /* 0x0000a236ba007986 */ /* 0x0003e2000c10151c */
[----:B---3--:R-:W-:Y:S03]  /*197b0*/  PRMT R113, R112, 0x7610, R113 ;  /* 0x0000761070717816 */ /* 0x008fe60000000071 */
[----:B------:R-:W-:Y:S04]  /*197c0*/  STG.E.U16 [R122.64+0xa0], R52 ;  /* 0x0000a0347a007986 */ /* 0x000fe8000c10151c */
[----:B------:R-:W-:Y:S01]  /*197d0*/  STG.E.U16 [R122.64+0x9e], R63 ;  /* 0x00009e3f7a007986 */ /* 0x000fe2000c10151c */
[----:B----4-:R-:W-:Y:S01]  /*197e0*/  IMAD.MOV.U32 R165, RZ, RZ, R2 ;  /* 0x000000ffffa57224 */ /* 0x010fe200078e0002 */
[----:B-1----:R-:W-:Y:S02]  /*197f0*/  LOP3.LUT R42, R154, 0xffff, RZ, 0xc0, !PT ;  /* 0x0000ffff9a2a7812 */ /* 0x002fe400078ec0ff */
[----:B------:R-:W-:Y:S02]  /*19800*/  PRMT R67, R65, 0x5410, R48 ;  /* 0x0000541041437816 */ /* 0x000fe40000000030 */
[----:B------:R-:W-:Y:S02]  /*19810*/  @!P6 PRMT R65, R119, 0x5410, RZ ;  /* 0x000054107741e816 */ /* 0x000fe400000000ff */
[----:B------:R-:W-:Y:S02]  /*19820*/  SHF.R.U32.HI R42, RZ, 0x8, R42 ;  /* 0x00000008ff2a7819 */ /* 0x000fe4000001162a */
[----:B------:R-:W-:Y:S01]  /*19830*/  SHF.R.U32.HI R54, RZ, 0x18, R60 ;  /* 0x00000018ff367819 */ /* 0x000fe2000001163c */
[----:B------:R-:W-:Y:S01]  /*19840*/  STG.E.U16 [R120.64+0xa0], R65 ;  /* 0x0000a04178007986 */ /* 0x000fe2000c10151c */
[----:B------:R-:W-:Y:S02]  /*19850*/  LOP3.LUT R42, R42, 0xffff, RZ, 0xc0, !PT ;  /* 0x0000ffff2a2a7812 */ /* 0x000fe400078ec0ff */
[----:B------:R-:W-:Y:S02]  /*19860*/  @!P2 PRMT R48, R70, 0x5410, RZ ;  /* 0x000054104630a816 */ /* 0x000fe400000000ff */
[----:B------:R-:W-:Y:S02]  /*19870*/  ISETP.LE.U32.AND P0, PT, R42, UR15, PT ;  /* 0x0000000f2a007c0c */ /* 0x000fe4000bf03070 */
[----:B------:R-:W-:Y:S01]  /*19880*/  SHF.R.U32.HI R42, RZ, 0x10, R154 ;  /* 0x00000010ff2a7819 */ /* 0x000fe2000001169a */
[----:B------:R1:W-:Y:S01]  /*19890*/  STG.E.U16 [R120.64+0xa2], R48 ;  /* 0x0000a23078007986 */ /* 0x0003e2000c10151c */
[----:B------:R-:W-:Y:S02]  /*198a0*/  ISETP.LE.U32.AND P2, PT, R54, UR15, PT ;  /* 0x0000000f36007c0c */ /* 0x000fe4000bf43070 */
[----:B------:R-:W-:Y:S01]  /*198b0*/  LOP3.LUT R42, R42, 0xff, RZ, 0xc0, !PT ;  /* 0x000000ff2a2a7812 */ /* 0x000fe200078ec0ff */
[----:B------:R3:W-:Y:S01]  /*198c0*/  STG.E.U16 [R206.64+0xb0], R59 ;  /* 0x0000b03bce007986 */ /* 0x0007e2000c10151c */
[----:B------:R-:W-:Y:S01]  /*198d0*/  LOP3.LUT R54, R157, UR7, R220, 0x96, !PT ;  /* 0x000000079d367c12 */ /* 0x000fe2000f8e96dc */
[----:B------:R-:W-:Y:S01]  /*198e0*/  UIADD3 UR7, UR18, -0x4ab325aa, URZ ;  /* 0xb54cda5612077890 */ /* 0x000fe2000fffe03f */
[----:B------:R-:W-:Y:S01]  /*198f0*/  ISETP.LE.U32.AND P5, PT, R42, UR15, PT ;  /* 0x0000000f2a007c0c */ /* 0x000fe2000bfa3070 */
[----:B------:R4:W-:Y:S01]  /*19900*/  STG.E.U16 [R206.64+0xb2], R40 ;  /* 0x0000b228ce007986 */ /* 0x0009e2000c10151c */
[----:B------:R-:W-:Y:S01]  /*19910*/  SHF.R.U32.HI R42, RZ, 0x18, R154 ;  /* 0x00000018ff2a7819 */ /* 0x000fe2000001169a */
[----:B------:R-:W-:Y:S01]  /*19920*/  IMAD.WIDE.U32 R156, R156, -0x2daee0ad, RZ ;  /* 0xd2511f539c9c7825 */ /* 0x000fe200078e00ff */
[----:B------:R-:W-:Y:S02]  /*19930*/  SHF.R.U32.HI R60, RZ, 0x10, R60 ;  /* 0x00000010ff3c7819 */ /* 0x000fe4000001163c */
[----:B------:R-:W-:Y:S02]  /*19940*/  ISETP.LE.U32.AND P4, PT, R42, UR15, PT ;  /* 0x0000000f2a007c0c */ /* 0x000fe4000bf83070 */
[----:B------:R-:W-:Y:S02]  /*19950*/  PRMT R42, R125, 0x7632, R42 ;  /* 0x000076327d2a7816 */ /* 0x000fe4000000002a */
[----:B------:R-:W-:Y:S02]  /*19960*/  LOP3.LUT R60, R60, 0xff, RZ, 0xc0, !PT ;  /* 0x000000ff3c3c7812 */ /* 0x000fe400078ec0ff */
[----:B------:R-:W-:Y:S02]  /*19970*/  LOP3.LUT R190, R189, UR7, R190, 0x96, !PT ;  /* 0x00000007bdbe7c12 */ /* 0x000fe4000f8e96be */
[----:B------:R-:W-:Y:S02]  /*19980*/  LOP3.LUT R168, R167, UR7, R168, 0x96, !PT ;  /* 0x00000007a7a87c12 */ /* 0x000fe4000f8e96a8 */
[----:B------:R-:W-:Y:S02]  /*19990*/  LOP3.LUT R174, R177, UR7, R174, 0x96, !PT ;  /* 0x00000007b1ae7c12 */ /* 0x000fe4000f8e96ae */
[----:B------:R-:W-:Y:S02]  /*199a0*/  LOP3.LUT R140, R143, UR7, R140, 0x96, !PT ;  /* 0x000000078f8c7c12 */ /* 0x000fe4000f8e968c */
[----:B-1----:R-:W-:Y:S02]  /*199b0*/  PRMT R48, R118, 0x7632, R48 ;  /* 0x0000763276307816 */ /* 0x002fe40000000030 */
[----:B------:R-:W-:Y:S02]  /*199c0*/  LOP3.LUT R150, R173, UR7, R150, 0x96, !PT ;  /* 0x00000007ad967c12 */ /* 0x000fe4000f8e9696 */
[C---:B---3--:R-:W-:Y:S02]  /*199d0*/  PRMT R59, R116.reuse, 0x7610, R59 ;  /* 0x00007610743b7816 */ /* 0x048fe4000000003b */
[----:B------:R-:W-:Y:S02]  /*199e0*/  LOP3.LUT R144, R139, UR7, R144, 0x96, !PT ;  /* 0x000000078b907c12 */ /* 0x000fe4000f8e9690 */
[----:B----4-:R-:W-:Y:S01]  /*199f0*/  PRMT R40, R116, 0x7632, R40 ;  /* 0x0000763274287816 */ /* 0x010fe20000000028 */
[----:B--2---:R-:W-:Y:S05]  /*19a00*/  @!P3 HFMA2.BF16_V2 R66, -RZ.H0_H0, RZ.H0_H0, -R111.H0_H0 ;  /* 0x200000ffff42b231 */ /* 0x004fea000034096f */
[----:B------:R-:W-:Y:S01]  /*19a10*/  PRMT R61, R66, 0x7610, R61 ;  /* 0x00007610423d7816 */ /* 0x000fe2000000003d */
[----:B------:R1:W-:Y:S03]  /*19a20*/  @!P3 STL.S16 [R1+0x24], R66 ;  /* 0x000024420100b387 */ /* 0x0003e60000100600 */
[----:B------:R-:W-:Y:S01]  /*19a30*/  @!P3 PRMT R111, R61, 0x5410, RZ ;  /* 0x000054103d6fb816 */ /* 0x000fe200000000ff */
[----:B------:R2:W3:Y:S01]  /*19a40*/  LDL.S16 R80, [R1+0x28] ;  /* 0x0000280001507983 */ /* 0x0004e20000100600 */
[----:B------:R-:W-:Y:S02]  /*19a50*/  LOP3.LUT R61, R62, 0xff, RZ, 0xc0, !PT ;  /* 0x000000ff3e3d7812 */ /* 0x000fe400078ec0ff */
[----:B------:R-:W-:Y:S02]  /*19a60*/  SHF.R.U32.HI R62, RZ, 0x18, R136 ;  /* 0x00000018ff3e7819 */ /* 0x000fe40000011688 */
[----:B------:R-:W-:Y:S02]  /*19a70*/  ISETP.LE.U32.AND P6, PT, R61, UR15, PT ;  /* 0x0000000f3d007c0c */ /* 0x000fe4000bfc3070 */
[----:B------:R-:W-:Y:S02]  /*19a80*/  PRMT R61, R125, 0x7610, R61 ;  /* 0x000076107d3d7816 */ /* 0x000fe4000000003d */
[----:B------:R-:W-:Y:S02]  /*19a90*/  ISETP.LE.U32.AND P3, PT, R62, UR15, PT ;  /* 0x0000000f3e007c0c */ /* 0x000fe4000bf63070 */
[----:B------:R-:W-:Y:S02]  /*19aa0*/  LOP3.LUT R62, R154, 0xff, RZ, 0xc0, !PT ;  /* 0x000000ff9a3e7812 */ /* 0x000fe400078ec0ff */
[----:B------:R-:W-:Y:S02]  /*19ab0*/  PRMT R70, R61, 0x5410, R42 ;  /* 0x000054103d467816 */ /* 0x000fe4000000002a */
[----:B------:R-:W-:Y:S01]  /*19ac0*/  ISETP.LE.U32.AND P1, PT, R62, UR15, PT ;  /* 0x0000000f3e007c0c */ /* 0x000fe2000bf23070 */
[----:B-1----:R2:W4:Y:S06]  /*19ad0*/  LDL.S16 R66, [R1+0x2c] ;  /* 0x00002c0001427983 */ /* 0x00252c0000100600 */
[----:B---3--:R-:W-:Y:S05]  /*19ae0*/  @!P3 HFMA2.BF16_V2 R80, -RZ.H0_H0, RZ.H0_H0, -R42.H0_H0 ;  /* 0x200000ffff50b231 */ /* 0x008fea000034092a */
[----:B------:R-:W-:Y:S04]  /*19af0*/  PRMT R52, R80, 0x7610, R52 ;  /* 0x0000761050347816 */ /* 0x000fe80000000034 */
[----:B------:R-:W-:Y:S05]  /*19b00*/  @!P3 PRMT R42, R52, 0x5410, RZ ;  /* 0x00005410342ab816 */ /* 0x000fea00000000ff */
[----:B------:R-:W-:Y:S01]  /*19b10*/  STG.E.U16 [R186.64+0xb2], R42 ;  /* 0x0000b22aba007986 */ /* 0x000fe2000c10151c */
[----:B----4-:R-:W-:Y:S05]  /*19b20*/  @!P6 HFMA2.BF16_V2 R66, -RZ.H0_H0, RZ.H0_H0, -R61.H0_H0 ;  /* 0x200000ffff42e231 */ /* 0x010fea000034093d */
[----:B------:R-:W-:Y:S01]  /*19b30*/  PRMT R62, R66, 0x7610, R62 ;  /* 0x00007610423e7816 */ /* 0x000fe2000000003e */
[----:B------:R1:W-:Y:S03]  /*19b40*/  @!P6 STL.S16 [R1+0x2c], R66 ;  /* 0x00002c420100e387 */ /* 0x0003e60000100600 */
[----:B------:R-:W-:Y:S01]  /*19b50*/  @!P6 PRMT R61, R62, 0x5410, RZ ;  /* 0x000054103e3de816 */ /* 0x000fe200000000ff */
[----:B------:R-:W-:Y:S04]  /*19b60*/  IMAD.WIDE.U32 R62, R54, -0x2daee0ad, RZ ;  /* 0xd2511f53363e7825 */ /* 0x000fe800078e00ff */
[----:B------:R3:W-:Y:S01]  /*19b70*/  STG.E.U16 [R186.64+0xb0], R61 ;  /* 0x0000b03dba007986 */ /* 0x0007e2000c10151c */
[----:B------:R-:W-:Y:S05]  /*19b80*/  LOP3.LUT R52, R63, UR25, R160, 0x96, !PT ;  /* 0x000000193f347c12 */ /* 0x000fea000f8e96a0 */
[----:B------:R-:W-:Y:S01]  /*19b90*/  IMAD.WIDE.U32 R128, R52, -0x326172a9, RZ ;  /* 0xcd9e8d5734807825 */ /* 0x000fe200078e00ff */
[----:B------:R-:W-:Y:S04]  /*19ba0*/  LOP3.LUT R52, R157, UR23, R62, 0x96, !PT ;  /* 0x000000179d347c12 */ /* 0x000fe8000f8e963e */
[----:B------:R-:W-:Y:S01]  /*19bb0*/  LOP3.LUT R148, R129, UR24, R148, 0x96, !PT ;  /* 0x0000001881947c12 */ /* 0x000fe2000f8e9694 */
[----:B------:R-:W-:Y:S04]  /*19bc0*/  IMAD.WIDE.U32 R62, R52, -0x326172a9, RZ ;  /* 0xcd9e8d57343e7825 */ /* 0x000fe800078e00ff */
[----:B------:R-:W-:Y:S01]  /*19bd0*/  IMAD.WIDE.U32 R148, R148, -0x2daee0ad, RZ ;  /* 0xd2511f5394947825 */ /* 0x000fe200078e00ff */
[----:B------:R-:W-:Y:S01]  /*19be0*/  LOP3.LUT R128, R63, UR21, R128, 0x96, !PT ;  /* 0x000000153f807c12 */ /* 0x000fe2000f8e9680 */
[----:B-1----:R2:W4:Y:S01]  /*19bf0*/  LDL.S16 R66, [R1+0x30] ;  /* 0x0000300001427983 */ /* 0x0025220000100600 */
[----:B------:R-:W-:Y:S02]  /*19c00*/  PRMT R63, R118, 0x7610, R63 ;  /* 0x00007610763f7816 */ /* 0x000fe4000000003f */
[----:B------:R-:W-:Y:S01]  /*19c10*/  LOP3.LUT R156, R149, UR14, R156, 0x96, !PT ;  /* 0x0000000e959c7c12 */ /* 0x000fe2000f8e969c */
[----:B------:R1:W-:Y:S01]  /*19c20*/  @!P3 STL.S16 [R1+0x28], R80 ;  /* 0x000028500100b387 */ /* 0x0003e20000100600 */
[----:B------:R-:W-:Y:S01]  /*19c30*/  ISETP.LE.U32.AND P3, PT, R60, UR15, PT ;  /* 0x0000000f3c007c0c */ /* 0x000fe2000bf63070 */
[----:B------:R-:W-:Y:S02]  /*19c40*/  IMAD.WIDE.U32 R128, R128, -0x2daee0ad, RZ ;  /* 0xd2511f5380807825 */ /* 0x000fe400078e00ff */
[----:B------:R2:W5:Y:S01]  /*19c50*/  LDL.LU.64 R220, [R1+0x220] ;  /* 0x0002200001dc7983 */ /* 0x0005620000300a00 */
[----:B---3--:R-:W-:Y:S01]  /*19c60*/  PRMT R61, R124, 0x7610, R61 ;  /* 0x000076107c3d7816 */ /* 0x008fe2000000003d */
[----:B------:R-:W-:Y:S01]  /*19c70*/  IMAD.WIDE.U32 R156, R156, -0x326172a9, RZ ;  /* 0xcd9e8d579c9c7825 */ /* 0x000fe200078e00ff */
[----:B------:R-:W-:Y:S03]  /*19c80*/  LOP3.LUT R130, R129, UR5, R148, 0x96, !PT ;  /* 0x0000000581827c12 */ /* 0x000fe6000f8e9694 */
[----:B------:R2:W3:Y:S01]  /*19c90*/  LDL.S16 R65, [R1+0x58] ;  /* 0x0000580001417983 */ /* 0x0004e20000100600 */
[----:B------:R-:W-:Y:S01]  /*19ca0*/  LOP3.LUT R54, R157, UR13, R62, 0x96, !PT ;  /* 0x0000000d9d367c12 */ /* 0x000fe2000f8e963e */
[----:B------:R-:W-:Y:S02]  /*19cb0*/  IMAD.WIDE.U32 R130, R130, -0x326172a9, RZ ;  /* 0xcd9e8d5782827825 */ /* 0x000fe400078e00ff */
[----:B------:R2:W2:Y:S03]  /*19cc0*/  LDL.S16 R125, [R1+0xc] ;  /* 0x00000c00017d7983 */ /* 0x0004a60000100600 */
[C-C-:B------:R-:W-:Y:S01]  /*19cd0*/  LOP3.LUT R52, R131.reuse, UR16, R156.reuse, 0x96, !PT ;  /* 0x0000001083347c12 */ /* 0x140fe2000f8e969c */
[----:B------:R2:W2:Y:S01]  /*19ce0*/  LDL.S16 R119, [R1+0x8] ;  /* 0x0000080001777983 */ /* 0x0004a20000100600 */
[----:B------:R-:W-:Y:S02]  /*19cf0*/  LOP3.LUT R156, R131, UR7, R156, 0x96, !PT ;  /* 0x00000007839c7c12 */ /* 0x000fe4000f8e969c */
[----:B------:R-:W-:Y:S02]  /*19d00*/  LOP3.LUT R60, R52, 0xff, RZ, 0xc0, !PT ;  /* 0x000000ff343c7812 */ /* 0x000fe400078ec0ff */
[----:B------:R-:W-:Y:S02]  /*19d10*/  SHF.R.U32.HI R116, RZ, 0x10, R52 ;  /* 0x00000010ff747819 */ /* 0x000fe40000011634 */
[----:B------:R-:W-:Y:S01]  /*19d20*/  ISETP.LE.U32.AND P6, PT, R60, UR15, PT ;  /* 0x0000000f3c007c0c */ /* 0x000fe2000bfc3070 */
[----:B-1----:R1:W2:Y:S01]  /*19d30*/  LDL.S16 R80, [R1+0x5c] ;  /* 0x00005c0001507983 */ /* 0x0022a20000100600 */
[----:B------:R-:W-:Y:S02]  /*19d40*/  LOP3.LUT R60, R52, 0xffff, RZ, 0xc0, !PT ;  /* 0x0000ffff343c7812 */ /* 0x000fe400078ec0ff */
[----:B------:R-:W-:Y:S02]  /*19d50*/  LOP3.LUT R116, R116, 0xff, RZ, 0xc0, !PT ;  /* 0x000000ff74747812 */ /* 0x000fe400078ec0ff */
[----:B------:R-:W-:Y:S04]  /*19d60*/  SHF.R.U32.HI R60, RZ, 0x8, R60 ;  /* 0x00000008ff3c7819 */ /* 0x000fe8000001163c */
[----:B------:R-:W-:Y:S01]  /*19d70*/  LOP3.LUT R60, R60, 0xffff, RZ, 0xc0, !PT ;  /* 0x0000ffff3c3c7812 */ /* 0x000fe200078ec0ff */
[----:B----4-:R-:W-:Y:S05]  /*19d80*/  @!P1 HFMA2.BF16_V2 R66, -RZ.H0_H0, RZ.H0_H0, -R63.H0_H0 ;  /* 0x200000ffff429231 */ /* 0x010fea000034093f */
[----:B------:R-:W-:Y:S01]  /*19d90*/  PRMT R117, R66, 0x7610, R117 ;  /* 0x0000761042757816 */ /* 0x000fe20000000075 */
[----:B------:R2:W-:Y:S04]  /*19da0*/  @!P1 STL.S16 [R1+0x30], R66 ;  /* 0x0000304201009387 */ /* 0x0005e80000100600 */
[----:B------:R1:W4:Y:S01]  /*19db0*/  LDL.S16 R118, [R1+0x14] ;  /* 0x0000140001767983 */ /* 0x0003220000100600 */
[----:B---3--:R-:W-:Y:S02]  /*19dc0*/  @!P5 HFMA2.BF16_V2 R65, -RZ.H0_H0, RZ.H0_H0, -R59.H0_H0 ;  /* 0x200000ffff41d231 */ /* 0x008fe4000034093b */
[----:B--2---:R-:W-:Y:S05]  /*19dd0*/  @!P4 HFMA2.BF16_V2 R119, -RZ.H0_H0, RZ.H0_H0, -R40.H0_H0 ;  /* 0x200000ffff77c231 */ /* 0x004fea0000340928 */
[----:B------:R-:W-:Y:S01]  /*19de0*/  PRMT R62, R119, 0x7610, R62 ;  /* 0x00007610773e7816 */ /* 0x000fe2000000003e */
[----:B------:R-:W-:Y:S01]  /*19df0*/  @!P0 HFMA2.BF16_V2 R80, -RZ.H0_H0, RZ.H0_H0, -R48.H0_H0 ;  /* 0x200000ffff508231 */ /* 0x000fe20000340930 */
[----:B------:R-:W-:Y:S02]  /*19e00*/  PRMT R66, R63, 0x5410, R48 ;  /* 0x000054103f427816 */ /* 0x000fe40000000030 */
[----:B------:R-:W-:Y:S02]  /*19e10*/  @!P1 PRMT R63, R117, 0x5410, RZ ;  /* 0x00005410753f9816 */ /* 0x000fe400000000ff */
[----:B------:R-:W-:Y:S01]  /*19e20*/  PRMT R42, R80, 0x7610, R42 ;  /* 0x00007610502a7816 */ /* 0x000fe2000000002a */
[----:B------:R1:W2:Y:S03]  /*19e30*/  LDL.S16 R117, [R1+0x10] ;  /* 0x0000100001757983 */ /* 0x0002a60000100600 */
[----:B------:R-:W-:Y:S01]  /*19e40*/  @!P0 PRMT R48, R42, 0x5410, RZ ;  /* 0x000054102a308816 */ /* 0x000fe200000000ff */
[----:B------:R3:W-:Y:S01]  /*19e50*/  @!P0 STL.S16 [R1+0x5c], R80 ;  /* 0x00005c5001008387 */ /* 0x0007e20000100600 */
[----:B------:R-:W-:Y:S02]  /*19e60*/  SHF.R.U32.HI R42, RZ, 0x18, R52 ;  /* 0x00000018ff2a7819 */ /* 0x000fe40000011634 */
[----:B------:R-:W-:Y:S01]  /*19e70*/  LOP3.LUT R52, R138, 0xffff, RZ, 0xc0, !PT ;  /* 0x0000ffff8a347812 */ /* 0x000fe200078ec0ff */
[----:B------:R-:W-:Y:S01]  /*19e80*/  @!P5 STL.S16 [R1+0x58], R65 ;  /* 0x000058410100d387 */ /* 0x000fe20000100600 */
[----:B------:R-:W-:Y:S02]  /*19e90*/  ISETP.LE.U32.AND P0, PT, R60, UR15, PT ;  /* 0x0000000f3c007c0c */ /* 0x000fe4000bf03070 */
[----:B------:R-:W-:Y:S01]  /*19ea0*/  SHF.R.U32.HI R52, RZ, 0x8, R52 ;  /* 0x00000008ff347819 */ /* 0x000fe20000011634 */
[----:B------:R1:W-:Y:S03]  /*19eb0*/  STG.E.U16 [R122.64+0xae], R63 ;  /* 0x0000ae3f7a007986 */ /* 0x0003e6000c10151c */
[----:B------:R-:W-:Y:S01]  /*19ec0*/  LOP3.LUT R52, R52, 0xffff, RZ, 0xc0, !PT ;  /* 0x0000ffff34347812 */ /* 0x000fe200078ec0ff */
[----:B------:R1:W-:Y:S04]  /*19ed0*/  STG.E.U16 [R122.64+0xb0], R48 ;  /* 0x0000b0307a007986 */ /* 0x0003e8000c10151c */
[----:B---3--:R3:W3:Y:S01]  /*19ee0*/  LDL.S16 R80, [R1+0x4] ;  /* 0x0000040001507983 */ /* 0x0086e20000100600 */
[----:B-1----:R-:W-:Y:S02]  /*19ef0*/  PRMT R63, R65, 0x7610, R63 ;  /* 0x00007610413f7816 */ /* 0x002fe4000000003f */
[----:B------:R-:W-:Y:S02]  /*19f00*/  PRMT R65, R59, 0x5410, R40 ;  /* 0x000054103b417816 */ /* 0x000fe40000000028 */
[----:B------:R-:W-:Y:S02]  /*19f10*/  @!P5 PRMT R59, R63, 0x5410, RZ ;  /* 0x000054103f3bd816 */ /* 0x000fe400000000ff */
[----:B------:R-:W-:Y:S02]  /*19f20*/  @!P4 PRMT R40, R62, 0x5410, RZ ;  /* 0x000054103e28c816 */ /* 0x000fe400000000ff */
[----:B------:R-:W-:Y:S01]  /*19f30*/  ISETP.LE.U32.AND P5, PT, R42, UR15, PT ;  /* 0x0000000f2a007c0c */ /* 0x000fe2000bfa3070 */
[----:B------:R1:W-:Y:S01]  /*19f40*/  STG.E.U16 [R120.64+0xb0], R59 ;  /* 0x0000b03b78007986 */ /* 0x0003e2000c10151c */
[----:B------:R-:W-:Y:S02]  /*19f50*/  LOP3.LUT R42, R138, 0xff, RZ, 0xc0, !PT ;  /* 0x000000ff8a2a7812 */ /* 0x000fe400078ec0ff */
[----:B------:R-:W-:Y:S01]  /*19f60*/  PRMT R48, R124, 0x7632, R48 ;  /* 0x000076327c307816 */ /* 0x000fe20000000030 */
[----:B------:R1:W-:Y:S01]  /*19f70*/  STG.E.U16 [R120.64+0xb2], R40 ;  /* 0x0000b22878007986 */ /* 0x0003e2000c10151c */
[----:B------:R-:W-:Y:S02]  /*19f80*/  ISETP.LE.U32.AND P1, PT, R42, UR15, PT ;  /* 0x0000000f2a007c0c */ /* 0x000fe4000bf23070 */
[----:B------:R-:W-:Y:S01]  /*19f90*/  PRMT R42, R115, 0x7632, R42 ;  /* 0x00007632732a7816 */ /* 0x000fe2000000002a */
[----:B------:R-:W-:Y:S01]  /*19fa0*/  STG.E.U16 [R206.64+0xc0], R50 ;  /* 0x0000c032ce007986 */ /* 0x000fe2000c10151c */
[----:B------:R-:W-:Y:S02]  /*19fb0*/  PRMT R63, R61, 0x5410, R48 ;  /* 0x000054103d3f7816 */ /* 0x000fe40000000030 */
[----:B------:R-:W-:Y:S01]  /*19fc0*/  PRMT R62, R115, 0x5410, R42 ;  /* 0x00005410733e7816 */ /* 0x000fe2000000002a */
[----:B------:R1:W-:Y:S06]  /*19fd0*/  STG.E.U16 [R206.64+0xc2], R111 ;  /* 0x0000c26fce007986 */ /* 0x0003ec000c10151c */
[----:B------:R-:W-:Y:S05]  /*19fe0*/  @!P1 HFMA2.BF16_V2 R125, -RZ.H0_H0, RZ.H0_H0, -R61.H0_H0 ;  /* 0x200000ffff7d9231 */ /* 0x000fea000034093d */
[----:B------:R-:W-:Y:S01]  /*19ff0*/  PRMT R82, R125, 0x7610, R82 ;  /* 0x000076107d527816 */ /* 0x000fe20000000052 */
[----:B------:R-:W-:Y:S01]  /*1a000*/  @!P1 STL.S16 [R1+0xc], R125 ;  /* 0x00000c7d01009387 */ /* 0x000fe20000100600 */
[----:B-1----:R-:W-:Y:S03]  /*1a010*/  PRMT R59, R114, 0x7610, R59 ;  /* 0x00007610723b7816 */ /* 0x002fe6000000003b */
[----:B------:R1:W-:Y:S01]  /*1a020*/  @!P4 STL.S16 [R1+0x8], R119 ;  /* 0x000008770100c387 */ /* 0x0003e20000100600 */
[----:B------:R-:W-:Y:S02]  /*1a030*/  @!P1 PRMT R61, R82, 0x5410, RZ ;  /* 0x00005410523d9816 */ /* 0x000fe400000000ff */
[----:B------:R-:W-:Y:S02]  /*1a040*/  ISETP.LE.U32.AND P1, PT, R52, UR15, PT ;  /* 0x0000000f34007c0c */ /* 0x000fe4000bf23070 */
[----:B------:R-:W-:Y:S02]  /*1a050*/  SHF.R.U32.HI R52, RZ, 0x10, R138 ;  /* 0x00000010ff347819 */ /* 0x000fe4000001168a */
[----:B------:R-:W-:Y:S02]  /*1a060*/  LOP3.LUT R40, R130, 0xff, RZ, 0xc0, !PT ;  /* 0x000000ff82287812 */ /* 0x000fe400078ec0ff */
[----:B------:R-:W-:Y:S02]  /*1a070*/  LOP3.LUT R52, R52, 0xff, RZ, 0xc0, !PT ;  /* 0x000000ff34347812 */ /* 0x000fe400078ec0ff */
[----:B------:R-:W-:Y:S02]  /*1a080*/  ISETP.LE.U32.AND P4, PT, R40, UR15, PT ;  /* 0x0000000f28007c0c */ /* 0x000fe4000bf83070 */
[----:B------:R-:W-:Y:S02]  /*1a090*/  LOP3.LUT R40, R130, 0xffff, RZ, 0xc0, !PT ;  /* 0x0000ffff82287812 */ /* 0x000fe400078ec0ff */
[----:B------:R-:W-:Y:S01]  /*1a0a0*/  PRMT R111, R110, 0x7610, R111 ;  /* 0x000076106e6f7816 */ /* 0x000fe2000000006f */
[----:B------:R-:W-:Y:S01]  /*1a0b0*/  @!P1 HFMA2.BF16_V2 R251, -RZ.H0_H0, RZ.H0_H0, -R48.H0_H0 ;  /* 0x200000fffffb9231 */ /* 0x000fe20000340930 */
[----:B------:R-:W-:Y:S04]  /*1a0c0*/  SHF.R.U32.HI R40, RZ, 0x8, R40 ;  /* 0x00000008ff287819 */ /* 0x000fe80000011628 */
[----:B------:R-:W-:Y:S02]  /*1a0d0*/  @!P1 PRMT R48, R251, 0x5410, RZ ;  /* 0x00005410fb309816 */ /* 0x000fe400000000ff */
[----:B------:R-:W-:Y:S01]  /*1a0e0*/  LOP3.LUT P1, RZ, R214, 0x8, RZ, 0xc0, !PT ;  /* 0x00000008d6ff7812 */ /* 0x000fe2000782c0ff */
[----:B------:R-:W-:Y:S01]  /*1a0f0*/  @!P4 HFMA2.BF16_V2 R237, -RZ.H0_H0, RZ.H0_H0, -R57.H0_H0 ;  /* 0x200000ffffedc231 */ /* 0x000fe20000340939 */
[----:B-1----:R-:W1:Y:S01]  /*1a100*/  LDC.U8 R119, c[0x0][0x2d8] ;  /* 0x0000b600ff777b82 */ /* 0x002e620000000000 */
[----:B----4-:R-:W-:Y:S05]  /*1a110*/  @!P3 HFMA2.BF16_V2 R118, -RZ.H0_H0, RZ.H0_H0, -R115.H0_H0 ;  /* 0x200000ffff76b231 */ /* 0x010fea0000340973 */
[----:B------:R-:W-:Y:S01]  /*1a120*/  PRMT R60, R118, 0x7610, R60 ;  /* 0x00007610763c7816 */ /* 0x000fe2000000003c */
[----:B------:R4:W-:Y:S03]  /*1a130*/  @!P3 STL.S16 [R1+0x14], R118 ;  /* 0x000014760100b387 */ /* 0x0009e60000100600 */
[----:B------:R-:W-:Y:S02]  /*1a140*/  @!P3 PRMT R115, R60, 0x5410, RZ ;  /* 0x000054103c73b816 */ /* 0x000fe400000000ff */
[----:B------:R-:W-:Y:S02]  /*1a150*/  ISETP.LE.U32.AND P3, PT, R52, UR15, PT ;  /* 0x0000000f34007c0c */ /* 0x000fe4000bf63070 */
[----:B------:R-:W-:Y:S01]  /*1a160*/  SHF.R.U32.HI R60, RZ, 0x18, R138 ;  /* 0x00000018ff3c7819 */ /* 0x000fe2000001168a */
[----:B------:R1:W-:Y:S01]  /*1a170*/  STG.E.U16 [R186.64+0xc0], R115 ;  /* 0x0000c073ba007986 */ /* 0x0003e2000c10151c */
[----:B------:R-:W-:Y:S05]  /*1a180*/  PRMT R52, R114, 0x7632, R52 ;  /* 0x0000763272347816 */ /* 0x000fea0000000034 */
[----:B------:R-:W-:Y:S04]  /*1a190*/  @!P0 HFMA2.BF16_V2 R243, -RZ.H0_H0, RZ.H0_H0, -R52.H0_H0 ;  /* 0x200000fffff38231 */ /* 0x000fe80000340934 */
[----:B------:R-:W-:Y:S02]  /*1a1a0*/  @!P3 HFMA2.BF16_V2 R242, -RZ.H0_H0, RZ.H0_H0, -R111.H0_H0 ;  /* 0x200000fffff2b231 */ /* 0x000fe4000034096f */
[----:B--2---:R-:W-:Y:S05]  /*1a1b0*/  @!P2 HFMA2.BF16_V2 R117, -RZ.H0_H0, RZ.H0_H0, -R42.H0_H0 ;  /* 0x200000ffff75a231 */ /* 0x004fea000034092a */
[----:B------:R-:W-:Y:S01]  /*1a1c0*/  PRMT R68, R117, 0x7610, R68 ;  /* 0x0000761075447816 */ /* 0x000fe20000000044 */
[----:B------:R-:W-:Y:S01]  /*1a1d0*/  @!P2 STL.S16 [R1+0x10], R117 ;  /* 0x000010750100a387 */ /* 0x000fe20000100600 */
[----:B----4-:R-:W2:Y:S02]  /*1a1e0*/  LDC.U8 R118, c[0x0][0x2d8] ;  /* 0x0000b600ff767b82 */ /* 0x010ea40000000000 */
[----:B------:R-:W-:Y:S01]  /*1a1f0*/  @!P2 PRMT R42, R68, 0x5410, RZ ;  /* 0x00005410442aa816 */ /* 0x000fe200000000ff */
[----:B------:R4:W5:Y:S01]  /*1a200*/  LDL.LU R214, [R1+0x218] ;  /* 0x0002180001d67983 */ /* 0x0009620000300800 */
[----:B------:R-:W-:Y:S02]  /*1a210*/  ISETP.LE.U32.AND P2, PT, R60, UR15, PT ;  /* 0x0000000f3c007c0c */ /* 0x000fe4000bf43070 */
[----:B------:R-:W-:Y:S01]  /*1a220*/  PRMT R60, R59, 0x5410, R52 ;  /* 0x000054103b3c7816 */ /* 0x000fe20000000034 */
[----:B------:R4:W-:Y:S01]  /*1a230*/  STG.E.U16 [R186.64+0xc2], R42 ;  /* 0x0000c22aba007986 */ /* 0x0009e2000c10151c */
[----:B------:R-:W-:Y:S01]  /*1a240*/  @!P0 PRMT R52, R243, 0x5410, RZ ;  /* 0x00005410f3348816 */ /* 0x000fe200000000ff */
[----:B-1----:R-:W-:Y:S04]  /*1a250*/  IMAD.WIDE.U32 R114, R58, -0x2daee0ad, RZ ;  /* 0xd2511f533a727825 */ /* 0x002fe800078e00ff */
[----:B------:R-:W-:Y:S01]  /*1a260*/  STG.E.U16 [R122.64+0xc0], R52 ;  /* 0x0000c0347a007986 */ /* 0x000fe2000c10151c */
[----:B---3--:R-:W-:Y:S01]  /*1a270*/  @!P6 HFMA2.BF16_V2 R80, -RZ.H0_H0, RZ.H0_H0, -R59.H0_H0 ;  /* 0x200000ffff50e231 */ /* 0x008fe2000034093b */
[----:B--2---:R-:W-:Y:S04]  /*1a280*/  PRMT R118, R118, 0x7054, R119 ;  /* 0x0000705476767816 */ /* 0x004fe80000000077 */
[----:B------:R-:W-:Y:S01]  /*1a290*/  PRMT R50, R80, 0x7610, R50 ;  /* 0x0000761050327816 */ /* 0x000fe20000000032 */
[----:B------:R-:W-:Y:S03]  /*1a2a0*/  @!P6 STL.S16 [R1+0x4], R80 ;  /* 0x000004500100e387 */ /* 0x000fe60000100600 */
[----:B------:R-:W-:Y:S02]  /*1a2b0*/  @!P6 PRMT R59, R50, 0x5410, RZ ;  /* 0x00005410323be816 */ /* 0x000fe400000000ff */
[----:B------:R-:W-:Y:S02]  /*1a2c0*/  ISETP.LE.U32.AND P6, PT, R116, UR15, PT ;  /* 0x0000000f74007c0c */ /* 0x000fe4000bfc3070 */
[----:B------:R-:W-:Y:S01]  /*1a2d0*/  LOP3.LUT R50, R40, 0xffff, RZ, 0xc0, !PT ;  /* 0x0000ffff28327812 */ /* 0x000fe200078ec0ff */
[----:B------:R1:W-:Y:S01]  /*1a2e0*/  STG.E.U16 [R122.64+0xbe], R59 ;  /* 0x0000be3b7a007986 */ /* 0x0003e2000c10151c */
[----:B------:R-:W-:Y:S02]  /*1a2f0*/  PRMT R40, R112, 0x7632, R40 ;  /* 0x0000763270287816 */ /* 0x000fe40000000028 */
[--C-:B----4-:R-:W-:Y:S02]  /*1a300*/  SHF.R.U32.HI R42, RZ, 0x18, R130.reuse ;  /* 0x00000018ff2a7819 */ /* 0x110fe40000011682 */
[----:B------:R-:W-:Y:S01]  /*1a310*/  ISETP.LE.U32.AND P0, PT, R50, UR15, PT ;  /* 0x0000000f32007c0c */ /* 0x000fe2000bf03070 */
[----:B------:R-:W-:Y:S01]  /*1a320*/  @!P5 HFMA2.BF16_V2 R238, -RZ.H0_H0, RZ.H0_H0, -R40.H0_H0 ;  /* 0x200000ffffeed231 */ /* 0x000fe20000340928 */
[----:B------:R-:W-:Y:S03]  /*1a330*/  SHF.R.U32.HI R50, RZ, 0x10, R130 ;  /* 0x00000010ff327819 */ /* 0x000fe60000011682 */
[----:B------:R-:W-:Y:S01]  /*1a340*/  @!P6 HFMA2.BF16_V2 R239, -RZ.H0_H0, RZ.H0_H0, -R113.H0_H0 ;  /* 0x200000ffffefe231 */ /* 0x000fe20000340971 */
[----:B------:R-:W-:Y:S02]  /*1a350*/  LOP3.LUT R50, R50, 0xff, RZ, 0xc0, !PT ;  /* 0x000000ff32327812 */ /* 0x000fe400078ec0ff */
[----:B-1----:R-:W-:Y:S02]  /*1a360*/  PRMT R59, R113, 0x5410, R40 ;  /* 0x00005410713b7816 */ /* 0x002fe40000000028 */
[----:B------:R-:W-:Y:S02]  /*1a370*/  @!P6 PRMT R113, R239, 0x5410, RZ ;  /* 0x00005410ef71e816 */ /* 0x000fe400000000ff */
[----:B------:R-:W-:Y:S02]  /*1a380*/  @!P5 PRMT R40, R238, 0x5410, RZ ;  /* 0x00005410ee28d816 */ /* 0x000fe400000000ff */
[----:B------:R-:W-:Y:S01]  /*1a390*/  ISETP.LE.U32.AND P5, PT, R42, UR15, PT ;  /* 0x0000000f2a007c0c */ /* 0x000fe2000bfa3070 */
[----:B------:R-:W-:Y:S01]  /*1a3a0*/  STG.E.U16 [R120.64+0xc0], R113 ;  /* 0x0000c07178007986 */ /* 0x000fe2000c10151c */
[----:B------:R-:W-:Y:S02]  /*1a3b0*/  PRMT R42, R110, 0x7632, R42 ;  /* 0x000076326e2a7816 */ /* 0x000fe4000000002a */
[----:B------:R-:W-:Y:S01]  /*1a3c0*/  ISETP.LE.U32.AND P6, PT, R50, UR15, PT ;  /* 0x0000000f32007c0c */ /* 0x000fe2000bfc3070 */
[----:B------:R1:W-:Y:S01]  /*1a3d0*/  STG.E.U16 [R120.64+0xc2], R40 ;  /* 0x0000c22878007986 */ /* 0x0003e2000c10151c */
[----:B------:R-:W-:Y:S01]  /*1a3e0*/  LOP3.LUT R50, R115, UR6, R126, 0x96, !PT ;  /* 0x0000000673327c12 */ /* 0x000fe2000f8e967e */
[----:B------:R-:W-:Y:S02]  /*1a3f0*/  @!P2 HFMA2.BF16_V2 R250, -RZ.H0_H0, RZ.H0_H0, -R42.H0_H0 ;  /* 0x200000fffffaa231 */ /* 0x000fe4000034092a */
[----:B------:R2:W-:Y:S01]  /*1a400*/  STG.E.U16 [R206.64+0xd0], R61 ;  /* 0x0000d03dce007986 */ /* 0x0005e2000c10151c */
[C---:B------:R-:W-:Y:S02]  /*1a410*/  LOP3.LUT R58, R50.reuse, 0xff, RZ, 0xc0, !PT ;  /* 0x000000ff323a7812 */ /* 0x040fe400078ec0ff */
[----:B------:R-:W-:Y:S01]  /*1a420*/  LOP3.LUT R52, R50, 0xffff, RZ, 0xc0, !PT ;  /* 0x0000ffff32347812 */ /* 0x000fe200078ec0ff */
[----:B------:R3:W-:Y:S03]  /*1a430*/  STG.E.U16 [R206.64+0xd2], R48 ;  /* 0x0000d230ce007986 */ /* 0x0007e6000c10151c */
[----:B------:R-:W-:Y:S01]  /*1a440*/  SHF.R.U32.HI R52, RZ, 0x8, R52 ;  /* 0x00000008ff347819 */ /* 0x000fe20000011634 */
[----:B------:R-:W-:Y:S03]  /*1a450*/  @!P6 HFMA2.BF16_V2 R232, -RZ.H0_H0, RZ.H0_H0, -R109.H0_H0 ;  /* 0x200000ffffe8e231 */ /* 0x000fe6000034096d */
[----:B------:R-:W-:Y:S02]  /*1a460*/  LOP3.LUT R52, R52, 0xffff, RZ, 0xc0, !PT ;  /* 0x0000ffff34347812 */ /* 0x000fe400078ec0ff */
[----:B-1----:R-:W-:Y:S02]  /*1a470*/  PRMT R40, R57, 0x7632, R40 ;  /* 0x0000763239287816 */ /* 0x002fe40000000028 */
[----:B--2---:R-:W-:Y:S03]  /*1a480*/  PRMT R61, R111, 0x5410, R42 ;  /* 0x000054106f3d7816 */ /* 0x004fe6000000002a */
[----:B------:R-:W-:Y:S01]  /*1a490*/  @!P0 HFMA2.BF16_V2 R236, -RZ.H0_H0, RZ.H0_H0, -R40.H0_H0 ;  /* 0x200000ffffec8231 */ /* 0x000fe20000340928 */
[----:B------:R-:W-:Y:S02]  /*1a4a0*/  @!P3 PRMT R111, R242, 0x5410, RZ ;  /* 0x00005410f26fb816 */ /* 0x000fe400000000ff */
[----:B------:R-:W-:Y:S02]  /*1a4b0*/  @!P2 PRMT R42, R250, 0x5410, RZ ;  /* 0x00005410fa2aa816 */ /* 0x000fe400000000ff */
[----:B------:R-:W-:Y:S01]  /*1a4c0*/  ISETP.LE.U32.AND P3, PT, R58, UR15, PT ;  /* 0x0000000f3a007c0c */ /* 0x000fe2000bf63070 */
[----:B------:R1:W-:Y:S01]  /*1a4d0*/  STG.E.U16 [R186.64+0xd0], R111 ;  /* 0x0000d06fba007986 */ /* 0x0003e2000c10151c */
[----:B------:R-:W-:Y:S02]  /*1a4e0*/  PRMT R58, R57, 0x5410, R40 ;  /* 0x00005410393a7816 */ /* 0x000fe40000000028 */
[----:B------:R-:W-:Y:S01]  /*1a4f0*/  @!P4 PRMT R57, R237, 0x5410, RZ ;  /* 0x00005410ed39c816 */ /* 0x000fe200000000ff */
[----:B------:R2:W-:Y:S01]  /*1a500*/  STG.E.U16 [R186.64+0xd2], R42 ;  /* 0x0000d22aba007986 */ /* 0x0005e2000c10151c */
[----:B------:R-:W-:Y:S02]  /*1a510*/  @!P0 PRMT R40, R236, 0x5410, RZ ;  /* 0x00005410ec288816 */ /* 0x000fe400000000ff */
[----:B------:R-:W-:Y:S01]  /*1a520*/  ISETP.LE.U32.AND P2, PT, R52, UR15, PT ;  /* 0x0000000f34007c0c */ /* 0x000fe2000bf43070 */
[----:B------:R4:W-:Y:S01]  /*1a530*/  STG.E.U16 [R122.64+0xce], R57 ;  /* 0x0000ce397a007986 */ /* 0x0009e2000c10151c */
[----:B------:R-:W-:Y:S02]  /*1a540*/  SHF.R.U32.HI R52, RZ, 0x18, R50 ;  /* 0x00000018ff347819 */ /* 0x000fe40000011632 */
[----:B---3--:R-:W-:Y:S01]  /*1a550*/  PRMT R48, R109, 0x7632, R48 ;  /* 0x000076326d307816 */ /* 0x008fe20000000030 */
[----:B------:R3:W-:Y:S01]  /*1a560*/  STG.E.U16 [R122.64+0xd0], R40 ;  /* 0x0000d0287a007986 */ /* 0x0007e2000c10151c */
[----:B------:R-:W-:Y:S01]  /*1a570*/  ISETP.LE.U32.AND P4, PT, R52, UR15, PT ;  /* 0x0000000f34007c0c */ /* 0x000fe2000bf83070 */
[----:B------:R-:W-:Y:S01]  /*1a580*/  @!P3 HFMA2.BF16_V2 R241, -RZ.H0_H0, RZ.H0_H0, -R55.H0_H0 ;  /* 0x200000fffff1b231 */ /* 0x000fe20000340937 */
[----:B------:R-:W-:Y:S01]  /*1a590*/  SHF.R.U32.HI R50, RZ, 0x10, R50 ;  /* 0x00000010ff327819 */ /* 0x000fe20000011632 */
[----:B------:R-:W-:Y:S03]  /*1a5a0*/  @!P5 HFMA2.BF16_V2 R235, -RZ.H0_H0, RZ.H0_H0, -R48.H0_H0 ;  /* 0x200000ffffebd231 */ /* 0x000fe60000340930 */
[----:B------:R-:W-:Y:S04]  /*1a5b0*/  LOP3.LUT R50, R50, 0xff, RZ, 0xc0, !PT ;  /* 0x000000ff32327812 */ /* 0x000fe800078ec0ff */
[----:B------:R-:W-:Y:S02]  /*1a5c0*/  ISETP.LE.U32.AND P0, PT, R50, UR15, PT ;  /* 0x0000000f32007c0c */ /* 0x000fe4000bf03070 */
[----:B------:R-:W-:Y:S01]  /*1a5d0*/  LOP3.LUT R50, R114, 0xff, RZ, 0xc0, !PT ;  /* 0x000000ff72327812 */ /* 0x000fe200078ec0ff */
[----:B-1----:R-:W-:Y:S01]  /*1a5e0*/  IMAD.WIDE.U32 R110, R54, -0x2daee0ad, RZ ;  /* 0xd2511f53366e7825 */ /* 0x002fe200078e00ff */
[----:B------:R-:W-:Y:S04]  /*1a5f0*/  SHF.R.U32.HI R54, RZ, 0x10, R190 ;  /* 0x00000010ff367819 */ /* 0x000fe800000116be */
[----:B------:R-:W-:Y:S01]  /*1a600*/  LOP3.LUT R52, R111, UR6, R128, 0x96, !PT ;  /* 0x000000066f347c12 */ /* 0x000fe2000f8e9680 */
[----:B------:R-:W-:Y:S01]  /*1a610*/  UIADD3 UR6, UR18, -0x61c88647, URZ ;  /* 0x9e3779b912067890 */ /* 0x000fe2000fffe03f */
[----:B------:R-:W-:Y:S02]  /*1a620*/  LOP3.LUT R54, R54, 0xff, RZ, 0xc0, !PT ;  /* 0x000000ff36367812 */ /* 0x000fe400078ec0ff */
[----:B--2---:R-:W-:Y:S01]  /*1a630*/  LOP3.LUT R42, R52, 0xff, RZ, 0xc0, !PT ;  /* 0x000000ff342a7812 */ /* 0x004fe200078ec0ff */
[----:B------:R-:W-:Y:S01]  /*1a640*/  @!P0 HFMA2.BF16_V2 R233, -RZ.H0_H0, RZ.H0_H0, -R53.H0_H0 ;  /* 0x200000ffffe98231 */ /* 0x000fe20000340935 */
[----:B----4-:R-:W-:Y:S02]  /*1a650*/  PRMT R57, R109, 0x5410, R48 ;  /* 0x000054106d397816 */ /* 0x010fe40000000030 */
[----:B------:R-:W-:Y:S02]  /*1a660*/  @!P6 PRMT R109, R232, 0x5410, RZ ;  /* 0x00005410e86de816 */ /* 0x000fe400000000ff */
[----:B------:R-:W-:Y:S02]  /*1a670*/  ISETP.LE.U32.AND P6, PT, R42, UR15, PT ;  /* 0x0000000f2a007c0c */ /* 0x000fe4000bfc3070 */
[----:B------:R-:W-:Y:S01]  /*1a680*/  PRMT R42, R55, 0x7632, R42 ;  /* 0x00007632372a7816 */ /* 0x000fe2000000002a */
[----:B------:R-:W-:Y:S01]  /*1a690*/  STG.E.U16 [R120.64+0xd0], R109 ;  /* 0x0000d06d78007986 */ /* 0x000fe2000c10151c */
[----:B------:R-:W-:Y:S02]  /*1a6a0*/  @!P5 PRMT R48, R235, 0x5410, RZ ;  /* 0x00005410eb30d816 */ /* 0x000fe400000000ff */
[----:B---3--:R-:W-:Y:S01]  /*1a6b0*/  PRMT R40, R53, 0x7632, R40 ;  /* 0x0000763235287816 */ /* 0x008fe20000000028 */
[----:B------:R-:W-:Y:S01]  /*1a6c0*/  @!P2 HFMA2.BF16_V2 R234, -RZ.H0_H0, RZ.H0_H0, -R42.H0_H0 ;  /* 0x200000ffffeaa231 */ /* 0x000fe2000034092a */
[----:B------:R-:W-:Y:S01]  /*1a6d0*/  PRMT R160, R55, 0x5410, R42 ;  /* 0x0000541037a07816 */ /* 0x000fe2000000002a */
[----:B------:R1:W-:Y:S01]  /*1a6e0*/  STG.E.U16 [R120.64+0xd2], R48 ;  /* 0x0000d23078007986 */ /* 0x0003e2000c10151c */
[----:B------:R-:W-:Y:S01]  /*1a6f0*/  @!P3 PRMT R55, R241, 0x5410, RZ ;  /* 0x00005410f137b816 */ /* 0x000fe200000000ff */
[----:B------:R-:W-:Y:S01]  /*1a700*/  @!P4 HFMA2.BF16_V2 R231, -RZ.H0_H0, RZ.H0_H0, -R40.H0_H0 ;  /* 0x200000ffffe7c231 */ /* 0x000fe20000340928 */
[----:B------:R-:W-:Y:S01]  /*1a710*/  @!P2 PRMT R42, R234, 0x5410, RZ ;  /* 0x00005410ea2aa816 */ /* 0x000fe200000000ff */
[----:B------:R-:W-:Y:S01]  /*1a720*/  @!P6 HFMA2.BF16_V2 R230, -RZ.H0_H0, RZ.H0_H0, -R51.H0_H0 ;  /* 0x200000ffffe6e231 */ /* 0x000fe20000340933 */
[----:B------:R-:W-:Y:S01]  /*1a730*/  PRMT R161, R53, 0x5410, R40 ;  /* 0x0000541035a17816 */ /* 0x000fe20000000028 */
[----:B------:R-:W-:Y:S01]  /*1a740*/  STG.E.U16 [R206.64+0xe0], R55 ;  /* 0x0000e037ce007986 */ /* 0x000fe2000c10151c */
[----:B------:R-:W-:Y:S02]  /*1a750*/  @!P4 PRMT R40, R231, 0x5410, RZ ;  /* 0x00005410e728c816 */ /* 0x000fe400000000ff */
[----:B------:R-:W-:Y:S01]  /*1a760*/  @!P0 PRMT R53, R233, 0x5410, RZ ;  /* 0x00005410e9358816 */ /* 0x000fe200000000ff */
[----:B------:R-:W-:Y:S01]  /*1a770*/  STG.E.U16 [R206.64+0xe2], R42 ;  /* 0x0000e22ace007986 */ /* 0x000fe2000c10151c */
[----:B------:R-:W-:Y:S02]  /*1a780*/  ISETP.LE.U32.AND P5, PT, R50, UR15, PT ;  /* 0x0000000f32007c0c */ /* 0x000fe4000bfa3070 */
[----:B------:R-:W-:Y:S01]  /*1a790*/  LOP3.LUT R50, R114, 0xffff, RZ, 0xc0, !PT ;  /* 0x0000ffff72327812 */ /* 0x000fe200078ec0ff */
[----:B------:R2:W-:Y:S01]  /*1a7a0*/  STG.E.U16 [R186.64+0xe2], R40 ;  /* 0x0000e228ba007986 */ /* 0x0005e2000c10151c */
[----:B------:R-:W-:Y:S02]  /*1a7b0*/  SHF.R.U32.HI R151, RZ, 0x18, R110 ;  /* 0x00000018ff977819 */ /* 0x000fe4000001166e */
[----:B------:R-:W-:Y:S01]  /*1a7c0*/  SHF.R.U32.HI R50, RZ, 0x8, R50 ;  /* 0x00000008ff327819 */ /* 0x000fe20000011632 */
[----:B------:R3:W-:Y:S03]  /*1a7d0*/  STG.E.U16 [R186.64+0xe0], R53 ;  /* 0x0000e035ba007986 */ /* 0x0007e6000c10151c */
[----:B------:R-:W-:Y:S03]  /*1a7e0*/  LOP3.LUT R50, R50, 0xffff, RZ, 0xc0, !PT ;  /* 0x0000ffff32327812 */ /* 0x000fe600078ec0ff */
[----:B------:R-:W-:Y:S01]  /*1a7f0*/  @!P5 HFMA2.BF16_V2 R229, -RZ.H0_H0, RZ.H0_H0, -R43.H0_H0 ;  /* 0x200000ffffe5d231 */ /* 0x000fe2000034092b */
[----:B------:R-:W-:Y:S02]  /*1a800*/  ISETP.LE.U32.AND P3, PT, R50, UR15, PT ;  /* 0x0000000f32007c0c */ /* 0x000fe4000bf63070 */
[----:B-1----:R-:W-:Y:S02]  /*1a810*/  SHF.R.U32.HI R48, RZ, 0x10, R52 ;  /* 0x00000010ff307819 */ /* 0x002fe40000011634 */
[C---:B------:R-:W-:Y:S02]  /*1a820*/  PRMT R50, R51.reuse, 0x7632, R50 ;  /* 0x0000763233327816 */ /* 0x040fe40000000032 */
[----:B------:R-:W-:Y:S02]  /*1a830*/  LOP3.LUT R48, R48, 0xff, RZ, 0xc0, !PT ;  /* 0x000000ff30307812 */ /* 0x000fe400078ec0ff */
[----:B------:R-:W-:Y:S02]  /*1a840*/  PRMT R148, R51, 0x5410, R50 ;  /* 0x0000541033947816 */ /* 0x000fe40000000032 */
[----:B------:R-:W-:Y:S02]  /*1a850*/  ISETP.LE.U32.AND P0, PT, R48, UR15, PT ;  /* 0x0000000f30007c0c */ /* 0x000fe4000bf03070 */
[----:B------:R-:W-:Y:S02]  /*1a860*/  LOP3.LUT R48, R52, 0xffff, RZ, 0xc0, !PT ;  /* 0x0000ffff34307812 */ /* 0x000fe400078ec0ff */
[----:B------:R-:W-:Y:S02]  /*1a870*/  SHF.R.U32.HI R52, RZ, 0x18, R52 ;  /* 0x00000018ff347819 */ /* 0x000fe40000011634 */
[--C-:B--2---:R-:W-:Y:S02]  /*1a880*/  SHF.R.U32.HI R40, RZ, 0x8, R48.reuse ;  /* 0x00000008ff287819 */ /* 0x104fe40000011630 */
[----:B------:R-:W-:Y:S02]  /*1a890*/  ISETP.LE.U32.AND P2, PT, R52, UR15, PT ;  /* 0x0000000f34007c0c */ /* 0x000fe4000bf43070 */
[----:B------:R-:W-:Y:S02]  /*1a8a0*/  LOP3.LUT R40, R40, 0xffff, RZ, 0xc0, !PT ;  /* 0x0000ffff28287812 */ /* 0x000fe400078ec0ff */
[----:B------:R-:W-:Y:S01]  /*1a8b0*/  @!P6 PRMT R51, R230, 0x5410, RZ ;  /* 0x00005410e633e816 */ /* 0x000fe200000000ff */
[----:B------:R-:W-:Y:S01]  /*1a8c0*/  @!P0 HFMA2.BF16_V2 R225, -RZ.H0_H0, RZ.H0_H0, -R49.H0_H0 ;  /* 0x200000ffffe18231 */ /* 0x000fe20000340931 */
[----:B------:R-:W-:Y:S02]  /*1a8d0*/  ISETP.LE.U32.AND P4, PT, R40, UR15, PT ;  /* 0x0000000f28007c0c */ /* 0x000fe4000bf83070 */
[C---:B------:R-:W-:Y:S01]  /*1a8e0*/  PRMT R48, R49.reuse, 0x7632, R48 ;  /* 0x0000763231307816 */ /* 0x040fe20000000030 */
[----:B------:R1:W-:Y:S01]  /*1a8f0*/  STG.E.U16 [R122.64+0xde], R51 ;  /* 0x0000de337a007986 */ /* 0x0003e2000c10151c */
[----:B------:R-:W-:Y:S02]  /*1a900*/  SHF.R.U32.HI R40, RZ, 0x10, R114 ;  /* 0x00000010ff287819 */ /* 0x000fe40000011672 */
[----:B------:R-:W-:Y:S01]  /*1a910*/  PRMT R149, R49, 0x5410, R48 ;  /* 0x0000541031957816 */ /* 0x000fe20000000030 */
[----:B------:R-:W-:Y:S01]  /*1a920*/  @!P2 HFMA2.BF16_V2 R224, -RZ.H0_H0, RZ.H0_H0, -R48.H0_H0 ;  /* 0x200000ffffe0a231 */ /* 0x000fe20000340930 */
[----:B------:R-:W-:Y:S02]  /*1a930*/  @!P0 PRMT R49, R225, 0x5410, RZ ;  /* 0x00005410e1318816 */ /* 0x000fe400000000ff */
[----:B------:R-:W-:Y:S02]  /*1a940*/  LOP3.LUT R40, R40, 0xff, RZ, 0xc0, !PT ;  /* 0x000000ff28287812 */ /* 0x000fe400078ec0ff */
[----:B------:R-:W-:Y:S01]  /*1a950*/  @!P2 PRMT R48, R224, 0x5410, RZ ;  /* 0x00005410e030a816 */ /* 0x000fe200000000ff */
[----:B------:R-:W-:Y:S01]  /*1a960*/  @!P4 HFMA2.BF16_V2 R226, -RZ.H0_H0, RZ.H0_H0, -R50.H0_H0 ;  /* 0x200000ffffe2c231 */ /* 0x000fe20000340932 */
[----:B------:R-:W-:Y:S02]  /*1a970*/  PRMT R42, R43, 0x7632, R42 ;  /* 0x000076322b2a7816 */ /* 0x000fe4000000002a */
[----:B------:R-:W-:Y:S02]  /*1a980*/  ISETP.LE.U32.AND P6, PT, R40, UR15, PT ;  /* 0x0000000f28007c0c */ /* 0x000fe4000bfc3070 */
[----:B------:R-:W-:Y:S01]  /*1a990*/  @!P4 PRMT R50, R226, 0x5410, RZ ;  /* 0x00005410e232c816 */ /* 0x000fe200000000ff */
[----:B------:R-:W-:Y:S01]  /*1a9a0*/  @!P3 HFMA2.BF16_V2 R228, -RZ.H0_H0, RZ.H0_H0, -R42.H0_H0 ;  /* 0x200000ffffe4b231 */ /* 0x000fe2000034092a */
[----:B------:R-:W-:Y:S01]  /*1a9b0*/  LOP3.LUT R52, R163, UR6, R212, 0x96, !PT ;  /* 0x00000006a3347c12 */ /* 0x000fe2000f8e96d4 */
[----:B------:R-:W-:Y:S01]  /*1a9c0*/  UIADD3 UR6, UR19, 0x646e171e, URZ ;  /* 0x646e171e13067890 */ /* 0x000fe2000fffe03f */
[----:B------:R-:W-:Y:S01]  /*1a9d0*/  SHF.R.U32.HI R40, RZ, 0x18, R114 ;  /* 0x00000018ff287819 */ /* 0x000fe20000011672 */
[----:B------:R2:W5:Y:S02]  /*1a9e0*/  LDL.LU.64 R212, [R1+0x210] ;  /* 0x0002100001d47983 */ /* 0x0005640000300a00 */
[----:B---3--:R-:W-:Y:S01]  /*1a9f0*/  IMAD.WIDE.U32 R52, R52, -0x2daee0ad, RZ ;  /* 0xd2511f5334347825 */ /* 0x008fe200078e00ff */
[----:B------:R-:W-:Y:S02]  /*1aa00*/  ISETP.LE.U32.AND P4, PT, R40, UR15, PT ;  /* 0x0000000f28007c0c */ /* 0x000fe4000bf83070 */
[----:B------:R-:W-:Y:S01]  /*1aa10*/  PRMT R40, R41, 0x7632, R40 ;  /* 0x0000763229287816 */ /* 0x000fe20000000028 */
[----:B------:R3:W-:Y:S01]  /*1aa20*/  STG.E.U16 [R122.64+0xe0], R50 ;  /* 0x0000e0327a007986 */ /* 0x0007e2000c10151c */
[----:B-1----:R-:W-:Y:S01]  /*1aa30*/  LOP3.LUT R51, R185, UR26, R162, 0x96, !PT ;  /* 0x0000001ab9337c12 */ /* 0x002fe2000f8e96a2 */
[----:B------:R-:W-:Y:S01]  /*1aa40*/  @!P6 HFMA2.BF16_V2 R223, -RZ.H0_H0, RZ.H0_H0, -R41.H0_H0 ;  /* 0x200000ffffdfe231 */ /* 0x000fe20000340929 */
[----:B------:R-:W-:Y:S01]  /*1aa50*/  PRMT R162, R43, 0x5410, R42 ;  /* 0x000054102ba27816 */ /* 0x000fe2000000002a */
[----:B------:R1:W-:Y:S01]  /*1aa60*/  STG.E.U16 [R120.64+0xe0], R49 ;  /* 0x0000e03178007986 */ /* 0x0003e2000c10151c */
[----:B------:R-:W-:Y:S02]  /*1aa70*/  @!P5 PRMT R43, R229, 0x5410, RZ ;  /* 0x00005410e52bd816 */ /* 0x000fe400000000ff */
[----:B------:R-:W-:Y:S01]  /*1aa80*/  @!P3 PRMT R42, R228, 0x5410, RZ ;  /* 0x00005410e42ab816 */ /* 0x000fe200000000ff */
[----:B------:R4:W-:Y:S01]  /*1aa90*/  STG.E.U16 [R120.64+0xe2], R48 ;  /* 0x0000e23078007986 */ /* 0x0009e2000c10151c */
[----:B------:R-:W-:Y:S01]  /*1aaa0*/  PRMT R163, R41, 0x5410, R40 ;  /* 0x0000541029a37816 */ /* 0x000fe20000000028 */
[----:B------:R-:W-:Y:S01]  /*1aab0*/  @!P4 HFMA2.BF16_V2 R227, -RZ.H0_H0, RZ.H0_H0, -R40.H0_H0 ;  /* 0x200000ffffe3c231 */ /* 0x000fe20000340928 */
[----:B------:R-:W-:Y:S01]  /*1aac0*/  @!P6 PRMT R41, R223, 0x5410, RZ ;  /* 0x00005410df29e816 */ /* 0x000fe200000000ff */
[----:B------:R2:W-:Y:S01]  /*1aad0*/  STG.E.U16 [R206.64+0xf0], R43 ;  /* 0x0000f02bce007986 */ /* 0x0005e2000c10151c */
[----:B------:R-:W-:Y:S02]  /*1aae0*/  LOP3.LUT R180, R183, UR6, R180, 0x96, !PT ;  /* 0x00000006b7b47c12 */ /* 0x000fe4000f8e96b4 */
[----:B------:R-:W-:Y:S01]  /*1aaf0*/  @!P4 PRMT R40, R227, 0x5410, RZ ;  /* 0x00005410e328c816 */ /* 0x000fe200000000ff */
[----:B------:R-:W-:Y:S01]  /*1ab00*/  STG.E.U16 [R206.64+0xf2], R42 ;  /* 0x0000f22ace007986 */ /* 0x000fe2000c10151c */
[----:B------:R-:W-:Y:S02]  /*1ab10*/  LOP3.LUT R146, R159, UR6, R146, 0x96, !PT ;  /* 0x000000069f927c12 */ /* 0x000fe4000f8e9692 */
[----:B------:R-:W-:Y:S01]  /*1ab20*/  LOP3.LUT R152, R179, UR6, R152, 0x96, !PT ;  /* 0x00000006b3987c12 */ /* 0x000fe2000f8e9698 */
[----:B------:R-:W-:Y:S01]  /*1ab30*/  STG.E.U16 [R186.64+0xf0], R41 ;  /* 0x0000f029ba007986 */ /* 0x000fe2000c10151c */
[----:B------:R-:W-:Y:S02]  /*1ab40*/  LOP3.LUT R132, R137, UR6, R132, 0x96, !PT ;  /* 0x0000000689847c12 */ /* 0x000fe4000f8e9684 */
[----:B------:R-:W-:Y:S01]  /*1ab50*/  LOP3.LUT R134, R155, UR6, R134, 0x96, !PT ;  /* 0x000000069b867c12 */ /* 0x000fe2000f8e9686 */
[----:B------:R2:W-:Y:S01]  /*1ab60*/  STG.E.U16 [R186.64+0xf2], R40 ;  /* 0x0000f228ba007986 */ /* 0x0005e2000c10151c */
[----:B------:R-:W-:Y:S02]  /*1ab70*/  LOP3.LUT R126, R115, UR6, R126, 0x96, !PT ;  /* 0x00000006737e7c12 */ /* 0x000fe4000f8e967e */
[----:B------:R-:W-:Y:S01]  /*1ab80*/  LOP3.LUT R128, R111, UR6, R128, 0x96, !PT ;  /* 0x000000066f807c12 */ /* 0x000fe2000f8e9680 */
[----:B---3--:R-:W-:Y:S01]  /*1ab90*/  IMAD.WIDE.U32 R50, R51, -0x2daee0ad, RZ ;  /* 0xd2511f5333327825 */ /* 0x008fe200078e00ff */
[----:B-1----:R-:W-:Y:S02]  /*1aba0*/  LOP3.LUT R49, R53, UR25, R170, 0x96, !PT ;  /* 0x0000001935317c12 */ /* 0x002fe4000f8e96aa */
[----:B------:R-:W-:Y:S01]  /*1abb0*/  LOP3.LUT R53, R188, 0xff, RZ, 0xc0, !PT ;  /* 0x000000ffbc357812 */ /* 0x000fe200078ec0ff */
[----:B------:R1:W5:Y:S01]  /*1abc0*/  LDL.LU.64 R170, [R1+0x208] ;  /* 0x0002080001aa7983 */ /* 0x0003620000300a00 */
[----:B----4-:R-:W-:Y:S01]  /*1abd0*/  LOP3.LUT R48, R51, UR23, R52, 0x96, !PT ;  /* 0x0000001733307c12 */ /* 0x010fe2000f8e9634 */
[----:B------:R-:W-:Y:S01]  /*1abe0*/  IMAD.WIDE.U32 R112, R49, -0x326172a9, RZ ;  /* 0xcd9e8d5731707825 */ /* 0x000fe200078e00ff */
[----:B------:R-:W-:Y:S03]  /*1abf0*/  SHF.R.U32.HI R52, RZ, 0x10, R188 ;  /* 0x00000010ff347819 */ /* 0x000fe600000116bc */
[----:B------:R1:W3:Y:S01]  /*1ac00*/  LDL.S16 R124, [R1+0xe4] ;  /* 0x0000e400017c7983 */ /* 0x0002e20000100600 */
[----:B------:R-:W-:Y:S01]  /*1ac10*/  LOP3.LUT R184, R113, UR24, R184, 0x96, !PT ;  /* 0x0000001871b87c12 */ /* 0x000fe2000f8e96b8 */
[----:B------:R-:W-:Y:S01]  /*1ac20*/  IMAD.WIDE.U32 R48, R48, -0x326172a9, RZ ;  /* 0xcd9e8d5730307825 */ /* 0x000fe200078e00ff */
[----:B------:R-:W-:Y:S01]  /*1ac30*/  LOP3.LUT R52, R52, 0xff, RZ, 0xc0, !PT ;  /* 0x000000ff34347812 */ /* 0x000fe200078ec0ff */
[----:B------:R1:W4:Y:S02]  /*1ac40*/  LDL.S16 R82, [R1+0x150] ;  /* 0x0001500001527983 */ /* 0x0003240000100600 */
[----:B------:R-:W-:Y:S01]  /*1ac50*/  IMAD.WIDE.U32 R184, R184, -0x2daee0ad, RZ ;  /* 0xd2511f53b8b87825 */ /* 0x000fe200078e00ff */
[----:B------:R-:W-:Y:S01]  /*1ac60*/  LOP3.LUT R112, R49, UR21, R112, 0x96, !PT ;  /* 0x0000001531707c12 */ /* 0x000fe2000f8e9670 */
[----:B------:R1:W3:Y:S03]  /*1ac70*/  LDL.S16 R80, [R1+0x16c] ;  /* 0x00016c0001507983 */ /* 0x0002e60000100600 */
[----:B--2---:R-:W-:Y:S01]  /*1ac80*/  LOP3.LUT R43, R185, UR14, R50, 0x96, !PT ;  /* 0x0000000eb92b7c12 */ /* 0x004fe2000f8e9632 */
[----:B------:R1:W2:Y:S01]  /*1ac90*/  LDL.S16 R68, [R1+0x170] ;  /* 0x0001700001447983 */ /* 0x0002a20000100600 */
[----:B------:R-:W-:Y:S01]  /*1aca0*/  LOP3.LUT R40, R190, 0xffff, RZ, 0xc0, !PT ;  /* 0x0000ffffbe287812 */ /* 0x000fe200078ec0ff */
[----:B------:R-:W-:Y:S03]  /*1acb0*/  IMAD.WIDE.U32 R112, R112, -0x2daee0ad, RZ ;  /* 0xd2511f5370707825 */ /* 0x000fe600078e00ff */
[----:B------:R-:W-:Y:S01]  /*1acc0*/  SHF.R.U32.HI R40, RZ, 0x8, R40 ;  /* 0x00000008ff287819 */ /* 0x000fe20000011628 */
[----:B------:R-:W-:Y:S01]  /*1acd0*/  IMAD.WIDE.U32 R50, R43, -0x326172a9, RZ ;  /* 0xcd9e8d572b327825 */ /* 0x000fe200078e00ff */
[----:B------:R-:W-:Y:S04]  /*1ace0*/  LOP3.LUT R42, R113, UR5, R184, 0x96, !PT ;  /* 0x00000005712a7c12 */ /* 0x000fe8000f8e96b8 */
[----:B------:R-:W-:Y:S01]  /*1acf0*/  LOP3.LUT R55, R51, UR13, R48, 0x96, !PT ;  /* 0x0000000d33377c12 */ /* 0x000fe2000f8e9630 */
[----:B------:R-:W-:Y:S05]  /*1ad00*/  IMAD.WIDE.U32 R48, R42, -0x326172a9, RZ ;  /* 0xcd9e8d572a307825 */ /* 0x000fea00078e00ff */
[----:B------:R-:W-:Y:S02]  /*1ad10*/  LOP3.LUT R41, R49, UR7, R50, 0x96, !PT ;  /* 0x0000000731297c12 */ /* 0x000fe4000f8e9632 */
[C---:B------:R-:W-:Y:S02]  /*1ad20*/  LOP3.LUT R42, R48.reuse, 0xffff, RZ, 0xc0, !PT ;  /* 0x0000ffff302a7812 */ /* 0x040fe400078ec0ff */
[----:B------:R-:W-:Y:S02]  /*1ad30*/  LOP3.LUT R51, R48, 0xff, RZ, 0xc0, !PT ;  /* 0x000000ff30337812 */ /* 0x000fe400078ec0ff */
[----:B------:R-:W-:Y:S02]  /*1ad40*/  SHF.R.U32.HI R42, RZ, 0x8, R42 ;  /* 0x00000008ff2a7819 */ /* 0x000fe4000001162a */
[----:B------:R-:W-:Y:S02]  /*1ad50*/  LOP3.LUT R43, R41, 0xffff, RZ, 0xc0, !PT ;  /* 0x0000ffff292b7812 */ /* 0x000fe400078ec0ff */
[----:B------:R-:W-:Y:S02]  /*1ad60*/  PRMT R51, R51, 0x5410, R42 ;  /* 0x0000541033337816 */ /* 0x000fe4000000002a */
[----:B------:R-:W-:Y:S02]  /*1ad70*/  LOP3.LUT R42, R41, 0xff, RZ, 0xc0, !PT ;  /* 0x000000ff292a7812 */ /* 0x000fe400078ec0ff */
[----:B------:R-:W-:Y:S01]  /*1ad80*/  SHF.R.U32.HI R43, RZ, 0x8, R43 ;  /* 0x00000008ff2b7819 */ /* 0x000fe2000001162b */
[--C-:B------:R-:W-:Y:S01]  /*1ad90*/  HSET2.LE.AND R51, R51, R118.reuse, PT ;  /* 0x0000007633337233 */ /* 0x100fe20003803000 */
[----:B------:R-:W-:Y:S02]  /*1ada0*/  LOP3.LUT R50, R188, 0xffff, RZ, 0xc0, !PT ;  /* 0x0000ffffbc327812 */ /* 0x000fe400078ec0ff */
[----:B------:R-:W-:Y:S02]  /*1adb0*/  SHF.R.U32.HI R49, RZ, 0x10, R48 ;  /* 0x00000010ff317819 */ /* 0x000fe40000011630 */
[----:B------:R-:W-:Y:S02]  /*1adc0*/  PRMT R42, R42, 0x5410, R43 ;  /* 0x000054102a2a7816 */ /* 0x000fe4000000002b */
[----:B------:R-:W-:Y:S02]  /*1add0*/  SHF.R.U32.HI R50, RZ, 0x8, R50 ;  /* 0x00000008ff327819 */ /* 0x000fe40000011632 */
[----:B------:R-:W-:Y:S02]  /*1ade0*/  SHF.R.U32.HI R48, RZ, 0x18, R48 ;  /* 0x00000018ff307819 */ /* 0x000fe40000011630 */
[----:B------:R-:W-:Y:S02]  /*1adf0*/  LOP3.LUT R49, R49, 0xff, RZ, 0xc0, !PT ;  /* 0x000000ff31317812 */ /* 0x000fe400078ec0ff */
[----:B------:R-:W-:Y:S02]  /*1ae00*/  PRMT R53, R53, 0x5410, R50 ;  /* 0x0000541035357816 */ /* 0x000fe40000000032 */
[--C-:B------:R-:W-:Y:S02]  /*1ae10*/  SHF.R.U32.HI R109, RZ, 0x10, R41.reuse ;  /* 0x00000010ff6d7819 */ /* 0x100fe40000011629 */
[----:B------:R-:W-:Y:S01]  /*1ae20*/  SHF.R.U32.HI R50, RZ, 0x18, R41 ;  /* 0x00000018ff327819 */ /* 0x000fe20000011629 */
[--C-:B------:R-:W-:Y:S01]  /*1ae30*/  HSET2.LE.AND R41, R42, R118.reuse, PT ;  /* 0x000000762a297233 */ /* 0x100fe20003803000 */
[----:B------:R-:W-:Y:S01]  /*1ae40*/  PRMT R48, R49, 0x5410, R48 ;  /* 0x0000541031307816 */ /* 0x000fe20000000030 */
[--C-:B------:R-:W-:Y:S01]  /*1ae50*/  HSET2.LE.AND R53, R53, R118.reuse, PT ;  /* 0x0000007635357233 */ /* 0x100fe20003803000 */
[----:B------:R-:W-:Y:S02]  /*1ae60*/  LOP3.LUT R49, R190, 0xff, RZ, 0xc0, !PT ;  /* 0x000000ffbe317812 */ /* 0x000fe400078ec0ff */
[----:B------:R-:W-:Y:S01]  /*1ae70*/  SHF.R.U32.HI R43, RZ, 0x18, R190 ;  /* 0x00000018ff2b7819 */ /* 0x000fe200000116be */
[--C-:B------:R-:W-:Y:S01]  /*1ae80*/  HSET2.LE.AND R48, R48, R118.reuse, PT ;  /* 0x0000007630307233 */ /* 0x100fe20003803000 */
[----:B------:R-:W-:Y:S02]  /*1ae90*/  PRMT R49, R49, 0x5410, R40 ;  /* 0x0000541031317816 */ /* 0x000fe40000000028 */
[----:B------:R-:W-:Y:S02]  /*1aea0*/  PRMT R54, R54, 0x5410, R43 ;  /* 0x0000541036367816 */ /* 0x000fe4000000002b */
[----:B------:R-:W-:Y:S01]  /*1aeb0*/  LOP3.LUT R36, R41, R36, RZ, 0xc0, !PT ;  /* 0x0000002429247212 */ /* 0x000fe200078ec0ff */
[--C-:B------:R-:W-:Y:S01]  /*1aec0*/  HSET2.LE.AND R49, R49, R118.reuse, PT ;  /* 0x0000007631317233 */ /* 0x100fe20003803000 */
[----:B------:R-:W-:Y:S01]  /*1aed0*/  LOP3.LUT R109, R109, 0xff, RZ, 0xc0, !PT ;  /* 0x000000ff6d6d7812 */ /* 0x000fe200078ec0ff */
[----:B------:R-:W1:Y:S01]  /*1aee0*/  LDSM.16.MT88.4 R40, [R218+0x4000] ;  /* 0x00400000da28783b */ /* 0x000e620000004200 */
[----:B------:R-:W-:Y:S01]  /*1aef0*/  SHF.R.U32.HI R189, RZ, 0x18, R188 ;  /* 0x00000018ffbd7819 */ /* 0x000fe200000116bc */
[--C-:B------:R-:W-:Y:S01]  /*1af00*/  HSET2.LE.AND R54, R54, R118.reuse, PT ;  /* 0x0000007636367233 */ /* 0x100fe20003803000 */
[----:B------:R-:W-:Y:S02]  /*1af10*/  PRMT R50, R109, 0x5410, R50 ;  /* 0x000054106d327816 */ /* 0x000fe40000000032 */
[----:B------:R-:W-:Y:S02]  /*1af20*/  LOP3.LUT R38, R51, R38, RZ, 0xc0, !PT ;  /* 0x0000002633267212 */ /* 0x000fe400078ec0ff */
[----:B------:R-:W-:Y:S01]  /*1af30*/  LOP3.LUT R39, R48, R39, RZ, 0xc0, !PT ;  /* 0x0000002730277212 */ /* 0x000fe200078ec0ff */
[--C-:B------:R-:W-:Y:S01]  /*1af40*/  HSET2.LE.AND R50, R50, R118.reuse, PT ;  /* 0x0000007632327233 */ /* 0x100fe20003803000 */
[----:B------:R-:W-:Y:S02]  /*1af50*/  LOP3.LUT R44, R49, R44, RZ, 0xc0, !PT ;  /* 0x0000002c312c7212 */ /* 0x000fe400078ec0ff */
[----:B------:R-:W-:Y:S02]  /*1af60*/  PRMT R52, R52, 0x5410, R189 ;  /* 0x0000541034347816 */ /* 0x000fe400000000bd */
[----:B------:R-:W-:Y:S02]  /*1af70*/  LOP3.LUT R37, R50, R37, RZ, 0xc0, !PT ;  /* 0x0000002532257212 */ /* 0x000fe400078ec0ff */
[----:B------:R-:W-:Y:S01]  /*1af80*/  LOP3.LUT R45, R54, R45, RZ, 0xc0, !PT ;  /* 0x0000002d362d7212 */ /* 0x000fe200078ec0ff */
[----:B------:R-:W1:Y:S01]  /*1af90*/  LDSM.16.MT88.4 R48, [R217+0x4000] ;  /* 0x00400000d930783b */ /* 0x000e620000004200 */
[----:B------:R-:W-:Y:S01]  /*1afa0*/  LOP3.LUT R46, R53, R46, RZ, 0xc0, !PT ;  /* 0x0000002e352e7212 */ /* 0x000fe200078ec0ff */
[----:B------:R-:W-:Y:S01]  /*1afb0*/  IMAD.WIDE.U32 R54, R55, -0x2daee0ad, RZ ;  /* 0xd2511f5337367825 */ /* 0x000fe200078e00ff */
[C---:B------:R-:W-:Y:S01]  /*1afc0*/  LOP3.LUT R53, R182.reuse, 0xffff, RZ, 0xc0, !PT ;  /* 0x0000ffffb6357812 */ /* 0x040fe200078ec0ff */
[--C-:B------:R-:W-:Y:S01]  /*1afd0*/  HSET2.LE.AND R52, R52, R118.reuse, PT ;  /* 0x0000007634347233 */ /* 0x100fe20003803000 */
[----:B------:R-:W-:Y:S04]  /*1afe0*/  LOP3.LUT R109, R182, 0xff, RZ, 0xc0, !PT ;  /* 0x000000ffb66d7812 */ /* 0x000fe800078ec0ff */
[----:B------:R-:W-:Y:S02]  /*1aff0*/  LOP3.LUT R47, R52, R47, RZ, 0xc0, !PT ;  /* 0x0000002f342f7212 */ /* 0x000fe400078ec0ff */
[C---:B------:R-:W-:Y:S04]  /*1b000*/  LOP3.LUT R52, R54.reuse, 0xffff, RZ, 0xc0, !PT ;  /* 0x0000ffff36347812 */ /* 0x040fe800078ec0ff */
[----:B------:R-:W-:Y:S01]  /*1b010*/  SHF.R.U32.HI R52, RZ, 0x8, R52 ;  /* 0x00000008ff347819 */ /* 0x000fe20000011634 */
[-C--:B-1----:R-:W-:Y:S08]  /*1b020*/  HMMA.16816.F32.BF16 R4, R36, R40.reuse, R4 ;  /* 0x000000282404723c */ /* 0x082ff00000041804 */
[C---:B------:R-:W-:Y:S07]  /*1b030*/  HMMA.16816.F32.BF16 R8, R44.reuse, R40, R8 ;  /* 0x000000282c08723c */ /* 0x040fee0000041808 */
[----:B------:R-:W-:Y:S01]  /*1b040*/  LOP3.LUT R41, R54, 0xff, RZ, 0xc0, !PT ;  /* 0x000000ff36297812 */ /* 0x000fe200078ec0ff */
[-C--:B------:R-:W-:Y:S01]  /*1b050*/  HMMA.16816.F32.BF16 R12, R44, R42.reuse, R12 ;  /* 0x0000002a2c0c723c */ /* 0x080fe2000004180c */
[----:B------:R-:W-:Y:S03]  /*1b060*/  LOP3.LUT R40, R55, UR6, R112, 0x96, !PT ;  /* 0x0000000637287c12 */ /* 0x000fe6000f8e9670 */
[----:B------:R-:W-:Y:S02]  /*1b070*/  PRMT R41, R41, 0x5410, R52 ;  /* 0x0000541029297816 */ /* 0x000fe40000000034 */
[----:B------:R-:W-:Y:S02]  /*1b080*/  SHF.R.U32.HI R113, RZ, 0x18, R40 ;  /* 0x00000018ff717819 */ /* 0x000fe40000011628 */
[C---:B------:R-:W-:Y:S01]  /*1b090*/  LOP3.LUT R117, R40.reuse, 0xffff, RZ, 0xc0, !PT ;  /* 0x0000ffff28757812 */ /* 0x040fe200078ec0ff */
[C---:B------:R-:W-:Y:S03]  /*1b0a0*/  HMMA.16816.F32.BF16 R16, R36.reuse, R42, R16 ;  /* 0x0000002a2410723c */ /* 0x040fe60000041810 */
[----:B------:R-:W-:Y:S01]  /*1b0b0*/  LOP3.LUT R116, R40, 0xff, RZ, 0xc0, !PT ;  /* 0x000000ff28747812 */ /* 0x000fe200078ec0ff */
[--C-:B------:R-:W-:Y:S01]  /*1b0c0*/  HSET2.LE.AND R41, R41, R118.reuse, PT ;  /* 0x0000007629297233 */ /* 0x100fe20003803000 */
[----:B------:R-:W-:Y:S02]  /*1b0d0*/  SHF.R.U32.HI R117, RZ, 0x8, R117 ;  /* 0x00000008ff757819 */ /* 0x000fe40000011675 */
[--C-:B------:R-:W-:Y:S01]  /*1b0e0*/  SHF.R.U32.HI R42, RZ, 0x10, R54.reuse ;  /* 0x00000010ff2a7819 */ /* 0x100fe20000011636 */
[-C--:B------:R-:W-:Y:S01]  /*1b0f0*/  HMMA.16816.F32.BF16 R20, R36, R48.reuse, R20 ;  /* 0x000000302414723c */ /* 0x080fe20000041814 */
[----:B------:R-:W-:Y:S03]  /*1b100*/  SHF.R.U32.HI R43, RZ, 0x18, R54 ;  /* 0x00000018ff2b7819 */ /* 0x000fe60000011636 */
[----:B------:R-:W-:Y:S02]  /*1b110*/  SHF.R.U32.HI R54, RZ, 0x8, R53 ;  /* 0x00000008ff367819 */ /* 0x000fe40000011635 */
[----:B------:R-:W-:Y:S02]  /*1b120*/  LOP3.LUT R42, R42, 0xff, RZ, 0xc0, !PT ;  /* 0x000000ff2a2a7812 */ /* 0x000fe400078ec0ff */
[----:B------:R-:W-:Y:S01]  /*1b130*/  PRMT R109, R109, 0x5410, R54 ;  /* 0x000054106d6d7816 */ /* 0x000fe20000000036 */
[C---:B------:R-:W-:Y:S01]  /*1b140*/  HMMA.16816.F32.BF16 R24, R44.reuse, R48, R24 ;  /* 0x000000302c18723c */ /* 0x040fe20000041818 */
[----:B------:R-:W1:Y:S02]  /*1b150*/  LDSM.16.MT88.4 R52, [R218+0x4400] ;  /* 0x00440000da34783b */ /* 0x000e640000004200 */
[----:B------:R-:W-:Y:S02]  /*1b160*/  PRMT R43, R42, 0x5410, R43 ;  /* 0x000054102a2b7816 */ /* 0x000fe4000000002b */
[C---:B------:R-:W-:Y:S02]  /*1b170*/  LOP3.LUT R42, R180.reuse, 0xffff, RZ, 0xc0, !PT ;  /* 0x0000ffffb42a7812 */ /* 0x040fe400078ec0ff */
[----:B------:R-:W-:Y:S01]  /*1b180*/  SHF.R.U32.HI R48, RZ, 0x10, R40 ;  /* 0x00000010ff307819 */ /* 0x000fe20000011628 */
[-C--:B------:R-:W-:Y:S01]  /*1b190*/  HMMA.16816.F32.BF16 R28, R44, R50.reuse, R28 ;  /* 0x000000322c1c723c */ /* 0x080fe2000004181c */
[----:B------:R-:W-:Y:S01]  /*1b1a0*/  LOP3.LUT R49, R180, 0xff, RZ, 0xc0, !PT ;  /* 0x000000ffb4317812 */ /* 0x000fe200078ec0ff */
[----:B------:R-:W1:Y:S02]  /*1b1b0*/  LDSM.16.MT88.4 R44, [R217+0x4400] ;  /* 0x00440000d92c783b */ /* 0x000e640000004200 */
[----:B------:R-:W-:Y:S01]  /*1b1c0*/  LOP3.LUT R48, R48, 0xff, RZ, 0xc0, !PT ;  /* 0x000000ff30307812 */ /* 0x000fe200078ec0ff */
[--C-:B------:R-:W-:Y:S01]  /*1b1d0*/  HSET2.LE.AND R43, R43, R118.reuse, PT ;  /* 0x000000762b2b7233 */ /* 0x100fe20003803000 */
[----:B------:R-:W-:Y:S02]  /*1b1e0*/  SHF.R.U32.HI R42, RZ, 0x8, R42 ;  /* 0x00000008ff2a7819 */ /* 0x000fe4000001162a */
[----:B------:R-:W-:Y:S01]  /*1b1f0*/  PRMT R48, R48, 0x5410, R113 ;  /* 0x0000541030307816 */ /* 0x000fe20000000071 */
[----:B------:R-:W-:Y:S03]  /*1b200*/  HMMA.16816.F32.BF16 R32, R36, R50, R32 ;  /* 0x000000322420723c */ /* 0x000fe60000041820 */
[----:B------:R-:W-:Y:S01]  /*1b210*/  PRMT R49, R49, 0x5410, R42 ;  /* 0x0000541031317816 */ /* 0x000fe2000000002a */
[--C-:B------:R-:W-:Y:S01]  /*1b220*/  HSET2.LE.AND R48, R48, R118.reuse, PT ;  /* 0x0000007630307233 */ /* 0x100fe20003803000 */
[----:B------:R-:W-:Y:S02]  /*1b230*/  SHF.R.U32.HI R42, RZ, 0x10, R180 ;  /* 0x00000010ff2a7819 */ /* 0x000fe400000116b4 */
[----:B------:R-:W-:Y:S01]  /*1b240*/  SHF.R.U32.HI R112, RZ, 0x10, R182 ;  /* 0x00000010ff707819 */ /* 0x000fe200000116b6 */
[--C-:B------:R-:W-:Y:S01]  /*1b250*/  HSET2.LE.AND R36, R49, R118.reuse, PT ;  /* 0x0000007631247233 */ /* 0x100fe20003803000 */
[----:B------:R-:W-:Y:S03]  /*1b260*/  PRMT R40, R116, 0x5410, R117 ;  /* 0x0000541074287816 */ /* 0x000fe60000000075 */
[----:B------:R-:W-:Y:S01]  /*1b270*/  SHF.R.U32.HI R113, RZ, 0x18, R180 ;  /* 0x00000018ff717819 */ /* 0x000fe200000116b4 */
[--C-:B------:R-:W-:Y:S01]  /*1b280*/  HSET2.LE.AND R38, R109, R118.reuse, PT ;  /* 0x000000766d267233 */ /* 0x100fe20003803000 */
[----:B------:R-:W-:Y:S01]  /*1b290*/  LOP3.LUT R42, R42, 0xff, RZ, 0xc0, !PT ;  /* 0x000000ff2a2a7812 */ /* 0x000fe200078ec0ff */
[--C-:B------:R-:W-:Y:S01]  /*1b2a0*/  HSET2.LE.AND R40, R40, R118.reuse, PT ;  /* 0x0000007628287233 */ /* 0x100fe20003803000 */
[----:B------:R-:W-:Y:S02]  /*1b2b0*/  SHF.R.U32.HI R182, RZ, 0x18, R182 ;  /* 0x00000018ffb67819 */ /* 0x000fe400000116b6 */
[----:B------:R-:W-:Y:S02]  /*1b2c0*/  PRMT R113, R42, 0x5410, R113 ;  /* 0x000054102a717816 */ /* 0x000fe40000000071 */
[----:B------:R-:W-:Y:S02]  /*1b2d0*/  LOP3.LUT R42, R41, R106, RZ, 0xc0, !PT ;  /* 0x0000006a292a7212 */ /* 0x000fe400078ec0ff */
[----:B------:R-:W-:Y:S01]  /*1b2e0*/  LOP3.LUT R41, R48, R105, RZ, 0xc0, !PT ;  /* 0x0000006930297212 */ /* 0x000fe200078ec0ff */
[--C-:B------:R-:W-:Y:S01]  /*1b2f0*/  HSET2.LE.AND R37, R113, R118.reuse, PT ;  /* 0x0000007671257233 */ /* 0x100fe20003803000 */
[----:B------:R-:W-:Y:S02]  /*1b300*/  LOP3.LUT R105, R112, 0xff, RZ, 0xc0, !PT ;  /* 0x000000ff70697812 */ /* 0x000fe400078ec0ff */
[----:B------:R-:W-:Y:S02]  /*1b310*/  LOP3.LUT R40, R40, R107, RZ, 0xc0, !PT ;  /* 0x0000006b28287212 */ /* 0x000fe400078ec0ff */
[----:B------:R-:W-:Y:S02]  /*1b320*/  PRMT R39, R105, 0x5410, R182 ;  /* 0x0000541069277816 */ /* 0x000fe400000000b6 */
[----:B------:R-:W-:Y:S02]  /*1b330*/  LOP3.LUT R43, R43, R104, RZ, 0xc0, !PT ;  /* 0x000000682b2b7212 */ /* 0x000fe400078ec0ff */
[----:B------:R-:W-:Y:S01]  /*1b340*/  LOP3.LUT R36, R36, R103, RZ, 0xc0, !PT ;  /* 0x0000006724247212 */ /* 0x000fe200078ec0ff */
[--C-:B------:R-:W-:Y:S01]  /*1b350*/  HSET2.LE.AND R39, R39, R118.reuse, PT ;  /* 0x0000007627277233 */ /* 0x100fe20003803000 */
[----:B------:R-:W-:Y:S02]  /*1b360*/  LOP3.LUT R37, R37, R102, RZ, 0xc0, !PT ;  /* 0x0000006625257212 */ /* 0x000fe400078ec0ff */
[----:B------:R-:W-:Y:S01]  /*1b370*/  LOP3.LUT R38, R38, R101, RZ, 0xc0, !PT ;  /* 0x0000006526267212 */ /* 0x000fe200078ec0ff */
[-C--:B-1----:R-:W-:Y:S01]  /*1b380*/  HMMA.16816.F32.BF16 R4, R40, R52.reuse, R4 ;  /* 0x000000342804723c */ /* 0x082fe20000041804 */
[----:B------:R-:W-:Y:S02]  /*1b390*/  LOP3.LUT R39, R39, R100, RZ, 0xc0, !PT ;  /* 0x0000006427277212 */ /* 0x000fe400078ec0ff */
[C---:B------:R-:W-:Y:S01]  /*1b3a0*/  LOP3.LUT R49, R166.reuse, 0xffff, RZ, 0xc0, !PT ;  /* 0x0000ffffa6317812 */ /* 0x040fe200078ec0ff */
[----:B------:R-:W-:Y:S01]  /*1b3b0*/  IMAD.MOV.U32 R167, RZ, RZ, R0 ;  /* 0x000000ffffa77224 */ /* 0x000fe200078e0000 */
[----:B------:R-:W-:Y:S02]  /*1b3c0*/  SHF.R.U32.HI R48, RZ, 0x10, R166 ;  /* 0x00000010ff307819 */ /* 0x000fe400000116a6 */
[----:B------:R-:W-:Y:S01]  /*1b3d0*/  LOP3.LUT R100, R166, 0xff, RZ, 0xc0, !PT ;  /* 0x000000ffa6647812 */ /* 0x000fe200078ec0ff */
[C---:B------:R-:W-:Y:S01]  /*1b3e0*/  HMMA.16816.F32.BF16 R8, R36.reuse, R52, R8 ;  /* 0x000000342408723c */ /* 0x040fe20000041808 */
[----:B------:R-:W-:Y:S03]  /*1b3f0*/  SHF.R.U32.HI R49, RZ, 0x8, R49 ;  /* 0x00000008ff317819 */ /* 0x000fe60000011631 */
[----:B------:R-:W-:Y:S02]  /*1b400*/  LOP3.LUT R48, R48, 0xff, RZ, 0xc0, !PT ;  /* 0x000000ff30307812 */ /* 0x000fe400078ec0ff */
[----:B------:R-:W-:Y:S02]  /*1b410*/  PRMT R100, R100, 0x5410, R49 ;  /* 0x0000541064647816 */ /* 0x000fe40000000031 */
[----:B------:R-:W-:Y:S01]  /*1b420*/  LOP3.LUT R104, R168, 0xffff, RZ, 0xc0, !PT ;  /* 0x0000ffffa8687812 */ /* 0x000fe200078ec0ff */
[-C--:B------:R-:W-:Y:S03]  /*1b430*/  HMMA.16816.F32.BF16 R12, R36, R54.reuse, R12 ;  /* 0x00000036240c723c */ /* 0x080fe6000004180c */
[----:B------:R-:W-:Y:S02]  /*1b440*/  SHF.R.U32.HI R101, RZ, 0x18, R168 ;  /* 0x00000018ff657819 */ /* 0x000fe400000116a8 */
[----:B------:R-:W-:Y:S02]  /*1b450*/  SHF.R.U32.HI R104, RZ, 0x8, R104 ;  /* 0x00000008ff687819 */ /* 0x000fe40000011668 */
[----:B------:R-:W-:Y:S01]  /*1b460*/  LOP3.LUT R53, R176, 0xffff, RZ, 0xc0, !PT ;  /* 0x0000ffffb0357812 */ /* 0x000fe200078ec0ff */
[C---:B------:R-:W-:Y:S01]  /*1b470*/  HMMA.16816.F32.BF16 R16, R40.reuse, R54, R16 ;  /* 0x000000362810723c */ /* 0x040fe20000041810 */
[----:B------:R-:W-:Y:S03]  /*1b480*/  SHF.R.U32.HI R52, RZ, 0x10, R176 ;  /* 0x00000010ff347819 */ /* 0x000fe600000116b0 */
[----:B------:R-:W-:Y:S02]  /*1b490*/  LOP3.LUT R103, R174, 0xffff, RZ, 0xc0, !PT ;  /* 0x0000ffffae677812 */ /* 0x000fe400078ec0ff */
[----:B------:R-:W-:Y:S02]  /*1b4a0*/  SHF.R.U32.HI R53, RZ, 0x8, R53 ;  /* 0x00000008ff357819 */ /* 0x000fe40000011635 */
[----:B------:R-:W-:Y:S01]  /*1b4b0*/  SHF.R.U32.HI R55, RZ, 0x18, R166 ;  /* 0x00000018ff377819 */ /* 0x000fe200000116a6 */
[-C--:B------:R-:W-:Y:S03]  /*1b4c0*/  HMMA.16816.F32.BF16 R20, R40, R44.reuse, R20 ;  /* 0x0000002c2814723c */ /* 0x080fe60000041814 */
[----:B------:R-:W-:Y:S01]  /*1b4d0*/  PRMT R55, R48, 0x5410, R55 ;  /* 0x0000541030377816 */ /* 0x000fe20000000037 */
[----:B------:R-:W-:Y:S01]  /*1b4e0*/  IMAD.MOV.U32 R166, RZ, RZ, R3 ;  /* 0x000000ffffa67224 */ /* 0x000fe200078e0003 */
[----:B------:R-:W-:Y:S01]  /*1b4f0*/  LOP3.LUT R54, R176, 0xff, RZ, 0xc0, !PT ;  /* 0x000000ffb0367812 */ /* 0x000fe200078ec0ff */
[----:B------:R-:W1:Y:S01]  /*1b500*/  LDSM.16.MT88.4 R48, [R218+0x4800] ;  /* 0x00480000da30783b */ /* 0x000e620000004200 */
[----:B------:R-:W-:Y:S01]  /*1b510*/  SHF.R.U32.HI R176, RZ, 0x18, R176 ;  /* 0x00000018ffb07819 */ /* 0x000fe200000116b0 */
[C---:B------:R-:W-:Y:S01]  /*1b520*/  HMMA.16816.F32.BF16 R24, R36.reuse, R44, R24 ;  /* 0x0000002c2418723c */ /* 0x040fe20000041818 */
[----:B------:R-:W-:Y:S03]  /*1b530*/  LOP3.LUT R102, R174, 0xff, RZ, 0xc0, !PT ;  /* 0x000000ffae667812 */ /* 0x000fe600078ec0ff */
[----:B------:R-:W-:Y:S02]  /*1b540*/  SHF.R.U32.HI R103, RZ, 0x8, R103 ;  /* 0x00000008ff677819 */ /* 0x000fe40000011667 */
[----:B------:R-:W-:Y:S02]  /*1b550*/  PRMT R53, R54, 0x5410, R53 ;  /* 0x0000541036357816 */ /* 0x000fe40000000035 */
[----:B------:R-:W-:Y:S01]  /*1b560*/  SHF.R.U32.HI R44, RZ, 0x10, R168 ;  /* 0x00000010ff2c7819 */ /* 0x000fe200000116a8 */
[-C--:B------:R-:W-:Y:S03]  /*1b570*/  HMMA.16816.F32.BF16 R28, R36, R46.reuse, R28 ;  /* 0x0000002e241c723c */ /* 0x080fe6000004181c */
[----:B------:R-:W-:Y:S02]  /*1b580*/  LOP3.LUT R44, R44, 0xff, RZ, 0xc0, !PT ;  /* 0x000000ff2c2c7812 */ /* 0x000fe400078ec0ff */
[----:B------:R-:W-:Y:S02]  /*1b590*/  LOP3.LUT R45, R168, 0xff, RZ, 0xc0, !PT ;  /* 0x000000ffa82d7812 */ /* 0x000fe400078ec0ff */
[----:B------:R-:W-:Y:S01]  /*1b5a0*/  PRMT R44, R44, 0x5410, R101 ;  /* 0x000054102c2c7816 */ /* 0x000fe20000000065 */
[----:B------:R-:W-:Y:S01]  /*1b5b0*/  HMMA.16816.F32.BF16 R32, R40, R46, R32 ;  /* 0x0000002e2820723c */ /* 0x000fe20000041820 */
[----:B------:R-:W-:Y:S03]  /*1b5c0*/  PRMT R45, R45, 0x5410, R104 ;  /* 0x000054102d2d7816 */ /* 0x000fe60000000068 */
[--C-:B------:R-:W-:Y:S01]  /*1b5d0*/  SHF.R.U32.HI R101, RZ, 0x10, R174.reuse ;  /* 0x00000010ff657819 */ /* 0x100fe200000116ae */
[--C-:B------:R-:W-:Y:S01]  /*1b5e0*/  HSET2.LE.AND R44, R44, R118.reuse, PT ;  /* 0x000000762c2c7233 */ /* 0x100fe20003803000 */
[----:B------:R-:W-:Y:S01]  /*1b5f0*/  SHF.R.U32.HI R174, RZ, 0x18, R174 ;  /* 0x00000018ffae7819 */ /* 0x000fe200000116ae */
[--C-:B------:R-:W-:Y:S01]  /*1b600*/  HSET2.LE.AND R36, R45, R118.reuse, PT ;  /* 0x000000762d247233 */ /* 0x100fe20003803000 */
[----:B------:R-:W-:Y:S01]  /*1b610*/  LOP3.LUT R101, R101, 0xff, RZ, 0xc0, !PT ;  /* 0x000000ff65657812 */ /* 0x000fe200078ec0ff */
[--C-:B------:R-:W-:Y:S03]  /*1b620*/  HSET2.LE.AND R37, R100, R118.reuse, PT ;  /* 0x0000007664257233 */ /* 0x100fe60003803000 */
[----:B------:R-:W-:Y:S01]  /*1b630*/  LOP3.LUT R43, R52, 0xff, RZ, 0xc0, !PT ;  /* 0x000000ff342b7812 */ /* 0x000fe200078ec0ff */
[--C-:B------:R-:W-:Y:S01]  /*1b640*/  HSET2.LE.AND R39, R55, R118.reuse, PT ;  /* 0x0000007637277233 */ /* 0x100fe20003803000 */
[----:B------:R-:W-:Y:S01]  /*1b650*/  LOP3.LUT R38, R37, R98, RZ, 0xc0, !PT ;  /* 0x0000006225267212 */ /* 0x000fe200078ec0ff */
[--C-:B------:R-:W-:Y:S01]  /*1b660*/  HSET2.LE.AND R42, R53, R118.reuse, PT ;  /* 0x00000076352a7233 */ /* 0x100fe20003803000 */
[----:B------:R-:W-:Y:S02]  /*1b670*/  LOP3.LUT R37, R44, R97, RZ, 0xc0, !PT ;  /* 0x000000612c257212 */ /* 0x000fe400078ec0ff */
        /* <DEDUP_REMOVED lines=11> */
[----:B------:R-:W-:Y:S01]  /*1b730*/  LOP3.LUT R42, R42, R93, RZ, 0xc0, !PT ;  /* 0x0000005d2a2a7212 */ /* 0x000fe200078ec0ff */
[-C--:B-1----:R-:W-:Y:S01]  /*1b740*/  HMMA.16816.F32.BF16 R4, R36, R48.reuse, R4 ;  /* 0x000000302404723c */ /* 0x082fe20000041804 */
[----:B------:R-:W-:Y:S02]  /*1b750*/  LOP3.LUT R43, R43, R92, RZ, 0xc0, !PT ;  /* 0x0000005c2b2b7212 */ /* 0x000fe400078ec0ff */
[----:B------:R-:W-:Y:S02]  /*1b760*/  SHF.R.U32.HI R53, RZ, 0x18, R158 ;  /* 0x00000018ff357819 */ /* 0x000fe4000001169e */
[----:B------:R-:W-:Y:S02]  /*1b770*/  LOP3.LUT R54, R158, 0xff, RZ, 0xc0, !PT ;  /* 0x000000ff9e367812 */ /* 0x000fe400078ec0ff */
[C---:B------:R-:W-:Y:S01]  /*1b780*/  LOP3.LUT R52, R178.reuse, 0xffff, RZ, 0xc0, !PT ;  /* 0x0000ffffb2347812 */ /* 0x040fe200078ec0ff */
[C---:B------:R-:W-:Y:S01]  /*1b790*/  HMMA.16816.F32.BF16 R8, R40.reuse, R48, R8 ;  /* 0x000000302808723c */ /* 0x040fe20000041808 */
[----:B------:R-:W-:Y:S03]  /*1b7a0*/  LOP3.LUT R93, R178, 0xff, RZ, 0xc0, !PT ;  /* 0x000000ffb25d7812 */ /* 0x000fe600078ec0ff */
[----:B------:R-:W-:Y:S02]  /*1b7b0*/  SHF.R.U32.HI R52, RZ, 0x8, R52 ;  /* 0x00000008ff347819 */ /* 0x000fe40000011634 */
[----:B------:R-:W-:Y:S02]  /*1b7c0*/  SHF.R.U32.HI R94, RZ, 0x10, R146 ;  /* 0x00000010ff5e7819 */ /* 0x000fe40000011692 */
        /* <DEDUP_REMOVED lines=8> */
[C---:B------:R-:W-:Y:S01]  /*1b850*/  LOP3.LUT R55, R146.reuse, 0xffff, RZ, 0xc0, !PT ;  /* 0x0000ffff92377812 */ /* 0x040fe200078ec0ff */
        /* <DEDUP_REMOVED lines=25> */
[----:B------:R-:W-:Y:S02]  /*1b9f0*/  LOP3.LUT R42, R45, R90, RZ, 0xc0, !PT ;  /* 0x0000005a2d2a7212 */ /* 0x000fe400078ec0ff */
[----:B------:R-:W-:Y:S02]  /*1ba00*/  LOP3.LUT R45, R92, 0xff, RZ, 0xc0, !PT ;  /* 0x000000ff5c2d7812 */ /* 0x000fe400078ec0ff */
        /* <DEDUP_REMOVED lines=15> */
[C---:B------:R-:W-:Y:S02]  /*1bb00*/  LOP3.LUT R44, R142.reuse, 0xffff, RZ, 0xc0, !PT ;  /* 0x0000ffff8e2c7812 */ /* 0x040fe400078ec0ff */
[--C-:B------:R-:W-:Y:S02]  /*1bb10*/  SHF.R.U32.HI R45, RZ, 0x10, R142.reuse ;  /* 0x00000010ff2d7819 */ /* 0x100fe4000001168e */
[----:B------:R-:W-:Y:S01]  /*1bb20*/  LOP3.LUT R87, R142, 0xff, RZ, 0xc0, !PT ;  /* 0x000000ff8e577812 */ /* 0x000fe200078ec0ff */
[C---:B------:R-:W-:Y:S01]  /*1bb30*/  HMMA.16816.F32.BF16 R8, R36.reuse, R48, R8 ;  /* 0x000000302408723c */ /* 0x040fe20000041808 */
[----:B------:R-:W-:Y:S03]  /*1bb40*/  SHF.R.U32.HI R86, RZ, 0x18, R142 ;  /* 0x00000018ff567819 */ /* 0x000fe6000001168e */
[----:B------:R-:W-:Y:S02]  /*1bb50*/  SHF.R.U32.HI R44, RZ, 0x8, R44 ;  /* 0x00000008ff2c7819 */ /* 0x000fe4000001162c */
[----:B------:R-:W-:Y:S02]  /*1bb60*/  LOP3.LUT R45, R45, 0xff, RZ, 0xc0, !PT ;  /* 0x000000ff2d2d7812 */ /* 0x000fe400078ec0ff */
[----:B------:R-:W-:Y:S01]  /*1bb70*/  PRMT R87, R87, 0x5410, R44 ;  /* 0x0000541057577816 */ /* 0x000fe2000000002c */
[-C--:B------:R-:W-:Y:S03]  /*1bb80*/  HMMA.16816.F32.BF16 R12, R36, R50.reuse, R12 ;  /* 0x00000032240c723c */ /* 0x080fe6000004180c */
[----:B------:R-:W-:Y:S02]  /*1bb90*/  PRMT R86, R45, 0x5410, R86 ;  /* 0x000054102d567816 */ /* 0x000fe40000000056 */
[C---:B------:R-:W-:Y:S01]  /*1bba0*/  LOP3.LUT R49, R172.reuse, 0xffff, RZ, 0xc0, !PT ;  /* 0x0000ffffac317812 */ /* 0x040fe200078ec0ff */
[----:B------:R-:W1:Y:S01]  /*1bbb0*/  LDSM.16.MT88.4 R44, [R218+0x5000] ;  /* 0x00500000da2c783b */ /* 0x000e620000004200 */
[----:B------:R-:W-:Y:S01]  /*1bbc0*/  LOP3.LUT R84, R172, 0xff, RZ, 0xc0, !PT ;  /* 0x000000ffac547812 */ /* 0x000fe200078ec0ff */
[C---:B------:R-:W-:Y:S01]  /*1bbd0*/  HMMA.16816.F32.BF16 R16, R40.reuse, R50, R16 ;  /* 0x000000322810723c */ /* 0x040fe20000041810 */
[----:B------:R-:W-:Y:S03]  /*1bbe0*/  SHF.R.U32.HI R49, RZ, 0x8, R49 ;  /* 0x00000008ff317819 */ /* 0x000fe60000011631 */
[--C-:B------:R-:W-:Y:S02]  /*1bbf0*/  SHF.R.U32.HI R48, RZ, 0x10, R140.reuse ;  /* 0x00000010ff307819 */ /* 0x100fe4000001168c */
[----:B------:R-:W-:Y:S02]  /*1bc00*/  PRMT R84, R84, 0x5410, R49 ;  /* 0x0000541054547816 */ /* 0x000fe40000000031 */
[C---:B------:R-:W-:Y:S01]  /*1bc10*/  LOP3.LUT R51, R140.reuse, 0xffff, RZ, 0xc0, !PT ;  /* 0x0000ffff8c337812 */ /* 0x040fe200078ec0ff */
        /* <DEDUP_REMOVED lines=42> */
[--C-:B------:R-:W-:Y:S01]  /*1bec0*/  SHF.R.U32.HI R52, RZ, 0x10, R136.reuse ;  /* 0x00000010ff347819 */ /* 0x100fe20000011688 */
[C---:B------:R-:W-:Y:S01]  /*1bed0*/  HMMA.16816.F32.BF16 R8, R40.reuse, R44, R8 ;  /* 0x0000002c2808723c */ /* 0x040fe20000041808 */
[----:B------:R-:W-:Y:S03]  /*1bee0*/  LOP3.LUT R79, R132, 0xffff, RZ, 0xc0, !PT ;  /* 0x0000ffff844f7812 */ /* 0x000fe600078ec0ff */
        /* <DEDUP_REMOVED lines=8> */
[----:B------:R-:W-:Y:S01]  /*1bf70*/  SHF.R.U32.HI R79, RZ, 0x8, R79 ;  /* 0x00000008ff4f7819 */ /* 0x000fe2000001164f */
[----:B------:R-:W1:Y:S02]  /*1bf80*/  LDSM.16.MT88.4 R44, [R218+0x5400] ;  /* 0x00540000da2c783b */ /* 0x000e640000004200 */
[----:B------:R-:W-:Y:S02]  /*1bf90*/  LOP3.LUT R54, R154, 0xffff, RZ, 0xc0, !PT ;  /* 0x0000ffff9a367812 */ /* 0x000fe400078ec0ff */
[----:B------:R-:W-:Y:S02]  /*1bfa0*/  SHF.R.U32.HI R74, RZ, 0x10, R154 ;  /* 0x00000010ff4a7819 */ /* 0x000fe4000001169a */
[----:B------:R-:W-:Y:S01]  /*1bfb0*/  LOP3.LUT R52, R134, 0xffff, RZ, 0xc0, !PT ;  /* 0x0000ffff86347812 */ /* 0x000fe200078ec0ff */
[-C--:B--2---:R-:W-:Y:S03]  /*1bfc0*/  HMMA.16816.F32.BF16 R20, R36, R48.reuse, R20 ;  /* 0x000000302414723c */ /* 0x084fe60000041814 */
[----:B------:R-:W-:Y:S02]  /*1bfd0*/  PRMT R77, R84, 0x5410, R77 ;  /* 0x00005410544d7816 */ /* 0x000fe4000000004d */
[----:B------:R-:W-:Y:S02]  /*1bfe0*/  PRMT R78, R78, 0x5410, R79 ;  /* 0x000054104e4e7816 */ /* 0x000fe4000000004f */
[----:B------:R-:W-:Y:S01]  /*1bff0*/  SHF.R.U32.HI R79, RZ, 0x10, R134 ;  /* 0x00000010ff4f7819 */ /* 0x000fe20000011686 */
[C---:B------:R-:W-:Y:S01]  /*1c000*/  HMMA.16816.F32.BF16 R24, R40.reuse, R48, R24 ;  /* 0x000000302818723c */ /* 0x040fe20000041818 */
[----:B------:R-:W-:Y:S03]  /*1c010*/  LOP3.LUT R53, R154, 0xff, RZ, 0xc0, !PT ;  /* 0x000000ff9a357812 */ /* 0x000fe600078ec0ff */
[----:B------:R-:W-:Y:S02]  /*1c020*/  SHF.R.U32.HI R154, RZ, 0x18, R154 ;  /* 0x00000018ff9a7819 */ /* 0x000fe4000001169a */
[----:B------:R-:W-:Y:S02]  /*1c030*/  SHF.R.U32.HI R54, RZ, 0x8, R54 ;  /* 0x00000008ff367819 */ /* 0x000fe40000011636 */
[----:B------:R-:W-:Y:S01]  /*1c040*/  SHF.R.U32.HI R48, RZ, 0x10, R132 ;  /* 0x00000010ff307819 */ /* 0x000fe20000011684 */
[-C--:B------:R-:W-:Y:S03]  /*1c050*/  HMMA.16816.F32.BF16 R28, R40, R50.reuse, R28 ;  /* 0x00000032281c723c */ /* 0x080fe6000004181c */
[----:B------:R-:W-:Y:S02]  /*1c060*/  LOP3.LUT R48, R48, 0xff, RZ, 0xc0, !PT ;  /* 0x000000ff30307812 */ /* 0x000fe400078ec0ff */
[----:B------:R-:W-:Y:S02]  /*1c070*/  LOP3.LUT R75, R134, 0xff, RZ, 0xc0, !PT ;  /* 0x000000ff864b7812 */ /* 0x000fe400078ec0ff */
[----:B------:R-:W-:Y:S01]  /*1c080*/  PRMT R48, R48, 0x5410, R55 ;  /* 0x0000541030307816 */ /* 0x000fe20000000037 */
[--C-:B------:R-:W-:Y:S01]  /*1c090*/  HSET2.LE.AND R41, R76, R118.reuse, PT ;  /* 0x000000764c297233 */ /* 0x100fe20003803000 */
[----:B------:R-:W-:Y:S01]  /*1c0a0*/  SHF.R.U32.HI R52, RZ, 0x8, R52 ;  /* 0x00000008ff347819 */ /* 0x000fe20000011634 */
[----:B------:R-:W-:Y:S02]  /*1c0b0*/  HMMA.16816.F32.BF16 R32, R36, R50, R32 ;  /* 0x000000322420723c */ /* 0x000fe40000041820 */
[----:B------:R-:W-:Y:S01]  /*1c0c0*/  SHF.R.U32.HI R134, RZ, 0x18, R134 ;  /* 0x00000018ff867819 */ /* 0x000fe20000011686 */
[--C-:B------:R-:W-:Y:S01]  /*1c0d0*/  HSET2.LE.AND R48, R48, R118.reuse, PT ;  /* 0x0000007630307233 */ /* 0x100fe20003803000 */
[----:B------:R-:W-:Y:S01]  /*1c0e0*/  LOP3.LUT R79, R79, 0xff, RZ, 0xc0, !PT ;  /* 0x000000ff4f4f7812 */ /* 0x000fe200078ec0ff */
[--C-:B------:R-:W-:Y:S01]  /*1c0f0*/  HSET2.LE.AND R40, R78, R118.reuse, PT ;  /* 0x000000764e287233 */ /* 0x100fe20003803000 */
[----:B------:R-:W-:Y:S01]  /*1c100*/  LOP3.LUT R42, R41, R72, RZ, 0xc0, !PT ;  /* 0x00000048292a7212 */ /* 0x000fe200078ec0ff */
[--C-:B------:R-:W-:Y:S01]  /*1c110*/  HSET2.LE.AND R43, R77, R118.reuse, PT ;  /* 0x000000764d2b7233 */ /* 0x100fe20003803000 */
[----:B------:R-:W-:Y:S04]  /*1c120*/  LOP3.LUT R41, R48, R71, RZ, 0xc0, !PT ;  /* 0x0000004730297212 */ /* 0x000fe800078ec0ff */
[----:B------:R-:W-:Y:S02]  /*1c130*/  LOP3.LUT R71, R74, 0xff, RZ, 0xc0, !PT ;  /* 0x000000ff4a477812 */ /* 0x000fe400078ec0ff */
[----:B------:R-:W-:Y:S02]  /*1c140*/  PRMT R49, R53, 0x5410, R54 ;  /* 0x0000541035317816 */ /* 0x000fe40000000036 */
        /* <DEDUP_REMOVED lines=9> */
[----:B------:R-:W-:Y:S01]  /*1c1e0*/  LOP3.LUT R50, R138, 0xff, RZ, 0xc0, !PT ;  /* 0x000000ff8a327812 */ /* 0x000fe200078ec0ff */
[--C-:B------:R-:W-:Y:S01]  /*1c1f0*/  HSET2.LE.AND R48, R48, R118.reuse, PT ;  /* 0x0000007630307233 */ /* 0x100fe20003803000 */
[----:B------:R-:W-:Y:S01]  /*1c200*/  LOP3.LUT R36, R36, R69, RZ, 0xc0, !PT ;  /* 0x0000004524247212 */ /* 0x000fe200078ec0ff */
[----:B------:R-:W-:Y:S01]  /*1c210*/  LDSM.16.MT88.4 R152, [R218+0x5c00] ;  /* 0x005c0000da98783b */ /* 0x000fe20000004200 */
[----:B------:R-:W-:Y:S01]  /*1c220*/  LOP3.LUT R37, R38, R67, RZ, 0xc0, !PT ;  /* 0x0000004326257212 */ /* 0x000fe200078ec0ff */
[-C--:B-1----:R-:W-:Y:S01]  /*1c230*/  HMMA.16816.F32.BF16 R4, R40, R44.reuse, R4 ;  /* 0x0000002c2804723c */ /* 0x082fe20000041804 */
[----:B------:R-:W-:Y:S02]  /*1c240*/  LOP3.LUT R38, R39, R66, RZ, 0xc0, !PT ;  /* 0x0000004227267212 */ /* 0x000fe400078ec0ff */
[----:B------:R-:W-:Y:S02]  /*1c250*/  LOP3.LUT R39, R48, R65, RZ, 0xc0, !PT ;  /* 0x0000004130277212 */ /* 0x000fe400078ec0ff */
[--C-:B------:R-:W-:Y:S02]  /*1c260*/  SHF.R.U32.HI R48, RZ, 0x18, R138.reuse ;  /* 0x00000018ff307819 */ /* 0x100fe4000001168a */
[----:B------:R-:W-:Y:S02]  /*1c270*/  LOP3.LUT R51, R130, 0xffff, RZ, 0xc0, !PT ;  /* 0x0000ffff82337812 */ /* 0x000fe400078ec0ff */
[----:B------:R-:W-:Y:S01]  /*1c280*/  LOP3.LUT R67, R144, 0xffff, RZ, 0xc0, !PT ;  /* 0x0000ffff90437812 */ /* 0x000fe200078ec0ff */
[C---:B------:R-:W-:Y:S02]  /*1c290*/  HMMA.16816.F32.BF16 R8, R36.reuse, R44, R8 ;  /* 0x0000002c2408723c */ /* 0x040fe40000041808 */
[----:B------:R-:W-:Y:S02]  /*1c2a0*/  LOP3.LUT R65, R130, 0xff, RZ, 0xc0, !PT ;  /* 0x000000ff82417812 */ /* 0x000fe400078ec0ff */
[----:B------:R-:W-:Y:S02]  /*1c2b0*/  LOP3.LUT R66, R144, 0xff, RZ, 0xc0, !PT ;  /* 0x000000ff90427812 */ /* 0x000fe400078ec0ff */
[----:B------:R-:W-:Y:S02]  /*1c2c0*/  SHF.R.U32.HI R67, RZ, 0x8, R67 ;  /* 0x00000008ff437819 */ /* 0x000fe40000011643 */
[----:B------:R-:W-:Y:S01]  /*1c2d0*/  LOP3.LUT R45, R138, 0xffff, RZ, 0xc0, !PT ;  /* 0x0000ffff8a2d7812 */ /* 0x000fe200078ec0ff */
[-C--:B------:R-:W-:Y:S03]  /*1c2e0*/  HMMA.16816.F32.BF16 R12, R36, R46.reuse, R12 ;  /* 0x0000002e240c723c */ /* 0x080fe6000004180c */
[----:B------:R-:W-:Y:S02]  /*1c2f0*/  SHF.R.U32.HI R44, RZ, 0x10, R138 ;  /* 0x00000010ff2c7819 */ /* 0x000fe4000001168a */
[----:B------:R-:W-:Y:S02]  /*1c300*/  SHF.R.U32.HI R45, RZ, 0x8, R45 ;  /* 0x00000008ff2d7819 */ /* 0x000fe4000001162d */
[--C-:B------:R-:W-:Y:S01]  /*1c310*/  SHF.R.U32.HI R49, RZ, 0x10, R130.reuse ;  /* 0x00000010ff317819 */ /* 0x100fe20000011682 */
[C---:B------:R-:W-:Y:S01]  /*1c320*/  HMMA.16816.F32.BF16 R16, R40.reuse, R46, R16 ;  /* 0x0000002e2810723c */ /* 0x040fe20000041810 */
[----:B------:R-:W-:Y:S03]  /*1c330*/  PRMT R50, R50, 0x5410, R45 ;  /* 0x0000541032327816 */ /* 0x000fe6000000002d */
[----:B------:R-:W-:Y:S02]  /*1c340*/  LOP3.LUT R70, R156, 0xffff, RZ, 0xc0, !PT ;  /* 0x0000ffff9c467812 */ /* 0x000fe400078ec0ff */
[----:B------:R-:W-:Y:S02]  /*1c350*/  SHF.R.U32.HI R130, RZ, 0x18, R130 ;  /* 0x00000018ff827819 */ /* 0x000fe40000011682 */
[----:B------:R-:W-:Y:S01]  /*1c360*/  LOP3.LUT R47, R44, 0xff, RZ, 0xc0, !PT ;  /* 0x000000ff2c2f7812 */ /* 0x000fe200078ec0ff */
[-C--:B--2---:R-:W-:Y:S03]  /*1c370*/  HMMA.16816.F32.BF16 R20, R40, R52.reuse, R20 ;  /* 0x000000342814723c */ /* 0x084fe60000041814 */
[----:B------:R-:W-:Y:S02]  /*1c380*/  PRMT R48, R47, 0x5410, R48 ;  /* 0x000054102f307816 */ /* 0x000fe40000000030 */
[----:B------:R-:W-:Y:S01]  /*1c390*/  SHF.R.U32.HI R70, RZ, 0x8, R70 ;  /* 0x00000008ff467819 */ /* 0x000fe20000011646 */
[----:B------:R-:W1:Y:S02]  /*1c3a0*/  LDSM.16.MT88.4 R44, [R218+0x5800] ;  /* 0x00580000da2c783b */ /* 0x000e640000004200 */
[C---:B------:R-:W-:Y:S01]  /*1c3b0*/  HMMA.16816.F32.BF16 R24, R36.reuse, R52, R24 ;  /* 0x000000342418723c */ /* 0x040fe20000041818 */
[--C-:B------:R-:W-:Y:S06]  /*1c3c0*/  HSET2.LE.AND R48, R48, R118.reuse, PT ;  /* 0x0000007630307233 */ /* 0x100fec0003803000 */
        /* <DEDUP_REMOVED lines=8> */
[----:B------:R-:W-:Y:S02]  /*1c450*/  PRMT R65, R66, 0x5410, R67 ;  /* 0x0000541042417816 */ /* 0x000fe40000000043 */
        /* <DEDUP_REMOVED lines=9> */
[----:B------:R-:W-:Y:S02]  /*1c4f0*/  LOP3.LUT R36, R39, R64, RZ, 0xc0, !PT ;  /* 0x0000004027247212 */ /* 0x000fe400078ec0ff */
        /* <DEDUP_REMOVED lines=9> */
[----:B------:R-:W-:Y:S01]  /*1c590*/  HSET2.LE.AND R52, R52, R118, PT ;  /* 0x0000007634347233 */ /* 0x000fe20003803000 */
        /* <DEDUP_REMOVED lines=9> */
[--C-:B------:R-:W-:Y:S02]  /*1c630*/  SHF.R.U32.HI R58, RZ, 0x18, R114.reuse ;  /* 0x00000018ff3a7819 */ /* 0x100fe40000011672 */
[----:B------:R-:W-:Y:S02]  /*1c640*/  ISETP.LE.U32.AND P4, PT, R53, UR15, PT ;  /* 0x0000000f35007c0c */ /* 0x000fe4000bf83070 */
[----:B------:R-:W-:Y:S02]  /*1c650*/  ISETP.LE.U32.AND P0, PT, R52, UR15, PT ;  /* 0x0000000f34007c0c */ /* 0x000fe4000bf03070 */
[----:B------:R-:W-:Y:S01]  /*1c660*/  LOP3.LUT R45, R114, 0xffff, RZ, 0xc0, !PT ;  /* 0x0000ffff722d7812 */ /* 0x000fe200078ec0ff */
[-C--:B------:R-:W-:Y:S01]  /*1c670*/  HMMA.16816.F32.BF16 R12, R40, R46.reuse, R12 ;  /* 0x0000002e280c723c */ /* 0x080fe2000004180c */
[----:B------:R-:W-:Y:S03]  /*1c680*/  SHF.R.U32.HI R44, RZ, 0x10, R114 ;  /* 0x00000010ff2c7819 */ /* 0x000fe60000011672 */
[----:B------:R-:W-:Y:S02]  /*1c690*/  SHF.R.U32.HI R60, RZ, 0x8, R45 ;  /* 0x00000008ff3c7819 */ /* 0x000fe4000001162d */
[----:B------:R-:W-:Y:S02]  /*1c6a0*/  LOP3.LUT R53, R44, 0xff, RZ, 0xc0, !PT ;  /* 0x000000ff2c357812 */ /* 0x000fe400078ec0ff */
[----:B------:R-:W-:Y:S01]  /*1c6b0*/  LOP3.LUT R44, R54, 0xff, RZ, 0xc0, !PT ;  /* 0x000000ff362c7812 */ /* 0x000fe200078ec0ff */
[C---:B------:R-:W-:Y:S03]  /*1c6c0*/  HMMA.16816.F32.BF16 R16, R36.reuse, R46, R16 ;  /* 0x0000002e2410723c */ /* 0x040fe60000041810 */
[----:B------:R-:W-:Y:S01]  /*1c6d0*/  LOP3.LUT R54, R126, 0xff, RZ, 0xc0, !PT ;  /* 0x000000ff7e367812 */ /* 0x000fe200078ec0ff */
[--C-:B------:R-:W-:Y:S01]  /*1c6e0*/  @!P0 HFMA2.BF16_V2 R68, -RZ.H0_H0, RZ.H0_H0, -R56.reuse.H1_H1 ;  /* 0x200000ffff448231 */ /* 0x100fe20000360938 */
[C---:B------:R-:W-:Y:S02]  /*1c6f0*/  LOP3.LUT R52, R110.reuse, 0xff, RZ, 0xc0, !PT ;  /* 0x000000ff6e347812 */ /* 0x040fe400078ec0ff */
[----:B------:R-:W-:Y:S01]  /*1c700*/  LOP3.LUT R47, R110, 0xffff, RZ, 0xc0, !PT ;  /* 0x0000ffff6e2f7812 */ /* 0x000fe200078ec0ff */
[-C--:B--2---:R-:W-:Y:S01]  /*1c710*/  HMMA.16816.F32.BF16 R20, R36, R48.reuse, R20 ;  /* 0x000000302414723c */ /* 0x084fe20000041814 */
[----:B------:R-:W-:Y:S02]  /*1c720*/  SHF.R.U32.HI R46, RZ, 0x10, R110 ;  /* 0x00000010ff2e7819 */ /* 0x000fe4000001166e */
[----:B------:R-:W-:Y:S02]  /*1c730*/  ISETP.LE.U32.AND P2, PT, R44, UR15, PT ;  /* 0x0000000f2c007c0c */ /* 0x000fe4000bf43070 */
[----:B------:R-:W-:Y:S02]  /*1c740*/  SHF.R.U32.HI R45, RZ, 0x8, R47 ;  /* 0x00000008ff2d7819 */ /* 0x000fe4000001162f */
[----:B------:R-:W-:Y:S01]  /*1c750*/  LOP3.LUT R47, R126, 0xffff, RZ, 0xc0, !PT ;  /* 0x0000ffff7e2f7812 */ /* 0x000fe200078ec0ff */
[C---:B------:R-:W-:Y:S01]  /*1c760*/  HMMA.16816.F32.BF16 R24, R40.reuse, R48, R24 ;  /* 0x000000302818723c */ /* 0x040fe20000041818 */
[----:B------:R-:W-:Y:S03]  /*1c770*/  PRMT R58, R53, 0x5410, R58 ;  /* 0x00005410353a7816 */ /* 0x000fe6000000003a */
[----:B------:R-:W-:Y:S02]  /*1c780*/  SHF.R.U32.HI R47, RZ, 0x8, R47 ;  /* 0x00000008ff2f7819 */ /* 0x000fe4000001162f */
[----:B------:R-:W-:Y:S02]  /*1c790*/  LOP3.LUT R46, R46, 0xff, RZ, 0xc0, !PT ;  /* 0x000000ff2e2e7812 */ /* 0x000fe400078ec0ff */
[----:B------:R-:W-:Y:S01]  /*1c7a0*/  PRMT R53, R54, 0x5410, R47 ;  /* 0x0000541036357816 */ /* 0x000fe2000000002f */
[----:B---3--:R-:W-:Y:S01]  /*1c7b0*/  @!P2 HFMA2.BF16_V2 R80, -RZ.H0_H0, RZ.H0_H0, -R56.H0_H0 ;  /* 0x200000ffff50a231 */ /* 0x008fe20000340938 */
[-C--:B------:R-:W-:Y:S02]  /*1c7c0*/  HMMA.16816.F32.BF16 R28, R40, R50.reuse, R28 ;  /* 0x00000032281c723c */ /* 0x080fe4000004181c */
[----:B------:R-:W-:Y:S01]  /*1c7d0*/  PRMT R151, R46, 0x5410, R151 ;  /* 0x000054102e977816 */ /* 0x000fe20000000097 */
[--C-:B------:R-:W-:Y:S01]  /*1c7e0*/  HSET2.LE.AND R53, R53, R118.reuse, PT ;  /* 0x0000007635357233 */ /* 0x100fe20003803000 */
[----:B------:R-:W-:Y:S02]  /*1c7f0*/  PRMT R52, R52, 0x5410, R45 ;  /* 0x0000541034347816 */ /* 0x000fe4000000002d */
[--C-:B------:R-:W-:Y:S01]  /*1c800*/  SHF.R.U32.HI R62, RZ, 0x10, R126.reuse ;  /* 0x00000010ff3e7819 */ /* 0x100fe2000001167e */
[----:B------:R-:W1:Y:S01]  /*1c810*/  LDSM.16.MT88.4 R44, [R217+0x5c00] ;  /* 0x005c0000d92c783b */ /* 0x000e620000004200 */
[----:B------:R-:W-:Y:S01]  /*1c820*/  LOP3.LUT R57, R114, 0xff, RZ, 0xc0, !PT ;  /* 0x000000ff72397812 */ /* 0x000fe200078ec0ff */
[----:B------:R-:W-:Y:S03]  /*1c830*/  HMMA.16816.F32.BF16 R32, R36, R50, R32 ;  /* 0x000000322420723c */ /* 0x000fe60000041820 */
[----:B------:R-:W-:Y:S01]  /*1c840*/  SHF.R.U32.HI R59, RZ, 0x18, R126 ;  /* 0x00000018ff3b7819 */ /* 0x000fe2000001167e */
[--C-:B------:R-:W-:Y:S01]  /*1c850*/  HSET2.LE.AND R151, R151, R118.reuse, PT ;  /* 0x0000007697977233 */ /* 0x100fe20003803000 */
[----:B------:R-:W-:Y:S01]  /*1c860*/  LOP3.LUT R62, R62, 0xff, RZ, 0xc0, !PT ;  /* 0x000000ff3e3e7812 */ /* 0x000fe200078ec0ff */
[--C-:B------:R-:W-:Y:S01]  /*1c870*/  HSET2.LE.AND R40, R58, R118.reuse, PT ;  /* 0x000000763a287233 */ /* 0x100fe20003803000 */
[----:B------:R-:W-:Y:S01]  /*1c880*/  LOP3.LUT R110, R110, 0xffff, RZ, 0xc0, !PT ;  /* 0x0000ffff6e6e7812 */ /* 0x000fe200078ec0ff */
[--C-:B------:R-:W-:Y:S01]  /*1c890*/  HSET2.LE.AND R37, R52, R118.reuse, PT ;  /* 0x0000007634257233 */ /* 0x100fe20003803000 */
[----:B------:R-:W-:Y:S03]  /*1c8a0*/  PRMT R57, R57, 0x5410, R60 ;  /* 0x0000541039397816 */ /* 0x000fe6000000003c */
[----:B------:R-:W-:Y:S02]  /*1c8b0*/  LOP3.LUT R60, R128, 0xffff, RZ, 0xc0, !PT ;  /* 0x0000ffff803c7812 */ /* 0x000fe400078ec0ff */
[----:B------:R-:W-:Y:S01]  /*1c8c0*/  SHF.R.U32.HI R54, RZ, 0x10, R128 ;  /* 0x00000010ff367819 */ /* 0x000fe20000011680 */
[--C-:B------:R-:W-:Y:S01]  /*1c8d0*/  HSET2.LE.AND R41, R57, R118.reuse, PT ;  /* 0x0000007639297233 */ /* 0x100fe20003803000 */
[----:B------:R-:W-:Y:S02]  /*1c8e0*/  PRMT R59, R62, 0x5410, R59 ;  /* 0x000054103e3b7816 */ /* 0x000fe4000000003b */
[----:B------:R-:W-:Y:S02]  /*1c8f0*/  SHF.R.U32.HI R48, RZ, 0x8, R110 ;  /* 0x00000008ff307819 */ /* 0x000fe4000001166e */
[----:B------:R-:W-:Y:S01]  /*1c900*/  SHF.R.U32.HI R49, RZ, 0x18, R128 ;  /* 0x00000018ff317819 */ /* 0x000fe20000011680 */
[--C-:B------:R-:W-:Y:S01]  /*1c910*/  HSET2.LE.AND R42, R59, R118.reuse, PT ;  /* 0x000000763b2a7233 */ /* 0x100fe20003803000 */
[----:B------:R-:W-:Y:S02]  /*1c920*/  LOP3.LUT R54, R54, 0xff, RZ, 0xc0, !PT ;  /* 0x000000ff36367812 */ /* 0x000fe400078ec0ff */
[----:B------:R-:W-:Y:S02]  /*1c930*/  LOP3.LUT R55, R128, 0xff, RZ, 0xc0, !PT ;  /* 0x000000ff80377812 */ /* 0x000fe400078ec0ff */
[----:B------:R-:W-:Y:S02]  /*1c940*/  SHF.R.U32.HI R60, RZ, 0x8, R60 ;  /* 0x00000008ff3c7819 */ /* 0x000fe4000001163c */
[----:B------:R-:W-:Y:S02]  /*1c950*/  LOP3.LUT R48, R48, 0xffff, RZ, 0xc0, !PT ;  /* 0x0000ffff30307812 */ /* 0x000fe400078ec0ff */
[--C-:B------:R-:W-:Y:S02]  /*1c960*/  PRMT R54, R54, 0x5410, R49.reuse ;  /* 0x0000541036367816 */ /* 0x100fe40000000031 */
[----:B------:R-:W-:Y:S02]  /*1c970*/  PRMT R55, R55, 0x5410, R60 ;  /* 0x0000541037377816 */ /* 0x000fe4000000003c */
[----:B------:R-:W-:Y:S01]  /*1c980*/  ISETP.LE.U32.AND P3, PT, R48, UR15, PT ;  /* 0x0000000f30007c0c */ /* 0x000fe2000bf63070 */
[--C-:B------:R-:W-:Y:S01]  /*1c990*/  HSET2.LE.AND R36, R54, R118.reuse, PT ;  /* 0x0000007636247233 */ /* 0x100fe20003803000 */
[C---:B------:R-:W-:Y:S01]  /*1c9a0*/  PRMT R49, R108.reuse, 0x7610, R49 ;  /* 0x000076106c317816 */ /* 0x040fe20000000031 */
[----:B------:R-:W-:Y:S01]  /*1c9b0*/  HSET2.LE.AND R39, R55, R118, PT ;  /* 0x0000007637277233 */ /* 0x000fe20003803000 */
[----:B------:R-:W-:Y:S02]  /*1c9c0*/  PRMT R48, R108, 0x7632, R48 ;  /* 0x000076326c307816 */ /* 0x000fe40000000030 */
[----:B------:R-:W-:Y:S01]  /*1c9d0*/  LOP3.LUT R160, R53, R160, RZ, 0xc0, !PT ;  /* 0x000000a035a07212 */ /* 0x000fe200078ec0ff */
[----:B------:R-:W-:Y:S01]  /*1c9e0*/  @!P4 HFMA2.BF16_V2 R124, -RZ.H0_H0, RZ.H0_H0, -R49.H0_H0 ;  /* 0x200000ffff7cc231 */ /* 0x000fe20000340931 */
[----:B------:R-:W-:Y:S02]  /*1c9f0*/  LOP3.LUT R162, R41, R162, RZ, 0xc0, !PT ;  /* 0x000000a229a27212 */ /* 0x000fe400078ec0ff */
[----:B------:R-:W-:Y:S02]  /*1ca00*/  LOP3.LUT R161, R42, R161, RZ, 0xc0, !PT ;  /* 0x000000a12aa17212 */ /* 0x000fe400078ec0ff */
[----:B------:R-:W-:Y:S01]  /*1ca10*/  LOP3.LUT R163, R40, R163, RZ, 0xc0, !PT ;  /* 0x000000a328a37212 */ /* 0x000fe200078ec0ff */
[----:B------:R2:W-:Y:S01]  /*1ca20*/  @!P4 STL.S16 [R1+0xe4], R124 ;  /* 0x0000e47c0100c387 */ /* 0x0005e20000100600 */
[----:B------:R-:W-:Y:S01]  /*1ca30*/  PRMT R150, R49, 0x5410, R48 ;  /* 0x0000541031967816 */ /* 0x000fe20000000030 */
[----:B----4-:R-:W-:Y:S01]  /*1ca40*/  @!P3 HFMA2.BF16_V2 R82, -RZ.H0_H0, RZ.H0_H0, -R48.H0_H0 ;  /* 0x200000ffff52b231 */ /* 0x010fe20000340930 */
[----:B------:R-:W-:Y:S02]  /*1ca50*/  LOP3.LUT R151, R151, R56, RZ, 0xc0, !PT ;  /* 0x0000003897977212 */ /* 0x000fe400078ec0ff */
[----:B------:R-:W-:Y:S01]  /*1ca60*/  PRMT R43, R124, 0x7610, R43 ;  /* 0x000076107c2b7816 */ /* 0x000fe2000000002b */
[-C--:B------:R-:W-:Y:S01]  /*1ca70*/  HMMA.16816.F32.BF16 R144, R160, R152.reuse, R4 ;  /* 0x00000098a090723c */ /* 0x080fe20000041804 */
[----:B------:R-:W-:Y:S01]  /*1ca80*/  LOP3.LUT R148, R39, R148, RZ, 0xc0, !PT ;  /* 0x0000009427947212 */ /* 0x000fe200078ec0ff */
[----:B------:R2:W-:Y:S01]  /*1ca90*/  @!P3 STL.S16 [R1+0x150], R82 ;  /* 0x000150520100b387 */ /* 0x0005e20000100600 */
[----:B------:R-:W-:Y:S02]  /*1caa0*/  LOP3.LUT R149, R36, R149, RZ, 0xc0, !PT ;  /* 0x0000009524957212 */ /* 0x000fe400078ec0ff */
[----:B------:R-:W-:Y:S01]  /*1cab0*/  LOP3.LUT R150, R37, R150, RZ, 0xc0, !PT ;  /* 0x0000009625967212 */ /* 0x000fe200078ec0ff */
[----:B------:R2:W-:Y:S01]  /*1cac0*/  @!P2 STL.S16 [R1+0x16c], R80 ;  /* 0x00016c500100a387 */ /* 0x0005e20000100600 */
[----:B------:R-:W-:Y:S02]  /*1cad0*/  @P0 PRMT R5, R56, 0x7632, R5 ;  /* 0x0000763238050816 */ /* 0x000fe40000000005 */
[----:B------:R-:W-:Y:S01]  /*1cae0*/  @!P4 PRMT R49, R43, 0x5410, RZ ;  /* 0x000054102b31c816 */ /* 0x000fe200000000ff */
[----:B------:R2:W-:Y:S02]  /*1caf0*/  @!P0 STL.S16 [R1+0x170], R68 ;  /* 0x0001704401008387 */ /* 0x0005e40000100600 */
[C---:B------:R-:W-:Y:S01]  /*1cb00*/  HMMA.16816.F32.BF16 R132, R148.reuse, R152, R8 ;  /* 0x000000989484723c */ /* 0x040fe20000041808 */
[----:B------:R-:W-:Y:S01]  /*1cb10*/  PRMT R7, R82, 0x7610, R7 ;  /* 0x0000761052077816 */ /* 0x000fe20000000007 */
[----:B------:R2:W-:Y:S01]  /*1cb20*/  STG.E.U16 [R122.64+0xee], R49 ;  /* 0x0000ee317a007986 */ /* 0x0005e2000c10151c */
[----:B------:R-:W-:Y:S02]  /*1cb30*/  PRMT R4, R68, 0x7610, R4 ;  /* 0x0000761044047816 */ /* 0x000fe40000000004 */
[----:B------:R-:W-:Y:S02]  /*1cb40*/  @!P3 PRMT R48, R7, 0x5410, RZ ;  /* 0x000054100730b816 */ /* 0x000fe400000000ff */
[----:B------:R-:W-:Y:S01]  /*1cb50*/  @!P0 PRMT R5, R4, 0x5410, RZ ;  /* 0x0000541004058816 */ /* 0x000fe200000000ff */
[-C--:B------:R-:W-:Y:S01]  /*1cb60*/  HMMA.16816.F32.BF16 R136, R148, R154.reuse, R12 ;  /* 0x0000009a9488723c */ /* 0x080fe2000004180c */
[----:B------:R-:W-:Y:S01]  /*1cb70*/  PRMT R6, R80, 0x7610, R6 ;  /* 0x0000761050067816 */ /* 0x000fe20000000006 */
[----:B------:R2:W-:Y:S02]  /*1cb80*/  STG.E.U16 [R122.64+0xf0], R48 ;  /* 0x0000f0307a007986 */ /* 0x0005e4000c10151c */
[----:B------:R-:W-:Y:S02]  /*1cb90*/  IADD3 R168, P0, R206, -0x100, RZ ;  /* 0xffffff00cea87810 */ /* 0x000fe40007f1e0ff */
[----:B------:R2:W-:Y:S01]  /*1cba0*/  STG.E.U16 [R120.64+0xf2], R5 ;  /* 0x0000f20578007986 */ /* 0x0005e2000c10151c */
[----:B------:R-:W-:Y:S01]  /*1cbb0*/  @!P2 PRMT R56, R6, 0x5410, RZ ;  /* 0x000054100638a816 */ /* 0x000fe200000000ff */
[C---:B------:R-:W-:Y:S01]  /*1cbc0*/  HMMA.16816.F32.BF16 R152, R160.reuse, R154, R16 ;  /* 0x0000009aa098723c */ /* 0x040fe20000041810 */
[----:B------:R-:W-:Y:S02]  /*1cbd0*/  IADD3.X R4, R207, -0x1, RZ, P0, !PT ;  /* 0xffffffffcf047810 */ /* 0x000fe400007fe4ff */
[----:B------:R-:W-:Y:S01]  /*1cbe0*/  ISETP.LT.AND P2, PT, RZ, UR20, PT ;  /* 0x00000014ff007c0c */ /* 0x000fe2000bf41270 */
[----:B------:R2:W-:Y:S01]  /*1cbf0*/  STG.E.U16 [R120.64+0xf0], R56 ;  /* 0x0000f03878007986 */ /* 0x0005e2000c10151c */
[----:B------:R-:W-:Y:S03]  /*1cc00*/  UIADD3 UR20, UR20, -0x1, URZ ;  /* 0xffffffff14147890 */ /* 0x000fe6000fffe03f */
[-C--:B-1----:R-:W-:Y:S01]  /*1cc10*/  HMMA.16816.F32.BF16 R156, R160, R44.reuse, R20 ;  /* 0x0000002ca09c723c */ /* 0x082fe20000041814 */
[----:B------:R2:W-:Y:S07]  /*1cc20*/  STL [R1+0x200], R4 ;  /* 0x0002000401007387 */ /* 0x0005ee0000100800 */
[C---:B------:R-:W-:Y:S08]  /*1cc30*/  HMMA.16816.F32.BF16 R140, R148.reuse, R44, R24 ;  /* 0x0000002c948c723c */ /* 0x040ff00000041818 */
[-C--:B------:R-:W-:Y:S08]  /*1cc40*/  HMMA.16816.F32.BF16 R148, R148, R46.reuse, R28 ;  /* 0x0000002e9494723c */ /* 0x080ff0000004181c */
[----:B------:R-:W-:Y:S01]  /*1cc50*/  HMMA.16816.F32.BF16 R160, R160, R46, R32 ;  /* 0x0000002ea0a0723c */ /* 0x000fe20000041820 */
[----:B--2--5:R-:W-:-:S07]  /*1cc60*/  @P2 BRA `(.L_x_656) ;  /* 0xffff3f0000002947 */ /* 0x024fce000383ffff */
.L_x_655:
        /* <DEDUP_REMOVED lines=44> */
[----:B------:R-:W-:Y:S01]  /*1cf30*/  @!UP3 UMOV UR24, UR19 ;  /* 0x000000130018bc82 */ /* 0x000fe20008000000 */
[----:B--2---:R-:W1:Y:S04]  /*1cf40*/  SHFL.BFLY PT, R7, R11, 0x2, 0x1f ;  /* 0x0c401f000b077f89 */ /* 0x004e6800000e0000 */
[----:B---3--:R-:W2:Y:S04]  /*1cf50*/  SHFL.BFLY PT, R6, R10, 0x2, 0x1f ;  /* 0x0c401f000a067f89 */ /* 0x008ea800000e0000 */
[----:B----4-:R-:W3:Y:S04]  /*1cf60*/  SHFL.BFLY PT, R5, R9, 0x2, 0x1f ;  /* 0x0c401f0009057f89 */ /* 0x010ee800000e0000 */
[----:B------:R-:W4:Y:S01]  /*1cf70*/  SHFL.BFLY PT, R4, R8, 0x2, 0x1f ;  /* 0x0c401f0008047f89 */ /* 0x000f2200000e0000 */
[----:B-1----:R-:W-:-:S02]  /*1cf80*/  FADD.FTZ R7, R7, R11 ;  /* 0x0000000b07077221 */ /* 0x002fc40000010000 */
[----:B--2---:R-:W-:-:S03]  /*1cf90*/  FADD.FTZ R6, R6, R10 ;  /* 0x0000000a06067221 */ /* 0x004fc60000010000 */
[----:B------:R-:W-:Y:S01]  /*1cfa0*/  SHFL.BFLY PT, R12, R7, 0x1, 0x1f ;  /* 0x0c201f00070c7f89 */ /* 0x000fe200000e0000 */
[----:B---3--:R-:W-:-:S03]  /*1cfb0*/  FADD.FTZ R5, R5, R9 ;  /* 0x0000000905057221 */ /* 0x008fc60000010000 */
[----:B------:R-:W1:Y:S01]  /*1cfc0*/  SHFL.BFLY PT, R11, R6, 0x1, 0x1f ;  /* 0x0c201f00060b7f89 */ /* 0x000e6200000e0000 */
[----:B----4-:R-:W-:-:S03]  /*1cfd0*/  FADD.FTZ R4, R4, R8 ;  /* 0x0000000804047221 */ /* 0x010fc60000010000 */
[----:B------:R-:W2:Y:S04]  /*1cfe0*/  SHFL.BFLY PT, R10, R5, 0x1, 0x1f ;  /* 0x0c201f00050a7f89 */ /* 0x000ea800000e0000 */
[----:B------:R-:W3:Y:S04]  /*1cff0*/  S2R R8, SR_TID.X ;  /* 0x0000000000087919 */ /* 0x000ee80000002100 */
[----:B------:R-:W4:Y:S01]  /*1d000*/  SHFL.BFLY PT, R9, R4, 0x1, 0x1f ;  /* 0x0c201f0004097f89 */ /* 0x000f2200000e0000 */
[----:B-1----:R-:W-:-:S05]  /*1d010*/  FADD.FTZ R11, R6, R11 ;  /* 0x0000000b060b7221 */ /* 0x002fca0000010000 */
[----:B------:R-:W-:Y:S01]  /*1d020*/  FSETP.NE.FTZ.AND P3, PT, R11, RZ, PT ;  /* 0x000000ff0b00720b */ /* 0x000fe20003f75000 */
[----:B--2---:R-:W-:Y:S01]  /*1d030*/  FADD.FTZ R10, R5, R10 ;  /* 0x0000000a050a7221 */ /* 0x004fe20000010000 */
[----:B---3--:R-:W-:Y:S01]  /*1d040*/  SHF.R.S32.HI R5, RZ, 0x1f, R8 ;  /* 0x0000001fff057819 */ /* 0x008fe20000011408 */
[----:B----4-:R-:W-:-:S03]  /*1d050*/  FADD.FTZ R9, R4, R9 ;  /* 0x0000000904097221 */ /* 0x010fc60000010000 */
[----:B------:R-:W-:-:S07]  /*1d060*/  LEA.HI R6, R5, R8, RZ, 0x2 ;  /* 0x0000000805067211 */ /* 0x000fce00078f10ff */
[----:B------:R-:W1:Y:S01]  /*1d070*/  @P3 MUFU.RCP R16, R11 ;  /* 0x0000000b00103308 */ /* 0x000e620000001000 */
[----:B------:R-:W-:Y:S01]  /*1d080*/  FADD.FTZ R12, R7, R12 ;  /* 0x0000000c070c7221 */ /* 0x000fe20000010000 */
[----:B------:R-:W-:Y:S02]  /*1d090*/  FSETP.NE.FTZ.AND P1, PT, R9, RZ, PT ;  /* 0x000000ff0900720b */ /* 0x000fe40003f35000 */
[----:B------:R-:W-:Y:S02]  /*1d0a0*/  LOP3.LUT R7, R6, 0xfffffffc, RZ, 0xc0, !PT ;  /* 0xfffffffc06077812 */ /* 0x000fe400078ec0ff */
[----:B------:R-:W-:-:S03]  /*1d0b0*/  LEA.HI R5, R5, R8, RZ, 0x5 ;  /* 0x0000000805057211 */ /* 0x000fc600078f28ff */
[----:B------:R-:W-:Y:S01]  /*1d0c0*/  IMAD.IADD R7, R8, 0x1, -R7 ;  /* 0x0000000108077824 */ /* 0x000fe200078e0a07 */
[----:B------:R-:W-:-:S04]  /*1d0d0*/  SHF.R.S32.HI R4, RZ, 0x5, R5 ;  /* 0x00000005ff047819 */ /* 0x000fc80000011405 */
[----:B------:R-:W-:Y:S01]  /*1d0e0*/  LEA R4, R4, R7, 0x8 ;  /* 0x0000000704047211 */ /* 0x000fe200078e40ff */
[----:B-1----:R-:W-:Y:S01]  /*1d0f0*/  FMUL.FTZ R16, R16, c[0x0][0x2dc] ;  /* 0x0000b70010107a20 */ /* 0x002fe20000410000 */
[----:B------:R-:W-:Y:S01]  /*1d100*/  SHF.R.S32.HI R7, RZ, 0x2, R6 ;  /* 0x00000002ff077819 */ /* 0x000fe20000011406 */
[----:B------:R-:W1:Y:S02]  /*1d110*/  @P1 MUFU.RCP R14, R9 ;  /* 0x00000009000e1308 */ /* 0x000e640000001000 */
[C---:B------:R-:W-:Y:S02]  /*1d120*/  FMUL.FTZ R146, R16.reuse, R146 ;  /* 0x0000009210927220 */ /* 0x040fe40000410000 */
[C---:B------:R-:W-:Y:S02]  /*1d130*/  FMUL.FTZ R147, R16.reuse, R147 ;  /* 0x0000009310937220 */ /* 0x040fe40000410000 */
[C---:B------:R-:W-:Y:S02]  /*1d140*/  FMUL.FTZ R154, R16.reuse, R154 ;  /* 0x0000009a109a7220 */ /* 0x040fe40000410000 */
[----:B------:R-:W-:-:S02]  /*1d150*/  FMUL.FTZ R155, R16, R155 ;  /* 0x0000009b109b7220 */ /* 0x000fc40000410000 */
[C---:B------:R-:W-:Y:S02]  /*1d160*/  FMUL.FTZ R158, R16.reuse, R158 ;  /* 0x0000009e109e7220 */ /* 0x040fe40000410000 */
[C---:B------:R-:W-:Y:S02]  /*1d170*/  FMUL.FTZ R159, R16.reuse, R159 ;  /* 0x0000009f109f7220 */ /* 0x040fe40000410000 */
[C---:B------:R-:W-:Y:S02]  /*1d180*/  FMUL.FTZ R162, R16.reuse, R162 ;  /* 0x000000a210a27220 */ /* 0x040fe40000410000 */
[----:B------:R-:W-:Y:S01]  /*1d190*/  FMUL.FTZ R163, R16, R163 ;  /* 0x000000a310a37220 */ /* 0x000fe20000410000 */
[----:B------:R-:W-:-:S04]  /*1d1a0*/  SHF.R.S32.HI R16, RZ, 0x1f, R7 ;  /* 0x0000001fff107819 */ /* 0x000fc80000011407 */
[----:B------:R-:W-:-:S04]  /*1d1b0*/  LEA.HI R16, R16, R7, RZ, 0x3 ;  /* 0x0000000710107211 */ /* 0x000fc800078f18ff */
[----:B------:R-:W-:Y:S01]  /*1d1c0*/  LOP3.LUT R16, R16, 0xfffffff8, RZ, 0xc0, !PT ;  /* 0xfffffff810107812 */ /* 0x000fe200078ec0ff */
[----:B-1----:R-:W-:-:S04]  /*1d1d0*/  FMUL.FTZ R14, R14, c[0x0][0x2dc] ;  /* 0x0000b7000e0e7a20 */ /* 0x002fc80000410000 */
[----:B------:R-:W-:Y:S01]  /*1d1e0*/  IMAD.IADD R16, R7, 0x1, -R16 ;  /* 0x0000000107107824 */ /* 0x000fe200078e0a10 */
[----:B------:R-:W-:Y:S01]  /*1d1f0*/  FSETP.NE.FTZ.AND P4, PT, R12, RZ, PT ;  /* 0x000000ff0c00720b */ /* 0x000fe20003f95000 */
[C---:B------:R-:W-:Y:S02]  /*1d200*/  FMUL.FTZ R134, R14.reuse, R134 ;  /* 0x000000860e867220 */ /* 0x040fe40000410000 */
[C---:B------:R-:W-:Y:S02]  /*1d210*/  FMUL.FTZ R135, R14.reuse, R135 ;  /* 0x000000870e877220 */ /* 0x040fe40000410000 */
[C---:B------:R-:W-:Y:S02]  /*1d220*/  FMUL.FTZ R138, R14.reuse, R138 ;  /* 0x0000008a0e8a7220 */ /* 0x040fe40000410000 */
[C---:B------:R-:W-:Y:S02]  /*1d230*/  FMUL.FTZ R139, R14.reuse, R139 ;  /* 0x0000008b0e8b7220 */ /* 0x040fe40000410000 */
[----:B------:R-:W-:-:S02]  /*1d240*/  FMUL.FTZ R142, R14, R142 ;  /* 0x0000008e0e8e7220 */ /* 0x000fc40000410000 */
[C---:B------:R-:W-:Y:S02]  /*1d250*/  FMUL.FTZ R143, R14.reuse, R143 ;  /* 0x0000008f0e8f7220 */ /* 0x040fe40000410000 */
[C---:B------:R-:W-:Y:S02]  /*1d260*/  FMUL.FTZ R150, R14.reuse, R150 ;  /* 0x000000960e967220 */ /* 0x040fe40000410000 */
[----:B------:R-:W-:Y:S01]  /*1d270*/  FMUL.FTZ R151, R14, R151 ;  /* 0x000000970e977220 */ /* 0x000fe20000410000 */
[----:B------:R-:W-:Y:S02]  /*1d280*/  LEA.HI R14, R16, R16, RZ, 0x1 ;  /* 0x00000010100e7211 */ /* 0x000fe400078f08ff */
[----:B------:R-:W-:Y:S02]  /*1d290*/  FSETP.NE.FTZ.AND P2, PT, R10, RZ, PT ;  /* 0x000000ff0a00720b */ /* 0x000fe40003f55000 */
[----:B------:R-:W-:Y:S02]  /*1d2a0*/  SHF.R.S32.HI R17, RZ, 0x1, R14 ;  /* 0x00000001ff117819 */ /* 0x000fe4000001140e */
[----:B------:R-:W-:-:S02]  /*1d2b0*/  LOP3.LUT R19, R14, 0x3fffffe, RZ, 0xc0, !PT ;  /* 0x03fffffe0e137812 */ /* 0x000fc400078ec0ff */
[----:B------:R-:W-:Y:S02]  /*1d2c0*/  SHF.L.U32 R14, R17, 0x6, RZ ;  /* 0x00000006110e7819 */ /* 0x000fe400000006ff */
[----:B------:R-:W-:Y:S01]  /*1d2d0*/  IADD3 R19, R16, -R19, RZ ;  /* 0x8000001310137210 */ /* 0x000fe20007ffe0ff */
[----:B------:R-:W1:Y:S01]  /*1d2e0*/  @P4 MUFU.RCP R15, R12 ;  /* 0x0000000c000f4308 */ /* 0x000e620000001000 */
[----:B------:R-:W-:-:S03]  /*1d2f0*/  LOP3.LUT R14, R14, 0xc0, RZ, 0xc0, !PT ;  /* 0x000000c00e0e7812 */ /* 0x000fc600078ec0ff */
[----:B------:R-:W-:Y:S01]  /*1d300*/  IMAD R4, R19, 0x10, R4 ;  /* 0x0000001013047824 */ /* 0x000fe200078e0204 */
[----:B------:R-:W-:-:S03]  /*1d310*/  LEA.HI R19, R14, R14, RZ, 0x1d ;  /* 0x0000000e0e137211 */ /* 0x000fc600078fe8ff */
[----:B------:R-:W2:Y:S01]  /*1d320*/  @P2 MUFU.RCP R13, R10 ;  /* 0x0000000a000d2308 */ /* 0x000ea20000001000 */
[----:B------:R-:W-:Y:S02]  /*1d330*/  LOP3.LUT R16, R17, 0x1, RZ, 0xc0, !PT ;  /* 0x0000000111107812 */ /* 0x000fe400078ec0ff */
[----:B------:R-:W-:Y:S02]  /*1d340*/  LEA R19, R4, R19, 0x1 ;  /* 0x0000001304137211 */ /* 0x000fe400078e08ff */
[----:B------:R-:W-:Y:S02]  /*1d350*/  ISETP.NE.U32.AND P0, PT, R16, 0x1, PT ;  /* 0x000000011000780c */ /* 0x000fe40003f05070 */
[----:B------:R-:W-:-:S04]  /*1d360*/  MOV R4, 0xfffffff0 ;  /* 0xfffffff000047802 */ /* 0x000fc80000000f00 */
[----:B------:R-:W-:Y:S02]  /*1d370*/  SEL R4, R4, 0x10, !P0 ;  /* 0x0000001004047807 */ /* 0x000fe40004000000 */
[----:B------:R-:W-:Y:S01]  /*1d380*/  LOP3.LUT P0, RZ, R17, 0x2, RZ, 0xc0, !PT ;  /* 0x0000000211ff7812 */ /* 0x000fe2000780c0ff */
[----:B-1----:R-:W-:Y:S02]  /*1d390*/  FMUL.FTZ R15, R15, c[0x0][0x2dc] ;  /* 0x0000b7000f0f7a20 */ /* 0x002fe40000410000 */
[----:B--2---:R-:W-:Y:S02]  /*1d3a0*/  FMUL.FTZ R13, R13, c[0x0][0x2dc] ;  /* 0x0000b7000d0d7a20 */ /* 0x004fe40000410000 */
[C---:B------:R-:W-:Y:S02]  /*1d3b0*/  FMUL.FTZ R144, R15.reuse, R144 ;  /* 0x000000900f907220 */ /* 0x040fe40000410000 */
[----:B------:R-:W-:Y:S02]  /*1d3c0*/  FMUL.FTZ R145, R15, R145 ;  /* 0x000000910f917220 */ /* 0x000fe40000410000 */
[----:B------:R-:W-:-:S02]  /*1d3d0*/  IMAD.SHL.U32 R19, R19, 0x2, RZ ;  /* 0x0000000213137824 */ /* 0x000fc400078e00ff */
[C---:B------:R-:W-:Y:S02]  /*1d3e0*/  FMUL.FTZ R152, R15.reuse, R152 ;  /* 0x000000980f987220 */ /* 0x040fe40000410000 */
[----:B------:R-:W-:Y:S02]  /*1d3f0*/  FMUL.FTZ R153, R15, R153 ;  /* 0x000000990f997220 */ /* 0x000fe40000410000 */
[C---:B------:R-:W-:Y:S02]  /*1d400*/  FMUL.FTZ R132, R13.reuse, R132 ;  /* 0x000000840d847220 */ /* 0x040fe40000410000 */
[C---:B------:R-:W-:Y:S02]  /*1d410*/  FMUL.FTZ R133, R13.reuse, R133 ;  /* 0x000000850d857220 */ /* 0x040fe40000410000 */
[C---:B------:R-:W-:Y:S02]  /*1d420*/  FMUL.FTZ R136, R13.reuse, R136 ;  /* 0x000000880d887220 */ /* 0x040fe40000410000 */
[----:B------:R-:W-:Y:S01]  /*1d430*/  FMUL.FTZ R137, R13, R137 ;  /* 0x000000890d897220 */ /* 0x000fe20000410000 */
[----:B------:R-:W-:Y:S01]  /*1d440*/  F2FP.BF16.PACK_AB R144, R145, R144 ;  /* 0x000000909190723e */ /* 0x000fe200000010ff */
[----:B------:R-:W-:Y:S01]  /*1d450*/  FMUL.FTZ R156, R15, R156 ;  /* 0x0000009c0f9c7220 */ /* 0x000fe20000410000 */
[----:B------:R-:W-:Y:S01]  /*1d460*/  F2FP.BF16.PACK_AB R146, R147, R146 ;  /* 0x000000929392723e */ /* 0x000fe200000010ff */
[----:B------:R-:W-:Y:S01]  /*1d470*/  FMUL.FTZ R157, R15, R157 ;  /* 0x0000009d0f9d7220 */ /* 0x000fe20000410000 */
[----:B------:R-:W-:Y:S01]  /*1d480*/  IADD3 R21, R19, 0x20, RZ ;  /* 0x0000002013157810 */ /* 0x000fe20007ffe0ff */
[----:B------:R-:W-:Y:S01]  /*1d490*/  FMUL.FTZ R160, R15, R160 ;  /* 0x000000a00fa07220 */ /* 0x000fe20000410000 */
[----:B------:R-:W-:Y:S01]  /*1d4a0*/  F2FP.BF16.PACK_AB R152, R153, R152 ;  /* 0x000000989998723e */ /* 0x000fe200000010ff */
[----:B------:R-:W-:Y:S01]  /*1d4b0*/  FMUL.FTZ R15, R15, R161 ;  /* 0x000000a10f0f7220 */ /* 0x000fe20000410000 */
[----:B------:R-:W-:Y:S01]  /*1d4c0*/  F2FP.BF16.PACK_AB R154, R155, R154 ;  /* 0x0000009a9b9a723e */ /* 0x000fe200000010ff */
[----:B------:R-:W-:Y:S01]  /*1d4d0*/  FMUL.FTZ R140, R13, R140 ;  /* 0x0000008c0d8c7220 */ /* 0x000fe20000410000 */
[----:B------:R-:W-:Y:S01]  /*1d4e0*/  IADD3 R17, R19, R4, RZ ;  /* 0x0000000413117210 */ /* 0x000fe20007ffe0ff */
[----:B------:R-:W-:Y:S01]  /*1d4f0*/  FMUL.FTZ R141, R13, R141 ;  /* 0x0000008d0d8d7220 */ /* 0x000fe20000410000 */
[----:B------:R-:W-:Y:S01]  /*1d500*/  @P0 IADD3 R21, R19, -0x20, RZ ;  /* 0xffffffe013150810 */ /* 0x000fe20007ffe0ff */
[----:B------:R-:W-:Y:S01]  /*1d510*/  FMUL.FTZ R148, R13, R148 ;  /* 0x000000940d947220 */ /* 0x000fe20000410000 */
[----:B------:R-:W-:Y:S01]  /*1d520*/  F2FP.BF16.PACK_AB R132, R133, R132 ;  /* 0x000000848584723e */ /* 0x000fe200000010ff */
[----:B------:R-:W-:Y:S01]  /*1d530*/  FMUL.FTZ R13, R13, R149 ;  /* 0x000000950d0d7220 */ /* 0x000fe20000410000 */
[----:B------:R-:W-:-:S02]  /*1d540*/  F2FP.BF16.PACK_AB R134, R135, R134 ;  /* 0x000000868786723e */ /* 0x000fc400000010ff */
[----:B------:R-:W-:Y:S02]  /*1d550*/  F2FP.BF16.PACK_AB R136, R137, R136 ;  /* 0x000000888988723e */ /* 0x000fe400000010ff */
[----:B------:R-:W-:Y:S01]  /*1d560*/  F2FP.BF16.PACK_AB R138, R139, R138 ;  /* 0x0000008a8b8a723e */ /* 0x000fe200000010ff */
[----:B------:R1:W-:Y:S01]  /*1d570*/  STS [R19], R144 ;  /* 0x0000009013007388 */ /* 0x0003e20000000800 */
[----:B------:R-:W-:Y:S02]  /*1d580*/  F2FP.BF16.PACK_AB R156, R157, R156 ;  /* 0x0000009c9d9c723e */ /* 0x000fe400000010ff */
[----:B------:R-:W-:Y:S01]  /*1d590*/  F2FP.BF16.PACK_AB R158, R159, R158 ;  /* 0x0000009e9f9e723e */ /* 0x000fe200000010ff */
[----:B------:R1:W-:Y:S01]  /*1d5a0*/  STS [R19+0x200], R146 ;  /* 0x0002009213007388 */ /* 0x0003e20000000800 */
[----:B------:R-:W-:Y:S02]  /*1d5b0*/  F2FP.BF16.PACK_AB R15, R15, R160 ;  /* 0x000000a00f0f723e */ /* 0x000fe400000010ff */
[----:B------:R-:W-:Y:S01]  /*1d5c0*/  F2FP.BF16.PACK_AB R162, R163, R162 ;  /* 0x000000a2a3a2723e */ /* 0x000fe200000010ff */
[----:B------:R1:W-:Y:S01]  /*1d5d0*/  STS [R17], R152 ;  /* 0x0000009811007388 */ /* 0x0003e20000000800 */
[----:B------:R-:W-:-:S02]  /*1d5e0*/  IADD3 R24, R4, R21, RZ ;  /* 0x0000001504187210 */ /* 0x000fc40007ffe0ff */
[----:B------:R-:W-:Y:S01]  /*1d5f0*/  F2FP.BF16.PACK_AB R140, R141, R140 ;  /* 0x0000008c8d8c723e */ /* 0x000fe200000010ff */
[----:B------:R1:W-:Y:S01]  /*1d600*/  STS [R17+0x200], R154 ;  /* 0x0002009a11007388 */ /* 0x0003e20000000800 */
[----:B------:R-:W-:Y:S02]  /*1d610*/  F2FP.BF16.PACK_AB R142, R143, R142 ;  /* 0x0000008e8f8e723e */ /* 0x000fe400000010ff */
[----:B------:R-:W-:Y:S01]  /*1d620*/  F2FP.BF16.PACK_AB R13, R13, R148 ;  /* 0x000000940d0d723e */ /* 0x000fe200000010ff */
[----:B------:R1:W-:Y:S01]  /*1d630*/  STS [R19+0x1000], R132 ;  /* 0x0010008413007388 */ /* 0x0003e20000000800 */
[----:B------:R-:W-:-:S03]  /*1d640*/  F2FP.BF16.PACK_AB R150, R151, R150 ;  /* 0x000000969796723e */ /* 0x000fc600000010ff */
[----:B------:R1:W-:Y:S04]  /*1d650*/  STS [R19+0x1200], R134 ;  /* 0x0012008613007388 */ /* 0x0003e80000000800 */
[----:B------:R1:W-:Y:S04]  /*1d660*/  STS [R17+0x1000], R136 ;  /* 0x0010008811007388 */ /* 0x0003e80000000800 */
[----:B------:R1:W-:Y:S04]  /*1d670*/  STS [R17+0x1200], R138 ;  /* 0x0012008a11007388 */ /* 0x0003e80000000800 */
[----:B------:R1:W-:Y:S04]  /*1d680*/  STS [R21], R156 ;  /* 0x0000009c15007388 */ /* 0x0003e80000000800 */
[----:B------:R1:W-:Y:S04]  /*1d690*/  STS [R21+0x200], R158 ;  /* 0x0002009e15007388 */ /* 0x0003e80000000800 */
[----:B------:R1:W-:Y:S04]  /*1d6a0*/  STS [R24], R15 ;  /* 0x0000000f18007388 */ /* 0x0003e80000000800 */
[----:B------:R1:W-:Y:S04]  /*1d6b0*/  STS [R24+0x200], R162 ;  /* 0x000200a218007388 */ /* 0x0003e80000000800 */
[----:B------:R1:W-:Y:S04]  /*1d6c0*/  STS [R21+0x1000], R140 ;  /* 0x0010008c15007388 */ /* 0x0003e80000000800 */
[----:B------:R1:W-:Y:S04]  /*1d6d0*/  STS [R21+0x1200], R142 ;  /* 0x0012008e15007388 */ /* 0x0003e80000000800 */
[----:B------:R1:W-:Y:S04]  /*1d6e0*/  STS [R24+0x1000], R13 ;  /* 0x0010000d18007388 */ /* 0x0003e80000000800 */
[----:B------:R1:W-:Y:S04]  /*1d6f0*/  STS [R24+0x1200], R150 ;  /* 0x0012009618007388 */ /* 0x0003e80000000800 */
[----:B------:R-:W-:Y:S06]  /*1d700*/  BAR.SYNC.DEFER_BLOCKING 0x0 ;  /* 0x0000000000007b1d */ /* 0x000fec0000010000 */
[----:B------:R2:W-:Y:S01]  /*1d710*/  @P4 MUFU.LG2 R4, R12 ;  /* 0x0000000c00044308 */ /* 0x0005e20000000c00 */
[----:B------:R-:W-:Y:S01]  /*1d720*/  LOP3.LUT R5, R5, 0xffffffe0, RZ, 0xc0, !PT ;  /* 0xffffffe005057812 */ /* 0x000fe200078ec0ff */
[----:B------:R1:W3:Y:S04]  /*1d730*/  LDS.128 R20, [R25] ;  /* 0x0000000019147984 */ /* 0x0002e80000000c00 */
[----:B------:R1:W4:Y:S04]  /*1d740*/  LDS.128 R16, [R25+0x800] ;  /* 0x0008000019107984 */ /* 0x0003280000000c00 */
[----:B--2---:R1:W2:Y:S04]  /*1d750*/  LDS.128 R12, [R25+0x1000] ;  /* 0x00100000190c7984 */ /* 0x0042a80000000c00 */
[----:B------:R-:W1:Y:S01]  /*1d760*/  LDS.128 R24, [R25+0x1800] ;  /* 0x0018000019187984 */ /* 0x000e620000000c00 */
[----:B------:R-:W3:Y:S01]  /*1d770*/  @P3 MUFU.LG2 R11, R11 ;  /* 0x0000000b000b3308 */ /* 0x000ee20000000c00 */
[----:B------:R-:W-:-:S07]  /*1d780*/  IADD3 R5, R8, -R5, RZ ;  /* 0x8000000508057210 */ /* 0x000fce0007ffe0ff */
[----:B------:R-:W3:Y:S01]  /*1d790*/  @P2 MUFU.LG2 R10, R10 ;  /* 0x0000000a000a2308 */ /* 0x000ee20000000c00 */
[----:B------:R-:W-:-:S07]  /*1d7a0*/  LOP3.LUT P0, RZ, R5, 0x3, RZ, 0xc0, !PT ;  /* 0x0000000305ff7812 */ /* 0x000fce000780c0ff */
[----:B------:R-:W4:Y:S01]  /*1d7b0*/  @P1 MUFU.LG2 R9, R9 ;  /* 0x0000000900091308 */ /* 0x000f220000000c00 */
[----:B------:R-:W-:Y:S02]  /*1d7c0*/  UMOV UR25, URZ ;  /* 0x0000003f00197c82 */ /* 0x000fe40008000000 */
[----:B------:R-:W-:Y:S02]  /*1d7d0*/  USHF.R.S32.HI UR5, URZ, 0x1f, UR4 ;  /* 0x0000001f3f057899 */ /* 0x000fe40008011404 */
[----:B------:R-:W-:Y:S02]  /*1d7e0*/  @!UP3 USHF.R.S32.HI UR25, URZ, 0x1f, UR19 ;  /* 0x0000001f3f19b899 */ /* 0x000fe40008011413 */
[----:B------:R-:W-:Y:S02]  /*1d7f0*/  USHF.R.S32.HI UR6, URZ, 0x1f, UR16 ;  /* 0x0000001f3f067899 */ /* 0x000fe40008011410 */
[----:B------:R-:W-:Y:S01]  /*1d800*/  UIADD3 UR4, UP2, UP1, UR4, UR24, UR16 ;  /* 0x0000001804047290 */ /* 0x000fe2000f95e010 */
[----:B---3--:R-:W-:Y:S01]  /*1d810*/  @P3 FMUL.FTZ R30, R11, 0.69314718246459960938 ;  /* 0x3f3172180b1e3820 */ /* 0x008fe20000410000 */
[----:B------:R-:W-:Y:S01]  /*1d820*/  @!UP0 UIADD3 UR7, UR21, UR15, URZ ;  /* 0x0000000f15078290 */ /* 0x000fe2000fffe03f */
[----:B------:R-:W-:Y:S01]  /*1d830*/  @P4 FMUL.FTZ R29, R4, 0.69314718246459960938 ;  /* 0x3f317218041d4820 */ /* 0x000fe20000410000 */
[----:B------:R-:W-:Y:S01]  /*1d840*/  UIADD3.X UR5, UR5, UR25, UR6, UP2, UP1 ;  /* 0x0000001905057290 */ /* 0x000fe200097e2406 */
[----:B------:R-:W-:Y:S01]  /*1d850*/  @P2 FMUL.FTZ R11, R10, 0.69314718246459960938 ;  /* 0x3f3172180a0b2820 */ /* 0x000fe20000410000 */
[----:B------:R-:W-:Y:S01]  /*1d860*/  ULDC.64 UR16, c[0x0][0x118] ;  /* 0x0000460000107ab9 */ /* 0x000fe20000000a00 */
[----:B----4-:R-:W-:Y:S01]  /*1d870*/  @P1 FMUL.FTZ R9, R9, 0.69314718246459960938 ;  /* 0x3f31721809091820 */ /* 0x010fe20000410000 */
[----:B------:R-:W-:Y:S01]  /*1d880*/  @!UP0 UMOV UR10, UR20 ;  /* 0x00000014000a8c82 */ /* 0x000fe20008000000 */
[----:B------:R-:W-:Y:S01]  /*1d890*/  BSSY B0, `(.L_x_659) ;  /* 0x000002a000007945 */ /* 0x000fe20003800000 */
[----:B------:R-:W-:Y:S01]  /*1d8a0*/  IMAD.MOV.U32 R8, RZ, RZ, 0x7f800000 ;  /* 0x7f800000ff087424 */ /* 0x000fe200078e00ff */
[----:B------:R-:W-:Y:S01]  /*1d8b0*/  MOV R28, 0x7f800000 ;  /* 0x7f800000001c7802 */ /* 0x000fe20000000f00 */
[----:B------:R-:W-:Y:S01]  /*1d8c0*/  @P4 FFMA.FTZ R8, R164, c[0x0][0x238], R29 ;  /* 0x00008e00a4084a23 */ /* 0x000fe2000001001d */
[----:B------:R-:W-:Y:S01]  /*1d8d0*/  MOV R4, 0x7f800000 ;  /* 0x7f80000000047802 */ /* 0x000fe20000000f00 */
[----:B-----5:R-:W-:Y:S01]  /*1d8e0*/  @P3 FFMA.FTZ R28, R3, c[0x0][0x238], R30 ;  /* 0x00008e00031c3a23 */ /* 0x020fe2000001001e */
[----:B------:R-:W-:Y:S01]  /*1d8f0*/  MOV R5, 0x7f800000 ;  /* 0x7f80000000057802 */ /* 0x000fe20000000f00 */
[----:B------:R-:W-:-:S02]  /*1d900*/  @P2 FFMA.FTZ R4, R2, c[0x0][0x238], R11 ;  /* 0x00008e0002042a23 */ /* 0x000fc4000001000b */
[----:B------:R-:W-:Y:S01]  /*1d910*/  @P1 FFMA.FTZ R5, R0, c[0x0][0x238], R9 ;  /* 0x00008e0000051a23 */ /* 0x000fe20000010009 */
[----:B------:R-:W-:Y:S05]  /*1d920*/  @P0 BRA `(.L_x_660) ;  /* 0x0000020000000947 */ /* 0x000fea0003800000 */
[----:B-12---:R-:W2:Y:S02]  /*1d930*/  LDL.LU R31, [R1+0x190] ;  /* 0x00019000011f7983 */ /* 0x006ea40000300800 */
        /* <DEDUP_REMOVED lines=31> */
.L_x_660:
[----:B-12---:R-:W-:Y:S05]  /*1db30*/  BSYNC B0 ;  /* 0x0000000000007941 */ /* 0x006fea0003800000 */
.L_x_659:
[----:B------:R-:W2:Y:S01]  /*1db40*/  LDL.LU.64 R28, [R1+0x1b8] ;  /* 0x0001b800011c7983 */ /* 0x000ea20000300a00 */
[----:B------:R-:W-:Y:S01]  /*1db50*/  UIMAD UR12, UR13, -0x80, UR12 ;  /* 0xffffff800d0c78a4 */ /* 0x000fe2000f8e020c */
[----:B------:R-:W-:Y:S01]  /*1db60*/  BSSY B0, `(.L_x_661) ;  /* 0x0000020000007945 */ /* 0x000fe20003800000 */
[----:B------:R-:W-:Y:S01]  /*1db70*/  USHF.R.S32.HI UR6, URZ, 0x1f, UR14 ;  /* 0x0000001f3f067899 */ /* 0x000fe2000801140e */
[----:B------:R-:W1:Y:S01]  /*1db80*/  S2R R5, SR_TID.X ;  /* 0x0000000000057919 */ /* 0x000e620000002100 */
[----:B------:R-:W-:Y:S02]  /*1db90*/  ULDC.64 UR4, c[0x0][0x1f0] ;  /* 0x00007c0000047ab9 */ /* 0x000fe40000000a00 */
[----:B------:R-:W-:-:S04]  /*1dba0*/  UIMAD UR4, UR6, UR4, URZ ;  /* 0x00000004060472a4 */ /* 0x000fc8000f8e023f */
[----:B------:R-:W-:Y:S01]  /*1dbb0*/  UIMAD UR4, UR14, UR5, UR4 ;  /* 0x000000050e0472a4 */ /* 0x000fe2000f8e0204 */
[----:B-1----:R-:W-:-:S04]  /*1dbc0*/  SHF.R.S32.HI R0, RZ, 0x1f, R5 ;  /* 0x0000001fff007819 */ /* 0x002fc80000011405 */
[----:B------:R-:W-:Y:S02]  /*1dbd0*/  LEA.HI R3, R0, R5, RZ, 0x2 ;  /* 0x0000000500037211 */ /* 0x000fe400078f10ff */
[----:B------:R-:W1:Y:S02]  /*1dbe0*/  S2R R0, SR_CTAID.Z ;  /* 0x0000000000007919 */ /* 0x000e640000002700 */
        /* <DEDUP_REMOVED lines=11> */
[----:B-1----:R-:W-:-:S04]  /*1dca0*/  IMAD.WIDE.U32 R4, R0, c[0x0][0x1f0], R4 ;  /* 0x00007c0000047a25 */ /* 0x002fc800078e0004 */
        /* <DEDUP_REMOVED lines=11> */
.L_x_662:
[----:B------:R-:W-:Y:S05]  /*1dd60*/  BSYNC B0 ;  /* 0x0000000000007941 */ /* 0x000fea0003800000 */
.L_x_661:
[----:B------:R-:W-:Y:S01]  /*1dd70*/  LEA.HI.SX32 R0, R6, 0x20, 0x1e ;  /* 0x0000002006007811 */ /* 0x000fe200078ff2ff */
[----:B------:R-:W-:Y:S03]  /*1dd80*/  BSSY B0, `(.L_x_663) ;  /* 0x000000e000007945 */ /* 0x000fe60003800000 */
[----:B------:R-:W-:-:S13]  /*1dd90*/  ISETP.GE.OR P0, PT, R0, UR12, P1 ;  /* 0x0000000c00007c0c */ /* 0x000fda0008f06670 */
[----:B------:R-:W-:Y:S05]  /*1dda0*/  @P0 BRA `(.L_x_664) ;  /* 0x000000b000000947 */ /* 0x000fea0003800000 */
[----:B------:R-:W-:Y:S01]  /*1ddb0*/  IADD3 R2, P0, R8, 0x20, RZ ;  /* 0x0000002008027810 */ /* 0x000fe20007f1e0ff */
[----:B-1----:R-:W-:Y:S01]  /*1ddc0*/  IMAD.MOV.U32 R20, RZ, RZ, R4 ;  /* 0x000000ffff147224 */ /* 0x002fe200078e0004 */
        /* <DEDUP_REMOVED lines=9> */
.L_x_664:
[----:B------:R-:W-:Y:S05]  /*1de60*/  BSYNC B0 ;  /* 0x0000000000007941 */ /* 0x000fea0003800000 */
.L_x_663:
[----:B------:R-:W-:Y:S01]  /*1de70*/  LEA.HI.SX32 R0, R6, 0x40, 0x1e ;  /* 0x0000004006007811 */ /* 0x000fe200078ff2ff */
[----:B------:R-:W-:Y:S03]  /*1de80*/  BSSY B0, `(.L_x_665) ;  /* 0x000000e000007945 */ /* 0x000fe60003800000 */
[----:B------:R-:W-:-:S13]  /*1de90*/  ISETP.GE.OR P0, PT, R0, UR12, P1 ;  /* 0x0000000c00007c0c */ /* 0x000fda0008f06670 */
        /* <DEDUP_REMOVED lines=12> */
.L_x_666:
[----:B------:R-:W-:Y:S05]  /*1df60*/  BSYNC B0 ;  /* 0x0000000000007941 */ /* 0x000fea0003800000 */
.L_x_665:
[----:B------:R-:W-:-:S04]  /*1df70*/  LEA.HI.SX32 R6, R6, 0x60, 0x1e ;  /* 0x0000006006067811 */ /* 0x000fc800078ff2ff */
[----:B------:R-:W-:-:S13]  /*1df80*/  ISETP.GE.OR P1, PT, R6, UR12, P1 ;  /* 0x0000000c06007c0c */ /* 0x000fda0008f26670 */
[----:B------:R-:W-:Y:S05]  /*1df90*/  @P1 EXIT ;  /* 0x000000000000194d */ /* 0x000fea0003800000 */
[----:B------:R-:W-:Y:S02]  /*1dfa0*/  IADD3 R0, P0, R8, 0x60, RZ ;  /* 0x0000006008007810 */ /* 0x000fe40007f1e0ff */
[----:B------:R-:W-:Y:S02]  /*1dfb0*/  MOV R5, R11 ;  /* 0x0000000b00057202 */ /* 0x000fe40000000f00 */
[----:B------:R-:W-:-:S03]  /*1dfc0*/  IADD3.X R8, RZ, R9, RZ, P0, !PT ;  /* 0x00000009ff087210 */ /* 0x000fc600007fe4ff */
[----:B------:R-:W-:-:S04]  /*1dfd0*/  IMAD.WIDE.U32 R4, R0, c[0x0][0x1e8], R4 ;  /* 0x00007a0000047a25 */ /* 0x000fc800078e0004 */
[----:B-1----:R-:W-:Y:S01]  /*1dfe0*/  IMAD R3, R8, c[0x0][0x1e8], RZ ;  /* 0x00007a0008037a24 */ /* 0x002fe200078e02ff */
[----:B------:R-:W-:-:S03]  /*1dff0*/  LEA R2, P0, R4, c[0x0][0x1d0], 0x1 ;  /* 0x0000740004027a11 */ /* 0x000fc600078008ff */
[----:B------:R-:W-:-:S05]  /*1e000*/  IMAD R3, R0, c[0x0][0x1ec], R3 ;  /* 0x00007b0000037a24 */ /* 0x000fca00078e0203 */
[----:B------:R-:W-:-:S04]  /*1e010*/  IADD3 R3, R5, R3, RZ ;  /* 0x0000000305037210 */ /* 0x000fc80007ffe0ff */
[----:B------:R-:W-:-:S05]  /*1e020*/  LEA.HI.X R3, R4, c[0x0][0x1d4], R3, 0x1, P0 ;  /* 0x0000750004037a11 */ /* 0x000fca00000f0c03 */
[----:B------:R-:W-:Y:S01]  /*1e030*/  STG.E.128 [R2.64], R24 ;  /* 0x0000001802007986 */ /* 0x000fe2000c101d10 */
[----:B------:R-:W-:Y:S05]  /*1e040*/  EXIT ;  /* 0x000000000000794d */ /* 0x000fea0003800000 */
.L_x_625:
[----:B------:R-:W1:Y:S01]  /*1e050*/  S2R R3, SR_TID.X ;  /* 0x0000000000037919 */ /* 0x000e620000002100 */
[----:B------:R-:W-:Y:S01]  /*1e060*/  UISETP.NE.AND UP3, UPT, UR8, -0x1, UPT ;  /* 0xffffffff0800788c */ /* 0x000fe2000bf65270 */
[----:B------:R-:W-:Y:S01]  /*1e070*/  IMAD.U32 R15, RZ, RZ, UR9 ;  /* 0x00000009ff0f7e24 */ /* 0x000fe2000f8e00ff */
[----:B------:R-:W-:Y:S01]  /*1e080*/  USHF.R.S32.HI UR11, URZ, 0x1f, UR14 ;  /* 0x0000001f3f0b7899 */ /* 0x000fe2000801140e */
[----:B------:R-:W-:Y:S01]  /*1e090*/  BSSY B0, `(.L_x_667) ;  /* 0x0000047000007945 */ /* 0x000fe20003800000 */
[----:B------:R-:W-:Y:S02]  /*1e0a0*/  ULDC.64 UR4, c[0x0][0x1f0] ;  /* 0x00007c0000047ab9 */ /* 0x000fe40000000a00 */
[----:B------:R-:W-:Y:S02]  /*1e0b0*/  ULDC.64 UR6, c[0x0][0x1e8] ;  /* 0x00007a0000067ab9 */ /* 0x000fe40000000a00 */
[----:B------:R-:W-:-:S02]  /*1e0c0*/  UIMAD UR4, UR11, UR4, URZ ;  /* 0x000000040b0472a4 */ /* 0x000fc4000f8e023f */
[----:B------:R-:W-:Y:S02]  /*1e0d0*/  ULDC UR15, c[0x0][0x214] ;  /* 0x00008500000f7ab9 */ /* 0x000fe40000000800 */
[----:B------:R-:W-:Y:S02]  /*1e0e0*/  @UP3 UIMAD.WIDE.U32 UR16, UR8, UR6, URZ ;  /* 0x00000006081032a5 */ /* 0x000fe4000f8e003f */
[----:B------:R-:W-:Y:S02]  /*1e0f0*/  ULDC.U8 UR11, c[0x0][0x329] ;  /* 0x0000ca40000b7ab9 */ /* 0x000fe40000000000 */
[----:B------:R-:W-:Y:S02]  /*1e100*/  UISETP.NE.AND UP2, UPT, UR11, URZ, UPT ;  /* 0x0000003f0b00728c */ /* 0x000fe4000bf45270 */
[----:B------:R-:W-:Y:S02]  /*1e110*/  @UP3 UIMAD UR7, UR8, UR7, UR17 ;  /* 0x00000007080732a4 */ /* 0x000fe4000f8e0211 */
[----:B------:R-:W-:-:S02]  /*1e120*/  @!UP3 USHF.R.S32.HI UR18, URZ, 0x1f, UR13 ;  /* 0x0000001f3f12b899 */ /* 0x000fc4000801140d */
[----:B------:R-:W-:Y:S01]  /*1e130*/  UIMAD UR6, UR14, UR5, UR4 ;  /* 0x000000050e0672a4 */ /* 0x000fe2000f8e0204 */
[----:B-1----:R-:W-:Y:S01]  /*1e140*/  LEA.HI R8, R10, R3, RZ, 0x2 ;  /* 0x000000030a087211 */ /* 0x002fe200078f10ff */
[----:B------:R-:W-:Y:S01]  /*1e150*/  ULDC.U8 UR17, c[0x0][0x328] ;  /* 0x0000ca0000117ab9 */ /* 0x000fe20000000000 */
[----:B------:R-:W1:Y:S01]  /*1e160*/  S2R R10, SR_CTAID.Z ;  /* 0x00000000000a7919 */ /* 0x000e620000002700 */
[----:B------:R-:W-:Y:S01]  /*1e170*/  ULDC.64 UR4, c[0x0][0x1e0] ;  /* 0x0000780000047ab9 */ /* 0x000fe20000000a00 */
[----:B------:R-:W-:Y:S01]  /*1e180*/  LOP3.LUT R6, R8, 0xfffffffc, RZ, 0xc0, !PT ;  /* 0xfffffffc08067812 */ /* 0x000fe200078ec0ff */
[----:B------:R-:W-:Y:S01]  /*1e190*/  UISETP.NE.AND UP4, UPT, UR17, URZ, UPT ;  /* 0x0000003f1100728c */ /* 0x000fe2000bf85270 */
[----:B------:R-:W-:Y:S01]  /*1e1a0*/  SHF.R.S32.HI R8, RZ, 0x2, R8 ;  /* 0x00000002ff087819 */ /* 0x000fe20000011408 */
[----:B------:R-:W-:Y:S02]  /*1e1b0*/  @!UP3 UIMAD UR18, UR18, UR4, URZ ;  /* 0x000000041212b2a4 */ /* 0x000fe4000f8e023f */
[----:B------:R-:W-:Y:S01]  /*1e1c0*/  @UP3 UMOV UR19, UR16 ;  /* 0x0000001000133c82 */ /* 0x000fe20008000000 */
[----:B------:R-:W-:Y:S01]  /*1e1d0*/  IMAD.IADD R6, R3, 0x1, -R6 ;  /* 0x0000000103067824 */ /* 0x000fe200078e0a06 */
[----:B------:R-:W-:Y:S01]  /*1e1e0*/  UISETP.EQ.AND UP4, UPT, UR11, URZ, UP4 ;  /* 0x0000003f0b00728c */ /* 0x000fe2000a782270 */
[----:B------:R-:W-:Y:S01]  /*1e1f0*/  SHF.R.S32.HI R9, RZ, 0x1f, R8 ;  /* 0x0000001fff097819 */ /* 0x000fe20000011408 */
[----:B------:R-:W-:Y:S01]  /*1e200*/  @!UP2 UISETP.NE.AND UP1, UPT, UR17, URZ, UPT ;  /* 0x0000003f1100a28c */ /* 0x000fe2000bf25270 */
[----:B------:R-:W-:Y:S01]  /*1e210*/  IMAD.SHL.U32 R0, R6, 0x8, RZ ;  /* 0x0000000806007824 */ /* 0x000fe200078e00ff */
[----:B------:R-:W-:-:S02]  /*1e220*/  @!UP3 UIMAD UR18, UR13, UR5, UR18 ;  /* 0x000000050d12b2a4 */ /* 0x000fc4000f8e0212 */
[----:B------:R-:W-:Y:S01]  /*1e230*/  @UP2 ULDC UR16, c[0x0][0x210] ;  /* 0x0000840000102ab9 */ /* 0x000fe20000000800 */
[----:B------:R-:W-:Y:S01]  /*1e240*/  IMAD.WIDE R14, R15, 0x80, R8 ;  /* 0x000000800f0e7825 */ /* 0x000fe200078e0208 */
[----:B------:R-:W-:Y:S01]  /*1e250*/  @!UP3 UIMAD.WIDE.U32 UR20, UR13, UR4, URZ ;  /* 0x000000040d14b2a5 */ /* 0x000fe2000f8e003f */
[----:B------:R-:W-:Y:S01]  /*1e260*/  ISETP.GE.AND P1, PT, R0, c[0x0][0x220], PT ;  /* 0x0000880000007a0c */ /* 0x000fe20003f26270 */
[----:B------:R-:W-:Y:S02]  /*1e270*/  ULDC UR5, c[0x0][0x234] ;  /* 0x00008d0000057ab9 */ /* 0x000fe40000000800 */
[----:B------:R-:W-:Y:S02]  /*1e280*/  @UP2 UIMAD UR16, UR16, UR15, URZ ;  /* 0x0000000f101022a4 */ /* 0x000fe4000f8e023f */
[----:B------:R-:W-:Y:S02]  /*1e290*/  UISETP.NE.OR UP0, UPT, UR8, -0x1, !UP4 ;  /* 0xffffffff0800788c */ /* 0x000fe4000e705670 */
[----:B------:R-:W-:-:S02]  /*1e2a0*/  @!UP2 USEL UR16, UR15, UR5, !UP1 ;  /* 0x000000050f10a287 */ /* 0x000fc4000c800000 */
[----:B------:R-:W-:Y:S02]  /*1e2b0*/  ULDC UR4, c[0x0][0x1c0] ;  /* 0x0000700000047ab9 */ /* 0x000fe40000000800 */
[----:B------:R-:W-:Y:S02]  /*1e2c0*/  @UP2 UMOV UR22, 0x1 ;  /* 0x0000000100162882 */ /* 0x000fe40000000000 */
[----:B------:R-:W-:Y:S02]  /*1e2d0*/  @!UP2 UIMAD UR22, UR16, UR4, URZ ;  /* 0x000000041016a2a4 */ /* 0x000fe4000f8e023f */
[----:B------:R-:W-:Y:S02]  /*1e2e0*/  @!UP3 UMOV UR19, UR20 ;  /* 0x000000140013bc82 */ /* 0x000fe40008000000 */
[----:B------:R-:W-:Y:S01]  /*1e2f0*/  @!UP3 UIADD3 UR7, UR21, UR18, URZ ;  /* 0x000000121507b290 */ /* 0x000fe2000fffe03f */
[----:B------:R-:W-:Y:S01]  /*1e300*/  IADD3 R2, P0, R0, UR19, RZ ;  /* 0x0000001300027c10 */ /* 0x000fe2000ff1e0ff */
[----:B------:R-:W-:-:S02]  /*1e310*/  UIADD3 UR12, -UR10, UR12, URZ ;  /* 0x0000000c0a0c7290 */ /* 0x000fc4000fffe13f */
        /* <DEDUP_REMOVED lines=30> */
.L_x_668:
[----:B------:R-:W-:Y:S05]  /*1e500*/  BSYNC B0 ;  /* 0x0000000000007941 */ /* 0x000fea0003800000 */
.L_x_667:
        /* <DEDUP_REMOVED lines=16> */
.L_x_670:
[----:B------:R-:W-:Y:S05]  /*1e610*/  BSYNC B0 ;  /* 0x0000000000007941 */ /* 0x000fea0003800000 */
.L_x_669:
        /* <DEDUP_REMOVED lines=16> */
.L_x_672:
[----:B------:R-:W-:Y:S05]  /*1e720*/  BSYNC B0 ;  /* 0x0000000000007941 */ /* 0x000fea0003800000 */
.L_x_671:
        /* <DEDUP_REMOVED lines=15> */
.L_x_674:
[----:B------:R-:W-:Y:S05]  /*1e820*/  BSYNC B0 ;  /* 0x0000000000007941 */ /* 0x000fea0003800000 */
.L_x_673:
        /* <DEDUP_REMOVED lines=26> */
[----:B-1----:R-:W-:Y:S02]  /*1e9d0*/  IMAD R0, R2, UR23, RZ ;  /* 0x0000001702007c24 */ /* 0x002fe4000f8e02ff */
[----:B------:R-:W-:-:S03]  /*1e9e0*/  IMAD.MOV.U32 R5, RZ, RZ, 0x7f800000 ;  /* 0x7f800000ff057424 */ /* 0x000fc600078e00ff */
[----:B------:R-:W-:-:S04]  /*1e9f0*/  IADD3 R3, P0, R0, UR10, RZ ;  /* 0x0000000a00037c10 */ /* 0x000fc8000ff1e0ff */
[----:B------:R-:W-:Y:S02]  /*1ea00*/  LEA.HI.X.SX32 R0, R0, UR4, 0x1, P0 ;  /* 0x0000000400007c11 */ /* 0x000fe400080f0eff */
[----:B------:R-:W-:-:S04]  /*1ea10*/  LEA R2, P0, R3, c[0x0][0x200], 0x2 ;  /* 0x0000800003027a11 */ /* 0x000fc800078010ff */
[----:B------:R-:W-:-:S05]  /*1ea20*/  LEA.HI.X R3, R3, c[0x0][0x204], R0, 0x2, P0 ;  /* 0x0000810003037a11 */ /* 0x000fca00000f1400 */
[----:B------:R-:W-:Y:S01]  /*1ea30*/  STG.E [R2.64], R5 ;  /* 0x0000000502007986 */ /* 0x000fe2000c101906 */
[----:B------:R-:W-:Y:S05]  /*1ea40*/  EXIT ;  /* 0x000000000000794d */ /* 0x000fea0003800000 */
.L_x_675:
        /* <DEDUP_REMOVED lines=11> */
.L_x_1140:


//--------------------- .text._ZN5flash16flash_fwd_kernelI23Flash_fwd_kernel_traitsILi32ELi128ELi128ELi4ELb0ELb0EN7cutlass10bfloat16_tE19Flash_kernel_traitsILi32ELi128ELi128ELi4ES3_EELb0ELb0ELb0ELb1ELb0ELb0ELb1ELb0EEEvNS_16Flash_fwd_paramsE --------------------------
	.section	.text._ZN5flash16flash_fwd_kernelI23Flash_fwd_kernel_traitsILi32ELi128ELi128ELi4ELb0ELb0EN7cutlass10bfloat16_tE19Flash_kernel_traitsILi32ELi128ELi128ELi4ES3_EELb0ELb0ELb0ELb1ELb0ELb0ELb1ELb0EEEvNS_16Flash_fwd_paramsE,"ax",@progbits
	.sectioninfo	@"SHI_REGISTERS=255"
	.align	128
        .global         _ZN5flash16flash_fwd_kernelI23Flash_fwd_kernel_traitsILi32ELi128ELi128ELi4ELb0ELb0EN7cutlass10bfloat16_tE19Flash_kernel_traitsILi32ELi128ELi128ELi4ES3_EELb0ELb0ELb0ELb1ELb0ELb0ELb1ELb0EEEvNS_16Flash_fwd_paramsE
        .type           _ZN5flash16flash_fwd_kernelI23Flash_fwd_kernel_traitsILi32ELi128ELi128ELi4ELb0ELb0EN7cutlass10bfloat16_tE19Flash_kernel_traitsILi32ELi128ELi128ELi4ES3_EELb0ELb0ELb0ELb1ELb0ELb0ELb1ELb0EEEvNS_16Flash_fwd_paramsE,@function
        .size           _ZN5flash16flash_fwd_kernelI23Flash_fwd_kernel_traitsILi32ELi128ELi128ELi4ELb0ELb0EN7cutlass10bfloat16_tE19Flash_kernel_traitsILi32ELi128ELi128ELi4ES3_EELb0ELb0ELb0ELb1ELb0ELb0ELb1ELb0EEEvNS_16Flash_fwd_paramsE,(.L_x_1141 - _ZN5flash16flash_fwd_kernelI23Flash_fwd_kernel_traitsILi32ELi128ELi128ELi4ELb0ELb0EN7cutlass10bfloat16_tE19Flash_kernel_traitsILi32ELi128ELi128ELi4ES3_EELb0ELb0ELb0ELb1ELb0ELb0ELb1ELb0EEEvNS_16Flash_fwd_paramsE)
        .other          _ZN5flash16flash_fwd_kernelI23Flash_fwd_kernel_traitsILi32ELi128ELi128ELi4ELb0ELb0EN7cutlass10bfloat16_tE19Flash_kernel_traitsILi32ELi128ELi128ELi4ES3_EELb0ELb0ELb0ELb1ELb0ELb0ELb1ELb0EEEvNS_16Flash_fwd_paramsE,@"STO_CUDA_ENTRY STV_DEFAULT"
_ZN5flash16flash_fwd_kernelI23Flash_fwd_kernel_traitsILi32ELi128ELi128ELi4ELb0ELb0EN7cutlass10bfloat16_tE19Flash_kernel_traitsILi32ELi128ELi128ELi4ES3_EELb0ELb0ELb0ELb1ELb0ELb0ELb1ELb0EEEvNS_16Flash_fwd_paramsE:
.text._ZN5flash16flash_fwd_kernelI23Flash_fwd_kernel_traitsILi32ELi128ELi128ELi4ELb0ELb0EN7cutlass10bfloat16_tE19Flash_kernel_traitsILi32ELi128ELi128ELi4ES3_EELb0ELb0ELb0ELb1ELb0ELb0ELb1ELb0EEEvNS_16Flash_fwd_paramsE:
        /* <DEDUP_REMOVED lines=17> */
[----:B------:R-:W2:Y:S04]  /*0110*/  @P2 LDG.E R229, [R6.64] ;  /* 0x0000000606e52981 */ /* 0x000ea8000c1e1900 */
[----:B------:R-:W2:Y:S01]  /*0120*/  @P2 LDG.E R2, [R6.64+0x4] ;  /* 0x0000040606022981 */ /* 0x000ea2000c1e1900 */
[----:B------:R-:W-:Y:S02]  /*0130*/  IMAD.MOV.U32 R0, RZ, RZ, RZ ;  /* 0x000000ffff007224 */ /* 0x000fe400078e00ff */
[----:B------:R-:W-:-:S04]  /*0140*/  @P0 IMAD.WIDE R12, R17, R4, c[0x0][0x250] ;  /* 0x00009400110c0625 */ /* 0x000fc800078e0204 */
[----:B------:R1:W5:Y:S04]  /*0150*/  @!P1 LDG.E R9, [R10.64] ;  /* 0x000000060a099981 */ /* 0x000368000c1e1900 */
[----:B------:R1:W5:Y:S01]  /*0160*/  @P0 LDG.E R0, [R12.64] ;  /* 0x000000060c000981 */ /* 0x000362000c1e1900 */
[----:B------:R-:W-:-:S03]  /*0170*/  ISETP.NE.U32.AND P0, PT, RZ, c[0x0][0x248], PT ;  /* 0x00009200ff007a0c */ /* 0x000fc60003f05070 */
[----:B------:R-:W3:Y:S04]  /*0180*/  S2R R251, SR_CTAID.X ;  /* 0x0000000000fb7919 */ /* 0x000ee80000002500 */
[----:B------:R-:W4:Y:S04]  /*0190*/  S2R R18, SR_CTAID.Z ;  /* 0x0000000000127919 */ /* 0x000f280000002700 */
[----:B------:R-:W1:Y:S01]  /*01a0*/  S2R R178, SR_TID.X ;  /* 0x0000000000b27919 */ /* 0x000e620000002100 */
[----:B------:R-:W-:Y:S01]  /*01b0*/  ISETP.NE.AND.EX P0, PT, RZ, c[0x0][0x24c], PT, P0 ;  /* 0x00009300ff007a0c */ /* 0x000fe20003f05300 */
[----:B--2---:R-:W-:-:S02]  /*01c0*/  @P2 IMAD.IADD R7, R2, 0x1, -R229 ;  /* 0x0000000102072824 */ /* 0x004fc400078e0ae5 */
[----:B------:R-:W-:-:S10]  /*01d0*/  @!P2 IMAD.MOV.U32 R7, RZ, RZ, c[0x0][0x214] ;  /* 0x00008500ff07a624 */ /* 0x000fd400078e00ff */
[----:B------:R-:W-:Y:S05]  /*01e0*/  @!P0 BRA `(.L_x_676) ;  /* 0x0000004000008947 */ /* 0x000fea0003800000 */
[----:B-1-34-:R-:W2:Y:S02]  /*01f0*/  @P3 LDG.E R2, [R10.64+0x4] ;  /* 0x000004060a023981 */ /* 0x01aea4000c1e1900 */
[----:B--2--5:R-:W-:-:S06]  /*0200*/  @P3 IADD3 R2, R2, -R9, RZ ;  /* 0x8000000902023210 */ /* 0x024fcc0007ffe0ff */
[----:B------:R1:W5:Y:S01]  /*0210*/  @!P3 LDG.E R2, [R10.64] ;  /* 0x000000060a02b981 */ /* 0x000362000c1e1900 */
[----:B------:R-:W-:Y:S05]  /*0220*/  BRA `(.L_x_677) ;  /* 0x0000001000007947 */ /* 0x000fea0003800000 */
.L_x_676:
[----:B-1-34-:R-:W-:Y:S02]  /*0230*/  MOV R2, c[0x0][0x218] ;  /* 0x0000860000027a02 */ /* 0x01afe40000000f00 */
.L_x_677:
        /* <DEDUP_REMOVED lines=17> */
[----:B------:R-:W-:Y:S01]  /*0350*/  @!P1 SHF.R.S32.HI R2, RZ, 0x1f, R17 ;  /* 0x0000001fff029819 */ /* 0x000fe20000011411 */
[----:B-1----:R-:W-:Y:S01]  /*0360*/  @P1 IMAD.WIDE.U32 R10, R229, c[0x0][0x190], RZ ;  /* 0x00006400e50a1a25 */ /* 0x002fe200078e00ff */
        /* <DEDUP_REMOVED lines=20> */
.L_x_679:
[----:B------:R-:W-:Y:S01]  /*04b0*/  IABS R5, c[0x0][0x1c8] ;  /* 0x0000720000057a13 */ /* 0x000fe20000000000 */
[----:B------:R-:W-:-:S03]  /*04c0*/  @P0 IMAD.IADD R9, R0, 0x1, R9 ;  /* 0x0000000100090824 */ /* 0x000fc600078e0209 */
[----:B------:R-:W1:Y:S01]  /*04d0*/  I2F.RP R8, R5 ;  /* 0x0000000500087306 */ /* 0x000e620000209400 */
[----:B------:R-:W-:-:S04]  /*04e0*/  @P0 IMAD.WIDE.U32 R22, R9, c[0x0][0x1a0], RZ ;  /* 0x0000680009160a25 */ /* 0x000fc800078e00ff */
[----:B------:R-:W-:-:S03]  /*04f0*/  @P0 IMAD R9, R9, c[0x0][0x1a4], R23 ;  /* 0x0000690009090a24 */ /* 0x000fc600078e0217 */
        /* <DEDUP_REMOVED lines=18> */
[----:B------:R-:W-:-:S07]  /*0620*/  ISETP.GE.AND P1, PT, R2, RZ, PT ;  /* 0x000000ff0200720c */ /* 0x000fce0003f26270 */
[----:B------:R-:W-:-:S06]  /*0630*/  @P3 IADD3 R236, R236, 0x1, RZ ;  /* 0x00000001ecec3810 */ /* 0x000fcc0007ffe0ff */
        /* <DEDUP_REMOVED lines=13> */
.L_x_680:
[----:B------:R-:W-:Y:S01]  /*0710*/  SHF.R.S32.HI R13, RZ, 0x1f, R178 ;  /* 0x0000001fff0d7819 */ /* 0x000fe200000114b2 */
[----:B------:R-:W-:Y:S01]  /*0720*/  IMAD.IADD R226, R7, 0x1, -R176 ;  /* 0x0000000107e27824 */ /* 0x000fe200078e0ab0 */
[----:B------:R-:W-:Y:S01]  /*0730*/  BSSY B0, `(.L_x_681) ;  /* 0x0000031000007945 */ /* 0x000fe20003800000 */
[----:B------:R-:W-:Y:S01]  /*0740*/  IMAD R27, R19, c[0x0][0x1a8], RZ ;  /* 0x00006a00131b7a24 */ /* 0x000fe200078e02ff */
[CC--:B------:R-:W-:Y:S02]  /*0750*/  LEA.HI R11, R13.reuse, R178.reuse, RZ, 0x2 ;  /* 0x000000b20d0b7211 */ /* 0x0c0fe400078f10ff */
[----:B------:R-:W-:Y:S01]  /*0760*/  LEA.HI R14, R13, R178, RZ, 0x3 ;  /* 0x000000b20d0e7211 */ /* 0x000fe200078f18ff */
[----:B------:R-:W-:Y:S01]  /*0770*/  IMAD R27, R18, c[0x0][0x1ac], R27 ;  /* 0x00006b00121b7a24 */ /* 0x000fe200078e021b */
[----:B------:R-:W-:Y:S02]  /*0780*/  LOP3.LUT R5, R11, 0xfffffffc, RZ, 0xc0, !PT ;  /* 0xfffffffc0b057812 */ /* 0x000fe400078ec0ff */
[----:B------:R-:W-:-:S02]  /*0790*/  SHF.R.S32.HI R20, RZ, 0x2, R11 ;  /* 0x00000002ff147819 */ /* 0x000fc4000001140b */
[----:B------:R-:W-:Y:S01]  /*07a0*/  SHF.R.S32.HI R8, RZ, 0x3, R14 ;  /* 0x00000003ff087819 */ /* 0x000fe2000001140e */
[----:B------:R-:W-:Y:S01]  /*07b0*/  IMAD.IADD R248, R178, 0x1, -R5 ;  /* 0x00000001b2f87824 */ /* 0x000fe200078e0a05 */
[----:B------:R-:W-:Y:S02]  /*07c0*/  LEA.HI R11, R11, R20, RZ, 0x1 ;  /* 0x000000140b0b7211 */ /* 0x000fe400078f08ff */
[----:B------:R-:W-:Y:S01]  /*07d0*/  LEA.HI R25, R13, R178, RZ, 0x5 ;  /* 0x000000b20d197211 */ /* 0x000fe200078f28ff */
[----:B------:R-:W-:Y:S01]  /*07e0*/  IMAD.SHL.U32 R248, R248, 0x8, RZ ;  /* 0x00000008f8f87824 */ /* 0x000fe200078e00ff */
[----:B------:R-:W-:Y:S01]  /*07f0*/  LOP3.LUT R11, R11, 0x7fffffe, RZ, 0xc0, !PT ;  /* 0x07fffffe0b0b7812 */ /* 0x000fe200078ec0ff */
[----:B------:R-:W-:Y:S01]  /*0800*/  IMAD.SHL.U32 R5, R8, 0x40, RZ ;  /* 0x0000004008057824 */ /* 0x000fe200078e00ff */
[----:B------:R-:W-:Y:S02]  /*0810*/  SHF.R.S32.HI R232, RZ, 0x5, R25 ;  /* 0x00000005ffe87819 */ /* 0x000fe40000011419 */
[----:B------:R-:W-:Y:S01]  /*0820*/  IADD3 R10, P0, R248, R10, RZ ;  /* 0x0000000af80a7210 */ /* 0x000fe20007f1e0ff */
[----:B------:R-:W-:Y:S01]  /*0830*/  IMAD.IADD R11, R20, 0x1, -R11 ;  /* 0x00000001140b7824 */ /* 0x000fe200078e0a0b */
[----:B------:R-:W-:-:S02]  /*0840*/  SHF.R.S32.HI R249, RZ, 0x1f, R248 ;  /* 0x0000001ffff97819 */ /* 0x000fc400000114f8 */
[----:B------:R-:W-:Y:S01]  /*0850*/  LOP3.LUT R5, R5, 0xc0, RZ, 0xc0, !PT ;  /* 0x000000c005057812 */ /* 0x000fe200078ec0ff */
[----:B------:R-:W-:Y:S01]  /*0860*/  IMAD R230, R232, 0x8, R11 ;  /* 0x00000008e8e67824 */ /* 0x000fe200078e020b */
[----:B------:R-:W-:Y:S01]  /*0870*/  SHF.R.S32.HI R21, RZ, 0x1f, R20 ;  /* 0x0000001fff157819 */ /* 0x000fe20000011414 */
[----:B------:R-:W-:Y:S01]  /*0880*/  IMAD.X R11, R249, 0x1, R3, P0 ;  /* 0x00000001f90b7824 */ /* 0x000fe200000e0603 */
[----:B------:R-:W-:Y:S02]  /*0890*/  ISETP.GE.AND P0, PT, R20, R226, PT ;  /* 0x000000e21400720c */ /* 0x000fe40003f06270 */
[----:B------:R-:W-:Y:S01]  /*08a0*/  LOP3.LUT R0, R5, 0x18, R248, 0xf8, !PT ;  /* 0x0000001805007812 */ /* 0x000fe200078ef8f8 */
[----:B------:R-:W-:Y:S01]  /*08b0*/  IMAD.WIDE.U32 R10, R18, c[0x0][0x1a8], R10 ;  /* 0x00006a00120a7a25 */ /* 0x000fe200078e000a */
[----:B------:R-:W-:Y:S02]  /*08c0*/  SHF.R.U32.HI R5, RZ, 0x3, R5 ;  /* 0x00000003ff057819 */ /* 0x000fe40000011605 */
[----:B------:R-:W-:Y:S01]  /*08d0*/  SHF.R.S32.HI R225, RZ, 0x1f, R236 ;  /* 0x0000001fffe17819 */ /* 0x000fe200000114ec */
[----:B------:R-:W-:Y:S01]  /*08e0*/  IMAD.WIDE R250, R251, 0x80, R20 ;  /* 0x00000080fbfa7825 */ /* 0x000fe200078e0214 */
[----:B------:R-:W-:-:S03]  /*08f0*/  LOP3.LUT R5, R0, R5, RZ, 0x3c, !PT ;  /* 0x0000000500057212 */ /* 0x000fc600078e3cff */
[----:B------:R-:W-:Y:S02]  /*0900*/  IMAD.IADD R27, R11, 0x1, R27 ;  /* 0x000000010b1b7824 */ /* 0x000fe400078e021b */
        /* <DEDUP_REMOVED lines=19> */
.L_x_682:
[----:B------:R-:W-:Y:S05]  /*0a40*/  BSYNC B0 ;  /* 0x0000000000007941 */ /* 0x000fea0003800000 */
.L_x_681:
[----:B------:R-:W-:Y:S01]  /*0a50*/  IADD3 R235, R20, 0x20, RZ ;  /* 0x0000002014eb7810 */ /* 0x000fe20007ffe0ff */
[----:B------:R-:W-:Y:S03]  /*0a60*/  BSSY B0, `(.L_x_683) ;  /* 0x0000014000007945 */ /* 0x000fe60003800000 */
[----:B------:R-:W-:-:S13]  /*0a70*/  ISETP.GE.AND P0, PT, R235, R226, PT ;  /* 0x000000e2eb00720c */ /* 0x000fda0003f06270 */
        /* <DEDUP_REMOVED lines=18> */
.L_x_684:
[----:B------:R-:W-:Y:S05]  /*0ba0*/  BSYNC B0 ;  /* 0x0000000000007941 */ /* 0x000fea0003800000 */
.L_x_683:
        /* <DEDUP_REMOVED lines=21> */
.L_x_686:
[----:B------:R-:W-:Y:S05]  /*0d00*/  BSYNC B0 ;  /* 0x0000000000007941 */ /* 0x000fea0003800000 */
.L_x_685:
[----:B------:R-:W-:Y:S01]  /*0d10*/  IADD3 R231, R20, 0x60, RZ ;  /* 0x0000006014e77810 */ /* 0x000fe20007ffe0ff */
[----:B--2---:R-:W-:Y:S01]  /*0d20*/  IMAD.MOV.U32 R2, RZ, RZ, c[0x0][0x198] ;  /* 0x00006600ff027624 */ /* 0x004fe200078e00ff */
[----:B------:R-:W-:Y:S01]  /*0d30*/  IADD3 R5, R6, 0x7f, RZ ;  /* 0x0000007f06057810 */ /* 0x000fe20007ffe0ff */
[----:B------:R-:W-:Y:S01]  /*0d40*/  IMAD.MOV.U32 R3, RZ, RZ, 0x7 ;  /* 0x00000007ff037424 */ /* 0x000fe200078e00ff */
[----:B------:R-:W-:Y:S01]  /*0d50*/  ISETP.GE.AND P0, PT, R231, R226, PT ;  /* 0x000000e2e700720c */ /* 0x000fe20003f06270 */
[----:B------:R-:W-:Y:S01]  /*0d60*/  BSSY B0, `(.L_x_687) ;  /* 0x0000016000007945 */ /* 0x000fe20003800000 */
[----:B------:R-:W-:Y:S01]  /*0d70*/  SHF.R.S32.HI R4, RZ, 0x1f, R5 ;  /* 0x0000001fff047819 */ /* 0x000fe20000011405 */
[C---:B------:R-:W-:Y:S01]  /*0d80*/  IMAD.SHL.U32 R177, R2.reuse, 0x80, RZ ;  /* 0x0000008002b17824 */ /* 0x040fe200078e00ff */
[----:B------:R-:W-:Y:S02]  /*0d90*/  SHF.L.U64.HI R3, R2, R3, c[0x0][0x19c] ;  /* 0x0000670002037619 */ /* 0x000fe40000010203 */
        /* <DEDUP_REMOVED lines=18> */
.L_x_688:
[----:B------:R-:W-:Y:S05]  /*0ec0*/  BSYNC B0 ;  /* 0x0000000000007941 */ /* 0x000fea0003800000 */
.L_x_687:
[----:B------:R-:W-:Y:S01]  /*0ed0*/  LEA.HI R13, R13, R178, RZ, 0x4 ;  /* 0x000000b20d0d7211 */ /* 0x000fe200078f20ff */
[----:B------:R-:W-:Y:S01]  /*0ee0*/  IMAD R11, R21, c[0x0][0x1a0], RZ ;  /* 0x00006800150b7a24 */ /* 0x000fe200078e02ff */
[----:B------:R-:W-:Y:S01]  /*0ef0*/  LEA.HI.SX32 R183, R4, 0xffffffff, 0x19 ;  /* 0xffffffff04b77811 */ /* 0x000fe200078fcaff */
[----:B-1----:R-:W-:Y:S01]  /*0f00*/  IMAD.WIDE.U32 R26, R20, c[0x0][0x1a0], R248 ;  /* 0x00006800141a7a25 */ /* 0x002fe200078e00f8 */
[----:B------:R-:W-:Y:S01]  /*0f10*/  LOP3.LUT R15, R13, 0xfffffff0, RZ, 0xc0, !PT ;  /* 0xfffffff00d0f7812 */ /* 0x000fe200078ec0ff */
[----:B------:R-:W-:Y:S01]  /*0f20*/  BSSY B0, `(.L_x_689) ;  /* 0x0000031000007945 */ /* 0x000fe20003800000 */
[----:B------:R-:W-:Y:S01]  /*0f30*/  LOP3.LUT R25, R25, 0xffffffe0, RZ, 0xc0, !PT ;  /* 0xffffffe019197812 */ /* 0x000fe200078ec0ff */
[----:B------:R-:W-:Y:S01]  /*0f40*/  IMAD R5, R21, c[0x0][0x198], RZ ;  /* 0x0000660015057a24 */ /* 0x000fe200078e02ff */
[----:B------:R-:W-:Y:S01]  /*0f50*/  IADD3 R22, P0, R22, R26, RZ ;  /* 0x0000001a16167210 */ /* 0x000fe20007f1e0ff */
[----:B------:R-:W-:Y:S02]  /*0f60*/  IMAD.IADD R10, R178, 0x1, -R15 ;  /* 0x00000001b20a7824 */ /* 0x000fe400078e0a0f */
[----:B------:R-:W-:-:S04]  /*0f70*/  IMAD.WIDE.U32 R28, R20, c[0x0][0x198], R248 ;  /* 0x00006600141c7a25 */ /* 0x000fc800078e00f8 */
[----:B------:R-:W-:Y:S01]  /*0f80*/  IMAD R0, R20, c[0x0][0x1a4], R11 ;  /* 0x0000690014007a24 */ /* 0x000fe200078e020b */
[----:B------:R-:W-:Y:S01]  /*0f90*/  LEA.HI R11, R10, R10, RZ, 0x1 ;  /* 0x0000000a0a0b7211 */ /* 0x000fe200078f08ff */
[----:B------:R-:W-:Y:S01]  /*0fa0*/  IMAD R5, R20, c[0x0][0x19c], R5 ;  /* 0x0000670014057a24 */ /* 0x000fe200078e0205 */
[----:B------:R-:W-:Y:S01]  /*0fb0*/  IADD3 R238, P1, R238, R28, RZ ;  /* 0x0000001ceeee7210 */ /* 0x000fe20007f3e0ff */
[----:B------:R-:W-:Y:S01]  /*0fc0*/  IMAD R243, R225, c[0x0][0x1b0], RZ ;  /* 0x00006c00e1f37a24 */ /* 0x000fe200078e02ff */
[----:B------:R-:W-:Y:S01]  /*0fd0*/  IADD3.X R23, R9, R27, R0, P0, !PT ;  /* 0x0000001b09177210 */ /* 0x000fe200007fe400 */
[----:B------:R-:W-:Y:S01]  /*0fe0*/  IMAD R225, R225, c[0x0][0x1b8], RZ ;  /* 0x00006e00e1e17a24 */ /* 0x000fe200078e02ff */
[----:B------:R-:W-:Y:S01]  /*0ff0*/  SHF.R.S32.HI R0, RZ, 0x1, R11 ;  /* 0x00000001ff007819 */ /* 0x000fe2000001140b */
[----:B------:R-:W-:Y:S01]  /*1000*/  IMAD R243, R236, c[0x0][0x1b4], R243 ;  /* 0x00006d00ecf37a24 */ /* 0x000fe200078e02f3 */
[----:B------:R-:W-:Y:S01]  /*1010*/  SHF.R.S32.HI R9, RZ, 0x1f, R11 ;  /* 0x0000001fff097819 */ /* 0x000fe2000001140b */
[----:B------:R-:W-:Y:S01]  /*1020*/  IMAD R15, R3, R183, RZ ;  /* 0x000000b7030f7224 */ /* 0x000fe200078e02ff */
[----:B------:R-:W-:Y:S01]  /*1030*/  IADD3.X R239, R12, R29, R5, P1, !PT ;  /* 0x0000001d0cef7210 */ /* 0x000fe20000ffe405 */
[----:B------:R-:W-:Y:S01]  /*1040*/  IMAD R12, R183, -0x80, R6 ;  /* 0xffffff80b70c7824 */ /* 0x000fe200078e0206 */
[----:B------:R-:W-:Y:S01]  /*1050*/  LEA.HI R9, R9, R0, RZ, 0x2 ;  /* 0x0000000009097211 */ /* 0x000fe200078f10ff */
[----:B------:R-:W-:-:S02]  /*1060*/  IMAD R225, R236, c[0x0][0x1bc], R225 ;  /* 0x00006f00ece17a24 */ /* 0x000fc400078e02e1 */
[----:B------:R-:W-:Y:S01]  /*1070*/  IMAD.WIDE.U32 R238, R236, c[0x0][0x1b0], R238 ;  /* 0x00006c00ecee7a25 */ /* 0x000fe200078e00ee */
[----:B------:R-:W-:Y:S02]  /*1080*/  LOP3.LUT R9, R9, 0xfffffffc, RZ, 0xc0, !PT ;  /* 0xfffffffc09097812 */ /* 0x000fe400078ec0ff */
[----:B------:R-:W-:Y:S01]  /*1090*/  ISETP.GE.AND P0, PT, R20, R12, PT ;  /* 0x0000000c1400720c */ /* 0x000fe20003f06270 */
[----:B------:R-:W-:Y:S01]  /*10a0*/  IMAD.WIDE.U32 R236, R236, c[0x0][0x1b8], R22 ;  /* 0x00006e00ecec7a25 */ /* 0x000fe200078e0016 */
[----:B------:R-:W-:Y:S02]  /*10b0*/  IADD3 R243, R239, R243, RZ ;  /* 0x000000f3eff37210 */ /* 0x000fe40007ffe0ff */
[----:B------:R-:W-:Y:S01]  /*10c0*/  MOV R242, R238 ;  /* 0x000000ee00f27202 */ /* 0x000fe20000000f00 */
[----:B------:R-:W-:Y:S01]  /*10d0*/  IMAD.IADD R9, R0, 0x1, -R9 ;  /* 0x0000000100097824 */ /* 0x000fe200078e0a09 */
[----:B------:R-:W-:Y:S01]  /*10e0*/  SHF.R.S32.HI R0, RZ, 0x1f, R183 ;  /* 0x0000001fff007819 */ /* 0x000fe200000114b7 */
[----:B------:R-:W-:Y:S01]  /*10f0*/  IMAD.MOV.U32 R5, RZ, RZ, 0x10 ;  /* 0x00000010ff057424 */ /* 0x000fe200078e00ff */
[----:B------:R-:W-:Y:S01]  /*1100*/  IADD3 R225, R237, R225, RZ ;  /* 0x000000e1ede17210 */ /* 0x000fe20007ffe0ff */
[----:B------:R-:W-:Y:S01]  /*1110*/  IMAD.WIDE.U32 R22, R183, R177, R242 ;  /* 0x000000b1b7167225 */ /* 0x000fe200078e00f2 */
[----:B------:R-:W-:-:S03]  /*1120*/  LOP3.LUT P1, RZ, R9, 0x2, RZ, 0xc0, !PT ;  /* 0x0000000209ff7812 */ /* 0x000fc6000782c0ff */
[----:B------:R-:W-:Y:S01]  /*1130*/  IMAD R15, R0, R177, R15 ;  /* 0x000000b1000f7224 */ /* 0x000fe200078e020f */
[----:B------:R-:W-:Y:S01]  /*1140*/  SEL R5, R5, 0xfffffff0, !P1 ;  /* 0xfffffff005057807 */ /* 0x000fe20004800000 */
[----:B------:R-:W-:-:S03]  /*1150*/  IMAD.IADD R80, R178, 0x1, -R25 ;  /* 0x00000001b2507824 */ /* 0x000fc600078e0a19 */
        /* <DEDUP_REMOVED lines=13> */
.L_x_690:
[----:B------:R-:W-:Y:S05]  /*1230*/  BSYNC B0 ;  /* 0x0000000000007941 */ /* 0x000fea0003800000 */
.L_x_689:
        /* <DEDUP_REMOVED lines=17> */
.L_x_692:
[----:B------:R-:W-:Y:S05]  /*1350*/  BSYNC B0 ;  /* 0x0000000000007941 */ /* 0x000fea0003800000 */
.L_x_691:
[----:B------:R-:W-:Y:S01]  /*1360*/  ISETP.GE.AND P0, PT, R233, R12, PT ;  /* 0x0000000ce900720c */ /* 0x000fe20003f06270 */
        /* <DEDUP_REMOVED lines=14> */
.L_x_694:
[----:B------:R-:W-:Y:S05]  /*1450*/  BSYNC B0 ;  /* 0x0000000000007941 */ /* 0x000fea0003800000 */
.L_x_693:
        /* <DEDUP_REMOVED lines=17> */
.L_x_696:
[----:B------:R-:W-:Y:S05]  /*1570*/  BSYNC B0 ;  /* 0x0000000000007941 */ /* 0x000fea0003800000 */
.L_x_695:
[----:B------:R-:W-:Y:S01]  /*1580*/  ISETP.NE.U32.AND P2, PT, RZ, c[0x0][0x318], PT ;  /* 0x0000c600ff007a0c */ /* 0x000fe20003f45070 */
[----:B------:R-:W0:Y:S03]  /*1590*/  LDGDEPBAR ;  /* 0x00000000000079af */ /* 0x000e260000000000 */
[----:B------:R-:W-:-:S13]  /*15a0*/  ISETP.NE.AND.EX P2, PT, RZ, c[0x0][0x31c], PT, P2 ;  /* 0x0000c700ff007a0c */ /* 0x000fda0003f45320 */
[----:B------:R-:W-:Y:S01]  /*15b0*/  @P2 SHF.R.S32.HI R15, RZ, 0x1f, R17 ;  /* 0x0000001fff0f2819 */ /* 0x000fe20000011411 */
[----:B------:R-:W-:-:S04]  /*15c0*/  @P2 IMAD.WIDE.U32 R18, R17, c[0x0][0x320], R18 ;  /* 0x0000c80011122a25 */ /* 0x000fc800078e0012 */
[----:B------:R-:W-:Y:S01]  /*15d0*/  @P2 IMAD R16, R15, c[0x0][0x320], RZ ;  /* 0x0000c8000f102a24 */ /* 0x000fe200078e02ff */
[----:B------:R-:W-:Y:S01]  /*15e0*/  @P2 LEA R24, P0, R18, c[0x0][0x318], 0x2 ;  /* 0x0000c60012182a11 */ /* 0x000fe200078010ff */
[----:B------:R-:W-:-:S04]  /*15f0*/  DEPBAR.LE SB0, 0x0 ;  /* 0x000080000000791a */ /* 0x000fc80000000000 */
[----:B------:R-:W-:-:S04]  /*1600*/  @P2 IMAD R16, R17, c[0x0][0x324], R16 ;  /* 0x0000c90011102a24 */ /* 0x000fc800078e0210 */
[----:B------:R-:W-:-:S05]  /*1610*/  @P2 IMAD.IADD R16, R19, 0x1, R16 ;  /* 0x0000000113102824 */ /* 0x000fca00078e0210 */
[----:B------:R-:W-:-:S05]  /*1620*/  @P2 LEA.HI.X R25, R18, c[0x0][0x31c], R16, 0x2, P0 ;  /* 0x0000c70012192a11 */ /* 0x000fca00000f1410 */
[----:B------:R-:W5:Y:S04]  /*1630*/  @P2 LDG.E R15, [R24.64] ;  /* 0x00000006180f2981 */ /* 0x000f68000c1e1900 */
[----:B------:R-:W-:Y:S01]  /*1640*/  BAR.SYNC.DEFER_BLOCKING 0x0 ;  /* 0x0000000000007b1d */ /* 0x000fe20000010000 */
[----:B------:R-:W-:Y:S01]  /*1650*/  ISETP.GE.AND P1, PT, R20, R12, PT ;  /* 0x0000000c1400720c */ /* 0x000fe20003f26270 */
[----:B------:R-:W-:Y:S02]  /*1660*/  IMAD R0, R0, c[0x0][0x1a0], RZ ;  /* 0x0000680000007a24 */ /* 0x000fe400078e02ff */
[C---:B-1----:R-:W-:Y:S02]  /*1670*/  IMAD.WIDE.U32 R22, R183.reuse, c[0x0][0x1a0], RZ ;  /* 0x00006800b7167a25 */ /* 0x042fe400078e00ff */
[----:B------:R-:W5:Y:S01]  /*1680*/  @P2 MUFU.RCP R16, c[0x0][0x238] ;  /* 0x00008e0000102b08 */ /* 0x000f620000001000 */
[----:B------:R-:W-:Y:S01]  /*1690*/  BSSY B0, `(.L_x_697) ;  /* 0x0000016000007945 */ /* 0x000fe20003800000 */
[----:B------:R-:W-:Y:S01]  /*16a0*/  IMAD R17, R183, c[0x0][0x1a4], R0 ;  /* 0x00006900b7117a24 */ /* 0x000fe200078e0200 */
[----:B------:R-:W-:-:S02]  /*16b0*/  LEA R20, P0, R22, R236, 0x7 ;  /* 0x000000ec16147211 */ /* 0x000fc400078038ff */
[----:B------:R-:W-:Y:S01]  /*16c0*/  MOV R0, RZ ;  /* 0x000000ff00007202 */ /* 0x000fe20000000f00 */
[----:B------:R-:W-:-:S05]  /*16d0*/  IMAD.IADD R18, R23, 0x1, R17 ;  /* 0x0000000117127824 */ /* 0x000fca00078e0211 */
[----:B------:R-:W-:Y:S01]  /*16e0*/  LEA.HI.X R21, R22, R225, R18, 0x7, P0 ;  /* 0x000000e116157211 */ /* 0x000fe200000f3c12 */
        /* <DEDUP_REMOVED lines=16> */
.L_x_698:
[----:B-1----:R-:W-:Y:S05]  /*17f0*/  BSYNC B0 ;  /* 0x0000000000007941 */ /* 0x002fea0003800000 */
.L_x_697:
        /* <DEDUP_REMOVED lines=17> */
.L_x_700:
[----:B------:R-:W-:Y:S05]  /*1910*/  BSYNC B0 ;  /* 0x0000000000007941 */ /* 0x000fea0003800000 */
.L_x_699:
        /* <DEDUP_REMOVED lines=17> */
.L_x_702:
[----:B------:R-:W-:Y:S05]  /*1a30*/  BSYNC B0 ;  /* 0x0000000000007941 */ /* 0x000fea0003800000 */
.L_x_701:
[----:B------:R-:W-:Y:S01]  /*1a40*/  ISETP.GE.AND P0, PT, R231, R12, PT ;  /* 0x0000000ce700720c */ /* 0x000fe20003f06270 */
        /* <DEDUP_REMOVED lines=17> */
.L_x_704:
[----:B------:R-:W-:Y:S05]  /*1b60*/  BSYNC B0 ;  /* 0x0000000000007941 */ /* 0x000fea0003800000 */
.L_x_703:
[----:B------:R-:W-:Y:S01]  /*1b70*/  LOP3.LUT R223, R14, 0xfffffff8, RZ, 0xc0, !PT ;  /* 0xfffffff80edf7812 */ /* 0x000fe200078ec0ff */
[----:B------:R-:W-:Y:S01]  /*1b80*/  IMAD.SHL.U32 R9, R9, 0x40, RZ ;  /* 0x0000004009097824 */ /* 0x000fe200078e00ff */
[----:B-1----:R-:W-:Y:S01]  /*1b90*/  SHF.R.S32.HI R16, RZ, 0x4, R13 ;  /* 0x00000004ff107819 */ /* 0x002fe2000001140d */
[----:B------:R-:W-:Y:S01]  /*1ba0*/  IMAD.SHL.U32 R8, R8, 0x8, RZ ;  /* 0x0000000808087824 */ /* 0x000fe200078e00ff */
[----:B------:R-:W-:Y:S01]  /*1bb0*/  LOP3.LUT R181, R11, 0x7fffffe, RZ, 0xc0, !PT ;  /* 0x07fffffe0bb57812 */ /* 0x000fe200078ec0ff */
[----:B------:R-:W-:Y:S01]  /*1bc0*/  IMAD.IADD R223, R178, 0x1, -R223 ;  /* 0x00000001b2df7824 */ /* 0x000fe200078e0adf */
[----:B------:R-:W-:Y:S01]  /*1bd0*/  LEA.HI R11, R13, R16, RZ, 0x1 ;  /* 0x000000100d0b7211 */ /* 0x000fe200078f08ff */
[----:B------:R-:W0:Y:S01]  /*1be0*/  LDGDEPBAR ;  /* 0x00000000000079af */ /* 0x000e220000000000 */
[----:B------:R-:W-:Y:S01]  /*1bf0*/  SHF.R.S32.HI R13, RZ, 0x1f, R10 ;  /* 0x0000001fff0d7819 */ /* 0x000fe2000001140a */
[----:B------:R-:W-:Y:S01]  /*1c00*/  IMAD.IADD R181, R10, 0x1, -R181 ;  /* 0x000000010ab57824 */ /* 0x000fe200078e0ab5 */
[----:B------:R-:W-:-:S02]  /*1c10*/  LEA.HI R12, R223, R223, RZ, 0x1 ;  /* 0x000000dfdf0c7211 */ /* 0x000fc400078f08ff */
[----:B------:R-:W-:Y:S02]  /*1c20*/  LOP3.LUT R11, R11, 0xfffffffe, RZ, 0xc0, !PT ;  /* 0xfffffffe0b0b7812 */ /* 0x000fe400078ec0ff */
[----:B------:R-:W-:Y:S02]  /*1c30*/  LOP3.LUT R14, R12, 0x3fffffe, RZ, 0xc0, !PT ;  /* 0x03fffffe0c0e7812 */ /* 0x000fe400078ec0ff */
[----:B------:R-:W-:Y:S01]  /*1c40*/  SHF.R.S32.HI R12, RZ, 0x1, R12 ;  /* 0x00000001ff0c7819 */ /* 0x000fe2000001140c */
[----:B------:R-:W-:Y:S01]  /*1c50*/  IMAD.IADD R16, R16, 0x1, -R11 ;  /* 0x0000000110107824 */ /* 0x000fe200078e0a0b */
[----:B------:R-:W-:Y:S02]  /*1c60*/  LEA.HI R10, R13, R10, RZ, 0x3 ;  /* 0x0000000a0d0a7211 */ /* 0x000fe400078f18ff */
[----:B------:R-:W-:Y:S01]  /*1c70*/  IADD3 R223, R223, -R14, RZ ;  /* 0x8000000edfdf7210 */ /* 0x000fe20007ffe0ff */
[----:B------:R-:W-:Y:S01]  /*1c80*/  IMAD.SHL.U32 R179, R16, 0x8, RZ ;  /* 0x0000000810b37824 */ /* 0x000fe200078e00ff */
[----:B------:R-:W-:Y:S01]  /*1c90*/  LOP3.LUT R14, R9, 0xc0, RZ, 0xc0, !PT ;  /* 0x000000c0090e7812 */ /* 0x000fe200078ec0ff */
[C---:B------:R-:W-:Y:S01]  /*1ca0*/  IMAD.SHL.U32 R9, R12.reuse, 0x40, RZ ;  /* 0x000000400c097824 */ /* 0x040fe200078e00ff */
[----:B------:R-:W-:Y:S01]  /*1cb0*/  LOP3.LUT P0, RZ, R12, 0x2, RZ, 0xc0, !PT ;  /* 0x000000020cff7812 */ /* 0x000fe2000780c0ff */
[----:B------:R-:W-:Y:S01]  /*1cc0*/  IMAD.SHL.U32 R10, R10, 0x20, RZ ;  /* 0x000000200a0a7824 */ /* 0x000fe200078e00ff */
[----:B------:R-:W-:Y:S01]  /*1cd0*/  LOP3.LUT R179, R14, 0x8, R179, 0xf8, !PT ;  /* 0x000000080eb37812 */ /* 0x000fe200078ef8b3 */
[----:B------:R-:W-:Y:S01]  /*1ce0*/  IMAD R223, R16, 0x8, R223 ;  /* 0x0000000810df7824 */ /* 0x000fe200078e02df */
[----:B------:R-:W-:-:S02]  /*1cf0*/  LOP3.LUT R9, R9, 0xc0, RZ, 0xc0, !PT ;  /* 0x000000c009097812 */ /* 0x000fc400078ec0ff */
[----:B------:R-:W-:Y:S02]  /*1d00*/  LOP3.LUT R180, R10, 0xffffff00, RZ, 0xc0, !PT ;  /* 0xffffff000ab47812 */ /* 0x000fe400078ec0ff */
[----:B------:R-:W-:Y:S02]  /*1d10*/  LOP3.LUT R8, R9, 0x8, R8, 0xf8, !PT ;  /* 0x0000000809087812 */ /* 0x000fe400078ef808 */
[----:B------:R-:W-:Y:S02]  /*1d20*/  SHF.R.U32.HI R14, RZ, 0x3, R14 ;  /* 0x00000003ff0e7819 */ /* 0x000fe4000001160e */
[----:B------:R-:W-:Y:S02]  /*1d30*/  LEA R10, R232, R180, 0x9 ;  /* 0x000000b4e80a7211 */ /* 0x000fe400078e48ff */
[----:B------:R-:W-:Y:S02]  /*1d40*/  SHF.R.U32.HI R9, RZ, 0x3, R9 ;  /* 0x00000003ff097819 */ /* 0x000fe40000011609 */
[----:B------:R-:W-:Y:S01]  /*1d50*/  LOP3.LUT R179, R179, R14, RZ, 0x3c, !PT ;  /* 0x0000000eb3b37212 */ /* 0x000fe200078e3cff */
[----:B------:R-:W-:Y:S01]  /*1d60*/  IMAD R10, R181, 0x20, R10 ;  /* 0x00000020b50a7824 */ /* 0x000fe200078e020a */
[----:B------:R-:W-:-:S02]  /*1d70*/  LOP3.LUT R8, R8, R9, RZ, 0x3c, !PT ;  /* 0x0000000908087212 */ /* 0x000fc400078e3cff */
[----:B------:R-:W-:Y:S01]  /*1d80*/  SHF.R.S32.HI R241, RZ, 0x1f, R80 ;  /* 0x0000001ffff17819 */ /* 0x000fe20000011450 */
[----:B------:R-:W-:Y:S01]  /*1d90*/  IMAD.IADD R224, R179, 0x1, R10 ;  /* 0x00000001b3e07824 */ /* 0x000fe200078e020a */
[----:B------:R-:W-:Y:S02]  /*1da0*/  LEA R223, R223, R8, 0x5 ;  /* 0x00000008dfdf7211 */ /* 0x000fe400078e28ff */
[----:B------:R-:W-:Y:S01]  /*1db0*/  LEA.HI R241, R241, R80, RZ, 0x2 ;  /* 0x00000050f1f17211 */ /* 0x000fe200078f10ff */
[----:B------:R-:W-:Y:S02]  /*1dc0*/  IMAD.SHL.U32 R224, R224, 0x2, RZ ;  /* 0x00000002e0e07824 */ /* 0x000fe400078e00ff */
[----:B------:R-:W-:Y:S01]  /*1dd0*/  IMAD.SHL.U32 R223, R223, 0x2, RZ ;  /* 0x00000002dfdf7824 */ /* 0x000fe200078e00ff */
[----:B------:R-:W-:Y:S01]  /*1de0*/  SHF.R.S32.HI R241, RZ, 0x2, R241 ;  /* 0x00000002fff17819 */ /* 0x000fe200000114f1 */
[----:B------:R-:W-:Y:S01]  /*1df0*/  IMAD R222, R5, 0x2, R224 ;  /* 0x0000000205de7824 */ /* 0x000fe200078e02e0 */
[----:B------:R-:W-:Y:S02]  /*1e00*/  LDSM.16.M88.4 R8, [R224+0x1000] ;  /* 0x00100000e008783b */ /* 0x000fe40000000200 */
[----:B------:R-:W-:-:S02]  /*1e10*/  IADD3 R12, R223, 0x2000, RZ ;  /* 0x00002000df0c7810 */ /* 0x000fc40007ffe0ff */
[----:B------:R-:W1:Y:S01]  /*1e20*/  LDSM.16.M88.4 R132, [R223+0x2000] ;  /* 0x00200000df84783b */ /* 0x000e620000000200 */
[----:B------:R-:W-:Y:S02]  /*1e30*/  IADD3 R221, R223, 0x2020, RZ ;  /* 0x00002020dfdd7810 */ /* 0x000fe40007ffe0ff */
[----:B------:R-:W-:Y:S01]  /*1e40*/  @P0 IADD3 R221, R12, -0x20, RZ ;  /* 0xffffffe00cdd0810 */ /* 0x000fe20007ffe0ff */
[----:B------:R-:W5:Y:S04]  /*1e50*/  LDSM.16.M88.4 R124, [R223+0x2400] ;  /* 0x00240000df7c783b */ /* 0x000f680000000200 */
[----:B------:R-:W2:Y:S04]  /*1e60*/  LDSM.16.M88.4 R116, [R223+0x2800] ;  /* 0x00280000df74783b */ /* 0x000ea80000000200 */
[----:B------:R-:W3:Y:S04]  /*1e70*/  LDSM.16.M88.4 R108, [R223+0x2c00] ;  /* 0x002c0000df6c783b */ /* 0x000ee80000000200 */
[----:B------:R-:W4:Y:S04]  /*1e80*/  LDSM.16.M88.4 R100, [R223+0x3000] ;  /* 0x00300000df64783b */ /* 0x000f280000000200 */
[----:B------:R-:W3:Y:S04]  /*1e90*/  LDSM.16.M88.4 R92, [R223+0x3400] ;  /* 0x00340000df5c783b */ /* 0x000ee80000000200 */
[----:B------:R-:W3:Y:S04]  /*1ea0*/  LDSM.16.M88.4 R84, [R223+0x3800] ;  /* 0x00380000df54783b */ /* 0x000ee80000000200 */
[----:B------:R-:W4:Y:S04]  /*1eb0*/  LDSM.16.M88.4 R172, [R223+0x3c00] ;  /* 0x003c0000dfac783b */ /* 0x000f280000000200 */
[----:B------:R-:W-:Y:S04]  /*1ec0*/  LDSM.16.M88.4 R12, [R222+0x1000] ;  /* 0x00100000de0c783b */ /* 0x000fe80000000200 */
[----:B------:R-:W4:Y:S04]  /*1ed0*/  LDSM.16.M88.4 R164, [R221] ;  /* 0x00000000dda4783b */ /* 0x000f280000000200 */
[----:B------:R-:W4:Y:S01]  /*1ee0*/  LDSM.16.M88.4 R160, [R221+0x400] ;  /* 0x00040000dda0783b */ /* 0x000f220000000200 */
[C---:B-1----:R-:W-:Y:S03]  /*1ef0*/  HMMA.16816.F32.BF16 R76, R8.reuse, R132, RZ ;  /* 0x00000084084c723c */ /* 0x042fe600000418ff */
[----:B------:R-:W1:Y:S04]  /*1f00*/  LDSM.16.M88.4 R156, [R221+0x800] ;  /* 0x00080000dd9c783b */ /* 0x000e680000000200 */
[----:B------:R-:W1:Y:S01]  /*1f10*/  LDSM.16.M88.4 R152, [R221+0xc00] ;  /* 0x000c0000dd98783b */ /* 0x000e620000000200 */
[C---:B-----5:R-:W-:Y:S03]  /*1f20*/  HMMA.16816.F32.BF16 R68, R8.reuse, R124, RZ ;  /* 0x0000007c0844723c */ /* 0x060fe600000418ff */
[----:B------:R-:W5:Y:S04]  /*1f30*/  LDSM.16.M88.4 R148, [R221+0x1000] ;  /* 0x00100000dd94783b */ /* 0x000f680000000200 */
[----:B------:R-:W1:Y:S01]  /*1f40*/  LDSM.16.M88.4 R144, [R221+0x1400] ;  /* 0x00140000dd90783b */ /* 0x000e620000000200 */
[C---:B--2---:R-:W-:Y:S03]  /*1f50*/  HMMA.16816.F32.BF16 R60, R8.reuse, R116, RZ ;  /* 0x00000074083c723c */ /* 0x044fe600000418ff */
[----:B------:R-:W2:Y:S04]  /*1f60*/  LDSM.16.M88.4 R140, [R221+0x1800] ;  /* 0x00180000dd8c783b */ /* 0x000ea80000000200 */
[----:B------:R-:W1:Y:S01]  /*1f70*/  LDSM.16.M88.4 R16, [R221+0x1c00] ;  /* 0x001c0000dd10783b */ /* 0x000e620000000200 */
[C---:B---3--:R-:W-:Y:S03]  /*1f80*/  HMMA.16816.F32.BF16 R52, R8.reuse, R108, RZ ;  /* 0x0000006c0834723c */ /* 0x048fe600000418ff */
[----:B------:R-:W3:Y:S05]  /*1f90*/  LDSM.16.M88.4 R168, [R224] ;  /* 0x00000000e0a8783b */ /* 0x000eea0000000200 */
        /* <DEDUP_REMOVED lines=16> */
[----:B-----5:R-:W-:Y:S01]  /*20a0*/  HMMA.16816.F32.BF16 R44, R12, R148, R44 ;  /* 0x000000940c2c723c */ /* 0x020fe2000004182c */
[----:B------:R-:W-:-:S06]  /*20b0*/  FMUL.FTZ R70, R70, c[0x0][0x2ec] ;  /* 0x0000bb0046467a20 */ /* 0x000fcc0000410000 */
[----:B------:R-:W-:Y:S01]  /*20c0*/  MUFU.TANH R70, R70 ;  /* 0x0000004600467308 */ /* 0x000fe20000002400 */
[----:B------:R-:W-:Y:S01]  /*20d0*/  HMMA.16816.F32.BF16 R36, R12, R144, R36 ;  /* 0x000000900c24723c */ /* 0x000fe20000041824 */
[----:B------:R-:W-:Y:S02]  /*20e0*/  FMUL.FTZ R62, R62, c[0x0][0x2ec] ;  /* 0x0000bb003e3e7a20 */ /* 0x000fe40000410000 */
[----:B------:R-:W-:-:S04]  /*20f0*/  FMUL.FTZ R61, R61, c[0x0][0x2ec] ;  /* 0x0000bb003d3d7a20 */ /* 0x000fc80000410000 */
[----:B------:R-:W-:Y:S01]  /*2100*/  MUFU.TANH R62, R62 ;  /* 0x0000003e003e7308 */ /* 0x000fe20000002400 */
[----:B--2---:R-:W-:Y:S01]  /*2110*/  HMMA.16816.F32.BF16 R28, R12, R140, R28 ;  /* 0x0000008c0c1c723c */ /* 0x004fe2000004181c */
[----:B------:R-:W-:Y:S02]  /*2120*/  FMUL.FTZ R54, R54, c[0x0][0x2ec] ;  /* 0x0000bb0036367a20 */ /* 0x000fe40000410000 */
[----:B------:R-:W-:-:S04]  /*2130*/  FMUL.FTZ R53, R53, c[0x0][0x2ec] ;  /* 0x0000bb0035357a20 */ /* 0x000fc80000410000 */
[----:B------:R-:W-:Y:S01]  /*2140*/  MUFU.TANH R61, R61 ;  /* 0x0000003d003d7308 */ /* 0x000fe20000002400 */
[----:B------:R-:W-:Y:S01]  /*2150*/  HMMA.16816.F32.BF16 R20, R12, R16, R20 ;  /* 0x000000100c14723c */ /* 0x000fe20000041814 */
[----:B------:R-:W-:-:S06]  /*2160*/  FMUL.FTZ R47, R47, c[0x0][0x2ec] ;  /* 0x0000bb002f2f7a20 */ /* 0x000fcc0000410000 */
[----:B------:R-:W-:Y:S01]  /*2170*/  MUFU.TANH R54, R54 ;  /* 0x0000003600367308 */ /* 0x000fe20000002400 */
[C---:B------:R-:W-:Y:S07]  /*2180*/  HMMA.16816.F32.BF16 R72, R12.reuse, R166, R72 ;  /* 0x000000a60c48723c */ /* 0x040fee0000041848 */
[----:B------:R-:W-:Y:S01]  /*2190*/  MUFU.TANH R53, R53 ;  /* 0x0000003500357308 */ /* 0x000fe20000002400 */
[----:B------:R-:W-:Y:S01]  /*21a0*/  HMMA.16816.F32.BF16 R64, R12, R162, R64 ;  /* 0x000000a20c40723c */ /* 0x000fe20000041840 */
[----:B------:R-:W-:-:S06]  /*21b0*/  FMUL.FTZ R30, R30, c[0x0][0x2ec] ;  /* 0x0000bb001e1e7a20 */ /* 0x000fcc0000410000 */
[----:B------:R-:W-:Y:S01]  /*21c0*/  MUFU.TANH R30, R30 ;  /* 0x0000001e001e7308 */ /* 0x000fe20000002400 */
[----:B------:R-:W-:Y:S01]  /*21d0*/  HMMA.16816.F32.BF16 R56, R12, R158, R56 ;  /* 0x0000009e0c38723c */ /* 0x000fe20000041838 */
[----:B------:R-:W-:-:S07]  /*21e0*/  FMUL.FTZ R21, R21, c[0x0][0x2ec] ;  /* 0x0000bb0015157a20 */ /* 0x000fce0000410000 */
[C---:B------:R-:W-:Y:S01]  /*21f0*/  HMMA.16816.F32.BF16 R48, R12.reuse, R154, R48 ;  /* 0x0000009a0c30723c */ /* 0x040fe20000041830 */
[----:B------:R-:W-:Y:S02]  /*2200*/  FMUL.FTZ R244, R73, c[0x0][0x2ec] ;  /* 0x0000bb0049f47a20 */ /* 0x000fe40000410000 */
[----:B------:R-:W-:Y:S02]  /*2210*/  FMUL.FTZ R246, R74, c[0x0][0x2ec] ;  /* 0x0000bb004af67a20 */ /* 0x000fe40000410000 */
[----:B------:R-:W-:Y:S02]  /*2220*/  FMUL.FTZ R75, R75, c[0x0][0x2ec] ;  /* 0x0000bb004b4b7a20 */ /* 0x000fe40000410000 */
[----:B------:R-:W-:Y:S01]  /*2230*/  MUFU.TANH R244, R244 ;  /* 0x000000f400f47308 */ /* 0x000fe20000002400 */
[----:B------:R-:W-:Y:S01]  /*2240*/  HMMA.16816.F32.BF16 R40, R12, R150, R40 ;  /* 0x000000960c28723c */ /* 0x000fe20000041828 */
[----:B------:R-:W-:-:S06]  /*2250*/  FMUL.FTZ R67, R67, c[0x0][0x2ec] ;  /* 0x0000bb0043437a20 */ /* 0x000fcc0000410000 */
[----:B------:R-:W-:Y:S01]  /*2260*/  MUFU.TANH R246, R246 ;  /* 0x000000f600f67308 */ /* 0x000fe20000002400 */
[C---:B------:R-:W-:Y:S07]  /*2270*/  HMMA.16816.F32.BF16 R32, R12.reuse, R146, R32 ;  /* 0x000000920c20723c */ /* 0x040fee0000041820 */
[----:B------:R-:W-:Y:S01]  /*2280*/  MUFU.TANH R75, R75 ;  /* 0x0000004b004b7308 */ /* 0x000fe20000002400 */
[C---:B------:R-:W-:Y:S07]  /*2290*/  HMMA.16816.F32.BF16 R24, R12.reuse, R142, R24 ;  /* 0x0000008e0c18723c */ /* 0x040fee0000041818 */
[----:B------:R-:W-:Y:S01]  /*22a0*/  MUFU.TANH R67, R67 ;  /* 0x0000004300437308 */ /* 0x000fe20000002400 */
[----:B------:R-:W-:Y:S01]  /*22b0*/  HMMA.16816.F32.BF16 R8, R12, R18, R8 ;  /* 0x000000120c08723c */ /* 0x000fe20000041808 */
[----:B------:R-:W-:-:S02]  /*22c0*/  FMUL.FTZ R43, R43, c[0x0][0x2ec] ;  /* 0x0000bb002b2b7a20 */ /* 0x000fc40000410000 */
[----:B------:R-:W-:-:S04]  /*22d0*/  FMUL.FTZ R42, R42, c[0x0][0x2ec] ;  /* 0x0000bb002a2a7a20 */ /* 0x000fc80000410000 */
[----:B------:R-:W-:Y:S01]  /*22e0*/  SHF.L.U32 R12, R178, 0x1, RZ ;  /* 0x00000001b20c7819 */ /* 0x000fe200000006ff */
[----:B------:R-:W-:Y:S01]  /*22f0*/  IMAD R13, R232, 0x10, R241 ;  /* 0x00000010e80d7824 */ /* 0x000fe200078e02f1 */
[C---:B---3--:R-:W-:Y:S01]  /*2300*/  HMMA.16816.F32.BF16 R136, R168.reuse, R132, RZ ;  /* 0x00000084a888723c */ /* 0x048fe200000418ff */
[----:B------:R-:W-:Y:S01]  /*2310*/  FMUL.FTZ R34, R34, c[0x0][0x2ec] ;  /* 0x0000bb0022227a20 */ /* 0x000fe20000410000 */
[----:B------:R-:W-:Y:S01]  /*2320*/  LOP3.LUT R12, R12, 0x6, RZ, 0xc0, !PT ;  /* 0x000000060c0c7812 */ /* 0x000fe200078ec0ff */
[----:B------:R-:W-:Y:S01]  /*2330*/  IMAD.IADD R176, R176, 0x1, R13 ;  /* 0x00000001b0b07824 */ /* 0x000fe200078e020d */
[----:B------:R-:W-:Y:S01]  /*2340*/  MUFU.TANH R42, R42 ;  /* 0x0000002a002a7308 */ /* 0x000fe20000002400 */
[----:B------:R-:W-:Y:S02]  /*2350*/  FMUL.FTZ R35, R35, c[0x0][0x2ec] ;  /* 0x0000bb0023237a20 */ /* 0x000fe40000410000 */
[----:B------:R-:W-:Y:S01]  /*2360*/  IMAD R183, R183, 0x80, R12 ;  /* 0x00000080b7b77824 */ /* 0x000fe200078e020c */
[----:B------:R-:W-:Y:S01]  /*2370*/  IADD3 R182, R6, R176, -R7 ;  /* 0x000000b006b67210 */ /* 0x000fe20007ffe807 */
[----:B------:R-:W-:Y:S01]  /*2380*/  HMMA.16816.F32.BF16 R128, R168, R124, RZ ;  /* 0x0000007ca880723c */ /* 0x000fe200000418ff */
[----:B------:R-:W-:-:S02]  /*2390*/  FMUL.FTZ R27, R27, c[0x0][0x2ec] ;  /* 0x0000bb001b1b7a20 */ /* 0x000fc40000410000 */
[C---:B------:R-:W-:Y:S01]  /*23a0*/  IADD3 R12, -R183.reuse, R182, RZ ;  /* 0x000000b6b70c7210 */ /* 0x040fe20007ffe1ff */
[----:B------:R-:W-:Y:S01]  /*23b0*/  FMUL.FTZ R24, R24, c[0x0][0x2ec] ;  /* 0x0000bb0018187a20 */ /* 0x000fe20000410000 */
[C---:B------:R-:W-:Y:S01]  /*23c0*/  IADD3 R185, R183.reuse, 0x1, RZ ;  /* 0x00000001b7b97810 */ /* 0x040fe20007ffe0ff */
[----:B------:R-:W-:Y:S01]  /*23d0*/  FMUL.FTZ R26, R26, c[0x0][0x2ec] ;  /* 0x0000bb001a1a7a20 */ /* 0x000fe20000410000 */
[----:B------:R-:W-:Y:S01]  /*23e0*/  IABS R12, R12 ;  /* 0x0000000c000c7213 */ /* 0x000fe20000000000 */
[C---:B------:R-:W-:Y:S01]  /*23f0*/  HMMA.16816.F32.BF16 R120, R168.reuse, R116, RZ ;  /* 0x00000074a878723c */ /* 0x040fe200000418ff */
[C---:B------:R-:W-:Y:S01]  /*2400*/  IADD3 R187, R183.reuse, 0x8, RZ ;  /* 0x00000008b7bb7810 */ /* 0x040fe20007ffe0ff */
[C---:B------:R-:W-:Y:S01]  /*2410*/  IMAD.IADD R13, R182.reuse, 0x1, -R185 ;  /* 0x00000001b60d7824 */ /* 0x040fe200078e0ab9 */
[C---:B------:R-:W-:Y:S01]  /*2420*/  IADD3 R197, R183.reuse, 0x9, RZ ;  /* 0x00000009b7c57810 */ /* 0x040fe20007ffe0ff */
[----:B------:R-:W-:Y:S01]  /*2430*/  IMAD.MOV.U32 R189, RZ, RZ, R12 ;  /* 0x000000ffffbd7224 */ /* 0x000fe200078e000c */
[C---:B------:R-:W-:Y:S01]  /*2440*/  IADD3 R201, R183.reuse, 0x10, RZ ;  /* 0x00000010b7c97810 */ /* 0x040fe20007ffe0ff */
[----:B------:R-:W-:Y:S01]  /*2450*/  MUFU.TANH R26, R26 ;  /* 0x0000001a001a7308 */ /* 0x000fe20000002400 */
[----:B------:R-:W-:Y:S01]  /*2460*/  IABS R12, R13 ;  /* 0x0000000d000c7213 */ /* 0x000fe20000000000 */
[----:B------:R-:W-:Y:S01]  /*2470*/  IMAD.IADD R13, R182, 0x1, -R187 ;  /* 0x00000001b60d7824 */ /* 0x000fe200078e0abb */
[----:B------:R-:W-:Y:S01]  /*2480*/  IADD3 R207, R183, 0x11, RZ ;  /* 0x00000011b7cf7810 */ /* 0x000fe20007ffe0ff */
[----:B------:R-:W-:Y:S01]  /*2490*/  HMMA.16816.F32.BF16 R112, R168, R108, RZ ;  /* 0x0000006ca870723c */ /* 0x000fe200000418ff */
[----:B------:R-:W-:-:S02]  /*24a0*/  MOV R199, R12 ;  /* 0x0000000c00c77202 */ /* 0x000fc40000000f00 */
[----:B------:R-:W-:Y:S01]  /*24b0*/  IABS R12, R13 ;  /* 0x0000000d000c7213 */ /* 0x000fe20000000000 */
[C---:B------:R-:W-:Y:S01]  /*24c0*/  IMAD.IADD R13, R182.reuse, 0x1, -R197 ;  /* 0x00000001b60d7824 */ /* 0x040fe200078e0ac5 */
[C---:B------:R-:W-:Y:S01]  /*24d0*/  IADD3 R217, R183.reuse, 0x18, RZ ;  /* 0x00000018b7d97810 */ /* 0x040fe20007ffe0ff */
[----:B------:R-:W-:Y:S01]  /*24e0*/  I2F R189, R189 ;  /* 0x000000bd00bd7306 */ /* 0x000fe20000201400 */
[C---:B------:R-:W-:Y:S01]  /*24f0*/  IADD3 R211, R183.reuse, 0x20, RZ ;  /* 0x00000020b7d37810 */ /* 0x040fe20007ffe0ff */
[----:B------:R-:W-:Y:S01]  /*2500*/  IMAD.MOV.U32 R203, RZ, RZ, R12 ;  /* 0x000000ffffcb7224 */ /* 0x000fe200078e000c */
[----:B------:R-:W-:Y:S01]  /*2510*/  IABS R12, R13 ;  /* 0x0000000d000c7213 */ /* 0x000fe20000000000 */
[C---:B------:R-:W-:Y:S01]  /*2520*/  IMAD.IADD R13, R182.reuse, 0x1, -R201 ;  /* 0x00000001b60d7824 */ /* 0x040fe200078e0ac9 */
[C---:B------:R-:W-:Y:S01]  /*2530*/  IADD3 R245, R183.reuse, 0x21, RZ ;  /* 0x00000021b7f57810 */ /* 0x040fe20007ffe0ff */
[C---:B------:R-:W-:Y:S01]  /*2540*/  IMAD.IADD R80, R182.reuse, 0x1, -R211 ;  /* 0x00000001b6507824 */ /* 0x040fe200078e0ad3 */
[----:B------:R-:W-:Y:S01]  /*2550*/  MOV R209, R12 ;  /* 0x0000000c00d17202 */ /* 0x000fe20000000f00 */
[C---:B------:R-:W-:Y:S01]  /*2560*/  HMMA.16816.F32.BF16 R104, R168.reuse, R100, RZ ;  /* 0x00000064a868723c */ /* 0x040fe200000418ff */
[----:B------:R-:W-:Y:S01]  /*2570*/  IABS R12, R13 ;  /* 0x0000000d000c7213 */ /* 0x000fe20000000000 */
[C---:B------:R-:W-:Y:S01]  /*2580*/  IMAD.IADD R13, R182.reuse, 0x1, -R207 ;  /* 0x00000001b60d7824 */ /* 0x040fe200078e0acf */
[----:B------:R-:W-:Y:S01]  /*2590*/  IABS R80, R80 ;  /* 0x0000005000507213 */ /* 0x000fe20000000000 */
[C---:B------:R-:W-:Y:S01]  /*25a0*/  IMAD.IADD R81, R182.reuse, 0x1, -R245 ;  /* 0x00000001b6517824 */ /* 0x040fe200078e0af5 */
[----:B------:R-:W-:Y:S01]  /*25b0*/  IADD3 R188, R183, 0x28, RZ ;  /* 0x00000028b7bc7810 */ /* 0x000fe20007ffe0ff */
[----:B------:R-:W-:Y:S01]  /*25c0*/  IMAD.MOV.U32 R219, RZ, RZ, R12 ;  /* 0x000000ffffdb7224 */ /* 0x000fe200078e000c */
[----:B------:R-:W-:Y:S01]  /*25d0*/  IABS R12, R13 ;  /* 0x0000000d000c7213 */ /* 0x000fe20000000000 */
[----:B------:R-:W-:Y:S01]  /*25e0*/  IMAD.IADD R13, R182, 0x1, -R217 ;  /* 0x00000001b60d7824 */ /* 0x000fe200078e0ad9 */
[----:B------:R-:W-:Y:S01]  /*25f0*/  MOV R195, R80 ;  /* 0x0000005000c37202 */ /* 0x000fe20000000f00 */
[----:B------:R-:W-:Y:S01]  /*2600*/  HMMA.16816.F32.BF16 R96, R168, R92, RZ ;  /* 0x0000005ca860723c */ /* 0x000fe200000418ff */
[----:B------:R-:W-:Y:S01]  /*2610*/  MOV R205, R12 ;  /* 0x0000000c00cd7202 */ /* 0x000fe20000000f00 */
[----:B------:R-:W-:Y:S01]  /*2620*/  I2F R203, R203 ;  /* 0x000000cb00cb7306 */ /* 0x000fe20000201400 */
[----:B------:R-:W-:-:S02]  /*2630*/  IABS R12, R13 ;  /* 0x0000000d000c7213 */ /* 0x000fc40000000000 */
[----:B------:R-:W-:Y:S01]  /*2640*/  IABS R80, R81 ;  /* 0x0000005100507213 */ /* 0x000fe20000000000 */
[C---:B------:R-:W-:Y:S01]  /*2650*/  IMAD.IADD R81, R182.reuse, 0x1, -R188 ;  /* 0x00000001b6517824 */ /* 0x040fe200078e0abc */
[C---:B------:R-:W-:Y:S01]  /*2660*/  IADD3 R184, R183.reuse, 0x30, RZ ;  /* 0x00000030b7b87810 */ /* 0x040fe20007ffe0ff */
[C---:B------:R-:W-:Y:S01]  /*2670*/  HMMA.16816.F32.BF16 R88, R168.reuse, R84, RZ ;  /* 0x00000054a858723c */ /* 0x040fe200000418ff */
[C---:B------:R-:W-:Y:S01]  /*2680*/  IADD3 R186, R183.reuse, 0x29, RZ ;  /* 0x00000029b7ba7810 */ /* 0x040fe20007ffe0ff */
[----:B------:R1:W-:Y:S01]  /*2690*/  I2F R215, R12 ;  /* 0x0000000c00d77306 */ /* 0x0003e20000201400 */
[----:B------:R-:W-:Y:S01]  /*26a0*/  IMAD.MOV.U32 R193, RZ, RZ, R80 ;  /* 0x000000ffffc17224 */ /* 0x000fe200078e0050 */
[----:B------:R-:W-:Y:S02]  /*26b0*/  IABS R80, R81 ;  /* 0x0000005100507213 */ /* 0x000fe40000000000 */
[C---:B------:R-:W-:Y:S01]  /*26c0*/  IADD3 R247, R183.reuse, 0x31, RZ ;  /* 0x00000031b7f77810 */ /* 0x040fe20007ffe0ff */
[----:B------:R-:W-:Y:S01]  /*26d0*/  IMAD.IADD R192, R182, 0x1, -R186 ;  /* 0x00000001b6c07824 */ /* 0x000fe200078e0aba */
[----:B------:R-:W-:Y:S01]  /*26e0*/  HMMA.16816.F32.BF16 R132, R168, R134, RZ ;  /* 0x00000086a884723c */ /* 0x000fe200000418ff */
[C---:B------:R-:W-:Y:S01]  /*26f0*/  IADD3 R196, R183.reuse, 0x51, RZ ;  /* 0x00000051b7c47810 */ /* 0x040fe20007ffe0ff */
[----:B------:R2:W-:Y:S01]  /*2700*/  I2F R191, R80 ;  /* 0x0000005000bf7306 */ /* 0x0005e20000201400 */
[----:B------:R-:W-:-:S02]  /*2710*/  IADD3 R198, R183, 0x58, RZ ;  /* 0x00000058b7c67810 */ /* 0x000fc40007ffe0ff */
[----:B------:R-:W-:Y:S02]  /*2720*/  IABS R192, R192 ;  /* 0x000000c000c07213 */ /* 0x000fe40000000000 */
[C---:B------:R-:W-:Y:S01]  /*2730*/  IADD3 R204, R183.reuse, 0x59, RZ ;  /* 0x00000059b7cc7810 */ /* 0x040fe20007ffe0ff */
[----:B------:R-:W-:Y:S01]  /*2740*/  HMMA.16816.F32.BF16 R124, R168, R126, RZ ;  /* 0x0000007ea87c723c */ /* 0x000fe200000418ff */
[C---:B------:R-:W-:Y:S01]  /*2750*/  IADD3 R210, R183.reuse, 0x69, RZ ;  /* 0x00000069b7d27810 */ /* 0x040fe20007ffe0ff */
[----:B-1----:R-:W1:Y:S01]  /*2760*/  LDSM.16.M88.4 R12, [R222] ;  /* 0x00000000de0c783b */ /* 0x002e620000000200 */
[----:B------:R-:W-:Y:S01]  /*2770*/  IADD3 R240, R182, 0x8, RZ ;  /* 0x00000008b6f07810 */ /* 0x000fe20007ffe0ff */
[----:B------:R-:W-:Y:S01]  /*2780*/  I2F R199, R199 ;  /* 0x000000c700c77306 */ /* 0x000fe20000201400 */
[----:B------:R-:W-:Y:S01]  /*2790*/  IADD3 R194, R183, 0x50, RZ ;  /* 0x00000050b7c27810 */ /* 0x000fe20007ffe0ff */
[----:B------:R-:W-:-:S04]  /*27a0*/  DEPBAR.LE SB0, 0x0 ;  /* 0x000080000000791a */ /* 0x000fc80000000000 */
[C---:B--2---:R-:W-:Y:S01]  /*27b0*/  HMMA.16816.F32.BF16 R80, R168.reuse, R172, RZ ;  /* 0x000000aca850723c */ /* 0x044fe200000418ff */
[C---:B------:R-:W-:Y:S01]  /*27c0*/  IADD3 R200, R182.reuse, 0x48, RZ ;  /* 0x00000048b6c87810 */ /* 0x040fe20007ffe0ff */
[----:B------:R-:W-:Y:S01]  /*27d0*/  I2F R219, R219 ;  /* 0x000000db00db7306 */ /* 0x000fe20000201400 */
[C---:B------:R-:W-:Y:S02]  /*27e0*/  IADD3 R234, R182.reuse, 0x40, RZ ;  /* 0x00000040b6ea7810 */ /* 0x040fe40007ffe0ff */
[----:B------:R-:W-:Y:S02]  /*27f0*/  ISETP.GE.AND P3, PT, R185, R6, PT ;  /* 0x00000006b900720c */ /* 0x000fe40003f66270 */
[----:B------:R-:W-:Y:S01]  /*2800*/  IADD3 R172, R182, -R184, RZ ;  /* 0x800000b8b6ac7210 */ /* 0x000fe20007ffe0ff */
[----:B------:R-:W-:Y:S01]  /*2810*/  HMMA.16816.F32.BF16 R116, R168, R118, RZ ;  /* 0x00000076a874723c */ /* 0x000fe200000418ff */
[----:B------:R-:W-:Y:S01]  /*2820*/  IMAD.MOV.U32 R173, RZ, RZ, R192 ;  /* 0x000000ffffad7224 */ /* 0x000fe200078e00c0 */
[----:B------:R-:W-:Y:S01]  /*2830*/  IADD3 R220, R183, 0x78, RZ ;  /* 0x00000078b7dc7810 */ /* 0x000fe20007ffe0ff */
[----:B------:R-:W-:Y:S01]  /*2840*/  I2F R209, R209 ;  /* 0x000000d100d17306 */ /* 0x000fe20000201400 */
[----:B------:R-:W-:-:S02]  /*2850*/  IABS R172, R172 ;  /* 0x000000ac00ac7213 */ /* 0x000fc40000000000 */
[C---:B------:R-:W-:Y:S02]  /*2860*/  IADD3 R213, R183.reuse, 0x19, RZ ;  /* 0x00000019b7d57810 */ /* 0x040fe40007ffe0ff */
[C---:B------:R-:W-:Y:S01]  /*2870*/  HMMA.16816.F32.BF16 R108, R168.reuse, R110, RZ ;  /* 0x0000006ea86c723c */ /* 0x040fe200000418ff */
[C---:B------:R-:W-:Y:S02]  /*2880*/  IADD3 R208, R183.reuse, 0x70, RZ ;  /* 0x00000070b7d07810 */ /* 0x040fe40007ffe0ff */
[C---:B------:R-:W-:Y:S01]  /*2890*/  IADD3 R214, R183.reuse, 0x79, RZ ;  /* 0x00000079b7d67810 */ /* 0x040fe20007ffe0ff */
[----:B------:R-:W-:Y:S01]  /*28a0*/  IMAD.IADD R190, R182, 0x1, -R213 ;  /* 0x00000001b6be7824 */ /* 0x000fe200078e0ad5 */
[-C--:B------:R-:W-:Y:S01]  /*28b0*/  ISETP.GE.AND P4, PT, R183, R6.reuse, PT ;  /* 0x00000006b700720c */ /* 0x080fe20003f86270 */
[----:B------:R-:W-:Y:S01]  /*28c0*/  I2F R205, R205 ;  /* 0x000000cd00cd7306 */ /* 0x000fe20000201400 */
[----:B------:R-:W-:Y:S01]  /*28d0*/  ISETP.GE.AND P6, PT, R207, R6, PT ;  /* 0x00000006cf00720c */ /* 0x000fe20003fc6270 */
[----:B------:R-:W-:Y:S01]  /*28e0*/  HMMA.16816.F32.BF16 R100, R168, R102, RZ ;  /* 0x00000066a864723c */ /* 0x000fe200000418ff */
[----:B------:R-:W-:-:S02]  /*28f0*/  IABS R190, R190 ;  /* 0x000000be00be7213 */ /* 0x000fc40000000000 */
[-C--:B------:R-:W-:Y:S02]  /*2900*/  ISETP.GE.AND P5, PT, R217, R6.reuse, PT ;  /* 0x00000006d900720c */ /* 0x080fe40003fa6270 */
[-C--:B------:R-:W-:Y:S01]  /*2910*/  ISETP.GE.AND P0, PT, R201, R6.reuse, PT ;  /* 0x00000006c900720c */ /* 0x080fe20003f06270 */
[----:B------:R-:W-:Y:S01]  /*2920*/  I2F R195, R195 ;  /* 0x000000c300c37306 */ /* 0x000fe20000201400 */
[-C--:B------:R-:W-:Y:S01]  /*2930*/  ISETP.GE.AND P2, PT, R187, R6.reuse, PT ;  /* 0x00000006bb00720c */ /* 0x080fe20003f46270 */
[----:B------:R-:W-:Y:S01]  /*2940*/  HMMA.16816.F32.BF16 R92, R168, R94, RZ ;  /* 0x0000005ea85c723c */ /* 0x000fe200000418ff */
[----:B------:R-:W-:-:S05]  /*2950*/  ISETP.GE.AND P1, PT, R197, R6, PT ;  /* 0x00000006c500720c */ /* 0x000fca0003f26270 */
[----:B------:R-:W-:Y:S02]  /*2960*/  I2F R190, R190 ;  /* 0x000000be00be7306 */ /* 0x000fe40000201400 */
[C---:B------:R-:W-:Y:S06]  /*2970*/  HMMA.16816.F32.BF16 R84, R168.reuse, R86, RZ ;  /* 0x00000056a854723c */ /* 0x040fec00000418ff */
[----:B------:R-:W-:Y:S02]  /*2980*/  I2F R193, R193 ;  /* 0x000000c100c17306 */ /* 0x000fe40000201400 */
[----:B------:R-:W-:Y:S06]  /*2990*/  HMMA.16816.F32.BF16 R168, R168, R174, RZ ;  /* 0x000000aea8a8723c */ /* 0x000fec00000418ff */
[----:B------:R-:W-:Y:S01]  /*29a0*/  I2F R173, R173 ;  /* 0x000000ad00ad7306 */ /* 0x000fe20000201400 */
[----:B------:R-:W-:Y:S01]  /*29b0*/  IMAD.IADD R174, R182, 0x1, -R247 ;  /* 0x00000001b6ae7824 */ /* 0x000fe200078e0af7 */
[----:B-1----:R-:W-:Y:S01]  /*29c0*/  HMMA.16816.F32.BF16 R136, R12, R164, R136 ;  /* 0x000000a40c88723c */ /* 0x002fe20000041888 */
[----:B------:R-:W-:Y:S01]  /*29d0*/  IMAD.MOV.U32 R175, RZ, RZ, R172 ;  /* 0x000000ffffaf7224 */ /* 0x000fe200078e00ac */
[----:B------:R-:W-:-:S02]  /*29e0*/  IADD3 R172, R183, 0x38, RZ ;  /* 0x00000038b7ac7810 */ /* 0x000fc40007ffe0ff */
[----:B------:R-:W-:Y:S02]  /*29f0*/  IABS R174, R174 ;  /* 0x000000ae00ae7213 */ /* 0x000fe40000000000 */
[C---:B------:R-:W-:Y:S01]  /*2a00*/  IADD3 R192, R182.reuse, -R172, RZ ;  /* 0x800000acb6c07210 */ /* 0x040fe20007ffe0ff */
[----:B------:R-:W-:Y:S01]  /*2a10*/  I2F R175, R175 ;  /* 0x000000af00af7306 */ /* 0x000fe20000201400 */
[C---:B------:R-:W-:Y:S01]  /*2a20*/  IADD3 R164, R183.reuse, 0x39, RZ ;  /* 0x00000039b7a47810 */ /* 0x040fe20007ffe0ff */
[----:B------:R-:W-:Y:S01]  /*2a30*/  IMAD.MOV.U32 R165, RZ, RZ, R174 ;  /* 0x000000ffffa57224 */ /* 0x000fe200078e00ae */
[----:B------:R-:W-:Y:S01]  /*2a40*/  IABS R174, R192 ;  /* 0x000000c000ae7213 */ /* 0x000fe20000000000 */
[C---:B------:R-:W-:Y:S02]  /*2a50*/  HMMA.16816.F32.BF16 R128, R12.reuse, R160, R128 ;  /* 0x000000a00c80723c */ /* 0x040fe40000041880 */
[C---:B------:R-:W-:Y:S02]  /*2a60*/  IMAD.IADD R192, R182.reuse, 0x1, -R164 ;  /* 0x00000001b6c07824 */ /* 0x040fe400078e0aa4 */
[----:B------:R-:W-:Y:S03]  /*2a70*/  I2F R165, R165 ;  /* 0x000000a500a57306 */ /* 0x000fe60000201400 */
[----:B------:R-:W-:Y:S01]  /*2a80*/  IADD3 R160, R183, 0x40, RZ ;  /* 0x00000040b7a07810 */ /* 0x000fe20007ffe0ff */
[----:B------:R-:W-:Y:S01]  /*2a90*/  IMAD.MOV.U32 R161, RZ, RZ, R174 ;  /* 0x000000ffffa17224 */ /* 0x000fe200078e00ae */
[----:B------:R-:W-:Y:S01]  /*2aa0*/  IABS R174, R192 ;  /* 0x000000c000ae7213 */ /* 0x000fe20000000000 */
[----:B------:R-:W-:Y:S01]  /*2ab0*/  HMMA.16816.F32.BF16 R120, R12, R156, R120 ;  /* 0x0000009c0c78723c */ /* 0x000fe20000041878 */
[----:B------:R-:W-:-:S02]  /*2ac0*/  IADD3 R192, R182, -R160, RZ ;  /* 0x800000a0b6c07210 */ /* 0x000fc40007ffe0ff */
[----:B------:R-:W-:Y:S01]  /*2ad0*/  FMUL.FTZ R136, R136, c[0x0][0x2ec] ;  /* 0x0000bb0088887a20 */ /* 0x000fe20000410000 */
[----:B------:R-:W-:Y:S03]  /*2ae0*/  I2F R161, R161 ;  /* 0x000000a100a17306 */ /* 0x000fe60000201400 */
[----:B------:R-:W-:Y:S01]  /*2af0*/  IADD3 R156, R183, 0x41, RZ ;  /* 0x00000041b79c7810 */ /* 0x000fe20007ffe0ff */
[----:B------:R-:W-:Y:S01]  /*2b00*/  IMAD.MOV.U32 R157, RZ, RZ, R174 ;  /* 0x000000ffff9d7224 */ /* 0x000fe200078e00ae */
[----:B------:R-:W-:Y:S01]  /*2b10*/  IABS R174, R192 ;  /* 0x000000c000ae7213 */ /* 0x000fe20000000000 */
[----:B------:R-:W-:Y:S02]  /*2b20*/  HMMA.16816.F32.BF16 R112, R12, R152, R112 ;  /* 0x000000980c70723c */ /* 0x000fe40000041870 */
[----:B------:R-:W-:Y:S01]  /*2b30*/  IMAD.IADD R192, R182, 0x1, -R156 ;  /* 0x00000001b6c07824 */ /* 0x000fe200078e0a9c */
[----:B------:R-:W1:Y:S01]  /*2b40*/  MUFU.TANH R136, R136 ;  /* 0x0000008800887308 */ /* 0x000e620000002400 */
[----:B------:R-:W-:-:S02]  /*2b50*/  FMUL.FTZ R252, R129, c[0x0][0x2ec] ;  /* 0x0000bb0081fc7a20 */ /* 0x000fc40000410000 */
[----:B------:R-:W-:Y:S01]  /*2b60*/  FMUL.FTZ R129, R131, c[0x0][0x2ec] ;  /* 0x0000bb0083817a20 */ /* 0x000fe20000410000 */
[----:B------:R-:W-:Y:S01]  /*2b70*/  IADD3 R152, R183, 0x48, RZ ;  /* 0x00000048b7987810 */ /* 0x000fe20007ffe0ff */
[----:B------:R-:W-:Y:S01]  /*2b80*/  IMAD.MOV.U32 R153, RZ, RZ, R174 ;  /* 0x000000ffff997224 */ /* 0x000fe200078e00ae */
[----:B------:R-:W-:Y:S01]  /*2b90*/  IABS R174, R192 ;  /* 0x000000c000ae7213 */ /* 0x000fe20000000000 */
[C---:B------:R-:W-:Y:S01]  /*2ba0*/  HMMA.16816.F32.BF16 R80, R12.reuse, R16, R80 ;  /* 0x000000100c50723c */ /* 0x040fe20000041850 */
[----:B------:R-:W-:Y:S01]  /*2bb0*/  IADD3 R192, R182, -R152, RZ ;  /* 0x80000098b6c07210 */ /* 0x000fe20007ffe0ff */
[----:B------:R-:W-:Y:S01]  /*2bc0*/  FMUL.FTZ R131, R72, c[0x0][0x2ec] ;  /* 0x0000bb0048837a20 */ /* 0x000fe20000410000 */
[----:B------:R-:W-:Y:S01]  /*2bd0*/  MUFU.TANH R129, R129 ;  /* 0x0000008100817308 */ /* 0x000fe20000002400 */
[----:B------:R-:W-:Y:S02]  /*2be0*/  FMUL.FTZ R130, R130, c[0x0][0x2ec] ;  /* 0x0000bb0082827a20 */ /* 0x000fe40000410000 */
[----:B------:R-:W-:Y:S01]  /*2bf0*/  FMUL.FTZ R123, R123, c[0x0][0x2ec] ;  /* 0x0000bb007b7b7a20 */ /* 0x000fe20000410000 */
[C---:B------:R-:W-:Y:S01]  /*2c00*/  IADD3 R16, R182.reuse, -R196, RZ ;  /* 0x800000c4b6107210 */ /* 0x040fe20007ffe0ff */
[----:B------:R-:W-:Y:S01]  /*2c10*/  HMMA.16816.F32.BF16 R104, R12, R148, R104 ;  /* 0x000000940c68723c */ /* 0x000fe20000041868 */
[----:B------:R-:W-:-:S02]  /*2c20*/  IMAD.IADD R17, R182, 0x1, -R198 ;  /* 0x00000001b6117824 */ /* 0x000fc400078e0ac6 */
[----:B------:R-:W-:Y:S01]  /*2c30*/  IABS R16, R16 ;  /* 0x0000001000107213 */ /* 0x000fe20000000000 */
[----:B-1----:R-:W-:Y:S01]  /*2c40*/  FFMA.FTZ R136, R189, -R0, R136 ;  /* 0x80000000bd887223 */ /* 0x002fe20000010088 */
[----:B------:R-:W-:Y:S01]  /*2c50*/  MUFU.TANH R130, R130 ;  /* 0x0000008200827308 */ /* 0x000fe20000002400 */
[----:B------:R-:W-:Y:S01]  /*2c60*/  IADD3 R189, -R187, R240, RZ ;  /* 0x000000f0bbbd7210 */ /* 0x000fe20007ffe1ff */
[----:B------:R-:W-:Y:S01]  /*2c70*/  IMAD.MOV.U32 R149, RZ, RZ, R174 ;  /* 0x000000ffff957224 */ /* 0x000fe200078e00ae */
[----:B------:R-:W-:Y:S01]  /*2c80*/  IABS R174, R192 ;  /* 0x000000c000ae7213 */ /* 0x000fe20000000000 */
[C---:B------:R-:W-:Y:S01]  /*2c90*/  HMMA.16816.F32.BF16 R96, R12.reuse, R144, R96 ;  /* 0x000000900c60723c */ /* 0x040fe20000041860 */
[----:B------:R-:W-:Y:S01]  /*2ca0*/  IADD3 R148, R183, 0x49, RZ ;  /* 0x00000049b7947810 */ /* 0x000fe20007ffe0ff */
[----:B------:R-:W-:Y:S01]  /*2cb0*/  FMUL.FTZ R115, R115, c[0x0][0x2ec] ;  /* 0x0000bb0073737a20 */ /* 0x000fe20000410000 */
[----:B------:R-:W-:Y:S01]  /*2cc0*/  IABS R189, R189 ;  /* 0x000000bd00bd7213 */ /* 0x000fe20000000000 */
[----:B------:R1:W-:Y:S03]  /*2cd0*/  I2F R144, R174 ;  /* 0x000000ae00907306 */ /* 0x0003e60000201400 */
[----:B------:R-:W-:Y:S01]  /*2ce0*/  IMAD.IADD R145, R182, 0x1, -R148 ;  /* 0x00000001b6917824 */ /* 0x000fe200078e0a94 */
[----:B------:R-:W-:Y:S01]  /*2cf0*/  HMMA.16816.F32.BF16 R124, R12, R162, R124 ;  /* 0x000000a20c7c723c */ /* 0x000fe2000004187c */
[----:B------:R-:W-:-:S02]  /*2d00*/  FMUL.FTZ R81, R81, c[0x0][0x2ec] ;  /* 0x0000bb0051517a20 */ /* 0x000fc40000410000 */
[----:B------:R-:W-:Y:S01]  /*2d10*/  FMUL.FTZ R83, R83, c[0x0][0x2ec] ;  /* 0x0000bb0053537a20 */ /* 0x000fe20000410000 */
[----:B------:R-:W-:Y:S01]  /*2d20*/  IABS R145, R145 ;  /* 0x0000009100917213 */ /* 0x000fe20000000000 */
[----:B------:R-:W-:Y:S02]  /*2d30*/  I2F R189, R189 ;  /* 0x000000bd00bd7306 */ /* 0x000fe40000201400 */
[----:B------:R-:W-:Y:S01]  /*2d40*/  IADD3 R162, R183, 0x60, RZ ;  /* 0x00000060b7a27810 */ /* 0x000fe20007ffe0ff */
[----:B------:R-:W-:Y:S01]  /*2d50*/  HMMA.16816.F32.BF16 R116, R12, R158, R116 ;  /* 0x0000009e0c74723c */ /* 0x000fe20000041874 */
[----:B------:R-:W-:Y:S02]  /*2d60*/  FMUL.FTZ R107, R107, c[0x0][0x2ec] ;  /* 0x0000bb006b6b7a20 */ /* 0x000fe40000410000 */
[----:B-1----:R-:W-:Y:S01]  /*2d70*/  IMAD.MOV.U32 R174, RZ, RZ, R16 ;  /* 0x000000ffffae7224 */ /* 0x002fe200078e0010 */
[----:B------:R-:W-:Y:S01]  /*2d80*/  IABS R16, R17 ;  /* 0x0000001100107213 */ /* 0x000fe20000000000 */
[----:B------:R-:W-:-:S02]  /*2d90*/  IMAD.IADD R17, R182, 0x1, -R204 ;  /* 0x00000001b6117824 */ /* 0x000fc400078e0acc */
[----:B------:R-:W-:Y:S01]  /*2da0*/  IADD3 R158, R183, 0x61, RZ ;  /* 0x00000061b79e7810 */ /* 0x000fe20007ffe0ff */
[----:B------:R-:W-:Y:S01]  /*2db0*/  HMMA.16816.F32.BF16 R132, R12, R166, R132 ;  /* 0x000000a60c84723c */ /* 0x000fe20000041884 */
[----:B------:R-:W-:Y:S01]  /*2dc0*/  MOV R163, R16 ;  /* 0x0000001000a37202 */ /* 0x000fe20000000f00 */
[----:B------:R-:W-:Y:S01]  /*2dd0*/  MUFU.TANH R131, R131 ;  /* 0x0000008300837308 */ /* 0x000fe20000002400 */
[----:B------:R-:W-:Y:S01]  /*2de0*/  IABS R16, R17 ;  /* 0x0000001100107213 */ /* 0x000fe20000000000 */
[----:B------:R-:W-:-:S03]  /*2df0*/  IMAD.IADD R17, R182, 0x1, -R162 ;  /* 0x00000001b6117824 */ /* 0x000fc600078e0aa2 */
[----:B------:R-:W-:Y:S01]  /*2e00*/  FMUL.FTZ R166, R137, c[0x0][0x2ec] ;  /* 0x0000bb0089a67a20 */ /* 0x000fe20000410000 */
[C---:B------:R-:W-:Y:S01]  /*2e10*/  HMMA.16816.F32.BF16 R108, R12.reuse, R154, R108 ;  /* 0x0000009a0c6c723c */ /* 0x040fe2000004186c */
[----:B------:R-:W-:Y:S01]  /*2e20*/  IMAD.MOV.U32 R159, RZ, RZ, R16 ;  /* 0x000000ffff9f7224 */ /* 0x000fe200078e0010 */
[----:B------:R-:W-:Y:S01]  /*2e30*/  IABS R16, R17 ;  /* 0x0000001100107213 */ /* 0x000fe20000000000 */
[----:B------:R-:W-:Y:S01]  /*2e40*/  IMAD.IADD R17, R182, 0x1, -R158 ;  /* 0x00000001b6117824 */ /* 0x000fe200078e0a9e */
[----:B------:R-:W-:Y:S01]  /*2e50*/  MUFU.TANH R115, R115 ;  /* 0x0000007300737308 */ /* 0x000fe20000002400 */
[----:B------:R-:W-:Y:S02]  /*2e60*/  FMUL.FTZ R137, R138, c[0x0][0x2ec] ;  /* 0x0000bb008a897a20 */ /* 0x000fe40000410000 */
[----:B------:R-:W-:Y:S01]  /*2e70*/  IADD3 R154, R183, 0x68, RZ ;  /* 0x00000068b79a7810 */ /* 0x000fe20007ffe0ff */
[----:B------:R-:W-:Y:S01]  /*2e80*/  HMMA.16816.F32.BF16 R100, R12, R150, R100 ;  /* 0x000000960c64723c */ /* 0x000fe20000041864 */
[----:B------:R-:W-:Y:S01]  /*2e90*/  MOV R155, R16 ;  /* 0x00000010009b7202 */ /* 0x000fe20000000f00 */
[----:B------:R-:W-:Y:S01]  /*2ea0*/  FMUL.FTZ R167, R76, c[0x0][0x2ec] ;  /* 0x0000bb004ca77a20 */ /* 0x000fe20000410000 */
[----:B------:R-:W-:Y:S01]  /*2eb0*/  IABS R16, R17 ;  /* 0x0000001100107213 */ /* 0x000fe20000000000 */
[----:B------:R-:W-:Y:S01]  /*2ec0*/  IMAD.IADD R17, R182, 0x1, -R154 ;  /* 0x00000001b6117824 */ /* 0x000fe200078e0a9a */
[----:B------:R-:W-:Y:S01]  /*2ed0*/  MUFU.TANH R137, R137 ;  /* 0x0000008900897308 */ /* 0x000fe20000002400 */
[----:B------:R-:W-:-:S02]  /*2ee0*/  IMAD.IADD R76, R234, 0x1, -R185 ;  /* 0x00000001ea4c7824 */ /* 0x000fc400078e0ab9 */
[----:B------:R-:W-:Y:S01]  /*2ef0*/  IMAD.MOV.U32 R150, RZ, RZ, R16 ;  /* 0x000000ffff967224 */ /* 0x000fe200078e0010 */
[----:B------:R-:W-:Y:S01]  /*2f00*/  IABS R16, R17 ;  /* 0x0000001100107213 */ /* 0x000fe20000000000 */
[----:B------:R-:W-:Y:S01]  /*2f10*/  IMAD.IADD R17, R182, 0x1, -R210 ;  /* 0x00000001b6117824 */ /* 0x000fe200078e0ad2 */
[C---:B------:R-:W-:Y:S01]  /*2f20*/  HMMA.16816.F32.BF16 R92, R12.reuse, R146, R92 ;  /* 0x000000920c5c723c */ /* 0x040fe2000004185c */
[----:B------:R-:W-:Y:S01]  /*2f30*/  FMUL.FTZ R138, R132, c[0x0][0x2ec] ;  /* 0x0000bb00848a7a20 */ /* 0x000fe20000410000 */
[----:B------:R-:W-:Y:S01]  /*2f40*/  MUFU.TANH R123, R123 ;  /* 0x0000007b007b7308 */ /* 0x000fe20000002400 */
[--C-:B------:R-:W-:Y:S02]  /*2f50*/  IMAD.IADD R151, R240, 0x1, -R183.reuse ;  /* 0x00000001f0977824 */ /* 0x100fe400078e0ab7 */
[----:B------:R-:W-:Y:S02]  /*2f60*/  FMUL.FTZ R125, R125, c[0x0][0x2ec] ;  /* 0x0000bb007d7d7a20 */ /* 0x000fe40000410000 */
[----:B------:R-:W-:Y:S01]  /*2f70*/  MOV R146, R16 ;  /* 0x0000001000927202 */ /* 0x000fe20000000f00 */
[----:B------:R-:W-:Y:S01]  /*2f80*/  HMMA.16816.F32.BF16 R88, R12, R140, R88 ;  /* 0x0000008c0c58723c */ /* 0x000fe20000041858 */
[----:B------:R-:W-:Y:S01]  /*2f90*/  IABS R16, R17 ;  /* 0x0000001100107213 */ /* 0x000fe20000000000 */
[----:B------:R-:W1:Y:S01]  /*2fa0*/  MUFU.TANH R138, R138 ;  /* 0x0000008a008a7308 */ /* 0x000e620000002400 */
[----:B------:R-:W-:Y:S01]  /*2fb0*/  IMAD.IADD R147, R234, 0x1, -R183 ;  /* 0x00000001ea937824 */ /* 0x000fe200078e0ab7 */
[----:B------:R-:W-:Y:S01]  /*2fc0*/  IABS R151, R151 ;  /* 0x0000009700977213 */ /* 0x000fe20000000000 */
[----:B------:R-:W-:-:S02]  /*2fd0*/  FMUL.FTZ R72, R124, c[0x0][0x2ec] ;  /* 0x0000bb007c487a20 */ /* 0x000fc40000410000 */
[----:B------:R-:W-:Y:S01]  /*2fe0*/  IMAD.IADD R140, R182, 0x1, -R194 ;  /* 0x00000001b68c7824 */ /* 0x000fe200078e0ac2 */
[C---:B------:R-:W-:Y:S01]  /*2ff0*/  HMMA.16816.F32.BF16 R84, R12.reuse, R142, R84 ;  /* 0x0000008e0c54723c */ /* 0x040fe20000041854 */
[----:B------:R-:W-:Y:S01]  /*3000*/  IABS R147, R147 ;  /* 0x0000009300937213 */ /* 0x000fe20000000000 */
[----:B------:R2:W-:Y:S01]  /*3010*/  I2F R206, R16 ;  /* 0x0000001000ce7306 */ /* 0x0005e20000201400 */
[----:B------:R-:W-:Y:S01]  /*3020*/  FMUL.FTZ R134, R134, c[0x0][0x2ec] ;  /* 0x0000bb0086867a20 */ /* 0x000fe20000410000 */
[----:B------:R-:W-:Y:S01]  /*3030*/  IABS R140, R140 ;  /* 0x0000008c008c7213 */ /* 0x000fe20000000000 */
[----:B------:R-:W-:Y:S02]  /*3040*/  FMUL.FTZ R135, R135, c[0x0][0x2ec] ;  /* 0x0000bb0087877a20 */ /* 0x000fe40000410000 */
[----:B------:R-:W-:Y:S01]  /*3050*/  IMAD.IADD R142, R182, 0x1, -R208 ;  /* 0x00000001b68e7824 */ /* 0x000fe200078e0ad0 */
[----:B------:R-:W-:Y:S01]  /*3060*/  HMMA.16816.F32.BF16 R168, R12, R18, R168 ;  /* 0x000000120ca8723c */ /* 0x000fe200000418a8 */
[----:B------:R-:W-:Y:S01]  /*3070*/  FMUL.FTZ R127, R127, c[0x0][0x2ec] ;  /* 0x0000bb007f7f7a20 */ /* 0x000fe20000410000 */
[----:B------:R3:W-:Y:S01]  /*3080*/  I2F R141, R145 ;  /* 0x00000091008d7306 */ /* 0x0007e20000201400 */
[----:B------:R-:W-:Y:S01]  /*3090*/  FMUL.FTZ R119, R119, c[0x0][0x2ec] ;  /* 0x0000bb0077777a20 */ /* 0x000fe20000410000 */
[----:B------:R-:W-:Y:S01]  /*30a0*/  IABS R142, R142 ;  /* 0x0000008e008e7213 */ /* 0x000fe20000000000 */
[----:B------:R-:W-:-:S02]  /*30b0*/  FMUL.FTZ R109, R109, c[0x0][0x2ec] ;  /* 0x0000bb006d6d7a20 */ /* 0x000fc40000410000 */
[----:B------:R-:W-:Y:S02]  /*30c0*/  FMUL.FTZ R111, R111, c[0x0][0x2ec] ;  /* 0x0000bb006f6f7a20 */ /* 0x000fe40000410000 */
[----:B------:R-:W-:Y:S01]  /*30d0*/  FMUL.FTZ R102, R102, c[0x0][0x2ec] ;  /* 0x0000bb0066667a20 */ /* 0x000fe20000410000 */
[----:B------:R4:W-:Y:S01]  /*30e0*/  I2F R192, R140 ;  /* 0x0000008c00c07306 */ /* 0x0009e20000201400 */
[--C-:B--2---:R-:W-:Y:S02]  /*30f0*/  IMAD.IADD R16, R240, 0x1, -R185.reuse ;  /* 0x00000001f0107824 */ /* 0x104fe400078e0ab9 */
[----:B------:R-:W-:-:S03]  /*3100*/  IMAD.IADD R185, R200, 0x1, -R185 ;  /* 0x00000001c8b97824 */ /* 0x000fc600078e0ab9 */
[----:B------:R-:W-:Y:S01]  /*3110*/  IABS R16, R16 ;  /* 0x0000001000107213 */ /* 0x000fe20000000000 */
[----:B------:R-:W-:Y:S01]  /*3120*/  FMUL.FTZ R19, R85, c[0x0][0x2ec] ;  /* 0x0000bb0055137a20 */ /* 0x000fe20000410000 */
[----:B---3--:R-:W-:Y:S01]  /*3130*/  IADD3 R145, -R183, R200, RZ ;  /* 0x000000c8b7917210 */ /* 0x008fe20007ffe1ff */
[----:B------:R-:W-:Y:S01]  /*3140*/  I2F R151, R151 ;  /* 0x0000009700977306 */ /* 0x000fe20000201400 */
[----:B------:R-:W-:Y:S02]  /*3150*/  FMUL.FTZ R84, R84, c[0x0][0x2ec] ;  /* 0x0000bb0054547a20 */ /* 0x000fe40000410000 */
[----:B------:R-:W-:Y:S02]  /*3160*/  IABS R145, R145 ;  /* 0x0000009100917213 */ /* 0x000fe40000000000 */
[----:B------:R-:W-:Y:S02]  /*3170*/  FMUL.FTZ R168, R168, c[0x0][0x2ec] ;  /* 0x0000bb00a8a87a20 */ /* 0x000fe40000410000 */
[----:B----4-:R-:W-:Y:S01]  /*3180*/  FMUL.FTZ R140, R133, c[0x0][0x2ec] ;  /* 0x0000bb00858c7a20 */ /* 0x010fe20000410000 */
[----:B------:R-:W-:Y:S01]  /*3190*/  I2F R143, R16 ;  /* 0x00000010008f7306 */ /* 0x000fe20000201400 */
[----:B------:R-:W-:-:S02]  /*31a0*/  FMUL.FTZ R133, R139, c[0x0][0x2ec] ;  /* 0x0000bb008b857a20 */ /* 0x000fc40000410000 */
[----:B------:R-:W-:Y:S02]  /*31b0*/  FMUL.FTZ R139, R128, c[0x0][0x2ec] ;  /* 0x0000bb00808b7a20 */ /* 0x000fe40000410000 */
[----:B-1----:R-:W-:Y:S01]  /*31c0*/  FFMA.FTZ R128, R203, -R0, R138 ;  /* 0x80000000cb807223 */ /* 0x002fe2000001008a */
[----:B------:R-:W-:Y:S01]  /*31d0*/  IADD3 R203, -R211, R240, RZ ;  /* 0x000000f0d3cb7210 */ /* 0x000fe20007ffe1ff */
[----:B------:R-:W-:Y:S01]  /*31e0*/  FMUL.FTZ R170, R170, c[0x0][0x2ec] ;  /* 0x0000bb00aaaa7a20 */ /* 0x000fe20000410000 */
[----:B------:R1:W2:Y:S02]  /*31f0*/  MUFU.TANH R16, R166 ;  /* 0x000000a600107308 */ /* 0x0002a40000002400 */
[----:B------:R-:W-:-:S06]  /*3200*/  IABS R203, R203 ;  /* 0x000000cb00cb7213 */ /* 0x000fcc0000000000 */
[----:B------:R-:W-:Y:S01]  /*3210*/  I2F R145, R145 ;  /* 0x0000009100917306 */ /* 0x000fe20000201400 */
[----:B-1----:R-:W-:Y:S01]  /*3220*/  FMUL.FTZ R166, R78, c[0x0][0x2ec] ;  /* 0x0000bb004ea67a20 */ /* 0x002fe20000410000 */
[----:B------:R-:W-:-:S06]  /*3230*/  IABS R78, R76 ;  /* 0x0000004c004e7213 */ /* 0x000fcc0000000000 */
[----:B------:R-:W-:Y:S01]  /*3240*/  MUFU.TANH R133, R133 ;  /* 0x0000008500857308 */ /* 0x000fe20000002400 */
[----:B--2---:R-:W-:-:S07]  /*3250*/  FFMA.FTZ R132, R199, -R0, R16 ;  /* 0x80000000c7847223 */ /* 0x004fce0000010010 */
[----:B------:R-:W1:Y:S08]  /*3260*/  MUFU.TANH R76, R166 ;  /* 0x000000a6004c7308 */ /* 0x000e700000002400 */
[----:B------:R-:W-:Y:S08]  /*3270*/  I2F R147, R147 ;  /* 0x0000009300937306 */ /* 0x000ff00000201400 */
[----:B------:R-:W-:Y:S01]  /*3280*/  MUFU.TANH R138, R167 ;  /* 0x000000a7008a7308 */ /* 0x000fe20000002400 */
[----:B-1----:R-:W-:Y:S01]  /*3290*/  FFMA.FTZ R76, R145, -R0, R76 ;  /* 0x80000000914c7223 */ /* 0x002fe2000001004c */
[----:B------:R-:W-:-:S04]  /*32a0*/  IADD3 R166, -R201, R240, RZ ;  /* 0x000000f0c9a67210 */ /* 0x000fc80007ffe1ff */
[----:B------:R-:W-:Y:S02]  /*32b0*/  FSEL R76, R76, -INF , !P4 ;  /* 0xff8000004c4c7808 */ /* 0x000fe40006000000 */
[----:B------:R1:W2:Y:S01]  /*32c0*/  MUFU.TANH R17, R140 ;  /* 0x0000008c00117308 */ /* 0x0002a20000002400 */
[----:B------:R-:W-:-:S07]  /*32d0*/  IABS R166, R166 ;  /* 0x000000a600a67213 */ /* 0x000fce0000000000 */
[----:B------:R3:W4:Y:S01]  /*32e0*/  MUFU.TANH R16, R139 ;  /* 0x0000008b00107308 */ /* 0x0007220000002400 */
[----:B-1----:R-:W-:Y:S01]  /*32f0*/  FMUL.FTZ R140, R77, c[0x0][0x2ec] ;  /* 0x0000bb004d8c7a20 */ /* 0x002fe20000410000 */
[----:B------:R-:W-:-:S06]  /*3300*/  IABS R77, R185 ;  /* 0x000000b9004d7213 */ /* 0x000fcc0000000000 */
[----:B------:R-:W-:Y:S01]  /*3310*/  MUFU.TANH R125, R125 ;  /* 0x0000007d007d7308 */ /* 0x000fe20000002400 */
[----:B------:R-:W-:Y:S01]  /*3320*/  IADD3 R185, R183, 0x71, RZ ;  /* 0x00000071b7b97810 */ /* 0x000fe20007ffe0ff */
[-C--:B--2---:R-:W-:Y:S02]  /*3330*/  FFMA.FTZ R17, R209, -R0.reuse, R17 ;  /* 0x80000000d1117223 */ /* 0x084fe40000010011 */
[----:B------:R-:W-:Y:S02]  /*3340*/  IMAD.IADD R209, R200, 0x1, -R211 ;  /* 0x00000001c8d17824 */ /* 0x000fe400078e0ad3 */
[----:B---3--:R-:W-:Y:S01]  /*3350*/  FFMA.FTZ R139, R151, -R0, R137 ;  /* 0x80000000978b7223 */ /* 0x008fe20000010089 */
[----:B------:R-:W-:Y:S01]  /*3360*/  IADD3 R151, -R207, R240, RZ ;  /* 0x000000f0cf977210 */ /* 0x000fe20007ffe1ff */
[----:B------:R1:W-:Y:S01]  /*3370*/  I2F R145, R77 ;  /* 0x0000004d00917306 */ /* 0x0003e20000201400 */
[----:B----4-:R-:W-:Y:S01]  /*3380*/  FFMA.FTZ R16, R219, -R0, R16 ;  /* 0x80000000db107223 */ /* 0x010fe20000010010 */
[----:B------:R-:W-:-:S02]  /*3390*/  FSEL R219, R136, -INF , !P4 ;  /* 0xff80000088db7808 */ /* 0x000fc40006000000 */
[----:B------:R-:W-:Y:S02]  /*33a0*/  FSEL R139, R139, -INF , !P4 ;  /* 0xff8000008b8b7808 */ /* 0x000fe40006000000 */
[----:B------:R-:W-:Y:S02]  /*33b0*/  IABS R151, R151 ;  /* 0x0000009700977213 */ /* 0x000fe40000000000 */
[----:B------:R2:W-:Y:S01]  /*33c0*/  I2F R137, R78 ;  /* 0x0000004e00897306 */ /* 0x0005e20000201400 */
[----:B------:R-:W-:Y:S01]  /*33d0*/  IABS R209, R209 ;  /* 0x000000d100d17213 */ /* 0x000fe20000000000 */
[----:B-1----:R-:W-:Y:S01]  /*33e0*/  FFMA.FTZ R77, R143, -R0, R133 ;  /* 0x800000008f4d7223 */ /* 0x002fe20000010085 */
[----:B------:R-:W-:-:S05]  /*33f0*/  IADD3 R133, R182, -R185, RZ ;  /* 0x800000b9b6857210 */ /* 0x000fca0007ffe0ff */
[----:B------:R-:W1:Y:S01]  /*3400*/  MUFU.TANH R140, R140 ;  /* 0x0000008c008c7308 */ /* 0x000e620000002400 */
[----:B------:R-:W-:Y:S01]  /*3410*/  IMAD.IADD R143, R200, 0x1, -R207 ;  /* 0x00000001c88f7824 */ /* 0x000fe200078e0acf */
[----:B------:R-:W-:Y:S01]  /*3420*/  FSEL R77, R77, -INF , !P3 ;  /* 0xff8000004d4d7808 */ /* 0x000fe20005800000 */
[----:B--2---:R-:W-:Y:S01]  /*3430*/  FFMA.FTZ R78, R147, -R0, R138 ;  /* 0x80000000934e7223 */ /* 0x004fe2000001008a */
[----:B------:R-:W-:Y:S01]  /*3440*/  IADD3 R147, -R217, R240, RZ ;  /* 0x000000f0d9937210 */ /* 0x000fe20007ffe1ff */
[----:B------:R-:W-:Y:S01]  /*3450*/  FMUL.FTZ R138, R79, c[0x0][0x2ec] ;  /* 0x0000bb004f8a7a20 */ /* 0x000fe20000410000 */
[----:B------:R-:W-:Y:S01]  /*3460*/  IABS R79, R133 ;  /* 0x00000085004f7213 */ /* 0x000fe20000000000 */
[----:B------:R-:W-:Y:S01]  /*3470*/  IMAD.IADD R133, R182, 0x1, -R220 ;  /* 0x00000001b6857824 */ /* 0x000fe200078e0adc */
[----:B------:R-:W-:Y:S01]  /*3480*/  FSEL R136, R78, -INF , !P4 ;  /* 0xff8000004e887808 */ /* 0x000fe20006000000 */
[----:B------:R-:W-:Y:S01]  /*3490*/  IMAD.IADD R182, R182, 0x1, -R214 ;  /* 0x00000001b6b67824 */ /* 0x000fe200078e0ad6 */
[----:B------:R-:W2:Y:S01]  /*34a0*/  MUFU.TANH R202, R138 ;  /* 0x0000008a00ca7308 */ /* 0x000ea20000002400 */
[----:B------:R-:W-:Y:S01]  /*34b0*/  IMAD.MOV.U32 R212, RZ, RZ, R79 ;  /* 0x000000ffffd47224 */ /* 0x000fe200078e004f */
[----:B------:R-:W-:Y:S01]  /*34c0*/  IABS R79, R133 ;  /* 0x00000085004f7213 */ /* 0x000fe20000000000 */
[--C-:B------:R-:W-:Y:S01]  /*34d0*/  IMAD.IADD R133, R234, 0x1, -R187.reuse ;  /* 0x00000001ea857824 */ /* 0x100fe200078e0abb */
[----:B------:R-:W-:Y:S01]  /*34e0*/  IABS R182, R182 ;  /* 0x000000b600b67213 */ /* 0x000fe20000000000 */
[----:B-1----:R-:W-:Y:S01]  /*34f0*/  FFMA.FTZ R137, R137, -R0, R140 ;  /* 0x8000000089897223 */ /* 0x002fe2000001008c */
[----:B------:R-:W-:Y:S01]  /*3500*/  FSEL R78, R132, -INF , !P3 ;  /* 0xff800000844e7808 */ /* 0x000fe20005800000 */
[----:B------:R-:W-:Y:S01]  /*3510*/  IMAD.IADD R187, R200, 0x1, -R187 ;  /* 0x00000001c8bb7824 */ /* 0x000fe200078e0abb */
[----:B------:R1:W-:Y:S01]  /*3520*/  I2F R218, R79 ;  /* 0x0000004f00da7306 */ /* 0x0003e20000201400 */
[----:B------:R-:W-:-:S02]  /*3530*/  ISETP.GE.AND P4, PT, R213, R6, PT ;  /* 0x00000006d500720c */ /* 0x000fc40003f86270 */
[----:B------:R-:W-:Y:S02]  /*3540*/  FSEL R132, R137, -INF , !P3 ;  /* 0xff80000089847808 */ /* 0x000fe40005800000 */
[----:B------:R-:W-:Y:S02]  /*3550*/  IABS R187, R187 ;  /* 0x000000bb00bb7213 */ /* 0x000fe40000000000 */
[----:B------:R-:W-:Y:S01]  /*3560*/  IABS R147, R147 ;  /* 0x0000009300937213 */ /* 0x000fe20000000000 */
[----:B------:R-:W-:Y:S01]  /*3570*/  I2F R216, R182 ;  /* 0x000000b600d87306 */ /* 0x000fe20000201400 */
[----:B--2---:R-:W-:Y:S01]  /*3580*/  FFMA.FTZ R202, R145, -R0, R202 ;  /* 0x8000000091ca7223 */ /* 0x004fe200000100ca */
[----:B------:R-:W-:Y:S01]  /*3590*/  IADD3 R138, -R197, R240, RZ ;  /* 0x000000f0c58a7210 */ /* 0x000fe20007ffe1ff */
[----:B------:R-:W-:Y:S01]  /*35a0*/  IMAD.IADD R145, R234, 0x1, -R213 ;  /* 0x00000001ea917824 */ /* 0x000fe200078e0ad5 */
[----:B------:R-:W-:Y:S02]  /*35b0*/  IABS R143, R143 ;  /* 0x0000008f008f7213 */ /* 0x000fe40000000000 */
[----:B------:R-:W-:-:S02]  /*35c0*/  FSEL R137, R202, -INF , !P3 ;  /* 0xff800000ca897808 */ /* 0x000fc40005800000 */
[----:B-1----:R-:W-:Y:S01]  /*35d0*/  IABS R79, R133 ;  /* 0x00000085004f7213 */ /* 0x002fe20000000000 */
[----:B------:R-:W-:Y:S01]  /*35e0*/  IMAD.IADD R133, R200, 0x1, -R217 ;  /* 0x00000001c8857824 */ /* 0x000fe200078e0ad9 */
[----:B------:R-:W-:Y:S01]  /*35f0*/  IABS R145, R145 ;  /* 0x0000009100917213 */ /* 0x000fe20000000000 */
[----:B------:R1:W-:Y:S01]  /*3600*/  MUFU.TANH R73, R72 ;  /* 0x0000004800497308 */ /* 0x0003e20000002400 */
[----:B------:R-:W-:Y:S01]  /*3610*/  IABS R138, R138 ;  /* 0x0000008a008a7213 */ /* 0x000fe20000000000 */
[----:B------:R-:W-:Y:S01]  /*3620*/  IMAD.MOV.U32 R199, RZ, RZ, R79 ;  /* 0x000000ffffc77224 */ /* 0x000fe200078e004f */
[----:B------:R-:W-:Y:S01]  /*3630*/  ISETP.GE.AND P3, PT, R211, R6, PT ;  /* 0x00000006d300720c */ /* 0x000fe20003f66270 */
[--C-:B------:R-:W-:Y:S01]  /*3640*/  IMAD.IADD R79, R234, 0x1, -R197.reuse ;  /* 0x00000001ea4f7824 */ /* 0x100fe200078e0ac5 */
[----:B------:R-:W-:Y:S01]  /*3650*/  IABS R133, R133 ;  /* 0x0000008500857213 */ /* 0x000fe20000000000 */
[----:B------:R-:W-:Y:S02]  /*3660*/  IMAD.IADD R197, R200, 0x1, -R197 ;  /* 0x00000001c8c57824 */ /* 0x000fe400078e0ac5 */
[----:B------:R-:W2:Y:S01]  /*3670*/  I2F R166, R166 ;  /* 0x000000a600a67306 */ /* 0x000ea20000201400 */
[----:B------:R-:W-:-:S02]  /*3680*/  IABS R79, R79 ;  /* 0x0000004f004f7213 */ /* 0x000fc40000000000 */
[----:B------:R-:W-:-:S03]  /*3690*/  IABS R197, R197 ;  /* 0x000000c500c57213 */ /* 0x000fc60000000000 */
[----:B------:R-:W-:Y:S02]  /*36a0*/  IMAD.MOV.U32 R140, RZ, RZ, R79 ;  /* 0x000000ffff8c7224 */ /* 0x000fe400078e004f */
[----:B------:R-:W-:Y:S01]  /*36b0*/  IMAD.IADD R79, R234, 0x1, -R201 ;  /* 0x00000001ea4f7824 */ /* 0x000fe200078e0ac9 */
[----:B------:R-:W3:Y:S01]  /*36c0*/  MUFU.TANH R124, R134 ;  /* 0x00000086007c7308 */ /* 0x000ee20000002400 */
[-C--:B-1----:R-:W-:Y:S02]  /*36d0*/  FFMA.FTZ R72, R190, -R0.reuse, R125 ;  /* 0x80000000be487223 */ /* 0x082fe4000001007d */
[----:B------:R-:W-:Y:S01]  /*36e0*/  IMAD.IADD R201, R200, 0x1, -R201 ;  /* 0x00000001c8c97824 */ /* 0x000fe200078e0ac9 */
[----:B------:R-:W-:Y:S01]  /*36f0*/  IABS R79, R79 ;  /* 0x0000004f004f7213 */ /* 0x000fe20000000000 */
[----:B------:R-:W-:Y:S02]  /*3700*/  FMUL.FTZ R190, R68, c[0x0][0x2ec] ;  /* 0x0000bb0044be7a20 */ /* 0x000fe40000410000 */
[----:B--2---:R-:W-:Y:S01]  /*3710*/  FFMA.FTZ R130, R166, -R0, R130 ;  /* 0x80000000a6827223 */ /* 0x004fe20000010082 */
[----:B------:R-:W-:Y:S01]  /*3720*/  IABS R201, R201 ;  /* 0x000000c900c97213 */ /* 0x000fe20000000000 */
[----:B------:R-:W-:Y:S01]  /*3730*/  IMAD.MOV.U32 R182, RZ, RZ, R79 ;  /* 0x000000ffffb67224 */ /* 0x000fe200078e004f */
[----:B------:R1:W-:Y:S01]  /*3740*/  MUFU.TANH R125, R190 ;  /* 0x000000be007d7308 */ /* 0x0003e20000002400 */
[----:B------:R-:W-:-:S02]  /*3750*/  IMAD.IADD R79, R234, 0x1, -R207 ;  /* 0x00000001ea4f7824 */ /* 0x000fc400078e0acf */
[----:B------:R-:W-:Y:S01]  /*3760*/  IMAD.IADD R207, R234, 0x1, -R211 ;  /* 0x00000001eacf7824 */ /* 0x000fe200078e0ad3 */
[----:B------:R-:W-:Y:S01]  /*3770*/  IADD3 R211, -R245, R240, RZ ;  /* 0x000000f0f5d37210 */ /* 0x000fe20007ffe1ff */
[----:B------:R-:W-:Y:S01]  /*3780*/  FMUL.FTZ R166, R64, c[0x0][0x2ec] ;  /* 0x0000bb0040a67a20 */ /* 0x000fe20000410000 */
[----:B------:R-:W-:Y:S01]  /*3790*/  IABS R79, R79 ;  /* 0x0000004f004f7213 */ /* 0x000fe20000000000 */
[----:B------:R-:W-:Y:S01]  /*37a0*/  FMUL.FTZ R68, R69, c[0x0][0x2ec] ;  /* 0x0000bb0045447a20 */ /* 0x000fe20000410000 */
[----:B------:R-:W-:Y:S01]  /*37b0*/  IABS R202, R207 ;  /* 0x000000cf00ca7213 */ /* 0x000fe20000000000 */
[----:B------:R-:W2:Y:S01]  /*37c0*/  I2F R182, R182 ;  /* 0x000000b600b67306 */ /* 0x000ea20000201400 */
[----:B------:R-:W-:Y:S01]  /*37d0*/  FMUL.FTZ R69, R71, c[0x0][0x2ec] ;  /* 0x0000bb0047457a20 */ /* 0x000fe20000410000 */
[----:B------:R-:W-:Y:S01]  /*37e0*/  FSEL R64, R128, -INF , !P2 ;  /* 0xff80000080407808 */ /* 0x000fe20005000000 */
[----:B------:R-:W-:Y:S01]  /*37f0*/  IMAD.MOV.U32 R183, RZ, RZ, R79 ;  /* 0x000000ffffb77224 */ /* 0x000fe200078e004f */
[----:B------:R-:W-:Y:S01]  /*3800*/  IABS R211, R211 ;  /* 0x000000d300d37213 */ /* 0x000fe20000000000 */
[----:B------:R-:W-:-:S02]  /*3810*/  IMAD.IADD R79, R234, 0x1, -R217 ;  /* 0x00000001ea4f7824 */ /* 0x000fc400078e0ad9 */
[----:B------:R-:W-:Y:S01]  /*3820*/  IMAD.MOV.U32 R217, RZ, RZ, R145 ;  /* 0x000000ffffd97224 */ /* 0x000fe200078e0091 */
[----:B------:R-:W4:Y:S01]  /*3830*/  I2F R201, R201 ;  /* 0x000000c900c97306 */ /* 0x000f220000201400 */
[-C--:B---3--:R-:W-:Y:S01]  /*3840*/  FFMA.FTZ R124, R189, -R0.reuse, R124 ;  /* 0x80000000bd7c7223 */ /* 0x088fe2000001007c */
[----:B------:R-:W-:Y:S01]  /*3850*/  IABS R79, R79 ;  /* 0x0000004f004f7213 */ /* 0x000fe20000000000 */
[----:B------:R-:W-:Y:S02]  /*3860*/  FFMA.FTZ R73, R215, -R0, R73 ;  /* 0x80000000d7497223 */ /* 0x000fe40000010049 */
[----:B-1----:R-:W-:Y:S01]  /*3870*/  IMAD.IADD R190, R200, 0x1, -R184 ;  /* 0x00000001c8be7824 */ /* 0x002fe200078e0ab8 */
[----:B------:R-:W-:Y:S01]  /*3880*/  FSEL R71, R124, -INF , !P2 ;  /* 0xff8000007c477808 */ /* 0x000fe20005000000 */
[----:B------:R-:W-:Y:S01]  /*3890*/  IMAD.MOV.U32 R167, RZ, RZ, R79 ;  /* 0x000000ffffa77224 */ /* 0x000fe200078e004f */
[----:B------:R-:W-:Y:S01]  /*38a0*/  IADD3 R79, -R213, R240, RZ ;  /* 0x000000f0d54f7210 */ /* 0x000fe20007ffe1ff */
[----:B------:R-:W-:Y:S01]  /*38b0*/  IMAD.IADD R213, R200, 0x1, -R213 ;  /* 0x00000001c8d57824 */ /* 0x000fe200078e0ad5 */
[----:B------:R-:W1:Y:S01]  /*38c0*/  I2F R199, R199 ;  /* 0x000000c700c77306 */ /* 0x000e620000201400 */
[----:B--2---:R-:W-:Y:S01]  /*38d0*/  FFMA.FTZ R134, R182, -R0, R125 ;  /* 0x80000000b6867223 */ /* 0x004fe2000001007d */
[----:B------:R-:W-:Y:S01]  /*38e0*/  IABS R79, R79 ;  /* 0x0000004f004f7213 */ /* 0x000fe20000000000 */
[----:B------:R-:W-:Y:S01]  /*38f0*/  FMUL.FTZ R125, R126, c[0x0][0x2ec] ;  /* 0x0000bb007e7d7a20 */ /* 0x000fe20000410000 */
[----:B------:R-:W-:Y:S01]  /*3900*/  IABS R145, R213 ;  /* 0x000000d500917213 */ /* 0x000fe20000000000 */
[----:B------:R-:W-:Y:S01]  /*3910*/  IMAD.MOV.U32 R213, RZ, RZ, R202 ;  /* 0x000000ffffd57224 */ /* 0x000fe200078e00ca */
[----:B------:R-:W-:Y:S01]  /*3920*/  IABS R190, R190 ;  /* 0x000000be00be7213 */ /* 0x000fe20000000000 */
[----:B------:R-:W-:Y:S01]  /*3930*/  IMAD.IADD R202, R234, 0x1, -R245 ;  /* 0x00000001eaca7824 */ /* 0x000fe200078e0af5 */
[----:B------:R-:W2:Y:S01]  /*3940*/  I2F R187, R187 ;  /* 0x000000bb00bb7306 */ /* 0x000ea20000201400 */
[----:B----4-:R-:W-:Y:S01]  /*3950*/  FFMA.FTZ R201, R201, -R0, R70 ;  /* 0x80000000c9c97223 */ /* 0x010fe20000010046 */
[----:B------:R-:W-:Y:S01]  /*3960*/  FSEL R134, R134, -INF , !P0 ;  /* 0xff80000086867808 */ /* 0x000fe20004000000 */
[----:B------:R-:W-:Y:S01]  /*3970*/  IMAD.IADD R124, R240, 0x1, -R188 ;  /* 0x00000001f07c7824 */ /* 0x000fe200078e0abc */
[----:B------:R-:W-:Y:S01]  /*3980*/  IABS R202, R202 ;  /* 0x000000ca00ca7213 */ /* 0x000fe20000000000 */
[----:B------:R-:W-:-:S02]  /*3990*/  IMAD.IADD R182, R234, 0x1, -R172 ;  /* 0x00000001eab67824 */ /* 0x000fc400078e0aac */
[----:B------:R-:W-:Y:S01]  /*39a0*/  IMAD.IADD R189, R240, 0x1, -R160 ;  /* 0x00000001f0bd7824 */ /* 0x000fe200078e0aa0 */
[----:B------:R-:W3:Y:S01]  /*39b0*/  I2F R207, R202 ;  /* 0x000000ca00cf7306 */ /* 0x000ee20000201400 */
[----:B-1----:R-:W-:Y:S01]  /*39c0*/  FFMA.FTZ R131, R199, -R0, R131 ;  /* 0x80000000c7837223 */ /* 0x002fe20000010083 */
[----:B------:R-:W-:Y:S01]  /*39d0*/  IABS R124, R124 ;  /* 0x0000007c007c7213 */ /* 0x000fe20000000000 */
[----:B------:R-:W-:Y:S01]  /*39e0*/  IMAD.IADD R199, R234, 0x1, -R164 ;  /* 0x00000001eac77824 */ /* 0x000fe200078e0aa4 */
[----:B------:R-:W-:Y:S02]  /*39f0*/  IABS R182, R182 ;  /* 0x000000b600b67213 */ /* 0x000fe40000000000 */
[----:B------:R-:W-:Y:S02]  /*3a00*/  IABS R189, R189 ;  /* 0x000000bd00bd7213 */ /* 0x000fe40000000000 */
[----:B------:R-:W1:Y:S01]  /*3a10*/  MUFU.TANH R202, R252 ;  /* 0x000000fc00ca7308 */ /* 0x000e620000002400 */
[----:B--2---:R-:W-:Y:S01]  /*3a20*/  FFMA.FTZ R187, R187, -R0, R246 ;  /* 0x80000000bbbb7223 */ /* 0x004fe200000100f6 */
[----:B------:R-:W-:Y:S01]  /*3a30*/  IABS R199, R199 ;  /* 0x000000c700c77213 */ /* 0x000fe20000000000 */
[----:B------:R-:W-:-:S05]  /*3a40*/  IMAD.IADD R246, R200, 0x1, -R186 ;  /* 0x00000001c8f67824 */ /* 0x000fca00078e0aba */
[----:B------:R-:W-:Y:S01]  /*3a50*/  I2F R147, R147 ;  /* 0x0000009300937306 */ /* 0x000fe20000201400 */
[----:B---3--:R-:W-:Y:S01]  /*3a60*/  FFMA.FTZ R61, R207, -R0, R61 ;  /* 0x80000000cf3d7223 */ /* 0x008fe2000001003d */
[----:B------:R-:W-:Y:S01]  /*3a70*/  IABS R246, R246 ;  /* 0x000000f600f67213 */ /* 0x000fe20000000000 */
[----:B------:R-:W-:-:S05]  /*3a80*/  IMAD.IADD R207, R240, 0x1, -R198 ;  /* 0x00000001f0cf7824 */ /* 0x000fca00078e0ac6 */
[----:B------:R-:W2:Y:S01]  /*3a90*/  MUFU.TANH R125, R125 ;  /* 0x0000007d007d7308 */ /* 0x000ea20000002400 */
[----:B-1----:R-:W-:Y:S01]  /*3aa0*/  FFMA.FTZ R74, R205, -R0, R202 ;  /* 0x80000000cd4a7223 */ /* 0x002fe200000100ca */
[----:B------:R-:W-:Y:S01]  /*3ab0*/  IABS R207, R207 ;  /* 0x000000cf00cf7213 */ /* 0x000fe20000000000 */
[----:B------:R-:W-:Y:S02]  /*3ac0*/  FMUL.FTZ R202, R65, c[0x0][0x2ec] ;  /* 0x0000bb0041ca7a20 */ /* 0x000fe40000410000 */
[----:B------:R-:W-:Y:S02]  /*3ad0*/  FMUL.FTZ R65, R122, c[0x0][0x2ec] ;  /* 0x0000bb007a417a20 */ /* 0x000fe40000410000 */
[----:B------:R-:W-:Y:S01]  /*3ae0*/  IMAD.IADD R122, R200, 0x1, -R148 ;  /* 0x00000001c87a7824 */ /* 0x000fe200078e0a94 */
[----:B------:R-:W-:Y:S04]  /*3af0*/  I2F R167, R167 ;  /* 0x000000a700a77306 */ /* 0x000fe80000201400 */
[----:B------:R-:W-:-:S04]  /*3b00*/  IABS R122, R122 ;  /* 0x0000007a007a7213 */ /* 0x000fc80000000000 */
[----:B------:R-:W1:Y:S01]  /*3b10*/  MUFU.TANH R70, R166 ;  /* 0x000000a600467308 */ /* 0x000e620000002400 */
[----:B--2---:R-:W-:Y:S01]  /*3b20*/  FFMA.FTZ R125, R147, -R0, R125 ;  /* 0x80000000937d7223 */ /* 0x004fe2000001007d */
[----:B------:R-:W-:Y:S01]  /*3b30*/  FSEL R147, R130, -INF , !P0 ;  /* 0xff80000082937808 */ /* 0x000fe20004000000 */
[----:B------:R-:W-:-:S03]  /*3b40*/  IMAD.IADD R130, R234, 0x1, -R247 ;  /* 0x00000001ea827824 */ /* 0x000fc600078e0af7 */
[----:B------:R-:W-:Y:S02]  /*3b50*/  FSEL R125, R125, -INF , !P5 ;  /* 0xff8000007d7d7808 */ /* 0x000fe40006800000 */
[----:B------:R-:W-:Y:S01]  /*3b60*/  I2F R138, R138 ;  /* 0x0000008a008a7306 */ /* 0x000fe20000201400 */
[----:B------:R-:W-:-:S07]  /*3b70*/  IABS R130, R130 ;  /* 0x0000008200827213 */ /* 0x000fce0000000000 */
[----:B------:R-:W2:Y:S01]  /*3b80*/  MUFU.TANH R135, R135 ;  /* 0x0000008700877308 */ /* 0x000ea20000002400 */
[----:B-1----:R-:W-:Y:S01]  /*3b90*/  FFMA.FTZ R167, R167, -R0, R70 ;  /* 0x80000000a7a77223 */ /* 0x002fe20000010046 */
[----:B------:R-:W-:Y:S01]  /*3ba0*/  FSEL R70, R17, -INF , !P1 ;  /* 0xff80000011467808 */ /* 0x000fe20004800000 */
[----:B------:R-:W-:-:S05]  /*3bb0*/  IMAD.IADD R17, R200, 0x1, -R188 ;  /* 0x00000001c8117824 */ /* 0x000fca00078e0abc */
[----:B------:R-:W1:Y:S01]  /*3bc0*/  I2F R140, R140 ;  /* 0x0000008c008c7306 */ /* 0x000e620000201400 */
[----:B------:R-:W-:-:S07]  /*3bd0*/  IABS R17, R17 ;  /* 0x0000001100117213 */ /* 0x000fce0000000000 */
[----:B------:R-:W3:Y:S01]  /*3be0*/  I2F R197, R197 ;  /* 0x000000c500c57306 */ /* 0x000ee20000201400 */
[----:B--2---:R-:W-:Y:S01]  /*3bf0*/  FFMA.FTZ R135, R138, -R0, R135 ;  /* 0x800000008a877223 */ /* 0x004fe20000010087 */
[----:B------:R-:W-:Y:S01]  /*3c00*/  FSEL R138, R131, -INF , !P2 ;  /* 0xff800000838a7808 */ /* 0x000fe20005000000 */
[----:B------:R-:W-:Y:S01]  /*3c10*/  FMUL.FTZ R131, R66, c[0x0][0x2ec] ;  /* 0x0000bb0042837a20 */ /* 0x000fe20000410000 */
[----:B------:R-:W-:-:S04]  /*3c20*/  IADD3 R66, -R188, R234, RZ ;  /* 0x000000eabc427210 */ /* 0x000fc80007ffe1ff */
[----:B------:R-:W2:Y:S01]  /*3c30*/  I2F R151, R151 ;  /* 0x0000009700977306 */ /* 0x000ea20000201400 */
[----:B-1----:R-:W-:Y:S01]  /*3c40*/  FFMA.FTZ R140, R140, -R0, R244 ;  /* 0x800000008c8c7223 */ /* 0x002fe200000100f4 */
[----:B------:R-:W-:-:S04]  /*3c50*/  IABS R66, R66 ;  /* 0x0000004200427213 */ /* 0x000fc80000000000 */
[----:B------:R-:W-:Y:S02]  /*3c60*/  FSEL R140, R140, -INF , !P1 ;  /* 0xff8000008c8c7808 */ /* 0x000fe40004800000 */
[----:B------:R-:W1:Y:S01]  /*3c70*/  I2F R209, R209 ;  /* 0x000000d100d17306 */ /* 0x000e620000201400 */
[----:B---3--:R-:W-:Y:S01]  /*3c80*/  FFMA.FTZ R197, R197, -R0, R75 ;  /* 0x80000000c5c57223 */ /* 0x008fe2000001004b */
[----:B------:R-:W-:Y:S02]  /*3c90*/  FSEL R75, R187, -INF , !P2 ;  /* 0xff800000bb4b7808 */ /* 0x000fe40005000000 */
[----:B------:R-:W-:Y:S01]  /*3ca0*/  ISETP.GE.AND P2, PT, R245, R6, PT ;  /* 0x00000006f500720c */ /* 0x000fe20003f46270 */
[----:B------:R-:W-:Y:S01]  /*3cb0*/  IMAD.IADD R245, R200, 0x1, -R245 ;  /* 0x00000001c8f57824 */ /* 0x000fe200078e0af5 */
[----:B------:R-:W-:Y:S02]  /*3cc0*/  IADD3 R187, -R160, R234, RZ ;  /* 0x000000eaa0bb7210 */ /* 0x000fe40007ffe1ff */
[----:B------:R-:W-:Y:S01]  /*3cd0*/  I2F R143, R143 ;  /* 0x0000008f008f7306 */ /* 0x000fe20000201400 */
[----:B--2---:R-:W-:Y:S01]  /*3ce0*/  FFMA.FTZ R166, R151, -R0, R129 ;  /* 0x8000000097a67223 */ /* 0x004fe20000010081 */
[----:B------:R-:W-:Y:S01]  /*3cf0*/  FSEL R151, R135, -INF , !P1 ;  /* 0xff80000087977808 */ /* 0x000fe20004800000 */
[----:B------:R-:W-:Y:S01]  /*3d00*/  IMAD.IADD R129, R240, 0x1, -R184 ;  /* 0x00000001f0817824 */ /* 0x000fe200078e0ab8 */
[----:B------:R-:W-:Y:S01]  /*3d10*/  FSEL R135, R197, -INF , !P1 ;  /* 0xff800000c5877808 */ /* 0x000fe20004800000 */
[----:B------:R-:W-:Y:S01]  /*3d20*/  IMAD.IADD R197, R200, 0x1, -R164 ;  /* 0x00000001c8c57824 */ /* 0x000fe200078e0aa4 */
[----:B------:R-:W-:-:S02]  /*3d30*/  ISETP.GE.AND P1, PT, R188, R6, PT ;  /* 0x00000006bc00720c */ /* 0x000fc40003f26270 */
[----:B------:R-:W2:Y:S01]  /*3d40*/  MUFU.TANH R69, R69 ;  /* 0x0000004500457308 */ /* 0x000ea20000002400 */
[----:B-1----:R-:W-:Y:S01]  /*3d50*/  FFMA.FTZ R62, R209, -R0, R62 ;  /* 0x80000000d13e7223 */ /* 0x002fe2000001003e */
[----:B------:R-:W-:Y:S01]  /*3d60*/  IABS R126, R245 ;  /* 0x000000f5007e7213 */ /* 0x000fe20000000000 */
[----:B------:R-:W-:Y:S01]  /*3d70*/  IMAD.MOV.U32 R245, RZ, RZ, R17 ;  /* 0x000000fffff57224 */ /* 0x000fe200078e0011 */
[----:B------:R-:W-:Y:S02]  /*3d80*/  IABS R129, R129 ;  /* 0x0000008100817213 */ /* 0x000fe40000000000 */
[----:B------:R-:W-:Y:S02]  /*3d90*/  IABS R197, R197 ;  /* 0x000000c500c57213 */ /* 0x000fe40000000000 */
[----:B------:R-:W-:Y:S01]  /*3da0*/  I2F R79, R79 ;  /* 0x0000004f004f7306 */ /* 0x000fe20000201400 */
[----:B------:R-:W-:-:S07]  /*3db0*/  IABS R187, R187 ;  /* 0x000000bb00bb7213 */ /* 0x000fce0000000000 */
[----:B------:R-:W-:Y:S01]  /*3dc0*/  I2F R203, R203 ;  /* 0x000000cb00cb7306 */ /* 0x000fe20000201400 */
[----:B--2---:R-:W-:Y:S01]  /*3dd0*/  FFMA.FTZ R128, R143, -R0, R69 ;  /* 0x800000008f807223 */ /* 0x004fe20000010045 */
[----:B------:R-:W-:Y:S02]  /*3de0*/  FSEL R143, R166, -INF , !P6 ;  /* 0xff800000a68f7808 */ /* 0x000fe40007000000 */
[----:B------:R-:W-:Y:S02]  /*3df0*/  FSEL R69, R16, -INF , !P0 ;  /* 0xff80000010457808 */ /* 0x000fe40004000000 */
[----:B------:R-:W-:Y:S02]  /*3e00*/  IADD3 R16, -R184, R234, RZ ;  /* 0x000000eab8107210 */ /* 0x000fe40007ffe1ff */
[----:B------:R-:W1:Y:S02]  /*3e10*/  MUFU.TANH R127, R127 ;  /* 0x0000007f007f7308 */ /* 0x000e640000002400 */
[----:B------:R-:W-:-:S06]  /*3e20*/  IABS R16, R16 ;  /* 0x0000001000107213 */ /* 0x000fcc0000000000 */
[----:B------:R-:W2:Y:S08]  /*3e30*/  MUFU.TANH R65, R65 ;  /* 0x0000004100417308 */ /* 0x000eb00000002400 */
[----:B------:R-:W3:Y:S01]  /*3e40*/  I2F R145, R145 ;  /* 0x0000009100917306 */ /* 0x000ee20000201400 */
[-C--:B-1----:R-:W-:Y:S02]  /*3e50*/  FFMA.FTZ R127, R79, -R0.reuse, R127 ;  /* 0x800000004f7f7223 */ /* 0x082fe4000001007f */
[----:B--2---:R-:W-:-:S05]  /*3e60*/  FFMA.FTZ R65, R203, -R0, R65 ;  /* 0x80000000cb417223 */ /* 0x004fca0000010041 */
[----:B------:R-:W-:Y:S01]  /*3e70*/  I2F R217, R217 ;  /* 0x000000d900d97306 */ /* 0x000fe20000201400 */
[----:B------:R-:W-:Y:S01]  /*3e80*/  FSEL R203, R62, -INF , !P3 ;  /* 0xff8000003ecb7808 */ /* 0x000fe20005800000 */
[----:B------:R-:W-:Y:S02]  /*3e90*/  FMUL.FTZ R62, R116, c[0x0][0x2ec] ;  /* 0x0000bb00743e7a20 */ /* 0x000fe40000410000 */
[----:B------:R-:W-:Y:S01]  /*3ea0*/  FMUL.FTZ R116, R58, c[0x0][0x2ec] ;  /* 0x0000bb003a747a20 */ /* 0x000fe20000410000 */
[----:B------:R-:W-:Y:S01]  /*3eb0*/  FSEL R209, R65, -INF , !P3 ;  /* 0xff80000041d17808 */ /* 0x000fe20005800000 */
[----:B------:R-:W-:Y:S01]  /*3ec0*/  FMUL.FTZ R65, R118, c[0x0][0x2ec] ;  /* 0x0000bb0076417a20 */ /* 0x000fe20000410000 */
[----:B------:R-:W-:Y:S01]  /*3ed0*/  IADD3 R118, -R156, R200, RZ ;  /* 0x000000c89c767210 */ /* 0x000fe20007ffe1ff */
[----:B------:R-:W1:Y:S01]  /*3ee0*/  MUFU.TANH R166, R202 ;  /* 0x000000ca00a67308 */ /* 0x000e620000002400 */
[----:B---3--:R-:W-:Y:S01]  /*3ef0*/  FFMA.FTZ R145, R145, -R0, R67 ;  /* 0x8000000091917223 */ /* 0x008fe20000010043 */
[----:B------:R-:W-:Y:S01]  /*3f00*/  FSEL R67, R127, -INF , !P4 ;  /* 0xff8000007f437808 */ /* 0x000fe20006000000 */
[----:B------:R-:W-:Y:S01]  /*3f10*/  FMUL.FTZ R127, R63, c[0x0][0x2ec] ;  /* 0x0000bb003f7f7a20 */ /* 0x000fe20000410000 */
[----:B------:R-:W-:Y:S01]  /*3f20*/  IABS R118, R118 ;  /* 0x0000007600767213 */ /* 0x000fe20000000000 */
[----:B------:R-:W-:Y:S01]  /*3f30*/  FMUL.FTZ R63, R56, c[0x0][0x2ec] ;  /* 0x0000bb00383f7a20 */ /* 0x000fe20000410000 */
[----:B------:R-:W-:-:S02]  /*3f40*/  FSEL R145, R145, -INF , !P4 ;  /* 0xff80000091917808 */ /* 0x000fc40006000000 */
[----:B------:R2:W3:Y:S08]  /*3f50*/  I2F R188, R130 ;  /* 0x0000008200bc7306 */ /* 0x0004f00000201400 */
[----:B------:R-:W-:Y:S01]  /*3f60*/  I2F R183, R183 ;  /* 0x000000b700b77306 */ /* 0x000fe20000201400 */
[----:B-1----:R-:W-:Y:S01]  /*3f70*/  FFMA.FTZ R166, R217, -R0, R166 ;  /* 0x80000000d9a67223 */ /* 0x002fe200000100a6 */
[----:B------:R-:W-:-:S04]  /*3f80*/  IADD3 R217, -R194, R234, RZ ;  /* 0x000000eac2d97210 */ /* 0x000fc80007ffe1ff */
[----:B------:R-:W-:Y:S01]  /*3f90*/  IABS R217, R217 ;  /* 0x000000d900d97213 */ /* 0x000fe20000000000 */
[----:B--2---:R-:W-:Y:S01]  /*3fa0*/  FMUL.FTZ R130, R120, c[0x0][0x2ec] ;  /* 0x0000bb0078827a20 */ /* 0x004fe20000410000 */
[----:B------:R-:W1:Y:S01]  /*3fb0*/  MUFU.TANH R68, R68 ;  /* 0x0000004400447308 */ /* 0x000e620000002400 */
[----:B------:R-:W-:Y:S02]  /*3fc0*/  FMUL.FTZ R120, R121, c[0x0][0x2ec] ;  /* 0x0000bb0079787a20 */ /* 0x000fe40000410000 */
[----:B------:R-:W-:Y:S01]  /*3fd0*/  FMUL.FTZ R121, R60, c[0x0][0x2ec] ;  /* 0x0000bb003c797a20 */ /* 0x000fe20000410000 */
[----:B------:R-:W-:Y:S01]  /*3fe0*/  FSEL R60, R72, -INF , !P4 ;  /* 0xff800000483c7808 */ /* 0x000fe20006000000 */
[----:B---3--:R-:W-:Y:S01]  /*3ff0*/  FFMA.FTZ R53, R188, -R0, R53 ;  /* 0x80000000bc357223 */ /* 0x008fe20000010035 */
[----:B------:R-:W-:Y:S02]  /*4000*/  FSEL R72, R166, -INF , !P4 ;  /* 0xff800000a6487808 */ /* 0x000fe40006000000 */
[----:B------:R-:W2:Y:S01]  /*4010*/  MUFU.TANH R62, R62 ;  /* 0x0000003e003e7308 */ /* 0x000ea20000002400 */
[----:B------:R-:W-:-:S02]  /*4020*/  FSEL R166, R61, -INF , !P2 ;  /* 0xff8000003da67808 */ /* 0x000fc40005000000 */
[----:B------:R-:W-:-:S05]  /*4030*/  ISETP.GE.AND P4, PT, R172, R6, PT ;  /* 0x00000006ac00720c */ /* 0x000fca0003f86270 */
[----:B------:R-:W-:Y:S01]  /*4040*/  I2F R245, R245 ;  /* 0x000000f500f57306 */ /* 0x000fe20000201400 */
[----:B-1----:R-:W-:Y:S02]  /*4050*/  FFMA.FTZ R183, R183, -R0, R68 ;  /* 0x80000000b7b77223 */ /* 0x002fe40000010044 */
[----:B------:R-:W-:-:S05]  /*4060*/  IMAD.IADD R68, R240, 0x1, -R186 ;  /* 0x00000001f0447824 */ /* 0x000fca00078e0aba */
[----:B------:R-:W1:Y:S01]  /*4070*/  MUFU.TANH R116, R116 ;  /* 0x0000007400747308 */ /* 0x000e620000002400 */
[----:B--2---:R-:W-:Y:S01]  /*4080*/  FFMA.FTZ R61, R191, -R0, R62 ;  /* 0x80000000bf3d7223 */ /* 0x004fe2000001003e */
[----:B------:R-:W-:Y:S01]  /*4090*/  IABS R17, R68 ;  /* 0x0000004400117213 */ /* 0x000fe20000000000 */
[----:B------:R-:W-:Y:S01]  /*40a0*/  FMUL.FTZ R62, R117, c[0x0][0x2ec] ;  /* 0x0000bb00753e7a20 */ /* 0x000fe20000410000 */
[----:B------:R-:W-:Y:S01]  /*40b0*/  IADD3 R68, -R186, R234, RZ ;  /* 0x000000eaba447210 */ /* 0x000fe20007ffe1ff */
[----:B------:R-:W-:Y:S01]  /*40c0*/  IMAD.IADD R191, R200, 0x1, -R194 ;  /* 0x00000001c8bf7824 */ /* 0x000fe200078e0ac2 */
[----:B------:R-:W-:Y:S01]  /*40d0*/  FSEL R61, R61, -INF , !P1 ;  /* 0xff8000003d3d7808 */ /* 0x000fe20004800000 */
[----:B------:R-:W-:Y:S01]  /*40e0*/  IMAD.MOV.U32 R205, RZ, RZ, R17 ;  /* 0x000000ffffcd7224 */ /* 0x000fe200078e0011 */
[----:B------:R-:W-:Y:S01]  /*40f0*/  I2F R213, R213 ;  /* 0x000000d500d57306 */ /* 0x000fe20000201400 */
[----:B------:R-:W-:Y:S02]  /*4100*/  IABS R17, R68 ;  /* 0x0000004400117213 */ /* 0x000fe40000000000 */
[----:B------:R-:W-:-:S02]  /*4110*/  FSEL R68, R74, -INF , !P6 ;  /* 0xff8000004a447808 */ /* 0x000fc40007000000 */
[----:B------:R-:W-:Y:S01]  /*4120*/  FSEL R74, R183, -INF , !P6 ;  /* 0xff800000b74a7808 */ /* 0x000fe20007000000 */
[----:B------:R-:W-:Y:S01]  /*4130*/  IMAD.IADD R183, R200, 0x1, -R160 ;  /* 0x00000001c8b77824 */ /* 0x000fe200078e0aa0 */
[----:B------:R-:W-:Y:S01]  /*4140*/  IABS R191, R191 ;  /* 0x000000bf00bf7213 */ /* 0x000fe20000000000 */
[----:B------:R-:W2:Y:S01]  /*4150*/  MUFU.TANH R130, R130 ;  /* 0x0000008200827308 */ /* 0x000ea20000002400 */
[----:B-1----:R-:W-:Y:S02]  /*4160*/  FFMA.FTZ R117, R245, -R0, R116 ;  /* 0x80000000f5757223 */ /* 0x002fe40000010074 */
[----:B------:R-:W-:Y:S01]  /*4170*/  IMAD.IADD R116, R240, 0x1, -R152 ;  /* 0x00000001f0747824 */ /* 0x000fe200078e0a98 */
[----:B------:R-:W-:Y:S02]  /*4180*/  IABS R183, R183 ;  /* 0x000000b700b77213 */ /* 0x000fe40000000000 */
[----:B------:R-:W-:Y:S02]  /*4190*/  FSEL R117, R117, -INF , !P1 ;  /* 0xff80000075757808 */ /* 0x000fe40004800000 */
[----:B------:R-:W1:Y:S01]  /*41a0*/  MUFU.TANH R121, R121 ;  /* 0x0000007900797308 */ /* 0x000e620000002400 */
[----:B------:R-:W-:-:S07]  /*41b0*/  IABS R116, R116 ;  /* 0x0000007400747213 */ /* 0x000fce0000000000 */
[----:B------:R-:W-:Y:S01]  /*41c0*/  I2F R215, R124 ;  /* 0x0000007c00d77306 */ /* 0x000fe20000201400 */
[----:B--2---:R-:W-:Y:S02]  /*41d0*/  FFMA.FTZ R130, R195, -R0, R130 ;  /* 0x80000000c3827223 */ /* 0x004fe40000010082 */
[----:B------:R-:W-:-:S03]  /*41e0*/  IMAD.IADD R195, R200, 0x1, -R198 ;  /* 0x00000001c8c37824 */ /* 0x000fc600078e0ac6 */
[----:B------:R-:W-:Y:S02]  /*41f0*/  FSEL R56, R130, -INF , !P3 ;  /* 0xff80000082387808 */ /* 0x000fe40005800000 */
[----:B------:R-:W-:Y:S01]  /*4200*/  I2F R133, R133 ;  /* 0x0000008500857306 */ /* 0x000fe20000201400 */
[----:B-1----:R-:W-:Y:S01]  /*4210*/  FFMA.FTZ R121, R213, -R0, R121 ;  /* 0x80000000d5797223 */ /* 0x002fe20000010079 */
[----:B------:R-:W-:Y:S01]  /*4220*/  IABS R195, R195 ;  /* 0x000000c300c37213 */ /* 0x000fe20000000000 */
[----:B------:R-:W-:-:S03]  /*4230*/  IMAD.IADD R213, R234, 0x1, -R196 ;  /* 0x00000001ead57824 */ /* 0x000fc600078e0ac4 */
[----:B------:R-:W-:Y:S02]  /*4240*/  FSEL R202, R121, -INF , !P3 ;  /* 0xff80000079ca7808 */ /* 0x000fe40005800000 */
[----:B------:R-:W1:Y:S01]  /*4250*/  MUFU.TANH R131, R131 ;  /* 0x0000008300837308 */ /* 0x000e620000002400 */
[----:B------:R-:W-:Y:S02]  /*4260*/  ISETP.GE.AND P3, PT, R164, R6, PT ;  /* 0x00000006a400720c */ /* 0x000fe40003f66270 */
[----:B------:R-:W-:-:S05]  /*4270*/  IABS R213, R213 ;  /* 0x000000d500d57213 */ /* 0x000fca0000000000 */
[----:B------:R2:W-:Y:S08]  /*4280*/  I2F R124, R66 ;  /* 0x00000042007c7306 */ /* 0x0005f00000201400 */
[----:B------:R-:W3:Y:S01]  /*4290*/  MUFU.TANH R63, R63 ;  /* 0x0000003f003f7308 */ /* 0x000ee20000002400 */
[----:B-1----:R-:W-:Y:S01]  /*42a0*/  FFMA.FTZ R131, R133, -R0, R131 ;  /* 0x8000000085837223 */ /* 0x002fe20000010083 */
[----:B------:R-:W-:-:S02]  /*42b0*/  FSEL R133, R201, -INF , !P0 ;  /* 0xff800000c9857808 */ /* 0x000fc40004000000 */
[----:B------:R-:W-:Y:S02]  /*42c0*/  IADD3 R201, -R164, R240, RZ ;  /* 0x000000f0a4c97210 */ /* 0x000fe40007ffe1ff */
[----:B------:R-:W-:Y:S01]  /*42d0*/  FSEL R79, R131, -INF , !P5 ;  /* 0xff800000834f7808 */ /* 0x000fe20006800000 */
[--C-:B------:R-:W-:Y:S01]  /*42e0*/  IMAD.IADD R131, R240, 0x1, -R156.reuse ;  /* 0x00000001f0837824 */ /* 0x100fe200078e0a9c */
[----:B------:R-:W1:Y:S01]  /*42f0*/  MUFU.TANH R65, R65 ;  /* 0x0000004100417308 */ /* 0x000e620000002400 */
[----:B--2---:R-:W-:Y:S01]  /*4300*/  FSEL R66, R73, -INF , !P5 ;  /* 0xff80000049427808 */ /* 0x004fe20006800000 */
[----:B------:R-:W-:Y:S01]  /*4310*/  IMAD.IADD R73, R234, 0x1, -R156 ;  /* 0x00000001ea497824 */ /* 0x000fe200078e0a9c */
[----:B------:R-:W-:Y:S02]  /*4320*/  ISETP.GE.AND P0, PT, R186, R6, PT ;  /* 0x00000006ba00720c */ /* 0x000fe40003f06270 */
[----:B------:R-:W-:Y:S02]  /*4330*/  IADD3 R186, -R247, R200, RZ ;  /* 0x000000c8f7ba7210 */ /* 0x000fe40007ffe1ff */
[----:B------:R-:W-:Y:S01]  /*4340*/  IABS R201, R201 ;  /* 0x000000c900c97213 */ /* 0x000fe20000000000 */
[----:B------:R-:W2:Y:S01]  /*4350*/  MUFU.TANH R120, R120 ;  /* 0x0000007800787308 */ /* 0x000ea20000002400 */
[----:B---3--:R-:W-:Y:S01]  /*4360*/  FFMA.FTZ R63, R124, -R0, R63 ;  /* 0x800000007c3f7223 */ /* 0x008fe2000001003f */
[----:B------:R-:W-:Y:S01]  /*4370*/  IABS R186, R186 ;  /* 0x000000ba00ba7213 */ /* 0x000fe20000000000 */
[----:B------:R-:W-:Y:S01]  /*4380*/  IMAD.IADD R124, R234, 0x1, -R148 ;  /* 0x00000001ea7c7824 */ /* 0x000fe200078e0a94 */
[----:B------:R-:W-:-:S02]  /*4390*/  IABS R73, R73 ;  /* 0x0000004900497213 */ /* 0x000fc40000000000 */
[----:B------:R-:W-:Y:S01]  /*43a0*/  FSEL R164, R63, -INF , !P1 ;  /* 0xff8000003fa47808 */ /* 0x000fe20004800000 */
[----:B------:R-:W-:Y:S01]  /*43b0*/  IMAD.IADD R63, R234, 0x1, -R152 ;  /* 0x00000001ea3f7824 */ /* 0x000fe200078e0a98 */
[----:B------:R3:W-:Y:S01]  /*43c0*/  I2F R252, R17 ;  /* 0x0000001100fc7306 */ /* 0x0007e20000201400 */
[----:B-1----:R-:W-:Y:S01]  /*43d0*/  FFMA.FTZ R65, R215, -R0, R65 ;  /* 0x80000000d7417223 */ /* 0x002fe20000010041 */
[----:B------:R-:W-:Y:S01]  /*43e0*/  IABS R131, R131 ;  /* 0x0000008300837213 */ /* 0x000fe20000000000 */
[----:B------:R-:W-:Y:S01]  /*43f0*/  IMAD.IADD R215, R240, 0x1, -R196 ;  /* 0x00000001f0d77824 */ /* 0x000fe200078e0ac4 */
[----:B------:R-:W-:Y:S02]  /*4400*/  IABS R63, R63 ;  /* 0x0000003f003f7213 */ /* 0x000fe40000000000 */
[----:B------:R-:W-:Y:S01]  /*4410*/  FSEL R245, R65, -INF , !P1 ;  /* 0xff80000041f57808 */ /* 0x000fe20004800000 */
[----:B------:R-:W-:Y:S01]  /*4420*/  IMAD.IADD R65, R200, 0x1, -R204 ;  /* 0x00000001c8417824 */ /* 0x000fe200078e0acc */
[----:B------:R-:W-:Y:S01]  /*4430*/  ISETP.GE.AND P1, PT, R156, R6, PT ;  /* 0x000000069c00720c */ /* 0x000fe20003f26270 */
[----:B--2---:R-:W-:Y:S01]  /*4440*/  FFMA.FTZ R120, R193, -R0, R120 ;  /* 0x80000000c1787223 */ /* 0x004fe20000010078 */
[----:B------:R1:W-:Y:S01]  /*4450*/  I2F R156, R116 ;  /* 0x00000074009c7306 */ /* 0x0003e20000201400 */
[----:B------:R-:W-:-:S02]  /*4460*/  IADD3 R193, -R196, R200, RZ ;  /* 0x000000c8c4c17210 */ /* 0x000fc40007ffe1ff */
[----:B------:R-:W-:Y:S02]  /*4470*/  IABS R65, R65 ;  /* 0x0000004100417213 */ /* 0x000fe40000000000 */
[----:B------:R-:W-:Y:S01]  /*4480*/  FSEL R58, R120, -INF , !P2 ;  /* 0xff800000783a7808 */ /* 0x000fe20005000000 */
[----:B------:R-:W-:Y:S01]  /*4490*/  FMUL.FTZ R120, R57, c[0x0][0x2ec] ;  /* 0x0000bb0039787a20 */ /* 0x000fe20000410000 */
[----:B---3--:R-:W-:Y:S01]  /*44a0*/  FSEL R17, R128, -INF , !P6 ;  /* 0xff80000080117808 */ /* 0x008fe20007000000 */
[----:B------:R-:W-:Y:S01]  /*44b0*/  FMUL.FTZ R57, R114, c[0x0][0x2ec] ;  /* 0x0000bb0072397a20 */ /* 0x000fe20000410000 */
[----:B------:R-:W-:Y:S01]  /*44c0*/  I2F R129, R129 ;  /* 0x0000008100817306 */ /* 0x000fe20000201400 */
[----:B------:R-:W-:Y:S01]  /*44d0*/  ISETP.GE.AND P6, PT, R184, R6, PT ;  /* 0x00000006b800720c */ /* 0x000fe20003fc6270 */
[C---:B------:R-:W-:Y:S01]  /*44e0*/  IMAD.IADD R184, R240.reuse, 0x1, -R172 ;  /* 0x00000001f0b87824 */ /* 0x040fe200078e0aac */
[----:B------:R-:W-:Y:S01]  /*44f0*/  IABS R124, R124 ;  /* 0x0000007c007c7213 */ /* 0x000fe20000000000 */
[----:B------:R-:W-:Y:S01]  /*4500*/  IMAD.IADD R128, R240, 0x1, -R247 ;  /* 0x00000001f0807824 */ /* 0x000fe200078e0af7 */
[----:B------:R-:W-:Y:S01]  /*4510*/  IABS R215, R215 ;  /* 0x000000d700d77213 */ /* 0x000fe20000000000 */
[----:B-1----:R-:W-:-:S02]  /*4520*/  FMUL.FTZ R116, R112, c[0x0][0x2ec] ;  /* 0x0000bb0070747a20 */ /* 0x002fc40000410000 */
[----:B------:R-:W1:Y:S01]  /*4530*/  MUFU.TANH R57, R57 ;  /* 0x0000003900397308 */ /* 0x000e620000002400 */
[----:B------:R-:W-:Y:S01]  /*4540*/  FMUL.FTZ R112, R113, c[0x0][0x2ec] ;  /* 0x0000bb0071707a20 */ /* 0x000fe20000410000 */
[----:B------:R-:W-:Y:S02]  /*4550*/  IABS R184, R184 ;  /* 0x000000b800b87213 */ /* 0x000fe40000000000 */
[----:B------:R-:W-:Y:S02]  /*4560*/  IABS R128, R128 ;  /* 0x0000008000807213 */ /* 0x000fe40000000000 */
[----:B------:R-:W-:Y:S02]  /*4570*/  IABS R193, R193 ;  /* 0x000000c100c17213 */ /* 0x000fe40000000000 */
[----:B------:R-:W2:Y:S08]  /*4580*/  MUFU.TANH R113, R120 ;  /* 0x0000007800717308 */ /* 0x000eb00000002400 */
[----:B------:R-:W3:Y:S01]  /*4590*/  MUFU.TANH R116, R116 ;  /* 0x0000007400747308 */ /* 0x000ee20000002400 */
[----:B-1----:R-:W-:-:S07]  /*45a0*/  FFMA.FTZ R57, R129, -R0, R57 ;  /* 0x8000000081397223 */ /* 0x002fce0000010039 */
[----:B------:R-:W1:Y:S01]  /*45b0*/  I2F R190, R190 ;  /* 0x000000be00be7306 */ /* 0x000e620000201400 */
[----:B--2---:R-:W-:Y:S02]  /*45c0*/  FFMA.FTZ R113, R252, -R0, R113 ;  /* 0x80000000fc717223 */ /* 0x004fe40000010071 */
[----:B------:R-:W-:-:S03]  /*45d0*/  IMAD.IADD R252, R234, 0x1, -R214 ;  /* 0x00000001eafc7824 */ /* 0x000fc600078e0ad6 */
[----:B------:R-:W-:Y:S01]  /*45e0*/  FSEL R114, R113, -INF , !P0 ;  /* 0xff80000071727808 */ /* 0x000fe20004000000 */
[----:B------:R-:W-:Y:S01]  /*45f0*/  FMUL.FTZ R113, R55, c[0x0][0x2ec] ;  /* 0x0000bb0037717a20 */ /* 0x000fe20000410000 */
[----:B------:R2:W-:Y:S01]  /*4600*/  I2F R130, R118 ;  /* 0x0000007600827306 */ /* 0x0005e20000201400 */
[----:B---3--:R-:W-:Y:S01]  /*4610*/  FFMA.FTZ R116, R175, -R0, R116 ;  /* 0x80000000af747223 */ /* 0x008fe20000010074 */
[----:B------:R-:W-:Y:S01]  /*4620*/  IABS R252, R252 ;  /* 0x000000fc00fc7213 */ /* 0x000fe20000000000 */
[----:B------:R-:W-:-:S03]  /*4630*/  FMUL.FTZ R55, R48, c[0x0][0x2ec] ;  /* 0x0000bb0030377a20 */ /* 0x000fc60000410000 */
[----:B------:R-:W-:Y:S01]  /*4640*/  FSEL R48, R116, -INF , !P6 ;  /* 0xff80000074307808 */ /* 0x000fe20007000000 */
[----:B-1----:R-:W-:Y:S01]  /*4650*/  FFMA.FTZ R54, R190, -R0, R54 ;  /* 0x80000000be367223 */ /* 0x002fe20000010036 */
[----:B------:R-:W-:Y:S01]  /*4660*/  FSEL R116, R57, -INF , !P6 ;  /* 0xff80000039747808 */ /* 0x000fe20007000000 */
[----:B------:R-:W-:Y:S01]  /*4670*/  FMUL.FTZ R57, R110, c[0x0][0x2ec] ;  /* 0x0000bb006e397a20 */ /* 0x000fe20000410000 */
[----:B------:R1:W-:Y:S01]  /*4680*/  I2F R244, R16 ;  /* 0x0000001000f47306 */ /* 0x0003e20000201400 */
[----:B------:R-:W-:Y:S01]  /*4690*/  IMAD.IADD R110, R240, 0x1, -R210 ;  /* 0x00000001f06e7824 */ /* 0x000fe200078e0ad2 */
[----:B------:R-:W-:Y:S01]  /*46a0*/  FSEL R129, R54, -INF , !P6 ;  /* 0xff80000036817808 */ /* 0x000fe20007000000 */
[----:B------:R-:W-:Y:S01]  /*46b0*/  FMUL.FTZ R54, R108, c[0x0][0x2ec] ;  /* 0x0000bb006c367a20 */ /* 0x000fe20000410000 */
[----:B------:R-:W-:Y:S01]  /*46c0*/  IADD3 R108, -R162, R234, RZ ;  /* 0x000000eaa26c7210 */ /* 0x000fe20007ffe1ff */
[----:B--2---:R-:W-:Y:S01]  /*46d0*/  FMUL.FTZ R118, R59, c[0x0][0x2ec] ;  /* 0x0000bb003b767a20 */ /* 0x004fe20000410000 */
[----:B------:R-:W-:Y:S01]  /*46e0*/  IABS R110, R110 ;  /* 0x0000006e006e7213 */ /* 0x000fe20000000000 */
[----:B------:R-:W-:Y:S01]  /*46f0*/  FMUL.FTZ R59, R52, c[0x0][0x2ec] ;  /* 0x0000bb00343b7a20 */ /* 0x000fe20000410000 */
[----:B------:R-:W-:Y:S01]  /*4700*/  I2F R184, R184 ;  /* 0x000000b800b87306 */ /* 0x000fe20000201400 */
[----:B------:R-:W-:-:S07]  /*4710*/  IABS R108, R108 ;  /* 0x0000006c006c7213 */ /* 0x000fce0000000000 */
[----:B------:R-:W2:Y:S01]  /*4720*/  MUFU.TANH R59, R59 ;  /* 0x0000003b003b7308 */ /* 0x000ea20000002400 */
[----:B-1----:R-:W-:Y:S01]  /*4730*/  FSEL R16, R167, -INF , !P5 ;  /* 0xff800000a7107808 */ /* 0x002fe20006800000 */
[----:B------:R-:W-:Y:S01]  /*4740*/  IMAD.IADD R167, R200, 0x1, -R172 ;  /* 0x00000001c8a77824 */ /* 0x000fe200078e0aac */
[----:B------:R-:W-:-:S04]  /*4750*/  ISETP.GE.AND P5, PT, R247, R6, PT ;  /* 0x00000006f700720c */ /* 0x000fc80003fa6270 */
[----:B------:R-:W-:Y:S01]  /*4760*/  IABS R167, R167 ;  /* 0x000000a700a77213 */ /* 0x000fe20000000000 */
[----:B------:R-:W1:Y:S08]  /*4770*/  MUFU.TANH R57, R57 ;  /* 0x0000003900397308 */ /* 0x000e700000002400 */
[----:B------:R-:W3:Y:S01]  /*4780*/  I2F R128, R128 ;  /* 0x0000008000807306 */ /* 0x000ee20000201400 */
[----:B--2---:R-:W-:-:S02]  /*4790*/  FFMA.FTZ R59, R244, -R0, R59 ;  /* 0x80000000f43b7223 */ /* 0x004fc4000001003b */
[----:B------:R-:W-:-:S05]  /*47a0*/  IMAD.IADD R244, R240, 0x1, -R214 ;  /* 0x00000001f0f47824 */ /* 0x000fca00078e0ad6 */
[----:B------:R-:W2:Y:S01]  /*47b0*/  MUFU.TANH R54, R54 ;  /* 0x0000003600367308 */ /* 0x000ea20000002400 */
[----:B-1----:R-:W-:Y:S01]  /*47c0*/  FFMA.FTZ R57, R184, -R0, R57 ;  /* 0x80000000b8397223 */ /* 0x002fe20000010039 */
[----:B------:R-:W-:Y:S02]  /*47d0*/  IADD3 R184, -R220, R240, RZ ;  /* 0x000000f0dcb87210 */ /* 0x000fe40007ffe1ff */
[----:B------:R-:W-:Y:S02]  /*47e0*/  IABS R244, R244 ;  /* 0x000000f400f47213 */ /* 0x000fe40000000000 */
[----:B------:R-:W-:Y:S02]  /*47f0*/  IABS R184, R184 ;  /* 0x000000b800b87213 */ /* 0x000fe40000000000 */
[----:B------:R-:W-:Y:S01]  /*4800*/  I2F R182, R182 ;  /* 0x000000b600b67306 */ /* 0x000fe20000201400 */
[----:B---3--:R-:W-:Y:S01]  /*4810*/  FFMA.FTZ R115, R128, -R0, R115 ;  /* 0x8000000080737223 */ /* 0x008fe20000010073 */
[----:B------:R-:W-:-:S06]  /*4820*/  FSEL R128, R53, -INF , !P5 ;  /* 0xff80000035807808 */ /* 0x000fcc0006800000 */
[----:B------:R-:W1:Y:S01]  /*4830*/  MUFU.TANH R55, R55 ;  /* 0x0000003700377308 */ /* 0x000e620000002400 */
[----:B--2---:R-:W-:Y:S01]  /*4840*/  FFMA.FTZ R53, R161, -R0, R54 ;  /* 0x80000000a1357223 */ /* 0x004fe20000010036 */
[----:B------:R-:W-:Y:S01]  /*4850*/  FSEL R161, R57, -INF , !P4 ;  /* 0xff80000039a17808 */ /* 0x000fe20006000000 */
[C---:B------:R-:W-:Y:S02]  /*4860*/  IMAD.IADD R54, R200.reuse, 0x1, -R162 ;  /* 0x00000001c8367824 */ /* 0x040fe400078e0aa2 */
[----:B------:R-:W-:Y:S01]  /*4870*/  IMAD.IADD R57, R200, 0x1, -R210 ;  /* 0x00000001c8397824 */ /* 0x000fe200078e0ad2 */
[----:B------:R-:W-:Y:S02]  /*4880*/  FSEL R53, R53, -INF , !P4 ;  /* 0xff80000035357808 */ /* 0x000fe40006000000 */
[----:B------:R-:W-:Y:S01]  /*4890*/  I2F R186, R186 ;  /* 0x000000ba00ba7306 */ /* 0x000fe20000201400 */
[----:B------:R-:W-:Y:S02]  /*48a0*/  IABS R54, R54 ;  /* 0x0000003600367213 */ /* 0x000fe40000000000 */
[----:B------:R-:W-:-:S03]  /*48b0*/  IABS R57, R57 ;  /* 0x0000003900397213 */ /* 0x000fc60000000000 */
[----:B------:R-:W-:Y:S02]  /*48c0*/  IMAD.MOV.U32 R175, RZ, RZ, R54 ;  /* 0x000000ffffaf7224 */ /* 0x000fe400078e0036 */
[----:B------:R-:W2:Y:S01]  /*48d0*/  MUFU.TANH R113, R113 ;  /* 0x0000007100717308 */ /* 0x000ea20000002400 */
[----:B-1----:R-:W-:-:S05]  /*48e0*/  FFMA.FTZ R55, R182, -R0, R55 ;  /* 0x80000000b6377223 */ /* 0x002fca0000010037 */
[----:B------:R-:W-:Y:S01]  /*48f0*/  FSEL R120, R55, -INF , !P4 ;  /* 0xff80000037787808 */ /* 0x000fe20006000000 */
[----:B------:R-:W-:Y:S01]  /*4900*/  IMAD.IADD R55, R240, 0x1, -R158 ;  /* 0x00000001f0377824 */ /* 0x000fe200078e0a9e */
[----:B------:R-:W-:Y:S04]  /*4910*/  I2F R246, R246 ;  /* 0x000000f600f67306 */ /* 0x000fe80000201400 */
[----:B------:R-:W-:Y:S02]  /*4920*/  IABS R54, R55 ;  /* 0x0000003700367213 */ /* 0x000fe40000000000 */
[----:B------:R-:W-:Y:S02]  /*4930*/  IADD3 R55, -R158, R234, RZ ;  /* 0x000000ea9e377210 */ /* 0x000fe40007ffe1ff */
[----:B------:R1:W3:Y:S01]  /*4940*/  MUFU.TANH R121, R118 ;  /* 0x0000007600797308 */ /* 0x0002e20000002400 */
[----:B--2---:R-:W-:Y:S01]  /*4950*/  FFMA.FTZ R113, R186, -R0, R113 ;  /* 0x80000000ba717223 */ /* 0x004fe20000010071 */
[----:B------:R-:W-:-:S06]  /*4960*/  IABS R55, R55 ;  /* 0x0000003700377213 */ /* 0x000fcc0000000000 */
[----:B------:R-:W2:Y:S08]  /*4970*/  MUFU.TANH R62, R62 ;  /* 0x0000003e003e7308 */ /* 0x000eb00000002400 */
[----:B------:R-:W4:Y:S01]  /*4980*/  I2F R211, R211 ;  /* 0x000000d300d37306 */ /* 0x000f220000201400 */
[----:B-1----:R-:W-:Y:S01]  /*4990*/  FSEL R118, R59, -INF , !P6 ;  /* 0xff8000003b767808 */ /* 0x002fe20007000000 */
[----:B------:R-:W-:Y:S01]  /*49a0*/  FMUL.FTZ R59, R50, c[0x0][0x2ec] ;  /* 0x0000bb00323b7a20 */ /* 0x000fe20000410000 */
[----:B------:R-:W-:Y:S01]  /*49b0*/  ISETP.GE.AND P6, PT, R148, R6, PT ;  /* 0x000000069400720c */ /* 0x000fe20003fc6270 */
[----:B---3--:R-:W-:-:S02]  /*49c0*/  FFMA.FTZ R121, R246, -R0, R121 ;  /* 0x80000000f6797223 */ /* 0x008fc40000010079 */
[----:B------:R-:W-:Y:S01]  /*49d0*/  IMAD.MOV.U32 R246, RZ, RZ, R184 ;  /* 0x000000fffff67224 */ /* 0x000fe200078e00b8 */
[----:B------:R-:W-:Y:S01]  /*49e0*/  IADD3 R184, -R220, R234, RZ ;  /* 0x000000eadcb87210 */ /* 0x000fe20007ffe1ff */
[----:B------:R-:W-:Y:S01]  /*49f0*/  I2F R126, R126 ;  /* 0x0000007e007e7306 */ /* 0x000fe20000201400 */
[----:B--2---:R-:W-:Y:S01]  /*4a00*/  FFMA.FTZ R173, R173, -R0, R62 ;  /* 0x80000000adad7223 */ /* 0x004fe2000001003e */
[----:B------:R-:W-:Y:S01]  /*4a10*/  FSEL R121, R121, -INF , !P0 ;  /* 0xff80000079797808 */ /* 0x000fe20004000000 */
[----:B------:R-:W-:Y:S01]  /*4a20*/  IMAD.IADD R62, R200, 0x1, -R152 ;  /* 0x00000001c83e7824 */ /* 0x000fe200078e0a98 */
[----:B------:R-:W-:Y:S02]  /*4a30*/  IABS R184, R184 ;  /* 0x000000b800b87213 */ /* 0x000fe40000000000 */
[----:B------:R-:W-:Y:S02]  /*4a40*/  FSEL R52, R173, -INF , !P0 ;  /* 0xff800000ad347808 */ /* 0x000fe40004000000 */
[----:B------:R-:W-:Y:S01]  /*4a50*/  I2F R205, R205 ;  /* 0x000000cd00cd7306 */ /* 0x000fe20000201400 */
[----:B----4-:R-:W-:Y:S01]  /*4a60*/  FFMA.FTZ R211, R211, -R0, R123 ;  /* 0x80000000d3d37223 */ /* 0x010fe2000001007b */
[----:B------:R-:W-:Y:S01]  /*4a70*/  IABS R62, R62 ;  /* 0x0000003e003e7213 */ /* 0x000fe20000000000 */
[----:B------:R-:W-:Y:S01]  /*4a80*/  IMAD.MOV.U32 R188, RZ, RZ, R184 ;  /* 0x000000ffffbc7224 */ /* 0x000fe200078e00b8 */
[----:B------:R-:W-:-:S02]  /*4a90*/  IADD3 R184, -R220, R200, RZ ;  /* 0x000000c8dcb87210 */ /* 0x000fc40007ffe1ff */
[----:B------:R-:W-:Y:S02]  /*4aa0*/  FSEL R211, R211, -INF , !P2 ;  /* 0xff800000d3d37808 */ /* 0x000fe40005000000 */
[----:B------:R-:W1:Y:S01]  /*4ab0*/  MUFU.TANH R127, R127 ;  /* 0x0000007f007f7308 */ /* 0x000e620000002400 */
[----:B------:R-:W-:Y:S02]  /*4ac0*/  IADD3 R123, -R204, R240, RZ ;  /* 0x000000f0cc7b7210 */ /* 0x000fe40007ffe1ff */
[----:B------:R-:W-:Y:S01]  /*4ad0*/  FSEL R173, R113, -INF , !P5 ;  /* 0xff80000071ad7808 */ /* 0x000fe20006800000 */
[----:B------:R-:W-:Y:S01]  /*4ae0*/  IMAD.IADD R113, R234, 0x1, -R210 ;  /* 0x00000001ea717824 */ /* 0x000fe200078e0ad2 */
[----:B------:R-:W-:Y:S02]  /*4af0*/  IABS R184, R184 ;  /* 0x000000b800b87213 */ /* 0x000fe40000000000 */
[----:B------:R-:W-:Y:S01]  /*4b00*/  IABS R123, R123 ;  /* 0x0000007b007b7213 */ /* 0x000fe20000000000 */
[----:B------:R-:W2:Y:S01]  /*4b10*/  MUFU.TANH R247, R119 ;  /* 0x0000007700f77308 */ /* 0x000ea20000002400 */
[----:B------:R-:W-:Y:S01]  /*4b20*/  IABS R113, R113 ;  /* 0x0000007100717213 */ /* 0x000fe20000000000 */
[----:B------:R-:W-:-:S06]  /*4b30*/  IMAD.MOV.U32 R190, RZ, RZ, R184 ;  /* 0x000000ffffbe7224 */ /* 0x000fcc00078e00b8 */
[----:B------:R-:W3:Y:S01]  /*4b40*/  MUFU.TANH R112, R112 ;  /* 0x0000007000707308 */ /* 0x000ee20000002400 */
[----:B-1----:R-:W-:Y:S01]  /*4b50*/  FFMA.FTZ R127, R126, -R0, R127 ;  /* 0x800000007e7f7223 */ /* 0x002fe2000001007f */
[----:B------:R-:W-:Y:S02]  /*4b60*/  IADD3 R126, -R148, R240, RZ ;  /* 0x000000f0947e7210 */ /* 0x000fe40007ffe1ff */
[----:B------:R-:W-:Y:S01]  /*4b70*/  FSEL R148, R115, -INF , !P5 ;  /* 0xff80000073947808 */ /* 0x000fe20006800000 */
[----:B------:R-:W-:Y:S01]  /*4b80*/  IMAD.IADD R115, R234, 0x1, -R154 ;  /* 0x00000001ea737824 */ /* 0x000fe200078e0a9a */
[----:B------:R-:W-:Y:S02]  /*4b90*/  FSEL R127, R127, -INF , !P2 ;  /* 0xff8000007f7f7808 */ /* 0x000fe40005000000 */
[----:B------:R-:W-:Y:S01]  /*4ba0*/  I2F R157, R157 ;  /* 0x0000009d009d7306 */ /* 0x000fe20000201400 */
[----:B--2---:R-:W-:Y:S01]  /*4bb0*/  FFMA.FTZ R247, R205, -R0, R247 ;  /* 0x80000000cdf77223 */ /* 0x004fe200000100f7 */
[----:B------:R-:W-:Y:S01]  /*4bc0*/  ISETP.GE.AND P2, PT, R160, R6, PT ;  /* 0x00000006a000720c */ /* 0x000fe20003f46270 */
[C---:B------:R-:W-:Y:S01]  /*4bd0*/  IMAD.IADD R205, R234.reuse, 0x1, -R198 ;  /* 0x00000001eacd7824 */ /* 0x040fe200078e0ac6 */
[----:B------:R-:W-:Y:S01]  /*4be0*/  IABS R126, R126 ;  /* 0x0000007e007e7213 */ /* 0x000fe20000000000 */
[----:B------:R-:W-:Y:S01]  /*4bf0*/  IMAD.IADD R119, R234, 0x1, -R204 ;  /* 0x00000001ea777824 */ /* 0x000fe200078e0acc */
[----:B------:R-:W-:-:S02]  /*4c00*/  FSEL R247, R247, -INF , !P0 ;  /* 0xff800000f7f77808 */ /* 0x000fc40004000000 */
[----:B------:R-:W1:Y:S01]  /*4c10*/  MUFU.TANH R186, R109 ;  /* 0x0000006d00ba7308 */ /* 0x000e620000002400 */
[----:B---3--:R-:W-:Y:S01]  /*4c20*/  FFMA.FTZ R112, R165, -R0, R112 ;  /* 0x80000000a5707223 */ /* 0x008fe20000010070 */
[-C--:B------:R-:W-:Y:S02]  /*4c30*/  ISETP.GE.AND P0, PT, R152, R6.reuse, PT ;  /* 0x000000069800720c */ /* 0x080fe40003f06270 */
[----:B------:R-:W-:Y:S02]  /*4c40*/  IABS R205, R205 ;  /* 0x000000cd00cd7213 */ /* 0x000fe40000000000 */
[----:B------:R-:W-:Y:S01]  /*4c50*/  FSEL R50, R112, -INF , !P5 ;  /* 0xff80000070327808 */ /* 0x000fe20006800000 */
[----:B------:R-:W-:Y:S01]  /*4c60*/  IMAD.IADD R112, R240, 0x1, -R154 ;  /* 0x00000001f0707824 */ /* 0x000fe200078e0a9a */
[----:B------:R-:W-:Y:S01]  /*4c70*/  I2F R167, R167 ;  /* 0x000000a700a77306 */ /* 0x000fe20000201400 */
[----:B------:R-:W-:Y:S02]  /*4c80*/  ISETP.GE.AND P5, PT, R194, R6, PT ;  /* 0x00000006c200720c */ /* 0x000fe40003fa6270 */
[----:B------:R-:W-:-:S02]  /*4c90*/  IABS R119, R119 ;  /* 0x0000007700777213 */ /* 0x000fc40000000000 */
[----:B------:R-:W-:Y:S02]  /*4ca0*/  IABS R112, R112 ;  /* 0x0000007000707213 */ /* 0x000fe40000000000 */
[----:B------:R-:W-:Y:S01]  /*4cb0*/  IABS R115, R115 ;  /* 0x0000007300737213 */ /* 0x000fe20000000000 */
[----:B------:R-:W2:Y:S01]  /*4cc0*/  MUFU.TANH R59, R59 ;  /* 0x0000003b003b7308 */ /* 0x000ea20000002400 */
[----:B-1----:R-:W-:Y:S02]  /*4cd0*/  FFMA.FTZ R186, R157, -R0, R186 ;  /* 0x800000009dba7223 */ /* 0x002fe400000100ba */
[----:B------:R-:W-:-:S05]  /*4ce0*/  IMAD.IADD R109, R200, 0x1, -R158 ;  /* 0x00000001c86d7824 */ /* 0x000fca00078e0a9e */
[----:B------:R1:W-:Y:S01]  /*4cf0*/  I2F R172, R63 ;  /* 0x0000003f00ac7306 */ /* 0x0003e20000201400 */
[----:B------:R-:W-:-:S07]  /*4d00*/  IABS R109, R109 ;  /* 0x0000006d006d7213 */ /* 0x000fce0000000000 */
[----:B------:R3:W4:Y:S01]  /*4d10*/  I2F R160, R62 ;  /* 0x0000003e00a07306 */ /* 0x0007220000201400 */
[----:B--2---:R-:W-:Y:S01]  /*4d20*/  FFMA.FTZ R167, R167, -R0, R59 ;  /* 0x80000000a7a77223 */ /* 0x004fe2000001003b */
[----:B------:R-:W-:-:S04]  /*4d30*/  IADD3 R59, -R154, R200, RZ ;  /* 0x000000c89a3b7210 */ /* 0x000fc80007ffe1ff */
[----:B------:R-:W-:Y:S02]  /*4d40*/  FSEL R167, R167, -INF , !P4 ;  /* 0xff800000a7a77808 */ /* 0x000fe40006000000 */
[----:B------:R2:W-:Y:S01]  /*4d50*/  I2F R165, R108 ;  /* 0x0000006c00a57306 */ /* 0x0005e20000201400 */
[----:B-1----:R-:W-:Y:S01]  /*4d60*/  IMAD.IADD R63, R240, 0x1, -R162 ;  /* 0x00000001f03f7824 */ /* 0x002fe200078e0aa2 */
[----:B------:R-:W-:Y:S02]  /*4d70*/  ISETP.GE.AND P4, PT, R196, R6, PT ;  /* 0x00000006c400720c */ /* 0x000fe40003f86270 */
[----:B------:R-:W-:Y:S02]  /*4d80*/  IABS R59, R59 ;  /* 0x0000003b003b7213 */ /* 0x000fe40000000000 */
[----:B------:R-:W-:Y:S02]  /*4d90*/  IABS R63, R63 ;  /* 0x0000003f003f7213 */ /* 0x000fe40000000000 */
[----:B------:R1:W-:Y:S01]  /*4da0*/  I2F R152, R54 ;  /* 0x0000003600987306 */ /* 0x0003e20000201400 */
[----:B---3--:R-:W-:-:S02]  /*4db0*/  IMAD.IADD R62, R240, 0x1, -R194 ;  /* 0x00000001f03e7824 */ /* 0x008fc400078e0ac2 */
[----:B----4-:R-:W-:-:S03]  /*4dc0*/  FFMA.FTZ R42, R160, -R0, R42 ;  /* 0x80000000a02a7223 */ /* 0x010fc6000001002a */
[----:B------:R-:W-:Y:S02]  /*4dd0*/  IABS R62, R62 ;  /* 0x0000003e003e7213 */ /* 0x000fe40000000000 */
[----:B------:R3:W-:Y:S01]  /*4de0*/  MUFU.TANH R182, R111 ;  /* 0x0000006f00b67308 */ /* 0x0007e20000002400 */
[----:B--2---:R-:W-:-:S04]  /*4df0*/  IADD3 R108, -R208, R240, RZ ;  /* 0x000000f0d06c7210 */ /* 0x004fc80007ffe1ff */
[----:B------:R-:W-:Y:S01]  /*4e00*/  IABS R108, R108 ;  /* 0x0000006c006c7213 */ /* 0x000fe20000000000 */
[--C-:B-1----:R-:W-:Y:S02]  /*4e10*/  IMAD.IADD R54, R240, 0x1, -R185.reuse ;  /* 0x00000001f0367824 */ /* 0x102fe400078e0ab9 */
[----:B------:R1:W-:Y:S01]  /*4e20*/  I2F R157, R55 ;  /* 0x00000037009d7306 */ /* 0x0003e20000201400 */
[----:B------:R-:W-:Y:S02]  /*4e30*/  IMAD.IADD R240, R234, 0x1, -R185 ;  /* 0x00000001eaf07824 */ /* 0x000fe400078e0ab9 */
[----:B------:R-:W-:-:S03]  /*4e40*/  IABS R54, R54 ;  /* 0x0000003600367213 */ /* 0x000fc60000000000 */
[----:B------:R-:W-:Y:S01]  /*4e50*/  IABS R240, R240 ;  /* 0x000000f000f07213 */ /* 0x000fe20000000000 */
[----:B---3--:R-:W-:Y:S01]  /*4e60*/  IMAD.IADD R111, R234, 0x1, -R208 ;  /* 0x00000001ea6f7824 */ /* 0x008fe200078e0ad0 */
[----:B------:R2:W-:Y:S01]  /*4e70*/  I2F R196, R188 ;  /* 0x000000bc00c47306 */ /* 0x0005e20000201400 */
[----:B------:R-:W-:-:S03]  /*4e80*/  IMAD.IADD R234, R200, 0x1, -R185 ;  /* 0x00000001c8ea7824 */ /* 0x000fc600078e0ab9 */
[----:B------:R-:W-:Y:S02]  /*4e90*/  IABS R111, R111 ;  /* 0x0000006f006f7213 */ /* 0x000fe40000000000 */
[----:B------:R-:W-:Y:S01]  /*4ea0*/  IABS R234, R234 ;  /* 0x000000ea00ea7213 */ /* 0x000fe20000000000 */
[C---:B-1----:R-:W-:Y:S01]  /*4eb0*/  IMAD.IADD R55, R200.reuse, 0x1, -R208 ;  /* 0x00000001c8377824 */ /* 0x042fe200078e0ad0 */
[----:B------:R-:W1:Y:S01]  /*4ec0*/  I2F R201, R201 ;  /* 0x000000c900c97306 */ /* 0x000e620000201400 */
[----:B------:R-:W-:-:S03]  /*4ed0*/  IMAD.IADD R200, R200, 0x1, -R214 ;  /* 0x00000001c8c87824 */ /* 0x000fc600078e0ad6 */
[----:B------:R-:W-:Y:S02]  /*4ee0*/  IABS R55, R55 ;  /* 0x0000003700377213 */ /* 0x000fe40000000000 */
[----:B------:R-:W-:Y:S01]  /*4ef0*/  IABS R184, R200 ;  /* 0x000000c800b87213 */ /* 0x000fe20000000000 */
[----:B--2---:R-:W-:Y:S01]  /*4f00*/  FMUL.FTZ R188, R104, c[0x0][0x2ec] ;  /* 0x0000bb0068bc7a20 */ /* 0x004fe20000410000 */
[----:B------:R2:W-:Y:S01]  /*4f10*/  I2F R200, R190 ;  /* 0x000000be00c87306 */ /* 0x0005e20000201400 */
[----:B------:R-:W-:-:S07]  /*4f20*/  FMUL.FTZ R104, R105, c[0x0][0x2ec] ;  /* 0x0000bb0069687a20 */ /* 0x000fce0000410000 */
[----:B------:R-:W3:Y:S01]  /*4f30*/  I2F R194, R184 ;  /* 0x000000b800c27306 */ /* 0x000ee20000201400 */
[----:B-1----:R-:W-:-:S07]  /*4f40*/  FFMA.FTZ R182, R201, -R0, R182 ;  /* 0x80000000c9b67223 */ /* 0x002fce00000100b6 */
[----:B------:R1:W-:Y:S01]  /*4f50*/  MUFU.TANH R184, R107 ;  /* 0x0000006b00b87308 */ /* 0x0003e20000002400 */
[----:B--2---:R-:W-:Y:S02]  /*4f60*/  FMUL.FTZ R190, R45, c[0x0][0x2ec] ;  /* 0x0000bb002dbe7a20 */ /* 0x004fe40000410000 */
[----:B------:R-:W-:Y:S02]  /*4f70*/  FMUL.FTZ R45, R97, c[0x0][0x2ec] ;  /* 0x0000bb00612d7a20 */ /* 0x000fe40000410000 */
[----:B------:R-:W-:Y:S02]  /*4f80*/  FMUL.FTZ R97, R39, c[0x0][0x2ec] ;  /* 0x0000bb0027617a20 */ /* 0x000fe40000410000 */
[----:B------:R-:W-:Y:S01]  /*4f90*/  FMUL.FTZ R39, R91, c[0x0][0x2ec] ;  /* 0x0000bb005b277a20 */ /* 0x000fe20000410000 */
[----:B------:R-:W-:Y:S01]  /*4fa0*/  I2F R199, R199 ;  /* 0x000000c700c77306 */ /* 0x000fe20000201400 */
[----:B---3--:R-:W-:Y:S02]  /*4fb0*/  IMAD.MOV.U32 R105, RZ, RZ, R194 ;  /* 0x000000ffff697224 */ /* 0x008fe400078e00c2 */
[----:B------:R-:W-:-:S02]  /*4fc0*/  FMUL.FTZ R194, R106, c[0x0][0x2ec] ;  /* 0x0000bb006ac27a20 */ /* 0x000fc40000410000 */
[----:B------:R-:W-:Y:S02]  /*4fd0*/  FMUL.FTZ R106, R44, c[0x0][0x2ec] ;  /* 0x0000bb002c6a7a20 */ /* 0x000fe40000410000 */
[----:B------:R-:W-:Y:S01]  /*4fe0*/  FMUL.FTZ R44, R46, c[0x0][0x2ec] ;  /* 0x0000bb002e2c7a20 */ /* 0x000fe20000410000 */
[----:B------:R-:W-:Y:S01]  /*4ff0*/  I2F R73, R73 ;  /* 0x0000004900497306 */ /* 0x000fe20000201400 */
[----:B------:R-:W-:Y:S02]  /*5000*/  FMUL.FTZ R46, R99, c[0x0][0x2ec] ;  /* 0x0000bb00632e7a20 */ /* 0x000fe40000410000 */
[----:B-1----:R-:W-:Y:S02]  /*5010*/  FMUL.FTZ R107, R98, c[0x0][0x2ec] ;  /* 0x0000bb00626b7a20 */ /* 0x002fe40000410000 */
[----:B------:R-:W-:Y:S02]  /*5020*/  FMUL.FTZ R98, R36, c[0x0][0x2ec] ;  /* 0x0000bb0024627a20 */ /* 0x000fe40000410000 */
[----:B------:R-:W-:Y:S01]  /*5030*/  FMUL.FTZ R36, R88, c[0x0][0x2ec] ;  /* 0x0000bb0058247a20 */ /* 0x000fe20000410000 */
[----:B------:R-:W1:Y:S01]  /*5040*/  MUFU.TANH R106, R106 ;  /* 0x0000006a006a7308 */ /* 0x000e620000002400 */
[----:B------:R-:W-:-:S02]  /*5050*/  FMUL.FTZ R91, R82, c[0x0][0x2ec] ;  /* 0x0000bb00525b7a20 */ /* 0x000fc40000410000 */
[----:B------:R-:W-:Y:S02]  /*5060*/  FMUL.FTZ R82, R22, c[0x0][0x2ec] ;  /* 0x0000bb0016527a20 */ /* 0x000fe40000410000 */
[----:B------:R-:W-:Y:S02]  /*5070*/  FMUL.FTZ R22, R40, c[0x0][0x2ec] ;  /* 0x0000bb0028167a20 */ /* 0x000fe40000410000 */
[----:B------:R-:W-:Y:S01]  /*5080*/  FMUL.FTZ R40, R33, c[0x0][0x2ec] ;  /* 0x0000bb0021287a20 */ /* 0x000fe20000410000 */
[----:B------:R2:W-:Y:S01]  /*5090*/  MUFU.TANH R201, R44 ;  /* 0x0000002c00c97308 */ /* 0x0005e20000002400 */
[----:B------:R-:W-:Y:S01]  /*50a0*/  FMUL.FTZ R33, R25, c[0x0][0x2ec] ;  /* 0x0000bb0019217a20 */ /* 0x000fe20000410000 */
[----:B------:R-:W-:-:S04]  /*50b0*/  SHF.R.S32.HI R25, RZ, 0x1f, R232 ;  /* 0x0000001fff197819 */ /* 0x000fc800000114e8 */
[----:B------:R-:W-:Y:S01]  /*50c0*/  LEA.HI R25, R25, R232, RZ, 0x2 ;  /* 0x000000e819197211 */ /* 0x000fe200078f10ff */
[----:B-1----:R-:W-:Y:S01]  /*50d0*/  IMAD.MOV.U32 R99, RZ, RZ, R106 ;  /* 0x000000ffff637224 */ /* 0x002fe200078e006a */
[----:B------:R-:W1:Y:S01]  /*50e0*/  MUFU.TANH R190, R190 ;  /* 0x000000be00be7308 */ /* 0x000e620000002400 */
[----:B------:R-:W-:Y:S01]  /*50f0*/  FMUL.FTZ R106, R38, c[0x0][0x2ec] ;  /* 0x0000bb00266a7a20 */ /* 0x000fe20000410000 */
[----:B------:R-:W-:Y:S01]  /*5100*/  LOP3.LUT R25, R25, 0xfffffffc, RZ, 0xc0, !PT ;  /* 0xfffffffc19197812 */ /* 0x000fe200078ec0ff */
[----:B------:R-:W-:Y:S02]  /*5110*/  IMAD.MOV.U32 R88, RZ, RZ, R99 ;  /* 0x000000ffff587224 */ /* 0x000fe400078e0063 */
[----:B------:R-:W-:Y:S01]  /*5120*/  FMUL.FTZ R38, R90, c[0x0][0x2ec] ;  /* 0x0000bb005a267a20 */ /* 0x000fe20000410000 */
[----:B--2---:R-:W-:Y:S02]  /*5130*/  MOV R44, R196 ;  /* 0x000000c4002c7202 */ /* 0x004fe40000000f00 */
[----:B------:R2:W-:Y:S01]  /*5140*/  MUFU.TANH R99, R21 ;  /* 0x0000001500637308 */ /* 0x0005e20000002400 */
[----:B------:R-:W-:Y:S01]  /*5150*/  IMAD.IADD R232, R232, 0x1, -R25 ;  /* 0x00000001e8e87824 */ /* 0x000fe200078e0a19 */
[----:B------:R-:W-:-:S02]  /*5160*/  MOV R25, R200 ;  /* 0x000000c800197202 */ /* 0x000fc40000000f00 */
[----:B------:R-:W-:Y:S01]  /*5170*/  MOV R90, R44 ;  /* 0x0000002c005a7202 */ /* 0x000fe20000000f00 */
[----:B------:R-:W-:Y:S02]  /*5180*/  FMUL.FTZ R44, R28, c[0x0][0x2ec] ;  /* 0x0000bb001c2c7a20 */ /* 0x000fe40000410000 */
[----:B------:R-:W-:Y:S01]  /*5190*/  FMUL.FTZ R28, R29, c[0x0][0x2ec] ;  /* 0x0000bb001d1c7a20 */ /* 0x000fe20000410000 */
[----:B------:R-:W-:Y:S01]  /*51a0*/  I2F R153, R153 ;  /* 0x0000009900997306 */ /* 0x000fe20000201400 */
[----:B------:R-:W-:Y:S02]  /*51b0*/  FMUL.FTZ R29, R31, c[0x0][0x2ec] ;  /* 0x0000bb001f1d7a20 */ /* 0x000fe40000410000 */
[----:B-1----:R-:W-:Y:S02]  /*51c0*/  FFMA.FTZ R73, R73, -R0, R190 ;  /* 0x8000000049497223 */ /* 0x002fe400000100be */
[----:B--2---:R-:W-:-:S03]  /*51d0*/  IMAD.MOV.U32 R21, RZ, RZ, R88 ;  /* 0x000000ffff157224 */ /* 0x004fc600078e0058 */
[----:B------:R-:W-:Y:S01]  /*51e0*/  MUFU.TANH R188, R188 ;  /* 0x000000bc00bc7308 */ /* 0x000fe20000002400 */
[----:B------:R-:W-:Y:S02]  /*51f0*/  FMUL.FTZ R88, R23, c[0x0][0x2ec] ;  /* 0x0000bb0017587a20 */ /* 0x000fe40000410000 */
[----:B------:R-:W-:-:S05]  /*5200*/  FMUL.FTZ R23, R49, c[0x0][0x2ec] ;  /* 0x0000bb0031177a20 */ /* 0x000fca0000410000 */
[----:B------:R1:W-:Y:S08]  /*5210*/  MUFU.TANH R196, R47 ;  /* 0x0000002f00c47308 */ /* 0x0003f00000002400 */
[----:B------:R-:W2:Y:S01]  /*5220*/  MUFU.TANH R23, R23 ;  /* 0x0000001700177308 */ /* 0x000ea20000002400 */
[----:B-1----:R-:W-:-:S07]  /*5230*/  IMAD.MOV.U32 R47, RZ, RZ, R105 ;  /* 0x000000ffff2f7224 */ /* 0x002fce00078e0069 */
[----:B------:R-:W1:Y:S01]  /*5240*/  I2F R175, R175 ;  /* 0x000000af00af7306 */ /* 0x000e620000201400 */
[----:B------:R-:W-:Y:S02]  /*5250*/  FMUL.FTZ R105, R96, c[0x0][0x2ec] ;  /* 0x0000bb0060697a20 */ /* 0x000fe40000410000 */
[----:B------:R-:W-:Y:S02]  /*5260*/  IMAD.MOV.U32 R31, RZ, RZ, R47 ;  /* 0x000000ffff1f7224 */ /* 0x000fe400078e002f */
[----:B------:R-:W-:Y:S02]  /*5270*/  FMUL.FTZ R47, R80, c[0x0][0x2ec] ;  /* 0x0000bb00502f7a20 */ /* 0x000fe40000410000 */
[----:B------:R-:W-:Y:S01]  /*5280*/  FMUL.FTZ R80, R20, c[0x0][0x2ec] ;  /* 0x0000bb0014507a20 */ /* 0x000fe20000410000 */
[----:B------:R-:W-:Y:S01]  /*5290*/  I2F R197, R197 ;  /* 0x000000c500c57306 */ /* 0x000fe20000201400 */
[----:B------:R-:W-:Y:S02]  /*52a0*/  FMUL.FTZ R20, R51, c[0x0][0x2ec] ;  /* 0x0000bb0033147a20 */ /* 0x000fe40000410000 */
[----:B------:R-:W-:-:S02]  /*52b0*/  IMAD.MOV.U32 R51, RZ, RZ, R31 ;  /* 0x000000ffff337224 */ /* 0x000fc400078e001f */
[-C--:B--2---:R-:W-:Y:S02]  /*52c0*/  FFMA.FTZ R23, R199, -R0.reuse, R23 ;  /* 0x80000000c7177223 */ /* 0x084fe40000010017 */
[----:B------:R-:W-:Y:S01]  /*52d0*/  IMAD.MOV.U32 R199, RZ, RZ, R51 ;  /* 0x000000ffffc77224 */ /* 0x000fe200078e0033 */
[----:B------:R-:W2:Y:S01]  /*52e0*/  MUFU.TANH R20, R20 ;  /* 0x0000001400147308 */ /* 0x000ea20000002400 */
[----:B------:R-:W-:Y:S01]  /*52f0*/  FMUL.FTZ R96, R37, c[0x0][0x2ec] ;  /* 0x0000bb0025607a20 */ /* 0x000fe20000410000 */
[----:B------:R-:W-:Y:S01]  /*5300*/  FSEL R200, R23, -INF , !P3 ;  /* 0xff80000017c87808 */ /* 0x000fe20005800000 */
[----:B------:R-:W-:Y:S02]  /*5310*/  FMUL.FTZ R51, R10, c[0x0][0x2ec] ;  /* 0x0000bb000a337a20 */ /* 0x000fe40000410000 */
[----:B------:R-:W-:Y:S02]  /*5320*/  FMUL.FTZ R37, R89, c[0x0][0x2ec] ;  /* 0x0000bb0059257a20 */ /* 0x000fe40000410000 */
[-C--:B------:R-:W-:Y:S01]  /*5330*/  FFMA.FTZ R10, R153, -R0.reuse, R188 ;  /* 0x80000000990a7223 */ /* 0x080fe200000100bc */
[----:B------:R-:W-:Y:S01]  /*5340*/  MUFU.TANH R89, R81 ;  /* 0x0000005100597308 */ /* 0x000fe20000002400 */
[----:B------:R-:W-:Y:S01]  /*5350*/  FFMA.FTZ R130, R130, -R0, R196 ;  /* 0x8000000082827223 */ /* 0x000fe200000100c4 */
[----:B------:R-:W-:Y:S01]  /*5360*/  FSEL R196, R73, -INF , !P1 ;  /* 0xff80000049c47808 */ /* 0x000fe20004800000 */
[----:B------:R-:W-:Y:S01]  /*5370*/  FMUL.FTZ R73, R93, c[0x0][0x2ec] ;  /* 0x0000bb005d497a20 */ /* 0x000fe20000410000 */
[----:B------:R-:W-:Y:S01]  /*5380*/  FSEL R10, R10, -INF , !P2 ;  /* 0xff8000000a0a7808 */ /* 0x000fe20005000000 */
[----:B------:R-:W-:-:S02]  /*5390*/  FMUL.FTZ R31, R41, c[0x0][0x2ec] ;  /* 0x0000bb00291f7a20 */ /* 0x000fc40000410000 */
[-C--:B-1----:R-:W-:Y:S01]  /*53a0*/  FFMA.FTZ R175, R175, -R0.reuse, R30 ;  /* 0x80000000afaf7223 */ /* 0x082fe2000001001e */
[----:B------:R1:W3:Y:S01]  /*53b0*/  MUFU.TANH R153, R102 ;  /* 0x0000006600997308 */ /* 0x0002e20000002400 */
[----:B--2---:R-:W-:Y:S02]  /*53c0*/  FFMA.FTZ R20, R197, -R0, R20 ;  /* 0x80000000c5147223 */ /* 0x004fe40000010014 */
[----:B------:R-:W-:Y:S02]  /*53d0*/  FMUL.FTZ R30, R11, c[0x0][0x2ec] ;  /* 0x0000bb000b1e7a20 */ /* 0x000fe40000410000 */
[----:B------:R-:W-:Y:S01]  /*53e0*/  IMAD.MOV.U32 R197, RZ, RZ, R201 ;  /* 0x000000ffffc57224 */ /* 0x000fe200078e00c9 */
[----:B------:R-:W-:Y:S01]  /*53f0*/  FSEL R201, R20, -INF , !P3 ;  /* 0xff80000014c97808 */ /* 0x000fe20005800000 */
[----:B------:R-:W-:Y:S01]  /*5400*/  FMUL.FTZ R93, R95, c[0x0][0x2ec] ;  /* 0x0000bb005f5d7a20 */ /* 0x000fe20000410000 */
[----:B------:R2:W-:Y:S01]  /*5410*/  MUFU.TANH R81, R43 ;  /* 0x0000002b00517308 */ /* 0x0005e20000002400 */
[----:B-1----:R-:W-:-:S07]  /*5420*/  MOV R102, R90 ;  /* 0x0000005a00667202 */ /* 0x002fce0000000f00 */
[----:B------:R-:W-:Y:S01]  /*5430*/  I2F R187, R187 ;  /* 0x000000bb00bb7306 */ /* 0x000fe20000201400 */
[----:B------:R-:W-:Y:S02]  /*5440*/  FMUL.FTZ R90, R92, c[0x0][0x2ec] ;  /* 0x0000bb005c5a7a20 */ /* 0x000fe40000410000 */
[----:B------:R-:W-:Y:S02]  /*5450*/  FMUL.FTZ R92, R94, c[0x0][0x2ec] ;  /* 0x0000bb005e5c7a20 */ /* 0x000fe40000410000 */
[----:B---3--:R-:W-:Y:S01]  /*5460*/  FFMA.FTZ R153, R156, -R0, R153 ;  /* 0x800000009c997223 */ /* 0x008fe20000010099 */
[----:B--2---:R-:W-:Y:S02]  /*5470*/  MOV R43, R21 ;  /* 0x00000015002b7202 */ /* 0x004fe40000000f00 */
[----:B------:R-:W-:Y:S01]  /*5480*/  I2F R109, R109 ;  /* 0x0000006d006d7306 */ /* 0x000fe20000201400 */
[----:B------:R-:W-:-:S07]  /*5490*/  FMUL.FTZ R21, R32, c[0x0][0x2ec] ;  /* 0x0000bb0020157a20 */ /* 0x000fce0000410000 */
[----:B------:R-:W1:Y:S08]  /*54a0*/  MUFU.TANH R29, R29 ;  /* 0x0000001d001d7308 */ /* 0x000e700000002400 */
[----:B------:R-:W-:Y:S08]  /*54b0*/  MUFU.TANH R49, R34 ;  /* 0x0000002200317308 */ /* 0x000ff00000002400 */
[----:B------:R2:W-:Y:S01]  /*54c0*/  MUFU.TANH R34, R27 ;  /* 0x0000001b00227308 */ /* 0x0005e20000002400 */
[----:B-1----:R-:W-:-:S07]  /*54d0*/  FFMA.FTZ R109, R109, -R0, R29 ;  /* 0x800000006d6d7223 */ /* 0x002fce000001001d */
[----:B------:R-:W1:Y:S01]  /*54e0*/  I2F R195, R195 ;  /* 0x000000c300c37306 */ /* 0x000e620000201400 */
[----:B--2---:R-:W-:-:S07]  /*54f0*/  FMUL.FTZ R27, R100, c[0x0][0x2ec] ;  /* 0x0000bb00641b7a20 */ /* 0x004fce0000410000 */
[----:B------:R-:W-:Y:S01]  /*5500*/  I2F R189, R189 ;  /* 0x000000bd00bd7306 */ /* 0x000fe20000201400 */
[----:B------:R-:W-:Y:S02]  /*5510*/  IMAD.MOV.U32 R100, RZ, RZ, R199 ;  /* 0x000000ffff647224 */ /* 0x000fe400078e00c7 */
[----:B-1----:R-:W-:-:S05]  /*5520*/  FFMA.FTZ R49, R195, -R0, R49 ;  /* 0x80000000c3317223 */ /* 0x002fca0000010031 */
[----:B------:R-:W1:Y:S08]  /*5530*/  I2F R183, R183 ;  /* 0x000000b700b77306 */ /* 0x000e700000201400 */
[----:B------:R-:W2:Y:S08]  /*5540*/  MUFU.TANH R194, R194 ;  /* 0x000000c200c27308 */ /* 0x000eb00000002400 */
[----:B------:R-:W-:Y:S01]  /*5550*/  I2F R163, R163 ;  /* 0x000000a300a37306 */ /* 0x000fe20000201400 */
[----:B-1----:R-:W-:Y:S01]  /*5560*/  FFMA.FTZ R183, R183, -R0, R197 ;  /* 0x80000000b7b77223 */ /* 0x002fe200000100c5 */
[----:B------:R-:W-:-:S04]  /*5570*/  FSEL R197, R130, -INF , !P1 ;  /* 0xff80000082c57808 */ /* 0x000fc80004800000 */
[----:B------:R-:W-:Y:S02]  /*5580*/  FSEL R199, R183, -INF , !P2 ;  /* 0xff800000b7c77808 */ /* 0x000fe40005000000 */
[----:B------:R-:W-:Y:S01]  /*5590*/  I2F R207, R207 ;  /* 0x000000cf00cf7306 */ /* 0x000fe20000201400 */
[----:B--2---:R-:W-:Y:S01]  /*55a0*/  FFMA.FTZ R23, R189, -R0, R194 ;  /* 0x80000000bd177223 */ /* 0x004fe200000100c2 */
[----:B------:R-:W-:-:S04]  /*55b0*/  FSEL R183, R42, -INF , !P0 ;  /* 0xff8000002ab77808 */ /* 0x000fc80004000000 */
[----:B------:R-:W-:Y:S02]  /*55c0*/  FSEL R23, R23, -INF , !P2 ;  /* 0xff80000017177808 */ /* 0x000fe40005000000 */
[----:B------:R-:W-:Y:S08]  /*55d0*/  I2F R205, R205 ;  /* 0x000000cd00cd7306 */ /* 0x000ff00000201400 */
[----:B------:R-:W1:Y:S08]  /*55e0*/  MUFU.TANH R21, R21 ;  /* 0x0000001500157308 */ /* 0x000e700000002400 */
[----:B------:R-:W2:Y:S08]  /*55f0*/  MUFU.TANH R90, R90 ;  /* 0x0000005a005a7308 */ /* 0x000eb00000002400 */
[----:B------:R-:W3:Y:S01]  /*5600*/  MUFU.TANH R92, R92 ;  /* 0x0000005c005c7308 */ /* 0x000ee20000002400 */
[----:B-1----:R-:W-:-:S07]  /*5610*/  FFMA.FTZ R190, R205, -R0, R21 ;  /* 0x80000000cdbe7223 */ /* 0x002fce0000010015 */
[----:B------:R-:W-:Y:S01]  /*5620*/  I2F R174, R174 ;  /* 0x000000ae00ae7306 */ /* 0x000fe20000201400 */
[----:B--2---:R-:W-:-:S07]  /*5630*/  FFMA.FTZ R14, R163, -R0, R90 ;  /* 0x80000000a30e7223 */ /* 0x004fce000001005a */
[----:B------:R-:W-:Y:S01]  /*5640*/  I2F R159, R159 ;  /* 0x0000009f009f7306 */ /* 0x000fe20000201400 */
[----:B---3--:R-:W-:-:S07]  /*5650*/  FFMA.FTZ R92, R207, -R0, R92 ;  /* 0x80000000cf5c7223 */ /* 0x008fce000001005c */
[----:B------:R-:W-:Y:S08]  /*5660*/  I2F R63, R63 ;  /* 0x0000003f003f7306 */ /* 0x000ff00000201400 */
[----:B------:R-:W1:Y:S08]  /*5670*/  MUFU.TANH R45, R45 ;  /* 0x0000002d002d7308 */ /* 0x000e700000002400 */
[----:B------:R-:W2:Y:S08]  /*5680*/  MUFU.TANH R38, R38 ;  /* 0x0000002600267308 */ /* 0x000eb00000002400 */
[----:B------:R-:W3:Y:S01]  /*5690*/  MUFU.TANH R73, R73 ;  /* 0x0000004900497308 */ /* 0x000ee20000002400 */
[----:B-1----:R-:W-:-:S02]  /*56a0*/  FFMA.FTZ R12, R174, -R0, R45 ;  /* 0x80000000ae0c7223 */ /* 0x002fc4000001002d */
[----:B------:R-:W-:-:S03]  /*56b0*/  FMUL.FTZ R45, R86, c[0x0][0x2ec] ;  /* 0x0000bb00562d7a20 */ /* 0x000fc60000410000 */
[----:B------:R-:W-:Y:S02]  /*56c0*/  FSEL R12, R12, -INF , !P4 ;  /* 0xff8000000c0c7808 */ /* 0x000fe40006000000 */
[----:B------:R-:W-:Y:S01]  /*56d0*/  I2F R65, R65 ;  /* 0x0000004100417306 */ /* 0x000fe20000201400 */
[----:B--2---:R-:W-:Y:S02]  /*56e0*/  FFMA.FTZ R38, R63, -R0, R38 ;  /* 0x800000003f267223 */ /* 0x004fe40000010026 */
[----:B------:R-:W-:-:S05]  /*56f0*/  FMUL.FTZ R63, R169, c[0x0][0x2ec] ;  /* 0x0000bb00a93f7a20 */ /* 0x000fca0000410000 */
[----:B------:R1:W2:Y:S01]  /*5700*/  MUFU.TANH R41, R35 ;  /* 0x0000002300297308 */ /* 0x0002a20000002400 */
[----:B---3--:R-:W-:Y:S02]  /*5710*/  FFMA.FTZ R15, R159, -R0, R73 ;  /* 0x800000009f0f7223 */ /* 0x008fe40000010049 */
[----:B------:R-:W-:-:S05]  /*5720*/  FMUL.FTZ R73, R171, c[0x0][0x2ec] ;  /* 0x0000bb00ab497a20 */ /* 0x000fca0000410000 */
[----:B------:R-:W3:Y:S08]  /*5730*/  MUFU.TANH R27, R27 ;  /* 0x0000001b001b7308 */ /* 0x000ef00000002400 */
[----:B------:R-:W4:Y:S01]  /*5740*/  MUFU.TANH R22, R22 ;  /* 0x0000001600167308 */ /* 0x000f220000002400 */
[----:B-1----:R-:W-:Y:S01]  /*5750*/  FMUL.FTZ R35, R8, c[0x0][0x2ec] ;  /* 0x0000bb0008237a20 */ /* 0x002fe20000410000 */
[----:B------:R-:W-:Y:S01]  /*5760*/  FSEL R8, R186, -INF , !P3 ;  /* 0xff800000ba087808 */ /* 0x000fe20005800000 */
[----:B--2---:R-:W-:-:S05]  /*5770*/  FFMA.FTZ R41, R65, -R0, R41 ;  /* 0x8000000041297223 */ /* 0x004fca0000010029 */
[----:B------:R1:W-:Y:S01]  /*5780*/  MUFU.TANH R32, R24 ;  /* 0x0000001800207308 */ /* 0x0003e20000002400 */
[----:B---3--:R-:W-:-:S07]  /*5790*/  FFMA.FTZ R27, R144, -R0, R27 ;  /* 0x80000000901b7223 */ /* 0x008fce000001001b */
[----:B------:R-:W-:Y:S01]  /*57a0*/  I2F R150, R150 ;  /* 0x0000009600967306 */ /* 0x000fe20000201400 */
[-C--:B----4-:R-:W-:Y:S01]  /*57b0*/  FFMA.FTZ R172, R172, -R0.reuse, R22 ;  /* 0x80000000acac7223 */ /* 0x090fe20000010016 */
[----:B------:R-:W-:Y:S02]  /*57c0*/  FSEL R22, R27, -INF , !P0 ;  /* 0xff8000001b167808 */ /* 0x000fe40004000000 */
[----:B------:R-:W-:Y:S02]  /*57d0*/  FSEL R27, R153, -INF , !P0 ;  /* 0xff800000991b7808 */ /* 0x000fe40004000000 */
[----:B------:R-:W-:Y:S01]  /*57e0*/  FSEL R194, R172, -INF , !P0 ;  /* 0xff800000acc27808 */ /* 0x000fe20004000000 */
[----:B-1----:R-:W-:Y:S01]  /*57f0*/  IMAD.MOV.U32 R24, RZ, RZ, R43 ;  /* 0x000000ffff187224 */ /* 0x002fe200078e002b */
[----:B------:R-:W1:Y:S01]  /*5800*/  MUFU.TANH R37, R37 ;  /* 0x0000002500257308 */ /* 0x000e620000002400 */
[----:B------:R-:W-:Y:S01]  /*5810*/  FMUL.FTZ R43, R9, c[0x0][0x2ec] ;  /* 0x0000bb00092b7a20 */ /* 0x000fe20000410000 */
[----:B------:R-:W-:Y:S01]  /*5820*/  FSEL R9, R182, -INF , !P3 ;  /* 0xff800000b6097808 */ /* 0x000fe20005800000 */
[----:B------:R-:W-:Y:S01]  /*5830*/  FFMA.FTZ R187, R187, -R0, R24 ;  /* 0x80000000bbbb7223 */ /* 0x000fe20000010018 */
[-C--:B------:R-:W-:Y:S01]  /*5840*/  ISETP.GE.AND P3, PT, R198, R6.reuse, PT ;  /* 0x00000006c600720c */ /* 0x080fe20003f66270 */
[----:B------:R-:W-:Y:S01]  /*5850*/  FMUL.FTZ R24, R101, c[0x0][0x2ec] ;  /* 0x0000bb0065187a20 */ /* 0x000fe20000410000 */
[----:B------:R-:W-:Y:S01]  /*5860*/  ISETP.GE.AND P0, PT, R158, R6, PT ;  /* 0x000000069e00720c */ /* 0x000fe20003f06270 */
[----:B------:R-:W-:Y:S01]  /*5870*/  FMUL.FTZ R101, R103, c[0x0][0x2ec] ;  /* 0x0000bb0067657a20 */ /* 0x000fe20000410000 */
[----:B------:R-:W2:Y:S01]  /*5880*/  MUFU.TANH R39, R39 ;  /* 0x0000002700277308 */ /* 0x000ea20000002400 */
[----:B------:R-:W-:-:S02]  /*5890*/  FSEL R198, R187, -INF , !P2 ;  /* 0xff800000bbc67808 */ /* 0x000fc40005000000 */
[----:B------:R-:W-:Y:S01]  /*58a0*/  FSEL R187, R49, -INF , !P3 ;  /* 0xff80000031bb7808 */ /* 0x000fe20005800000 */
[----:B------:R-:W-:Y:S01]  /*58b0*/  FMUL.FTZ R49, R87, c[0x0][0x2ec] ;  /* 0x0000bb0057317a20 */ /* 0x000fe20000410000 */
[----:B------:R-:W-:Y:S01]  /*58c0*/  ISETP.GE.AND P2, PT, R204, R6, PT ;  /* 0x00000006cc00720c */ /* 0x000fe20003f46270 */
[----:B------:R-:W-:Y:S01]  /*58d0*/  IMAD.MOV.U32 R204, RZ, RZ, R25 ;  /* 0x000000ffffcc7224 */ /* 0x000fe200078e0019 */
[----:B------:R-:W-:Y:S01]  /*58e0*/  FSEL R14, R14, -INF , !P3 ;  /* 0xff8000000e0e7808 */ /* 0x000fe20005800000 */
[----:B------:R-:W3:Y:S01]  /*58f0*/  MUFU.TANH R28, R28 ;  /* 0x0000001c001c7308 */ /* 0x000ee20000002400 */
[----:B------:R-:W-:Y:S01]  /*5900*/  FSEL R21, R92, -INF , !P3 ;  /* 0xff8000005c157808 */ /* 0x000fe20005800000 */
[----:B-1----:R-:W-:Y:S01]  /*5910*/  FFMA.FTZ R37, R150, -R0, R37 ;  /* 0x8000000096257223 */ /* 0x002fe20000010025 */
[----:B------:R-:W-:Y:S02]  /*5920*/  FSEL R190, R190, -INF , !P3 ;  /* 0xff800000bebe7808 */ /* 0x000fe40005800000 */
[----:B------:R-:W-:-:S02]  /*5930*/  ISETP.GE.AND P3, PT, R185, R6, PT ;  /* 0x00000006b900720c */ /* 0x000fc40003f66270 */
[----:B------:R-:W-:Y:S01]  /*5940*/  FSEL R185, R41, -INF , !P2 ;  /* 0xff80000029b97808 */ /* 0x000fe20005000000 */
[----:B------:R-:W-:Y:S01]  /*5950*/  I2F R113, R113 ;  /* 0x0000007100717306 */ /* 0x000fe20000201400 */
[-C--:B--2---:R-:W-:Y:S01]  /*5960*/  FFMA.FTZ R39, R152, -R0.reuse, R39 ;  /* 0x8000000098277223 */ /* 0x084fe20000010027 */
[----:B------:R-:W-:Y:S02]  /*5970*/  FSEL R171, R109, -INF , !P0 ;  /* 0xff8000006dab7808 */ /* 0x000fe40004000000 */
[----:B------:R-:W-:Y:S02]  /*5980*/  FSEL R15, R15, -INF , !P2 ;  /* 0xff8000000f0f7808 */ /* 0x000fe40005000000 */
[----:B------:R-:W-:Y:S02]  /*5990*/  FSEL R195, R39, -INF , !P0 ;  /* 0xff80000027c37808 */ /* 0x000fe40004000000 */
[----:B------:R-:W1:Y:S01]  /*59a0*/  MUFU.TANH R33, R33 ;  /* 0x0000002100217308 */ /* 0x000e620000002400 */
[----:B---3--:R-:W-:-:S07]  /*59b0*/  FFMA.FTZ R28, R157, -R0, R28 ;  /* 0x800000009d1c7223 */ /* 0x008fce000001001c */
[----:B------:R-:W2:Y:S08]  /*59c0*/  MUFU.TANH R29, R30 ;  /* 0x0000001e001d7308 */ /* 0x000eb00000002400 */
[----:B------:R-:W-:Y:S01]  /*59d0*/  I2F R149, R149 ;  /* 0x0000009500957306 */ /* 0x000fe20000201400 */
[----:B-1----:R-:W-:-:S07]  /*59e0*/  FFMA.FTZ R33, R113, -R0, R33 ;  /* 0x8000000071217223 */ /* 0x002fce0000010021 */
[----:B------:R-:W1:Y:S01]  /*59f0*/  I2F R131, R131 ;  /* 0x0000008300837306 */ /* 0x000e620000201400 */
[----:B--2---:R-:W-:Y:S01]  /*5a00*/  FFMA.FTZ R113, R100, -R0, R29 ;  /* 0x8000000064717223 */ /* 0x004fe2000001001d */
[----:B------:R-:W-:Y:S02]  /*5a10*/  LOP3.LUT R29, R178, 0x3, RZ, 0xc0, !PT ;  /* 0x00000003b21d7812 */ /* 0x000fe400078ec0ff */
[----:B------:R-:W-:Y:S02]  /*5a20*/  FSEL R30, R37, -INF , !P0 ;  /* 0xff800000251e7808 */ /* 0x000fe40004000000 */
[----:B------:R-:W-:Y:S02]  /*5a30*/  FSEL R178, R28, -INF , !P0 ;  /* 0xff8000001cb27808 */ /* 0x000fe40004000000 */
[----:B------:R-:W2:Y:S01]  /*5a40*/  MUFU.TANH R104, R104 ;  /* 0x0000006800687308 */ /* 0x000ea20000002400 */
[----:B------:R-:W-:-:S07]  /*5a50*/  ISETP.GE.AND P0, PT, R6, 0x81, PT ;  /* 0x000000810600780c */ /* 0x000fce0003f06270 */
[----:B------:R-:W-:Y:S01]  /*5a60*/  I2F R126, R126 ;  /* 0x0000007e007e7306 */ /* 0x000fe20000201400 */
[----:B-1----:R-:W-:-:S05]  /*5a70*/  FFMA.FTZ R25, R131, -R0, R184 ;  /* 0x8000000083197223 */ /* 0x002fca00000100b8 */
[----:B------:R-:W-:Y:S02]  /*5a80*/  FSEL R25, R25, -INF , !P1 ;  /* 0xff80000019197808 */ /* 0x000fe40004800000 */
[----:B------:R-:W-:Y:S01]  /*5a90*/  I2F R124, R124 ;  /* 0x0000007c007c7306 */ /* 0x000fe20000201400 */
[----:B--2---:R-:W-:-:S05]  /*5aa0*/  FFMA.FTZ R20, R149, -R0, R104 ;  /* 0x8000000095147223 */ /* 0x004fca0000010068 */
[----:B------:R-:W-:Y:S02]  /*5ab0*/  FSEL R20, R20, -INF , !P1 ;  /* 0xff80000014147808 */ /* 0x000fe40004800000 */
[----:B------:R-:W1:Y:S01]  /*5ac0*/  I2F R122, R122 ;  /* 0x0000007a007a7306 */ /* 0x000e620000201400 */
[----:B------:R-:W-:-:S04]  /*5ad0*/  ISETP.GE.AND P1, PT, R162, R6, PT ;  /* 0x00000006a200720c */ /* 0x000fc80003f26270 */
[----:B------:R-:W-:Y:S02]  /*5ae0*/  FSEL R205, R38, -INF , !P1 ;  /* 0xff80000026cd7808 */ /* 0x000fe40004800000 */
[----:B------:R-:W-:Y:S01]  /*5af0*/  FSEL R175, R175, -INF , !P1 ;  /* 0xff800000afaf7808 */ /* 0x000fe20004800000 */
[----:B------:R-:W2:Y:S08]  /*5b00*/  MUFU.TANH R31, R31 ;  /* 0x0000001f001f7308 */ /* 0x000eb00000002400 */
[----:B------:R-:W3:Y:S01]  /*5b10*/  MUFU.TANH R24, R24 ;  /* 0x0000001800187308 */ /* 0x000ee20000002400 */
[----:B-1----:R-:W-:-:S05]  /*5b20*/  FFMA.FTZ R81, R122, -R0, R81 ;  /* 0x800000007a517223 */ /* 0x002fca0000010051 */
[----:B------:R-:W-:Y:S02]  /*5b30*/  FSEL R189, R81, -INF , !P6 ;  /* 0xff80000051bd7808 */ /* 0x000fe40007000000 */
[----:B------:R-:W1:Y:S01]  /*5b40*/  MUFU.TANH R101, R101 ;  /* 0x0000006500657308 */ /* 0x000e620000002400 */
[----:B--2---:R-:W-:-:S05]  /*5b50*/  FFMA.FTZ R124, R124, -R0, R31 ;  /* 0x800000007c7c7223 */ /* 0x004fca000001001f */
[----:B------:R-:W-:Y:S02]  /*5b60*/  FSEL R184, R124, -INF , !P6 ;  /* 0xff8000007cb87808 */ /* 0x000fe40007000000 */
[----:B------:R-:W-:Y:S01]  /*5b70*/  I2F R62, R62 ;  /* 0x0000003e003e7306 */ /* 0x000fe20000201400 */
[----:B---3--:R-:W-:-:S05]  /*5b80*/  FFMA.FTZ R24, R141, -R0, R24 ;  /* 0x800000008d187223 */ /* 0x008fca0000010018 */
[----:B------:R-:W-:Y:S02]  /*5b90*/  FSEL R24, R24, -INF , !P6 ;  /* 0xff80000018187808 */ /* 0x000fe40007000000 */
[----:B------:R-:W-:Y:S01]  /*5ba0*/  I2F R217, R217 ;  /* 0x000000d900d97306 */ /* 0x000fe20000201400 */
[----:B-1----:R-:W-:-:S05]  /*5bb0*/  FFMA.FTZ R101, R126, -R0, R101 ;  /* 0x800000007e657223 */ /* 0x002fca0000010065 */
[----:B------:R-:W-:Y:S02]  /*5bc0*/  FSEL R31, R101, -INF , !P6 ;  /* 0xff800000651f7808 */ /* 0x000fe40007000000 */
[----:B------:R-:W-:Y:S01]  /*5bd0*/  I2F R191, R191 ;  /* 0x000000bf00bf7306 */ /* 0x000fe20000201400 */
[----:B------:R-:W-:-:S07]  /*5be0*/  ISETP.GE.AND P6, PT, R154, R6, PT ;  /* 0x000000069a00720c */ /* 0x000fce0003fc6270 */
[----:B------:R-:W-:Y:S08]  /*5bf0*/  I2F R123, R123 ;  /* 0x0000007b007b7306 */ /* 0x000ff00000201400 */
[----:B------:R-:W-:Y:S08]  /*5c00*/  I2F R119, R119 ;  /* 0x0000007700777306 */ /* 0x000ff00000201400 */
[----:B------:R-:W1:Y:S08]  /*5c10*/  MUFU.TANH R105, R105 ;  /* 0x0000006900697308 */ /* 0x000e700000002400 */
[----:B------:R-:W2:Y:S08]  /*5c20*/  MUFU.TANH R107, R107 ;  /* 0x0000006b006b7308 */ /* 0x000eb00000002400 */
[----:B------:R-:W3:Y:S01]  /*5c30*/  MUFU.TANH R98, R98 ;  /* 0x0000006200627308 */ /* 0x000ee20000002400 */
[----:B-1----:R-:W-:-:S05]  /*5c40*/  FFMA.FTZ R42, R192, -R0, R105 ;  /* 0x80000000c02a7223 */ /* 0x002fca0000010069 */
[----:B------:R-:W-:Y:S02]  /*5c50*/  FSEL R42, R42, -INF , !P5 ;  /* 0xff8000002a2a7808 */ /* 0x000fe40006800000 */
[----:B------:R-:W1:Y:S01]  /*5c60*/  MUFU.TANH R106, R106 ;  /* 0x0000006a006a7308 */ /* 0x000e620000002400 */
[----:B--2---:R-:W-:-:S05]  /*5c70*/  FFMA.FTZ R62, R62, -R0, R107 ;  /* 0x800000003e3e7223 */ /* 0x004fca000001006b */
[----:B------:R-:W-:Y:S02]  /*5c80*/  FSEL R81, R62, -INF , !P5 ;  /* 0xff8000003e517808 */ /* 0x000fe40006800000 */
[----:B------:R-:W2:Y:S01]  /*5c90*/  MUFU.TANH R40, R40 ;  /* 0x0000002800287308 */ /* 0x000ea20000002400 */
[----:B---3--:R-:W-:Y:S01]  /*5ca0*/  FFMA.FTZ R98, R217, -R0, R98 ;  /* 0x80000000d9627223 */ /* 0x008fe20000010062 */
[----:B------:R-:W-:-:S04]  /*5cb0*/  IADD3 R217, R221, 0x800, RZ ;  /* 0x00000800ddd97810 */ /* 0x000fc80007ffe0ff */
[----:B------:R-:W-:Y:S02]  /*5cc0*/  FSEL R186, R98, -INF , !P5 ;  /* 0xff80000062ba7808 */ /* 0x000fe40006800000 */
[----:B------:R-:W3:Y:S01]  /*5cd0*/  MUFU.TANH R93, R93 ;  /* 0x0000005d005d7308 */ /* 0x000ee20000002400 */
[----:B-1----:R-:W-:-:S05]  /*5ce0*/  FFMA.FTZ R191, R191, -R0, R106 ;  /* 0x80000000bfbf7223 */ /* 0x002fca000001006a */
[----:B------:R-:W-:Y:S02]  /*5cf0*/  FSEL R191, R191, -INF , !P5 ;  /* 0xff800000bfbf7808 */ /* 0x000fe40006800000 */
[----:B------:R-:W-:Y:S01]  /*5d00*/  I2F R155, R155 ;  /* 0x0000009b009b7306 */ /* 0x000fe20000201400 */
[----:B--2---:R-:W-:Y:S01]  /*5d10*/  FFMA.FTZ R40, R119, -R0, R40 ;  /* 0x8000000077287223 */ /* 0x004fe20000010028 */
[----:B------:R-:W-:-:S04]  /*5d20*/  ISETP.GE.AND P5, PT, R210, R6, PT ;  /* 0x00000006d200720c */ /* 0x000fc80003fa6270 */
[----:B------:R-:W-:Y:S02]  /*5d30*/  FSEL R188, R40, -INF , !P2 ;  /* 0xff80000028bc7808 */ /* 0x000fe40005000000 */
[----:B------:R-:W-:Y:S01]  /*5d40*/  I2F R215, R215 ;  /* 0x000000d700d77306 */ /* 0x000fe20000201400 */
[----:B---3--:R-:W-:Y:S01]  /*5d50*/  FFMA.FTZ R93, R123, -R0, R93 ;  /* 0x800000007b5d7223 */ /* 0x008fe2000001005d */
[----:B------:R-:W-:-:S04]  /*5d60*/  FSEL R172, R33, -INF , !P5 ;  /* 0xff80000021ac7808 */ /* 0x000fc80006800000 */
[----:B------:R-:W-:Y:S02]  /*5d70*/  FSEL R207, R93, -INF , !P2 ;  /* 0xff8000005dcf7808 */ /* 0x000fe40005000000 */
[----:B------:R-:W-:Y:S01]  /*5d80*/  I2F R213, R213 ;  /* 0x000000d500d57306 */ /* 0x000fe20000201400 */
[----:B------:R-:W-:Y:S01]  /*5d90*/  ISETP.GE.AND P2, PT, R220, R6, PT ;  /* 0x00000006dc00720c */ /* 0x000fe20003f46270 */
[----:B------:R-:W-:-:S04]  /*5da0*/  IMAD R220, R181, 0x20, R180 ;  /* 0x00000020b5dc7824 */ /* 0x000fc800078e02b4 */
[----:B------:R-:W-:Y:S02]  /*5db0*/  IMAD.IADD R220, R179, 0x1, R220 ;  /* 0x00000001b3dc7824 */ /* 0x000fe400078e02dc */
[----:B------:R-:W-:Y:S08]  /*5dc0*/  I2F R193, R193 ;  /* 0x000000c100c17306 */ /* 0x000ff00000201400 */
[----:B------:R-:W1:Y:S08]  /*5dd0*/  MUFU.TANH R46, R46 ;  /* 0x0000002e002e7308 */ /* 0x000e700000002400 */
[----:B------:R-:W2:Y:S08]  /*5de0*/  MUFU.TANH R96, R96 ;  /* 0x0000006000607308 */ /* 0x000eb00000002400 */
[----:B------:R-:W3:Y:S01]  /*5df0*/  MUFU.TANH R97, R97 ;  /* 0x0000006100617308 */ /* 0x000ee20000002400 */
[----:B-1----:R-:W-:Y:S01]  /*5e00*/  FFMA.FTZ R13, R215, -R0, R46 ;  /* 0x80000000d70d7223 */ /* 0x002fe2000001002e */
[----:B------:R-:W-:-:S04]  /*5e10*/  IADD3 R215, R221, 0x1000, RZ ;  /* 0x00001000ddd77810 */ /* 0x000fc80007ffe0ff */
[----:B------:R-:W-:Y:S02]  /*5e20*/  FSEL R13, R13, -INF , !P4 ;  /* 0xff8000000d0d7808 */ /* 0x000fe40006000000 */
[----:B------:R-:W1:Y:S01]  /*5e30*/  MUFU.TANH R36, R36 ;  /* 0x0000002400247308 */ /* 0x000e620000002400 */
[----:B--2---:R-:W-:Y:S01]  /*5e40*/  FFMA.FTZ R96, R213, -R0, R96 ;  /* 0x80000000d5607223 */ /* 0x004fe20000010060 */
[----:B------:R-:W-:-:S04]  /*5e50*/  IADD3 R213, R221, 0x1800, RZ ;  /* 0x00001800ddd57810 */ /* 0x000fc80007ffe0ff */
[----:B------:R-:W-:Y:S02]  /*5e60*/  FSEL R192, R96, -INF , !P4 ;  /* 0xff80000060c07808 */ /* 0x000fe40006000000 */
[----:B------:R-:W2:Y:S01]  /*5e70*/  MUFU.TANH R44, R44 ;  /* 0x0000002c002c7308 */ /* 0x000ea20000002400 */
[----:B---3--:R-:W-:-:S05]  /*5e80*/  FFMA.FTZ R193, R193, -R0, R97 ;  /* 0x80000000c1c17223 */ /* 0x008fca0000010061 */
[----:B------:R-:W-:Y:S02]  /*5e90*/  FSEL R193, R193, -INF , !P4 ;  /* 0xff800000c1c17808 */ /* 0x000fe40006000000 */
[----:B------:R-:W3:Y:S01]  /*5ea0*/  I2F R59, R59 ;  /* 0x0000003b003b7306 */ /* 0x000ee20000201400 */
[----:B-1----:R-:W-:Y:S01]  /*5eb0*/  FFMA.FTZ R18, R155, -R0, R36 ;  /* 0x800000009b127223 */ /* 0x002fe20000010024 */
[----:B------:R-:W-:-:S04]  /*5ec0*/  ISETP.GE.AND P4, PT, R208, R6, PT ;  /* 0x00000006d000720c */ /* 0x000fc80003f86270 */
[----:B------:R-:W-:Y:S02]  /*5ed0*/  FSEL R18, R18, -INF , !P1 ;  /* 0xff80000012127808 */ /* 0x000fe40004800000 */
[----:B------:R-:W-:Y:S01]  /*5ee0*/  I2F R108, R108 ;  /* 0x0000006c006c7306 */ /* 0x000fe20000201400 */
[----:B--2---:R-:W-:-:S05]  /*5ef0*/  FFMA.FTZ R44, R165, -R0, R44 ;  /* 0x80000000a52c7223 */ /* 0x004fca000001002c */
[----:B------:R-:W-:Y:S02]  /*5f00*/  FSEL R182, R44, -INF , !P1 ;  /* 0xff8000002cb67808 */ /* 0x000fe40004800000 */
[----:B------:R-:W1:Y:S01]  /*5f10*/  MUFU.TANH R91, R91 ;  /* 0x0000005b005b7308 */ /* 0x000e620000002400 */
[----:B---3--:R-:W-:Y:S01]  /*5f20*/  FFMA.FTZ R26, R59, -R0, R26 ;  /* 0x800000003b1a7223 */ /* 0x008fe2000001001a */
[----:B------:R-:W-:Y:S02]  /*5f30*/  ISETP.GE.AND P1, PT, R214, R6, PT ;  /* 0x00000006d600720c */ /* 0x000fe40003f26270 */
[----:B------:R-:W-:Y:S02]  /*5f40*/  IADD3 R214, R221, 0x1400, RZ ;  /* 0x00001400ddd67810 */ /* 0x000fe40007ffe0ff */
[----:B------:R-:W-:Y:S02]  /*5f50*/  FSEL R169, R26, -INF , !P6 ;  /* 0xff8000001aa97808 */ /* 0x000fe40007000000 */
[----:B------:R-:W2:Y:S01]  /*5f60*/  MUFU.TANH R19, R19 ;  /* 0x0000001300137308 */ /* 0x000ea20000002400 */
[----:B------:R-:W-:-:S07]  /*5f70*/  FSEL R113, R113, -INF , !P1 ;  /* 0xff80000071717808 */ /* 0x000fce0004800000 */
[----:B------:R-:W-:Y:S01]  /*5f80*/  I2F R146, R146 ;  /* 0x0000009200927306 */ /* 0x000fe20000201400 */
[----:B-1----:R-:W-:-:S07]  /*5f90*/  FFMA.FTZ R91, R108, -R0, R91 ;  /* 0x800000006c5b7223 */ /* 0x002fce000001005b */
[----:B------:R-:W-:Y:S01]  /*5fa0*/  I2F R142, R142 ;  /* 0x0000008e008e7306 */ /* 0x000fe20000201400 */
[----:B--2---:R-:W-:-:S05]  /*5fb0*/  FFMA.FTZ R19, R206, -R0, R19 ;  /* 0x80000000ce137223 */ /* 0x004fca0000010013 */
[----:B------:R-:W-:Y:S02]  /*5fc0*/  FSEL R26, R19, -INF , !P5 ;  /* 0xff800000131a7808 */ /* 0x000fe40006800000 */
[----:B------:R-:W1:Y:S08]  /*5fd0*/  I2F R212, R212 ;  /* 0x000000d400d47306 */ /* 0x000e700000201400 */
[----:B------:R-:W-:Y:S08]  /*5fe0*/  I2F R112, R112 ;  /* 0x0000007000707306 */ /* 0x000ff00000201400 */
[----:B------:R-:W2:Y:S01]  /*5ff0*/  I2F R115, R115 ;  /* 0x0000007300737306 */ /* 0x000ea20000201400 */
[----:B-1----:R-:W-:Y:S01]  /*6000*/  FFMA.FTZ R89, R212, -R0, R89 ;  /* 0x80000000d4597223 */ /* 0x002fe20000010059 */
[----:B------:R-:W-:-:S04]  /*6010*/  IADD3 R212, R221, 0x1c00, RZ ;  /* 0x00001c00ddd47810 */ /* 0x000fc80007ffe0ff */
[----:B------:R-:W-:Y:S02]  /*6020*/  FSEL R19, R89, -INF , !P3 ;  /* 0xff80000059137808 */ /* 0x000fe40005800000 */
[----:B------:R-:W-:Y:S08]  /*6030*/  I2F R110, R110 ;  /* 0x0000006e006e7306 */ /* 0x000ff00000201400 */
[----:B------:R-:W1:Y:S01]  /*6040*/  I2F R57, R57 ;  /* 0x0000003900397306 */ /* 0x000e620000201400 */
[----:B--2---:R-:W-:-:S05]  /*6050*/  FFMA.FTZ R32, R115, -R0, R32 ;  /* 0x8000000073207223 */ /* 0x004fca0000010020 */
[----:B------:R-:W-:Y:S02]  /*6060*/  FSEL R174, R32, -INF , !P6 ;  /* 0xff80000020ae7808 */ /* 0x000fe40007000000 */
[----:B------:R-:W-:Y:S08]  /*6070*/  I2F R111, R111 ;  /* 0x0000006f006f7306 */ /* 0x000ff00000201400 */
[----:B------:R-:W-:Y:S01]  /*6080*/  I2F R55, R55 ;  /* 0x0000003700377306 */ /* 0x000fe20000201400 */
[----:B-1----:R-:W-:-:S05]  /*6090*/  FFMA.FTZ R34, R57, -R0, R34 ;  /* 0x8000000039227223 */ /* 0x002fca0000010022 */
[----:B------:R-:W-:Y:S02]  /*60a0*/  FSEL R165, R34, -INF , !P5 ;  /* 0xff80000022a57808 */ /* 0x000fe40006800000 */
[----:B------:R-:W-:Y:S08]  /*60b0*/  I2F R54, R54 ;  /* 0x0000003600367306 */ /* 0x000ff00000201400 */
[----:B------:R-:W-:Y:S08]  /*60c0*/  I2F R246, R246 ;  /* 0x000000f600f67306 */ /* 0x000ff00000201400 */
[----:B------:R-:W-:Y:S08]  /*60d0*/  I2F R244, R244 ;  /* 0x000000f400f47306 */ /* 0x000ff00000201400 */
[----:B------:R-:W1:Y:S08]  /*60e0*/  I2F R240, R240 ;  /* 0x000000f000f07306 */ /* 0x000e700000201400 */
[----:B------:R-:W-:Y:S08]  /*60f0*/  I2F R252, R252 ;  /* 0x000000fc00fc7306 */ /* 0x000ff00000201400 */
[----:B------:R-:W-:Y:S01]  /*6100*/  I2F R234, R234 ;  /* 0x000000ea00ea7306 */ /* 0x000fe20000201400 */
[----:B-1----:R-:W-:-:S05]  /*6110*/  FFMA.FTZ R99, R240, -R0, R99 ;  /* 0x80000000f0637223 */ /* 0x002fca0000010063 */
[----:B------:R-:W-:Y:S02]  /*6120*/  FSEL R126, R99, -INF , !P3 ;  /* 0xff800000637e7808 */ /* 0x000fe40005800000 */
[----:B------:R-:W1:Y:S08]  /*6130*/  MUFU.TANH R47, R47 ;  /* 0x0000002f002f7308 */ /* 0x000e700000002400 */
[----:B------:R-:W2:Y:S08]  /*6140*/  MUFU.TANH R83, R83 ;  /* 0x0000005300537308 */ /* 0x000eb00000002400 */
[----:B------:R-:W3:Y:S01]  /*6150*/  MUFU.TANH R80, R80 ;  /* 0x0000005000507308 */ /* 0x000ee20000002400 */
[----:B-1----:R-:W-:-:S05]  /*6160*/  FFMA.FTZ R47, R142, -R0, R47 ;  /* 0x800000008e2f7223 */ /* 0x002fca000001002f */
[----:B------:R-:W-:Y:S02]  /*6170*/  FSEL R47, R47, -INF , !P4 ;  /* 0xff8000002f2f7808 */ /* 0x000fe40006000000 */
[----:B------:R-:W1:Y:S01]  /*6180*/  MUFU.TANH R82, R82 ;  /* 0x0000005200527308 */ /* 0x000e620000002400 */
[----:B--2---:R-:W-:-:S07]  /*6190*/  FFMA.FTZ R54, R54, -R0, R83 ;  /* 0x8000000036367223 */ /* 0x004fce0000010053 */
[----:B------:R-:W2:Y:S01]  /*61a0*/  MUFU.TANH R88, R88 ;  /* 0x0000005800587308 */ /* 0x000ea20000002400 */
[----:B---3--:R-:W-:Y:S01]  /*61b0*/  FFMA.FTZ R80, R111, -R0, R80 ;  /* 0x800000006f507223 */ /* 0x008fe20000010050 */
[----:B------:R-:W-:-:S04]  /*61c0*/  FSEL R111, R91, -INF , !P4 ;  /* 0xff8000005b6f7808 */ /* 0x000fc80006000000 */
[----:B------:R-:W-:Y:S02]  /*61d0*/  FSEL R130, R80, -INF , !P4 ;  /* 0xff80000050827808 */ /* 0x000fe40006000000 */
[----:B------:R-:W3:Y:S01]  /*61e0*/  MUFU.TANH R35, R35 ;  /* 0x0000002300237308 */ /* 0x000ee20000002400 */
[----:B-1----:R-:W-:-:S05]  /*61f0*/  FFMA.FTZ R55, R55, -R0, R82 ;  /* 0x8000000037377223 */ /* 0x002fca0000010052 */
[----:B------:R-:W-:Y:S02]  /*6200*/  FSEL R123, R55, -INF , !P4 ;  /* 0xff800000377b7808 */ /* 0x000fe40006000000 */
[----:B------:R-:W1:Y:S01]  /*6210*/  MUFU.TANH R43, R43 ;  /* 0x0000002b002b7308 */ /* 0x000e620000002400 */
[----:B--2---:R-:W-:-:S05]  /*6220*/  FFMA.FTZ R88, R234, -R0, R88 ;  /* 0x80000000ea587223 */ /* 0x004fca0000010058 */
[----:B------:R-:W-:Y:S02]  /*6230*/  FSEL R119, R88, -INF , !P3 ;  /* 0xff80000058777808 */ /* 0x000fe40005800000 */
[----:B------:R-:W2:Y:S01]  /*6240*/  MUFU.TANH R51, R51 ;  /* 0x0000003300337308 */ /* 0x000ea20000002400 */
[----:B---3--:R-:W-:-:S05]  /*6250*/  FFMA.FTZ R35, R102, -R0, R35 ;  /* 0x8000000066237223 */ /* 0x008fca0000010023 */
        /* <DEDUP_REMOVED lines=14> */
[----:B--2---:R-:W-:Y:S01]  /*6340*/  FFMA.FTZ R49, R110, -R0, R49 ;  /* 0x800000006e317223 */ /* 0x004fe20000010031 */
[----:B------:R-:W-:-:S04]  /*6350*/  FSEL R110, R54, -INF , !P3 ;  /* 0xff800000366e7808 */ /* 0x000fc80005800000 */
[----:B------:R-:W-:Y:S02]  /*6360*/  FSEL R131, R49, -INF , !P5 ;  /* 0xff80000031837808 */ /* 0x000fe40006800000 */
[----:B------:R-:W2:Y:S01]  /*6370*/  MUFU.TANH R65, R170 ;  /* 0x000000aa00417308 */ /* 0x000ea20000002400 */
[----:B---3--:R-:W-:Y:S01]  /*6380*/  FFMA.FTZ R41, R218, -R0, R41 ;  /* 0x80000000da297223 */ /* 0x008fe20000010029 */
[----:B------:R-:W-:-:S04]  /*6390*/  IADD3 R218, R221, 0x400, RZ ;  /* 0x00000400ddda7810 */ /* 0x000fc80007ffe0ff */
[----:B------:R-:W-:Y:S02]  /*63a0*/  FSEL R41, R41, -INF , !P2 ;  /* 0xff80000029297808 */ /* 0x000fe40005000000 */
[----:B------:R-:W3:Y:S01]  /*63b0*/  MUFU.TANH R73, R73 ;  /* 0x0000004900497308 */ /* 0x000ee20000002400 */
[----:B-1----:R-:W-:Y:S01]  /*63c0*/  FFMA.FTZ R11, R216, -R0, R63 ;  /* 0x80000000d80b7223 */ /* 0x002fe2000001003f */
[----:B------:R-:W-:-:S04]  /*63d0*/  IADD3 R216, R221, 0xc00, RZ ;  /* 0x00000c00ddd87810 */ /* 0x000fc80007ffe0ff */
[----:B------:R-:W-:Y:S01]  /*63e0*/  FSEL R11, R11, -INF , !P1 ;  /* 0xff8000000b0b7808 */ /* 0x000fe20004800000 */
[----:B--2---:R-:W-:-:S05]  /*63f0*/  FFMA.FTZ R65, R246, -R0, R65 ;  /* 0x80000000f6417223 */ /* 0x004fca0000010041 */
[----:B------:R-:W-:Y:S01]  /*6400*/  FSEL R109, R65, -INF , !P2 ;  /* 0xff800000416d7808 */ /* 0x000fe20005000000 */
[----:B---3--:R-:W-:-:S05]  /*6410*/  FFMA.FTZ R108, R244, -R0, R73 ;  /* 0x80000000f46c7223 */ /* 0x008fca0000010049 */
        /* <DEDUP_REMOVED lines=52> */
.L_x_707:
[----:B------:R-:W-:Y:S05]  /*6760*/  BSYNC B0 ;  /* 0x0000000000007941 */ /* 0x000fea0003800000 */
.L_x_706:
[----:B------:R-:W0:Y:S02]  /*6770*/  LDGDEPBAR ;  /* 0x00000000000079af */ /* 0x000e240000000000 */
.L_x_705:
[----:B------:R-:W-:Y:S02]  /*6780*/  FMNMX.FTZ R3, R219, R78, !PT ;  /* 0x0000004edb037209 */ /* 0x000fe40007810000 */
[----:B------:R-:W-:Y:S02]  /*6790*/  SHF.L.U32 R220, R220, 0x1, RZ ;  /* 0x00000001dcdc7819 */ /* 0x000fe400000006ff */
        /* <DEDUP_REMOVED lines=29> */
[----:B--2---:R-:W-:-:S05]  /*6970*/  FMNMX.FTZ R33, R11, R2, !PT ;  /* 0x000000020b217209 */ /* 0x004fca0007810000 */
[----:B------:R-:W2:Y:S02]  /*6980*/  SHFL.BFLY PT, R2, R33, 0x2, 0x1f ;  /* 0x0c401f0021027f89 */ /* 0x000ea400000e0000 */
[----:B--2---:R-:W-:-:S05]  /*6990*/  FMNMX.FTZ R2, R33, R2, !PT ;  /* 0x0000000221027209 */ /* 0x004fca0007810000 */
[----:B------:R-:W2:Y:S02]  /*69a0*/  SHFL.BFLY PT, R37, R2, 0x1, 0x1f ;  /* 0x0c201f0002257f89 */ /* 0x000ea400000e0000 */
[----:B--2---:R-:W-:Y:S02]  /*69b0*/  FMNMX.FTZ R37, R2, R37, !PT ;  /* 0x0000002502257209 */ /* 0x004fe40007810000 */
        /* <DEDUP_REMOVED lines=28> */
[--C-:B-1----:R-:W-:Y:S01]  /*6b80*/  FFMA.FTZ R63, R48, c[0x0][0x23c], -R3.reuse ;  /* 0x00008f00303f7a23 */ /* 0x102fe20000010803 */
        /* <DEDUP_REMOVED lines=38> */
[----:B------:R-:W-:Y:S01]  /*6df0*/  FFMA.FTZ R44, R11, c[0x0][0x23c], -R3 ;  /* 0x00008f000b2c7a23 */ /* 0x000fe20000010803 */
        /* <DEDUP_REMOVED lines=8> */
[----:B------:R-:W2:Y:S01]  /*6e80*/  MUFU.EX2 R88, R88 ;  /* 0x0000005800587308 */ /* 0x000ea20000000800 */
        /* <DEDUP_REMOVED lines=19> */
[----:B------:R-:W-:Y:S02]  /*6fc0*/  MUFU.EX2 R70, R70 ;  /* 0x0000004600467308 */ /* 0x000fe40000000800 */
[----:B------:R-:W3:Y:S01]  /*6fd0*/  SHFL.BFLY PT, R33, R2, 0x2, 0x1f ;  /* 0x0c401f0002217f89 */ /* 0x000ee200000e0000 */
[----:B------:R-:W-:-:S04]  /*6fe0*/  FMNMX.FTZ R3, R188, R3, !PT ;  /* 0x00000003bc037209 */ /* 0x000fc80007810000 */
[----:B------:R-:W-:Y:S01]  /*6ff0*/  FMNMX.FTZ R3, R182, R3, !PT ;  /* 0x00000003b6037209 */ /* 0x000fe20007810000 */
[----:B------:R-:W-:Y:S03]  /*7000*/  MUFU.EX2 R69, R69 ;  /* 0x0000004500457308 */ /* 0x000fe60000000800 */
[----:B------:R-:W-:-:S04]  /*7010*/  FMNMX.FTZ R3, R178, R3, !PT ;  /* 0x00000003b2037209 */ /* 0x000fc80007810000 */
[----:B------:R-:W-:Y:S01]  /*7020*/  FMNMX.FTZ R3, R174, R3, !PT ;  /* 0x00000003ae037209 */ /* 0x000fe20007810000 */
[----:B------:R-:W-:Y:S03]  /*7030*/  MUFU.EX2 R66, R66 ;  /* 0x0000004200427308 */ /* 0x000fe60000000800 */
[----:B------:R-:W-:-:S04]  /*7040*/  FMNMX.FTZ R3, R172, R3, !PT ;  /* 0x00000003ac037209 */ /* 0x000fc80007810000 */
[----:B------:R-:W-:Y:S01]  /*7050*/  FMNMX.FTZ R3, R130, R3, !PT ;  /* 0x0000000382037209 */ /* 0x000fe20007810000 */
[----:B------:R-:W-:Y:S01]  /*7060*/  MUFU.EX2 R65, R65 ;  /* 0x0000004100417308 */ /* 0x000fe20000000800 */
[----:B---3--:R-:W-:Y:S02]  /*7070*/  FMNMX.FTZ R33, R2, R33, !PT ;  /* 0x0000002102217209 */ /* 0x008fe40007810000 */
[----:B------:R-:W-:Y:S02]  /*7080*/  FMNMX.FTZ R2, R76, R137, !PT ;  /* 0x000000894c027209 */ /* 0x000fe40007810000 */
[----:B------:R-:W-:Y:S01]  /*7090*/  FMNMX.FTZ R3, R126, R3, !PT ;  /* 0x000000037e037209 */ /* 0x000fe20007810000 */
[----:B------:R-:W3:Y:S01]  /*70a0*/  SHFL.BFLY PT, R36, R33, 0x1, 0x1f ;  /* 0x0c201f0021247f89 */ /* 0x000ee200000e0000 */
[----:B------:R-:W-:Y:S01]  /*70b0*/  FMNMX.FTZ R2, R75, R2, !PT ;  /* 0x000000024b027209 */ /* 0x000fe20007810000 */
[----:B------:R-:W-:Y:S01]  /*70c0*/  MUFU.EX2 R64, R64 ;  /* 0x0000004000407308 */ /* 0x000fe20000000800 */
[----:B------:R-:W-:-:S02]  /*70d0*/  FMNMX.FTZ R3, R124, R3, !PT ;  /* 0x000000037c037209 */ /* 0x000fc40007810000 */
[----:B------:R-:W-:Y:S02]  /*70e0*/  FMNMX.FTZ R2, R135, R2, !PT ;  /* 0x0000000287027209 */ /* 0x000fe40007810000 */
[----:B------:R-:W-:Y:S02]  /*70f0*/  FMNMX.FTZ R3, R122, R3, !PT ;  /* 0x000000037a037209 */ /* 0x000fe40007810000 */
[----:B------:R-:W-:Y:S01]  /*7100*/  FMNMX.FTZ R2, R133, R2, !PT ;  /* 0x0000000285027209 */ /* 0x000fe20007810000 */
[----:B------:R-:W-:Y:S02]  /*7110*/  MUFU.EX2 R63, R63 ;  /* 0x0000003f003f7308 */ /* 0x000fe40000000800 */
[----:B------:R-:W4:Y:S01]  /*7120*/  SHFL.BFLY PT, R8, R3, 0x2, 0x1f ;  /* 0x0c401f0003087f89 */ /* 0x000f2200000e0000 */
[----:B------:R-:W-:-:S04]  /*7130*/  FMNMX.FTZ R2, R17, R2, !PT ;  /* 0x0000000211027209 */ /* 0x000fc80007810000 */
[----:B------:R-:W-:Y:S01]  /*7140*/  FMNMX.FTZ R2, R79, R2, !PT ;  /* 0x000000024f027209 */ /* 0x000fe20007810000 */
[----:B------:R-:W-:Y:S03]  /*7150*/  MUFU.EX2 R62, R62 ;  /* 0x0000003e003e7308 */ /* 0x000fe60000000800 */
[----:B------:R-:W-:Y:S02]  /*7160*/  FMNMX.FTZ R2, R145, R2, !PT ;  /* 0x0000000291027209 */ /* 0x000fe40007810000 */
[----:B---3--:R-:W-:Y:S02]  /*7170*/  FMNMX.FTZ R36, R33, R36, !PT ;  /* 0x0000002421247209 */ /* 0x008fe40007810000 */
[----:B------:R-:W-:Y:S01]  /*7180*/  FMNMX.FTZ R2, R203, R2, !PT ;  /* 0x00000002cb027209 */ /* 0x000fe20007810000 */
[----:B------:R-:W-:Y:S01]  /*7190*/  MUFU.EX2 R61, R61 ;  /* 0x0000003d003d7308 */ /* 0x000fe20000000800 */
[C---:B------:R-:W-:Y:S01]  /*71a0*/  FSETP.NEU.FTZ.AND P1, PT, R36.reuse, -INF , PT ;  /* 0xff8000002400780b */ /* 0x040fe20003f3d000 */
[----:B------:R-:W-:Y:S01]  /*71b0*/  FMUL.FTZ R112, R36, c[0x0][0x23c] ;  /* 0x00008f0024707a20 */ /* 0x000fe20000410000 */
[----:B------:R-:W-:-:S04]  /*71c0*/  FMNMX.FTZ R2, R127, R2, !PT ;  /* 0x000000027f027209 */ /* 0x000fc80007810000 */
[----:B------:R-:W-:Y:S01]  /*71d0*/  FMNMX.FTZ R2, R117, R2, !PT ;  /* 0x0000000275027209 */ /* 0x000fe20007810000 */
[----:B------:R-:W-:Y:S01]  /*71e0*/  MUFU.EX2 R60, R60 ;  /* 0x0000003c003c7308 */ /* 0x000fe20000000800 */
[----:B----4-:R-:W-:Y:S02]  /*71f0*/  FMNMX.FTZ R3, R3, R8, !PT ;  /* 0x0000000803037209 */ /* 0x010fe40007810000 */
[----:B------:R-:W-:Y:S02]  /*7200*/  FMNMX.FTZ R2, R121, R2, !PT ;  /* 0x0000000279027209 */ /* 0x000fe40007810000 */
[----:B------:R-:W-:Y:S01]  /*7210*/  FSEL R112, R112, RZ, P1 ;  /* 0x000000ff70707208 */ /* 0x000fe20000800000 */
[----:B------:R-:W3:Y:S01]  /*7220*/  SHFL.BFLY PT, R8, R3, 0x1, 0x1f ;  /* 0x0c201f0003087f89 */ /* 0x000ee200000e0000 */
[----:B------:R-:W-:Y:S01]  /*7230*/  FMNMX.FTZ R2, R129, R2, !PT ;  /* 0x0000000281027209 */ /* 0x000fe20007810000 */
[----:B------:R-:W-:Y:S02]  /*7240*/  MUFU.EX2 R59, R59 ;  /* 0x0000003b003b7308 */ /* 0x000fe40000000800 */
        /* <DEDUP_REMOVED lines=10> */
[----:B------:R-:W-:Y:S01]  /*72f0*/  LDSM.16.MT88.4 R148, [R220+0x4000] ;  /* 0x00400000dc94783b */ /* 0x000fe20000004200 */
[--C-:B------:R-:W-:Y:S01]  /*7300*/  FFMA.FTZ R102, R139, c[0x0][0x23c], -R112.reuse ;  /* 0x00008f008b667a23 */ /* 0x100fe20000010870 */
[----:B------:R-:W-:Y:S01]  /*7310*/  FMNMX.FTZ R2, R199, R2, !PT ;  /* 0x00000002c7027209 */ /* 0x000fe20007810000 */
[--C-:B------:R-:W-:Y:S01]  /*7320*/  FFMA.FTZ R101, R77, c[0x0][0x23c], -R112.reuse ;  /* 0x00008f004d657a23 */ /* 0x100fe20000010870 */
[----:B------:R-:W-:Y:S01]  /*7330*/  MUFU.EX2 R100, R100 ;  /* 0x0000006400647308 */ /* 0x000fe20000000800 */
[--C-:B------:R-:W-:Y:S01]  /*7340*/  FFMA.FTZ R28, R13, c[0x0][0x23c], -R112.reuse ;  /* 0x00008f000d1c7a23 */ /* 0x100fe20000010870 */
[----:B------:R-:W-:Y:S01]  /*7350*/  FMNMX.FTZ R2, R197, R2, !PT ;  /* 0x00000002c5027209 */ /* 0x000fe20007810000 */
[----:B------:R-:W-:Y:S01]  /*7360*/  LDSM.16.MT88.4 R12, [R219+0x4400] ;  /* 0x00440000db0c783b */ /* 0x000fe20000004200 */
[--C-:B------:R-:W-:Y:S01]  /*7370*/  FFMA.FTZ R30, R31, c[0x0][0x23c], -R112.reuse ;  /* 0x00008f001f1e7a23 */ /* 0x100fe20000010870 */
[----:B---3--:R-:W-:Y:S01]  /*7380*/  FMNMX.FTZ R3, R3, R8, !PT ;  /* 0x0000000803037209 */ /* 0x008fe20007810000 */
[--C-:B------:R-:W-:Y:S01]  /*7390*/  FFMA.FTZ R31, R81, c[0x0][0x23c], -R112.reuse ;  /* 0x00008f00511f7a23 */ /* 0x100fe20000010870 */
[----:B------:R-:W-:Y:S01]  /*73a0*/  FMNMX.FTZ R2, R183, R2, !PT ;  /* 0x00000002b7027209 */ /* 0x000fe20007810000 */
[----:B------:R-:W-:Y:S01]  /*73b0*/  MUFU.EX2 R102, R102 ;  /* 0x0000006600667308 */ /* 0x000fe20000000800 */
[C---:B------:R-:W-:Y:S01]  /*73c0*/  FSETP.NEU.FTZ.AND P1, PT, R3.reuse, -INF , PT ;  /* 0xff8000000300780b */ /* 0x040fe20003f3d000 */
[----:B------:R-:W-:Y:S01]  /*73d0*/  FMUL.FTZ R125, R3, c[0x0][0x23c] ;  /* 0x00008f00037d7a20 */ /* 0x000fe20000410000 */
[----:B------:R-:W-:Y:S01]  /*73e0*/  FMNMX.FTZ R2, R189, R2, !PT ;  /* 0x00000002bd027209 */ /* 0x000fe20007810000 */
[----:B------:R-:W-:-:S02]  /*73f0*/  FFMA.FTZ R77, R143, c[0x0][0x23c], -R112 ;  /* 0x00008f008f4d7a23 */ /* 0x000fc40000010870 */
        /* <DEDUP_REMOVED lines=19> */
[----:B--2---:R-:W-:Y:S01]  /*7530*/  F2FP.BF16.PACK_AB R134, R88, R103 ;  /* 0x000000675886723e */ /* 0x004fe200000010ff */
[--C-:B------:R-:W-:Y:S01]  /*7540*/  FFMA.FTZ R35, R23, c[0x0][0x23c], -R112.reuse ;  /* 0x00008f0017237a23 */ /* 0x100fe20000010870 */
[----:B------:R-:W-:Y:S01]  /*7550*/  FMNMX.FTZ R2, R171, R2, !PT ;  /* 0x00000002ab027209 */ /* 0x000fe20007810000 */
[----:B------:R-:W-:-:S02]  /*7560*/  FFMA.FTZ R32, R25, c[0x0][0x23c], -R112 ;  /* 0x00008f0019207a23 */ /* 0x000fc40000010870 */
[----:B------:R-:W-:Y:S01]  /*7570*/  FFMA.FTZ R33, R27, c[0x0][0x23c], -R112 ;  /* 0x00008f001b217a23 */ /* 0x000fe20000010870 */
[----:B------:R-:W-:Y:S01]  /*7580*/  FMNMX.FTZ R2, R169, R2, !PT ;  /* 0x00000002a9027209 */ /* 0x000fe20007810000 */
[----:B------:R-:W1:Y:S01]  /*7590*/  MUFU.EX2 R98, R98 ;  /* 0x0000006200627308 */ /* 0x000e620000000800 */
[----:B------:R-:W-:Y:S01]  /*75a0*/  LDSM.16.MT88.4 R24, [R220+0x4800] ;  /* 0x00480000dc18783b */ /* 0x000fe20000004200 */
[--C-:B------:R-:W-:Y:S01]  /*75b0*/  FFMA.FTZ R93, R114, c[0x0][0x23c], -R125.reuse ;  /* 0x00008f00725d7a23 */ /* 0x100fe2000001087d */
[----:B------:R-:W-:Y:S01]  /*75c0*/  FMNMX.FTZ R2, R165, R2, !PT ;  /* 0x00000002a5027209 */ /* 0x000fe20007810000 */
[--C-:B------:R-:W-:Y:S02]  /*75d0*/  FFMA.FTZ R84, R202, c[0x0][0x23c], -R125.reuse ;  /* 0x00008f00ca547a23 */ /* 0x100fe4000001087d */
[--C-:B------:R-:W-:Y:S01]  /*75e0*/  FFMA.FTZ R83, R166, c[0x0][0x23c], -R125.reuse ;  /* 0x00008f00a6537a23 */ /* 0x100fe2000001087d */
[----:B------:R-:W-:Y:S01]  /*75f0*/  FMNMX.FTZ R2, R123, R2, !PT ;  /* 0x000000027b027209 */ /* 0x000fe20007810000 */
[----:B------:R-:W-:Y:S01]  /*7600*/  MUFU.EX2 R94, R94 ;  /* 0x0000005e005e7308 */ /* 0x000fe20000000800 */
[----:B------:R-:W-:-:S02]  /*7610*/  FFMA.FTZ R92, R164, c[0x0][0x23c], -R125 ;  /* 0x00008f00a45c7a23 */ /* 0x000fc4000001087d */
[----:B------:R-:W-:Y:S01]  /*7620*/  FMNMX.FTZ R2, R119, R2, !PT ;  /* 0x0000000277027209 */ /* 0x000fe20007810000 */
[--C-:B------:R-:W-:Y:S02]  /*7630*/  FFMA.FTZ R67, R209, c[0x0][0x23c], -R112.reuse ;  /* 0x00008f00d1437a23 */ /* 0x100fe40000010870 */
[--C-:B------:R-:W-:Y:S01]  /*7640*/  FFMA.FTZ R42, R211, c[0x0][0x23c], -R112.reuse ;  /* 0x00008f00d32a7a23 */ /* 0x100fe20000010870 */
[----:B------:R-:W-:Y:S01]  /*7650*/  FMNMX.FTZ R2, R115, R2, !PT ;  /* 0x0000000273027209 */ /* 0x000fe20007810000 */
[----:B------:R-:W2:Y:S01]  /*7660*/  MUFU.EX2 R85, R85 ;  /* 0x0000005500557308 */ /* 0x000ea20000000800 */
[----:B-1----:R-:W-:Y:S01]  /*7670*/  F2FP.BF16.PACK_AB R136, R98, R99 ;  /* 0x000000636288723e */ /* 0x002fe200000010ff */
[--C-:B------:R-:W-:Y:S01]  /*7680*/  FFMA.FTZ R43, R245, c[0x0][0x23c], -R112.reuse ;  /* 0x00008f00f52b7a23 */ /* 0x100fe20000010870 */
[----:B------:R-:W-:Y:S01]  /*7690*/  FMNMX.FTZ R2, R113, R2, !PT ;  /* 0x0000000271027209 */ /* 0x000fe20007810000 */
[----:B------:R-:W-:Y:S02]  /*76a0*/  FFMA.FTZ R40, R247, c[0x0][0x23c], -R112 ;  /* 0x00008f00f7287a23 */ /* 0x000fe40000010870 */
[----:B------:R-:W-:-:S02]  /*76b0*/  FFMA.FTZ R118, R118, c[0x0][0x23c], -R125 ;  /* 0x00008f0076767a23 */ /* 0x000fc4000001087d */
[----:B------:R-:W1:Y:S01]  /*76c0*/  SHFL.BFLY PT, R11, R2, 0x2, 0x1f ;  /* 0x0c401f00020b7f89 */ /* 0x000e6200000e0000 */
[----:B------:R-:W-:Y:S01]  /*76d0*/  MUFU.EX2 R80, R80 ;  /* 0x0000005000507308 */ /* 0x000fe20000000800 */
[--C-:B------:R-:W-:Y:S02]  /*76e0*/  FFMA.FTZ R120, R120, c[0x0][0x23c], -R125.reuse ;  /* 0x00008f0078787a23 */ /* 0x100fe4000001087d */
[--C-:B------:R-:W-:Y:S02]  /*76f0*/  FFMA.FTZ R177, R184, c[0x0][0x23c], -R125.reuse ;  /* 0x00008f00b8b17a23 */ /* 0x100fe4000001087d */
[--C-:B------:R-:W-:Y:S01]  /*7700*/  FFMA.FTZ R168, R198, c[0x0][0x23c], -R125.reuse ;  /* 0x00008f00c6a87a23 */ /* 0x100fe2000001087d */
[----:B--2---:R-:W-:Y:S02]  /*7710*/  F2FP.BF16.PACK_AB R138, R85, R94 ;  /* 0x0000005e558a723e */ /* 0x004fe400000010ff */
[----:B------:R-:W-:Y:S01]  /*7720*/  MUFU.EX2 R5, R5 ;  /* 0x0000000500057308 */ /* 0x000fe20000000800 */
[----:B------:R-:W-:-:S02]  /*7730*/  FFMA.FTZ R170, R194, c[0x0][0x23c], -R125 ;  /* 0x00008f00c2aa7a23 */ /* 0x000fc4000001087d */
[----:B------:R-:W-:Y:S02]  /*7740*/  FADD.FTZ R104, R105, R104 ;  /* 0x0000006869687221 */ /* 0x000fe40000010000 */
[----:B------:R-:W-:Y:S02]  /*7750*/  FADD.FTZ R99, R99, R98 ;  /* 0x0000006263637221 */ /* 0x000fe40000010000 */
[----:B------:R-:W-:Y:S01]  /*7760*/  FADD.FTZ R103, R103, R104 ;  /* 0x0000006867677221 */ /* 0x000fe20000010000 */
[----:B------:R-:W-:Y:S01]  /*7770*/  MUFU.EX2 R86, R86 ;  /* 0x0000005600567308 */ /* 0x000fe20000000800 */
[----:B------:R-:W-:Y:S02]  /*7780*/  FADD.FTZ R94, R94, R99 ;  /* 0x000000635e5e7221 */ /* 0x000fe40000010000 */
[----:B------:R-:W-:Y:S02]  /*7790*/  FADD.FTZ R88, R88, R103 ;  /* 0x0000006758587221 */ /* 0x000fe40000010000 */
[----:B------:R-:W-:Y:S01]  /*77a0*/  FADD.FTZ R85, R85, R94 ;  /* 0x0000005e55557221 */ /* 0x000fe20000010000 */
[----:B-1----:R-:W-:-:S02]  /*77b0*/  FMNMX.FTZ R2, R2, R11, !PT ;  /* 0x0000000b02027209 */ /* 0x002fc40007810000 */
[----:B------:R-:W-:Y:S01]  /*77c0*/  MUFU.EX2 R77, R77 ;  /* 0x0000004d004d7308 */ /* 0x000fe20000000800 */
[--C-:B------:R-:W-:Y:S02]  /*77d0*/  FFMA.FTZ R186, R186, c[0x0][0x23c], -R125.reuse ;  /* 0x00008f00baba7a23 */ /* 0x100fe4000001087d */
[--C-:B------:R-:W-:Y:S01]  /*77e0*/  FFMA.FTZ R190, R190, c[0x0][0x23c], -R125.reuse ;  /* 0x00008f00bebe7a23 */ /* 0x100fe2000001087d */
[----:B------:R-:W1:Y:S01]  /*77f0*/  SHFL.BFLY PT, R9, R2, 0x1, 0x1f ;  /* 0x0c201f0002097f89 */ /* 0x000e6200000e0000 */
[--C-:B------:R-:W-:Y:S02]  /*7800*/  FFMA.FTZ R182, R182, c[0x0][0x23c], -R125.reuse ;  /* 0x00008f00b6b67a23 */ /* 0x100fe4000001087d */
[----:B------:R-:W-:Y:S01]  /*7810*/  FFMA.FTZ R174, R174, c[0x0][0x23c], -R125 ;  /* 0x00008f00aeae7a23 */ /* 0x000fe2000001087d */
[----:B------:R-:W-:Y:S01]  /*7820*/  MUFU.EX2 R71, R71 ;  /* 0x0000004700477308 */ /* 0x000fe20000000800 */
[--C-:B------:R-:W-:Y:S02]  /*7830*/  FFMA.FTZ R166, R205, c[0x0][0x23c], -R112.reuse ;  /* 0x00008f00cda67a23 */ /* 0x100fe40000010870 */
[----:B------:R-:W-:-:S02]  /*7840*/  FFMA.FTZ R181, R181, c[0x0][0x23c], -R112 ;  /* 0x00008f00b5b57a23 */ /* 0x000fc40000010870 */
[--C-:B------:R-:W-:Y:S02]  /*7850*/  FFMA.FTZ R194, R131, c[0x0][0x23c], -R112.reuse ;  /* 0x00008f0083c27a23 */ /* 0x100fe40000010870 */
[--C-:B------:R-:W-:Y:S01]  /*7860*/  FFMA.FTZ R130, R130, c[0x0][0x23c], -R125.reuse ;  /* 0x00008f0082827a23 */ /* 0x100fe2000001087d */
[----:B------:R-:W-:Y:S01]  /*7870*/  MUFU.EX2 R68, R68 ;  /* 0x0000004400447308 */ /* 0x000fe20000000800 */
[--C-:B------:R-:W-:Y:S02]  /*7880*/  FFMA.FTZ R131, R126, c[0x0][0x23c], -R125.reuse ;  /* 0x00008f007e837a23 */ /* 0x100fe4000001087d */
[----:B------:R-:W-:Y:S02]  /*7890*/  FFMA.FTZ R124, R124, c[0x0][0x23c], -R125 ;  /* 0x00008f007c7c7a23 */ /* 0x000fe4000001087d */
[--C-:B------:R-:W-:Y:S02]  /*78a0*/  FFMA.FTZ R111, R111, c[0x0][0x23c], -R112.reuse ;  /* 0x00008f006f6f7a23 */ /* 0x100fe40000010870 */
[--C-:B------:R-:W-:Y:S01]  /*78b0*/  FFMA.FTZ R110, R110, c[0x0][0x23c], -R112.reuse ;  /* 0x00008f006e6e7a23 */ /* 0x100fe20000010870 */
[----:B------:R-:W-:Y:S01]  /*78c0*/  MUFU.EX2 R84, R84 ;  /* 0x0000005400547308 */ /* 0x000fe20000000800 */
[----:B------:R-:W-:-:S02]  /*78d0*/  FFMA.FTZ R109, R109, c[0x0][0x23c], -R112 ;  /* 0x00008f006d6d7a23 */ /* 0x000fc40000010870 */
[----:B------:R-:W-:Y:S01]  /*78e0*/  FFMA.FTZ R108, R108, c[0x0][0x23c], -R112 ;  /* 0x00008f006c6c7a23 */ /* 0x000fe20000010870 */
[----:B-1----:R-:W-:Y:S02]  /*78f0*/  FMNMX.FTZ R2, R2, R9, !PT ;  /* 0x0000000902027209 */ /* 0x002fe40007810000 */
[----:B------:R-:W1:Y:S02]  /*7900*/  LDSM.16.MT88.4 R8, [R219+0x4000] ;  /* 0x00400000db08783b */ /* 0x000e640000004200 */
[C---:B------:R-:W-:Y:S01]  /*7910*/  FSETP.NEU.FTZ.AND P1, PT, R2.reuse, -INF , PT ;  /* 0xff8000000200780b */ /* 0x040fe20003f3d000 */
[----:B------:R-:W-:Y:S01]  /*7920*/  FMUL.FTZ R116, R2, c[0x0][0x23c] ;  /* 0x00008f0002747a20 */ /* 0x000fe20000410000 */
[----:B------:R-:W-:Y:S04]  /*7930*/  MUFU.EX2 R83, R83 ;  /* 0x0000005300537308 */ /* 0x000fe80000000800 */
[----:B------:R-:W-:-:S04]  /*7940*/  FSEL R116, R116, RZ, P1 ;  /* 0x000000ff74747208 */ /* 0x000fc80000800000 */
[----:B------:R-:W-:Y:S01]  /*7950*/  MUFU.EX2 R92, R92 ;  /* 0x0000005c005c7308 */ /* 0x000fe20000000800 */
[--C-:B------:R-:W-:Y:S02]  /*7960*/  FFMA.FTZ R106, R76, c[0x0][0x23c], -R116.reuse ;  /* 0x00008f004c6a7a23 */ /* 0x100fe40000010874 */
[--C-:B------:R-:W-:Y:S02]  /*7970*/  FFMA.FTZ R107, R137, c[0x0][0x23c], -R116.reuse ;  /* 0x00008f00896b7a23 */ /* 0x100fe40000010874 */
[--C-:B------:R-:W-:Y:S02]  /*7980*/  FFMA.FTZ R91, R75, c[0x0][0x23c], -R116.reuse ;  /* 0x00008f004b5b7a23 */ /* 0x100fe40000010874 */
[----:B------:R-:W-:Y:S01]  /*7990*/  FFMA.FTZ R90, R135, c[0x0][0x23c], -R116 ;  /* 0x00008f00875a7a23 */ /* 0x000fe20000010874 */
[----:B------:R-:W-:Y:S01]  /*79a0*/  MUFU.EX2 R106, R106 ;  /* 0x0000006a006a7308 */ /* 0x000fe20000000800 */
[--C-:B------:R-:W-:Y:S01]  /*79b0*/  FFMA.FTZ R75, R74, c[0x0][0x23c], -R125.reuse ;  /* 0x00008f004a4b7a23 */ /* 0x100fe2000001087d */
[----:B------:R-:W-:Y:S01]  /*79c0*/  F2FP.BF16.PACK_AB R135, R87, R100 ;  /* 0x000000645787723e */ /* 0x000fe200000010ff */
[----:B------:R-:W-:-:S02]  /*79d0*/  FFMA.FTZ R74, R16, c[0x0][0x23c], -R125 ;  /* 0x00008f00104a7a23 */ /* 0x000fc4000001087d */
[--C-:B------:R-:W-:Y:S02]  /*79e0*/  FFMA.FTZ R72, R17, c[0x0][0x23c], -R116.reuse ;  /* 0x00008f0011487a23 */ /* 0x100fe40000010874 */
[----:B------:R-:W2:Y:S01]  /*79f0*/  LDSM.16.MT88.4 R16, [R220+0x4400] ;  /* 0x00440000dc10783b */ /* 0x000ea20000004200 */
[----:B------:R-:W3:Y:S01]  /*7a00*/  MUFU.EX2 R107, R107 ;  /* 0x0000006b006b7308 */ /* 0x000ee20000000800 */
[--C-:B------:R-:W-:Y:S02]  /*7a10*/  FFMA.FTZ R82, R79, c[0x0][0x23c], -R116.reuse ;  /* 0x00008f004f527a23 */ /* 0x100fe40000010874 */
[--C-:B------:R-:W-:Y:S01]  /*7a20*/  FFMA.FTZ R81, R133, c[0x0][0x23c], -R116.reuse ;  /* 0x00008f0085517a23 */ /* 0x100fe20000010874 */
[----:B------:R-:W-:Y:S01]  /*7a30*/  F2FP.BF16.PACK_AB R133, R101, R102 ;  /* 0x000000666585723e */ /* 0x000fe200000010ff */
[----:B------:R-:W-:Y:S02]  /*7a40*/  FFMA.FTZ R79, R145, c[0x0][0x23c], -R116 ;  /* 0x00008f00914f7a23 */ /* 0x000fe40000010874 */
[----:B------:R-:W-:Y:S01]  /*7a50*/  FFMA.FTZ R76, R21, c[0x0][0x23c], -R112 ;  /* 0x00008f00154c7a23 */ /* 0x000fe20000010870 */
[----:B------:R-:W-:Y:S01]  /*7a60*/  MUFU.EX2 R91, R91 ;  /* 0x0000005b005b7308 */ /* 0x000fe20000000800 */
[----:B------:R-:W4:Y:S01]  /*7a70*/  LDSM.16.MT88.4 R20, [R219+0x4800] ;  /* 0x00480000db14783b */ /* 0x000f220000004200 */
[--C-:B------:R-:W-:Y:S01]  /*7a80*/  FFMA.FTZ R96, R203, c[0x0][0x23c], -R116.reuse ;  /* 0x00008f00cb607a23 */ /* 0x100fe20000010874 */
[----:B------:R-:W-:Y:S01]  /*7a90*/  HMMA.16816.F32.BF16 R160, R132, R148, RZ ;  /* 0x0000009484a0723c */ /* 0x000fe200000418ff */
[----:B------:R-:W-:-:S02]  /*7aa0*/  FFMA.FTZ R95, R127, c[0x0][0x23c], -R116 ;  /* 0x00008f007f5f7a23 */ /* 0x000fc40000010874 */
[--C-:B------:R-:W-:Y:S02]  /*7ab0*/  FFMA.FTZ R97, R117, c[0x0][0x23c], -R116.reuse ;  /* 0x00008f0075617a23 */ /* 0x100fe40000010874 */
[----:B------:R-:W5:Y:S01]  /*7ac0*/  MUFU.EX2 R90, R90 ;  /* 0x0000005a005a7308 */ /* 0x000f620000000800 */
[----:B---3--:R-:W-:Y:S01]  /*7ad0*/  F2FP.BF16.PACK_AB R137, R107, R106 ;  /* 0x0000006a6b89723e */ /* 0x008fe200000010ff */
[--C-:B------:R-:W-:Y:S01]  /*7ae0*/  FFMA.FTZ R114, R121, c[0x0][0x23c], -R116.reuse ;  /* 0x00008f0079727a23 */ /* 0x100fe20000010874 */
[----:B-1----:R-:W-:Y:S01]  /*7af0*/  HMMA.16816.F32.BF16 R144, R132, R8, RZ ;  /* 0x000000088490723c */ /* 0x002fe200000418ff */
[--C-:B------:R-:W-:Y:S02]  /*7b00*/  FFMA.FTZ R121, R128, c[0x0][0x23c], -R125.reuse ;  /* 0x00008f0080797a23 */ /* 0x100fe4000001087d */
[----:B------:R-:W-:Y:S02]  /*7b10*/  FFMA.FTZ R164, R167, c[0x0][0x23c], -R116 ;  /* 0x00008f00a7a47a23 */ /* 0x000fe40000010874 */
[----:B------:R-:W1:Y:S01]  /*7b20*/  MUFU.EX2 R75, R75 ;  /* 0x0000004b004b7308 */ /* 0x000e620000000800 */
[----:B------:R-:W-:-:S02]  /*7b30*/  FFMA.FTZ R127, R200, c[0x0][0x23c], -R125 ;  /* 0x00008f00c87f7a23 */ /* 0x000fc4000001087d */
[--C-:B------:R-:W-:Y:S02]  /*7b40*/  FFMA.FTZ R129, R129, c[0x0][0x23c], -R116.reuse ;  /* 0x00008f0081817a23 */ /* 0x100fe40000010874 */
[--C-:B------:R-:W-:Y:S02]  /*7b50*/  FFMA.FTZ R128, R173, c[0x0][0x23c], -R116.reuse ;  /* 0x00008f00ad807a23 */ /* 0x100fe40000010874 */
[--C-:B------:R-:W-:Y:S01]  /*7b60*/  FFMA.FTZ R167, R201, c[0x0][0x23c], -R116.reuse ;  /* 0x00008f00c9a77a23 */ /* 0x100fe20000010874 */
[----:B-----5:R-:W-:Y:S01]  /*7b70*/  F2FP.BF16.PACK_AB R139, R90, R91 ;  /* 0x0000005b5a8b723e */ /* 0x020fe200000010ff */
[----:B------:R-:W-:Y:S01]  /*7b80*/  MUFU.EX2 R74, R74 ;  /* 0x0000004a004a7308 */ /* 0x000fe20000000800 */
[----:B------:R-:W-:Y:S02]  /*7b90*/  FFMA.FTZ R173, R196, c[0x0][0x23c], -R125 ;  /* 0x00008f00c4ad7a23 */ /* 0x000fe4000001087d */
[--C-:B------:R-:W-:Y:S02]  /*7ba0*/  FFMA.FTZ R180, R199, c[0x0][0x23c], -R116.reuse ;  /* 0x00008f00c7b47a23 */ /* 0x100fe40000010874 */
[--C-:B------:R-:W-:Y:S01]  /*7bb0*/  FFMA.FTZ R179, R197, c[0x0][0x23c], -R116.reuse ;  /* 0x00008f00c5b37a23 */ /* 0x100fe20000010874 */
[----:B------:R-:W-:Y:S01]  /*7bc0*/  HMMA.16816.F32.BF16 R156, R136, R148, RZ ;  /* 0x00000094889c723c */ /* 0x000fe200000418ff */
[--C-:B------:R-:W-:Y:S01]  /*7bd0*/  FFMA.FTZ R183, R183, c[0x0][0x23c], -R116.reuse ;  /* 0x00008f00b7b77a23 */ /* 0x100fe20000010874 */
[----:B------:R-:W-:Y:S01]  /*7be0*/  MUFU.EX2 R81, R81 ;  /* 0x0000005100517308 */ /* 0x000fe20000000800 */
[----:B------:R-:W-:-:S02]  /*7bf0*/  FFMA.FTZ R184, R189, c[0x0][0x23c], -R116 ;  /* 0x00008f00bdb87a23 */ /* 0x000fc40000010874 */
[----:B------:R-:W-:Y:S02]  /*7c00*/  FADD.FTZ R101, R102, R101 ;  /* 0x0000006566657221 */ /* 0x000fe40000010000 */
[----:B------:R-:W-:Y:S01]  /*7c10*/  FFMA.FTZ R189, R195, c[0x0][0x23c], -R112 ;  /* 0x00008f00c3bd7a23 */ /* 0x000fe20000010870 */
[C---:B------:R-:W-:Y:S01]  /*7c20*/  HMMA.16816.F32.BF16 R140, R136.reuse, R8, RZ ;  /* 0x00000008888c723c */ /* 0x040fe200000418ff */
[----:B------:R-:W-:Y:S01]  /*7c30*/  FADD.FTZ R100, R100, R101 ;  /* 0x0000006564647221 */ /* 0x000fe20000010000 */
[----:B------:R-:W3:Y:S01]  /*7c40*/  MUFU.EX2 R72, R72 ;  /* 0x0000004800487308 */ /* 0x000ee20000000800 */
[--C-:B------:R-:W-:Y:S02]  /*7c50*/  FFMA.FTZ R197, R188, c[0x0][0x23c], -R125.reuse ;  /* 0x00008f00bcc57a23 */ /* 0x100fe4000001087d */
[----:B------:R-:W-:Y:S02]  /*7c60*/  FADD.FTZ R87, R87, R100 ;  /* 0x0000006457577221 */ /* 0x000fe40000010000 */
[----:B-1----:R-:W-:Y:S01]  /*7c70*/  F2FP.BF16.PACK_AB R8, R75, R80 ;  /* 0x000000504b08723e */ /* 0x002fe200000010ff */
[----:B------:R-:W-:Y:S01]  /*7c80*/  HMMA.16816.F32.BF16 R152, R136, R150, RZ ;  /* 0x000000968898723c */ /* 0x000fe200000418ff */
[----:B------:R-:W-:Y:S01]  /*7c90*/  FFMA.FTZ R195, R192, c[0x0][0x23c], -R125 ;  /* 0x00008f00c0c37a23 */ /* 0x000fe2000001087d */
[----:B------:R-:W-:Y:S01]  /*7ca0*/  MUFU.EX2 R82, R82 ;  /* 0x0000005200527308 */ /* 0x000fe20000000800 */
[----:B------:R-:W-:-:S02]  /*7cb0*/  FFMA.FTZ R188, R191, c[0x0][0x23c], -R116 ;  /* 0x00008f00bfbc7a23 */ /* 0x000fc40000010874 */
[----:B------:R-:W-:Y:S02]  /*7cc0*/  FADD.FTZ R80, R80, R85 ;  /* 0x0000005550507221 */ /* 0x000fe40000010000 */
[--C-:B------:R-:W-:Y:S01]  /*7cd0*/  FFMA.FTZ R191, R193, c[0x0][0x23c], -R116.reuse ;  /* 0x00008f00c1bf7a23 */ /* 0x100fe20000010874 */
[----:B------:R-:W-:Y:S01]  /*7ce0*/  HMMA.16816.F32.BF16 R136, R136, R10, RZ ;  /* 0x0000000a8888723c */ /* 0x000fe200000418ff */
[--C-:B------:R-:W-:Y:S01]  /*7cf0*/  FFMA.FTZ R187, R187, c[0x0][0x23c], -R116.reuse ;  /* 0x00008f00bbbb7a23 */ /* 0x100fe20000010874 */
[----:B------:R-:W1:Y:S01]  /*7d00*/  MUFU.EX2 R79, R79 ;  /* 0x0000004f004f7308 */ /* 0x000e620000000800 */
[----:B---3--:R-:W-:Y:S01]  /*7d10*/  F2FP.BF16.PACK_AB R9, R72, R81 ;  /* 0x000000514809723e */ /* 0x008fe200000010ff */
[----:B------:R-:W-:Y:S02]  /*7d20*/  FFMA.FTZ R192, R185, c[0x0][0x23c], -R116 ;  /* 0x00008f00b9c07a23 */ /* 0x000fe40000010874 */
[----:B------:R-:W-:Y:S02]  /*7d30*/  FADD.FTZ R75, R75, R80 ;  /* 0x000000504b4b7221 */ /* 0x000fe40000010000 */
[----:B------:R-:W-:Y:S01]  /*7d40*/  HMMA.16816.F32.BF16 R148, R132, R150, RZ ;  /* 0x000000968494723c */ /* 0x000fe200000418ff */
[----:B------:R-:W-:Y:S01]  /*7d50*/  FFMA.FTZ R117, R207, c[0x0][0x23c], -R112 ;  /* 0x00008f00cf757a23 */ /* 0x000fe20000010870 */
[----:B------:R-:W-:Y:S01]  /*7d60*/  MUFU.EX2 R93, R93 ;  /* 0x0000005d005d7308 */ /* 0x000fe20000000800 */
[----:B------:R-:W-:-:S02]  /*7d70*/  FADD.FTZ R106, R106, R107 ;  /* 0x0000006b6a6a7221 */ /* 0x000fc40000010000 */
[--C-:B------:R-:W-:Y:S02]  /*7d80*/  FFMA.FTZ R185, R178, c[0x0][0x23c], -R125.reuse ;  /* 0x00008f00b2b97a23 */ /* 0x100fe4000001087d */
[----:B------:R-:W-:Y:S01]  /*7d90*/  FADD.FTZ R91, R91, R106 ;  /* 0x0000006a5b5b7221 */ /* 0x000fe20000010000 */
[----:B------:R-:W-:Y:S01]  /*7da0*/  HMMA.16816.F32.BF16 R132, R132, R10, RZ ;  /* 0x0000000a8484723c */ /* 0x000fe200000418ff */
[----:B------:R-:W-:Y:S01]  /*7db0*/  FFMA.FTZ R193, R172, c[0x0][0x23c], -R125 ;  /* 0x00008f00acc17a23 */ /* 0x000fe2000001087d */
[----:B------:R-:W-:Y:S01]  /*7dc0*/  MUFU.EX2 R96, R96 ;  /* 0x0000006000607308 */ /* 0x000fe20000000800 */
[----:B------:R-:W-:Y:S02]  /*7dd0*/  FADD.FTZ R90, R90, R91 ;  /* 0x0000005b5a5a7221 */ /* 0x000fe40000010000 */
[--C-:B------:R-:W-:Y:S02]  /*7de0*/  FFMA.FTZ R172, R175, c[0x0][0x23c], -R116.reuse ;  /* 0x00008f00afac7a23 */ /* 0x100fe40000010874 */
[----:B------:R-:W-:Y:S01]  /*7df0*/  F2FP.BF16.PACK_AB R10, R5, R74 ;  /* 0x0000004a050a723e */ /* 0x000fe200000010ff */
[----:B------:R-:W-:Y:S01]  /*7e00*/  FADD.FTZ R74, R74, R75 ;  /* 0x0000004b4a4a7221 */ /* 0x000fe20000010000 */
[----:B-1----:R-:W-:Y:S01]  /*7e10*/  F2FP.BF16.PACK_AB R11, R79, R82 ;  /* 0x000000524f0b723e */ /* 0x002fe200000010ff */
[----:B------:R-:W1:Y:S01]  /*7e20*/  MUFU.EX2 R95, R95 ;  /* 0x0000005f005f7308 */ /* 0x000e620000000800 */
[----:B------:R-:W-:-:S02]  /*7e30*/  FFMA.FTZ R171, R171, c[0x0][0x23c], -R116 ;  /* 0x00008f00abab7a23 */ /* 0x000fc40000010874 */
[----:B------:R-:W-:Y:S02]  /*7e40*/  FADD.FTZ R5, R5, R74 ;  /* 0x0000004a05057221 */ /* 0x000fe40000010000 */
[--C-:B------:R-:W-:Y:S01]  /*7e50*/  FFMA.FTZ R169, R169, c[0x0][0x23c], -R116.reuse ;  /* 0x00008f00a9a97a23 */ /* 0x100fe20000010874 */
[C---:B--2---:R-:W-:Y:S01]  /*7e60*/  HMMA.16816.F32.BF16 R156, R8.reuse, R16, R156 ;  /* 0x00000010089c723c */ /* 0x044fe2000004189c */
[----:B------:R-:W-:Y:S01]  /*7e70*/  FFMA.FTZ R178, R165, c[0x0][0x23c], -R116 ;  /* 0x00008f00a5b27a23 */ /* 0x000fe20000010874 */
[----:B------:R-:W-:Y:S01]  /*7e80*/  MUFU.EX2 R97, R97 ;  /* 0x0000006100617308 */ /* 0x000fe20000000800 */
[----:B------:R-:W-:Y:S02]  /*7e90*/  FADD.FTZ R81, R81, R90 ;  /* 0x0000005a51517221 */ /* 0x000fe40000010000 */
[----:B------:R-:W-:Y:S02]  /*7ea0*/  FFMA.FTZ R125, R122, c[0x0][0x23c], -R125 ;  /* 0x00008f007a7d7a23 */ /* 0x000fe4000001087d */
[----:B------:R-:W-:Y:S01]  /*7eb0*/  FADD.FTZ R81, R72, R81 ;  /* 0x0000005148517221 */ /* 0x000fe20000010000 */
[----:B------:R-:W-:Y:S01]  /*7ec0*/  HMMA.16816.F32.BF16 R140, R8, R12, R140 ;  /* 0x0000000c088c723c */ /* 0x000fe2000004188c */
[----:B------:R-:W-:Y:S01]  /*7ed0*/  FFMA.FTZ R122, R123, c[0x0][0x23c], -R116 ;  /* 0x00008f007b7a7a23 */ /* 0x000fe20000010874 */
[----:B------:R-:W2:Y:S01]  /*7ee0*/  MUFU.EX2 R114, R114 ;  /* 0x0000007200727308 */ /* 0x000ea20000000800 */
[----:B------:R-:W-:-:S02]  /*7ef0*/  FADD.FTZ R82, R82, R81 ;  /* 0x0000005152527221 */ /* 0x000fc40000010000 */
[----:B------:R-:W-:Y:S02]  /*7f00*/  FFMA.FTZ R119, R119, c[0x0][0x23c], -R116 ;  /* 0x00008f0077777a23 */ /* 0x000fe40000010874 */
[----:B------:R-:W-:Y:S01]  /*7f10*/  FADD.FTZ R79, R79, R82 ;  /* 0x000000524f4f7221 */ /* 0x000fe20000010000 */
[C---:B------:R-:W-:Y:S02]  /*7f20*/  HMMA.16816.F32.BF16 R152, R8.reuse, R18, R152 ;  /* 0x000000120898723c */ /* 0x040fe40000041898 */
[----:B------:R-:W-:Y:S06]  /*7f30*/  MUFU.EX2 R67, R67 ;  /* 0x0000004300437308 */ /* 0x000fec0000000800 */
[----:B------:R-:W-:Y:S02]  /*7f40*/  HMMA.16816.F32.BF16 R136, R8, R14, R136 ;  /* 0x0000000e0888723c */ /* 0x000fe40000041888 */
[----:B------:R-:W3:Y:S05]  /*7f50*/  MUFU.EX2 R42, R42 ;  /* 0x0000002a002a7308 */ /* 0x000eea0000000800 */
[----:B------:R-:W-:Y:S01]  /*7f60*/  F2FP.BF16.PACK_AB R8, R78, R89 ;  /* 0x000000594e08723e */ /* 0x000fe200000010ff */
[----:B------:R-:W-:Y:S01]  /*7f70*/  FADD.FTZ R89, R89, R88 ;  /* 0x0000005859597221 */ /* 0x000fe20000010000 */
[----:B------:R-:W-:Y:S01]  /*7f80*/  F2FP.BF16.PACK_AB R9, R77, R86 ;  /* 0x000000564d09723e */ /* 0x000fe200000010ff */
[----:B------:R-:W-:Y:S01]  /*7f90*/  MUFU.EX2 R43, R43 ;  /* 0x0000002b002b7308 */ /* 0x000fe20000000800 */
[----:B------:R-:W-:Y:S01]  /*7fa0*/  F2FP.BF16.PACK_AB R10, R70, R73 ;  /* 0x00000049460a723e */ /* 0x000fe200000010ff */
[----:B------:R-:W-:Y:S01]  /*7fb0*/  FADD.FTZ R86, R86, R87 ;  /* 0x0000005756567221 */ /* 0x000fe20000010000 */
[----:B------:R-:W-:Y:S01]  /*7fc0*/  F2FP.BF16.PACK_AB R11, R68, R71 ;  /* 0x00000047440b723e */ /* 0x000fe200000010ff */
[----:B------:R-:W-:-:S02]  /*7fd0*/  FADD.FTZ R78, R78, R89 ;  /* 0x000000594e4e7221 */ /* 0x000fc40000010000 */
[----:B------:R-:W-:Y:S02]  /*7fe0*/  FADD.FTZ R86, R77, R86 ;  /* 0x000000564d567221 */ /* 0x000fe40000010000 */
[----:B------:R-:W5:Y:S01]  /*7ff0*/  MUFU.EX2 R40, R40 ;  /* 0x0000002800287308 */ /* 0x000f620000000800 */
[----:B------:R-:W-:Y:S01]  /*8000*/  FADD.FTZ R73, R73, R78 ;  /* 0x0000004e49497221 */ /* 0x000fe20000010000 */
[C---:B------:R-:W-:Y:S01]  /*8010*/  HMMA.16816.F32.BF16 R160, R8.reuse, R16, R160 ;  /* 0x0000001008a0723c */ /* 0x040fe200000418a0 */
[----:B------:R-:W-:Y:S02]  /*8020*/  FADD.FTZ R71, R71, R86 ;  /* 0x0000005647477221 */ /* 0x000fe40000010000 */
[----:B------:R-:W-:Y:S02]  /*8030*/  FADD.FTZ R70, R70, R73 ;  /* 0x0000004946467221 */ /* 0x000fe40000010000 */
[----:B------:R-:W-:Y:S01]  /*8040*/  FADD.FTZ R68, R68, R71 ;  /* 0x0000004744447221 */ /* 0x000fe20000010000 */
[----:B------:R-:W-:Y:S02]  /*8050*/  MUFU.EX2 R118, R118 ;  /* 0x0000007600767308 */ /* 0x000fe40000000800 */
[C---:B------:R-:W-:Y:S06]  /*8060*/  HMMA.16816.F32.BF16 R144, R8.reuse, R12, R144 ;  /* 0x0000000c0890723c */ /* 0x040fec0000041890 */
[----:B------:R-:W1:Y:S02]  /*8070*/  MUFU.EX2 R121, R121 ;  /* 0x0000007900797308 */ /* 0x000e640000000800 */
[C---:B------:R-:W-:Y:S01]  /*8080*/  HMMA.16816.F32.BF16 R148, R8.reuse, R18, R148 ;  /* 0x000000120894723c */ /* 0x040fe20000041894 */
[----:B------:R-:W3:Y:S05]  /*8090*/  LDSM.16.MT88.4 R16, [R220+0x4c00] ;  /* 0x004c0000dc10783b */ /* 0x000eea0000004200 */
[----:B------:R-:W-:Y:S02]  /*80a0*/  MUFU.EX2 R120, R120 ;  /* 0x0000007800787308 */ /* 0x000fe40000000800 */
[----:B------:R-:W-:Y:S01]  /*80b0*/  HMMA.16816.F32.BF16 R132, R8, R14, R132 ;  /* 0x0000000e0884723c */ /* 0x000fe20000041884 */
[----:B------:R-:W3:Y:S05]  /*80c0*/  LDSM.16.MT88.4 R12, [R219+0x4c00] ;  /* 0x004c0000db0c783b */ /* 0x000eea0000004200 */
[----:B------:R-:W-:Y:S01]  /*80d0*/  MUFU.EX2 R127, R127 ;  /* 0x0000007f007f7308 */ /* 0x000fe20000000800 */
[----:B------:R-:W-:Y:S01]  /*80e0*/  F2FP.BF16.PACK_AB R8, R83, R84 ;  /* 0x000000545308723e */ /* 0x000fe200000010ff */
[----:B------:R-:W-:Y:S01]  /*80f0*/  FADD.FTZ R84, R84, R5 ;  /* 0x0000000554547221 */ /* 0x000fe20000010000 */
[----:B-1----:R-:W-:Y:S01]  /*8100*/  F2FP.BF16.PACK_AB R9, R95, R96 ;  /* 0x000000605f09723e */ /* 0x002fe200000010ff */
[----:B------:R-:W-:Y:S01]  /*8110*/  FADD.FTZ R96, R96, R79 ;  /* 0x0000004f60607221 */ /* 0x000fe20000010000 */
[----:B------:R-:W-:Y:S01]  /*8120*/  F2FP.BF16.PACK_AB R10, R93, R92 ;  /* 0x0000005c5d0a723e */ /* 0x000fe200000010ff */
[----:B------:R-:W-:Y:S01]  /*8130*/  FADD.FTZ R83, R83, R84 ;  /* 0x0000005453537221 */ /* 0x000fe20000010000 */
[----:B--2---:R-:W-:Y:S01]  /*8140*/  F2FP.BF16.PACK_AB R11, R114, R97 ;  /* 0x00000061720b723e */ /* 0x004fe200000010ff */
[----:B------:R-:W-:Y:S01]  /*8150*/  MUFU.EX2 R129, R129 ;  /* 0x0000008100817308 */ /* 0x000fe20000000800 */
[----:B------:R-:W-:-:S02]  /*8160*/  FADD.FTZ R96, R95, R96 ;  /* 0x000000605f607221 */ /* 0x000fc40000010000 */
[----:B------:R-:W-:Y:S02]  /*8170*/  FADD.FTZ R92, R92, R83 ;  /* 0x000000535c5c7221 */ /* 0x000fe40000010000 */
[----:B------:R-:W-:Y:S01]  /*8180*/  FADD.FTZ R97, R97, R96 ;  /* 0x0000006061617221 */ /* 0x000fe20000010000 */
[----:B------:R-:W-:Y:S01]  /*8190*/  HMMA.16816.F32.BF16 R156, R8, R24, R156 ;  /* 0x00000018089c723c */ /* 0x000fe2000004189c */
[----:B------:R-:W-:Y:S01]  /*81a0*/  FADD.FTZ R93, R93, R92 ;  /* 0x0000005c5d5d7221 */ /* 0x000fe20000010000 */
[----:B------:R-:W1:Y:S01]  /*81b0*/  MUFU.EX2 R128, R128 ;  /* 0x0000008000807308 */ /* 0x000e620000000800 */
[----:B------:R-:W-:-:S05]  /*81c0*/  FADD.FTZ R114, R114, R97 ;  /* 0x0000006172727221 */ /* 0x000fca0000010000 */
[C---:B----4-:R-:W-:Y:S02]  /*81d0*/  HMMA.16816.F32.BF16 R140, R8.reuse, R20, R140 ;  /* 0x00000014088c723c */ /* 0x050fe4000004188c */
[----:B------:R-:W-:Y:S06]  /*81e0*/  MUFU.EX2 R164, R164 ;  /* 0x000000a400a47308 */ /* 0x000fec0000000800 */
[C---:B------:R-:W-:Y:S02]  /*81f0*/  HMMA.16816.F32.BF16 R152, R8.reuse, R26, R152 ;  /* 0x0000001a0898723c */ /* 0x040fe40000041898 */
[----:B------:R-:W2:Y:S06]  /*8200*/  MUFU.EX2 R167, R167 ;  /* 0x000000a700a77308 */ /* 0x000eac0000000800 */
[----:B------:R-:W-:Y:S02]  /*8210*/  HMMA.16816.F32.BF16 R136, R8, R22, R136 ;  /* 0x000000160888723c */ /* 0x000fe40000041888 */
[----:B------:R-:W-:Y:S05]  /*8220*/  MUFU.EX2 R41, R41 ;  /* 0x0000002900297308 */ /* 0x000fea0000000800 */
[----:B------:R-:W-:Y:S01]  /*8230*/  F2FP.BF16.PACK_AB R8, R66, R69 ;  /* 0x000000454208723e */ /* 0x000fe200000010ff */
[----:B------:R-:W-:Y:S01]  /*8240*/  FADD.FTZ R69, R69, R70 ;  /* 0x0000004645457221 */ /* 0x000fe20000010000 */
[----:B---3--:R-:W-:Y:S01]  /*8250*/  F2FP.BF16.PACK_AB R9, R42, R67 ;  /* 0x000000432a09723e */ /* 0x008fe200000010ff */
[----:B------:R-:W3:Y:S01]  /*8260*/  MUFU.EX2 R38, R38 ;  /* 0x0000002600267308 */ /* 0x000ee20000000800 */
[----:B------:R-:W-:Y:S01]  /*8270*/  F2FP.BF16.PACK_AB R10, R64, R65 ;  /* 0x00000041400a723e */ /* 0x000fe200000010ff */
[----:B------:R-:W-:Y:S01]  /*8280*/  FADD.FTZ R67, R67, R68 ;  /* 0x0000004443437221 */ /* 0x000fe20000010000 */
[----:B-----5:R-:W-:Y:S01]  /*8290*/  F2FP.BF16.PACK_AB R11, R40, R43 ;  /* 0x0000002b280b723e */ /* 0x020fe200000010ff */
[----:B------:R-:W-:-:S02]  /*82a0*/  FADD.FTZ R66, R66, R69 ;  /* 0x0000004542427221 */ /* 0x000fc40000010000 */
[----:B------:R-:W-:Y:S02]  /*82b0*/  FADD.FTZ R42, R42, R67 ;  /* 0x000000432a2a7221 */ /* 0x000fe40000010000 */
[----:B------:R-:W4:Y:S01]  /*82c0*/  MUFU.EX2 R39, R39 ;  /* 0x0000002700277308 */ /* 0x000f220000000800 */
[----:B------:R-:W-:Y:S01]  /*82d0*/  FADD.FTZ R65, R65, R66 ;  /* 0x0000004241417221 */ /* 0x000fe20000010000 */
[C---:B------:R-:W-:Y:S01]  /*82e0*/  HMMA.16816.F32.BF16 R160, R8.reuse, R24, R160 ;  /* 0x0000001808a0723c */ /* 0x040fe200000418a0 */
[----:B------:R-:W-:Y:S02]  /*82f0*/  FADD.FTZ R43, R43, R42 ;  /* 0x0000002a2b2b7221 */ /* 0x000fe40000010000 */
[----:B------:R-:W-:Y:S02]  /*8300*/  FADD.FTZ R64, R64, R65 ;  /* 0x0000004140407221 */ /* 0x000fe40000010000 */
[----:B------:R-:W-:Y:S01]  /*8310*/  FADD.FTZ R40, R40, R43 ;  /* 0x0000002b28287221 */ /* 0x000fe20000010000 */
[----:B------:R-:W-:Y:S02]  /*8320*/  MUFU.EX2 R168, R168 ;  /* 0x000000a800a87308 */ /* 0x000fe40000000800 */
[C---:B------:R-:W-:Y:S01]  /*8330*/  HMMA.16816.F32.BF16 R148, R8.reuse, R26, R148 ;  /* 0x0000001a0894723c */ /* 0x040fe20000041894 */
[----:B------:R-:W5:Y:S05]  /*8340*/  LDSM.16.MT88.4 R24, [R220+0x5000] ;  /* 0x00500000dc18783b */ /* 0x000f6a0000004200 */
[----:B------:R-:W1:Y:S02]  /*8350*/  MUFU.EX2 R173, R173 ;  /* 0x000000ad00ad7308 */ /* 0x000e640000000800 */
[C---:B------:R-:W-:Y:S06]  /*8360*/  HMMA.16816.F32.BF16 R144, R8.reuse, R20, R144 ;  /* 0x000000140890723c */ /* 0x040fec0000041890 */
[----:B------:R-:W-:Y:S02]  /*8370*/  MUFU.EX2 R170, R170 ;  /* 0x000000aa00aa7308 */ /* 0x000fe40000000800 */
[----:B------:R-:W-:Y:S01]  /*8380*/  HMMA.16816.F32.BF16 R132, R8, R22, R132 ;  /* 0x000000160884723c */ /* 0x000fe20000041884 */
[----:B------:R-:W3:Y:S05]  /*8390*/  LDSM.16.MT88.4 R20, [R219+0x5000] ;  /* 0x00500000db14783b */ /* 0x000eea0000004200 */
[----:B------:R-:W-:Y:S01]  /*83a0*/  MUFU.EX2 R177, R177 ;  /* 0x000000b100b17308 */ /* 0x000fe20000000800 */
[----:B------:R-:W-:Y:S01]  /*83b0*/  F2FP.BF16.PACK_AB R8, R121, R118 ;  /* 0x000000767908723e */ /* 0x000fe200000010ff */
[----:B------:R-:W-:Y:S01]  /*83c0*/  FADD.FTZ R118, R118, R93 ;  /* 0x0000005d76767221 */ /* 0x000fe20000010000 */
[C---:B-1----:R-:W-:Y:S01]  /*83d0*/  F2FP.BF16.PACK_AB R9, R128.reuse, R129 ;  /* 0x000000818009723e */ /* 0x042fe200000010ff */
        /* <DEDUP_REMOVED lines=12> */
[C---:B------:R-:W-:Y:S02]  /*84a0*/  HMMA.16816.F32.BF16 R152, R8.reuse, R18, R152 ;  /* 0x000000120898723c */ /* 0x040fe40000041898 */
[----:B------:R-:W-:Y:S06]  /*84b0*/  MUFU.EX2 R183, R183 ;  /* 0x000000b700b77308 */ /* 0x000fec0000000800 */
[C---:B------:R-:W-:Y:S02]  /*84c0*/  HMMA.16816.F32.BF16 R140, R8.reuse, R12, R140 ;  /* 0x0000000c088c723c */ /* 0x040fe4000004188c */
[----:B------:R-:W2:Y:S06]  /*84d0*/  MUFU.EX2 R184, R184 ;  /* 0x000000b800b87308 */ /* 0x000eac0000000800 */
[----:B------:R-:W-:Y:S02]  /*84e0*/  HMMA.16816.F32.BF16 R136, R8, R14, R136 ;  /* 0x0000000e0888723c */ /* 0x000fe40000041888 */
[----:B------:R-:W1:Y:S05]  /*84f0*/  MUFU.EX2 R58, R58 ;  /* 0x0000003a003a7308 */ /* 0x000e6a0000000800 */
[----:B------:R-:W-:Y:S01]  /*8500*/  F2FP.BF16.PACK_AB R8, R62, R63 ;  /* 0x0000003f3e08723e */ /* 0x000fe200000010ff */
[----:B------:R-:W-:Y:S01]  /*8510*/  FADD.FTZ R63, R63, R64 ;  /* 0x000000403f3f7221 */ /* 0x000fe20000010000 */
[----:B---3--:R-:W-:Y:S01]  /*8520*/  F2FP.BF16.PACK_AB R9, R38, R41 ;  /* 0x000000292609723e */ /* 0x008fe200000010ff */
[----:B------:R-:W-:Y:S01]  /*8530*/  MUFU.EX2 R57, R57 ;  /* 0x0000003900397308 */ /* 0x000fe20000000800 */
[----:B------:R-:W-:Y:S01]  /*8540*/  F2FP.BF16.PACK_AB R10, R60, R61 ;  /* 0x0000003d3c0a723e */ /* 0x000fe200000010ff */
[----:B------:R-:W-:Y:S01]  /*8550*/  FADD.FTZ R41, R41, R40 ;  /* 0x0000002829297221 */ /* 0x000fe20000010000 */
[----:B----4-:R-:W-:Y:S01]  /*8560*/  F2FP.BF16.PACK_AB R11, R34, R39 ;  /* 0x00000027220b723e */ /* 0x010fe200000010ff */
[----:B------:R-:W-:-:S02]  /*8570*/  FADD.FTZ R62, R62, R63 ;  /* 0x0000003f3e3e7221 */ /* 0x000fc40000010000 */
[----:B------:R-:W-:Y:S02]  /*8580*/  FADD.FTZ R38, R38, R41 ;  /* 0x0000002926267221 */ /* 0x000fe40000010000 */
[----:B------:R-:W-:Y:S01]  /*8590*/  MUFU.EX2 R56, R56 ;  /* 0x0000003800387308 */ /* 0x000fe20000000800 */
[----:B------:R-:W-:Y:S01]  /*85a0*/  FADD.FTZ R61, R61, R62 ;  /* 0x0000003e3d3d7221 */ /* 0x000fe20000010000 */
[C---:B------:R-:W-:Y:S01]  /*85b0*/  HMMA.16816.F32.BF16 R160, R8.reuse, R16, R160 ;  /* 0x0000001008a0723c */ /* 0x040fe200000418a0 */
[----:B------:R-:W-:Y:S02]  /*85c0*/  FADD.FTZ R39, R39, R38 ;  /* 0x0000002627277221 */ /* 0x000fe40000010000 */
[----:B------:R-:W-:Y:S02]  /*85d0*/  FADD.FTZ R60, R60, R61 ;  /* 0x0000003d3c3c7221 */ /* 0x000fe40000010000 */
[----:B------:R-:W-:Y:S01]  /*85e0*/  FADD.FTZ R34, R34, R39 ;  /* 0x0000002722227221 */ /* 0x000fe20000010000 */
[----:B------:R-:W-:Y:S02]  /*85f0*/  MUFU.EX2 R35, R35 ;  /* 0x0000002300237308 */ /* 0x000fe40000000800 */
[C---:B------:R-:W-:Y:S01]  /*8600*/  HMMA.16816.F32.BF16 R148, R8.reuse, R18, R148 ;  /* 0x000000120894723c */ /* 0x040fe20000041894 */
[----:B------:R-:W3:Y:S05]  /*8610*/  LDSM.16.MT88.4 R16, [R220+0x5400] ;  /* 0x00540000dc10783b */ /* 0x000eea0000004200 */
[----:B------:R-:W4:Y:S02]  /*8620*/  MUFU.EX2 R32, R32 ;  /* 0x0000002000207308 */ /* 0x000f240000000800 */
[C---:B------:R-:W-:Y:S06]  /*8630*/  HMMA.16816.F32.BF16 R144, R8.reuse, R12, R144 ;  /* 0x0000000c0890723c */ /* 0x040fec0000041890 */
[----:B------:R-:W-:Y:S02]  /*8640*/  MUFU.EX2 R33, R33 ;  /* 0x0000002100217308 */ /* 0x000fe40000000800 */
[----:B------:R-:W-:Y:S01]  /*8650*/  HMMA.16816.F32.BF16 R132, R8, R14, R132 ;  /* 0x0000000e0884723c */ /* 0x000fe20000041884 */
[----:B------:R-:W3:Y:S05]  /*8660*/  LDSM.16.MT88.4 R12, [R219+0x5400] ;  /* 0x00540000db0c783b */ /* 0x000eea0000004200 */
[----:B------:R-:W3:Y:S01]  /*8670*/  MUFU.EX2 R30, R30 ;  /* 0x0000001e001e7308 */ /* 0x000ee20000000800 */
        /* <DEDUP_REMOVED lines=11> */
[----:B-----5:R-:W-:Y:S01]  /*8730*/  HMMA.16816.F32.BF16 R156, R8, R24, R156 ;  /* 0x00000018089c723c */ /* 0x020fe2000004189c */
[----:B------:R-:W-:Y:S01]  /*8740*/  FADD.FTZ R177, R177, R170 ;  /* 0x000000aab1b17221 */ /* 0x000fe20000010000 */
[----:B------:R-:W1:Y:S01]  /*8750*/  MUFU.EX2 R195, R195 ;  /* 0x000000c300c37308 */ /* 0x000e620000000800 */
[----:B------:R-:W-:-:S05]  /*8760*/  FADD.FTZ R183, R184, R183 ;  /* 0x000000b7b8b77221 */ /* 0x000fca0000010000 */
[C---:B------:R-:W-:Y:S02]  /*8770*/  HMMA.16816.F32.BF16 R152, R8.reuse, R26, R152 ;  /* 0x0000001a0898723c */ /* 0x040fe40000041898 */
[----:B------:R-:W-:Y:S06]  /*8780*/  MUFU.EX2 R190, R190 ;  /* 0x000000be00be7308 */ /* 0x000fec0000000800 */
[C---:B------:R-:W-:Y:S02]  /*8790*/  HMMA.16816.F32.BF16 R140, R8.reuse, R20, R140 ;  /* 0x00000014088c723c */ /* 0x040fe4000004188c */
[----:B------:R-:W-:Y:S06]  /*87a0*/  MUFU.EX2 R197, R197 ;  /* 0x000000c500c57308 */ /* 0x000fec0000000800 */
[----:B------:R-:W-:Y:S02]  /*87b0*/  HMMA.16816.F32.BF16 R136, R8, R22, R136 ;  /* 0x000000160888723c */ /* 0x000fe40000041888 */
[----:B------:R-:W-:Y:S05]  /*87c0*/  MUFU.EX2 R188, R188 ;  /* 0x000000bc00bc7308 */ /* 0x000fea0000000800 */
[----:B------:R-:W-:Y:S01]  /*87d0*/  F2FP.BF16.PACK_AB R8, R58, R59 ;  /* 0x0000003b3a08723e */ /* 0x000fe200000010ff */
[----:B------:R-:W-:Y:S01]  /*87e0*/  FADD.FTZ R59, R59, R60 ;  /* 0x0000003c3b3b7221 */ /* 0x000fe20000010000 */
[----:B----4-:R-:W-:Y:S01]  /*87f0*/  F2FP.BF16.PACK_AB R9, R32, R35 ;  /* 0x000000232009723e */ /* 0x010fe200000010ff */
[----:B------:R-:W2:Y:S01]  /*8800*/  MUFU.EX2 R191, R191 ;  /* 0x000000bf00bf7308 */ /* 0x000ea20000000800 */
[----:B------:R-:W-:Y:S01]  /*8810*/  F2FP.BF16.PACK_AB R10, R56, R57 ;  /* 0x00000039380a723e */ /* 0x000fe200000010ff */
[----:B------:R-:W-:Y:S01]  /*8820*/  FADD.FTZ R35, R35, R34 ;  /* 0x0000002223237221 */ /* 0x000fe20000010000 */
[----:B---3--:R-:W-:Y:S01]  /*8830*/  F2FP.BF16.PACK_AB R11, R30, R33 ;  /* 0x000000211e0b723e */ /* 0x008fe200000010ff */
        /* <DEDUP_REMOVED lines=8> */
[----:B------:R-:W3:Y:S02]  /*88c0*/  MUFU.EX2 R192, R192 ;  /* 0x000000c000c07308 */ /* 0x000ee40000000800 */
[C---:B------:R-:W-:Y:S01]  /*88d0*/  HMMA.16816.F32.BF16 R148, R8.reuse, R26, R148 ;  /* 0x0000001a0894723c */ /* 0x040fe20000041894 */
[----:B------:R-:W4:Y:S05]  /*88e0*/  LDSM.16.MT88.4 R24, [R220+0x5800] ;  /* 0x00580000dc18783b */ /* 0x000f2a0000004200 */
[----:B------:R-:W-:Y:S02]  /*88f0*/  MUFU.EX2 R55, R55 ;  /* 0x0000003700377308 */ /* 0x000fe40000000800 */
[C---:B------:R-:W-:Y:S06]  /*8900*/  HMMA.16816.F32.BF16 R144, R8.reuse, R20, R144 ;  /* 0x000000140890723c */ /* 0x040fec0000041890 */
[----:B------:R-:W5:Y:S02]  /*8910*/  MUFU.EX2 R54, R54 ;  /* 0x0000003600367308 */ /* 0x000f640000000800 */
[----:B------:R-:W-:Y:S01]  /*8920*/  HMMA.16816.F32.BF16 R132, R8, R22, R132 ;  /* 0x000000160884723c */ /* 0x000fe20000041884 */
[----:B------:R-:W4:Y:S05]  /*8930*/  LDSM.16.MT88.4 R20, [R219+0x5800] ;  /* 0x00580000db14783b */ /* 0x000f2a0000004200 */
[----:B------:R-:W-:Y:S01]  /*8940*/  MUFU.EX2 R53, R53 ;  /* 0x0000003500357308 */ /* 0x000fe20000000800 */
[----:B-1----:R-:W-:Y:S01]  /*8950*/  F2FP.BF16.PACK_AB R8, R195, R186 ;  /* 0x000000bac308723e */ /* 0x002fe200000010ff */
[----:B------:R-:W-:Y:S01]  /*8960*/  FADD.FTZ R186, R186, R177 ;  /* 0x000000b1baba7221 */ /* 0x000fe20000010000 */
[----:B--2---:R-:W-:Y:S01]  /*8970*/  F2FP.BF16.PACK_AB R9, R191, R188 ;  /* 0x000000bcbf09723e */ /* 0x004fe200000010ff */
[----:B------:R-:W-:Y:S01]  /*8980*/  FADD.FTZ R188, R188, R183 ;  /* 0x000000b7bcbc7221 */ /* 0x000fe20000010000 */
[----:B------:R-:W-:Y:S01]  /*8990*/  F2FP.BF16.PACK_AB R10, R197, R190 ;  /* 0x000000bec50a723e */ /* 0x000fe200000010ff */
[----:B------:R-:W-:Y:S01]  /*89a0*/  FADD.FTZ R195, R195, R186 ;  /* 0x000000bac3c37221 */ /* 0x000fe20000010000 */
[----:B---3--:R-:W-:Y:S01]  /*89b0*/  F2FP.BF16.PACK_AB R11, R192, R187 ;  /* 0x000000bbc00b723e */ /* 0x008fe200000010ff */
[----:B------:R-:W-:Y:S01]  /*89c0*/  MUFU.EX2 R52, R52 ;  /* 0x0000003400347308 */ /* 0x000fe20000000800 */
[----:B------:R-:W-:-:S02]  /*89d0*/  FADD.FTZ R188, R191, R188 ;  /* 0x000000bcbfbc7221 */ /* 0x000fc40000010000 */
[----:B------:R-:W-:Y:S02]  /*89e0*/  FADD.FTZ R190, R190, R195 ;  /* 0x000000c3bebe7221 */ /* 0x000fe40000010000 */
[----:B------:R-:W-:Y:S01]  /*89f0*/  FADD.FTZ R187, R187, R188 ;  /* 0x000000bcbbbb7221 */ /* 0x000fe20000010000 */
[----:B------:R-:W-:Y:S01]  /*8a00*/  HMMA.16816.F32.BF16 R156, R8, R16, R156 ;  /* 0x00000010089c723c */ /* 0x000fe2000004189c */
[----:B------:R-:W-:Y:S01]  /*8a10*/  FADD.FTZ R197, R197, R190 ;  /* 0x000000bec5c57221 */ /* 0x000fe20000010000 */
[----:B------:R-:W-:Y:S01]  /*8a20*/  MUFU.EX2 R31, R31 ;  /* 0x0000001f001f7308 */ /* 0x000fe20000000800 */
[----:B------:R-:W-:-:S05]  /*8a30*/  FADD.FTZ R187, R192, R187 ;  /* 0x000000bbc0bb7221 */ /* 0x000fca0000010000 */
[C---:B------:R-:W-:Y:S02]  /*8a40*/  HMMA.16816.F32.BF16 R152, R8.reuse, R18, R152 ;  /* 0x000000120898723c */ /* 0x040fe40000041898 */
[----:B------:R-:W1:Y:S06]  /*8a50*/  MUFU.EX2 R28, R28 ;  /* 0x0000001c001c7308 */ /* 0x000e6c0000000800 */
[C---:B------:R-:W-:Y:S02]  /*8a60*/  HMMA.16816.F32.BF16 R140, R8.reuse, R12, R140 ;  /* 0x0000000c088c723c */ /* 0x040fe4000004188c */
[----:B------:R-:W-:Y:S06]  /*8a70*/  MUFU.EX2 R76, R76 ;  /* 0x0000004c004c7308 */ /* 0x000fec0000000800 */
[----:B------:R-:W-:Y:S02]  /*8a80*/  HMMA.16816.F32.BF16 R136, R8, R14, R136 ;  /* 0x0000000e0888723c */ /* 0x000fe40000041888 */
[----:B------:R-:W2:Y:S05]  /*8a90*/  MUFU.EX2 R117, R117 ;  /* 0x0000007500757308 */ /* 0x000eaa0000000800 */
[----:B-----5:R-:W-:Y:S01]  /*8aa0*/  F2FP.BF16.PACK_AB R8, R54, R55 ;  /* 0x000000373608723e */ /* 0x020fe200000010ff */
[----:B------:R-:W-:Y:S01]  /*8ab0*/  FADD.FTZ R55, R55, R56 ;  /* 0x0000003837377221 */ /* 0x000fe20000010000 */
[----:B-1----:R-:W-:Y:S01]  /*8ac0*/  F2FP.BF16.PACK_AB R9, R28, R31 ;  /* 0x0000001f1c09723e */ /* 0x002fe200000010ff */
[----:B------:R-:W-:Y:S01]  /*8ad0*/  MUFU.EX2 R182, R182 ;  /* 0x000000b600b67308 */ /* 0x000fe20000000800 */
[----:B------:R-:W-:Y:S01]  /*8ae0*/  F2FP.BF16.PACK_AB R10, R52, R53 ;  /* 0x00000035340a723e */ /* 0x000fe200000010ff */
[----:B------:R-:W-:-:S02]  /*8af0*/  FADD.FTZ R31, R31, R30 ;  /* 0x0000001e1f1f7221 */ /* 0x000fc40000010000 */
[----:B------:R-:W-:Y:S02]  /*8b00*/  FADD.FTZ R54, R54, R55 ;  /* 0x0000003736367221 */ /* 0x000fe40000010000 */
[----:B------:R-:W-:Y:S02]  /*8b10*/  FADD.FTZ R31, R28, R31 ;  /* 0x0000001f1c1f7221 */ /* 0x000fe40000010000 */
[----:B------:R-:W1:Y:S01]  /*8b20*/  MUFU.EX2 R185, R185 ;  /* 0x000000b900b97308 */ /* 0x000e620000000800 */
[----:B--2---:R-:W-:Y:S01]  /*8b30*/  F2FP.BF16.PACK_AB R11, R117, R76 ;  /* 0x0000004c750b723e */ /* 0x004fe200000010ff */
[----:B------:R-:W-:Y:S02]  /*8b40*/  FADD.FTZ R53, R53, R54 ;  /* 0x0000003635357221 */ /* 0x000fe40000010000 */
[----:B------:R-:W-:Y:S02]  /*8b50*/  FADD.FTZ R76, R76, R31 ;  /* 0x0000001f4c4c7221 */ /* 0x000fe40000010000 */
[----:B------:R-:W-:-:S02]  /*8b60*/  FADD.FTZ R52, R52, R53 ;  /* 0x0000003534347221 */ /* 0x000fc40000010000 */
[----:B------:R-:W-:Y:S01]  /*8b70*/  MUFU.EX2 R174, R174 ;  /* 0x000000ae00ae7308 */ /* 0x000fe20000000800 */
[----:B------:R-:W-:Y:S01]  /*8b80*/  HMMA.16816.F32.BF16 R160, R8, R16, R160 ;  /* 0x0000001008a0723c */ /* 0x000fe200000418a0 */
[----:B------:R-:W-:-:S06]  /*8b90*/  FADD.FTZ R117, R117, R76 ;  /* 0x0000004c75757221 */ /* 0x000fcc0000010000 */
[----:B------:R-:W2:Y:S01]  /*8ba0*/  MUFU.EX2 R193, R193 ;  /* 0x000000c100c17308 */ /* 0x000ea20000000800 */
[C---:B------:R-:W-:Y:S01]  /*8bb0*/  HMMA.16816.F32.BF16 R148, R8.reuse, R18, R148 ;  /* 0x000000120894723c */ /* 0x040fe20000041894 */
[----:B------:R-:W3:Y:S06]  /*8bc0*/  LDSM.16.MT88.4 R16, [R220+0x5c00] ;  /* 0x005c0000dc10783b */ /* 0x000eec0000004200 */
[----:B------:R-:W-:Y:S01]  /*8bd0*/  MUFU.EX2 R172, R172 ;  /* 0x000000ac00ac7308 */ /* 0x000fe20000000800 */
[C---:B------:R-:W-:Y:S07]  /*8be0*/  HMMA.16816.F32.BF16 R144, R8.reuse, R12, R144 ;  /* 0x0000000c0890723c */ /* 0x040fee0000041890 */
[----:B------:R-:W5:Y:S01]  /*8bf0*/  MUFU.EX2 R171, R171 ;  /* 0x000000ab00ab7308 */ /* 0x000f620000000800 */
[----:B------:R-:W-:Y:S01]  /*8c00*/  HMMA.16816.F32.BF16 R132, R8, R14, R132 ;  /* 0x0000000e0884723c */ /* 0x000fe20000041884 */
[----:B------:R-:W3:Y:S06]  /*8c10*/  LDSM.16.MT88.4 R12, [R219+0x5c00] ;  /* 0x005c0000db0c783b */ /* 0x000eec0000004200 */
[----:B------:R-:W-:Y:S01]  /*8c20*/  MUFU.EX2 R169, R169 ;  /* 0x000000a900a97308 */ /* 0x000fe20000000800 */
[----:B-1----:R-:W-:Y:S01]  /*8c30*/  F2FP.BF16.PACK_AB R8, R185, R182 ;  /* 0x000000b6b908723e */ /* 0x002fe200000010ff */
[----:B------:R-:W-:Y:S01]  /*8c40*/  FADD.FTZ R182, R182, R197 ;  /* 0x000000c5b6b67221 */ /* 0x000fe20000010000 */
[----:B--2---:R-:W-:-:S03]  /*8c50*/  F2FP.BF16.PACK_AB R10, R193, R174 ;  /* 0x000000aec10a723e */ /* 0x004fc600000010ff */
[----:B------:R-:W-:Y:S02]  /*8c60*/  FADD.FTZ R185, R185, R182 ;  /* 0x000000b6b9b97221 */ /* 0x000fe40000010000 */
[----:B------:R-:W1:Y:S01]  /*8c70*/  MUFU.EX2 R178, R178 ;  /* 0x000000b200b27308 */ /* 0x000e620000000800 */
[----:B-----5:R-:W-:Y:S01]  /*8c80*/  F2FP.BF16.PACK_AB R9, R171, R172 ;  /* 0x000000acab09723e */ /* 0x020fe200000010ff */
[----:B------:R-:W-:Y:S02]  /*8c90*/  FADD.FTZ R174, R174, R185 ;  /* 0x000000b9aeae7221 */ /* 0x000fe40000010000 */
[----:B------:R-:W-:Y:S02]  /*8ca0*/  FADD.FTZ R172, R172, R187 ;  /* 0x000000bbacac7221 */ /* 0x000fe40000010000 */
[----:B------:R-:W-:Y:S02]  /*8cb0*/  FADD.FTZ R193, R193, R174 ;  /* 0x000000aec1c17221 */ /* 0x000fe40000010000 */
[----:B------:R-:W-:Y:S01]  /*8cc0*/  MUFU.EX2 R51, R51 ;  /* 0x0000003300337308 */ /* 0x000fe20000000800 */
[----:B------:R-:W-:-:S07]  /*8cd0*/  FADD.FTZ R172, R171, R172 ;  /* 0x000000acabac7221 */ /* 0x000fce0000010000 */
[----:B------:R-:W2:Y:S01]  /*8ce0*/  MUFU.EX2 R50, R50 ;  /* 0x0000003200327308 */ /* 0x000ea20000000800 */
[----:B-1----:R-:W-:Y:S01]  /*8cf0*/  F2FP.BF16.PACK_AB R11, R178, R169 ;  /* 0x000000a9b20b723e */ /* 0x002fe200000010ff */
[----:B------:R-:W-:-:S04]  /*8d00*/  FADD.FTZ R169, R169, R172 ;  /* 0x000000aca9a97221 */ /* 0x000fc80000010000 */
[----:B------:R-:W-:Y:S02]  /*8d10*/  FADD.FTZ R169, R178, R169 ;  /* 0x000000a9b2a97221 */ /* 0x000fe40000010000 */
[----:B------:R-:W-:Y:S01]  /*8d20*/  MUFU.EX2 R49, R49 ;  /* 0x0000003100317308 */ /* 0x000fe20000000800 */
[C---:B----4-:R-:W-:Y:S07]  /*8d30*/  HMMA.16816.F32.BF16 R156, R8.reuse, R24, R156 ;  /* 0x00000018089c723c */ /* 0x050fee000004189c */
[----:B------:R-:W1:Y:S01]  /*8d40*/  MUFU.EX2 R48, R48 ;  /* 0x0000003000307308 */ /* 0x000e620000000800 */
[C---:B------:R-:W-:Y:S07]  /*8d50*/  HMMA.16816.F32.BF16 R152, R8.reuse, R26, R152 ;  /* 0x0000001a0898723c */ /* 0x040fee0000041898 */
[----:B------:R-:W-:Y:S01]  /*8d60*/  MUFU.EX2 R166, R166 ;  /* 0x000000a600a67308 */ /* 0x000fe20000000800 */
[C---:B------:R-:W-:Y:S07]  /*8d70*/  HMMA.16816.F32.BF16 R140, R8.reuse, R20, R140 ;  /* 0x00000014088c723c */ /* 0x040fee000004188c */
[----:B------:R-:W4:Y:S01]  /*8d80*/  MUFU.EX2 R189, R189 ;  /* 0x000000bd00bd7308 */ /* 0x000f220000000800 */
[----:B------:R-:W-:Y:S07]  /*8d90*/  HMMA.16816.F32.BF16 R136, R8, R22, R136 ;  /* 0x000000160888723c */ /* 0x000fee0000041888 */
[----:B------:R-:W-:Y:S01]  /*8da0*/  MUFU.EX2 R181, R181 ;  /* 0x000000b500b57308 */ /* 0x000fe20000000800 */
[----:B--2---:R-:W-:Y:S01]  /*8db0*/  F2FP.BF16.PACK_AB R8, R50, R51 ;  /* 0x000000333208723e */ /* 0x004fe200000010ff */
[----:B------:R-:W-:Y:S01]  /*8dc0*/  FADD.FTZ R51, R51, R52 ;  /* 0x0000003433337221 */ /* 0x000fe20000010000 */
[----:B-1----:R-:W-:-:S03]  /*8dd0*/  F2FP.BF16.PACK_AB R10, R48, R49 ;  /* 0x00000031300a723e */ /* 0x002fc600000010ff */
[----:B------:R-:W-:Y:S02]  /*8de0*/  FADD.FTZ R50, R50, R51 ;  /* 0x0000003332327221 */ /* 0x000fe40000010000 */
[----:B------:R-:W1:Y:S01]  /*8df0*/  MUFU.EX2 R194, R194 ;  /* 0x000000c200c27308 */ /* 0x000e620000000800 */
[----:B----4-:R-:W-:Y:S01]  /*8e00*/  F2FP.BF16.PACK_AB R9, R189, R166 ;  /* 0x000000a6bd09723e */ /* 0x010fe200000010ff */
[----:B------:R-:W-:Y:S02]  /*8e10*/  FADD.FTZ R166, R166, R117 ;  /* 0x00000075a6a67221 */ /* 0x000fe40000010000 */
[----:B------:R-:W-:Y:S02]  /*8e20*/  FADD.FTZ R49, R49, R50 ;  /* 0x0000003231317221 */ /* 0x000fe40000010000 */
[----:B------:R-:W-:Y:S02]  /*8e30*/  FADD.FTZ R166, R189, R166 ;  /* 0x000000a6bda67221 */ /* 0x000fe40000010000 */
[----:B------:R-:W-:Y:S01]  /*8e40*/  MUFU.EX2 R130, R130 ;  /* 0x0000008200827308 */ /* 0x000fe20000000800 */
[----:B------:R-:W-:Y:S01]  /*8e50*/  FADD.FTZ R48, R48, R49 ;  /* 0x0000003130307221 */ /* 0x000fe20000010000 */
[----:B-1----:R-:W-:-:S06]  /*8e60*/  F2FP.BF16.PACK_AB R11, R194, R181 ;  /* 0x000000b5c20b723e */ /* 0x002fcc00000010ff */
[----:B------:R-:W1:Y:S01]  /*8e70*/  MUFU.EX2 R131, R131 ;  /* 0x0000008300837308 */ /* 0x000e620000000800 */
[----:B------:R-:W-:-:S04]  /*8e80*/  FADD.FTZ R181, R181, R166 ;  /* 0x000000a6b5b57221 */ /* 0x000fc80000010000 */
[----:B------:R-:W-:Y:S01]  /*8e90*/  FADD.FTZ R181, R194, R181 ;  /* 0x000000b5c2b57221 */ /* 0x000fe20000010000 */
[C---:B------:R-:W-:Y:S02]  /*8ea0*/  HMMA.16816.F32.BF16 R160, R8.reuse, R24, R160 ;  /* 0x0000001808a0723c */ /* 0x040fe400000418a0 */
[----:B------:R-:W-:Y:S05]  /*8eb0*/  MUFU.EX2 R124, R124 ;  /* 0x0000007c007c7308 */ /* 0x000fea0000000800 */
[--C-:B------:R-:W-:Y:S01]  /*8ec0*/  FFMA.FTZ R24, R115, c[0x0][0x23c], -R116.reuse ;  /* 0x00008f0073187a23 */ /* 0x100fe20000010874 */
[C---:B------:R-:W-:Y:S01]  /*8ed0*/  HMMA.16816.F32.BF16 R144, R8.reuse, R20, R144 ;  /* 0x000000140890723c */ /* 0x040fe20000041890 */
[----:B------:R-:W-:Y:S01]  /*8ee0*/  FFMA.FTZ R25, R113, c[0x0][0x23c], -R116 ;  /* 0x00008f0071197a23 */ /* 0x000fe20000010874 */
[----:B------:R-:W2:Y:S06]  /*8ef0*/  MUFU.EX2 R125, R125 ;  /* 0x0000007d007d7308 */ /* 0x000eac0000000800 */
[C---:B------:R-:W-:Y:S02]  /*8f00*/  HMMA.16816.F32.BF16 R148, R8.reuse, R26, R148 ;  /* 0x0000001a0894723c */ /* 0x040fe40000041894 */
[----:B------:R-:W-:Y:S06]  /*8f10*/  MUFU.EX2 R122, R122 ;  /* 0x0000007a007a7308 */ /* 0x000fec0000000800 */
[----:B------:R-:W-:Y:S02]  /*8f20*/  HMMA.16816.F32.BF16 R132, R8, R22, R132 ;  /* 0x000000160884723c */ /* 0x000fe40000041884 */
[----:B------:R-:W4:Y:S05]  /*8f30*/  MUFU.EX2 R119, R119 ;  /* 0x0000007700777308 */ /* 0x000f2a0000000800 */
[----:B-1----:R-:W-:Y:S01]  /*8f40*/  F2FP.BF16.PACK_AB R8, R131, R130 ;  /* 0x000000828308723e */ /* 0x002fe200000010ff */
[----:B------:R-:W-:Y:S01]  /*8f50*/  FADD.FTZ R130, R130, R193 ;  /* 0x000000c182827221 */ /* 0x000fe20000010000 */
[----:B--2---:R-:W-:Y:S01]  /*8f60*/  F2FP.BF16.PACK_AB R10, R125, R124 ;  /* 0x0000007c7d0a723e */ /* 0x004fe200000010ff */
[----:B------:R-:W-:Y:S02]  /*8f70*/  MUFU.EX2 R24, R24 ;  /* 0x0000001800187308 */ /* 0x000fe40000000800 */
[----:B------:R-:W-:-:S04]  /*8f80*/  FADD.FTZ R131, R131, R130 ;  /* 0x0000008283837221 */ /* 0x000fc80000010000 */
[----:B------:R-:W-:Y:S02]  /*8f90*/  FADD.FTZ R124, R124, R131 ;  /* 0x000000837c7c7221 */ /* 0x000fe40000010000 */
[----:B------:R-:W1:Y:S01]  /*8fa0*/  MUFU.EX2 R25, R25 ;  /* 0x0000001900197308 */ /* 0x000e620000000800 */
[----:B----4-:R-:W-:Y:S01]  /*8fb0*/  F2FP.BF16.PACK_AB R9, R119, R122 ;  /* 0x0000007a7709723e */ /* 0x010fe200000010ff */
[----:B------:R-:W-:Y:S02]  /*8fc0*/  FADD.FTZ R5, R125, R124 ;  /* 0x0000007c7d057221 */ /* 0x000fe40000010000 */
[----:B------:R-:W-:-:S04]  /*8fd0*/  FADD.FTZ R122, R122, R169 ;  /* 0x000000a97a7a7221 */ /* 0x000fc80000010000 */
[----:B------:R-:W-:Y:S01]  /*8fe0*/  MUFU.EX2 R47, R47 ;  /* 0x0000002f002f7308 */ /* 0x000fe20000000800 */
[----:B------:R-:W-:-:S07]  /*8ff0*/  FADD.FTZ R119, R119, R122 ;  /* 0x0000007a77777221 */ /* 0x000fce0000010000 */
[----:B------:R-:W2:Y:S01]  /*9000*/  MUFU.EX2 R46, R46 ;  /* 0x0000002e002e7308 */ /* 0x000ea20000000800 */
[----:B-1----:R-:W-:Y:S01]  /*9010*/  F2FP.BF16.PACK_AB R11, R25, R24 ;  /* 0x00000018190b723e */ /* 0x002fe200000010ff */
[----:B------:R-:W-:-:S04]  /*9020*/  FADD.FTZ R24, R24, R119 ;  /* 0x0000007718187221 */ /* 0x000fc80000010000 */
[----:B------:R-:W-:Y:S02]  /*9030*/  FADD.FTZ R252, R25, R24 ;  /* 0x0000001819fc7221 */ /* 0x000fe40000010000 */
[----:B------:R-:W-:Y:S01]  /*9040*/  MUFU.EX2 R20, R111 ;  /* 0x0000006f00147308 */ /* 0x000fe20000000800 */
[C---:B---3--:R-:W-:Y:S07]  /*9050*/  HMMA.16816.F32.BF16 R156, R8.reuse, R16, R156 ;  /* 0x00000010089c723c */ /* 0x048fee000004189c */
[----:B------:R-:W1:Y:S01]  /*9060*/  MUFU.EX2 R21, R110 ;  /* 0x0000006e00157308 */ /* 0x000e620000000800 */
[C---:B------:R-:W-:Y:S07]  /*9070*/  HMMA.16816.F32.BF16 R152, R8.reuse, R18, R152 ;  /* 0x000000120898723c */ /* 0x040fee0000041898 */
[----:B------:R-:W-:Y:S01]  /*9080*/  MUFU.EX2 R45, R45 ;  /* 0x0000002d002d7308 */ /* 0x000fe20000000800 */
[C---:B------:R-:W-:Y:S07]  /*9090*/  HMMA.16816.F32.BF16 R140, R8.reuse, R12, R140 ;  /* 0x0000000c088c723c */ /* 0x040fee000004188c */
[----:B------:R-:W3:Y:S01]  /*90a0*/  MUFU.EX2 R44, R44 ;  /* 0x0000002c002c7308 */ /* 0x000ee20000000800 */
[----:B------:R-:W-:Y:S07]  /*90b0*/  HMMA.16816.F32.BF16 R136, R8, R14, R136 ;  /* 0x0000000e0888723c */ /* 0x000fee0000041888 */
[----:B------:R-:W-:Y:S01]  /*90c0*/  MUFU.EX2 R22, R109 ;  /* 0x0000006d00167308 */ /* 0x000fe20000000800 */
[----:B--2---:R-:W-:Y:S01]  /*90d0*/  F2FP.BF16.PACK_AB R8, R46, R47 ;  /* 0x0000002f2e08723e */ /* 0x004fe200000010ff */
[----:B------:R-:W-:Y:S01]  /*90e0*/  FADD.FTZ R47, R47, R48 ;  /* 0x000000302f2f7221 */ /* 0x000fe20000010000 */
[----:B-1----:R-:W-:Y:S01]  /*90f0*/  F2FP.BF16.PACK_AB R9, R21, R20 ;  /* 0x000000141509723e */ /* 0x002fe200000010ff */
[----:B------:R-:W-:-:S02]  /*9100*/  FADD.FTZ R20, R20, R181 ;  /* 0x000000b514147221 */ /* 0x000fc40000010000 */
[----:B------:R-:W-:Y:S02]  /*9110*/  FADD.FTZ R46, R46, R47 ;  /* 0x0000002f2e2e7221 */ /* 0x000fe40000010000 */
[----:B------:R-:W1:Y:S01]  /*9120*/  MUFU.EX2 R23, R108 ;  /* 0x0000006c00177308 */ /* 0x000e620000000800 */
[----:B---3--:R-:W-:Y:S01]  /*9130*/  F2FP.BF16.PACK_AB R10, R44, R45 ;  /* 0x0000002d2c0a723e */ /* 0x008fe200000010ff */
[----:B------:R-:W-:Y:S02]  /*9140*/  FADD.FTZ R21, R21, R20 ;  /* 0x0000001415157221 */ /* 0x000fe40000010000 */
[----:B------:R-:W-:Y:S01]  /*9150*/  FADD.FTZ R45, R45, R46 ;  /* 0x0000002e2d2d7221 */ /* 0x000fe20000010000 */
[----:B-1----:R-:W-:Y:S01]  /*9160*/  F2FP.BF16.PACK_AB R11, R23, R22 ;  /* 0x00000016170b723e */ /* 0x002fe200000010ff */
[----:B------:R-:W-:-:S06]  /*9170*/  FADD.FTZ R22, R22, R21 ;  /* 0x0000001516167221 */ /* 0x000fcc0000010000 */
[C---:B------:R-:W-:Y:S08]  /*9180*/  HMMA.16816.F32.BF16 R160, R8.reuse, R16, R160 ;  /* 0x0000001008a0723c */ /* 0x040ff000000418a0 */
[C---:B------:R-:W-:Y:S08]  /*9190*/  HMMA.16816.F32.BF16 R148, R8.reuse, R18, R148 ;  /* 0x000000120894723c */ /* 0x040ff00000041894 */
[C---:B------:R-:W-:Y:S08]  /*91a0*/  HMMA.16816.F32.BF16 R144, R8.reuse, R12, R144 ;  /* 0x0000000c0890723c */ /* 0x040ff00000041890 */
[----:B------:R-:W-:Y:S07]  /*91b0*/  HMMA.16816.F32.BF16 R132, R8, R14, R132 ;  /* 0x0000000e0884723c */ /* 0x000fee0000041884 */
[----:B------:R-:W-:-:S02]  /*91c0*/  FADD.FTZ R9, R44, R45 ;  /* 0x0000002d2c097221 */ /* 0x000fc40000010000 */
[----:B------:R-:W-:-:S03]  /*91d0*/  FADD.FTZ R8, R23, R22 ;  /* 0x0000001617087221 */ /* 0x000fc60000010000 */
[----:B------:R1:W-:Y:S04]  /*91e0*/  STL [R1+0x8], R9 ;  /* 0x0000080901007387 */ /* 0x0003e80000100800 */
[----:B------:R1:W-:Y:S04]  /*91f0*/  STL [R1+0x4], R8 ;  /* 0x0000040801007387 */ /* 0x0003e80000100800 */
[----:B------:R1:W-:Y:S01]  /*9200*/  STL [R1], R5 ;  /* 0x0000000501007387 */ /* 0x0003e20000100800 */
[----:B------:R-:W-:Y:S05]  /*9210*/  @!P0 BRA `(.L_x_708) ;  /* 0x0000609000008947 */ /* 0x000fea0003800000 */
[----:B------:R-:W-:Y:S01]  /*9220*/  ISETP.GE.AND P0, PT, R248, c[0x0][0x220], PT ;  /* 0x00008800f8007a0c */ /* 0x000fe20003f06270 */
[----:B------:R-:W-:Y:S01]  /*9230*/  IMAD R29, R29, -0x2, R176 ;  /* 0xfffffffe1d1d7824 */ /* 0x000fe200078e02b0 */
[----:B------:R-:W-:Y:S01]  /*9240*/  MOV R234, c[0x0][0x1a4] ;  /* 0x0000690000ea7a02 */ /* 0x000fe20000000f00 */
[----:B------:R-:W-:Y:S01]  /*9250*/  ULDC.64 UR4, c[0x0][0x1a0] ;  /* 0x0000680000047ab9 */ /* 0x000fe20000000a00 */
[----:B------:R-:W-:Y:S01]  /*9260*/  LEA.HI.SX32 R247, R4, 0xfffffffe, 0x19 ;  /* 0xfffffffe04f77811 */ /* 0x000fe200078fcaff */
[----:B------:R-:W-:Y:S01]  /*9270*/  IMAD.MOV.U32 R167, RZ, RZ, R36 ;  /* 0x000000ffffa77224 */ /* 0x000fe200078e0024 */
[----:B------:R-:W-:Y:S01]  /*9280*/  IADD3 R246, R6, R29, -R7 ;  /* 0x0000001d06f67210 */ /* 0x000fe20007ffe807 */
[----:B------:R-:W-:Y:S01]  /*9290*/  IMAD.MOV.U32 R166, RZ, RZ, R37 ;  /* 0x000000ffffa67224 */ /* 0x000fe200078e0025 */
[----:B------:R-:W-:Y:S01]  /*92a0*/  MOV R165, R2 ;  /* 0x0000000200a57202 */ /* 0x000fe20000000f00 */
[----:B------:R-:W-:Y:S01]  /*92b0*/  IMAD.MOV.U32 R164, RZ, RZ, R3 ;  /* 0x000000ffffa47224 */ /* 0x000fe200078e0003 */
[----:B------:R-:W-:Y:S01]  /*92c0*/  MOV R244, c[0x0][0x1a4] ;  /* 0x0000690000f47a02 */ /* 0x000fe20000000f00 */
[----:B------:R-:W-:Y:S01]  /*92d0*/  IMAD.MOV.U32 R245, RZ, RZ, c[0x0][0x1a0] ;  /* 0x00006800fff57624 */ /* 0x000fe200078e00ff */
[----:B------:R-:W-:Y:S01]  /*92e0*/  MOV R240, c[0x0][0x1a0] ;  /* 0x0000680000f07a02 */ /* 0x000fe20000000f00 */
[----:B------:R-:W-:Y:S01]  /*92f0*/  @!P0 IMAD R234, R234, 0x60, RZ ;  /* 0x00000060eaea8824 */ /* 0x000fe200078e02ff */
[----:B------:R-:W-:-:S02]  /*9300*/  USHF.L.U64.HI UR5, UR4, 0x5, UR5 ;  /* 0x0000000504057899 */ /* 0x000fc40008010205 */
[----:B------:R-:W-:Y:S01]  /*9310*/  USHF.L.U32 UR4, UR4, 0x5, URZ ;  /* 0x0000000504047899 */ /* 0x000fe2000800063f */
[----:B------:R-:W-:Y:S05]  /*9320*/  BRA `(.L_x_709) ;  /* 0x0000033000007947 */ /* 0x000fea0003800000 */
.L_x_711:
[----:B------:R1:W-:Y:S01]  /*9330*/  @P0 STS [R230+0x2000], RZ ;  /* 0x002000ffe6000388 */ /* 0x0003e20000000800 */
[----:B------:R-:W-:Y:S01]  /*9340*/  IADD3 R56, R247, -0x1, RZ ;  /* 0xfffffffff7387810 */ /* 0x000fe20007ffe0ff */
[----:B------:R-:W-:Y:S02]  /*9350*/  @!P0 IMAD.MOV.U32 R63, RZ, RZ, c[0x0][0x198] ;  /* 0x00006600ff3f8624 */ /* 0x000fe400078e00ff */
[----:B------:R1:W-:Y:S01]  /*9360*/  @P0 STS [R230+0x2004], RZ ;  /* 0x002004ffe6000388 */ /* 0x0003e20000000800 */
[----:B------:R-:W-:Y:S01]  /*9370*/  SHF.R.S32.HI R57, RZ, 0x1f, R56 ;  /* 0x0000001fff397819 */ /* 0x000fe20000011438 */
[----:B------:R-:W-:Y:S02]  /*9380*/  IMAD.WIDE.U32 R58, R56, c[0x0][0x198], RZ ;  /* 0x00006600383a7a25 */ /* 0x000fe400078e00ff */
[----:B------:R1:W-:Y:S02]  /*9390*/  @P0 STS.64 [R230+0x2008], RZ ;  /* 0x002008ffe6000388 */ /* 0x0003e40000000a00 */
[----:B------:R-:W-:Y:S01]  /*93a0*/  IMAD R57, R57, c[0x0][0x198], RZ ;  /* 0x0000660039397a24 */ /* 0x000fe200078e02ff */
[----:B------:R-:W-:Y:S01]  /*93b0*/  LEA R116, P3, R58, R238, 0x7 ;  /* 0x000000ee3a747211 */ /* 0x000fe200078638ff */
[----:B------:R-:W-:Y:S02]  /*93c0*/  @!P0 IMAD.MOV.U32 R60, RZ, RZ, c[0x0][0x19c] ;  /* 0x00006700ff3c8624 */ /* 0x000fe400078e00ff */
[----:B------:R-:W-:Y:S01]  /*93d0*/  IMAD R57, R56, c[0x0][0x19c], R57 ;  /* 0x0000670038397a24 */ /* 0x000fe200078e0239 */
[----:B------:R-:W-:Y:S01]  /*93e0*/  @!P0 LEA R120, P5, R116, c[0x0][0x168], 0x1 ;  /* 0x00005a0074788a11 */ /* 0x000fe200078a08ff */
[----:B------:R-:W-:Y:S01]  /*93f0*/  @!P0 IMAD.MOV.U32 R56, RZ, RZ, c[0x0][0x19c] ;  /* 0x00006700ff388624 */ /* 0x000fe200078e00ff */
[-C--:B------:R-:W-:Y:S01]  /*9400*/  @!P0 LEA R61, P2, R63, R116.reuse, 0x6 ;  /* 0x000000743f3d8211 */ /* 0x080fe200078430ff */
[----:B------:R-:W-:Y:S01]  /*9410*/  IMAD.IADD R57, R59, 0x1, R57 ;  /* 0x000000013b397824 */ /* 0x000fe200078e0239 */
[----:B------:R-:W-:Y:S01]  /*9420*/  @!P0 IADD3 R59, P4, R228, R116, RZ ;  /* 0x00000074e43b8210 */ /* 0x000fe20007f9e0ff */
[----:B------:R-:W-:Y:S03]  /*9430*/  @!P0 IMAD R56, R56, 0x60, RZ ;  /* 0x0000006038388824 */ /* 0x000fe600078e02ff */
[----:B------:R-:W-:Y:S01]  /*9440*/  LEA.HI.X R117, R58, R243, R57, 0x7, P3 ;  /* 0x000000f33a757211 */ /* 0x000fe200018f3c39 */
[----:B------:R-:W-:Y:S01]  /*9450*/  @!P0 IMAD.MOV.U32 R57, RZ, RZ, c[0x0][0x198] ;  /* 0x00006600ff398624 */ /* 0x000fe200078e00ff */
[----:B------:R-:W-:Y:S02]  /*9460*/  @!P0 LEA R118, P3, R59, c[0x0][0x168], 0x1 ;  /* 0x00005a003b768a11 */ /* 0x000fe400078608ff */
[--C-:B------:R-:W-:Y:S01]  /*9470*/  @!P0 LEA.HI.X R121, R116, c[0x0][0x16c], R117.reuse, 0x1, P5 ;  /* 0x00005b0074798a11 */ /* 0x100fe200028f0c75 */
[--C-:B------:R-:W-:Y:S01]  /*9480*/  @!P0 IMAD.X R58, R227, 0x1, R117.reuse, P4 ;  /* 0x00000001e33a8824 */ /* 0x100fe200020e0675 */
[----:B------:R-:W-:Y:S01]  /*9490*/  @!P0 LEA.HI.X R60, R63, R117, R60, 0x6, P2 ;  /* 0x000000753f3c8211 */ /* 0x000fe200010f343c */
[----:B------:R-:W-:Y:S01]  /*94a0*/  @!P0 IMAD.WIDE.U32 R116, R57, 0x60, R116 ;  /* 0x0000006039748825 */ /* 0x000fe200078e0074 */
[----:B------:R-:W-:Y:S01]  /*94b0*/  @!P0 LEA R62, P2, R61, c[0x0][0x168], 0x1 ;  /* 0x00005a003d3e8a11 */ /* 0x000fe200078408ff */
[----:B------:R-:W-:Y:S01]  /*94c0*/  @!PT LDS RZ, [RZ] ;  /* 0x00000000fffff984 */ /* 0x000fe20000000800 */
[----:B------:R-:W-:Y:S01]  /*94d0*/  @!PT LDS RZ, [RZ] ;  /* 0x00000000fffff984 */ /* 0x000fe20000000800 */
[----:B------:R-:W-:Y:S01]  /*94e0*/  @!PT LDS RZ, [RZ] ;  /* 0x00000000fffff984 */ /* 0x000fe20000000800 */
[----:B------:R1:W-:Y:S01]  /*94f0*/  @!P0 LDGSTS.E.BYPASS.LTC128B.128 [R230+0x2000], [R120.64] ;  /* 0x0200000078e68fae */ /* 0x0003e2000b901d46 */
[----:B------:R-:W-:Y:S01]  /*9500*/  @!P0 LEA.HI.X R119, R59, c[0x0][0x16c], R58, 0x1, P3 ;  /* 0x00005b003b778a11 */ /* 0x000fe200018f0c3a */
[----:B------:R-:W-:Y:S01]  /*9510*/  @!P0 IMAD.IADD R57, R56, 0x1, R117 ;  /* 0x0000000138398824 */ /* 0x000fe200078e0275 */
[----:B------:R-:W-:Y:S01]  /*9520*/  @!P0 LEA.HI.X R63, R61, c[0x0][0x16c], R60, 0x1, P2 ;  /* 0x00005b003d3f8a11 */ /* 0x000fe200010f0c3c */
[----:B------:R1:W-:Y:S01]  /*9530*/  @P0 STS.128 [R230+0x2800], RZ ;  /* 0x002800ffe6000388 */ /* 0x0003e20000000c00 */
[C---:B------:R-:W-:Y:S03]  /*9540*/  @!P0 LEA R58, P2, R116.reuse, c[0x0][0x168], 0x1 ;  /* 0x00005a00743a8a11 */ /* 0x040fe600078408ff */
[----:B------:R-:W-:Y:S01]  /*9550*/  @!PT LDS RZ, [RZ] ;  /* 0x00000000fffff984 */ /* 0x000fe20000000800 */
[----:B------:R-:W-:Y:S01]  /*9560*/  @!PT LDS RZ, [RZ] ;  /* 0x00000000fffff984 */ /* 0x000fe20000000800 */
[----:B------:R-:W-:Y:S01]  /*9570*/  @!PT LDS RZ, [RZ] ;  /* 0x00000000fffff984 */ /* 0x000fe20000000800 */
[----:B------:R1:W-:Y:S01]  /*9580*/  @!P0 LDGSTS.E.BYPASS.LTC128B.128 [R230+0x2800], [R118.64] ;  /* 0x0280000076e68fae */ /* 0x0003e2000b901d46 */
[----:B------:R-:W-:Y:S03]  /*9590*/  @!P0 LEA.HI.X R59, R116, c[0x0][0x16c], R57, 0x1, P2 ;  /* 0x00005b00743b8a11 */ /* 0x000fe600010f0c39 */
        /* <DEDUP_REMOVED lines=12> */
.L_x_709:
[----:B------:R-:W-:Y:S04]  /*9660*/  DEPBAR.LE SB0, 0x0 ;  /* 0x000080000000791a */ /* 0x000fe80000000000 */
[----:B------:R-:W-:Y:S01]  /*9670*/  BAR.SYNC.DEFER_BLOCKING 0x0 ;  /* 0x0000000000007b1d */ /* 0x000fe20000010000 */
[C---:B------:R-:W-:Y:S01]  /*9680*/  IMAD.WIDE.U32 R56, R247.reuse, c[0x0][0x1a0], RZ ;  /* 0x00006800f7387a25 */ /* 0x040fe200078e00ff */
[----:B------:R-:W-:Y:S04]  /*9690*/  SHF.R.S32.HI R2, RZ, 0x1f, R247 ;  /* 0x0000001fff027819 */ /* 0x000fe800000114f7 */
[----:B------:R-:W-:Y:S01]  /*96a0*/  LEA R64, P2, R56, R236, 0x7 ;  /* 0x000000ec38407211 */ /* 0x000fe200078438ff */
[----:B------:R-:W-:Y:S03]  /*96b0*/  IMAD R2, R2, c[0x0][0x1a0], RZ ;  /* 0x0000680002027a24 */ /* 0x000fe600078e02ff */
[C---:B------:R-:W-:Y:S01]  /*96c0*/  @!P0 LEA R62, P4, R64.reuse, c[0x0][0x170], 0x1 ;  /* 0x00005c00403e8a11 */ /* 0x040fe200078808ff */
[----:B------:R-:W-:Y:S01]  /*96d0*/  IMAD R2, R247, c[0x0][0x1a4], R2 ;  /* 0x00006900f7027a24 */ /* 0x000fe200078e0202 */
[----:B------:R-:W-:Y:S04]  /*96e0*/  @!P0 IADD3 R3, P1, R64, UR4, RZ ;  /* 0x0000000440038c10 */ /* 0x000fe8000ff3e0ff */
[----:B------:R-:W-:Y:S02]  /*96f0*/  @!P0 LEA R60, P3, R3, c[0x0][0x170], 0x1 ;  /* 0x00005c00033c8a11 */ /* 0x000fe400078608ff */
[----:B------:R-:W-:Y:S04]  /*9700*/  IADD3 R2, R57, R2, RZ ;  /* 0x0000000239027210 */ /* 0x000fe80007ffe0ff */
[----:B------:R-:W-:Y:S01]  /*9710*/  LEA.HI.X R65, R56, R225, R2, 0x7, P2 ;  /* 0x000000e138417211 */ /* 0x000fe200010f3c02 */
[----:B------:R-:W-:Y:S01]  /*9720*/  @P0 STS.64 [R230+0x4008], RZ ;  /* 0x004008ffe6000388 */ /* 0x000fe20000000a00 */
[----:B------:R-:W-:Y:S02]  /*9730*/  @!P0 LEA R57, P2, R245, R64, 0x6 ;  /* 0x00000040f5398211 */ /* 0x000fe400078430ff */
[--C-:B------:R-:W-:Y:S02]  /*9740*/  @!P0 LEA.HI.X R63, R64, c[0x0][0x174], R65.reuse, 0x1, P4 ;  /* 0x00005d00403f8a11 */ /* 0x100fe400020f0c41 */
[----:B------:R-:W-:Y:S01]  /*9750*/  @!P0 IADD3.X R2, R65, UR5, RZ, P1, !PT ;  /* 0x0000000541028c10 */ /* 0x000fe20008ffe4ff */
[----:B------:R-:W-:Y:S01]  /*9760*/  @P0 STS [R230+0x4000], RZ ;  /* 0x004000ffe6000388 */ /* 0x000fe20000000800 */
[----:B------:R-:W-:Y:S02]  /*9770*/  @!P0 LEA R58, P1, R57, c[0x0][0x170], 0x1 ;  /* 0x00005c00393a8a11 */ /* 0x000fe400078208ff */
[----:B------:R-:W-:Y:S01]  /*9780*/  @!P0 LEA.HI.X R61, R3, c[0x0][0x174], R2, 0x1, P3 ;  /* 0x00005d00033d8a11 */ /* 0x000fe200018f0c02 */
[----:B------:R-:W-:Y:S01]  /*9790*/  @P0 STS [R230+0x4004], RZ ;  /* 0x004004ffe6000388 */ /* 0x000fe20000000800 */
[----:B------:R-:W-:Y:S01]  /*97a0*/  @!P0 LEA.HI.X R56, R245, R65, R244, 0x6, P2 ;  /* 0x00000041f5388211 */ /* 0x000fe200010f34f4 */
[----:B------:R-:W-:Y:S02]  /*97b0*/  @!P0 IMAD.WIDE.U32 R64, R240, 0x60, R64 ;  /* 0x00000060f0408825 */ /* 0x000fe400078e0040 */
[----:B------:R-:W-:Y:S01]  /*97c0*/  @!PT LDS RZ, [RZ] ;  /* 0x00000000fffff984 */ /* 0x000fe20000000800 */
[----:B------:R-:W-:Y:S01]  /*97d0*/  @!PT LDS RZ, [RZ] ;  /* 0x00000000fffff984 */ /* 0x000fe20000000800 */
[----:B------:R-:W-:Y:S01]  /*97e0*/  @!PT LDS RZ, [RZ] ;  /* 0x00000000fffff984 */ /* 0x000fe20000000800 */
[----:B------:R2:W-:Y:S01]  /*97f0*/  @!P0 LDGSTS.E.BYPASS.LTC128B.128 [R230+0x4000], [R62.64] ;  /* 0x040000003ee68fae */ /* 0x0005e2000b901d46 */
[----:B------:R-:W-:Y:S02]  /*9800*/  @!P0 LEA.HI.X R59, R57, c[0x0][0x174], R56, 0x1, P1 ;  /* 0x00005d00393b8a11 */ /* 0x000fe400008f0c38 */
[----:B------:R-:W-:Y:S02]  /*9810*/  @!P0 LEA R56, P1, R64, c[0x0][0x170], 0x1 ;  /* 0x00005c0040388a11 */ /* 0x000fe400078208ff */
[----:B------:R-:W-:Y:S03]  /*9820*/  @!P0 IADD3 R2, R234, R65, RZ ;  /* 0x00000041ea028210 */ /* 0x000fe60007ffe0ff */
[----:B------:R-:W-:Y:S01]  /*9830*/  @P0 STS.128 [R230+0x4800], RZ ;  /* 0x004800ffe6000388 */ /* 0x000fe20000000c00 */
[----:B------:R-:W-:Y:S02]  /*9840*/  @!P0 LEA.HI.X R57, R64, c[0x0][0x174], R2, 0x1, P1 ;  /* 0x00005d0040398a11 */ /* 0x000fe400008f0c02 */
[----:B------:R-:W-:Y:S05]  /*9850*/  ISETP.GT.AND P1, PT, R247, RZ, PT ;  /* 0x000000fff700720c */ /* 0x000fea0003f24270 */
        /* <DEDUP_REMOVED lines=16> */
[----:B------:R-:W4:Y:S08]  /*9960*/  LDSM.16.M88.4 R172, [R223+0x2000] ;  /* 0x00200000dfac783b */ /* 0x000f300000000200 */
[----:B------:R-:W5:Y:S08]  /*9970*/  LDSM.16.M88.4 R176, [R224+0x1000] ;  /* 0x00100000e0b0783b */ /* 0x000f700000000200 */
[----:B------:R-:W1:Y:S08]  /*9980*/  LDSM.16.M88.4 R180, [R223+0x2400] ;  /* 0x00240000dfb4783b */ /* 0x000e700000000200 */
[----:B------:R-:W1:Y:S08]  /*9990*/  LDSM.16.M88.4 R184, [R223+0x2800] ;  /* 0x00280000dfb8783b */ /* 0x000e700000000200 */
[----:B------:R-:W1:Y:S08]  /*99a0*/  LDSM.16.M88.4 R188, [R223+0x2c00] ;  /* 0x002c0000dfbc783b */ /* 0x000e700000000200 */
[----:B------:R-:W1:Y:S08]  /*99b0*/  LDSM.16.M88.4 R192, [R223+0x3000] ;  /* 0x00300000dfc0783b */ /* 0x000e700000000200 */
[----:B------:R-:W-:Y:S08]  /*99c0*/  LDSM.16.M88.4 R196, [R223+0x3800] ;  /* 0x00380000dfc4783b */ /* 0x000ff00000000200 */
[----:B------:R-:W-:Y:S08]  /*99d0*/  LDSM.16.M88.4 R200, [R223+0x3c00] ;  /* 0x003c0000dfc8783b */ /* 0x000ff00000000200 */
[----:B------:R-:W-:Y:S08]  /*99e0*/  LDSM.16.M88.4 R204, [R222] ;  /* 0x00000000decc783b */ /* 0x000ff00000000200 */
[----:B------:R-:W-:Y:S01]  /*99f0*/  LDSM.16.M88.4 R208, [R221] ;  /* 0x00000000ddd0783b */ /* 0x000fe20000000200 */
[-C--:B-1--4-:R-:W-:Y:S08]  /*9a00*/  HMMA.16816.F32.BF16 R4, R168, R172.reuse, RZ ;  /* 0x000000aca804723c */ /* 0x092ff000000418ff */
[C---:B-----5:R-:W-:Y:S08]  /*9a10*/  HMMA.16816.F32.BF16 R8, R176.reuse, R172, RZ ;  /* 0x000000acb008723c */ /* 0x060ff000000418ff */
[-C--:B------:R-:W-:Y:S08]  /*9a20*/  HMMA.16816.F32.BF16 R12, R176, R174.reuse, RZ ;  /* 0x000000aeb00c723c */ /* 0x080ff000000418ff */
[C---:B------:R-:W-:Y:S01]  /*9a30*/  HMMA.16816.F32.BF16 R16, R168.reuse, R174, RZ ;  /* 0x000000aea810723c */ /* 0x040fe200000418ff */
[----:B------:R-:W1:Y:S07]  /*9a40*/  LDSM.16.M88.4 R172, [R223+0x3400] ;  /* 0x00340000dfac783b */ /* 0x000e6e0000000200 */
[-C--:B------:R-:W-:Y:S08]  /*9a50*/  HMMA.16816.F32.BF16 R20, R168, R180.reuse, RZ ;  /* 0x000000b4a814723c */ /* 0x080ff000000418ff */
[C---:B------:R-:W-:Y:S08]  /*9a60*/  HMMA.16816.F32.BF16 R24, R176.reuse, R180, RZ ;  /* 0x000000b4b018723c */ /* 0x040ff000000418ff */
[-C--:B------:R-:W-:Y:S08]  /*9a70*/  HMMA.16816.F32.BF16 R28, R176, R182.reuse, RZ ;  /* 0x000000b6b01c723c */ /* 0x080ff000000418ff */
[C---:B------:R-:W-:Y:S01]  /*9a80*/  HMMA.16816.F32.BF16 R32, R168.reuse, R182, RZ ;  /* 0x000000b6a820723c */ /* 0x040fe200000418ff */
[----:B------:R-:W4:Y:S07]  /*9a90*/  LDSM.16.M88.4 R180, [R222+0x1000] ;  /* 0x00100000deb4783b */ /* 0x000f2e0000000200 */
[-C--:B------:R-:W-:Y:S08]  /*9aa0*/  HMMA.16816.F32.BF16 R36, R168, R184.reuse, RZ ;  /* 0x000000b8a824723c */ /* 0x080ff000000418ff */
[C---:B------:R-:W-:Y:S08]  /*9ab0*/  HMMA.16816.F32.BF16 R40, R176.reuse, R184, RZ ;  /* 0x000000b8b028723c */ /* 0x040ff000000418ff */
[-C--:B------:R-:W-:Y:S08]  /*9ac0*/  HMMA.16816.F32.BF16 R44, R176, R186.reuse, RZ ;  /* 0x000000bab02c723c */ /* 0x080ff000000418ff */
[C---:B------:R-:W-:Y:S08]  /*9ad0*/  HMMA.16816.F32.BF16 R48, R168.reuse, R186, RZ ;  /* 0x000000baa830723c */ /* 0x040ff000000418ff */
[-C--:B------:R-:W-:Y:S08]  /*9ae0*/  HMMA.16816.F32.BF16 R52, R168, R188.reuse, RZ ;  /* 0x000000bca834723c */ /* 0x080ff000000418ff */
[C---:B---3--:R-:W-:Y:S08]  /*9af0*/  HMMA.16816.F32.BF16 R56, R176.reuse, R188, RZ ;  /* 0x000000bcb038723c */ /* 0x048ff000000418ff */
[-C--:B--2---:R-:W-:Y:S08]  /*9b00*/  HMMA.16816.F32.BF16 R60, R176, R190.reuse, RZ ;  /* 0x000000beb03c723c */ /* 0x084ff000000418ff */
        /* <DEDUP_REMOVED lines=8> */
[C---:B------:R-:W-:Y:S01]  /*9b90*/  HMMA.16816.F32.BF16 R96, R168.reuse, R174, RZ ;  /* 0x000000aea860723c */ /* 0x040fe200000418ff */
[----:B------:R-:W-:Y:S07]  /*9ba0*/  LDSM.16.M88.4 R172, [R217] ;  /* 0x00000000d9ac783b */ /* 0x000fee0000000200 */
[-C--:B------:R-:W-:Y:S08]  /*9bb0*/  HMMA.16816.F32.BF16 R100, R168, R196.reuse, RZ ;  /* 0x000000c4a864723c */ /* 0x080ff000000418ff */
        /* <DEDUP_REMOVED lines=9> */
[C---:B----4-:R-:W-:Y:S08]  /*9c50*/  HMMA.16816.F32.BF16 R8, R180.reuse, R208, R8 ;  /* 0x000000d0b408723c */ /* 0x050ff00000041808 */
[-C--:B------:R-:W-:Y:S08]  /*9c60*/  HMMA.16816.F32.BF16 R12, R180, R210.reuse, R12 ;  /* 0x000000d2b40c723c */ /* 0x080ff0000004180c */
[C---:B------:R-:W-:Y:S04]  /*9c70*/  HMMA.16816.F32.BF16 R16, R204.reuse, R210, R16 ;  /* 0x000000d2cc10723c */ /* 0x040fe80000041810 */
[----:B------:R-:W-:Y:S02]  /*9c80*/  FMUL.FTZ R190, R6, c[0x0][0x2ec] ;  /* 0x0000bb0006be7a20 */ /* 0x000fe40000410000 */
[----:B------:R-:W-:Y:S02]  /*9c90*/  FMUL.FTZ R3, R5, c[0x0][0x2ec] ;  /* 0x0000bb0005037a20 */ /* 0x000fe40000410000 */
[----:B------:R2:W-:Y:S01]  /*9ca0*/  MUFU.TANH R5, R190 ;  /* 0x000000be00057308 */ /* 0x0005e20000002400 */
[-C--:B-1----:R-:W-:Y:S03]  /*9cb0*/  HMMA.16816.F32.BF16 R20, R204, R168.reuse, R20 ;  /* 0x000000a8cc14723c */ /* 0x082fe60000041814 */
[----:B------:R-:W-:Y:S02]  /*9cc0*/  FMUL.FTZ R2, R7, c[0x0][0x2ec] ;  /* 0x0000bb0007027a20 */ /* 0x000fe40000410000 */
[----:B------:R-:W-:Y:S02]  /*9cd0*/  FMUL.FTZ R7, R8, c[0x0][0x2ec] ;  /* 0x0000bb0008077a20 */ /* 0x000fe40000410000 */
[----:B------:R-:W-:Y:S01]  /*9ce0*/  FMUL.FTZ R6, R12, c[0x0][0x2ec] ;  /* 0x0000bb000c067a20 */ /* 0x000fe20000410000 */
[C---:B------:R-:W-:Y:S01]  /*9cf0*/  HMMA.16816.F32.BF16 R24, R180.reuse, R168, R24 ;  /* 0x000000a8b418723c */ /* 0x040fe20000041818 */
[----:B------:R-:W-:Y:S03]  /*9d00*/  MUFU.TANH R3, R3 ;  /* 0x0000000300037308 */ /* 0x000fe60000002400 */
[----:B------:R-:W-:Y:S02]  /*9d10*/  FMUL.FTZ R195, R10, c[0x0][0x2ec] ;  /* 0x0000bb000ac37a20 */ /* 0x000fe40000410000 */
[----:B------:R-:W-:Y:S02]  /*9d20*/  FMUL.FTZ R10, R13, c[0x0][0x2ec] ;  /* 0x0000bb000d0a7a20 */ /* 0x000fe40000410000 */
[-C--:B------:R-:W-:Y:S03]  /*9d30*/  HMMA.16816.F32.BF16 R28, R180, R170.reuse, R28 ;  /* 0x000000aab41c723c */ /* 0x080fe6000004181c */
[----:B------:R-:W-:Y:S01]  /*9d40*/  MUFU.TANH R2, R2 ;  /* 0x0000000200027308 */ /* 0x000fe20000002400 */
[----:B------:R-:W-:Y:S02]  /*9d50*/  FMUL.FTZ R191, R18, c[0x0][0x2ec] ;  /* 0x0000bb0012bf7a20 */ /* 0x000fe40000410000 */
[----:B------:R-:W-:Y:S02]  /*9d60*/  FMUL.FTZ R13, R16, c[0x0][0x2ec] ;  /* 0x0000bb00100d7a20 */ /* 0x000fe40000410000 */
[C---:B------:R-:W-:Y:S01]  /*9d70*/  HMMA.16816.F32.BF16 R32, R204.reuse, R170, R32 ;  /* 0x000000aacc20723c */ /* 0x040fe20000041820 */
[----:B------:R-:W1:Y:S03]  /*9d80*/  LDSM.16.M88.4 R168, [R216] ;  /* 0x00000000d8a8783b */ /* 0x000e660000000200 */
[----:B--2---:R-:W-:Y:S01]  /*9d90*/  FMUL.FTZ R190, R15, c[0x0][0x2ec] ;  /* 0x0000bb000fbe7a20 */ /* 0x004fe20000410000 */
[----:B------:R-:W-:Y:S01]  /*9da0*/  MUFU.TANH R7, R7 ;  /* 0x0000000700077308 */ /* 0x000fe20000002400 */
[----:B------:R-:W-:Y:S02]  /*9db0*/  FMUL.FTZ R15, R17, c[0x0][0x2ec] ;  /* 0x0000bb00110f7a20 */ /* 0x000fe40000410000 */
[-C--:B------:R-:W-:Y:S04]  /*9dc0*/  HMMA.16816.F32.BF16 R36, R204, R172.reuse, R36 ;  /* 0x000000accc24723c */ /* 0x080fe80000041824 */
[----:B------:R-:W-:Y:S02]  /*9dd0*/  FMUL.FTZ R17, R21, c[0x0][0x2ec] ;  /* 0x0000bb0015117a20 */ /* 0x000fe40000410000 */
[----:B------:R-:W-:Y:S01]  /*9de0*/  FMUL.FTZ R21, R23, c[0x0][0x2ec] ;  /* 0x0000bb0017157a20 */ /* 0x000fe20000410000 */
[----:B------:R2:W-:Y:S01]  /*9df0*/  MUFU.TANH R185, R190 ;  /* 0x000000be00b97308 */ /* 0x0005e20000002400 */
[C---:B------:R-:W-:Y:S04]  /*9e00*/  HMMA.16816.F32.BF16 R40, R180.reuse, R172, R40 ;  /* 0x000000acb428723c */ /* 0x040fe80000041828 */
[----:B------:R-:W-:Y:S02]  /*9e10*/  FMUL.FTZ R23, R25, c[0x0][0x2ec] ;  /* 0x0000bb0019177a20 */ /* 0x000fe40000410000 */
[----:B------:R-:W-:Y:S02]  /*9e20*/  FMUL.FTZ R29, R29, c[0x0][0x2ec] ;  /* 0x0000bb001d1d7a20 */ /* 0x000fe40000410000 */
[-C--:B------:R-:W-:Y:S01]  /*9e30*/  HMMA.16816.F32.BF16 R44, R180, R174.reuse, R44 ;  /* 0x000000aeb42c723c */ /* 0x080fe2000004182c */
[----:B------:R3:W-:Y:S03]  /*9e40*/  MUFU.TANH R12, R23 ;  /* 0x00000017000c7308 */ /* 0x0007e60000002400 */
[----:B------:R-:W-:Y:S02]  /*9e50*/  FMUL.FTZ R25, R28, c[0x0][0x2ec] ;  /* 0x0000bb001c197a20 */ /* 0x000fe40000410000 */
[----:B------:R-:W-:Y:S02]  /*9e60*/  FMUL.FTZ R31, R31, c[0x0][0x2ec] ;  /* 0x0000bb001f1f7a20 */ /* 0x000fe40000410000 */
[C---:B------:R-:W-:Y:S01]  /*9e70*/  HMMA.16816.F32.BF16 R48, R204.reuse, R174, R48 ;  /* 0x000000aecc30723c */ /* 0x040fe20000041830 */
[----:B------:R-:W4:Y:S02]  /*9e80*/  LDSM.16.M88.4 R172, [R215] ;  /* 0x00000000d7ac783b */ /* 0x000f240000000200 */
[----:B------:R5:W-:Y:S01]  /*9e90*/  MUFU.TANH R28, R31 ;  /* 0x0000001f001c7308 */ /* 0x000be20000002400 */
[----:B------:R-:W-:Y:S02]  /*9ea0*/  FMUL.FTZ R18, R20, c[0x0][0x2ec] ;  /* 0x0000bb0014127a20 */ /* 0x000fe40000410000 */
[----:B------:R-:W-:Y:S02]  /*9eb0*/  FMUL.FTZ R27, R27, c[0x0][0x2ec] ;  /* 0x0000bb001b1b7a20 */ /* 0x000fe40000410000 */
[----:B------:R-:W-:Y:S01]  /*9ec0*/  FMUL.FTZ R42, R42, c[0x0][0x2ec] ;  /* 0x0000bb002a2a7a20 */ /* 0x000fe20000410000 */
[-C--:B-1----:R-:W-:Y:S03]  /*9ed0*/  HMMA.16816.F32.BF16 R52, R204, R168.reuse, R52 ;  /* 0x000000a8cc34723c */ /* 0x082fe60000041834 */
[----:B--2---:R-:W-:Y:S01]  /*9ee0*/  FMUL.FTZ R190, R24, c[0x0][0x2ec] ;  /* 0x0000bb0018be7a20 */ /* 0x004fe20000410000 */
[----:B------:R-:W-:Y:S01]  /*9ef0*/  MUFU.TANH R20, R25 ;  /* 0x0000001900147308 */ /* 0x000fe20000002400 */
[----:B------:R-:W-:Y:S02]  /*9f00*/  FMUL.FTZ R193, R4, c[0x0][0x2ec] ;  /* 0x0000bb0004c17a20 */ /* 0x000fe40000410000 */
[----:B------:R-:W-:Y:S01]  /*9f10*/  FMUL.FTZ R45, R45, c[0x0][0x2ec] ;  /* 0x0000bb002d2d7a20 */ /* 0x000fe20000410000 */
[C---:B------:R-:W-:Y:S04]  /*9f20*/  HMMA.16816.F32.BF16 R56, R180.reuse, R168, R56 ;  /* 0x000000a8b438723c */ /* 0x040fe80000041838 */
[----:B---3--:R-:W-:Y:S02]  /*9f30*/  FMUL.FTZ R23, R32, c[0x0][0x2ec] ;  /* 0x0000bb0020177a20 */ /* 0x008fe40000410000 */
[----:B------:R-:W-:Y:S01]  /*9f40*/  MUFU.TANH R8, R190 ;  /* 0x000000be00087308 */ /* 0x000fe20000002400 */
[----:B------:R-:W-:Y:S01]  /*9f50*/  FMUL.FTZ R50, R50, c[0x0][0x2ec] ;  /* 0x0000bb0032327a20 */ /* 0x000fe20000410000 */
[-C--:B------:R-:W-:Y:S04]  /*9f60*/  HMMA.16816.F32.BF16 R60, R180, R170.reuse, R60 ;  /* 0x000000aab43c723c */ /* 0x080fe8000004183c */
[----:B-----5:R-:W-:Y:S02]  /*9f70*/  FMUL.FTZ R31, R37, c[0x0][0x2ec] ;  /* 0x0000bb00251f7a20 */ /* 0x020fe40000410000 */
[----:B------:R-:W-:Y:S02]  /*9f80*/  FMUL.FTZ R37, R38, c[0x0][0x2ec] ;  /* 0x0000bb0026257a20 */ /* 0x000fe40000410000 */
[----:B------:R1:W-:Y:S01]  /*9f90*/  MUFU.TANH R24, R29 ;  /* 0x0000001d00187308 */ /* 0x0003e20000002400 */
[C---:B------:R-:W-:Y:S04]  /*9fa0*/  HMMA.16816.F32.BF16 R64, R204.reuse, R170, R64 ;  /* 0x000000aacc40723c */ /* 0x040fe80000041840 */
[----:B------:R-:W-:Y:S02]  /*9fb0*/  FMUL.FTZ R38, R41, c[0x0][0x2ec] ;  /* 0x0000bb0029267a20 */ /* 0x000fe40000410000 */
[----:B------:R-:W-:Y:S02]  /*9fc0*/  FMUL.FTZ R41, R44, c[0x0][0x2ec] ;  /* 0x0000bb002c297a20 */ /* 0x000fe40000410000 */
[----:B------:R-:W-:Y:S01]  /*9fd0*/  FMUL.FTZ R58, R58, c[0x0][0x2ec] ;  /* 0x0000bb003a3a7a20 */ /* 0x000fe20000410000 */
[----:B------:R2:W-:Y:S01]  /*9fe0*/  MUFU.TANH R32, R42 ;  /* 0x0000002a00207308 */ /* 0x0005e20000002400 */
[-C--:B----4-:R-:W-:Y:S03]  /*9ff0*/  HMMA.16816.F32.BF16 R68, R204, R172.reuse, R68 ;  /* 0x000000accc44723c */ /* 0x090fe60000041844 */
        /* <DEDUP_REMOVED lines=8> */
[----:B------:R3:W-:Y:S01]  /*a080*/  MUFU.TANH R171, R61 ;  /* 0x0000003d00ab7308 */ /* 0x0007e20000002400 */
[----:B-1----:R-:W-:Y:S02]  /*a090*/  FMUL.FTZ R29, R35, c[0x0][0x2ec] ;  /* 0x0000bb00231d7a20 */ /* 0x002fe40000410000 */
[----:B------:R-:W-:Y:S02]  /*a0a0*/  FMUL.FTZ R35, R39, c[0x0][0x2ec] ;  /* 0x0000bb0027237a20 */ /* 0x000fe40000410000 */
[----:B------:R-:W-:Y:S01]  /*a0b0*/  FMUL.FTZ R39, R48, c[0x0][0x2ec] ;  /* 0x0000bb0030277a20 */ /* 0x000fe20000410000 */
[C---:B------:R-:W-:Y:S04]  /*a0c0*/  HMMA.16816.F32.BF16 R80, R204.reuse, R174, R80 ;  /* 0x000000aecc50723c */ /* 0x040fe80000041850 */
[----:B------:R-:W-:Y:S01]  /*a0d0*/  MUFU.TANH R48, R59 ;  /* 0x0000003b00307308 */ /* 0x000fe20000002400 */
[----:B--2---:R-:W-:Y:S02]  /*a0e0*/  FMUL.FTZ R42, R49, c[0x0][0x2ec] ;  /* 0x0000bb00312a7a20 */ /* 0x004fe40000410000 */
[----:B------:R-:W-:Y:S02]  /*a0f0*/  FMUL.FTZ R190, R33, c[0x0][0x2ec] ;  /* 0x0000bb0021be7a20 */ /* 0x000fe40000410000 */
[----:B------:R-:W-:Y:S03]  /*a100*/  FMUL.FTZ R33, R34, c[0x0][0x2ec] ;  /* 0x0000bb0022217a20 */ /* 0x000fe60000410000 */
[----:B------:R-:W-:Y:S02]  /*a110*/  FMUL.FTZ R34, R40, c[0x0][0x2ec] ;  /* 0x0000bb0028227a20 */ /* 0x000fe40000410000 */
[----:B------:R1:W-:Y:S01]  /*a120*/  MUFU.TANH R25, R190 ;  /* 0x000000be00197308 */ /* 0x0003e20000002400 */
[----:B------:R-:W-:Y:S02]  /*a130*/  FMUL.FTZ R49, R52, c[0x0][0x2ec] ;  /* 0x0000bb0034317a20 */ /* 0x000fe40000410000 */
[----:B------:R-:W-:Y:S02]  /*a140*/  FMUL.FTZ R9, R9, c[0x0][0x2ec] ;  /* 0x0000bb0009097a20 */ /* 0x000fe40000410000 */
[----:B------:R-:W-:Y:S02]  /*a150*/  FMUL.FTZ R11, R11, c[0x0][0x2ec] ;  /* 0x0000bb000b0b7a20 */ /* 0x000fe40000410000 */
[----:B------:R-:W-:Y:S02]  /*a160*/  FMUL.FTZ R14, R14, c[0x0][0x2ec] ;  /* 0x0000bb000e0e7a20 */ /* 0x000fe40000410000 */
[----:B------:R-:W-:Y:S01]  /*a170*/  FMUL.FTZ R19, R19, c[0x0][0x2ec] ;  /* 0x0000bb0013137a20 */ /* 0x000fe20000410000 */
[----:B------:R-:W-:Y:S01]  /*a180*/  MUFU.TANH R40, R45 ;  /* 0x0000002d00287308 */ /* 0x000fe20000002400 */
[----:B---3--:R-:W-:Y:S02]  /*a190*/  FMUL.FTZ R61, R82, c[0x0][0x2ec] ;  /* 0x0000bb00523d7a20 */ /* 0x008fe40000410000 */
[----:B------:R-:W-:Y:S02]  /*a1a0*/  FMUL.FTZ R83, R83, c[0x0][0x2ec] ;  /* 0x0000bb0053537a20 */ /* 0x000fe40000410000 */
[----:B------:R-:W-:Y:S02]  /*a1b0*/  FMUL.FTZ R22, R22, c[0x0][0x2ec] ;  /* 0x0000bb0016167a20 */ /* 0x000fe40000410000 */
[----:B------:R-:W-:Y:S02]  /*a1c0*/  FMUL.FTZ R26, R26, c[0x0][0x2ec] ;  /* 0x0000bb001a1a7a20 */ /* 0x000fe40000410000 */
[----:B------:R-:W-:Y:S01]  /*a1d0*/  FMUL.FTZ R30, R30, c[0x0][0x2ec] ;  /* 0x0000bb001e1e7a20 */ /* 0x000fe20000410000 */
[----:B------:R-:W-:Y:S01]  /*a1e0*/  MUFU.TANH R45, R50 ;  /* 0x00000032002d7308 */ /* 0x000fe20000002400 */
[----:B------:R-:W-:Y:S02]  /*a1f0*/  FMUL.FTZ R43, R43, c[0x0][0x2ec] ;  /* 0x0000bb002b2b7a20 */ /* 0x000fe40000410000 */
[----:B------:R-:W-:Y:S02]  /*a200*/  FMUL.FTZ R65, R65, c[0x0][0x2ec] ;  /* 0x0000bb0041417a20 */ /* 0x000fe40000410000 */
[----:B-1----:R-:W-:Y:S02]  /*a210*/  FMUL.FTZ R190, R46, c[0x0][0x2ec] ;  /* 0x0000bb002ebe7a20 */ /* 0x002fe40000410000 */
[----:B------:R-:W-:Y:S02]  /*a220*/  FMUL.FTZ R46, R47, c[0x0][0x2ec] ;  /* 0x0000bb002f2e7a20 */ /* 0x000fe40000410000 */
[----:B------:R-:W-:Y:S01]  /*a230*/  FMUL.FTZ R47, R51, c[0x0][0x2ec] ;  /* 0x0000bb00332f7a20 */ /* 0x000fe20000410000 */
[----:B------:R1:W-:Y:S01]  /*a240*/  MUFU.TANH R50, R57 ;  /* 0x0000003900327308 */ /* 0x0003e20000002400 */
[----:B------:R-:W-:Y:S02]  /*a250*/  FMUL.FTZ R51, R54, c[0x0][0x2ec] ;  /* 0x0000bb0036337a20 */ /* 0x000fe40000410000 */
[----:B------:R-:W-:Y:S02]  /*a260*/  FMUL.FTZ R66, R66, c[0x0][0x2ec] ;  /* 0x0000bb0042427a20 */ /* 0x000fe40000410000 */
[----:B------:R-:W-:Y:S02]  /*a270*/  FMUL.FTZ R67, R67, c[0x0][0x2ec] ;  /* 0x0000bb0043437a20 */ /* 0x000fe40000410000 */
[----:B------:R-:W-:Y:S02]  /*a280*/  FMUL.FTZ R71, R71, c[0x0][0x2ec] ;  /* 0x0000bb0047477a20 */ /* 0x000fe40000410000 */
[----:B------:R-:W-:Y:S01]  /*a290*/  FMUL.FTZ R73, R73, c[0x0][0x2ec] ;  /* 0x0000bb0049497a20 */ /* 0x000fe20000410000 */
[----:B------:R2:W-:Y:S01]  /*a2a0*/  MUFU.TANH R179, R46 ;  /* 0x0000002e00b37308 */ /* 0x0005e20000002400 */
[----:B------:R-:W-:Y:S09]  /*a2b0*/  FMUL.FTZ R74, R74, c[0x0][0x2ec] ;  /* 0x0000bb004a4a7a20 */ /* 0x000ff20000410000 */
[----:B------:R-:W-:Y:S01]  /*a2c0*/  MUFU.TANH R44, R41 ;  /* 0x00000029002c7308 */ /* 0x000fe20000002400 */
[----:B-1----:R-:W-:Y:S09]  /*a2d0*/  FMUL.FTZ R57, R64, c[0x0][0x2ec] ;  /* 0x0000bb0040397a20 */ /* 0x002ff20000410000 */
[----:B------:R-:W-:Y:S01]  /*a2e0*/  MUFU.TANH R64, R57 ;  /* 0x0000003900407308 */ /* 0x000fe20000002400 */
[----:B--2---:R-:W-:Y:S02]  /*a2f0*/  FMUL.FTZ R46, R53, c[0x0][0x2ec] ;  /* 0x0000bb00352e7a20 */ /* 0x004fe40000410000 */
[----:B------:R-:W-:Y:S02]  /*a300*/  FMUL.FTZ R53, R55, c[0x0][0x2ec] ;  /* 0x0000bb0037357a20 */ /* 0x000fe40000410000 */
[----:B------:R-:W-:Y:S05]  /*a310*/  FMUL.FTZ R55, R56, c[0x0][0x2ec] ;  /* 0x0000bb0038377a20 */ /* 0x000fea0000410000 */
[----:B------:R-:W-:Y:S01]  /*a320*/  MUFU.TANH R41, R42 ;  /* 0x0000002a00297308 */ /* 0x000fe20000002400 */
[----:B------:R-:W-:Y:S02]  /*a330*/  FMUL.FTZ R56, R60, c[0x0][0x2ec] ;  /* 0x0000bb003c387a20 */ /* 0x000fe40000410000 */
[----:B------:R-:W-:Y:S02]  /*a340*/  FMUL.FTZ R60, R72, c[0x0][0x2ec] ;  /* 0x0000bb00483c7a20 */ /* 0x000fe40000410000 */
[----:B------:R-:W-:Y:S02]  /*a350*/  FMUL.FTZ R72, R75, c[0x0][0x2ec] ;  /* 0x0000bb004b487a20 */ /* 0x000fe40000410000 */
[----:B------:R-:W-:Y:S02]  /*a360*/  FMUL.FTZ R75, R77, c[0x0][0x2ec] ;  /* 0x0000bb004d4b7a20 */ /* 0x000fe40000410000 */
[----:B------:R-:W-:Y:S01]  /*a370*/  FMUL.FTZ R77, R79, c[0x0][0x2ec] ;  /* 0x0000bb004f4d7a20 */ /* 0x000fe20000410000 */
[----:B------:R1:W-:Y:S10]  /*a380*/  MUFU.TANH R184, R56 ;  /* 0x0000003800b87308 */ /* 0x0003f40000002400 */
[----:B------:R2:W-:Y:S10]  /*a390*/  MUFU.TANH R172, R60 ;  /* 0x0000003c00ac7308 */ /* 0x0005f40000002400 */
[----:B------:R-:W3:Y:S01]  /*a3a0*/  MUFU.TANH R42, R62 ;  /* 0x0000003e002a7308 */ /* 0x000ee20000002400 */
[----:B-1----:R-:W-:Y:S02]  /*a3b0*/  FMUL.FTZ R56, R68, c[0x0][0x2ec] ;  /* 0x0000bb0044387a20 */ /* 0x002fe40000410000 */
[----:B------:R-:W-:Y:S02]  /*a3c0*/  FMUL.FTZ R68, R69, c[0x0][0x2ec] ;  /* 0x0000bb0045447a20 */ /* 0x000fe40000410000 */
[----:B------:R-:W-:Y:S05]  /*a3d0*/  FMUL.FTZ R69, R70, c[0x0][0x2ec] ;  /* 0x0000bb0046457a20 */ /* 0x000fea0000410000 */
[----:B------:R1:W4:Y:S01]  /*a3e0*/  MUFU.TANH R173, R56 ;  /* 0x0000003800ad7308 */ /* 0x0003220000002400 */
[----:B------:R-:W-:Y:S02]  /*a3f0*/  FMUL.FTZ R70, R76, c[0x0][0x2ec] ;  /* 0x0000bb004c467a20 */ /* 0x000fe40000410000 */
[----:B------:R-:W-:Y:S02]  /*a400*/  FMUL.FTZ R76, R80, c[0x0][0x2ec] ;  /* 0x0000bb00504c7a20 */ /* 0x000fe40000410000 */
[----:B--2---:R-:W-:Y:S02]  /*a410*/  FMUL.FTZ R60, R78, c[0x0][0x2ec] ;  /* 0x0000bb004e3c7a20 */ /* 0x004fe40000410000 */
[----:B------:R-:W-:Y:S03]  /*a420*/  FMUL.FTZ R78, R81, c[0x0][0x2ec] ;  /* 0x0000bb00514e7a20 */ /* 0x000fe60000410000 */
[----:B------:R-:W2:Y:S01]  /*a430*/  MUFU.TANH R176, R63 ;  /* 0x0000003f00b07308 */ /* 0x000ea20000002400 */
[----:B---3--:R-:W-:Y:S09]  /*a440*/  STL [R1+0xc], R42 ;  /* 0x00000c2a01007387 */ /* 0x008ff20000100800 */
[----:B------:R-:W3:Y:S01]  /*a450*/  MUFU.TANH R175, R60 ;  /* 0x0000003c00af7308 */ /* 0x000ee20000002400 */
[----:B-1----:R-:W1:Y:S09]  /*a460*/  LDSM.16.M88.4 R56, [R214] ;  /* 0x00000000d638783b */ /* 0x002e720000000200 */
[----:B------:R5:W1:Y:S10]  /*a470*/  MUFU.TANH R54, R61 ;  /* 0x0000003d00367308 */ /* 0x000a740000002400 */
[----:B------:R1:W1:Y:S10]  /*a480*/  MUFU.TANH R16, R27 ;  /* 0x0000001b00107308 */ /* 0x0002740000002400 */
[----:B------:R2:W2:Y:S01]  /*a490*/  MUFU.TANH R52, R83 ;  /* 0x0000005300347308 */ /* 0x0004a20000002400 */
[----:B-----5:R-:W5:Y:S09]  /*a4a0*/  LDSM.16.M88.4 R60, [R213] ;  /* 0x00000000d53c783b */ /* 0x020f720000000200 */
[----:B------:R-:W2:Y:S01]  /*a4b0*/  MUFU.TANH R193, R193 ;  /* 0x000000c100c17308 */ /* 0x000ea20000002400 */
[-C--:B-1----:R-:W-:Y:S03]  /*a4c0*/  HMMA.16816.F32.BF16 R84, R204, R56.reuse, R84 ;  /* 0x00000038cc54723c */ /* 0x082fe60000041854 */
[----:B------:R-:W-:Y:S06]  /*a4d0*/  FMUL.FTZ R27, R36, c[0x0][0x2ec] ;  /* 0x0000bb00241b7a20 */ /* 0x000fec0000410000 */
[----:B------:R-:W1:Y:S01]  /*a4e0*/  MUFU.TANH R9, R9 ;  /* 0x0000000900097308 */ /* 0x000e620000002400 */
[C---:B------:R-:W-:Y:S09]  /*a4f0*/  HMMA.16816.F32.BF16 R88, R180.reuse, R56, R88 ;  /* 0x00000038b458723c */ /* 0x040ff20000041858 */
[----:B------:R-:W1:Y:S01]  /*a500*/  MUFU.TANH R195, R195 ;  /* 0x000000c300c37308 */ /* 0x000e620000002400 */
[-C--:B------:R-:W-:Y:S04]  /*a510*/  HMMA.16816.F32.BF16 R92, R180, R58.reuse, R92 ;  /* 0x0000003ab45c723c */ /* 0x080fe8000004185c */
[----:B------:R-:W-:Y:S04]  /*a520*/  FMUL.FTZ R82, R84, c[0x0][0x2ec] ;  /* 0x0000bb0054527a20 */ /* 0x000fe80000410000 */
[C---:B------:R-:W-:Y:S01]  /*a530*/  HMMA.16816.F32.BF16 R96, R204.reuse, R58, R96 ;  /* 0x0000003acc60723c */ /* 0x040fe20000041860 */
[----:B------:R-:W1:Y:S03]  /*a540*/  MUFU.TANH R11, R11 ;  /* 0x0000000b000b7308 */ /* 0x000e660000002400 */
[----:B------:R-:W-:Y:S02]  /*a550*/  FMUL.FTZ R85, R85, c[0x0][0x2ec] ;  /* 0x0000bb0055557a20 */ /* 0x000fe40000410000 */
[----:B------:R-:W-:Y:S02]  /*a560*/  FMUL.FTZ R84, R86, c[0x0][0x2ec] ;  /* 0x0000bb0056547a20 */ /* 0x000fe40000410000 */
[----:B------:R-:W-:Y:S01]  /*a570*/  FMUL.FTZ R57, R88, c[0x0][0x2ec] ;  /* 0x0000bb0058397a20 */ /* 0x000fe20000410000 */
[-C--:B-----5:R-:W-:Y:S02]  /*a580*/  HMMA.16816.F32.BF16 R100, R204, R60.reuse, R100 ;  /* 0x0000003ccc64723c */ /* 0x0a0fe40000041864 */
[----:B------:R-:W1:Y:S01]  /*a590*/  MUFU.TANH R6, R6 ;  /* 0x0000000600067308 */ /* 0x000e620000002400 */
[----:B------:R-:W-:Y:S02]  /*a5a0*/  FMUL.FTZ R91, R91, c[0x0][0x2ec] ;  /* 0x0000bb005b5b7a20 */ /* 0x000fe40000410000 */
[----:B------:R-:W-:Y:S02]  /*a5b0*/  FMUL.FTZ R87, R87, c[0x0][0x2ec] ;  /* 0x0000bb0057577a20 */ /* 0x000fe40000410000 */
[----:B------:R-:W-:Y:S01]  /*a5c0*/  FMUL.FTZ R56, R92, c[0x0][0x2ec] ;  /* 0x0000bb005c387a20 */ /* 0x000fe20000410000 */
[C---:B------:R-:W-:Y:S04]  /*a5d0*/  HMMA.16816.F32.BF16 R104, R180.reuse, R60, R104 ;  /* 0x0000003cb468723c */ /* 0x040fe80000041868 */
[----:B------:R-:W1:Y:S01]  /*a5e0*/  MUFU.TANH R209, R57 ;  /* 0x0000003900d17308 */ /* 0x000e620000002400 */
[----:B------:R-:W-:Y:S02]  /*a5f0*/  FMUL.FTZ R95, R95, c[0x0][0x2ec] ;  /* 0x0000bb005f5f7a20 */ /* 0x000fe40000410000 */
[----:B------:R-:W-:Y:S01]  /*a600*/  FMUL.FTZ R79, R89, c[0x0][0x2ec] ;  /* 0x0000bb00594f7a20 */ /* 0x000fe20000410000 */
[-C--:B------:R-:W-:Y:S04]  /*a610*/  HMMA.16816.F32.BF16 R108, R180, R62.reuse, R108 ;  /* 0x0000003eb46c723c */ /* 0x080fe8000004186c */
[----:B--2---:R-:W-:Y:S02]  /*a620*/  FMUL.FTZ R83, R90, c[0x0][0x2ec] ;  /* 0x0000bb005a537a20 */ /* 0x004fe40000410000 */
[----:B------:R2:W1:Y:S01]  /*a630*/  MUFU.TANH R211, R56 ;  /* 0x0000003800d37308 */ /* 0x0004620000002400 */
[----:B------:R-:W-:Y:S01]  /*a640*/  FMUL.FTZ R81, R93, c[0x0][0x2ec] ;  /* 0x0000bb005d517a20 */ /* 0x000fe20000410000 */
[C---:B------:R-:W-:Y:S04]  /*a650*/  HMMA.16816.F32.BF16 R112, R204.reuse, R62, R112 ;  /* 0x0000003ecc70723c */ /* 0x040fe80000041870 */
[----:B------:R-:W-:Y:S02]  /*a660*/  FMUL.FTZ R89, R96, c[0x0][0x2ec] ;  /* 0x0000bb0060597a20 */ /* 0x000fe40000410000 */
[----:B------:R-:W-:Y:S02]  /*a670*/  FMUL.FTZ R93, R97, c[0x0][0x2ec] ;  /* 0x0000bb00615d7a20 */ /* 0x000fe40000410000 */
[----:B------:R5:W1:Y:S01]  /*a680*/  MUFU.TANH R201, R91 ;  /* 0x0000005b00c97308 */ /* 0x000a620000002400 */
[----:B------:R-:W-:Y:S03]  /*a690*/  FMUL.FTZ R61, R104, c[0x0][0x2ec] ;  /* 0x0000bb00683d7a20 */ /* 0x000fe60000410000 */
[----:B------:R-:W-:Y:S02]  /*a6a0*/  FMUL.FTZ R105, R105, c[0x0][0x2ec] ;  /* 0x0000bb0069697a20 */ /* 0x000fe40000410000 */
[----:B------:R-:W-:Y:S02]  /*a6b0*/  FMUL.FTZ R92, R99, c[0x0][0x2ec] ;  /* 0x0000bb00635c7a20 */ /* 0x000fe40000410000 */
[----:B------:R-:W-:Y:S02]  /*a6c0*/  FMUL.FTZ R111, R111, c[0x0][0x2ec] ;  /* 0x0000bb006f6f7a20 */ /* 0x000fe40000410000 */
[----:B------:R1:W1:Y:S01]  /*a6d0*/  MUFU.TANH R210, R95 ;  /* 0x0000005f00d27308 */ /* 0x0002620000002400 */
[----:B------:R-:W-:Y:S02]  /*a6e0*/  FMUL.FTZ R99, R100, c[0x0][0x2ec] ;  /* 0x0000bb0064637a20 */ /* 0x000fe40000410000 */
[----:B------:R-:W-:Y:S01]  /*a6f0*/  FMUL.FTZ R97, R101, c[0x0][0x2ec] ;  /* 0x0000bb0065617a20 */ /* 0x000fe20000410000 */
[----:B--2---:R-:W2:Y:S01]  /*a700*/  LDSM.16.M88.4 R56, [R212] ;  /* 0x00000000d438783b */ /* 0x004ea20000000200 */
[----:B------:R-:W-:Y:S04]  /*a710*/  DEPBAR.LE SB0, 0x0 ;  /* 0x000080000000791a */ /* 0x000fe80000000000 */
[----:B------:R-:W-:Y:S01]  /*a720*/  FMUL.FTZ R115, R115, c[0x0][0x2ec] ;  /* 0x0000bb0073737a20 */ /* 0x000fe20000410000 */
[----:B------:R3:W2:Y:S01]  /*a730*/  MUFU.TANH R198, R61 ;  /* 0x0000003d00c67308 */ /* 0x0006a20000002400 */
[----:B------:R-:W-:Y:S01]  /*a740*/  FMUL.FTZ R101, R103, c[0x0][0x2ec] ;  /* 0x0000bb0067657a20 */ /* 0x000fe20000410000 */
[----:B------:R-:W-:Y:S01]  /*a750*/  BAR.SYNC.DEFER_BLOCKING 0x0 ;  /* 0x0000000000007b1d */ /* 0x000fe20000010000 */
[----:B------:R-:W-:Y:S02]  /*a760*/  FMUL.FTZ R94, R94, c[0x0][0x2ec] ;  /* 0x0000bb005e5e7a20 */ /* 0x000fe40000410000 */
[----:B-----5:R-:W-:Y:S02]  /*a770*/  FMUL.FTZ R91, R107, c[0x0][0x2ec] ;  /* 0x0000bb006b5b7a20 */ /* 0x020fe40000410000 */
[----:B------:R-:W-:Y:S02]  /*a780*/  FMUL.FTZ R107, R113, c[0x0][0x2ec] ;  /* 0x0000bb00716b7a20 */ /* 0x000fe40000410000 */
[----:B------:R-:W-:Y:S01]  /*a790*/  FMUL.FTZ R98, R98, c[0x0][0x2ec] ;  /* 0x0000bb0062627a20 */ /* 0x000fe20000410000 */
[----:B------:R5:W2:Y:S01]  /*a7a0*/  MUFU.TANH R196, R105 ;  /* 0x0000006900c47308 */ /* 0x000aa20000002400 */
[----:B------:R-:W-:Y:S02]  /*a7b0*/  FMUL.FTZ R102, R102, c[0x0][0x2ec] ;  /* 0x0000bb0066667a20 */ /* 0x000fe40000410000 */
[----:B------:R-:W-:Y:S02]  /*a7c0*/  FMUL.FTZ R60, R108, c[0x0][0x2ec] ;  /* 0x0000bb006c3c7a20 */ /* 0x000fe40000410000 */
[----:B-1----:R-:W-:Y:S02]  /*a7d0*/  FMUL.FTZ R95, R106, c[0x0][0x2ec] ;  /* 0x0000bb006a5f7a20 */ /* 0x002fe40000410000 */
[----:B------:R-:W-:Y:S02]  /*a7e0*/  FMUL.FTZ R110, R110, c[0x0][0x2ec] ;  /* 0x0000bb006e6e7a20 */ /* 0x000fe40000410000 */
[----:B------:R-:W-:Y:S01]  /*a7f0*/  FMUL.FTZ R114, R114, c[0x0][0x2ec] ;  /* 0x0000bb0072727a20 */ /* 0x000fe20000410000 */
[----:B------:R1:W1:Y:S01]  /*a800*/  MUFU.TANH R200, R111 ;  /* 0x0000006f00c87308 */ /* 0x0002620000002400 */
[----:B---3--:R-:W-:Y:S02]  /*a810*/  FMUL.FTZ R61, R109, c[0x0][0x2ec] ;  /* 0x0000bb006d3d7a20 */ /* 0x008fe40000410000 */
[----:B------:R-:W-:Y:S07]  /*a820*/  FMUL.FTZ R109, R112, c[0x0][0x2ec] ;  /* 0x0000bb00706d7a20 */ /* 0x000fee0000410000 */
[----:B------:R3:W1:Y:S01]  /*a830*/  MUFU.TANH R208, R115 ;  /* 0x0000007300d07308 */ /* 0x0006620000002400 */
[-C--:B--2---:R-:W-:Y:S09]  /*a840*/  HMMA.16816.F32.BF16 R116, R204, R56.reuse, R116 ;  /* 0x00000038cc74723c */ /* 0x084ff20000041874 */
[----:B------:R-:W2:Y:S01]  /*a850*/  MUFU.TANH R10, R10 ;  /* 0x0000000a000a7308 */ /* 0x000ea20000002400 */
[C---:B------:R-:W-:Y:S09]  /*a860*/  HMMA.16816.F32.BF16 R120, R180.reuse, R56, R120 ;  /* 0x00000038b478723c */ /* 0x040ff20000041878 */
[----:B------:R-:W2:Y:S01]  /*a870*/  MUFU.TANH R14, R14 ;  /* 0x0000000e000e7308 */ /* 0x000ea20000002400 */
[-C--:B------:R-:W-:Y:S04]  /*a880*/  HMMA.16816.F32.BF16 R124, R180, R58.reuse, R124 ;  /* 0x0000003ab47c723c */ /* 0x080fe8000004187c */
[----:B-----5:R-:W-:Y:S04]  /*a890*/  FMUL.FTZ R105, R116, c[0x0][0x2ec] ;  /* 0x0000bb0074697a20 */ /* 0x020fe80000410000 */
[----:B------:R-:W-:Y:S01]  /*a8a0*/  HMMA.16816.F32.BF16 R128, R204, R58, R128 ;  /* 0x0000003acc80723c */ /* 0x000fe20000041880 */
[----:B------:R-:W2:Y:S03]  /*a8b0*/  MUFU.TANH R13, R13 ;  /* 0x0000000d000d7308 */ /* 0x000ea60000002400 */
[----:B-1----:R-:W-:Y:S02]  /*a8c0*/  FMUL.FTZ R111, R117, c[0x0][0x2ec] ;  /* 0x0000bb00756f7a20 */ /* 0x002fe40000410000 */
[----:B------:R-:W-:Y:S02]  /*a8d0*/  FMUL.FTZ R118, R118, c[0x0][0x2ec] ;  /* 0x0000bb0076767a20 */ /* 0x000fe40000410000 */
[----:B------:R-:W-:Y:S03]  /*a8e0*/  FMUL.FTZ R103, R120, c[0x0][0x2ec] ;  /* 0x0000bb0078677a20 */ /* 0x000fe60000410000 */
        /* <DEDUP_REMOVED lines=9> */
[----:B---3--:R-:W-:Y:S02]  /*a980*/  FMUL.FTZ R115, R129, c[0x0][0x2ec] ;  /* 0x0000bb0081737a20 */ /* 0x008fe40000410000 */
[----:B------:R-:W-:Y:S02]  /*a990*/  FMUL.FTZ R126, R126, c[0x0][0x2ec] ;  /* 0x0000bb007e7e7a20 */ /* 0x000fe40000410000 */
[----:B------:R-:W-:Y:S01]  /*a9a0*/  FMUL.FTZ R127, R127, c[0x0][0x2ec] ;  /* 0x0000bb007f7f7a20 */ /* 0x000fe20000410000 */
[----:B------:R-:W3:Y:S01]  /*a9b0*/  MUFU.TANH R19, R19 ;  /* 0x0000001300137308 */ /* 0x000ee20000002400 */
[----:B------:R-:W-:Y:S02]  /*a9c0*/  FMUL.FTZ R130, R130, c[0x0][0x2ec] ;  /* 0x0000bb0082827a20 */ /* 0x000fe40000410000 */
[----:B------:R-:W-:Y:S07]  /*a9d0*/  FMUL.FTZ R131, R131, c[0x0][0x2ec] ;  /* 0x0000bb0083837a20 */ /* 0x000fee0000410000 */
        /* <DEDUP_REMOVED lines=48> */
[----:B------:R1:W1:Y:S10]  /*ace0*/  MUFU.TANH R197, R98 ;  /* 0x0000006200c57308 */ /* 0x0002740000002400 */
[----:B------:R-:W1:Y:S10]  /*acf0*/  MUFU.TANH R92, R92 ;  /* 0x0000005c005c7308 */ /* 0x000e740000002400 */
[----:B------:R-:W1:Y:S10]  /*ad00*/  MUFU.TANH R99, R99 ;  /* 0x0000006300637308 */ /* 0x000e740000002400 */
[----:B------:R-:W1:Y:S10]  /*ad10*/  MUFU.TANH R97, R97 ;  /* 0x0000006100617308 */ /* 0x000e740000002400 */
[----:B------:R1:W1:Y:S10]  /*ad20*/  MUFU.TANH R174, R102 ;  /* 0x0000006600ae7308 */ /* 0x0002740000002400 */
        /* <DEDUP_REMOVED lines=8> */
[----:B------:R1:W1:Y:S10]  /*adb0*/  MUFU.TANH R203, R114 ;  /* 0x0000007200cb7308 */ /* 0x0002740000002400 */
[----:B------:R-:W1:Y:S10]  /*adc0*/  MUFU.TANH R105, R105 ;  /* 0x0000006900697308 */ /* 0x000e740000002400 */
[----:B------:R-:W1:Y:S10]  /*add0*/  MUFU.TANH R111, R111 ;  /* 0x0000006f006f7308 */ /* 0x000e740000002400 */
[----:B------:R1:W1:Y:S10]  /*ade0*/  MUFU.TANH R191, R118 ;  /* 0x0000007600bf7308 */ /* 0x0002740000002400 */
[----:B------:R1:W1:Y:S10]  /*adf0*/  MUFU.TANH R190, R119 ;  /* 0x0000007700be7308 */ /* 0x0002740000002400 */
[----:B------:R-:W1:Y:S10]  /*ae00*/  MUFU.TANH R103, R103 ;  /* 0x0000006700677308 */ /* 0x000e740000002400 */
[----:B------:R1:W1:Y:S10]  /*ae10*/  MUFU.TANH R170, R121 ;  /* 0x0000007900aa7308 */ /* 0x0002740000002400 */
[----:B------:R1:W1:Y:S10]  /*ae20*/  MUFU.TANH R187, R122 ;  /* 0x0000007a00bb7308 */ /* 0x0002740000002400 */
[----:B------:R1:W1:Y:S10]  /*ae30*/  MUFU.TANH R186, R123 ;  /* 0x0000007b00ba7308 */ /* 0x0002740000002400 */
[----:B------:R1:W1:Y:S10]  /*ae40*/  MUFU.TANH R169, R56 ;  /* 0x0000003800a97308 */ /* 0x0002740000002400 */
[----:B------:R1:W1:Y:S10]  /*ae50*/  MUFU.TANH R168, R125 ;  /* 0x0000007d00a87308 */ /* 0x0002740000002400 */
[----:B------:R1:W1:Y:S10]  /*ae60*/  MUFU.TANH R43, R126 ;  /* 0x0000007e002b7308 */ /* 0x0002740000002400 */
[----:B------:R1:W1:Y:S10]  /*ae70*/  MUFU.TANH R42, R127 ;  /* 0x0000007f002a7308 */ /* 0x0002740000002400 */
[----:B------:R-:W1:Y:S10]  /*ae80*/  MUFU.TANH R113, R113 ;  /* 0x0000007100717308 */ /* 0x000e740000002400 */
[----:B------:R-:W1:Y:S10]  /*ae90*/  MUFU.TANH R115, R115 ;  /* 0x0000007300737308 */ /* 0x000e740000002400 */
[----:B------:R1:W1:Y:S10]  /*aea0*/  MUFU.TANH R189, R130 ;  /* 0x0000008200bd7308 */ /* 0x0002740000002400 */
[----:B------:R1:W1:Y:S02]  /*aeb0*/  MUFU.TANH R188, R131 ;  /* 0x0000008300bc7308 */ /* 0x0002640000002400 */
[----:B-1234-:R-:W-:-:S05]  /*aec0*/  @P1 BRA `(.L_x_711) ;  /* 0xffffe46000001947 */ /* 0x01efca000383ffff */
.L_x_710:
[----:B------:R-:W2:Y:S01]  /*aed0*/  LDL.LU R204, [R1+0xc] ;  /* 0x00000c0001cc7983 */ /* 0x000ea20000300800 */
[C---:B-1----:R-:W-:Y:S01]  /*aee0*/  IMAD R59, R247.reuse, -0x80, R246 ;  /* 0xffffff80f73b7824 */ /* 0x042fe200078e02f6 */
[----:B------:R-:W-:Y:S04]  /*aef0*/  IADD3 R247, R247, -0x1, RZ ;  /* 0xfffffffff7f77810 */ /* 0x000fe80007ffe0ff */
        /* <DEDUP_REMOVED lines=11> */
[C---:B------:R-:W-:Y:S02]  /*afb0*/  IADD3 R88, R59.reuse, -0x40, RZ ;  /* 0xffffffc03b587810 */ /* 0x040fe40007ffe0ff */
        /* <DEDUP_REMOVED lines=9> */
[----:B------:R-:W-:Y:S02]  /*b050*/  IABS R60, R59 ;  /* 0x0000003b003c7213 */ /* 0x000fe40000000000 */
[C---:B------:R-:W-:Y:S02]  /*b060*/  IADD3 R125, R59.reuse, -0x51, RZ ;  /* 0xffffffaf3b7d7810 */ /* 0x040fe40007ffe0ff */
[C---:B------:R-:W-:Y:S02]  /*b070*/  IADD3 R63, R59.reuse, 0x8, RZ ;  /* 0x000000083b3f7810 */ /* 0x040fe40007ffe0ff */
[----:B------:R-:W-:Y:S01]  /*b080*/  I2F R60, R60 ;  /* 0x0000003c003c7306 */ /* 0x000fe20000201400 */
[C---:B------:R-:W-:Y:S02]  /*b090*/  IADD3 R207, R59.reuse, -0x58, RZ ;  /* 0xffffffa83bcf7810 */ /* 0x040fe40007ffe0ff */
[C---:B------:R-:W-:Y:S02]  /*b0a0*/  IADD3 R181, R59.reuse, 0x7, RZ ;  /* 0x000000073bb57810 */ /* 0x040fe40007ffe0ff */
[C---:B------:R-:W-:Y:S02]  /*b0b0*/  IADD3 R205, R59.reuse, -0x59, RZ ;  /* 0xffffffa73bcd7810 */ /* 0x040fe40007ffe0ff */
        /* <DEDUP_REMOVED lines=14> */
[----:B------:R-:W-:Y:S02]  /*b1a0*/  ISETP.GE.AND P2, PT, R98, RZ, PT ;  /* 0x000000ff6200720c */ /* 0x000fe40003f46270 */
[----:B------:R-:W-:Y:S02]  /*b1b0*/  ISETP.GE.AND P3, PT, R80, RZ, PT ;  /* 0x000000ff5000720c */ /* 0x000fe40003f66270 */
[----:B------:R-:W-:Y:S02]  /*b1c0*/  ISETP.GE.AND P5, PT, R128, RZ, PT ;  /* 0x000000ff8000720c */ /* 0x000fe40003fa6270 */
[----:B------:R-:W-:Y:S07]  /*b1d0*/  ISETP.GE.AND P4, PT, R126, RZ, PT ;  /* 0x000000ff7e00720c */ /* 0x000fee0003f86270 */
[C---:B------:R-:W-:Y:S02]  /*b1e0*/  @!P2 IADD3 R98, -R59.reuse, -0x48, RZ ;  /* 0xffffffb83b62a810 */ /* 0x040fe40007ffe1ff */
[C---:B------:R-:W-:Y:S02]  /*b1f0*/  @!P3 IADD3 R80, -R59.reuse, -0x47, RZ ;  /* 0xffffffb93b50b810 */ /* 0x040fe40007ffe1ff */
[C---:B------:R-:W-:Y:S02]  /*b200*/  @!P5 IADD3 R128, -R59.reuse, 0x68, RZ ;  /* 0x000000683b80d810 */ /* 0x040fe40007ffe1ff */
[----:B------:R-:W-:Y:S01]  /*b210*/  I2F R98, R98 ;  /* 0x0000006200627306 */ /* 0x000fe20000201400 */
[----:B------:R-:W-:Y:S02]  /*b220*/  @!P4 IADD3 R126, -R59, 0x78, RZ ;  /* 0x000000783b7ec810 */ /* 0x000fe40007ffe1ff */
[----:B------:R-:W-:Y:S02]  /*b230*/  ISETP.GE.AND P2, PT, R131, RZ, PT ;  /* 0x000000ff8300720c */ /* 0x000fe40003f46270 */
[----:B------:R-:W-:Y:S02]  /*b240*/  ISETP.GE.AND P3, PT, R62, RZ, PT ;  /* 0x000000ff3e00720c */ /* 0x000fe40003f66270 */
[----:B------:R-:W-:Y:S03]  /*b250*/  ISETP.GE.AND P5, PT, R116, RZ, PT ;  /* 0x000000ff7400720c */ /* 0x000fe60003fa6270 */
[----:B------:R-:W-:Y:S06]  /*b260*/  I2F R80, R80 ;  /* 0x0000005000507306 */ /* 0x000fec0000201400 */
[C---:B------:R-:W-:Y:S02]  /*b270*/  @!P2 IADD3 R131, -R59.reuse, -0x40, RZ ;  /* 0xffffffc03b83a810 */ /* 0x040fe40007ffe1ff */
[C---:B------:R-:W-:Y:S02]  /*b280*/  @!P3 IADD3 R62, -R59.reuse, -0x3f, RZ ;  /* 0xffffffc13b3eb810 */ /* 0x040fe40007ffe1ff */
        /* <DEDUP_REMOVED lines=19> */
[----:B------:R-:W-:Y:S05]  /*b3c0*/  ISETP.GE.AND P3, PT, R90, RZ, PT ;  /* 0x000000ff5a00720c */ /* 0x000fea0003f66270 */
[----:B------:R-:W-:Y:S06]  /*b3d0*/  I2F R123, R123 ;  /* 0x0000007b007b7306 */ /* 0x000fec0000201400 */
[C---:B------:R-:W-:Y:S02]  /*b3e0*/  @!P2 IADD3 R117, -R59.reuse, -0x28, RZ ;  /* 0xffffffd83b75a810 */ /* 0x040fe40007ffe1ff */
[C---:B------:R-:W-:Y:S02]  /*b3f0*/  @!P3 IADD3 R90, -R59.reuse, -0x27, RZ ;  /* 0xffffffd93b5ab810 */ /* 0x040fe40007ffe1ff */
[----:B------:R-:W-:Y:S01]  /*b400*/  I2F R121, R121 ;  /* 0x0000007900797306 */ /* 0x000fe20000201400 */
[----:B------:R-:W-:Y:S02]  /*b410*/  ISETP.GE.AND P2, PT, R94, RZ, PT ;  /* 0x000000ff5e00720c */ /* 0x000fe40003f46270 */
[----:B------:R-:W-:Y:S07]  /*b420*/  ISETP.GE.AND P3, PT, R88, RZ, PT ;  /* 0x000000ff5800720c */ /* 0x000fee0003f66270 */
[----:B------:R-:W-:Y:S04]  /*b430*/  I2F R117, R117 ;  /* 0x0000007500757306 */ /* 0x000fe80000201400 */
[C---:B------:R-:W-:Y:S02]  /*b440*/  @!P2 IADD3 R94, -R59.reuse, -0x20, RZ ;  /* 0xffffffe03b5ea810 */ /* 0x040fe40007ffe1ff */
[----:B------:R-:W-:Y:S02]  /*b450*/  @!P3 IADD3 R88, -R59, 0x40, RZ ;  /* 0x000000403b58b810 */ /* 0x000fe40007ffe1ff */
[----:B------:R-:W-:Y:S02]  /*b460*/  ISETP.GE.AND P2, PT, R100, RZ, PT ;  /* 0x000000ff6400720c */ /* 0x000fe40003f46270 */
[----:B------:R-:W-:Y:S01]  /*b470*/  I2F R90, R90 ;  /* 0x0000005a005a7306 */ /* 0x000fe20000201400 */
[----:B------:R-:W-:Y:S09]  /*b480*/  ISETP.GE.AND P3, PT, R119, RZ, PT ;  /* 0x000000ff7700720c */ /* 0x000ff20003f66270 */
[----:B------:R-:W-:Y:S01]  /*b490*/  I2F R88, R88 ;  /* 0x0000005800587306 */ /* 0x000fe20000201400 */
[C---:B------:R-:W-:Y:S02]  /*b4a0*/  @!P2 IADD3 R100, -R59.reuse, -0x1f, RZ ;  /* 0xffffffe13b64a810 */ /* 0x040fe40007ffe1ff */
[----:B------:R-:W-:Y:S02]  /*b4b0*/  ISETP.GE.AND P2, PT, R104, RZ, PT ;  /* 0x000000ff6800720c */ /* 0x000fe40003f46270 */
[C---:B------:R-:W-:Y:S02]  /*b4c0*/  @!P3 IADD3 R119, -R59.reuse, 0x41, RZ ;  /* 0x000000413b77b810 */ /* 0x040fe40007ffe1ff */
[----:B------:R-:W-:Y:S03]  /*b4d0*/  ISETP.GE.AND P3, PT, R96, RZ, PT ;  /* 0x000000ff6000720c */ /* 0x000fe60003f66270 */
[----:B------:R-:W-:Y:S06]  /*b4e0*/  I2F R94, R94 ;  /* 0x0000005e005e7306 */ /* 0x000fec0000201400 */
[----:B------:R-:W-:Y:S02]  /*b4f0*/  @!P2 IADD3 R104, -R59, -0x18, RZ ;  /* 0xffffffe83b68a810 */ /* 0x000fe40007ffe1ff */
[----:B------:R-:W-:Y:S02]  /*b500*/  ISETP.GE.AND P2, PT, R57, RZ, PT ;  /* 0x000000ff3900720c */ /* 0x000fe40003f46270 */
[----:B------:R-:W-:Y:S01]  /*b510*/  I2F R119, R119 ;  /* 0x0000007700777306 */ /* 0x000fe20000201400 */
[C---:B------:R-:W-:Y:S02]  /*b520*/  @!P3 IADD3 R96, -R59.reuse, 0x48, RZ ;  /* 0x000000483b60b810 */ /* 0x040fe40007ffe1ff */
[----:B------:R-:W-:Y:S07]  /*b530*/  ISETP.GE.AND P3, PT, R86, RZ, PT ;  /* 0x000000ff5600720c */ /* 0x000fee0003f66270 */
[----:B------:R-:W-:Y:S01]  /*b540*/  I2F R96, R96 ;  /* 0x0000006000607306 */ /* 0x000fe20000201400 */
[C---:B------:R-:W-:Y:S02]  /*b550*/  @!P2 IADD3 R57, -R59.reuse, -0x17, RZ ;  /* 0xffffffe93b39a810 */ /* 0x040fe40007ffe1ff */
[----:B------:R-:W-:Y:S03]  /*b560*/  ISETP.GE.AND P2, PT, R58, RZ, PT ;  /* 0x000000ff3a00720c */ /* 0x000fe60003f46270 */
[C---:B------:R-:W-:Y:S02]  /*b570*/  @!P3 IADD3 R86, -R59.reuse, 0x49, RZ ;  /* 0x000000493b56b810 */ /* 0x040fe40007ffe1ff */
[----:B------:R-:W-:Y:S02]  /*b580*/  ISETP.GE.AND P3, PT, R56, RZ, PT ;  /* 0x000000ff3800720c */ /* 0x000fe40003f66270 */
[----:B------:R-:W-:Y:S06]  /*b590*/  I2F R104, R104 ;  /* 0x0000006800687306 */ /* 0x000fec0000201400 */
[----:B------:R-:W-:Y:S02]  /*b5a0*/  @!P2 IADD3 R58, -R59, -0x10, RZ ;  /* 0xfffffff03b3aa810 */ /* 0x000fe40007ffe1ff */
[----:B------:R-:W-:Y:S02]  /*b5b0*/  ISETP.GE.AND P2, PT, R183, RZ, PT ;  /* 0x000000ffb700720c */ /* 0x000fe40003f46270 */
[----:B------:R-:W-:Y:S01]  /*b5c0*/  I2F R86, R86 ;  /* 0x0000005600567306 */ /* 0x000fe20000201400 */
[----:B------:R-:W-:Y:S02]  /*b5d0*/  @!P3 IADD3 R56, -R59, 0x50, RZ ;  /* 0x000000503b38b810 */ /* 0x000fe40007ffe1ff */
[----:B------:R-:W-:Y:S07]  /*b5e0*/  ISETP.GE.AND P3, PT, R125, RZ, PT ;  /* 0x000000ff7d00720c */ /* 0x000fee0003f66270 */
[----:B------:R-:W-:Y:S01]  /*b5f0*/  I2F R58, R58 ;  /* 0x0000003a003a7306 */ /* 0x000fe20000201400 */
[----:B------:R-:W-:Y:S02]  /*b600*/  @!P2 IADD3 R183, -R59, -0xf, RZ ;  /* 0xfffffff13bb7a810 */ /* 0x000fe40007ffe1ff */
[----:B------:R-:W-:Y:S03]  /*b610*/  ISETP.GE.AND P2, PT, R63, RZ, PT ;  /* 0x000000ff3f00720c */ /* 0x000fe60003f46270 */
[----:B------:R-:W-:Y:S02]  /*b620*/  @!P3 IADD3 R125, -R59, 0x51, RZ ;  /* 0x000000513b7db810 */ /* 0x000fe40007ffe1ff */
        /* <DEDUP_REMOVED lines=8> */
[C---:B------:R-:W-:Y:S05]  /*b6b0*/  @!P2 IADD3 R181, -R59.reuse, -0x7, RZ ;  /* 0xfffffff93bb5a810 */ /* 0x040fea0007ffe1ff */
[C---:B------:R-:W-:Y:S04]  /*b6c0*/  @!P3 IADD3 R205, -R59.reuse, 0x59, RZ ;  /* 0x000000593bcdb810 */ /* 0x040fe80007ffe1ff */
        /* <DEDUP_REMOVED lines=8> */
[-C--:B-1----:R-:W-:Y:S02]  /*b750*/  FFMA.FTZ R113, R126, -R0.reuse, R113 ;  /* 0x800000007e717223 */ /* 0x082fe40000010071 */
[-C--:B------:R-:W-:Y:S01]  /*b760*/  FFMA.FTZ R61, R60, -R0.reuse, R175 ;  /* 0x800000003c3d7223 */ /* 0x080fe200000100af */
[----:B------:R-:W-:Y:S01]  /*b770*/  IADD3 R175, R59, -0x61, RZ ;  /* 0xffffff9f3baf7810 */ /* 0x000fe20007ffe0ff */
[-C--:B------:R-:W-:Y:S02]  /*b780*/  FFMA.FTZ R20, R117, -R0.reuse, R20 ;  /* 0x8000000075147223 */ /* 0x080fe40000010014 */
[-C--:B------:R-:W-:Y:S02]  /*b790*/  FFMA.FTZ R52, R119, -R0.reuse, R52 ;  /* 0x8000000077347223 */ /* 0x080fe40000010034 */
[-C--:B------:R-:W-:Y:S02]  /*b7a0*/  FFMA.FTZ R55, R58, -R0.reuse, R55 ;  /* 0x800000003a377223 */ /* 0x080fe40000010037 */
[-C--:B------:R-:W-:Y:S02]  /*b7b0*/  FFMA.FTZ R54, R88, -R0.reuse, R54 ;  /* 0x8000000058367223 */ /* 0x080fe40000010036 */
[CC--:B------:R-:W-:Y:S02]  /*b7c0*/  FFMA.FTZ R48, R57.reuse, -R0.reuse, R48 ;  /* 0x8000000039307223 */ /* 0x0c0fe40000010030 */
[-C--:B------:R-:W-:Y:S02]  /*b7d0*/  FFMA.FTZ R57, R57, -R0.reuse, R40 ;  /* 0x8000000039397223 */ /* 0x080fe40000010028 */
[CC--:B------:R-:W-:Y:S02]  /*b7e0*/  FFMA.FTZ R193, R60.reuse, -R0.reuse, R193 ;  /* 0x800000003cc17223 */ /* 0x0c0fe400000100c1 */
[CC--:B------:R-:W-:Y:S01]  /*b7f0*/  FFMA.FTZ R102, R60.reuse, -R0.reuse, R4 ;  /* 0x800000003c667223 */ /* 0x0c0fe20000010004 */
[C---:B------:R-:W-:Y:S01]  /*b800*/  IADD3 R4, R59.reuse, -0x19, RZ ;  /* 0xffffffe73b047810 */ /* 0x040fe20007ffe0ff */
[-C--:B------:R-:W-:Y:S01]  /*b810*/  FFMA.FTZ R60, R60, -R0.reuse, R172 ;  /* 0x800000003c3c7223 */ /* 0x080fe200000100ac */
[----:B------:R-:W-:Y:S01]  /*b820*/  IADD3 R172, R59, -0x60, RZ ;  /* 0xffffffa03bac7810 */ /* 0x000fe20007ffe0ff */
[-C--:B------:R-:W-:Y:S02]  /*b830*/  FFMA.FTZ R16, R127, -R0.reuse, R16 ;  /* 0x800000007f107223 */ /* 0x080fe40000010010 */
[-C--:B------:R-:W-:Y:S01]  /*b840*/  FFMA.FTZ R197, R56, -R0.reuse, R197 ;  /* 0x8000000038c57223 */ /* 0x080fe200000100c5 */
[----:B------:R-:W-:Y:S01]  /*b850*/  ISETP.GE.AND P2, PT, R172, RZ, PT ;  /* 0x000000ffac00720c */ /* 0x000fe20003f46270 */
[-C--:B------:R-:W-:Y:S02]  /*b860*/  FFMA.FTZ R105, R116, -R0.reuse, R105 ;  /* 0x8000000074697223 */ /* 0x080fe40000010069 */
[-C--:B------:R-:W-:Y:S02]  /*b870*/  FFMA.FTZ R89, R207, -R0.reuse, R89 ;  /* 0x80000000cf597223 */ /* 0x080fe40000010059 */
[-C--:B------:R-:W-:Y:S02]  /*b880*/  FFMA.FTZ R185, R62, -R0.reuse, R185 ;  /* 0x800000003eb97223 */ /* 0x080fe400000100b9 */
[-C--:B------:R-:W-:Y:S02]  /*b890*/  FFMA.FTZ R7, R131, -R0.reuse, R7 ;  /* 0x8000000083077223 */ /* 0x080fe40000010007 */
[CC--:B------:R-:W-:Y:S02]  /*b8a0*/  FFMA.FTZ R28, R121.reuse, -R0.reuse, R28 ;  /* 0x80000000791c7223 */ /* 0x0c0fe4000001001c */
[-C--:B------:R-:W-:Y:S01]  /*b8b0*/  FFMA.FTZ R12, R121, -R0.reuse, R12 ;  /* 0x80000000790c7223 */ /* 0x080fe2000001000c */
[----:B------:R-:W-:Y:S01]  /*b8c0*/  IADD3 R121, R59, -0x71, RZ ;  /* 0xffffff8f3b797810 */ /* 0x000fe20007ffe0ff */
[-C--:B------:R-:W-:Y:S01]  /*b8d0*/  FFMA.FTZ R68, R119, -R0.reuse, R68 ;  /* 0x8000000077447223 */ /* 0x080fe20000010044 */
[----:B------:R-:W-:Y:S01]  /*b8e0*/  @!P2 IADD3 R172, -R59, 0x60, RZ ;  /* 0x000000603baca810 */ /* 0x000fe20007ffe1ff */
[-C--:B------:R-:W-:Y:S01]  /*b8f0*/  FFMA.FTZ R98, R98, -R0.reuse, R195 ;  /* 0x8000000062627223 */ /* 0x080fe200000100c3 */
[----:B------:R-:W-:Y:S01]  /*b900*/  ISETP.GE.AND P2, PT, R175, RZ, PT ;  /* 0x000000ffaf00720c */ /* 0x000fe20003f46270 */
[-C--:B------:R-:W-:Y:S02]  /*b910*/  FFMA.FTZ R195, R96, -R0.reuse, R84 ;  /* 0x8000000060c37223 */ /* 0x080fe40000010054 */
[-C--:B--2---:R-:W-:Y:S01]  /*b920*/  FFMA.FTZ R84, R58, -R0.reuse, R204 ;  /* 0x800000003a547223 */ /* 0x084fe200000100cc */
[----:B------:R-:W-:Y:S01]  /*b930*/  I2F R172, R172 ;  /* 0x000000ac00ac7306 */ /* 0x000fe20000201400 */
[-C--:B------:R-:W-:Y:S02]  /*b940*/  FFMA.FTZ R58, R63, -R0.reuse, R74 ;  /* 0x800000003f3a7223 */ /* 0x080fe4000001004a */
[-C--:B------:R-:W-:Y:S02]  /*b950*/  FFMA.FTZ R182, R86, -R0.reuse, R87 ;  /* 0x8000000056b67223 */ /* 0x080fe40000010057 */
[-C--:B------:R-:W-:Y:S02]  /*b960*/  FFMA.FTZ R173, R88, -R0.reuse, R173 ;  /* 0x8000000058ad7223 */ /* 0x080fe400000100ad */
[CC--:B------:R-:W-:Y:S02]  /*b970*/  FFMA.FTZ R88, R104.reuse, -R0.reuse, R178 ;  /* 0x8000000068587223 */ /* 0x0c0fe400000100b2 */
[----:B------:R-:W-:Y:S01]  /*b980*/  @!P2 IADD3 R175, -R59, 0x61, RZ ;  /* 0x000000613bafa810 */ /* 0x000fe20007ffe1ff */
[-C--:B------:R-:W-:Y:S02]  /*b990*/  FFMA.FTZ R44, R104, -R0.reuse, R44 ;  /* 0x80000000682c7223 */ /* 0x080fe4000001002c */
[-C--:B------:R-:W-:Y:S02]  /*b9a0*/  FFMA.FTZ R11, R80, -R0.reuse, R11 ;  /* 0x80000000500b7223 */ /* 0x080fe4000001000b */
[-C--:B------:R-:W-:Y:S01]  /*b9b0*/  FFMA.FTZ R80, R90, -R0.reuse, R36 ;  /* 0x800000005a507223 */ /* 0x080fe20000010024 */
[----:B------:R-:W1:Y:S01]  /*b9c0*/  I2F R175, R175 ;  /* 0x000000af00af7306 */ /* 0x000e620000201400 */
[CC--:B------:R-:W-:Y:S02]  /*b9d0*/  FFMA.FTZ R85, R125.reuse, -R0.reuse, R85 ;  /* 0x800000007d557223 */ /* 0x0c0fe40000010055 */
[-C--:B------:R-:W-:Y:S02]  /*b9e0*/  FFMA.FTZ R92, R125, -R0.reuse, R92 ;  /* 0x800000007d5c7223 */ /* 0x080fe4000001005c */
[-C--:B------:R-:W-:Y:S02]  /*b9f0*/  FFMA.FTZ R76, R96, -R0.reuse, R76 ;  /* 0x80000000604c7223 */ /* 0x080fe4000001004c */
[-C--:B------:R-:W-:Y:S02]  /*ba00*/  FFMA.FTZ R96, R63, -R0.reuse, R184 ;  /* 0x800000003f607223 */ /* 0x080fe400000100b8 */
[-C--:B------:R-:W-:Y:S02]  /*ba10*/  FFMA.FTZ R24, R90, -R0.reuse, R24 ;  /* 0x800000005a187223 */ /* 0x080fe40000010018 */
[CC--:B------:R-:W-:Y:S02]  /*ba20*/  FFMA.FTZ R90, R94.reuse, -R0.reuse, R177 ;  /* 0x800000005e5a7223 */ /* 0x0c0fe400000100b1 */
[-C--:B------:R-:W-:Y:S02]  /*ba30*/  FFMA.FTZ R34, R94, -R0.reuse, R34 ;  /* 0x800000005e227223 */ /* 0x080fe40000010022 */
[-C--:B------:R-:W-:Y:S02]  /*ba40*/  FFMA.FTZ R189, R116, -R0.reuse, R189 ;  /* 0x8000000074bd7223 */ /* 0x080fe400000100bd */
[-C--:B------:R-:W-:Y:S01]  /*ba50*/  FFMA.FTZ R9, R62, -R0.reuse, R9 ;  /* 0x800000003e097223 */ /* 0x080fe20000010009 */
[----:B------:R-:W-:Y:S01]  /*ba60*/  IADD3 R62, R59, -0x1, RZ ;  /* 0xffffffff3b3e7810 */ /* 0x000fe20007ffe0ff */
[-C--:B------:R-:W-:Y:S01]  /*ba70*/  FFMA.FTZ R14, R131, -R0.reuse, R14 ;  /* 0x80000000830e7223 */ /* 0x080fe2000001000e */
[----:B------:R-:W-:Y:S01]  /*ba80*/  IADD3 R131, R59, -0x8, RZ ;  /* 0xfffffff83b837810 */ /* 0x000fe20007ffe0ff */
[CC--:B------:R-:W-:Y:S01]  /*ba90*/  FFMA.FTZ R26, R129.reuse, -R0.reuse, R26 ;  /* 0x80000000811a7223 */ /* 0x0c0fe2000001001a */
[----:B------:R-:W-:Y:S01]  /*baa0*/  ISETP.GE.AND P3, PT, R62, RZ, PT ;  /* 0x000000ff3e00720c */ /* 0x000fe20003f66270 */
[-C--:B------:R-:W-:Y:S01]  /*bab0*/  FFMA.FTZ R6, R129, -R0.reuse, R6 ;  /* 0x8000000081067223 */ /* 0x080fe20000010006 */
[----:B------:R-:W-:Y:S01]  /*bac0*/  IADD3 R129, R59, -0x69, RZ ;  /* 0xffffff973b817810 */ /* 0x000fe20007ffe0ff */
[-C--:B-1----:R-:W-:Y:S01]  /*bad0*/  FFMA.FTZ R97, R175, -R0.reuse, R97 ;  /* 0x80000000af617223 */ /* 0x082fe20000010061 */
[----:B------:R-:W-:Y:S01]  /*bae0*/  ISETP.GE.AND P6, PT, R131, RZ, PT ;  /* 0x000000ff8300720c */ /* 0x000fe20003fc6270 */
[-C--:B------:R-:W-:Y:S01]  /*baf0*/  FFMA.FTZ R10, R127, -R0.reuse, R10 ;  /* 0x800000007f0a7223 */ /* 0x080fe2000001000a */
[----:B------:R-:W-:Y:S01]  /*bb00*/  IADD3 R127, R59, -0x10, RZ ;  /* 0xfffffff03b7f7810 */ /* 0x000fe20007ffe0ff */
[-C--:B------:R-:W-:Y:S01]  /*bb10*/  FFMA.FTZ R30, R123, -R0.reuse, R30 ;  /* 0x800000007b1e7223 */ /* 0x080fe2000001001e */
[----:B------:R-:W-:Y:S01]  /*bb20*/  ISETP.GE.AND P2, PT, R129, RZ, PT ;  /* 0x000000ff8100720c */ /* 0x000fe20003f46270 */
[-C--:B------:R-:W-:Y:S01]  /*bb30*/  FFMA.FTZ R8, R123, -R0.reuse, R8 ;  /* 0x800000007b087223 */ /* 0x080fe20000010008 */
[----:B------:R-:W-:Y:S01]  /*bb40*/  IADD3 R123, R59, -0x11, RZ ;  /* 0xffffffef3b7b7810 */ /* 0x000fe20007ffe0ff */
[-C--:B------:R-:W-:Y:S02]  /*bb50*/  FFMA.FTZ R32, R117, -R0.reuse, R32 ;  /* 0x8000000075207223 */ /* 0x080fe40000010020 */
[----:B------:R1:W2:Y:S01]  /*bb60*/  I2F R117, R106 ;  /* 0x0000006a00757306 */ /* 0x0002a20000201400 */
[----:B------:R-:W-:Y:S01]  /*bb70*/  @!P3 IADD3 R62, -R59, 0x1, RZ ;  /* 0x000000013b3eb810 */ /* 0x000fe20007ffe1ff */
[-C--:B------:R-:W-:Y:S01]  /*bb80*/  FFMA.FTZ R104, R181, -R0.reuse, R2 ;  /* 0x80000000b5687223 */ /* 0x080fe20000010002 */
[----:B------:R-:W-:Y:S01]  /*bb90*/  ISETP.GE.AND P3, PT, R122, RZ, PT ;  /* 0x000000ff7a00720c */ /* 0x000fe20003f66270 */
[CC--:B------:R-:W-:Y:S01]  /*bba0*/  FFMA.FTZ R94, R100.reuse, -R0.reuse, R179 ;  /* 0x80000000645e7223 */ /* 0x0c0fe200000100b3 */
[----:B------:R-:W-:Y:S01]  /*bbb0*/  @!P6 IADD3 R131, -R59, 0x8, RZ ;  /* 0x000000083b83e810 */ /* 0x000fe20007ffe1ff */
[-C--:B------:R-:W-:Y:S01]  /*bbc0*/  FFMA.FTZ R100, R100, -R0.reuse, R38 ;  /* 0x8000000064647223 */ /* 0x080fe20000010026 */
[----:B------:R-:W-:Y:S01]  /*bbd0*/  ISETP.GE.AND P6, PT, R127, RZ, PT ;  /* 0x000000ff7f00720c */ /* 0x000fe20003fc6270 */
[-C--:B------:R-:W-:Y:S01]  /*bbe0*/  FFMA.FTZ R207, R207, -R0.reuse, R174 ;  /* 0x80000000cfcf7223 */ /* 0x080fe200000100ae */
[----:B------:R-:W-:Y:S01]  /*bbf0*/  @!P2 IADD3 R129, -R59, 0x69, RZ ;  /* 0x000000693b81a810 */ /* 0x000fe20007ffe1ff */
[----:B------:R-:W3:Y:S01]  /*bc00*/  I2F R62, R62 ;  /* 0x0000003e003e7306 */ /* 0x000ee20000201400 */
[----:B------:R-:W-:Y:S01]  /*bc10*/  ISETP.GE.AND P4, PT, R123, RZ, PT ;  /* 0x000000ff7b00720c */ /* 0x000fe20003f86270 */
[-C--:B------:R-:W-:Y:S01]  /*bc20*/  FFMA.FTZ R203, R172, -R0.reuse, R203 ;  /* 0x80000000accb7223 */ /* 0x080fe200000100cb */
[----:B------:R-:W-:Y:S01]  /*bc30*/  ISETP.GE.AND P2, PT, R124, RZ, PT ;  /* 0x000000ff7c00720c */ /* 0x000fe20003f46270 */
[-C--:B------:R-:W-:Y:S02]  /*bc40*/  FFMA.FTZ R208, R175, -R0.reuse, R208 ;  /* 0x80000000afd07223 */ /* 0x080fe400000100d0 */
[----:B------:R-:W-:Y:S01]  /*bc50*/  @!P3 IADD3 R122, -R59, 0x9, RZ ;  /* 0x000000093b7ab810 */ /* 0x000fe20007ffe1ff */
[-C--:B------:R-:W-:Y:S01]  /*bc60*/  FFMA.FTZ R191, R128, -R0.reuse, R191 ;  /* 0x8000000080bf7223 */ /* 0x080fe200000100bf */
[----:B------:R-:W-:Y:S02]  /*bc70*/  ISETP.GE.AND P3, PT, R121, RZ, PT ;  /* 0x000000ff7900720c */ /* 0x000fe40003f66270 */
[----:B------:R-:W4:Y:S01]  /*bc80*/  I2F R131, R131 ;  /* 0x0000008300837306 */ /* 0x000f220000201400 */
[C---:B------:R-:W-:Y:S02]  /*bc90*/  @!P6 IADD3 R127, -R59.reuse, 0x10, RZ ;  /* 0x000000103b7fe810 */ /* 0x040fe40007ffe1ff */
[----:B------:R-:W-:Y:S01]  /*bca0*/  ISETP.GE.AND P6, PT, R4, RZ, PT ;  /* 0x000000ff0400720c */ /* 0x000fe20003fc6270 */
[-C--:B-1----:R-:W-:Y:S01]  /*bcb0*/  FFMA.FTZ R106, R86, -R0.reuse, R78 ;  /* 0x80000000566a7223 */ /* 0x082fe2000001004e */
[----:B------:R-:W-:Y:S01]  /*bcc0*/  @!P4 IADD3 R123, -R59, 0x11, RZ ;  /* 0x000000113b7bc810 */ /* 0x000fe20007ffe1ff */
[-C--:B------:R-:W-:Y:S01]  /*bcd0*/  FFMA.FTZ R86, R183, -R0.reuse, R50 ;  /* 0x80000000b7567223 */ /* 0x080fe20000010032 */
[----:B------:R-:W-:Y:S01]  /*bce0*/  @!P2 IADD3 R124, -R59, 0x18, RZ ;  /* 0x000000183b7ca810 */ /* 0x000fe20007ffe1ff */
[-C--:B------:R-:W-:Y:S01]  /*bcf0*/  FFMA.FTZ R50, R63, -R0.reuse, R5 ;  /* 0x800000003f327223 */ /* 0x080fe20000010005 */
[----:B------:R-:W-:Y:S01]  /*bd00*/  ISETP.GE.AND P4, PT, R112, RZ, PT ;  /* 0x000000ff7000720c */ /* 0x000fe20003f86270 */
[----:B------:R-:W1:Y:S01]  /*bd10*/  I2F R122, R122 ;  /* 0x0000007a007a7306 */ /* 0x000e620000201400 */
[----:B------:R-:W-:Y:S01]  /*bd20*/  @!P3 IADD3 R121, -R59, 0x71, RZ ;  /* 0x000000713b79b810 */ /* 0x000fe20007ffe1ff */
[-C--:B--2---:R-:W-:Y:S01]  /*bd30*/  FFMA.FTZ R27, R117, -R0.reuse, R27 ;  /* 0x80000000751b7223 */ /* 0x084fe2000001001b */
[----:B------:R-:W-:Y:S01]  /*bd40*/  ISETP.GE.AND P3, PT, R110, RZ, PT ;  /* 0x000000ff6e00720c */ /* 0x000fe20003f66270 */
[-C--:B---3--:R-:W-:Y:S01]  /*bd50*/  FFMA.FTZ R63, R62, -R0.reuse, R77 ;  /* 0x800000003e3f7223 */ /* 0x088fe2000001004d */
[----:B------:R-:W-:Y:S01]  /*bd60*/  ISETP.GE.AND P2, PT, R180, RZ, PT ;  /* 0x000000ffb400720c */ /* 0x000fe20003f46270 */
[CC--:B------:R-:W-:Y:S01]  /*bd70*/  FFMA.FTZ R74, R62.reuse, -R0.reuse, R3 ;  /* 0x800000003e4a7223 */ /* 0x0c0fe20000010003 */
[C---:B------:R-:W-:Y:S01]  /*bd80*/  @!P6 IADD3 R4, -R59.reuse, 0x19, RZ ;  /* 0x000000193b04e810 */ /* 0x040fe20007ffe1ff */
[-C--:B------:R-:W-:Y:S01]  /*bd90*/  FFMA.FTZ R19, R62, -R0.reuse, R19 ;  /* 0x800000003e137223 */ /* 0x080fe20000010013 */
[----:B------:R-:W-:Y:S01]  /*bda0*/  ISETP.GE.AND P6, PT, R114, RZ, PT ;  /* 0x000000ff7200720c */ /* 0x000fe20003fc6270 */
[----:B------:R-:W2:Y:S01]  /*bdb0*/  I2F R123, R123 ;  /* 0x0000007b007b7306 */ /* 0x000ea20000201400 */
[-C--:B------:R-:W-:Y:S01]  /*bdc0*/  FFMA.FTZ R62, R62, -R0.reuse, R73 ;  /* 0x800000003e3e7223 */ /* 0x080fe20000010049 */
[----:B------:R-:W-:Y:S01]  /*bdd0*/  @!P4 IADD3 R112, -R59, 0x21, RZ ;  /* 0x000000213b70c810 */ /* 0x000fe20007ffe1ff */
[-C--:B------:R-:W-:Y:S01]  /*bde0*/  FFMA.FTZ R45, R117, -R0.reuse, R45 ;  /* 0x80000000752d7223 */ /* 0x080fe2000001002d */
[----:B------:R-:W-:Y:S01]  /*bdf0*/  ISETP.GE.AND P4, PT, R118, RZ, PT ;  /* 0x000000ff7600720c */ /* 0x000fe20003f86270 */
[-C--:B----4-:R-:W-:Y:S01]  /*be00*/  FFMA.FTZ R22, R131, -R0.reuse, R22 ;  /* 0x8000000083167223 */ /* 0x090fe20000010016 */
[----:B------:R-:W-:Y:S01]  /*be10*/  @!P3 IADD3 R110, -R59, 0x28, RZ ;  /* 0x000000283b6eb810 */ /* 0x000fe20007ffe1ff */
[-C--:B------:R-:W-:Y:S01]  /*be20*/  FFMA.FTZ R177, R131, -R0.reuse, R83 ;  /* 0x8000000083b17223 */ /* 0x080fe20000010053 */
[----:B------:R-:W-:Y:S01]  /*be30*/  @!P2 IADD3 R180, -R59, 0x29, RZ ;  /* 0x000000293bb4a810 */ /* 0x000fe20007ffe1ff */
[-C--:B------:R-:W-:Y:S01]  /*be40*/  FFMA.FTZ R13, R131, -R0.reuse, R13 ;  /* 0x80000000830d7223 */ /* 0x080fe2000001000d */
[----:B------:R-:W3:Y:S01]  /*be50*/  I2F R127, R127 ;  /* 0x0000007f007f7306 */ /* 0x000ee20000201400 */
[----:B------:R-:W-:Y:S01]  /*be60*/  ISETP.GE.AND P3, PT, R108, RZ, PT ;  /* 0x000000ff6c00720c */ /* 0x000fe20003f66270 */
[-C--:B------:R-:W-:Y:S01]  /*be70*/  FFMA.FTZ R202, R117, -R0.reuse, R202 ;  /* 0x8000000075ca7223 */ /* 0x080fe200000100ca */
[C---:B------:R-:W-:Y:S01]  /*be80*/  @!P6 IADD3 R114, -R59.reuse, 0x30, RZ ;  /* 0x000000303b72e810 */ /* 0x040fe20007ffe1ff */
[-C--:B-1----:R-:W-:Y:S01]  /*be90*/  FFMA.FTZ R21, R122, -R0.reuse, R21 ;  /* 0x800000007a157223 */ /* 0x082fe20000010015 */
[----:B------:R-:W-:Y:S01]  /*bea0*/  ISETP.GE.AND P2, PT, R120, RZ, PT ;  /* 0x000000ff7800720c */ /* 0x000fe20003f46270 */
[CC--:B------:R-:W-:Y:S01]  /*beb0*/  FFMA.FTZ R179, R122.reuse, -R0.reuse, R75 ;  /* 0x800000007ab37223 */ /* 0x0c0fe2000001004b */
[----:B------:R-:W-:Y:S01]  /*bec0*/  @!P4 IADD3 R118, -R59, 0x38, RZ ;  /* 0x000000383b76c810 */ /* 0x000fe20007ffe1ff */
[C---:B------:R-:W-:Y:S01]  /*bed0*/  FFMA.FTZ R15, R122.reuse, -R0, R15 ;  /* 0x800000007a0f7223 */ /* 0x040fe2000001000f */
[----:B------:R-:W-:Y:S01]  /*bee0*/  FMNMX.FTZ R3, R193, R166, !PT ;  /* 0x000000a6c1037209 */ /* 0x000fe20007810000 */
[----:B------:R-:W1:Y:S01]  /*bef0*/  I2F R4, R4 ;  /* 0x0000000400047306 */ /* 0x000e620000201400 */
[-C--:B------:R-:W-:Y:S02]  /*bf00*/  FFMA.FTZ R201, R122, -R0.reuse, R201 ;  /* 0x800000007ac97223 */ /* 0x080fe400000100c9 */
[----:B------:R-:W-:Y:S01]  /*bf10*/  FMNMX.FTZ R2, R74, R3, !PT ;  /* 0x000000034a027209 */ /* 0x000fe20007810000 */
[-C--:B--2---:R-:W-:Y:S01]  /*bf20*/  FFMA.FTZ R29, R123, -R0.reuse, R29 ;  /* 0x800000007b1d7223 */ /* 0x084fe2000001001d */
[----:B------:R-:W-:Y:S01]  /*bf30*/  @!P3 IADD3 R108, -R59, 0x39, RZ ;  /* 0x000000393b6cb810 */ /* 0x000fe20007ffe1ff */
[----:B------:R-:W-:Y:S01]  /*bf40*/  FFMA.FTZ R178, R123, -R0, R79 ;  /* 0x800000007bb27223 */ /* 0x000fe2000001004f */
[----:B------:R-:W-:Y:S01]  /*bf50*/  FMNMX.FTZ R2, R13, R2, !PT ;  /* 0x000000020d027209 */ /* 0x000fe20007810000 */
[----:B------:R-:W-:Y:S01]  /*bf60*/  FFMA.FTZ R17, R123, -R0, R17 ;  /* 0x800000007b117223 */ /* 0x000fe20000010011 */
[----:B------:R-:W-:Y:S01]  /*bf70*/  @!P2 IADD3 R120, -R59, 0x79, RZ ;  /* 0x000000793b78a810 */ /* 0x000fe20007ffe1ff */
[----:B------:R2:W4:Y:S01]  /*bf80*/  I2F R119, R112 ;  /* 0x0000007000777306 */ /* 0x0005220000201400 */
[----:B------:R-:W-:Y:S01]  /*bf90*/  FMNMX.FTZ R3, R15, R2, !PT ;  /* 0x000000020f037209 */ /* 0x000fe20007810000 */
[-C--:B------:R-:W-:Y:S01]  /*bfa0*/  FFMA.FTZ R210, R123, -R0.reuse, R210 ;  /* 0x800000007bd27223 */ /* 0x080fe200000100d2 */
[----:B------:R-:W-:Y:S01]  /*bfb0*/  FMNMX.FTZ R2, R98, R165, !PT ;  /* 0x000000a562027209 */ /* 0x000fe20007810000 */
[CC--:B---3--:R-:W-:Y:S02]  /*bfc0*/  FFMA.FTZ R18, R127.reuse, -R0.reuse, R18 ;  /* 0x800000007f127223 */ /* 0x0c8fe40000010012 */
[CC--:B------:R-:W-:Y:S02]  /*bfd0*/  FFMA.FTZ R33, R127.reuse, -R0.reuse, R33 ;  /* 0x800000007f217223 */ /* 0x0c0fe40000010021 */
[CC--:B------:R-:W-:Y:S02]  /*bfe0*/  FFMA.FTZ R199, R127.reuse, -R0.reuse, R199 ;  /* 0x800000007fc77223 */ /* 0x0c0fe400000100c7 */
[----:B------:R-:W3:Y:S01]  /*bff0*/  I2F R59, R124 ;  /* 0x0000007c003b7306 */ /* 0x000ee20000201400 */
[-C--:B------:R-:W-:Y:S02]  /*c000*/  FFMA.FTZ R209, R127, -R0.reuse, R209 ;  /* 0x800000007fd17223 */ /* 0x080fe400000100d1 */
[-C--:B------:R-:W-:Y:S02]  /*c010*/  FFMA.FTZ R198, R117, -R0.reuse, R198 ;  /* 0x8000000075c67223 */ /* 0x080fe400000100c6 */
[CC--:B-1----:R-:W-:Y:S02]  /*c020*/  FFMA.FTZ R204, R4.reuse, -R0.reuse, R91 ;  /* 0x8000000004cc7223 */ /* 0x0c2fe4000001005b */
[CC--:B------:R-:W-:Y:S02]  /*c030*/  FFMA.FTZ R35, R4.reuse, -R0.reuse, R35 ;  /* 0x8000000004237223 */ /* 0x0c0fe40000010023 */
[CC--:B------:R-:W-:Y:S01]  /*c040*/  FFMA.FTZ R25, R4.reuse, -R0.reuse, R25 ;  /* 0x8000000004197223 */ /* 0x0c0fe20000010019 */
[----:B------:R-:W1:Y:S01]  /*c050*/  I2F R87, R110 ;  /* 0x0000006e00577306 */ /* 0x000e620000201400 */
[-C--:B------:R-:W-:Y:S01]  /*c060*/  FFMA.FTZ R78, R4, -R0.reuse, R81 ;  /* 0x80000000044e7223 */ /* 0x080fe20000010051 */
[----:B------:R-:W-:Y:S01]  /*c070*/  FMNMX.FTZ R4, R18, R3, !PT ;  /* 0x0000000312047209 */ /* 0x000fe20007810000 */
[----:B--2---:R-:W-:Y:S01]  /*c080*/  FFMA.FTZ R112, R56, -R0, R82 ;  /* 0x8000000038707223 */ /* 0x004fe20000010052 */
[----:B------:R-:W-:Y:S01]  /*c090*/  FMNMX.FTZ R3, R11, R2, !PT ;  /* 0x000000020b037209 */ /* 0x000fe20007810000 */
[----:B------:R-:W-:Y:S01]  /*c0a0*/  FFMA.FTZ R56, R181, -R0, R72 ;  /* 0x80000000b5387223 */ /* 0x000fe20000010048 */
[----:B------:R-:W-:Y:S01]  /*c0b0*/  FMNMX.FTZ R4, R17, R4, !PT ;  /* 0x0000000411047209 */ /* 0x000fe20007810000 */
[CC--:B----4-:R-:W-:Y:S03]  /*c0c0*/  FFMA.FTZ R31, R119.reuse, -R0.reuse, R31 ;  /* 0x80000000771f7223 */ /* 0x0d0fe6000001001f */
[----:B------:R-:W2:Y:S01]  /*c0d0*/  I2F R125, R180 ;  /* 0x000000b4007d7306 */ /* 0x000ea20000201400 */
[CC--:B------:R-:W-:Y:S02]  /*c0e0*/  FFMA.FTZ R47, R119.reuse, -R0.reuse, R47 ;  /* 0x80000000772f7223 */ /* 0x0c0fe4000001002f */
[-C--:B------:R-:W-:Y:S02]  /*c0f0*/  FFMA.FTZ R200, R119, -R0.reuse, R200 ;  /* 0x8000000077c87223 */ /* 0x080fe400000100c8 */
[CC--:B---3--:R-:W-:Y:S02]  /*c100*/  FFMA.FTZ R23, R59.reuse, -R0.reuse, R23 ;  /* 0x800000003b177223 */ /* 0x0c8fe40000010017 */
[CC--:B------:R-:W-:Y:S01]  /*c110*/  FFMA.FTZ R79, R59.reuse, -R0.reuse, R37 ;  /* 0x800000003b4f7223 */ /* 0x0c0fe20000010025 */
[----:B------:R-:W-:Y:S01]  /*c120*/  FMNMX.FTZ R37, R50, R167, !PT ;  /* 0x000000a732257209 */ /* 0x000fe20007810000 */
[----:B------:R-:W-:Y:S01]  /*c130*/  FFMA.FTZ R206, R59, -R0, R95 ;  /* 0x800000003bce7223 */ /* 0x000fe2000001005f */
        /* <DEDUP_REMOVED lines=12> */
[-C--:B------:R-:W-:Y:S01]  /*c200*/  FFMA.FTZ R110, R181, -R0.reuse, R171 ;  /* 0x80000000b56e7223 */ /* 0x080fe200000100ab */
[----:B------:R-:W-:Y:S01]  /*c210*/  FMNMX.FTZ R36, R14, R3, !PT ;  /* 0x000000030e247209 */ /* 0x000fe20007810000 */
[-C--:B--2---:R-:W-:Y:S01]  /*c220*/  FFMA.FTZ R53, R125, -R0.reuse, R53 ;  /* 0x800000007d357223 */ /* 0x084fe20000010035 */
[----:B------:R-:W-:Y:S01]  /*c230*/  FMNMX.FTZ R2, R22, R37, !PT ;  /* 0x0000002516027209 */ /* 0x000fe20007810000 */
[----:B------:R-:W-:Y:S01]  /*c240*/  FFMA.FTZ R196, R119, -R0, R196 ;  /* 0x8000000077c47223 */ /* 0x000fe200000100c4 */
[----:B------:R-:W-:Y:S01]  /*c250*/  FMNMX.FTZ R3, R185, R36, !PT ;  /* 0x00000024b9037209 */ /* 0x000fe20007810000 */
[----:B------:R-:W-:Y:S01]  /*c260*/  FFMA.FTZ R186, R125, -R0, R186 ;  /* 0x800000007dba7223 */ /* 0x000fe200000100ba */
[----:B------:R-:W-:Y:S01]  /*c270*/  FMNMX.FTZ R2, R21, R2, !PT ;  /* 0x0000000215027209 */ /* 0x000fe20007810000 */
[----:B------:R-:W2:Y:S01]  /*c280*/  I2F R77, R108 ;  /* 0x0000006c004d7306 */ /* 0x000ea20000201400 */
[----:B------:R-:W-:Y:S01]  /*c290*/  FFMA.FTZ R192, R125, -R0, R192 ;  /* 0x800000007dc07223 */ /* 0x000fe200000100c0 */
[----:B------:R-:W-:Y:S01]  /*c2a0*/  FMNMX.FTZ R4, R31, R4, !PT ;  /* 0x000000041f047209 */ /* 0x000fe20007810000 */
[----:B------:R-:W-:Y:S01]  /*c2b0*/  FFMA.FTZ R72, R205, -R0, R93 ;  /* 0x80000000cd487223 */ /* 0x000fe2000001005d */
[----:B------:R-:W-:Y:S01]  /*c2c0*/  FMNMX.FTZ R2, R33, R2, !PT ;  /* 0x0000000221027209 */ /* 0x000fe20007810000 */
[CC--:B---3--:R-:W-:Y:S01]  /*c2d0*/  FFMA.FTZ R83, R5.reuse, -R0.reuse, R67 ;  /* 0x8000000005537223 */ /* 0x0c8fe20000010043 */
[----:B------:R-:W-:Y:S01]  /*c2e0*/  FMNMX.FTZ R3, R26, R3, !PT ;  /* 0x000000031a037209 */ /* 0x000fe20007810000 */
[----:B------:R-:W-:Y:S01]  /*c2f0*/  FFMA.FTZ R42, R5, -R0, R42 ;  /* 0x80000000052a7223 */ /* 0x000fe2000001002a */
[----:B------:R-:W-:Y:S01]  /*c300*/  FMNMX.FTZ R2, R29, R2, !PT ;  /* 0x000000021d027209 */ /* 0x000fe20007810000 */
[-C--:B------:R-:W-:Y:S01]  /*c310*/  FFMA.FTZ R82, R131, -R0.reuse, R70 ;  /* 0x8000000083527223 */ /* 0x080fe20000010046 */
[----:B------:R-:W3:Y:S01]  /*c320*/  I2F R93, R114 ;  /* 0x00000072005d7306 */ /* 0x000ee20000201400 */
[-C--:B------:R-:W-:Y:S01]  /*c330*/  FFMA.FTZ R70, R125, -R0.reuse, R41 ;  /* 0x800000007d467223 */ /* 0x080fe20000010029 */
[----:B------:R-:W-:Y:S01]  /*c340*/  FMNMX.FTZ R3, R16, R3, !PT ;  /* 0x0000000310037209 */ /* 0x000fe20007810000 */
[----:B------:R-:W-:Y:S01]  /*c350*/  FFMA.FTZ R46, R5, -R0, R46 ;  /* 0x80000000052e7223 */ /* 0x000fe2000001002e */
[----:B------:R-:W-:Y:S01]  /*c360*/  FMNMX.FTZ R2, R79, R2, !PT ;  /* 0x000000024f027209 */ /* 0x000fe20007810000 */
[----:B-1----:R-:W-:Y:S01]  /*c370*/  FFMA.FTZ R59, R73, -R0, R69 ;  /* 0x80000000493b7223 */ /* 0x002fe20000010045 */
[----:B------:R-:W-:Y:S01]  /*c380*/  FMNMX.FTZ R37, R75, R4, !PT ;  /* 0x000000044b257209 */ /* 0x000fe20007810000 */
[----:B------:R-:W-:Y:S01]  /*c390*/  FFMA.FTZ R64, R73, -R0, R64 ;  /* 0x8000000049407223 */ /* 0x000fe20000010040 */
[----:B------:R-:W-:Y:S01]  /*c3a0*/  FMNMX.FTZ R4, R7, R164, !PT ;  /* 0x000000a407047209 */ /* 0x000fe20007810000 */
[-C--:B------:R-:W-:Y:S01]  /*c3b0*/  FFMA.FTZ R194, R87, -R0.reuse, R194 ;  /* 0x8000000057c27223 */ /* 0x080fe200000100c2 */
[----:B------:R-:W1:Y:S01]  /*c3c0*/  I2F R129, R129 ;  /* 0x0000008100817306 */ /* 0x000e620000201400 */
[----:B------:R-:W-:Y:S01]  /*c3d0*/  FMNMX.FTZ R36, R70, R37, !PT ;  /* 0x0000002546247209 */ /* 0x000fe20007810000 */
[----:B------:R-:W-:Y:S01]  /*c3e0*/  FFMA.FTZ R169, R73, -R0, R169 ;  /* 0x8000000049a97223 */ /* 0x000fe200000100a9 */
[----:B------:R-:W-:Y:S01]  /*c3f0*/  FMNMX.FTZ R2, R35, R2, !PT ;  /* 0x0000000223027209 */ /* 0x000fe20007810000 */
[----:B--2---:R-:W-:Y:S01]  /*c400*/  FFMA.FTZ R116, R77, -R0, R71 ;  /* 0x800000004d747223 */ /* 0x004fe20000010047 */
[----:B------:R-:W-:Y:S01]  /*c410*/  FMNMX.FTZ R37, R9, R4, !PT ;  /* 0x0000000409257209 */ /* 0x000fe20007810000 */
[----:B------:R-:W-:Y:S01]  /*c420*/  FFMA.FTZ R65, R77, -R0, R65 ;  /* 0x800000004d417223 */ /* 0x000fe20000010041 */
[----:B------:R-:W-:Y:S01]  /*c430*/  FMNMX.FTZ R2, R45, R2, !PT ;  /* 0x000000022d027209 */ /* 0x000fe20007810000 */
[----:B------:R-:W-:Y:S01]  /*c440*/  FFMA.FTZ R205, R205, -R0, R101 ;  /* 0x80000000cdcd7223 */ /* 0x000fe20000010065 */
[----:B------:R-:W-:Y:S01]  /*c450*/  FMNMX.FTZ R3, R30, R3, !PT ;  /* 0x000000031e037209 */ /* 0x000fe20007810000 */
[----:B------:R-:W2:Y:S01]  /*c460*/  I2F R121, R121 ;  /* 0x0000007900797306 */ /* 0x000ea20000201400 */
[----:B------:R-:W-:Y:S01]  /*c470*/  FMNMX.FTZ R2, R47, R2, !PT ;  /* 0x000000022f027209 */ /* 0x000fe20007810000 */
[-C--:B------:R-:W-:Y:S01]  /*c480*/  FFMA.FTZ R101, R172, -R0.reuse, R99 ;  /* 0x80000000ac657223 */ /* 0x080fe20000010063 */
[----:B------:R-:W-:Y:S01]  /*c490*/  FMNMX.FTZ R3, R28, R3, !PT ;  /* 0x000000031c037209 */ /* 0x000fe20007810000 */
[----:B---3--:R-:W-:Y:S01]  /*c4a0*/  FFMA.FTZ R49, R93, -R0, R49 ;  /* 0x800000005d317223 */ /* 0x008fe20000010031 */
[----:B------:R-:W-:Y:S01]  /*c4b0*/  FMNMX.FTZ R2, R51, R2, !PT ;  /* 0x0000000233027209 */ /* 0x000fe20007810000 */
[CC--:B------:R-:W-:Y:S01]  /*c4c0*/  FFMA.FTZ R95, R93.reuse, -R0.reuse, R66 ;  /* 0x800000005d5f7223 */ /* 0x0c0fe20000010042 */
        /* <DEDUP_REMOVED lines=13> */
[----:B------:R-:W-:Y:S01]  /*c5a0*/  FFMA.FTZ R187, R87, -R0, R187 ;  /* 0x8000000057bb7223 */ /* 0x000fe200000100bb */
[----:B------:R-:W-:Y:S01]  /*c5b0*/  FMNMX.FTZ R4, R65, R4, !PT ;  /* 0x0000000441047209 */ /* 0x000fe20007810000 */
[----:B------:R-:W-:Y:S01]  /*c5c0*/  FFMA.FTZ R168, R77, -R0, R168 ;  /* 0x800000004da87223 */ /* 0x000fe200000100a8 */
[----:B------:R-:W-:Y:S01]  /*c5d0*/  FMNMX.FTZ R39, R59, R2, !PT ;  /* 0x000000023b277209 */ /* 0x000fe20007810000 */
[----:B--2---:R-:W-:Y:S01]  /*c5e0*/  FFMA.FTZ R111, R121, -R0, R111 ;  /* 0x80000000796f7223 */ /* 0x004fe2000001006f */
[----:B------:R-:W-:Y:S01]  /*c5f0*/  FMNMX.FTZ R41, R173, R4, !PT ;  /* 0x00000004ad297209 */ /* 0x000fe20007810000 */
[-C--:B------:R-:W-:Y:S01]  /*c600*/  FFMA.FTZ R188, R121, -R0.reuse, R188 ;  /* 0x8000000079bc7223 */ /* 0x080fe200000100bc */
[----:B------:R-:W-:Y:S01]  /*c610*/  FMNMX.FTZ R39, R116, R39, !PT ;  /* 0x0000002774277209 */ /* 0x000fe20007810000 */
[-C--:B------:R-:W-:Y:S01]  /*c620*/  FFMA.FTZ R170, R5, -R0.reuse, R170 ;  /* 0x8000000005aa7223 */ /* 0x080fe200000100aa */
[----:B------:R-:W-:Y:S02]  /*c630*/  FMNMX.FTZ R37, R10, R37, !PT ;  /* 0x000000250a257209 */ /* 0x000fe40007810000 */
[----:B------:R-:W-:Y:S02]  /*c640*/  FMNMX.FTZ R39, R54, R39, !PT ;  /* 0x0000002736277209 */ /* 0x000fe40007810000 */
[----:B------:R-:W-:Y:S01]  /*c650*/  FMNMX.FTZ R37, R8, R37, !PT ;  /* 0x0000002508257209 */ /* 0x000fe20007810000 */
[----:B---3--:R-:W-:Y:S01]  /*c660*/  FFMA.FTZ R115, R120, -R0, R115 ;  /* 0x8000000078737223 */ /* 0x008fe20000010073 */
        /* <DEDUP_REMOVED lines=73> */
[----:B-1----:R-:W-:Y:S02]  /*cb00*/  FMNMX.FTZ R37, R37, R38, !PT ;  /* 0x0000002625257209 */ /* 0x002fe40007810000 */
[----:B------:R-:W-:Y:S04]  /*cb10*/  FMNMX.FTZ R41, R198, R41, !PT ;  /* 0x00000029c6297209 */ /* 0x000fe80007810000 */
[----:B------:R-:W-:Y:S01]  /*cb20*/  FMNMX.FTZ R41, R196, R41, !PT ;  /* 0x00000029c4297209 */ /* 0x000fe20007810000 */
[----:B------:R-:W1:Y:S03]  /*cb30*/  SHFL.BFLY PT, R4, R37, 0x1, 0x1f ;  /* 0x0c201f0025047f89 */ /* 0x000e6600000e0000 */
[----:B------:R-:W-:Y:S04]  /*cb40*/  FMNMX.FTZ R41, R194, R41, !PT ;  /* 0x00000029c2297209 */ /* 0x000fe80007810000 */
[----:B------:R-:W-:Y:S01]  /*cb50*/  FMNMX.FTZ R41, R192, R41, !PT ;  /* 0x00000029c0297209 */ /* 0x000fe20007810000 */
[----:B------:R-:W3:Y:S03]  /*cb60*/  SHFL.BFLY PT, R3, R2, 0x2, 0x1f ;  /* 0x0c401f0002037f89 */ /* 0x000ee600000e0000 */
[----:B------:R-:W-:Y:S04]  /*cb70*/  FMNMX.FTZ R41, R126, R41, !PT ;  /* 0x000000297e297209 */ /* 0x000fe80007810000 */
[----:B------:R-:W-:Y:S02]  /*cb80*/  FMNMX.FTZ R40, R170, R41, !PT ;  /* 0x00000029aa287209 */ /* 0x000fe40007810000 */
[----:B--2---:R-:W-:Y:S02]  /*cb90*/  FMNMX.FTZ R39, R36, R39, !PT ;  /* 0x0000002724277209 */ /* 0x004fe40007810000 */
[----:B------:R-:W-:Y:S03]  /*cba0*/  FMNMX.FTZ R5, R169, R40, !PT ;  /* 0x00000028a9057209 */ /* 0x000fe60007810000 */
[----:B------:R-:W2:Y:S01]  /*cbb0*/  SHFL.BFLY PT, R36, R39, 0x1, 0x1f ;  /* 0x0c201f0027247f89 */ /* 0x000ea200000e0000 */
[----:B------:R-:W-:Y:S02]  /*cbc0*/  FMNMX.FTZ R38, R168, R5, !PT ;  /* 0x00000005a8267209 */ /* 0x000fe40007810000 */
[----:B-1----:R-:W-:Y:S04]  /*cbd0*/  FMNMX.FTZ R37, R37, R4, !PT ;  /* 0x0000000425257209 */ /* 0x002fe80007810000 */
[C---:B------:R-:W-:Y:S01]  /*cbe0*/  FSETP.NEU.FTZ.AND P2, PT, R37.reuse, -INF , PT ;  /* 0xff8000002500780b */ /* 0x040fe20003f5d000 */
[C---:B------:R-:W-:Y:S01]  /*cbf0*/  FMUL.FTZ R120, R37.reuse, c[0x0][0x23c] ;  /* 0x00008f0025787a20 */ /* 0x040fe20000410000 */
[----:B------:R-:W1:Y:S01]  /*cc00*/  SHFL.BFLY PT, R5, R38, 0x2, 0x1f ;  /* 0x0c401f0026057f89 */ /* 0x000e6200000e0000 */
[----:B------:R-:W-:Y:S01]  /*cc10*/  FADD.FTZ R4, -R37, R166 ;  /* 0x000000a625047221 */ /* 0x000fe20000010100 */
[----:B---3--:R-:W-:Y:S02]  /*cc20*/  FMNMX.FTZ R3, R2, R3, !PT ;  /* 0x0000000302037209 */ /* 0x008fe40007810000 */
[----:B------:R-:W-:Y:S01]  /*cc30*/  FSEL R120, R120, RZ, P2 ;  /* 0x000000ff78787208 */ /* 0x000fe20001000000 */
[----:B------:R-:W-:Y:S03]  /*cc40*/  FMUL.FTZ R41, R4, c[0x0][0x23c] ;  /* 0x00008f0004297a20 */ /* 0x000fe60000410000 */
[----:B------:R-:W3:Y:S01]  /*cc50*/  SHFL.BFLY PT, R2, R3, 0x1, 0x1f ;  /* 0x0c201f0003027f89 */ /* 0x000ee200000e0000 */
[--C-:B------:R-:W-:Y:S02]  /*cc60*/  FFMA.FTZ R125, R23, c[0x0][0x23c], -R120.reuse ;  /* 0x00008f00177d7a23 */ /* 0x100fe40000010878 */
[----:B------:R-:W4:Y:S01]  /*cc70*/  MUFU.EX2 R41, R41 ;  /* 0x0000002900297308 */ /* 0x000f220000000800 */
[--C-:B------:R-:W-:Y:S02]  /*cc80*/  FFMA.FTZ R93, R49, c[0x0][0x23c], -R120.reuse ;  /* 0x00008f00315d7a23 */ /* 0x100fe40000010878 */
[--C-:B------:R-:W-:Y:S01]  /*cc90*/  FFMA.FTZ R73, R89, c[0x0][0x23c], -R120.reuse ;  /* 0x00008f0059497a23 */ /* 0x100fe20000010878 */
[----:B--2---:R-:W-:Y:S01]  /*cca0*/  FMNMX.FTZ R36, R39, R36, !PT ;  /* 0x0000002427247209 */ /* 0x004fe20007810000 */
[--C-:B------:R-:W-:Y:S02]  /*ccb0*/  FFMA.FTZ R67, R105, c[0x0][0x23c], -R120.reuse ;  /* 0x00008f0069437a23 */ /* 0x100fe40000010878 */
[--C-:B------:R-:W-:Y:S01]  /*ccc0*/  FFMA.FTZ R174, R18, c[0x0][0x23c], -R120.reuse ;  /* 0x00008f0012ae7a23 */ /* 0x100fe20000010878 */
[----:B------:R-:W-:Y:S01]  /*ccd0*/  MOV R18, R195 ;  /* 0x000000c300127202 */ /* 0x000fe20000000f00 */
[C---:B------:R-:W-:Y:S01]  /*cce0*/  FMUL.FTZ R195, R36.reuse, c[0x0][0x23c] ;  /* 0x00008f0024c37a20 */ /* 0x040fe20000410000 */
[----:B------:R-:W-:Y:S01]  /*ccf0*/  MUFU.EX2 R125, R125 ;  /* 0x0000007d007d7308 */ /* 0x000fe20000000800 */
[----:B------:R-:W-:Y:S01]  /*cd00*/  FSETP.NEU.FTZ.AND P2, PT, R36, -INF , PT ;  /* 0xff8000002400780b */ /* 0x000fe20003f5d000 */
[--C-:B------:R-:W-:Y:S01]  /*cd10*/  FFMA.FTZ R131, R17, c[0x0][0x23c], -R120.reuse ;  /* 0x00008f0011837a23 */ /* 0x100fe20000010878 */
[----:B------:R-:W-:Y:S01]  /*cd20*/  MOV R17, R182 ;  /* 0x000000b600117202 */ /* 0x000fe20000000f00 */
[--C-:B------:R-:W-:Y:S01]  /*cd30*/  FFMA.FTZ R99, R70, c[0x0][0x23c], -R120.reuse ;  /* 0x00008f0046637a23 */ /* 0x100fe20000010878 */
[----:B------:R-:W-:Y:S01]  /*cd40*/  FSEL R195, R195, RZ, P2 ;  /* 0x000000ffc3c37208 */ /* 0x000fe20001000000 */
[--C-:B------:R-:W-:Y:S01]  /*cd50*/  FFMA.FTZ R70, R97, c[0x0][0x23c], -R120.reuse ;  /* 0x00008f0061467a23 */ /* 0x100fe20000010878 */
[----:B-1----:R-:W-:Y:S01]  /*cd60*/  FMNMX.FTZ R5, R38, R5, !PT ;  /* 0x0000000526057209 */ /* 0x002fe20007810000 */
[--C-:B------:R-:W-:Y:S02]  /*cd70*/  FFMA.FTZ R87, R64, c[0x0][0x23c], -R120.reuse ;  /* 0x00008f0040577a23 */ /* 0x100fe40000010878 */
[----:B------:R-:W-:Y:S01]  /*cd80*/  MUFU.EX2 R174, R174 ;  /* 0x000000ae00ae7308 */ /* 0x000fe20000000800 */
[--C-:B------:R-:W-:Y:S01]  /*cd90*/  FFMA.FTZ R129, R21, c[0x0][0x23c], -R195.reuse ;  /* 0x00008f0015817a23 */ /* 0x100fe200000108c3 */
[----:B---3--:R-:W-:Y:S01]  /*cda0*/  FMNMX.FTZ R2, R3, R2, !PT ;  /* 0x0000000203027209 */ /* 0x008fe20007810000 */
[--C-:B------:R-:W-:Y:S02]  /*cdb0*/  FFMA.FTZ R184, R50, c[0x0][0x23c], -R195.reuse ;  /* 0x00008f0032b87a23 */ /* 0x100fe400000108c3 */
[--C-:B------:R-:W-:Y:S01]  /*cdc0*/  FFMA.FTZ R91, R51, c[0x0][0x23c], -R195.reuse ;  /* 0x00008f00335b7a23 */ /* 0x100fe200000108c3 */
[----:B------:R-:W-:Y:S01]  /*cdd0*/  FSETP.NEU.FTZ.AND P2, PT, R2, -INF , PT ;  /* 0xff8000000200780b */ /* 0x000fe20003f5d000 */
        /* <DEDUP_REMOVED lines=13> */
[----:B------:R-:W-:Y:S01]  /*ceb0*/  FADD.FTZ R3, -R2, R165 ;  /* 0x000000a502037221 */ /* 0x000fe20000010100 */
[----:B------:R-:W-:Y:S01]  /*cec0*/  MUFU.EX2 R131, R131 ;  /* 0x0000008300837308 */ /* 0x000fe20000000800 */
[----:B------:R-:W-:Y:S02]  /*ced0*/  FMUL.FTZ R40, R4, c[0x0][0x23c] ;  /* 0x00008f0004287a20 */ /* 0x000fe40000410000 */
[----:B------:R-:W1:Y:S01]  /*cee0*/  SHFL.BFLY PT, R4, R5, 0x1, 0x1f ;  /* 0x0c201f0005047f89 */ /* 0x000e6200000e0000 */
[----:B------:R-:W-:Y:S02]  /*cef0*/  FMUL.FTZ R38, R3, c[0x0][0x23c] ;  /* 0x00008f0003267a20 */ /* 0x000fe40000410000 */
[--C-:B------:R-:W-:Y:S02]  /*cf00*/  FFMA.FTZ R183, R193, c[0x0][0x23c], -R120.reuse ;  /* 0x00008f00c1b77a23 */ /* 0x100fe40000010878 */
[----:B------:R-:W-:Y:S02]  /*cf10*/  FMUL.FTZ R193, R2, c[0x0][0x23c] ;  /* 0x00008f0002c17a20 */ /* 0x000fe40000410000 */
[----:B------:R-:W2:Y:S01]  /*cf20*/  MUFU.EX2 R40, R40 ;  /* 0x0000002800287308 */ /* 0x000ea20000000800 */
[--C-:B------:R-:W-:Y:S02]  /*cf30*/  FFMA.FTZ R180, R74, c[0x0][0x23c], -R120.reuse ;  /* 0x00008f004ab47a23 */ /* 0x100fe40000010878 */
[----:B------:R-:W-:Y:S01]  /*cf40*/  FSEL R193, R193, RZ, P2 ;  /* 0x000000ffc1c17208 */ /* 0x000fe20001000000 */
[--C-:B------:R-:W-:Y:S01]  /*cf50*/  FFMA.FTZ R176, R13, c[0x0][0x23c], -R120.reuse ;  /* 0x00008f000db07a23 */ /* 0x100fe20000010878 */
[----:B------:R-:W-:Y:S01]  /*cf60*/  MOV R13, R82 ;  /* 0x00000052000d7202 */ /* 0x000fe20000000f00 */
[----:B------:R-:W-:Y:S01]  /*cf70*/  FFMA.FTZ R165, R15, c[0x0][0x23c], -R120 ;  /* 0x00008f000fa57a23 */ /* 0x000fe20000010878 */
[----:B------:R-:W-:Y:S01]  /*cf80*/  MOV R15, R179 ;  /* 0x000000b3000f7202 */ /* 0x000fe20000000f00 */
[--C-:B------:R-:W-:Y:S02]  /*cf90*/  FFMA.FTZ R127, R16, c[0x0][0x23c], -R193.reuse ;  /* 0x00008f00107f7a23 */ /* 0x100fe400000108c1 */
[----:B------:R-:W-:Y:S01]  /*cfa0*/  MUFU.EX2 R183, R183 ;  /* 0x000000b700b77308 */ /* 0x000fe20000000800 */
[----:B----4-:R-:W-:Y:S02]  /*cfb0*/  FMUL.FTZ R16, R41, R148 ;  /* 0x0000009429107220 */ /* 0x010fe40000410000 */
[----:B------:R-:W-:Y:S02]  /*cfc0*/  FFMA.FTZ R103, R90, c[0x0][0x23c], -R193 ;  /* 0x00008f005a677a23 */ /* 0x000fe400000108c1 */
[----:B------:R-:W-:Y:S01]  /*cfd0*/  FFMA.FTZ R90, R53, c[0x0][0x23c], -R195 ;  /* 0x00008f00355a7a23 */ /* 0x000fe200000108c3 */
[----:B-1----:R-:W-:Y:S01]  /*cfe0*/  FMNMX.FTZ R3, R5, R4, !PT ;  /* 0x0000000405037209 */ /* 0x002fe20007810000 */
[----:B------:R-:W-:Y:S01]  /*cff0*/  FFMA.FTZ R166, R185, c[0x0][0x23c], -R193 ;  /* 0x00008f00b9a67a23 */ /* 0x000fe200000108c1 */
[----:B------:R-:W-:Y:S02]  /*d000*/  MOV R5, R78 ;  /* 0x0000004e00057202 */ /* 0x000fe40000000f00 */
[----:B------:R-:W-:Y:S01]  /*d010*/  MUFU.EX2 R180, R180 ;  /* 0x000000b400b47308 */ /* 0x000fe20000000800 */
[C---:B------:R-:W-:Y:S01]  /*d020*/  FSETP.NEU.FTZ.AND P2, PT, R3.reuse, -INF , PT ;  /* 0xff8000000300780b */ /* 0x040fe20003f5d000 */
[C---:B------:R-:W-:Y:S02]  /*d030*/  FADD.FTZ R4, -R3.reuse, R164 ;  /* 0x000000a403047221 */ /* 0x040fe40000010100 */
[----:B------:R-:W-:Y:S02]  /*d040*/  FFMA.FTZ R164, R22, c[0x0][0x23c], -R195 ;  /* 0x00008f0016a47a23 */ /* 0x000fe400000108c3 */
[----:B--2---:R-:W-:Y:S02]  /*d050*/  FMUL.FTZ R19, R40, R151 ;  /* 0x0000009728137220 */ /* 0x004fe40000410000 */
[----:B------:R-:W-:Y:S02]  /*d060*/  FMUL.FTZ R39, R4, c[0x0][0x23c] ;  /* 0x00008f0004277a20 */ /* 0x000fe40000410000 */
[----:B------:R-:W-:Y:S01]  /*d070*/  MUFU.EX2 R176, R176 ;  /* 0x000000b000b07308 */ /* 0x000fe20000000800 */
[----:B------:R-:W-:Y:S02]  /*d080*/  FMUL.FTZ R4, R3, c[0x0][0x23c] ;  /* 0x00008f0003047a20 */ /* 0x000fe40000410000 */
[--C-:B------:R-:W-:Y:S02]  /*d090*/  FFMA.FTZ R181, R98, c[0x0][0x23c], -R193.reuse ;  /* 0x00008f0062b57a23 */ /* 0x100fe400000108c1 */
[----:B------:R-:W-:Y:S01]  /*d0a0*/  FFMA.FTZ R175, R11, c[0x0][0x23c], -R193 ;  /* 0x00008f000baf7a23 */ /* 0x000fe200000108c1 */
[----:B------:R-:W-:Y:S01]  /*d0b0*/  FSEL R185, R4, RZ, P2 ;  /* 0x000000ff04b97208 */ /* 0x000fe20001000000 */
[C---:B------:R-:W-:Y:S01]  /*d0c0*/  FMUL.FTZ R4, R41.reuse, R160 ;  /* 0x000000a029047220 */ /* 0x040fe20000410000 */
[----:B------:R-:W-:Y:S01]  /*d0d0*/  MOV R160, R5 ;  /* 0x0000000500a07202 */ /* 0x000fe20000000f00 */
[----:B------:R-:W-:Y:S01]  /*d0e0*/  FMUL.FTZ R5, R41, R161 ;  /* 0x000000a129057220 */ /* 0x000fe20000410000 */
[----:B------:R-:W-:Y:S01]  /*d0f0*/  MUFU.EX2 R165, R165 ;  /* 0x000000a500a57308 */ /* 0x000fe20000000800 */
[--C-:B------:R-:W-:Y:S02]  /*d100*/  FFMA.FTZ R119, R20, c[0x0][0x23c], -R185.reuse ;  /* 0x00008f0014777a23 */ /* 0x100fe400000108b9 */
[----:B------:R-:W1:Y:S01]  /*d110*/  LDSM.16.MT88.4 R20, [R220+0x4000] ;  /* 0x00400000dc14783b */ /* 0x000e620000004200 */
[--C-:B------:R-:W-:Y:S02]  /*d120*/  FFMA.FTZ R89, R55, c[0x0][0x23c], -R185.reuse ;  /* 0x00008f0037597a23 */ /* 0x100fe400000108b9 */
[----:B------:R-:W-:Y:S02]  /*d130*/  FFMA.FTZ R97, R57, c[0x0][0x23c], -R185 ;  /* 0x00008f0039617a23 */ /* 0x000fe400000108b9 */
[----:B------:R-:W-:Y:S02]  /*d140*/  FFMA.FTZ R128, R26, c[0x0][0x23c], -R193 ;  /* 0x00008f001a807a23 */ /* 0x000fe400000108c1 */
[----:B------:R-:W2:Y:S01]  /*d150*/  MUFU.EX2 R38, R38 ;  /* 0x0000002600267308 */ /* 0x000ea20000000800 */
[----:B------:R-:W-:Y:S01]  /*d160*/  LDSM.16.MT88.4 R52, [R220+0x4400] ;  /* 0x00440000dc34783b */ /* 0x000fe20000004200 */
[----:B------:R-:W-:Y:S02]  /*d170*/  FFMA.FTZ R114, R24, c[0x0][0x23c], -R185 ;  /* 0x00008f0018727a23 */ /* 0x000fe400000108b9 */
[--C-:B------:R-:W-:Y:S02]  /*d180*/  FFMA.FTZ R117, R30, c[0x0][0x23c], -R193.reuse ;  /* 0x00008f001e757a23 */ /* 0x100fe400000108c1 */
[--C-:B------:R-:W-:Y:S02]  /*d190*/  FFMA.FTZ R94, R94, c[0x0][0x23c], -R193.reuse ;  /* 0x00008f005e5e7a23 */ /* 0x100fe400000108c1 */
[--C-:B------:R-:W-:Y:S02]  /*d1a0*/  FFMA.FTZ R88, R88, c[0x0][0x23c], -R193.reuse ;  /* 0x00008f0058587a23 */ /* 0x100fe400000108c1 */
[----:B------:R-:W3:Y:S01]  /*d1b0*/  MUFU.EX2 R39, R39 ;  /* 0x0000002700277308 */ /* 0x000ee20000000800 */
[--C-:B------:R-:W-:Y:S02]  /*d1c0*/  FFMA.FTZ R84, R84, c[0x0][0x23c], -R193.reuse ;  /* 0x00008f0054547a23 */ /* 0x100fe400000108c1 */
[--C-:B------:R-:W-:Y:S02]  /*d1d0*/  FFMA.FTZ R201, R201, c[0x0][0x23c], -R193.reuse ;  /* 0x00008f00c9c97a23 */ /* 0x100fe400000108c1 */
[--C-:B------:R-:W-:Y:S02]  /*d1e0*/  FFMA.FTZ R199, R199, c[0x0][0x23c], -R193.reuse ;  /* 0x00008f00c7c77a23 */ /* 0x100fe400000108c1 */
[----:B------:R-:W-:Y:S02]  /*d1f0*/  FFMA.FTZ R210, R210, c[0x0][0x23c], -R193 ;  /* 0x00008f00d2d27a23 */ /* 0x000fe400000108c1 */
[--C-:B------:R-:W-:Y:S01]  /*d200*/  FFMA.FTZ R209, R209, c[0x0][0x23c], -R185.reuse ;  /* 0x00008f00d1d17a23 */ /* 0x100fe200000108b9 */
[----:B------:R-:W-:Y:S01]  /*d210*/  MUFU.EX2 R181, R181 ;  /* 0x000000b500b57308 */ /* 0x000fe20000000800 */
[----:B------:R-:W-:Y:S02]  /*d220*/  FFMA.FTZ R211, R211, c[0x0][0x23c], -R185 ;  /* 0x00008f00d3d37a23 */ /* 0x000fe400000108b9 */
[--C-:B------:R-:W-:Y:S02]  /*d230*/  FFMA.FTZ R206, R206, c[0x0][0x23c], -R193.reuse ;  /* 0x00008f00cece7a23 */ /* 0x100fe400000108c1 */
[----:B--2---:R-:W-:Y:S01]  /*d240*/  FMUL.FTZ R11, R38, R159 ;  /* 0x0000009f260b7220 */ /* 0x004fe20000410000 */
[----:B------:R-:W-:Y:S01]  /*d250*/  MOV R159, R18 ;  /* 0x00000012009f7202 */ /* 0x000fe20000000f00 */
[----:B------:R-:W-:Y:S02]  /*d260*/  FMUL.FTZ R18, R40, R150 ;  /* 0x0000009628127220 */ /* 0x000fe40000410000 */
[C---:B------:R-:W-:Y:S01]  /*d270*/  FMUL.FTZ R26, R38.reuse, R142 ;  /* 0x0000008e261a7220 */ /* 0x040fe20000410000 */
[----:B------:R-:W-:Y:S01]  /*d280*/  MUFU.EX2 R175, R175 ;  /* 0x000000af00af7308 */ /* 0x000fe20000000800 */
[----:B------:R-:W-:Y:S02]  /*d290*/  FMUL.FTZ R30, R38, R138 ;  /* 0x0000008a261e7220 */ /* 0x000fe40000410000 */
[--C-:B------:R-:W-:Y:S02]  /*d2a0*/  FFMA.FTZ R204, R204, c[0x0][0x23c], -R193.reuse ;  /* 0x00008f00cccc7a23 */ /* 0x100fe400000108c1 */
[----:B---3--:R-:W-:Y:S02]  /*d2b0*/  FMUL.FTZ R24, R39, R140 ;  /* 0x0000008c27187220 */ /* 0x008fe40000410000 */
[--C-:B------:R-:W-:Y:S02]  /*d2c0*/  FFMA.FTZ R140, R58, c[0x0][0x23c], -R193.reuse ;  /* 0x00008f003a8c7a23 */ /* 0x100fe400000108c1 */
[--C-:B------:R-:W-:Y:S01]  /*d2d0*/  FFMA.FTZ R202, R202, c[0x0][0x23c], -R193.reuse ;  /* 0x00008f00caca7a23 */ /* 0x100fe200000108c1 */
[----:B------:R-:W-:Y:S01]  /*d2e0*/  MUFU.EX2 R166, R166 ;  /* 0x000000a600a67308 */ /* 0x000fe20000000800 */
[--C-:B------:R-:W-:Y:S02]  /*d2f0*/  FFMA.FTZ R200, R200, c[0x0][0x23c], -R193.reuse ;  /* 0x00008f00c8c87a23 */ /* 0x100fe400000108c1 */
[--C-:B------:R-:W-:Y:S02]  /*d300*/  FFMA.FTZ R187, R187, c[0x0][0x23c], -R193.reuse ;  /* 0x00008f00bbbb7a23 */ /* 0x100fe400000108c1 */
[----:B------:R-:W-:Y:S02]  /*d310*/  FFMA.FTZ R186, R186, c[0x0][0x23c], -R193 ;  /* 0x00008f00baba7a23 */ /* 0x000fe400000108c1 */
[--C-:B------:R-:W-:Y:S01]  /*d320*/  FFMA.FTZ R122, R25, c[0x0][0x23c], -R120.reuse ;  /* 0x00008f00197a7a23 */ /* 0x100fe20000010878 */
[----:B------:R-:W-:Y:S01]  /*d330*/  MOV R25, R178 ;  /* 0x000000b200197202 */ /* 0x000fe20000000f00 */
[--C-:B------:R-:W-:Y:S01]  /*d340*/  FFMA.FTZ R179, R104, c[0x0][0x23c], -R195.reuse ;  /* 0x00008f0068b37a23 */ /* 0x100fe200000108c3 */
[----:B------:R-:W-:Y:S01]  /*d350*/  MUFU.EX2 R164, R164 ;  /* 0x000000a400a47308 */ /* 0x000fe20000000800 */
[----:B------:R-:W-:Y:S01]  /*d360*/  FFMA.FTZ R178, R102, c[0x0][0x23c], -R195 ;  /* 0x00008f0066b27a23 */ /* 0x000fe200000108c3 */
[----:B------:R-:W-:Y:S01]  /*d370*/  MOV R161, R25 ;  /* 0x0000001900a17202 */ /* 0x000fe20000000f00 */
[----:B------:R-:W-:Y:S02]  /*d380*/  FMUL.FTZ R25, R39, R141 ;  /* 0x0000008d27197220 */ /* 0x000fe40000410000 */
[--C-:B------:R-:W-:Y:S02]  /*d390*/  FFMA.FTZ R141, R63, c[0x0][0x23c], -R193.reuse ;  /* 0x00008f003f8d7a23 */ /* 0x100fe400000108c1 */
[----:B------:R-:W-:Y:S02]  /*d3a0*/  FFMA.FTZ R102, R80, c[0x0][0x23c], -R193 ;  /* 0x00008f0050667a23 */ /* 0x000fe400000108c1 */
[----:B------:R-:W-:Y:S01]  /*d3b0*/  FFMA.FTZ R80, R83, c[0x0][0x23c], -R195 ;  /* 0x00008f0053507a23 */ /* 0x000fe200000108c3 */
[----:B------:R-:W2:Y:S01]  /*d3c0*/  MUFU.EX2 R179, R179 ;  /* 0x000000b300b37308 */ /* 0x000ea20000000800 */
[--C-:B------:R-:W-:Y:S02]  /*d3d0*/  FFMA.FTZ R83, R48, c[0x0][0x23c], -R193.reuse ;  /* 0x00008f0030537a23 */ /* 0x100fe400000108c1 */
[----:B------:R-:W3:Y:S01]  /*d3e0*/  LDSM.16.MT88.4 R48, [R219+0x4000] ;  /* 0x00400000db30783b */ /* 0x000ee20000004200 */
[--C-:B------:R-:W-:Y:S01]  /*d3f0*/  FFMA.FTZ R109, R31, c[0x0][0x23c], -R120.reuse ;  /* 0x00008f001f6d7a23 */ /* 0x100fe20000010878 */
[----:B------:R-:W-:Y:S01]  /*d400*/  MOV R31, R177 ;  /* 0x000000b1001f7202 */ /* 0x000fe20000000f00 */
[--C-:B------:R-:W-:Y:S02]  /*d410*/  FFMA.FTZ R81, R173, c[0x0][0x23c], -R120.reuse ;  /* 0x00008f00ad517a23 */ /* 0x100fe40000010878 */
[----:B------:R-:W-:Y:S02]  /*d420*/  FFMA.FTZ R173, R14, c[0x0][0x23c], -R193 ;  /* 0x00008f000ead7a23 */ /* 0x000fe400000108c1 */
[----:B------:R-:W4:Y:S01]  /*d430*/  MUFU.EX2 R178, R178 ;  /* 0x000000b200b27308 */ /* 0x000f220000000800 */
[----:B------:R-:W-:Y:S02]  /*d440*/  FMUL.FTZ R14, R38, R154 ;  /* 0x0000009a260e7220 */ /* 0x000fe40000410000 */
[--C-:B------:R-:W-:Y:S02]  /*d450*/  FFMA.FTZ R182, R7, c[0x0][0x23c], -R185.reuse ;  /* 0x00008f0007b67a23 */ /* 0x100fe400000108b9 */
[----:B------:R-:W-:Y:S02]  /*d460*/  FMUL.FTZ R7, R40, R163 ;  /* 0x000000a328077220 */ /* 0x000fe40000410000 */
[--C-:B------:R-:W-:Y:S02]  /*d470*/  FFMA.FTZ R177, R9, c[0x0][0x23c], -R185.reuse ;  /* 0x00008f0009b17a23 */ /* 0x100fe400000108b9 */
[C---:B------:R-:W-:Y:S01]  /*d480*/  FMUL.FTZ R9, R39.reuse, R157 ;  /* 0x0000009d27097220 */ /* 0x040fe20000410000 */
[----:B------:R-:W5:Y:S01]  /*d490*/  MUFU.EX2 R173, R173 ;  /* 0x000000ad00ad7308 */ /* 0x000f620000000800 */
[--C-:B------:R-:W-:Y:S01]  /*d4a0*/  FFMA.FTZ R172, R6, c[0x0][0x23c], -R185.reuse ;  /* 0x00008f0006ac7a23 */ /* 0x100fe200000108b9 */
[----:B------:R-:W-:Y:S01]  /*d4b0*/  MOV R157, R13 ;  /* 0x0000000d009d7202 */ /* 0x000fe20000000f00 */
[----:B------:R-:W-:Y:S01]  /*d4c0*/  FMUL.FTZ R6, R40, R162 ;  /* 0x000000a228067220 */ /* 0x000fe20000410000 */
[----:B------:R-:W-:Y:S01]  /*d4d0*/  MOV R162, R31 ;  /* 0x0000001f00a27202 */ /* 0x000fe20000000f00 */
[----:B------:R-:W-:Y:S02]  /*d4e0*/  FMUL.FTZ R13, R39, R153 ;  /* 0x00000099270d7220 */ /* 0x000fe40000410000 */
[----:B------:R-:W-:Y:S02]  /*d4f0*/  FMUL.FTZ R31, R38, R139 ;  /* 0x0000008b261f7220 */ /* 0x000fe40000410000 */
[--C-:B------:R-:W-:Y:S01]  /*d500*/  FFMA.FTZ R167, R10, c[0x0][0x23c], -R185.reuse ;  /* 0x00008f000aa77a23 */ /* 0x100fe200000108b9 */
[----:B------:R-:W-:Y:S01]  /*d510*/  MUFU.EX2 R182, R182 ;  /* 0x000000b600b67308 */ /* 0x000fe20000000800 */
[----:B------:R-:W-:Y:S01]  /*d520*/  FMUL.FTZ R10, R38, R158 ;  /* 0x0000009e260a7220 */ /* 0x000fe20000410000 */
[----:B------:R-:W-:Y:S01]  /*d530*/  MOV R158, R17 ;  /* 0x00000011009e7202 */ /* 0x000fe20000000f00 */
[----:B------:R-:W-:Y:S02]  /*d540*/  FMUL.FTZ R17, R41, R149 ;  /* 0x0000009529117220 */ /* 0x000fe40000410000 */
[----:B------:R-:W-:Y:S01]  /*d550*/  LDSM.16.MT88.4 R148, [R220+0x5c00] ;  /* 0x005c0000dc94783b */ /* 0x000fe20000004200 */
[--C-:B------:R-:W-:Y:S01]  /*d560*/  FFMA.FTZ R118, R27, c[0x0][0x23c], -R120.reuse ;  /* 0x00008f001b767a23 */ /* 0x100fe20000010878 */
[----:B------:R-:W-:Y:S01]  /*d570*/  MOV R27, R92 ;  /* 0x0000005c001b7202 */ /* 0x000fe20000000f00 */
[--C-:B------:R-:W-:Y:S01]  /*d580*/  FFMA.FTZ R92, R46, c[0x0][0x23c], -R120.reuse ;  /* 0x00008f002e5c7a23 */ /* 0x100fe20000010878 */
[----:B------:R-:W-:Y:S01]  /*d590*/  F2FP.BF16.PACK_AB R46, R165, R176 ;  /* 0x000000b0a52e723e */ /* 0x000fe200000010ff */
[----:B------:R-:W1:Y:S01]  /*d5a0*/  MUFU.EX2 R177, R177 ;  /* 0x000000b100b17308 */ /* 0x000e620000000800 */
[----:B------:R-:W-:Y:S01]  /*d5b0*/  MOV R163, R27 ;  /* 0x0000001b00a37202 */ /* 0x000fe20000000f00 */
[----:B------:R-:W-:Y:S02]  /*d5c0*/  FMUL.FTZ R27, R38, R143 ;  /* 0x0000008f261b7220 */ /* 0x000fe40000410000 */
[----:B------:R-:W-:Y:S02]  /*d5d0*/  FFMA.FTZ R143, R62, c[0x0][0x23c], -R185 ;  /* 0x00008f003e8f7a23 */ /* 0x000fe400000108b9 */
[--C-:B------:R-:W-:Y:S02]  /*d5e0*/  FFMA.FTZ R78, R68, c[0x0][0x23c], -R120.reuse ;  /* 0x00008f00444e7a23 */ /* 0x100fe40000010878 */
[--C-:B------:R-:W-:Y:S02]  /*d5f0*/  FFMA.FTZ R68, R107, c[0x0][0x23c], -R120.reuse ;  /* 0x00008f006b447a23 */ /* 0x100fe40000010878 */
[----:B------:R-:W-:Y:S01]  /*d600*/  MUFU.EX2 R172, R172 ;  /* 0x000000ac00ac7308 */ /* 0x000fe20000000800 */
[--C-:B------:R-:W-:Y:S01]  /*d610*/  FFMA.FTZ R107, R45, c[0x0][0x23c], -R195.reuse ;  /* 0x00008f002d6b7a23 */ /* 0x100fe200000108c3 */
[----:B--2---:R-:W-:Y:S01]  /*d620*/  F2FP.BF16.PACK_AB R45, R179, R184 ;  /* 0x000000b8b32d723e */ /* 0x004fe200000010ff */
[----:B------:R-:W-:Y:S01]  /*d630*/  FFMA.FTZ R98, R47, c[0x0][0x23c], -R195 ;  /* 0x00008f002f627a23 */ /* 0x000fe200000108c3 */
[----:B----4-:R-:W-:Y:S01]  /*d640*/  F2FP.BF16.PACK_AB R47, R171, R178 ;  /* 0x000000b2ab2f723e */ /* 0x010fe200000010ff */
[--C-:B------:R-:W-:Y:S02]  /*d650*/  FFMA.FTZ R104, R100, c[0x0][0x23c], -R185.reuse ;  /* 0x00008f0064687a23 */ /* 0x100fe400000108b9 */
[----:B------:R-:W-:Y:S01]  /*d660*/  FFMA.FTZ R100, R44, c[0x0][0x23c], -R185 ;  /* 0x00008f002c647a23 */ /* 0x000fe200000108b9 */
[----:B------:R-:W-:Y:S01]  /*d670*/  F2FP.BF16.PACK_AB R44, R180, R183 ;  /* 0x000000b7b42c723e */ /* 0x000fe200000010ff */
[--C-:B------:R-:W-:Y:S01]  /*d680*/  FFMA.FTZ R82, R65, c[0x0][0x23c], -R120.reuse ;  /* 0x00008f0041527a23 */ /* 0x100fe20000010878 */
[----:B------:R-:W2:Y:S01]  /*d690*/  MUFU.EX2 R167, R167 ;  /* 0x000000a700a77308 */ /* 0x000ea20000000800 */
[--C-:B------:R-:W-:Y:S02]  /*d6a0*/  FFMA.FTZ R77, R76, c[0x0][0x23c], -R120.reuse ;  /* 0x00008f004c4d7a23 */ /* 0x100fe40000010878 */
[--C-:B------:R-:W-:Y:S02]  /*d6b0*/  FFMA.FTZ R76, R106, c[0x0][0x23c], -R120.reuse ;  /* 0x00008f006a4c7a23 */ /* 0x100fe40000010878 */
[-C--:B-1----:R-:W-:Y:S05]  /*d6c0*/  HMMA.16816.F32.BF16 R4, R44, R20.reuse, R4 ;  /* 0x000000142c04723c */ /* 0x082fea0000041804 */
[----:B------:R-:W-:Y:S01]  /*d6d0*/  MUFU.EX2 R122, R122 ;  /* 0x0000007a007a7308 */ /* 0x000fe20000000800 */
[----:B------:R-:W-:Y:S01]  /*d6e0*/  FFMA.FTZ R106, R35, c[0x0][0x23c], -R195 ;  /* 0x00008f00236a7a23 */ /* 0x000fe200000108c3 */
[----:B-----5:R-:W-:Y:S01]  /*d6f0*/  F2FP.BF16.PACK_AB R35, R166, R173 ;  /* 0x000000ada623723e */ /* 0x020fe200000010ff */
[--C-:B------:R-:W-:Y:S04]  /*d700*/  FFMA.FTZ R66, R111, c[0x0][0x23c], -R120.reuse ;  /* 0x00008f006f427a23 */ /* 0x100fe80000010878 */
[----:B------:R-:W-:Y:S01]  /*d710*/  FFMA.FTZ R111, R32, c[0x0][0x23c], -R193 ;  /* 0x00008f00206f7a23 */ /* 0x000fe200000108c1 */
[----:B------:R-:W-:Y:S01]  /*d720*/  F2FP.BF16.PACK_AB R32, R177, R182 ;  /* 0x000000b6b120723e */ /* 0x000fe200000010ff */
[--C-:B------:R-:W-:Y:S01]  /*d730*/  FFMA.FTZ R65, R113, c[0x0][0x23c], -R120.reuse ;  /* 0x00008f0071417a23 */ /* 0x100fe20000010878 */
[----:B------:R-:W-:Y:S01]  /*d740*/  MUFU.EX2 R129, R129 ;  /* 0x0000008100817308 */ /* 0x000fe20000000800 */
[----:B------:R-:W-:Y:S02]  /*d750*/  FFMA.FTZ R113, R34, c[0x0][0x23c], -R185 ;  /* 0x00008f0022717a23 */ /* 0x000fe400000108b9 */
[----:B------:R-:W-:Y:S01]  /*d760*/  FFMA.FTZ R121, R33, c[0x0][0x23c], -R195 ;  /* 0x00008f0021797a23 */ /* 0x000fe200000108c3 */
[----:B--2---:R-:W-:Y:S01]  /*d770*/  F2FP.BF16.PACK_AB R34, R167, R172 ;  /* 0x000000aca722723e */ /* 0x004fe200000010ff */
[--C-:B------:R-:W-:Y:S01]  /*d780*/  FFMA.FTZ R130, R8, c[0x0][0x23c], -R185.reuse ;  /* 0x00008f0008827a23 */ /* 0x100fe200000108b9 */
[----:B------:R-:W-:Y:S01]  /*d790*/  F2FP.BF16.PACK_AB R33, R175, R181 ;  /* 0x000000b5af21723e */ /* 0x000fe200000010ff */
[C---:B------:R-:W-:Y:S01]  /*d7a0*/  FMUL.FTZ R8, R39.reuse, R156 ;  /* 0x0000009c27087220 */ /* 0x040fe20000410000 */
[----:B------:R-:W-:Y:S01]  /*d7b0*/  MOV R156, R15 ;  /* 0x0000000f009c7202 */ /* 0x000fe20000000f00 */
[----:B------:R-:W-:Y:S01]  /*d7c0*/  FMUL.FTZ R15, R38, R155 ;  /* 0x0000009b260f7220 */ /* 0x000fe20000410000 */
[----:B------:R-:W-:Y:S01]  /*d7d0*/  MUFU.EX2 R121, R121 ;  /* 0x0000007900797308 */ /* 0x000fe20000000800 */
[----:B------:R-:W-:Y:S02]  /*d7e0*/  FFMA.FTZ R123, R12, c[0x0][0x23c], -R185 ;  /* 0x00008f000c7b7a23 */ /* 0x000fe400000108b9 */
[----:B------:R-:W-:Y:S01]  /*d7f0*/  FMUL.FTZ R12, R39, R152 ;  /* 0x00000098270c7220 */ /* 0x000fe20000410000 */
[C---:B------:R-:W-:Y:S04]  /*d800*/  HMMA.16816.F32.BF16 R8, R32.reuse, R20, R8 ;  /* 0x000000142008723c */ /* 0x040fe80000041808 */
[--C-:B------:R-:W-:Y:S02]  /*d810*/  FFMA.FTZ R152, R162, c[0x0][0x23c], -R193.reuse ;  /* 0x00008f00a2987a23 */ /* 0x100fe400000108c1 */
[----:B------:R-:W-:Y:S01]  /*d820*/  MUFU.EX2 R128, R128 ;  /* 0x0000008000807308 */ /* 0x000fe20000000800 */
[C---:B------:R-:W-:Y:S01]  /*d830*/  FMUL.FTZ R20, R41.reuse, R144 ;  /* 0x0000009029147220 */ /* 0x040fe20000410000 */
[-C--:B------:R-:W-:Y:S04]  /*d840*/  HMMA.16816.F32.BF16 R12, R32, R22.reuse, R12 ;  /* 0x00000016200c723c */ /* 0x080fe8000004180c */
[----:B------:R-:W-:Y:S02]  /*d850*/  FMUL.FTZ R21, R41, R145 ;  /* 0x0000009129157220 */ /* 0x000fe40000410000 */
[--C-:B------:R-:W-:Y:S02]  /*d860*/  FFMA.FTZ R108, R75, c[0x0][0x23c], -R120.reuse ;  /* 0x00008f004b6c7a23 */ /* 0x100fe40000010878 */
[----:B------:R-:W1:Y:S01]  /*d870*/  MUFU.EX2 R127, R127 ;  /* 0x0000007f007f7308 */ /* 0x000e620000000800 */
[C---:B------:R-:W-:Y:S04]  /*d880*/  HMMA.16816.F32.BF16 R16, R44.reuse, R22, R16 ;  /* 0x000000162c10723c */ /* 0x040fe80000041810 */
[--C-:B------:R-:W-:Y:S02]  /*d890*/  FFMA.FTZ R75, R112, c[0x0][0x23c], -R120.reuse ;  /* 0x00008f00704b7a23 */ /* 0x100fe40000010878 */
[----:B------:R-:W-:Y:S02]  /*d8a0*/  FFMA.FTZ R112, R28, c[0x0][0x23c], -R193 ;  /* 0x00008f001c707a23 */ /* 0x000fe400000108c1 */
[----:B------:R-:W-:Y:S01]  /*d8b0*/  FMUL.FTZ R28, R39, R136 ;  /* 0x00000088271c7220 */ /* 0x000fe20000410000 */
[----:B------:R-:W-:Y:S03]  /*d8c0*/  MUFU.EX2 R117, R117 ;  /* 0x0000007500757308 */ /* 0x000fe60000000800 */
[----:B------:R-:W-:Y:S02]  /*d8d0*/  FFMA.FTZ R136, R60, c[0x0][0x23c], -R185 ;  /* 0x00008f003c887a23 */ /* 0x000fe400000108b9 */
[C---:B------:R-:W-:Y:S02]  /*d8e0*/  FMUL.FTZ R22, R40.reuse, R146 ;  /* 0x0000009228167220 */ /* 0x040fe40000410000 */
[----:B------:R-:W-:Y:S02]  /*d8f0*/  FMUL.FTZ R23, R40, R147 ;  /* 0x0000009328177220 */ /* 0x000fe40000410000 */
[--C-:B------:R-:W-:Y:S01]  /*d900*/  FFMA.FTZ R74, R85, c[0x0][0x23c], -R120.reuse ;  /* 0x00008f00554a7a23 */ /* 0x100fe20000010878 */
[----:B------:R-:W-:Y:S01]  /*d910*/  MUFU.EX2 R112, R112 ;  /* 0x0000007000707308 */ /* 0x000fe20000000800 */
[----:B------:R-:W-:Y:S02]  /*d920*/  FFMA.FTZ R85, R95, c[0x0][0x23c], -R195 ;  /* 0x00008f005f557a23 */ /* 0x000fe400000108c3 */
[----:B------:R-:W-:Y:S01]  /*d930*/  FFMA.FTZ R95, R110, c[0x0][0x23c], -R185 ;  /* 0x00008f006e5f7a23 */ /* 0x000fe200000108b9 */
[-C--:B---3--:R-:W-:Y:S03]  /*d940*/  HMMA.16816.F32.BF16 R20, R44, R48.reuse, R20 ;  /* 0x000000302c14723c */ /* 0x088fe60000041814 */
[--C-:B------:R-:W-:Y:S02]  /*d950*/  FFMA.FTZ R110, R59, c[0x0][0x23c], -R195.reuse ;  /* 0x00008f003b6e7a23 */ /* 0x100fe400000108c3 */
[--C-:B------:R-:W-:Y:S01]  /*d960*/  FFMA.FTZ R72, R72, c[0x0][0x23c], -R120.reuse ;  /* 0x00008f0048487a23 */ /* 0x100fe20000010878 */
[----:B------:R-:W-:Y:S01]  /*d970*/  MUFU.EX2 R130, R130 ;  /* 0x0000008200827308 */ /* 0x000fe20000000800 */
[----:B------:R-:W-:Y:S01]  /*d980*/  FFMA.FTZ R120, R115, c[0x0][0x23c], -R120 ;  /* 0x00008f0073787a23 */ /* 0x000fe20000010878 */
[C---:B------:R-:W-:Y:S04]  /*d990*/  HMMA.16816.F32.BF16 R24, R32.reuse, R48, R24 ;  /* 0x000000302018723c */ /* 0x040fe80000041818 */
[----:B------:R-:W-:Y:S02]  /*d9a0*/  FFMA.FTZ R115, R79, c[0x0][0x23c], -R195 ;  /* 0x00008f004f737a23 */ /* 0x000fe400000108c3 */
[--C-:B------:R-:W-:Y:S01]  /*d9b0*/  FFMA.FTZ R79, R124, c[0x0][0x23c], -R193.reuse ;  /* 0x00008f007c4f7a23 */ /* 0x100fe200000108c1 */
[----:B-1----:R-:W-:Y:S01]  /*d9c0*/  F2FP.BF16.PACK_AB R49, R127, R128 ;  /* 0x000000807f31723e */ /* 0x002fe200000010ff */
[----:B------:R1:W-:Y:S01]  /*d9d0*/  MUFU.EX2 R64, R120 ;  /* 0x0000007800407308 */ /* 0x0003e20000000800 */
[----:B------:R-:W-:Y:S02]  /*d9e0*/  FFMA.FTZ R124, R56, c[0x0][0x23c], -R193 ;  /* 0x00008f00387c7a23 */ /* 0x000fe400000108c1 */
[----:B------:R-:W2:Y:S01]  /*d9f0*/  LDSM.16.MT88.4 R56, [R219+0x4400] ;  /* 0x00440000db38783b */ /* 0x000ea20000004200 */
[--C-:B------:R-:W-:Y:S02]  /*da00*/  FFMA.FTZ R86, R86, c[0x0][0x23c], -R185.reuse ;  /* 0x00008f0056567a23 */ /* 0x100fe400000108b9 */
[--C-:B------:R-:W-:Y:S02]  /*da10*/  FFMA.FTZ R96, R96, c[0x0][0x23c], -R185.reuse ;  /* 0x00008f0060607a23 */ /* 0x100fe400000108b9 */
[--C-:B------:R-:W-:Y:S02]  /*da20*/  FFMA.FTZ R145, R157, c[0x0][0x23c], -R185.reuse ;  /* 0x00008f009d917a23 */ /* 0x100fe400000108b9 */
[----:B------:R-:W3:Y:S01]  /*da30*/  MUFU.EX2 R123, R123 ;  /* 0x0000007b007b7308 */ /* 0x000ee20000000800 */
[----:B------:R-:W-:Y:S02]  /*da40*/  FFMA.FTZ R142, R156, c[0x0][0x23c], -R185 ;  /* 0x00008f009c8e7a23 */ /* 0x000fe400000108b9 */
[--C-:B------:R-:W-:Y:S02]  /*da50*/  FFMA.FTZ R144, R159, c[0x0][0x23c], -R195.reuse ;  /* 0x00008f009f907a23 */ /* 0x100fe400000108c3 */
[--C-:B------:R-:W-:Y:S02]  /*da60*/  FFMA.FTZ R147, R158, c[0x0][0x23c], -R195.reuse ;  /* 0x00008f009e937a23 */ /* 0x100fe400000108c3 */
[--C-:B------:R-:W-:Y:S02]  /*da70*/  FFMA.FTZ R197, R197, c[0x0][0x23c], -R195.reuse ;  /* 0x00008f00c5c57a23 */ /* 0x100fe400000108c3 */
[----:B------:R-:W-:Y:S01]  /*da80*/  FFMA.FTZ R146, R163, c[0x0][0x23c], -R195 ;  /* 0x00008f00a3927a23 */ /* 0x000fe200000108c3 */
[----:B------:R-:W-:Y:S01]  /*da90*/  MUFU.EX2 R119, R119 ;  /* 0x0000007700777308 */ /* 0x000fe20000000800 */
[--C-:B------:R-:W-:Y:S02]  /*daa0*/  FFMA.FTZ R198, R198, c[0x0][0x23c], -R185.reuse ;  /* 0x00008f00c6c67a23 */ /* 0x100fe400000108b9 */
[----:B------:R-:W-:Y:S02]  /*dab0*/  FFMA.FTZ R196, R196, c[0x0][0x23c], -R185 ;  /* 0x00008f00c4c47a23 */ /* 0x000fe400000108b9 */
[--C-:B-1----:R-:W-:Y:S02]  /*dac0*/  FFMA.FTZ R120, R29, c[0x0][0x23c], -R195.reuse ;  /* 0x00008f001d787a23 */ /* 0x102fe400000108c3 */
[----:B------:R-:W-:Y:S02]  /*dad0*/  FMUL.FTZ R29, R39, R137 ;  /* 0x00000089271d7220 */ /* 0x000fe40000410000 */
[----:B------:R-:W4:Y:S01]  /*dae0*/  LDL.LU R137, [R1+0x8] ;  /* 0x0000080001897983 */ /* 0x000f220000300800 */
[----:B------:R-:W-:Y:S01]  /*daf0*/  MUFU.EX2 R114, R114 ;  /* 0x0000007200727308 */ /* 0x000fe20000000800 */
[--C-:B------:R-:W-:Y:S02]  /*db00*/  FFMA.FTZ R191, R191, c[0x0][0x23c], -R195.reuse ;  /* 0x00008f00bfbf7a23 */ /* 0x100fe400000108c3 */
[--C-:B------:R-:W-:Y:S01]  /*db10*/  FFMA.FTZ R190, R190, c[0x0][0x23c], -R195.reuse ;  /* 0x00008f00bebe7a23 */ /* 0x100fe200000108c3 */
[-C--:B------:R-:W-:Y:S03]  /*db20*/  HMMA.16816.F32.BF16 R28, R32, R50.reuse, R28 ;  /* 0x00000032201c723c */ /* 0x080fe6000004181c */
[----:B---3--:R-:W-:Y:S01]  /*db30*/  F2FP.BF16.PACK_AB R48, R123, R130 ;  /* 0x000000827b30723e */ /* 0x008fe200000010ff */
[--C-:B------:R-:W-:Y:S02]  /*db40*/  FFMA.FTZ R189, R189, c[0x0][0x23c], -R195.reuse ;  /* 0x00008f00bdbd7a23 */ /* 0x100fe400000108c3 */
[----:B------:R-:W1:Y:S01]  /*db50*/  MUFU.EX2 R120, R120 ;  /* 0x0000007800787308 */ /* 0x000e620000000800 */
[C---:B------:R-:W-:Y:S02]  /*db60*/  FMUL.FTZ R34, R40.reuse, R134 ;  /* 0x0000008628227220 */ /* 0x040fe40000410000 */
[----:B------:R-:W-:Y:S02]  /*db70*/  FMUL.FTZ R35, R40, R135 ;  /* 0x0000008728237220 */ /* 0x000fe40000410000 */
[----:B------:R-:W3:Y:S01]  /*db80*/  LDL.LU R135, [R1+0x4] ;  /* 0x0000040001877983 */ /* 0x000ee20000300800 */
[C---:B------:R-:W-:Y:S02]  /*db90*/  FMUL.FTZ R32, R41.reuse, R132 ;  /* 0x0000008429207220 */ /* 0x040fe40000410000 */
[----:B------:R-:W-:Y:S01]  /*dba0*/  FMUL.FTZ R33, R41, R133 ;  /* 0x0000008529217220 */ /* 0x000fe20000410000 */
[----:B------:R-:W5:Y:S01]  /*dbb0*/  LDL.LU R134, [R1] ;  /* 0x0000000001867983 */ /* 0x000f620000300800 */
[----:B------:R2:W-:Y:S01]  /*dbc0*/  MUFU.EX2 R139, R140 ;  /* 0x0000008c008b7308 */ /* 0x0005e20000000800 */
[----:B------:R-:W-:Y:S02]  /*dbd0*/  FFMA.FTZ R195, R188, c[0x0][0x23c], -R195 ;  /* 0x00008f00bcc37a23 */ /* 0x000fe400000108c3 */
[--C-:B------:R-:W-:Y:S02]  /*dbe0*/  FFMA.FTZ R169, R169, c[0x0][0x23c], -R185.reuse ;  /* 0x00008f00a9a97a23 */ /* 0x100fe400000108b9 */
[----:B------:R-:W-:Y:S04]  /*dbf0*/  HMMA.16816.F32.BF16 R32, R44, R50, R32 ;  /* 0x000000322c20723c */ /* 0x000fe80000041820 */
[----:B------:R-:W-:Y:S01]  /*dc00*/  FFMA.FTZ R170, R170, c[0x0][0x23c], -R185 ;  /* 0x00008f00aaaa7a23 */ /* 0x000fe200000108b9 */
[----:B------:R-:W-:Y:S01]  /*dc10*/  MUFU.EX2 R118, R118 ;  /* 0x0000007600767308 */ /* 0x000fe20000000800 */
[----:B------:R-:W-:Y:S01]  /*dc20*/  FFMA.FTZ R181, R38, R252, R181 ;  /* 0x000000fc26b57223 */ /* 0x000fe200000100b5 */
[----:B------:R-:W-:Y:S02]  /*dc30*/  F2FP.BF16.PACK_AB R44, R131, R174 ;  /* 0x000000ae832c723e */ /* 0x000fe400000010ff */
[----:B------:R-:W-:Y:S03]  /*dc40*/  F2FP.BF16.PACK_AB R46, R122, R125 ;  /* 0x0000007d7a2e723e */ /* 0x000fe600000010ff */
[----:B------:R-:W-:Y:S01]  /*dc50*/  F2FP.BF16.PACK_AB R45, R129, R164 ;  /* 0x000000a4812d723e */ /* 0x000fe200000010ff */
[----:B------:R-:W-:Y:S01]  /*dc60*/  FADD.FTZ R38, R175, R181 ;  /* 0x000000b5af267221 */ /* 0x000fe20000010000 */
[----:B-1----:R-:W-:Y:S01]  /*dc70*/  F2FP.BF16.PACK_AB R47, R120, R121 ;  /* 0x00000079782f723e */ /* 0x002fe200000010ff */
[----:B------:R-:W1:Y:S01]  /*dc80*/  MUFU.EX2 R109, R109 ;  /* 0x0000006d006d7308 */ /* 0x000e620000000800 */
[----:B------:R-:W-:Y:S01]  /*dc90*/  F2FP.BF16.PACK_AB R51, R112, R117 ;  /* 0x000000757033723e */ /* 0x000fe200000010ff */
[----:B------:R-:W-:Y:S01]  /*dca0*/  FADD.FTZ R173, R173, R38 ;  /* 0x00000026adad7221 */ /* 0x000fe20000010000 */
[----:B------:R-:W-:Y:S01]  /*dcb0*/  F2FP.BF16.PACK_AB R50, R114, R119 ;  /* 0x000000777232723e */ /* 0x000fe200000010ff */
[----:B--2---:R-:W-:Y:S02]  /*dcc0*/  FFMA.FTZ R140, R61, c[0x0][0x23c], -R193 ;  /* 0x00008f003d8c7a23 */ /* 0x004fe400000108c1 */
[----:B------:R-:W2:Y:S01]  /*dcd0*/  LDSM.16.MT88.4 R60, [R220+0x4800] ;  /* 0x00480000dc3c783b */ /* 0x000ea20000004200 */
[-C--:B------:R-:W-:Y:S03]  /*dce0*/  HMMA.16816.F32.BF16 R4, R44, R52.reuse, R4 ;  /* 0x000000342c04723c */ /* 0x080fe60000041804 */
[----:B------:R-:W-:Y:S01]  /*dcf0*/  MUFU.EX2 R108, R108 ;  /* 0x0000006c006c7308 */ /* 0x000fe20000000800 */
[----:B------:R-:W-:Y:S01]  /*dd00*/  FADD.FTZ R173, R166, R173 ;  /* 0x000000ada6ad7221 */ /* 0x000fe20000010000 */
[----:B------:R-:W-:Y:S03]  /*dd10*/  MOV R166, R37 ;  /* 0x0000002500a67202 */ /* 0x000fe60000000f00 */
[C---:B------:R-:W-:Y:S05]  /*dd20*/  HMMA.16816.F32.BF16 R8, R48.reuse, R52, R8 ;  /* 0x000000343008723c */ /* 0x040fea0000041808 */
[----:B------:R-:W1:Y:S03]  /*dd30*/  MUFU.EX2 R99, R99 ;  /* 0x0000006300637308 */ /* 0x000e660000000800 */
[-C--:B------:R-:W-:Y:S07]  /*dd40*/  HMMA.16816.F32.BF16 R12, R48, R54.reuse, R12 ;  /* 0x00000036300c723c */ /* 0x080fee000004180c */
[----:B------:R-:W-:Y:S01]  /*dd50*/  MUFU.EX2 R115, R115 ;  /* 0x0000007300737308 */ /* 0x000fe20000000800 */
[C---:B------:R-:W-:Y:S01]  /*dd60*/  HMMA.16816.F32.BF16 R16, R44.reuse, R54, R16 ;  /* 0x000000362c10723c */ /* 0x040fe20000041810 */
[----:B------:R-:W2:Y:S07]  /*dd70*/  LDSM.16.MT88.4 R52, [R219+0x4800] ;  /* 0x00480000db34783b */ /* 0x000eae0000004200 */
[-C--:B------:R-:W-:Y:S01]  /*dd80*/  HMMA.16816.F32.BF16 R20, R44, R56.reuse, R20 ;  /* 0x000000382c14723c */ /* 0x080fe20000041814 */
[----:B------:R-:W1:Y:S07]  /*dd90*/  MUFU.EX2 R106, R106 ;  /* 0x0000006a006a7308 */ /* 0x000e6e0000000800 */
[C---:B------:R-:W-:Y:S03]  /*dda0*/  HMMA.16816.F32.BF16 R24, R48.reuse, R56, R24 ;  /* 0x000000383018723c */ /* 0x040fe60000041818 */
[----:B------:R-:W-:Y:S05]  /*ddb0*/  MUFU.EX2 R107, R107 ;  /* 0x0000006b006b7308 */ /* 0x000fea0000000800 */
[-C--:B------:R-:W-:Y:S05]  /*ddc0*/  HMMA.16816.F32.BF16 R28, R48, R58.reuse, R28 ;  /* 0x0000003a301c723c */ /* 0x080fea000004181c */
[----:B------:R-:W2:Y:S03]  /*ddd0*/  MUFU.EX2 R98, R98 ;  /* 0x0000006200627308 */ /* 0x000ea60000000800 */
[----:B------:R-:W-:Y:S01]  /*dde0*/  HMMA.16816.F32.BF16 R32, R44, R58, R32 ;  /* 0x0000003a2c20723c */ /* 0x000fe20000041820 */
[----:B------:R-:W4:Y:S06]  /*ddf0*/  LDSM.16.MT88.4 R56, [R220+0x4c00] ;  /* 0x004c0000dc38783b */ /* 0x000f2c0000004200 */
[----:B------:R-:W-:Y:S01]  /*de00*/  MUFU.EX2 R111, R111 ;  /* 0x0000006f006f7308 */ /* 0x000fe20000000800 */
[----:B-1----:R-:W-:Y:S04]  /*de10*/  F2FP.BF16.PACK_AB R44, R109, R118 ;  /* 0x000000766d2c723e */ /* 0x002fe800000010ff */
[----:B------:R-:W-:Y:S02]  /*de20*/  F2FP.BF16.PACK_AB R46, R99, R108 ;  /* 0x0000006c632e723e */ /* 0x000fe400000010ff */
[----:B------:R-:W-:Y:S03]  /*de30*/  F2FP.BF16.PACK_AB R45, R106, R115 ;  /* 0x000000736a2d723e */ /* 0x000fe600000010ff */
[----:B------:R-:W1:Y:S01]  /*de40*/  MUFU.EX2 R102, R102 ;  /* 0x0000006600667308 */ /* 0x000e620000000800 */
[----:B--2---:R-:W-:Y:S09]  /*de50*/  F2FP.BF16.PACK_AB R47, R98, R107 ;  /* 0x0000006b622f723e */ /* 0x004ff200000010ff */
        /* <DEDUP_REMOVED lines=18> */
[----:B------:R-:W2:Y:S02]  /*df80*/  LDSM.16.MT88.4 R60, [R219+0x4c00] ;  /* 0x004c0000db3c783b */ /* 0x000ea40000004200 */
[----:B------:R-:W-:Y:S05]  /*df90*/  MUFU.EX2 R91, R91 ;  /* 0x0000005b005b7308 */ /* 0x000fea0000000800 */
[-C--:B------:R-:W-:Y:S05]  /*dfa0*/  HMMA.16816.F32.BF16 R20, R44, R52.reuse, R20 ;  /* 0x000000342c14723c */ /* 0x080fea0000041814 */
[----:B------:R-:W1:Y:S03]  /*dfb0*/  MUFU.EX2 R90, R90 ;  /* 0x0000005a005a7308 */ /* 0x000e660000000800 */
[C---:B------:R-:W-:Y:S07]  /*dfc0*/  HMMA.16816.F32.BF16 R24, R48.reuse, R52, R24 ;  /* 0x000000343018723c */ /* 0x040fee0000041818 */
[----:B------:R-:W-:Y:S01]  /*dfd0*/  MUFU.EX2 R85, R85 ;  /* 0x0000005500557308 */ /* 0x000fe20000000800 */
[-C--:B------:R-:W-:Y:S04]  /*dfe0*/  HMMA.16816.F32.BF16 R28, R48, R54.reuse, R28 ;  /* 0x00000036301c723c */ /* 0x080fe8000004181c */
[----:B------:R-:W-:Y:S04]  /*dff0*/  FFMA.FTZ R52, R161, c[0x0][0x23c], -R185 ;  /* 0x00008f00a1347a23 */ /* 0x000fe800000108b9 */
[----:B------:R-:W-:Y:S01]  /*e000*/  HMMA.16816.F32.BF16 R32, R44, R54, R32 ;  /* 0x000000362c20723c */ /* 0x000fe20000041820 */
[----:B------:R-:W4:Y:S06]  /*e010*/  MUFU.EX2 R80, R80 ;  /* 0x0000005000507308 */ /* 0x000f2c0000000800 */
[----:B-1----:R-:W-:Y:S02]  /*e020*/  F2FP.BF16.PACK_AB R44, R92, R93 ;  /* 0x0000005d5c2c723e */ /* 0x002fe400000010ff */
[----:B--2---:R-:W-:Y:S02]  /*e030*/  F2FP.BF16.PACK_AB R46, R82, R87 ;  /* 0x00000057522e723e */ /* 0x004fe400000010ff */
[----:B------:R-:W-:Y:S01]  /*e040*/  MUFU.EX2 R88, R88 ;  /* 0x0000005800587308 */ /* 0x000fe20000000800 */
[----:B------:R-:W-:Y:S09]  /*e050*/  F2FP.BF16.PACK_AB R45, R90, R91 ;  /* 0x0000005b5a2d723e */ /* 0x000ff200000010ff */
[----:B------:R-:W1:Y:S01]  /*e060*/  MUFU.EX2 R83, R83 ;  /* 0x0000005300537308 */ /* 0x000e620000000800 */
[----:B----4-:R-:W-:Y:S09]  /*e070*/  F2FP.BF16.PACK_AB R47, R80, R85 ;  /* 0x00000055502f723e */ /* 0x010ff200000010ff */
[----:B------:R-:W-:Y:S01]  /*e080*/  MUFU.EX2 R84, R84 ;  /* 0x0000005400547308 */ /* 0x000fe20000000800 */
[-C--:B------:R-:W-:Y:S03]  /*e090*/  HMMA.16816.F32.BF16 R4, R44, R56.reuse, R4 ;  /* 0x000000382c04723c */ /* 0x080fe60000041804 */
[----:B------:R-:W-:Y:S06]  /*e0a0*/  FFMA.FTZ R183, R41, R137, R183 ;  /* 0x0000008929b77223 */ /* 0x000fec00000100b7 */
[----:B------:R-:W2:Y:S03]  /*e0b0*/  MUFU.EX2 R79, R79 ;  /* 0x0000004f004f7308 */ /* 0x000ea60000000800 */
[----:B------:R-:W-:Y:S01]  /*e0c0*/  FADD.FTZ R183, R180, R183 ;  /* 0x000000b7b4b77221 */ /* 0x000fe20000010000 */
[----:B-1----:R-:W-:Y:S03]  /*e0d0*/  F2FP.BF16.PACK_AB R49, R83, R88 ;  /* 0x000000585331723e */ /* 0x002fe600000010ff */
[----:B------:R-:W-:Y:S03]  /*e0e0*/  FADD.FTZ R176, R176, R183 ;  /* 0x000000b7b0b07221 */ /* 0x000fe60000010000 */
[----:B------:R-:W-:Y:S01]  /*e0f0*/  MUFU.EX2 R89, R89 ;  /* 0x0000005900597308 */ /* 0x000fe20000000800 */
[----:B------:R-:W-:Y:S02]  /*e100*/  FADD.FTZ R165, R165, R176 ;  /* 0x000000b0a5a57221 */ /* 0x000fe40000010000 */
[----:B---3--:R-:W-:Y:S02]  /*e110*/  FFMA.FTZ R184, R40, R135, R184 ;  /* 0x0000008728b87223 */ /* 0x008fe400000100b8 */
[----:B------:R-:W-:Y:S02]  /*e120*/  FADD.FTZ R40, R128, R173 ;  /* 0x000000ad80287221 */ /* 0x000fe40000010000 */
[----:B-----5:R-:W-:Y:S03]  /*e130*/  FFMA.FTZ R182, R39, R134, R182 ;  /* 0x0000008627b67223 */ /* 0x020fe600000100b6 */
[----:B------:R-:W1:Y:S01]  /*e140*/  MUFU.EX2 R86, R86 ;  /* 0x0000005600567308 */ /* 0x000e620000000800 */
[----:B------:R-:W-:Y:S01]  /*e150*/  FADD.FTZ R134, R174, R165 ;  /* 0x000000a5ae867221 */ /* 0x000fe20000010000 */
[----:B------:R-:W-:Y:S01]  /*e160*/  MOV R165, R2 ;  /* 0x0000000200a57202 */ /* 0x000fe20000000f00 */
[----:B------:R-:W-:Y:S01]  /*e170*/  FADD.FTZ R177, R177, R182 ;  /* 0x000000b6b1b17221 */ /* 0x000fe20000010000 */
[----:B--2---:R-:W-:Y:S01]  /*e180*/  F2FP.BF16.PACK_AB R51, R79, R84 ;  /* 0x000000544f33723e */ /* 0x004fe200000010ff */
        /* <DEDUP_REMOVED lines=9> */
[----:B------:R-:W2:Y:S01]  /*e220*/  MUFU.EX2 R95, R95 ;  /* 0x0000005f005f7308 */ /* 0x000ea20000000800 */
[----:B------:R-:W-:Y:S02]  /*e230*/  FADD.FTZ R109, R109, R118 ;  /* 0x000000766d6d7221 */ /* 0x000fe40000010000 */
[----:B------:R-:W-:Y:S01]  /*e240*/  FADD.FTZ R171, R171, R178 ;  /* 0x000000b2abab7221 */ /* 0x000fe20000010000 */
[----:B-1----:R-:W-:Y:S01]  /*e250*/  F2FP.BF16.PACK_AB R48, R86, R89 ;  /* 0x000000595630723e */ /* 0x002fe200000010ff */
[----:B------:R-:W-:Y:S02]  /*e260*/  FADD.FTZ R108, R108, R109 ;  /* 0x0000006d6c6c7221 */ /* 0x000fe40000010000 */
[----:B------:R-:W-:Y:S02]  /*e270*/  FADD.FTZ R164, R164, R171 ;  /* 0x000000aba4a47221 */ /* 0x000fe40000010000 */
[----:B------:R-:W-:Y:S01]  /*e280*/  FADD.FTZ R108, R99, R108 ;  /* 0x0000006c636c7221 */ /* 0x000fe20000010000 */
[----:B------:R1:W-:Y:S01]  /*e290*/  MUFU.EX2 R132, R52 ;  /* 0x0000003400847308 */ /* 0x0003e20000000800 */
[----:B------:R-:W-:Y:S01]  /*e2a0*/  FADD.FTZ R128, R129, R164 ;  /* 0x000000a481807221 */ /* 0x000fe20000010000 */
[----:B------:R-:W-:Y:S01]  /*e2b0*/  MOV R164, R3 ;  /* 0x0000000300a47202 */ /* 0x000fe20000000f00 */
        /* <DEDUP_REMOVED lines=8> */
[----:B------:R-:W-:Y:S02]  /*e340*/  FADD.FTZ R82, R82, R87 ;  /* 0x0000005752527221 */ /* 0x000fe40000010000 */
[----:B------:R-:W-:Y:S03]  /*e350*/  FADD.FTZ R106, R106, R115 ;  /* 0x000000736a6a7221 */ /* 0x000fe60000010000 */
[----:B------:R-:W2:Y:S01]  /*e360*/  MUFU.EX2 R78, R78 ;  /* 0x0000004e004e7308 */ /* 0x000ea20000000800 */
[C---:B------:R-:W-:Y:S01]  /*e370*/  HMMA.16816.F32.BF16 R8, R48.reuse, R56, R8 ;  /* 0x000000383008723c */ /* 0x040fe20000041808 */
[----:B-1----:R-:W1:Y:S03]  /*e380*/  LDSM.16.MT88.4 R52, [R220+0x5000] ;  /* 0x00500000dc34783b */ /* 0x002e660000004200 */
[----:B------:R-:W-:Y:S03]  /*e390*/  FADD.FTZ R107, R107, R106 ;  /* 0x0000006a6b6b7221 */ /* 0x000fe60000010000 */
[----:B------:R-:W-:Y:S01]  /*e3a0*/  FFMA.FTZ R56, R160, c[0x0][0x23c], -R185 ;  /* 0x00008f00a0387a23 */ /* 0x000fe200000108b9 */
[-C--:B------:R-:W-:Y:S01]  /*e3b0*/  HMMA.16816.F32.BF16 R12, R48, R58.reuse, R12 ;  /* 0x0000003a300c723c */ /* 0x080fe2000004180c */
[----:B------:R-:W-:Y:S03]  /*e3c0*/  MUFU.EX2 R77, R77 ;  /* 0x0000004d004d7308 */ /* 0x000fe60000000800 */
[----:B------:R-:W-:Y:S04]  /*e3d0*/  FADD.FTZ R98, R98, R107 ;  /* 0x0000006b62627221 */ /* 0x000fe80000010000 */
[C---:B------:R-:W-:Y:S03]  /*e3e0*/  HMMA.16816.F32.BF16 R16, R44.reuse, R58, R16 ;  /* 0x0000003a2c10723c */ /* 0x040fe60000041810 */
[----:B------:R3:W-:Y:S01]  /*e3f0*/  MUFU.EX2 R133, R56 ;  /* 0x0000003800857308 */ /* 0x0007e20000000800 */
[----:B------:R-:W-:Y:S04]  /*e400*/  FADD.FTZ R91, R91, R98 ;  /* 0x000000625b5b7221 */ /* 0x000fe80000010000 */
[-C--:B------:R-:W-:Y:S04]  /*e410*/  HMMA.16816.F32.BF16 R20, R44, R60.reuse, R20 ;  /* 0x0000003c2c14723c */ /* 0x080fe80000041814 */
[----:B------:R-:W-:Y:S01]  /*e420*/  FADD.FTZ R90, R90, R91 ;  /* 0x0000005b5a5a7221 */ /* 0x000fe20000010000 */
[----:B------:R-:W4:Y:S03]  /*e430*/  MUFU.EX2 R76, R76 ;  /* 0x0000004c004c7308 */ /* 0x000f260000000800 */
[C---:B------:R-:W-:Y:S04]  /*e440*/  HMMA.16816.F32.BF16 R24, R48.reuse, R60, R24 ;  /* 0x0000003c3018723c */ /* 0x040fe80000041818 */
[----:B------:R-:W-:Y:S03]  /*e450*/  FADD.FTZ R85, R85, R90 ;  /* 0x0000005a55557221 */ /* 0x000fe60000010000 */
[----:B------:R-:W-:Y:S01]  /*e460*/  MUFU.EX2 R110, R110 ;  /* 0x0000006e006e7308 */ /* 0x000fe20000000800 */
[-C--:B------:R-:W-:Y:S01]  /*e470*/  HMMA.16816.F32.BF16 R28, R48, R62.reuse, R28 ;  /* 0x0000003e301c723c */ /* 0x080fe2000004181c */
[----:B---3--:R-:W3:Y:S03]  /*e480*/  LDSM.16.MT88.4 R56, [R219+0x5000] ;  /* 0x00500000db38783b */ /* 0x008ee60000004200 */
[----:B------:R-:W-:Y:S04]  /*e490*/  FADD.FTZ R85, R80, R85 ;  /* 0x0000005550557221 */ /* 0x000fe80000010000 */
[----:B------:R-:W-:Y:S01]  /*e4a0*/  HMMA.16816.F32.BF16 R32, R44, R62, R32 ;  /* 0x0000003e2c20723c */ /* 0x000fe20000041820 */
[----:B------:R-:W5:Y:S01]  /*e4b0*/  MUFU.EX2 R101, R101 ;  /* 0x0000006500657308 */ /* 0x000f620000000800 */
[----:B------:R-:W-:Y:S05]  /*e4c0*/  LDSM.16.MT88.4 R60, [R219+0x5400] ;  /* 0x00540000db3c783b */ /* 0x000fea0000004200 */
[----:B--2---:R-:W-:Y:S01]  /*e4d0*/  F2FP.BF16.PACK_AB R44, R78, R81 ;  /* 0x000000514e2c723e */ /* 0x004fe200000010ff */
[----:B------:R-:W-:Y:S01]  /*e4e0*/  FADD.FTZ R81, R81, R82 ;  /* 0x0000005251517221 */ /* 0x000fe20000010000 */
[----:B----4-:R-:W-:Y:S02]  /*e4f0*/  F2FP.BF16.PACK_AB R46, R76, R77 ;  /* 0x0000004d4c2e723e */ /* 0x010fe400000010ff */
[----:B------:R-:W-:Y:S01]  /*e500*/  MUFU.EX2 R105, R105 ;  /* 0x0000006900697308 */ /* 0x000fe20000000800 */
[----:B------:R-:W-:Y:S04]  /*e510*/  FADD.FTZ R78, R78, R81 ;  /* 0x000000514e4e7221 */ /* 0x000fe80000010000 */
[----:B------:R-:W-:Y:S04]  /*e520*/  FADD.FTZ R77, R77, R78 ;  /* 0x0000004e4d4d7221 */ /* 0x000fe80000010000 */
[----:B------:R-:W-:Y:S01]  /*e530*/  FADD.FTZ R76, R76, R77 ;  /* 0x0000004d4c4c7221 */ /* 0x000fe20000010000 */
[----:B------:R-:W2:Y:S01]  /*e540*/  MUFU.EX2 R116, R116 ;  /* 0x0000007400747308 */ /* 0x000ea20000000800 */
[C---:B-----5:R-:W-:Y:S01]  /*e550*/  F2FP.BF16.PACK_AB R45, R101.reuse, R110 ;  /* 0x0000006e652d723e */ /* 0x060fe200000010ff */
[----:B------:R-:W-:Y:S04]  /*e560*/  FADD.FTZ R110, R110, R85 ;  /* 0x000000556e6e7221 */ /* 0x000fe80000010000 */
[----:B------:R-:W-:Y:S04]  /*e570*/  FADD.FTZ R110, R101, R110 ;  /* 0x0000006e656e7221 */ /* 0x000fe80000010000 */
[----:B------:R-:W4:Y:S10]  /*e580*/  MUFU.EX2 R124, R124 ;  /* 0x0000007c007c7308 */ /* 0x000f340000000800 */
[----:B------:R-:W-:Y:S01]  /*e590*/  MUFU.EX2 R140, R140 ;  /* 0x0000008c008c7308 */ /* 0x000fe20000000800 */
[C---:B--2---:R-:W-:Y:S01]  /*e5a0*/  F2FP.BF16.PACK_AB R47, R116.reuse, R105 ;  /* 0x00000069742f723e */ /* 0x044fe200000010ff */
[----:B------:R-:W-:Y:S04]  /*e5b0*/  FADD.FTZ R105, R105, R110 ;  /* 0x0000006e69697221 */ /* 0x000fe80000010000 */
[----:B------:R-:W-:Y:S04]  /*e5c0*/  FADD.FTZ R105, R116, R105 ;  /* 0x0000006974697221 */ /* 0x000fe80000010000 */
[----:B------:R-:W2:Y:S01]  /*e5d0*/  MUFU.EX2 R141, R141 ;  /* 0x0000008d008d7308 */ /* 0x000ea20000000800 */
[-C--:B-1----:R-:W-:Y:S03]  /*e5e0*/  HMMA.16816.F32.BF16 R4, R44, R52.reuse, R4 ;  /* 0x000000342c04723c */ /* 0x082fe60000041804 */
[----:B----4-:R-:W-:Y:S06]  /*e5f0*/  F2FP.BF16.PACK_AB R49, R124, R139 ;  /* 0x0000008b7c31723e */ /* 0x010fec00000010ff */
        /* <DEDUP_REMOVED lines=14> */
[----:B------:R-:W4:Y:S02]  /*e6e0*/  LDSM.16.MT88.4 R52, [R220+0x5400] ;  /* 0x00540000dc34783b */ /* 0x000f240000004200 */
[----:B------:R-:W-:Y:S05]  /*e6f0*/  MUFU.EX2 R144, R144 ;  /* 0x0000009000907308 */ /* 0x000fea0000000800 */
[-C--:B---3--:R-:W-:Y:S05]  /*e700*/  HMMA.16816.F32.BF16 R20, R44, R56.reuse, R20 ;  /* 0x000000382c14723c */ /* 0x088fea0000041814 */
[----:B------:R-:W3:Y:S03]  /*e710*/  MUFU.EX2 R147, R147 ;  /* 0x0000009300937308 */ /* 0x000ee60000000800 */
[C---:B------:R-:W-:Y:S07]  /*e720*/  HMMA.16816.F32.BF16 R24, R48.reuse, R56, R24 ;  /* 0x000000383018723c */ /* 0x040fee0000041818 */
[----:B------:R-:W-:Y:S01]  /*e730*/  MUFU.EX2 R197, R197 ;  /* 0x000000c500c57308 */ /* 0x000fe20000000800 */
[-C--:B------:R-:W-:Y:S04]  /*e740*/  HMMA.16816.F32.BF16 R28, R48, R58.reuse, R28 ;  /* 0x0000003a301c723c */ /* 0x080fe8000004181c */
[--C-:B------:R-:W-:Y:S01]  /*e750*/  FFMA.FTZ R56, R194, c[0x0][0x23c], -R185.reuse ;  /* 0x00008f00c2387a23 */ /* 0x100fe200000108b9 */
[----:B------:R-:W-:Y:S01]  /*e760*/  MOV R194, R133 ;  /* 0x0000008500c27202 */ /* 0x000fe20000000f00 */
[----:B------:R-:W-:Y:S01]  /*e770*/  FFMA.FTZ R57, R192, c[0x0][0x23c], -R185 ;  /* 0x00008f00c0397a23 */ /* 0x000fe200000108b9 */
[----:B------:R-:W-:Y:S01]  /*e780*/  MOV R192, R132 ;  /* 0x0000008400c07202 */ /* 0x000fe20000000f00 */
[----:B------:R-:W-:Y:S01]  /*e790*/  HMMA.16816.F32.BF16 R32, R44, R58, R32 ;  /* 0x0000003a2c20723c */ /* 0x000fe20000041820 */
[----:B------:R-:W5:Y:S03]  /*e7a0*/  MUFU.EX2 R146, R146 ;  /* 0x0000009200927308 */ /* 0x000f660000000800 */
[--C-:B------:R-:W-:Y:S02]  /*e7b0*/  FFMA.FTZ R132, R43, c[0x0][0x23c], -R193.reuse ;  /* 0x00008f002b847a23 */ /* 0x100fe400000108c1 */
[----:B------:R-:W-:Y:S01]  /*e7c0*/  FFMA.FTZ R193, R42, c[0x0][0x23c], -R193 ;  /* 0x00008f002ac17a23 */ /* 0x000fe200000108c1 */
[----:B-1----:R-:W-:Y:S01]  /*e7d0*/  F2FP.BF16.PACK_AB R44, R74, R75 ;  /* 0x0000004b4a2c723e */ /* 0x002fe200000010ff */
[--C-:B------:R-:W-:Y:S01]  /*e7e0*/  FFMA.FTZ R133, R126, c[0x0][0x23c], -R185.reuse ;  /* 0x00008f007e857a23 */ /* 0x100fe200000108b9 */
[----:B--2---:R-:W-:Y:S02]  /*e7f0*/  F2FP.BF16.PACK_AB R46, R72, R73 ;  /* 0x00000049482e723e */ /* 0x004fe400000010ff */
[----:B------:R-:W-:Y:S01]  /*e800*/  MUFU.EX2 R152, R152 ;  /* 0x0000009800987308 */ /* 0x000fe20000000800 */
[----:B---3--:R-:W-:Y:S01]  /*e810*/  F2FP.BF16.PACK_AB R45, R147, R144 ;  /* 0x00000090932d723e */ /* 0x008fe200000010ff */
[----:B------:R-:W-:Y:S02]  /*e820*/  FFMA.FTZ R185, R168, c[0x0][0x23c], -R185 ;  /* 0x00008f00a8b97a23 */ /* 0x000fe400000108b9 */
[----:B------:R-:W-:Y:S02]  /*e830*/  FADD.FTZ R144, R144, R105 ;  /* 0x0000006990907221 */ /* 0x000fe40000010000 */
[----:B------:R-:W-:Y:S02]  /*e840*/  FADD.FTZ R75, R75, R76 ;  /* 0x0000004c4b4b7221 */ /* 0x000fe40000010000 */
[----:B------:R-:W-:Y:S02]  /*e850*/  FADD.FTZ R144, R147, R144 ;  /* 0x0000009093907221 */ /* 0x000fe40000010000 */
[----:B------:R-:W1:Y:S01]  /*e860*/  MUFU.EX2 R201, R201 ;  /* 0x000000c900c97308 */ /* 0x000e620000000800 */
[----:B------:R-:W-:Y:S01]  /*e870*/  FADD.FTZ R74, R74, R75 ;  /* 0x0000004b4a4a7221 */ /* 0x000fe20000010000 */
[----:B-----5:R-:W-:Y:S01]  /*e880*/  F2FP.BF16.PACK_AB R47, R146, R197 ;  /* 0x000000c5922f723e */ /* 0x020fe200000010ff */
[----:B------:R-:W-:Y:S02]  /*e890*/  FADD.FTZ R197, R197, R144 ;  /* 0x00000090c5c57221 */ /* 0x000fe40000010000 */
[----:B------:R-:W-:Y:S05]  /*e8a0*/  FADD.FTZ R73, R73, R74 ;  /* 0x0000004a49497221 */ /* 0x000fea0000010000 */
[----:B------:R-:W-:Y:S01]  /*e8b0*/  MUFU.EX2 R199, R199 ;  /* 0x000000c700c77308 */ /* 0x000fe20000000800 */
[-C--:B----4-:R-:W-:Y:S03]  /*e8c0*/  HMMA.16816.F32.BF16 R4, R44, R52.reuse, R4 ;  /* 0x000000342c04723c */ /* 0x090fe60000041804 */
[----:B------:R-:W-:Y:S06]  /*e8d0*/  FADD.FTZ R72, R72, R73 ;  /* 0x0000004948487221 */ /* 0x000fec0000010000 */
[----:B------:R-:W2:Y:S03]  /*e8e0*/  MUFU.EX2 R210, R210 ;  /* 0x000000d200d27308 */ /* 0x000ea60000000800 */
[----:B-1----:R-:W-:Y:S07]  /*e8f0*/  F2FP.BF16.PACK_AB R49, R201, R152 ;  /* 0x00000098c931723e */ /* 0x002fee00000010ff */
[----:B------:R-:W1:Y:S10]  /*e900*/  MUFU.EX2 R209, R209 ;  /* 0x000000d100d17308 */ /* 0x000e740000000800 */
[----:B------:R-:W3:Y:S01]  /*e910*/  MUFU.EX2 R211, R211 ;  /* 0x000000d300d37308 */ /* 0x000ee20000000800 */
[----:B--2---:R-:W-:Y:S09]  /*e920*/  F2FP.BF16.PACK_AB R51, R210, R199 ;  /* 0x000000c7d233723e */ /* 0x004ff200000010ff */
[----:B------:R-:W-:Y:S01]  /*e930*/  MUFU.EX2 R71, R71 ;  /* 0x0000004700477308 */ /* 0x000fe20000000800 */
[----:B-1----:R-:W-:Y:S09]  /*e940*/  F2FP.BF16.PACK_AB R48, R192, R209 ;  /* 0x000000d1c030723e */ /* 0x002ff200000010ff */
[----:B------:R-:W-:Y:S01]  /*e950*/  MUFU.EX2 R70, R70 ;  /* 0x0000004600467308 */ /* 0x000fe20000000800 */
[----:B---3--:R-:W-:Y:S09]  /*e960*/  F2FP.BF16.PACK_AB R50, R194, R211 ;  /* 0x000000d3c232723e */ /* 0x008ff200000010ff */
[----:B------:R-:W-:Y:S01]  /*e970*/  MUFU.EX2 R69, R69 ;  /* 0x0000004500457308 */ /* 0x000fe20000000800 */
[C---:B------:R-:W-:Y:S08]  /*e980*/  HMMA.16816.F32.BF16 R8, R48.reuse, R52, R8 ;  /* 0x000000343008723c */ /* 0x040ff00000041808 */
[-C--:B------:R-:W-:Y:S01]  /*e990*/  HMMA.16816.F32.BF16 R12, R48, R54.reuse, R12 ;  /* 0x00000036300c723c */ /* 0x080fe2000004180c */
[----:B------:R-:W1:Y:S07]  /*e9a0*/  MUFU.EX2 R68, R68 ;  /* 0x0000004400447308 */ /* 0x000e6e0000000800 */
[C---:B------:R-:W-:Y:S01]  /*e9b0*/  HMMA.16816.F32.BF16 R16, R44.reuse, R54, R16 ;  /* 0x000000362c10723c */ /* 0x040fe20000041810 */
[----:B------:R-:W2:Y:S02]  /*e9c0*/  LDSM.16.MT88.4 R52, [R220+0x5800] ;  /* 0x00580000dc34783b */ /* 0x000ea40000004200 */
[----:B------:R-:W-:Y:S05]  /*e9d0*/  MUFU.EX2 R207, R207 ;  /* 0x000000cf00cf7308 */ /* 0x000fea0000000800 */
[-C--:B------:R-:W-:Y:S05]  /*e9e0*/  HMMA.16816.F32.BF16 R20, R44, R60.reuse, R20 ;  /* 0x0000003c2c14723c */ /* 0x080fea0000041814 */
[----:B------:R-:W3:Y:S03]  /*e9f0*/  MUFU.EX2 R205, R205 ;  /* 0x000000cd00cd7308 */ /* 0x000ee60000000800 */
[C---:B------:R-:W-:Y:S04]  /*ea00*/  HMMA.16816.F32.BF16 R24, R48.reuse, R60, R24 ;  /* 0x0000003c3018723c */ /* 0x040fe80000041818 */
[----:B-1----:R-:W-:Y:S03]  /*ea10*/  F2FP.BF16.PACK_AB R42, R68, R69 ;  /* 0x00000045442a723e */ /* 0x002fe600000010ff */
[----:B------:R-:W-:Y:S01]  /*ea20*/  MUFU.EX2 R203, R203 ;  /* 0x000000cb00cb7308 */ /* 0x000fe20000000800 */
[-C--:B------:R-:W-:Y:S01]  /*ea30*/  HMMA.16816.F32.BF16 R28, R48, R62.reuse, R28 ;  /* 0x0000003e301c723c */ /* 0x080fe2000004181c */
[----:B------:R-:W1:Y:S03]  /*ea40*/  LDSM.16.MT88.4 R48, [R219+0x5800] ;  /* 0x00580000db30783b */ /* 0x000e660000004200 */
[----:B------:R-:W-:Y:S01]  /*ea50*/  FADD.FTZ R60, R130, R167 ;  /* 0x000000a7823c7221 */ /* 0x000fe20000010000 */
[----:B------:R-:W-:Y:S01]  /*ea60*/  MOV R167, R36 ;  /* 0x0000002400a77202 */ /* 0x000fe20000000f00 */
[----:B------:R-:W-:Y:S01]  /*ea70*/  FADD.FTZ R130, R127, R40 ;  /* 0x000000287f827221 */ /* 0x000fe20000010000 */
[C---:B------:R-:W-:Y:S01]  /*ea80*/  F2FP.BF16.PACK_AB R40, R70.reuse, R71 ;  /* 0x000000474628723e */ /* 0x040fe200000010ff */
[----:B------:R-:W-:Y:S01]  /*ea90*/  HMMA.16816.F32.BF16 R32, R44, R62, R32 ;  /* 0x0000003e2c20723c */ /* 0x000fe20000041820 */
[----:B------:R-:W4:Y:S03]  /*eaa0*/  MUFU.EX2 R208, R208 ;  /* 0x000000d000d07308 */ /* 0x000f260000000800 */
[----:B------:R-:W-:Y:S01]  /*eab0*/  FADD.FTZ R71, R71, R72 ;  /* 0x0000004847477221 */ /* 0x000fe20000010000 */
[----:B---3--:R-:W-:Y:S01]  /*eac0*/  F2FP.BF16.PACK_AB R41, R205, R207 ;  /* 0x000000cfcd29723e */ /* 0x008fe200000010ff */
[----:B------:R-:W-:Y:S02]  /*ead0*/  FADD.FTZ R117, R117, R130 ;  /* 0x0000008275757221 */ /* 0x000fe40000010000 */
[----:B------:R-:W-:Y:S03]  /*eae0*/  FADD.FTZ R62, R123, R60 ;  /* 0x0000003c7b3e7221 */ /* 0x000fe60000010000 */
        /* <DEDUP_REMOVED lines=9> */
[----:B----4-:R-:W-:Y:S01]  /*eb80*/  F2FP.BF16.PACK_AB R43, R208, R203 ;  /* 0x000000cbd02b723e */ /* 0x010fe200000010ff */
[----:B------:R-:W-:Y:S02]  /*eb90*/  FADD.FTZ R113, R104, R113 ;  /* 0x0000007168717221 */ /* 0x000fe40000010000 */
[----:B------:R-:W-:Y:S02]  /*eba0*/  FADD.FTZ R111, R111, R112 ;  /* 0x000000706f6f7221 */ /* 0x000fe40000010000 */
[----:B------:R-:W-:Y:S01]  /*ebb0*/  FADD.FTZ R100, R100, R113 ;  /* 0x0000007164647221 */ /* 0x000fe20000010000 */
[----:B------:R-:W-:Y:S01]  /*ebc0*/  MUFU.EX2 R202, R202 ;  /* 0x000000ca00ca7308 */ /* 0x000fe20000000800 */
[-C--:B--2---:R-:W-:Y:S05]  /*ebd0*/  HMMA.16816.F32.BF16 R4, R40, R52.reuse, R4 ;  /* 0x000000342804723c */ /* 0x084fea0000041804 */
[----:B------:R-:W-:Y:S02]  /*ebe0*/  FADD.FTZ R100, R97, R100 ;  /* 0x0000006461647221 */ /* 0x000fe40000010000 */
[----:B------:R-:W-:Y:S02]  /*ebf0*/  FADD.FTZ R102, R102, R111 ;  /* 0x0000006f66667221 */ /* 0x000fe40000010000 */
[----:B------:R-:W2:Y:S03]  /*ec00*/  MUFU.EX2 R200, R200 ;  /* 0x000000c800c87308 */ /* 0x000ea60000000800 */
        /* <DEDUP_REMOVED lines=9> */
[----:B------:R-:W-:Y:S03]  /*eca0*/  FADD.FTZ R83, R83, R88 ;  /* 0x0000005853537221 */ /* 0x000fe60000010000 */
[----:B------:R-:W3:Y:S01]  /*ecb0*/  MUFU.EX2 R196, R196 ;  /* 0x000000c400c47308 */ /* 0x000ee20000000800 */
[----:B------:R-:W-:Y:S01]  /*ecc0*/  FADD.FTZ R84, R84, R83 ;  /* 0x0000005354547221 */ /* 0x000fe20000010000 */
[----:B--2---:R-:W-:Y:S03]  /*ecd0*/  F2FP.BF16.PACK_AB R47, R200, R202 ;  /* 0x000000cac82f723e */ /* 0x004fe600000010ff */
[----:B------:R-:W-:Y:S05]  /*ece0*/  FADD.FTZ R84, R79, R84 ;  /* 0x000000544f547221 */ /* 0x000fea0000010000 */
[----:B------:R-:W-:Y:S10]  /*ecf0*/  MUFU.EX2 R56, R56 ;  /* 0x0000003800387308 */ /* 0x000ff40000000800 */
[----:B------:R-:W2:Y:S01]  /*ed00*/  MUFU.EX2 R57, R57 ;  /* 0x0000003900397308 */ /* 0x000ea20000000800 */
[----:B---3--:R-:W-:Y:S09]  /*ed10*/  F2FP.BF16.PACK_AB R44, R196, R198 ;  /* 0x000000c6c42c723e */ /* 0x008ff200000010ff */
[----:B------:R-:W-:Y:S10]  /*ed20*/  MUFU.EX2 R67, R67 ;  /* 0x0000004300437308 */ /* 0x000ff40000000800 */
[----:B------:R-:W-:Y:S01]  /*ed30*/  MUFU.EX2 R66, R66 ;  /* 0x0000004200427308 */ /* 0x000fe20000000800 */
[----:B--2---:R-:W-:Y:S09]  /*ed40*/  F2FP.BF16.PACK_AB R46, R57, R56 ;  /* 0x00000038392e723e */ /* 0x004ff200000010ff */
[----:B------:R-:W2:Y:S01]  /*ed50*/  MUFU.EX2 R65, R65 ;  /* 0x0000004100417308 */ /* 0x000ea20000000800 */
[C---:B------:R-:W-:Y:S08]  /*ed60*/  HMMA.16816.F32.BF16 R8, R44.reuse, R52, R8 ;  /* 0x000000342c08723c */ /* 0x040ff00000041808 */
[-C--:B------:R-:W-:Y:S01]  /*ed70*/  HMMA.16816.F32.BF16 R12, R44, R54.reuse, R12 ;  /* 0x000000362c0c723c */ /* 0x080fe2000004180c */
[----:B------:R-:W-:Y:S07]  /*ed80*/  MUFU.EX2 R58, R191 ;  /* 0x000000bf003a7308 */ /* 0x000fee0000000800 */
[C---:B------:R-:W-:Y:S03]  /*ed90*/  HMMA.16816.F32.BF16 R16, R40.reuse, R54, R16 ;  /* 0x000000362810723c */ /* 0x040fe60000041810 */
[----:B------:R-:W-:Y:S01]  /*eda0*/  MUFU.EX2 R59, R190 ;  /* 0x000000be003b7308 */ /* 0x000fe20000000800 */
[----:B--2---:R-:W-:Y:S04]  /*edb0*/  F2FP.BF16.PACK_AB R134, R64, R65 ;  /* 0x000000414086723e */ /* 0x004fe800000010ff */
[-C--:B-1----:R-:W-:Y:S05]  /*edc0*/  HMMA.16816.F32.BF16 R20, R40, R48.reuse, R20 ;  /* 0x000000302814723c */ /* 0x082fea0000041814 */
[----:B------:R-:W-:Y:S03]  /*edd0*/  MUFU.EX2 R126, R189 ;  /* 0x000000bd007e7308 */ /* 0x000fe60000000800 */
[C---:B------:R-:W-:Y:S07]  /*ede0*/  HMMA.16816.F32.BF16 R24, R44.reuse, R48, R24 ;  /* 0x000000302c18723c */ /* 0x040fee0000041818 */
[----:B------:R-:W1:Y:S01]  /*edf0*/  MUFU.EX2 R195, R195 ;  /* 0x000000c300c37308 */ /* 0x000e620000000800 */
[-C--:B------:R-:W-:Y:S07]  /*ee00*/  HMMA.16816.F32.BF16 R28, R44, R50.reuse, R28 ;  /* 0x000000322c1c723c */ /* 0x080fee000004181c */
[----:B------:R-:W-:Y:S01]  /*ee10*/  FADD.FTZ R45, R139, R84 ;  /* 0x000000548b2d7221 */ /* 0x000fe20000010000 */
[----:B------:R-:W-:Y:S01]  /*ee20*/  HMMA.16816.F32.BF16 R32, R40, R50, R32 ;  /* 0x000000322820723c */ /* 0x000fe20000041820 */
[----:B------:R2:W-:Y:S01]  /*ee30*/  MUFU.EX2 R60, R132 ;  /* 0x00000084003c7308 */ /* 0x0005e20000000800 */
[----:B------:R-:W3:Y:S02]  /*ee40*/  LDSM.16.MT88.4 R40, [R219+0x5c00] ;  /* 0x005c0000db28783b */ /* 0x000ee40000004200 */
[----:B------:R-:W-:Y:S02]  /*ee50*/  FADD.FTZ R45, R124, R45 ;  /* 0x0000002d7c2d7221 */ /* 0x000fe40000010000 */
[----:B------:R-:W-:Y:S02]  /*ee60*/  FADD.FTZ R44, R136, R95 ;  /* 0x0000005f882c7221 */ /* 0x000fe40000010000 */
[----:B------:R-:W-:Y:S03]  /*ee70*/  FADD.FTZ R140, R140, R45 ;  /* 0x0000002d8c8c7221 */ /* 0x000fe60000010000 */
[----:B------:R4:W-:Y:S01]  /*ee80*/  MUFU.EX2 R52, R133 ;  /* 0x0000008500347308 */ /* 0x0009e20000000800 */
[----:B------:R-:W-:Y:S02]  /*ee90*/  FADD.FTZ R44, R143, R44 ;  /* 0x0000002c8f2c7221 */ /* 0x000fe40000010000 */
[----:B------:R-:W-:Y:S01]  /*eea0*/  FADD.FTZ R141, R141, R140 ;  /* 0x0000008c8d8d7221 */ /* 0x000fe20000010000 */
[----:B-1----:R-:W-:Y:S01]  /*eeb0*/  F2FP.BF16.PACK_AB R135, R195, R126 ;  /* 0x0000007ec387723e */ /* 0x002fe200000010ff */
[----:B------:R-:W-:Y:S04]  /*eec0*/  FADD.FTZ R145, R145, R44 ;  /* 0x0000002c91917221 */ /* 0x000fe80000010000 */
[----:B------:R-:W-:Y:S01]  /*eed0*/  FADD.FTZ R142, R142, R145 ;  /* 0x000000918e8e7221 */ /* 0x000fe20000010000 */
[----:B------:R-:W-:Y:S03]  /*eee0*/  MUFU.EX2 R48, R185 ;  /* 0x000000b900307308 */ /* 0x000fe60000000800 */
[----:B------:R-:W-:Y:S01]  /*eef0*/  FADD.FTZ R142, R209, R142 ;  /* 0x0000008ed18e7221 */ /* 0x000fe20000010000 */
[----:B--2---:R-:W-:Y:S01]  /*ef00*/  F2FP.BF16.PACK_AB R132, R66, R67 ;  /* 0x000000434284723e */ /* 0x004fe200000010ff */
[----:B------:R-:W-:Y:S02]  /*ef10*/  FADD.FTZ R67, R67, R68 ;  /* 0x0000004443437221 */ /* 0x000fe40000010000 */
[----:B------:R-:W-:Y:S02]  /*ef20*/  FADD.FTZ R142, R192, R142 ;  /* 0x0000008ec08e7221 */ /* 0x000fe40000010000 */
[----:B------:R-:W-:Y:S01]  /*ef30*/  FADD.FTZ R66, R66, R67 ;  /* 0x0000004342427221 */ /* 0x000fe20000010000 */
[----:B------:R-:W1:Y:S01]  /*ef40*/  MUFU.EX2 R169, R169 ;  /* 0x000000a900a97308 */ /* 0x000e620000000800 */
[----:B------:R-:W-:Y:S02]  /*ef50*/  FADD.FTZ R142, R211, R142 ;  /* 0x0000008ed38e7221 */ /* 0x000fe40000010000 */
[----:B------:R-:W-:Y:S01]  /*ef60*/  FADD.FTZ R65, R65, R66 ;  /* 0x0000004241417221 */ /* 0x000fe20000010000 */
[----:B----4-:R-:W-:Y:S06]  /*ef70*/  F2FP.BF16.PACK_AB R133, R59, R58 ;  /* 0x0000003a3b85723e */ /* 0x010fec00000010ff */
[----:B------:R-:W2:Y:S01]  /*ef80*/  MUFU.EX2 R53, R170 ;  /* 0x000000aa00357308 */ /* 0x000ea20000000800 */
[-C--:B------:R-:W-:Y:S07]  /*ef90*/  HMMA.16816.F32.BF16 R160, R132, R148.reuse, R4 ;  /* 0x0000009484a0723c */ /* 0x080fee0000041804 */
[----:B------:R-:W-:Y:S02]  /*efa0*/  FADD.FTZ R4, R152, R141 ;  /* 0x0000008d98047221 */ /* 0x000fe40000010000 */
[----:B------:R-:W-:Y:S01]  /*efb0*/  FADD.FTZ R5, R194, R142 ;  /* 0x0000008ec2057221 */ /* 0x000fe20000010000 */
[----:B------:R-:W-:Y:S02]  /*efc0*/  MUFU.EX2 R38, R187 ;  /* 0x000000bb00267308 */ /* 0x000fe40000000800 */
[----:B------:R-:W-:Y:S01]  /*efd0*/  FADD.FTZ R4, R201, R4 ;  /* 0x00000004c9047221 */ /* 0x000fe20000010000 */
[----:B-1----:R-:W-:Y:S01]  /*efe0*/  F2FP.BF16.PACK_AB R138, R48, R169 ;  /* 0x000000a9308a723e */ /* 0x002fe200000010ff */
[----:B------:R-:W-:Y:S02]  /*eff0*/  FADD.FTZ R5, R198, R5 ;  /* 0x00000005c6057221 */ /* 0x000fe40000010000 */
[----:B------:R-:W-:Y:S02]  /*f000*/  FADD.FTZ R199, R199, R4 ;  /* 0x00000004c7c77221 */ /* 0x000fe40000010000 */
[----:B------:R-:W-:Y:S02]  /*f010*/  FADD.FTZ R4, R146, R197 ;  /* 0x000000c592047221 */ /* 0x000fe40000010000 */
[----:B------:R-:W1:Y:S01]  /*f020*/  MUFU.EX2 R39, R186 ;  /* 0x000000ba00277308 */ /* 0x000e620000000800 */
[----:B------:R-:W-:Y:S01]  /*f030*/  FADD.FTZ R5, R196, R5 ;  /* 0x00000005c4057221 */ /* 0x000fe20000010000 */
[----:B--2---:R-:W-:Y:S01]  /*f040*/  F2FP.BF16.PACK_AB R136, R53, R52 ;  /* 0x000000343588723e */ /* 0x004fe200000010ff */
[----:B------:R-:W-:Y:S02]  /*f050*/  FADD.FTZ R4, R207, R4 ;  /* 0x00000004cf047221 */ /* 0x000fe40000010000 */
[----:B------:R-:W-:Y:S02]  /*f060*/  FADD.FTZ R56, R56, R5 ;  /* 0x0000000538387221 */ /* 0x000fe40000010000 */
[----:B------:R-:W-:Y:S03]  /*f070*/  FADD.FTZ R4, R205, R4 ;  /* 0x00000004cd047221 */ /* 0x000fe60000010000 */
[----:B------:R-:W2:Y:S01]  /*f080*/  MUFU.EX2 R193, R193 ;  /* 0x000000c100c17308 */ /* 0x000ea20000000800 */
[----:B------:R-:W-:Y:S02]  /*f090*/  FADD.FTZ R57, R57, R56 ;  /* 0x0000003839397221 */ /* 0x000fe40000010000 */
[----:B------:R-:W-:Y:S02]  /*f0a0*/  FADD.FTZ R203, R203, R4 ;  /* 0x00000004cbcb7221 */ /* 0x000fe40000010000 */
[----:B------:R-:W-:Y:S02]  /*f0b0*/  FADD.FTZ R4, R64, R65 ;  /* 0x0000004140047221 */ /* 0x000fe40000010000 */
[----:B------:R-:W-:Y:S02]  /*f0c0*/  FADD.FTZ R52, R52, R57 ;  /* 0x0000003934347221 */ /* 0x000fe40000010000 */
[----:B------:R-:W-:Y:S01]  /*f0d0*/  FADD.FTZ R203, R208, R203 ;  /* 0x000000cbd0cb7221 */ /* 0x000fe20000010000 */
[----:B------:R4:W-:Y:S01]  /*f0e0*/  STL [R1+0x8], R4 ;  /* 0x0000080401007387 */ /* 0x0009e20000100800 */
[----:B------:R-:W-:Y:S02]  /*f0f0*/  FADD.FTZ R52, R53, R52 ;  /* 0x0000003435347221 */ /* 0x000fe40000010000 */
[----:B------:R-:W-:Y:S01]  /*f100*/  FADD.FTZ R58, R58, R203 ;  /* 0x000000cb3a3a7221 */ /* 0x000fe20000010000 */
[----:B-1----:R-:W-:Y:S01]  /*f110*/  F2FP.BF16.PACK_AB R137, R39, R38 ;  /* 0x000000262789723e */ /* 0x002fe200000010ff */
[----:B------:R-:W-:Y:S02]  /*f120*/  FADD.FTZ R169, R169, R52 ;  /* 0x00000034a9a97221 */ /* 0x000fe40000010000 */
[----:B------:R-:W-:Y:S02]  /*f130*/  FADD.FTZ R59, R59, R58 ;  /* 0x0000003a3b3b7221 */ /* 0x000fe40000010000 */
[----:B------:R-:W-:Y:S02]  /*f140*/  FADD.FTZ R199, R210, R199 ;  /* 0x000000c7d2c77221 */ /* 0x000fe40000010000 */
[----:B------:R-:W-:Y:S02]  /*f150*/  FADD.FTZ R126, R126, R59 ;  /* 0x0000003b7e7e7221 */ /* 0x000fe40000010000 */
[----:B------:R-:W-:Y:S01]  /*f160*/  FADD.FTZ R199, R206, R199 ;  /* 0x000000c7cec77221 */ /* 0x000fe20000010000 */
[----:B--2---:R-:W-:Y:S01]  /*f170*/  F2FP.BF16.PACK_AB R139, R193, R60 ;  /* 0x0000003cc18b723e */ /* 0x004fe200000010ff */
[----:B------:R-:W-:Y:S02]  /*f180*/  FADD.FTZ R5, R195, R126 ;  /* 0x0000007ec3057221 */ /* 0x000fe40000010000 */
[----:B------:R-:W-:Y:S03]  /*f190*/  FADD.FTZ R199, R204, R199 ;  /* 0x000000c7ccc77221 */ /* 0x000fe60000010000 */
[----:B------:R1:W-:Y:S01]  /*f1a0*/  STL [R1+0x4], R5 ;  /* 0x0000040501007387 */ /* 0x0003e20000100800 */
[C---:B------:R-:W-:Y:S04]  /*f1b0*/  HMMA.16816.F32.BF16 R156, R136.reuse, R148, R8 ;  /* 0x00000094889c723c */ /* 0x040fe80000041808 */
[----:B----4-:R-:W-:Y:S02]  /*f1c0*/  FADD.FTZ R4, R48, R169 ;  /* 0x000000a930047221 */ /* 0x010fe40000010000 */
[----:B------:R-:W-:Y:S02]  /*f1d0*/  FADD.FTZ R199, R202, R199 ;  /* 0x000000c7cac77221 */ /* 0x000fe40000010000 */
[-C--:B------:R-:W-:Y:S01]  /*f1e0*/  HMMA.16816.F32.BF16 R152, R136, R150.reuse, R12 ;  /* 0x000000968898723c */ /* 0x080fe2000004180c */
[----:B------:R1:W-:Y:S03]  /*f1f0*/  STL [R1], R4 ;  /* 0x0000000401007387 */ /* 0x0003e60000100800 */
[----:B------:R-:W-:Y:S04]  /*f200*/  FADD.FTZ R199, R200, R199 ;  /* 0x000000c7c8c77221 */ /* 0x000fe80000010000 */
[C---:B------:R-:W-:Y:S04]  /*f210*/  HMMA.16816.F32.BF16 R148, R132.reuse, R150, R16 ;  /* 0x000000968494723c */ /* 0x040fe80000041810 */
[----:B------:R-:W-:Y:S04]  /*f220*/  FADD.FTZ R38, R38, R199 ;  /* 0x000000c726267221 */ /* 0x000fe80000010000 */
[-C--:B---3--:R-:W-:Y:S04]  /*f230*/  HMMA.16816.F32.BF16 R144, R132, R40.reuse, R20 ;  /* 0x000000288490723c */ /* 0x088fe80000041814 */
[----:B------:R-:W-:Y:S04]  /*f240*/  FADD.FTZ R39, R39, R38 ;  /* 0x0000002627277221 */ /* 0x000fe80000010000 */
[C---:B------:R-:W-:Y:S04]  /*f250*/  HMMA.16816.F32.BF16 R140, R136.reuse, R40, R24 ;  /* 0x00000028888c723c */ /* 0x040fe80000041818 */
[----:B------:R-:W-:Y:S04]  /*f260*/  FADD.FTZ R60, R60, R39 ;  /* 0x000000273c3c7221 */ /* 0x000fe80000010000 */
[-C--:B------:R-:W-:Y:S04]  /*f270*/  HMMA.16816.F32.BF16 R136, R136, R42.reuse, R28 ;  /* 0x0000002a8888723c */ /* 0x080fe8000004181c */
[----:B------:R-:W-:Y:S04]  /*f280*/  FADD.FTZ R252, R193, R60 ;  /* 0x0000003cc1fc7221 */ /* 0x000fe80000010000 */
[----:B------:R-:W-:Y:S01]  /*f290*/  HMMA.16816.F32.BF16 R132, R132, R42, R32 ;  /* 0x0000002a8484723c */ /* 0x000fe20000041820 */
[----:B-1----:R-:W-:-:S07]  /*f2a0*/  @P1 BRA `(.L_x_709) ;  /* 0xffffa3b000001947 */ /* 0x002fce000383ffff */
.L_x_708:
[----:B-1----:R-:W2:Y:S04]  /*f2b0*/  LDL.LU R8, [R1+0x8] ;  /* 0x0000080001087983 */ /* 0x002ea80000300800 */
[----:B------:R-:W3:Y:S04]  /*f2c0*/  LDL.LU R7, [R1+0x4] ;  /* 0x0000040001077983 */ /* 0x000ee80000300800 */
[----:B------:R-:W4:Y:S01]  /*f2d0*/  LDL.LU R6, [R1] ;  /* 0x0000000001067983 */ /* 0x000f220000300800 */
[----:B------:R-:W-:Y:S01]  /*f2e0*/  MOV R14, 0x3f800000 ;  /* 0x3f800000000e7802 */ /* 0x000fe20000000f00 */
[----:B------:R-:W-:Y:S01]  /*f2f0*/  IMAD.MOV.U32 R16, RZ, RZ, 0x3f800000 ;  /* 0x3f800000ff107424 */ /* 0x000fe200078e00ff */
[C---:B------:R-:W-:Y:S01]  /*f300*/  ISETP.NE.AND P0, PT, R229.reuse, -0x1, PT ;  /* 0xffffffffe500780c */ /* 0x040fe20003f05270 */
[----:B------:R-:W1:Y:S01]  /*f310*/  SHFL.BFLY PT, R5, R252, 0x2, 0x1f ;  /* 0x0c401f00fc057f89 */ /* 0x000e6200000e0000 */
[----:B------:R-:W-:Y:S01]  /*f320*/  MOV R15, 0x3f800000 ;  /* 0x3f800000000f7802 */ /* 0x000fe20000000f00 */
[----:B------:R-:W-:Y:S01]  /*f330*/  CS2R R38, SRZ ;  /* 0x0000000000267805 */ /* 0x000fe2000001ff00 */
[----:B------:R-:W-:Y:S09]  /*f340*/  BSSY B0, `(.L_x_712) ;  /* 0x00000d8000007945 */ /* 0x000ff20003800000 */
[----:B------:R-:W-:-:S04]  /*f350*/  @P0 IMAD.WIDE.U32 R18, R229, c[0x0][0x1e8], RZ ;  /* 0x00007a00e5120a25 */ /* 0x000fc800078e00ff */
[----:B-1----:R-:W-:Y:S01]  /*f360*/  FADD.FTZ R5, R5, R252 ;  /* 0x000000fc05057221 */ /* 0x002fe20000010000 */
[----:B--2---:R-:W1:Y:S04]  /*f370*/  SHFL.BFLY PT, R4, R8, 0x2, 0x1f ;  /* 0x0c401f0008047f89 */ /* 0x004e6800000e0000 */
[----:B---3--:R-:W2:Y:S04]  /*f380*/  SHFL.BFLY PT, R13, R7, 0x2, 0x1f ;  /* 0x0c401f00070d7f89 */ /* 0x008ea800000e0000 */
[----:B----4-:R-:W3:Y:S01]  /*f390*/  SHFL.BFLY PT, R0, R6, 0x2, 0x1f ;  /* 0x0c401f0006007f89 */ /* 0x010ee200000e0000 */
[----:B-1----:R-:W-:-:S03]  /*f3a0*/  FADD.FTZ R4, R4, R8 ;  /* 0x0000000804047221 */ /* 0x002fc60000010000 */
[----:B------:R-:W1:Y:S01]  /*f3b0*/  SHFL.BFLY PT, R8, R5, 0x1, 0x1f ;  /* 0x0c201f0005087f89 */ /* 0x000e6200000e0000 */
[----:B--2---:R-:W-:-:S03]  /*f3c0*/  FADD.FTZ R13, R13, R7 ;  /* 0x000000070d0d7221 */ /* 0x004fc60000010000 */
[----:B------:R-:W2:Y:S01]  /*f3d0*/  SHFL.BFLY PT, R11, R4, 0x1, 0x1f ;  /* 0x0c201f00040b7f89 */ /* 0x000ea200000e0000 */
[----:B---3--:R-:W-:-:S03]  /*f3e0*/  FADD.FTZ R0, R0, R6 ;  /* 0x0000000600007221 */ /* 0x008fc60000010000 */
[----:B------:R-:W3:Y:S04]  /*f3f0*/  S2R R7, SR_TID.X ;  /* 0x0000000000077919 */ /* 0x000ee80000002100 */
[----:B------:R-:W4:Y:S04]  /*f400*/  SHFL.BFLY PT, R9, R0, 0x1, 0x1f ;  /* 0x0c201f0000097f89 */ /* 0x000f2800000e0000 */
[----:B------:R-:W5:Y:S01]  /*f410*/  SHFL.BFLY PT, R10, R13, 0x1, 0x1f ;  /* 0x0c201f000d0a7f89 */ /* 0x000f6200000e0000 */
[----:B-1----:R-:W-:Y:S02]  /*f420*/  FADD.FTZ R8, R5, R8 ;  /* 0x0000000805087221 */ /* 0x002fe40000010000 */
[----:B--2---:R-:W-:-:S03]  /*f430*/  FADD.FTZ R11, R4, R11 ;  /* 0x0000000b040b7221 */ /* 0x004fc60000010000 */
[----:B------:R-:W-:Y:S02]  /*f440*/  FSETP.NE.FTZ.AND P3, PT, R8, RZ, PT ;  /* 0x000000ff0800720b */ /* 0x000fe40003f75000 */
[----:B---3--:R-:W-:Y:S02]  /*f450*/  SHF.R.S32.HI R4, RZ, 0x1f, R7 ;  /* 0x0000001fff047819 */ /* 0x008fe40000011407 */
[----:B------:R-:W-:Y:S02]  /*f460*/  FSETP.NE.FTZ.AND P6, PT, R11, RZ, PT ;  /* 0x000000ff0b00720b */ /* 0x000fe40003fd5000 */
[-C--:B------:R-:W-:Y:S01]  /*f470*/  LEA.HI R6, R4, R7.reuse, RZ, 0x2 ;  /* 0x0000000704067211 */ /* 0x080fe200078f10ff */
[----:B----4-:R-:W-:Y:S01]  /*f480*/  FADD.FTZ R9, R0, R9 ;  /* 0x0000000900097221 */ /* 0x010fe20000010000 */
[-C--:B------:R-:W-:Y:S02]  /*f490*/  LEA.HI R4, R4, R7.reuse, RZ, 0x5 ;  /* 0x0000000704047211 */ /* 0x080fe400078f28ff */
[----:B------:R-:W-:Y:S01]  /*f4a0*/  LOP3.LUT R12, R6, 0xfffffffc, RZ, 0xc0, !PT ;  /* 0xfffffffc060c7812 */ /* 0x000fe200078ec0ff */
[----:B-----5:R-:W-:Y:S01]  /*f4b0*/  FADD.FTZ R10, R13, R10 ;  /* 0x0000000a0d0a7221 */ /* 0x020fe20000010000 */
[----:B------:R-:W-:Y:S01]  /*f4c0*/  SHF.R.S32.HI R0, RZ, 0x5, R4 ;  /* 0x00000005ff007819 */ /* 0x000fe20000011404 */
[----:B------:R-:W-:Y:S01]  /*f4d0*/  @P0 IMAD R13, R229, c[0x0][0x1ec], R19 ;  /* 0x00007b00e50d0a24 */ /* 0x000fe200078e0213 */
[----:B------:R-:W-:Y:S01]  /*f4e0*/  IADD3 R5, -R12, R7, RZ ;  /* 0x000000070c057210 */ /* 0x000fe20007ffe1ff */
[----:B------:R-:W-:Y:S01]  /*f4f0*/  @P0 IMAD.MOV.U32 R12, RZ, RZ, R18 ;  /* 0x000000ffff0c0224 */ /* 0x000fe200078e0012 */
[----:B------:R-:W-:Y:S01]  /*f500*/  FSETP.NE.FTZ.AND P4, PT, R9, RZ, PT ;  /* 0x000000ff0900720b */ /* 0x000fe20003f95000 */
[----:B------:R-:W1:Y:S01]  /*f510*/  @P6 MUFU.RCP R15, R11 ;  /* 0x0000000b000f6308 */ /* 0x000e620000001000 */
[----:B------:R-:W-:Y:S01]  /*f520*/  SHF.R.S32.HI R17, RZ, 0x2, R6 ;  /* 0x00000002ff117819 */ /* 0x000fe20000011406 */
[----:B------:R-:W-:Y:S01]  /*f530*/  IMAD R0, R0, 0x100, R5 ;  /* 0x0000010000007824 */ /* 0x000fe200078e0205 */
[----:B------:R-:W-:-:S02]  /*f540*/  MOV R5, 0x3f800000 ;  /* 0x3f80000000057802 */ /* 0x000fc40000000f00 */
[----:B------:R-:W-:Y:S02]  /*f550*/  SHF.R.S32.HI R6, RZ, 0x1f, R17 ;  /* 0x0000001fff067819 */ /* 0x000fe40000011411 */
[----:B------:R-:W-:Y:S01]  /*f560*/  FSETP.NE.FTZ.AND P5, PT, R10, RZ, PT ;  /* 0x000000ff0a00720b */ /* 0x000fe20003fb5000 */
[----:B------:R-:W-:Y:S01]  /*f570*/  @P6 MUFU.LG2 R11, R11 ;  /* 0x0000000b000b6308 */ /* 0x000fe20000000c00 */
[----:B------:R-:W-:Y:S02]  /*f580*/  LEA.HI R6, R6, R17, RZ, 0x3 ;  /* 0x0000001106067211 */ /* 0x000fe400078f18ff */
[----:B------:R-:W-:Y:S02]  /*f590*/  LOP3.LUT R4, R4, 0xffffffe0, RZ, 0xc0, !PT ;  /* 0xffffffe004047812 */ /* 0x000fe400078ec0ff */
[----:B------:R-:W-:-:S03]  /*f5a0*/  LOP3.LUT R6, R6, 0xfffffff8, RZ, 0xc0, !PT ;  /* 0xfffffff806067812 */ /* 0x000fc600078ec0ff */
[----:B------:R-:W2:Y:S01]  /*f5b0*/  @P3 MUFU.RCP R5, R8 ;  /* 0x0000000800053308 */ /* 0x000ea20000001000 */
[----:B-1----:R-:W-:Y:S02]  /*f5c0*/  FMUL.FTZ R160, R15, R160 ;  /* 0x000000a00fa07220 */ /* 0x002fe40000410000 */
[----:B------:R-:W-:Y:S02]  /*f5d0*/  IMAD.IADD R6, R17, 0x1, -R6 ;  /* 0x0000000111067824 */ /* 0x000fe400078e0a06 */
[C---:B------:R-:W-:Y:S02]  /*f5e0*/  FMUL.FTZ R161, R15.reuse, R161 ;  /* 0x000000a10fa17220 */ /* 0x040fe40000410000 */
[C---:B------:R-:W-:Y:S01]  /*f5f0*/  FMUL.FTZ R148, R15.reuse, R148 ;  /* 0x000000940f947220 */ /* 0x040fe20000410000 */
[----:B------:R-:W1:Y:S01]  /*f600*/  @P4 MUFU.RCP R14, R9 ;  /* 0x00000009000e4308 */ /* 0x000e620000001000 */
[----:B------:R-:W-:Y:S01]  /*f610*/  FMUL.FTZ R149, R15, R149 ;  /* 0x000000950f957220 */ /* 0x000fe20000410000 */
[----:B------:R-:W-:Y:S01]  /*f620*/  F2FP.BF16.PACK_AB R160, R161, R160 ;  /* 0x000000a0a1a0723e */ /* 0x000fe200000010ff */
[----:B------:R-:W-:-:S02]  /*f630*/  FMUL.FTZ R144, R15, R144 ;  /* 0x000000900f907220 */ /* 0x000fc40000410000 */
[----:B------:R-:W-:Y:S01]  /*f640*/  FMUL.FTZ R145, R15, R145 ;  /* 0x000000910f917220 */ /* 0x000fe20000410000 */
[----:B------:R-:W-:Y:S01]  /*f650*/  F2FP.BF16.PACK_AB R148, R149, R148 ;  /* 0x000000949594723e */ /* 0x000fe200000010ff */
[----:B------:R-:W-:Y:S01]  /*f660*/  FMUL.FTZ R132, R15, R132 ;  /* 0x000000840f847220 */ /* 0x000fe20000410000 */
[----:B------:R-:W3:Y:S01]  /*f670*/  @P5 MUFU.RCP R16, R10 ;  /* 0x0000000a00105308 */ /* 0x000ee20000001000 */
[----:B--2---:R-:W-:Y:S01]  /*f680*/  FMUL.FTZ R159, R5, R159 ;  /* 0x0000009f059f7220 */ /* 0x004fe20000410000 */
[----:B------:R-:W-:Y:S01]  /*f690*/  F2FP.BF16.PACK_AB R144, R145, R144 ;  /* 0x000000909190723e */ /* 0x000fe200000010ff */
[C---:B------:R-:W-:Y:S02]  /*f6a0*/  FMUL.FTZ R158, R5.reuse, R158 ;  /* 0x0000009e059e7220 */ /* 0x040fe40000410000 */
[C---:B------:R-:W-:Y:S02]  /*f6b0*/  FMUL.FTZ R155, R5.reuse, R155 ;  /* 0x0000009b059b7220 */ /* 0x040fe40000410000 */
[----:B------:R-:W-:Y:S01]  /*f6c0*/  FMUL.FTZ R154, R5, R154 ;  /* 0x0000009a059a7220 */ /* 0x000fe20000410000 */
[----:B------:R-:W-:Y:S01]  /*f6d0*/  F2FP.BF16.PACK_AB R158, R159, R158 ;  /* 0x0000009e9f9e723e */ /* 0x000fe200000010ff */
[C---:B------:R-:W-:Y:S01]  /*f6e0*/  FMUL.FTZ R143, R5.reuse, R143 ;  /* 0x0000008f058f7220 */ /* 0x040fe20000410000 */
[----:B------:R-:W2:Y:S01]  /*f6f0*/  @P5 MUFU.LG2 R10, R10 ;  /* 0x0000000a000a5308 */ /* 0x000ea20000000c00 */
[----:B------:R-:W-:Y:S01]  /*f700*/  FMUL.FTZ R142, R5, R142 ;  /* 0x0000008e058e7220 */ /* 0x000fe20000410000 */
[----:B------:R-:W-:Y:S01]  /*f710*/  F2FP.BF16.PACK_AB R154, R155, R154 ;  /* 0x0000009a9b9a723e */ /* 0x000fe200000010ff */
[----:B------:R-:W-:-:S02]  /*f720*/  FMUL.FTZ R139, R5, R139 ;  /* 0x0000008b058b7220 */ /* 0x000fc40000410000 */
[----:B------:R-:W-:Y:S01]  /*f730*/  FMUL.FTZ R138, R5, R138 ;  /* 0x0000008a058a7220 */ /* 0x000fe20000410000 */
[----:B------:R-:W-:Y:S01]  /*f740*/  LEA.HI R5, R6, R6, RZ, 0x1 ;  /* 0x0000000606057211 */ /* 0x000fe200078f08ff */
[C---:B-1----:R-:W-:Y:S01]  /*f750*/  FMUL.FTZ R156, R14.reuse, R156 ;  /* 0x0000009c0e9c7220 */ /* 0x042fe20000410000 */
[----:B------:R-:W-:Y:S01]  /*f760*/  F2FP.BF16.PACK_AB R142, R143, R142 ;  /* 0x0000008e8f8e723e */ /* 0x000fe200000010ff */
[C---:B------:R-:W-:Y:S01]  /*f770*/  FMUL.FTZ R157, R14.reuse, R157 ;  /* 0x0000009d0e9d7220 */ /* 0x040fe20000410000 */
[----:B------:R-:W-:Y:S01]  /*f780*/  F2FP.BF16.PACK_AB R138, R139, R138 ;  /* 0x0000008a8b8a723e */ /* 0x000fe200000010ff */
[C---:B------:R-:W-:Y:S01]  /*f790*/  FMUL.FTZ R152, R14.reuse, R152 ;  /* 0x000000980e987220 */ /* 0x040fe20000410000 */
[----:B------:R-:W1:Y:S01]  /*f7a0*/  @P4 MUFU.LG2 R9, R9 ;  /* 0x0000000900094308 */ /* 0x000e620000000c00 */
[C---:B------:R-:W-:Y:S01]  /*f7b0*/  FMUL.FTZ R153, R14.reuse, R153 ;  /* 0x000000990e997220 */ /* 0x040fe20000410000 */
[----:B------:R-:W-:Y:S01]  /*f7c0*/  F2FP.BF16.PACK_AB R156, R157, R156 ;  /* 0x0000009c9d9c723e */ /* 0x000fe200000010ff */
[----:B------:R-:W-:-:S02]  /*f7d0*/  FMUL.FTZ R140, R14, R140 ;  /* 0x0000008c0e8c7220 */ /* 0x000fc40000410000 */
[C---:B------:R-:W-:Y:S01]  /*f7e0*/  FMUL.FTZ R141, R14.reuse, R141 ;  /* 0x0000008d0e8d7220 */ /* 0x040fe20000410000 */
[----:B------:R-:W-:Y:S01]  /*f7f0*/  F2FP.BF16.PACK_AB R152, R153, R152 ;  /* 0x000000989998723e */ /* 0x000fe200000010ff */
[C---:B------:R-:W-:Y:S01]  /*f800*/  FMUL.FTZ R136, R14.reuse, R136 ;  /* 0x000000880e887220 */ /* 0x040fe20000410000 */
[----:B------:R-:W4:Y:S01]  /*f810*/  @P3 MUFU.LG2 R8, R8 ;  /* 0x0000000800083308 */ /* 0x000f220000000c00 */
[----:B------:R-:W-:Y:S01]  /*f820*/  FMUL.FTZ R137, R14, R137 ;  /* 0x000000890e897220 */ /* 0x000fe20000410000 */
[----:B------:R-:W-:Y:S01]  /*f830*/  SHF.R.S32.HI R14, RZ, 0x1, R5 ;  /* 0x00000001ff0e7819 */ /* 0x000fe20000011405 */
[C---:B---3--:R-:W-:Y:S01]  /*f840*/  FMUL.FTZ R162, R16.reuse, R162 ;  /* 0x000000a210a27220 */ /* 0x048fe20000410000 */
[----:B------:R-:W-:Y:S01]  /*f850*/  LOP3.LUT R5, R5, 0x3fffffe, RZ, 0xc0, !PT ;  /* 0x03fffffe05057812 */ /* 0x000fe200078ec0ff */
[----:B------:R-:W-:Y:S01]  /*f860*/  FMUL.FTZ R163, R16, R163 ;  /* 0x000000a310a37220 */ /* 0x000fe20000410000 */
[----:B------:R-:W-:Y:S01]  /*f870*/  SHF.L.U32 R18, R14, 0x6, RZ ;  /* 0x000000060e127819 */ /* 0x000fe200000006ff */
[----:B------:R-:W-:Y:S01]  /*f880*/  FMUL.FTZ R150, R16, R150 ;  /* 0x0000009610967220 */ /* 0x000fe20000410000 */
[----:B------:R-:W-:Y:S01]  /*f890*/  LOP3.LUT P2, RZ, R14, 0x2, RZ, 0xc0, !PT ;  /* 0x000000020eff7812 */ /* 0x000fe2000784c0ff */
[----:B------:R-:W-:Y:S01]  /*f8a0*/  IMAD.IADD R5, R6, 0x1, -R5 ;  /* 0x0000000106057824 */ /* 0x000fe200078e0a05 */
[----:B------:R-:W-:Y:S01]  /*f8b0*/  LOP3.LUT R18, R18, 0xc0, RZ, 0xc0, !PT ;  /* 0x000000c012127812 */ /* 0x000fe200078ec0ff */
[----:B------:R-:W-:Y:S01]  /*f8c0*/  FMUL.FTZ R151, R16, R151 ;  /* 0x0000009710977220 */ /* 0x000fe20000410000 */
[----:B------:R-:W-:Y:S01]  /*f8d0*/  LOP3.LUT R6, R14, 0x1, RZ, 0xc0, !PT ;  /* 0x000000010e067812 */ /* 0x000fe200078ec0ff */
[C---:B------:R-:W-:Y:S01]  /*f8e0*/  FMUL.FTZ R146, R16.reuse, R146 ;  /* 0x0000009210927220 */ /* 0x040fe20000410000 */
[----:B------:R-:W-:Y:S01]  /*f8f0*/  LEA R0, R5, R0, 0x4 ;  /* 0x0000000005007211 */ /* 0x000fe200078e20ff */
[----:B------:R-:W-:Y:S01]  /*f900*/  FMUL.FTZ R147, R16, R147 ;  /* 0x0000009310937220 */ /* 0x000fe20000410000 */
[----:B------:R-:W-:Y:S01]  /*f910*/  LEA.HI R5, R18, R18, RZ, 0x1d ;  /* 0x0000001212057211 */ /* 0x000fe200078fe8ff */
[----:B------:R-:W-:Y:S01]  /*f920*/  FMUL.FTZ R134, R16, R134 ;  /* 0x0000008610867220 */ /* 0x000fe20000410000 */
[----:B------:R-:W-:Y:S01]  /*f930*/  ISETP.NE.U32.AND P1, PT, R6, 0x1, PT ;  /* 0x000000010600780c */ /* 0x000fe20003f25070 */
[----:B------:R-:W-:Y:S01]  /*f940*/  FMUL.FTZ R135, R16, R135 ;  /* 0x0000008710877220 */ /* 0x000fe20000410000 */
[----:B------:R-:W-:Y:S01]  /*f950*/  F2FP.BF16.PACK_AB R162, R163, R162 ;  /* 0x000000a2a3a2723e */ /* 0x000fe200000010ff */
[----:B------:R-:W3:Y:S01]  /*f960*/  LDC.U8 R16, c[0x0][0x329] ;  /* 0x0000ca40ff107b82 */ /* 0x000ee20000000000 */
[----:B------:R-:W-:Y:S01]  /*f970*/  IMAD.U32 R19, R0, 0x2, R5 ;  /* 0x0000000200137824 */ /* 0x000fe200078e0005 */
[----:B------:R-:W-:Y:S01]  /*f980*/  MOV R0, 0xfffffff0 ;  /* 0xfffffff000007802 */ /* 0x000fe20000000f00 */
[----:B------:R-:W-:Y:S01]  /*f990*/  FMUL.FTZ R15, R15, R133 ;  /* 0x000000850f0f7220 */ /* 0x000fe20000410000 */
[----:B------:R-:W-:Y:S01]  /*f9a0*/  F2FP.BF16.PACK_AB R150, R151, R150 ;  /* 0x000000969796723e */ /* 0x000fe200000010ff */
[----:B------:R-:W-:Y:S01]  /*f9b0*/  IMAD.SHL.U32 R19, R19, 0x2, RZ ;  /* 0x0000000213137824 */ /* 0x000fe200078e00ff */
[----:B------:R-:W-:Y:S01]  /*f9c0*/  SEL R6, R0, 0x10, !P1 ;  /* 0x0000001000067807 */ /* 0x000fe20004800000 */
[----:B------:R-:W5:Y:S01]  /*f9d0*/  S2R R14, SR_CTAID.Z ;  /* 0x00000000000e7919 */ /* 0x000f620000002700 */
[----:B------:R-:W1:Y:S01]  /*f9e0*/  LDC.U8 R5, c[0x0][0x328] ;  /* 0x0000ca00ff057b82 */ /* 0x000e620000000000 */
[----:B------:R-:W-:Y:S01]  /*f9f0*/  F2FP.BF16.PACK_AB R146, R147, R146 ;  /* 0x000000929392723e */ /* 0x000fe200000010ff */
[----:B------:R-:W-:Y:S01]  /*fa00*/  IMAD.IADD R4, R7, 0x1, -R4 ;  /* 0x0000000107047824 */ /* 0x000fe200078e0a04 */
[C---:B------:R-:W-:Y:S01]  /*fa10*/  IADD3 R21, R19.reuse, 0x20, RZ ;  /* 0x0000002013157810 */ /* 0x040fe20007ffe0ff */
[----:B------:R-:W2:Y:S01]  /*fa20*/  S2R R0, SR_CTAID.Y ;  /* 0x0000000000007919 */ /* 0x000ea20000002600 */
[----:B------:R-:W-:-:S02]  /*fa30*/  @P2 IADD3 R21, R19, -0x20, RZ ;  /* 0xffffffe013152810 */ /* 0x000fc40007ffe0ff */
[----:B------:R-:W-:Y:S01]  /*fa40*/  IADD3 R23, R19, R6, RZ ;  /* 0x0000000613177210 */ /* 0x000fe20007ffe0ff */
[----:B------:R-:W-:Y:S01]  /*fa50*/  STS [R19], R160 ;  /* 0x000000a013007388 */ /* 0x000fe20000000800 */
[----:B------:R-:W-:Y:S01]  /*fa60*/  F2FP.BF16.PACK_AB R15, R15, R132 ;  /* 0x000000840f0f723e */ /* 0x000fe200000010ff */
[----:B------:R-:W-:Y:S01]  /*fa70*/  IMAD.IADD R25, R6, 0x1, R21 ;  /* 0x0000000106197824 */ /* 0x000fe200078e0215 */
[----:B------:R-:W-:Y:S01]  /*fa80*/  F2FP.BF16.PACK_AB R134, R135, R134 ;  /* 0x000000868786723e */ /* 0x000fe200000010ff */
[----:B------:R-:W-:Y:S01]  /*fa90*/  STS [R19+0x200], R162 ;  /* 0x000200a213007388 */ /* 0x000fe20000000800 */
[----:B------:R-:W-:Y:S02]  /*faa0*/  F2FP.BF16.PACK_AB R140, R141, R140 ;  /* 0x0000008c8d8c723e */ /* 0x000fe400000010ff */
[----:B------:R-:W-:Y:S01]  /*fab0*/  F2FP.BF16.PACK_AB R136, R137, R136 ;  /* 0x000000888988723e */ /* 0x000fe200000010ff */
[----:B------:R-:W-:Y:S01]  /*fac0*/  STS [R23], R148 ;  /* 0x0000009417007388 */ /* 0x000fe20000000800 */
[----:B---3--:R-:W-:-:S03]  /*fad0*/  ISETP.NE.AND P1, PT, R16, RZ, PT ;  /* 0x000000ff1000720c */ /* 0x008fc60003f25270 */
[----:B------:R-:W-:Y:S04]  /*fae0*/  STS [R23+0x200], R150 ;  /* 0x0002009617007388 */ /* 0x000fe80000000800 */
[----:B------:R-:W-:Y:S01]  /*faf0*/  STS [R19+0x1000], R156 ;  /* 0x0010009c13007388 */ /* 0x000fe20000000800 */
[----:B-1----:R-:W-:-:S03]  /*fb00*/  ISETP.NE.AND P2, PT, R5, RZ, PT ;  /* 0x000000ff0500720c */ /* 0x002fc60003f45270 */
[----:B------:R2:W-:Y:S02]  /*fb10*/  STS [R19+0x1200], R158 ;  /* 0x0012009e13007388 */ /* 0x0005e40000000800 */
[----:B------:R-:W-:Y:S02]  /*fb20*/  @P1 MOV R6, c[0x0][0x210] ;  /* 0x0000840000061a02 */ /* 0x000fe40000000f00 */
[----:B------:R-:W-:Y:S01]  /*fb30*/  STS [R23+0x1000], R152 ;  /* 0x0010009817007388 */ /* 0x000fe20000000800 */
[----:B------:R-:W-:Y:S01]  /*fb40*/  @P1 MOV R7, c[0x0][0x210] ;  /* 0x0000840000071a02 */ /* 0x000fe20000000f00 */
[----:B------:R-:W-:Y:S02]  /*fb50*/  @!P1 IMAD.MOV.U32 R7, RZ, RZ, 0x1 ;  /* 0x00000001ff079424 */ /* 0x000fe400078e00ff */
[----:B------:R1:W-:Y:S01]  /*fb60*/  STS [R23+0x1200], R154 ;  /* 0x0012009a17007388 */ /* 0x0003e20000000800 */
[----:B------:R-:W-:Y:S02]  /*fb70*/  @P1 IMAD R5, R6, c[0x0][0x214], RZ ;  /* 0x0000850006051a24 */ /* 0x000fe400078e02ff */
[----:B------:R-:W-:Y:S01]  /*fb80*/  @!P1 IMAD.MOV.U32 R6, RZ, RZ, c[0x0][0x214] ;  /* 0x00008500ff069624 */ /* 0x000fe200078e00ff */
[----:B------:R-:W-:Y:S04]  /*fb90*/  STS [R21], R144 ;  /* 0x0000009015007388 */ /* 0x000fe80000000800 */
[----:B------:R-:W-:Y:S01]  /*fba0*/  STS [R21+0x200], R146 ;  /* 0x0002009215007388 */ /* 0x000fe20000000800 */
[----:B------:R-:W-:-:S02]  /*fbb0*/  @!P1 SEL R5, R6, c[0x0][0x234], !P2 ;  /* 0x00008d0006059a07 */ /* 0x000fc40005000000 */
[----:B------:R-:W-:Y:S01]  /*fbc0*/  ISETP.NE.OR P2, PT, R16, RZ, !P2 ;  /* 0x000000ff1000720c */ /* 0x000fe20005745670 */
[----:B------:R3:W-:Y:S04]  /*fbd0*/  STS [R25], R15 ;  /* 0x0000000f19007388 */ /* 0x0007e80000000800 */
[----:B------:R4:W-:Y:S01]  /*fbe0*/  STS [R25+0x200], R134 ;  /* 0x0002008619007388 */ /* 0x0009e20000000800 */
[----:B--2---:R-:W-:-:S03]  /*fbf0*/  @!P0 IMAD.WIDE.U32 R18, R0, c[0x0][0x1e0], RZ ;  /* 0x0000780000128a25 */ /* 0x004fc600078e00ff */
[----:B------:R2:W-:Y:S01]  /*fc00*/  STS [R21+0x1000], R140 ;  /* 0x0010008c15007388 */ /* 0x0005e20000000800 */
[----:B------:R-:W-:-:S03]  /*fc10*/  @!P0 IMAD.MOV.U32 R12, RZ, RZ, R18 ;  /* 0x000000ffff0c8224 */ /* 0x000fc600078e0012 */
[----:B------:R2:W-:Y:S01]  /*fc20*/  STS [R21+0x1200], R142 ;  /* 0x0012008e15007388 */ /* 0x0005e20000000800 */
[----:B-1----:R-:W-:Y:S01]  /*fc30*/  @!P0 SHF.R.S32.HI R23, RZ, 0x1f, R0 ;  /* 0x0000001fff178819 */ /* 0x002fe20000011400 */
[----:B------:R-:W-:Y:S02]  /*fc40*/  @!P2 IMAD R18, R0, c[0x0][0x214], RZ ;  /* 0x000085000012aa24 */ /* 0x000fe400078e02ff */
[----:B------:R2:W-:Y:S02]  /*fc50*/  STS [R25+0x1000], R136 ;  /* 0x0010008819007388 */ /* 0x0005e40000000800 */
[----:B------:R-:W-:Y:S01]  /*fc60*/  @!P0 IMAD R23, R23, c[0x0][0x1e0], RZ ;  /* 0x0000780017178a24 */ /* 0x000fe200078e02ff */
[----:B------:R-:W-:Y:S01]  /*fc70*/  @!P2 SEL R18, R18, R229, !P0 ;  /* 0x000000e51212a207 */ /* 0x000fe20004000000 */
[----:B------:R2:W-:Y:S02]  /*fc80*/  STS [R25+0x1200], R138 ;  /* 0x0012008a19007388 */ /* 0x0005e40000000800 */
[----:B------:R-:W-:Y:S01]  /*fc90*/  @!P0 IMAD R16, R0, c[0x0][0x1e4], R23 ;  /* 0x0000790000108a24 */ /* 0x000fe200078e0217 */
[----:B------:R-:W-:Y:S01]  /*fca0*/  @!P2 MOV R38, R18 ;  /* 0x000000120026a202 */ /* 0x000fe20000000f00 */
[----:B------:R-:W-:Y:S01]  /*fcb0*/  BAR.SYNC.DEFER_BLOCKING 0x0 ;  /* 0x0000000000007b1d */ /* 0x000fe20000010000 */
[----:B---3--:R-:W-:Y:S01]  /*fcc0*/  @P1 MOV R15, 0x1 ;  /* 0x00000001000f1802 */ /* 0x008fe20000000f00 */
[----:B------:R-:W-:Y:S01]  /*fcd0*/  @!P1 IMAD R15, R5, c[0x0][0x1c0], RZ ;  /* 0x00007000050f9a24 */ /* 0x000fe200078e02ff */
[----:B------:R-:W-:Y:S01]  /*fce0*/  @!P0 IADD3 R13, R19, R16, RZ ;  /* 0x00000010130d8210 */ /* 0x000fe20007ffe0ff */
[----:B------:R-:W-:Y:S01]  /*fcf0*/  @P6 FMUL.FTZ R16, R11, 0.69314718246459960938 ;  /* 0x3f3172180b106820 */ /* 0x000fe20000410000 */
[----:B------:R-:W-:Y:S01]  /*fd00*/  LOP3.LUT P0, RZ, R4, 0x3, RZ, 0xc0, !PT ;  /* 0x0000000304ff7812 */ /* 0x000fe2000780c0ff */
[----:B------:R-:W1:Y:S01]  /*fd10*/  S2R R6, SR_CTAID.X ;  /* 0x0000000000067919 */ /* 0x000e620000002500 */
[----:B------:R-:W-:Y:S01]  /*fd20*/  IMAD R15, R0, R15, RZ ;  /* 0x0000000f000f7224 */ /* 0x000fe200078e02ff */
[----:B------:R-:W-:Y:S01]  /*fd30*/  MOV R0, 0x7f800000 ;  /* 0x7f80000000007802 */ /* 0x000fe20000000f00 */
[----:B------:R-:W-:Y:S01]  /*fd40*/  @P5 FMUL.FTZ R19, R10, 0.69314718246459960938 ;  /* 0x3f3172180a135820 */ /* 0x000fe20000410000 */
[----:B------:R-:W-:Y:S01]  /*fd50*/  @!P2 SHF.R.S32.HI R39, RZ, 0x1f, R18 ;  /* 0x0000001fff27a819 */ /* 0x000fe20000011412 */
[----:B------:R-:W-:Y:S01]  /*fd60*/  @P4 FMUL.FTZ R10, R9, 0.69314718246459960938 ;  /* 0x3f317218090a4820 */ /* 0x000fe20000410000 */
[----:B------:R-:W-:Y:S01]  /*fd70*/  SEL R15, R15, RZ, P2 ;  /* 0x000000ff0f0f7207 */ /* 0x000fe20001000000 */
[----:B----4-:R-:W-:Y:S01]  /*fd80*/  @P3 FMUL.FTZ R9, R8, 0.69314718246459960938 ;  /* 0x3f31721808093820 */ /* 0x010fe20000410000 */
[----:B------:R-:W-:Y:S01]  /*fd90*/  MOV R11, 0x7f800000 ;  /* 0x7f800000000b7802 */ /* 0x000fe20000000f00 */
[----:B------:R-:W-:-:S02]  /*fda0*/  @P6 FFMA.FTZ R0, R37, c[0x0][0x238], R16 ;  /* 0x00008e0025006a23 */ /* 0x000fc40000010010 */
[----:B-----5:R-:W-:Y:S01]  /*fdb0*/  IMAD R15, R14, R5, R15 ;  /* 0x000000050e0f7224 */ /* 0x020fe200078e020f */
[----:B------:R-:W-:Y:S01]  /*fdc0*/  MOV R5, 0x7f800000 ;  /* 0x7f80000000057802 */ /* 0x000fe20000000f00 */
[----:B------:R-:W-:Y:S02]  /*fdd0*/  IMAD.MOV.U32 R4, RZ, RZ, 0x7f800000 ;  /* 0x7f800000ff047424 */ /* 0x000fe400078e00ff */
[----:B------:R-:W-:Y:S02]  /*fde0*/  @P5 FFMA.FTZ R11, R36, c[0x0][0x238], R19 ;  /* 0x00008e00240b5a23 */ /* 0x000fe40000010013 */
[----:B------:R-:W-:Y:S01]  /*fdf0*/  @P4 FFMA.FTZ R4, R3, c[0x0][0x238], R10 ;  /* 0x00008e0003044a23 */ /* 0x000fe2000001000a */
[----:B------:R2:W3:Y:S01]  /*fe00*/  LDS.128 R28, [R230] ;  /* 0x00000000e61c7984 */ /* 0x0004e20000000c00 */
[----:B------:R-:W-:-:S03]  /*fe10*/  @P3 FFMA.FTZ R5, R2, c[0x0][0x238], R9 ;  /* 0x00008e0002053a23 */ /* 0x000fc60000010009 */
[----:B------:R2:W4:Y:S01]  /*fe20*/  LDS.128 R24, [R230+0x800] ;  /* 0x00080000e6187984 */ /* 0x0005220000000c00 */
[----:B-1----:R-:W-:-:S03]  /*fe30*/  IMAD R6, R6, R7, RZ ;  /* 0x0000000706067224 */ /* 0x002fc600078e02ff */
[----:B------:R2:W1:Y:S02]  /*fe40*/  LDS.128 R20, [R230+0x1000] ;  /* 0x00100000e6147984 */ /* 0x0004640000000c00 */
[----:B------:R-:W-:Y:S02]  /*fe50*/  SHF.L.U32 R6, R6, 0x7, RZ ;  /* 0x0000000706067819 */ /* 0x000fe400000006ff */
[----:B------:R2:W1:Y:S02]  /*fe60*/  LDS.128 R32, [R230+0x1800] ;  /* 0x00180000e6207984 */ /* 0x0004640000000c00 */
[--C-:B------:R-:W-:Y:S02]  /*fe70*/  IADD3 R8, P2, P1, R6, R38, R15.reuse ;  /* 0x0000002606087210 */ /* 0x100fe4000795e00f */
[----:B------:R-:W-:Y:S02]  /*fe80*/  SHF.R.S32.HI R37, RZ, 0x1f, R6 ;  /* 0x0000001fff257819 */ /* 0x000fe40000011406 */
[----:B------:R-:W-:-:S04]  /*fe90*/  SHF.R.S32.HI R38, RZ, 0x1f, R15 ;  /* 0x0000001fff267819 */ /* 0x000fc8000001140f */
[----:B------:R-:W-:Y:S01]  /*fea0*/  IADD3.X R38, R37, R39, R38, P2, P1 ;  /* 0x0000002725267210 */ /* 0x000fe200017e2426 */
[----:B------:R-:W-:Y:S05]  /*feb0*/  @P0 BRA `(.L_x_713) ;  /* 0x0000020000000947 */ /* 0x000fea0003800000 */
        /* <DEDUP_REMOVED lines=21> */
[C---:B------:R-:W-:Y:S02]  /*10010*/  @!P5 LEA R36, P2, R6.reuse, c[0x0][0x200], 0x2 ;  /* 0x000080000624da11 */ /* 0x040fe400078410ff */
[-C--:B------:R-:W-:Y:S02]  /*10020*/  @!P4 LEA.HI.X.SX32 R9, R9, R38.reuse, 0x1, P1 ;  /* 0x000000260909c211 */ /* 0x080fe400008f0eff */
[----:B------:R-:W-:Y:S02]  /*10030*/  @!P3 LEA.HI.X.SX32 R7, R7, R38, 0x1, P0 ;  /* 0x000000260707b211 */ /* 0x000fe400000f0eff */
[----:B------:R-:W-:Y:S02]  /*10040*/  @!P5 LEA.HI.X R37, R6, c[0x0][0x204], R15, 0x2, P2 ;  /* 0x000081000625da11 */ /* 0x000fe400010f140f */
[----:B------:R-:W-:Y:S02]  /*10050*/  @!P4 LEA R38, P1, R2, c[0x0][0x200], 0x2 ;  /* 0x000080000226ca11 */ /* 0x000fe400078210ff */
[----:B------:R-:W-:Y:S01]  /*10060*/  @!P3 LEA R6, P0, R8, c[0x0][0x200], 0x2 ;  /* 0x000080000806ba11 */ /* 0x000fe200078010ff */
[----:B------:R2:W-:Y:S01]  /*10070*/  @!P5 STG.E [R36.64], R11 ;  /* 0x0000000b2400d986 */ /* 0x0005e2000c101906 */
[----:B------:R-:W-:-:S02]  /*10080*/  @!P4 LEA.HI.X R39, R2, c[0x0][0x204], R9, 0x2, P1 ;  /* 0x000081000227ca11 */ /* 0x000fc400008f1409 */
[----:B------:R-:W-:-:S03]  /*10090*/  @!P3 LEA.HI.X R7, R8, c[0x0][0x204], R7, 0x2, P0 ;  /* 0x000081000807ba11 */ /* 0x000fc600000f1407 */
[----:B------:R2:W-:Y:S04]  /*100a0*/  @!P4 STG.E [R38.64], R4 ;  /* 0x000000042600c986 */ /* 0x0005e8000c101906 */
[----:B------:R2:W-:Y:S02]  /*100b0*/  @!P3 STG.E [R6.64], R5 ;  /* 0x000000050600b986 */ /* 0x0005e4000c101906 */
.L_x_713:
[----:B------:R-:W-:Y:S05]  /*100c0*/  BSYNC B0 ;  /* 0x0000000000007941 */ /* 0x000fea0003800000 */
.L_x_712:
[C---:B------:R-:W-:Y:S01]  /*100d0*/  IADD3 R12, P0, R248.reuse, R12, RZ ;  /* 0x0000000cf80c7210 */ /* 0x040fe20007f1e0ff */
[----:B------:R-:W-:Y:S01]  /*100e0*/  BSSY B0, `(.L_x_714) ;  /* 0x0000012000007945 */ /* 0x000fe20003800000 */
[----:B------:R-:W-:Y:S02]  /*100f0*/  ISETP.GE.AND P1, PT, R248, c[0x0][0x220], PT ;  /* 0x00008800f8007a0c */ /* 0x000fe40003f26270 */
[----:B--2---:R-:W-:Y:S01]  /*10100*/  SHF.R.S32.HI R0, RZ, 0x1f, R14 ;  /* 0x0000001fff007819 */ /* 0x004fe2000001140e */
[----:B------:R-:W-:Y:S01]  /*10110*/  IMAD.X R13, R249, 0x1, R13, P0 ;  /* 0x00000001f90d7824 */ /* 0x000fe200000e060d */
[----:B------:R-:W-:-:S03]  /*10120*/  ISETP.GE.OR P0, PT, R17, R226, P1 ;  /* 0x000000e21100720c */ /* 0x000fc60000f06670 */
[----:B------:R-:W-:-:S04]  /*10130*/  IMAD R3, R0, c[0x0][0x1f0], RZ ;  /* 0x00007c0000037a24 */ /* 0x000fc800078e02ff */
[C---:B------:R-:W-:Y:S02]  /*10140*/  IMAD R3, R14.reuse, c[0x0][0x1f4], R3 ;  /* 0x00007d000e037a24 */ /* 0x040fe400078e0203 */
[----:B------:R-:W-:-:S05]  /*10150*/  IMAD.WIDE.U32 R14, R14, c[0x0][0x1f0], R12 ;  /* 0x00007c000e0e7a25 */ /* 0x000fca00078e000c */
        /* <DEDUP_REMOVED lines=10> */
.L_x_715:
[----:B------:R-:W-:Y:S05]  /*10200*/  BSYNC B0 ;  /* 0x0000000000007941 */ /* 0x000fea0003800000 */
.L_x_714:
[----:B------:R-:W-:Y:S01]  /*10210*/  ISETP.GE.OR P0, PT, R235, R226, P1 ;  /* 0x000000e2eb00720c */ /* 0x000fe20000f06670 */
[----:B------:R-:W-:-:S12]  /*10220*/  BSSY B0, `(.L_x_716) ;  /* 0x000000d000007945 */ /* 0x000fd80003800000 */
        /* <DEDUP_REMOVED lines=11> */
[----:B----4-:R2:W-:Y:S02]  /*102e0*/  STG.E.128 [R2.64], R24 ;  /* 0x0000001802007986 */ /* 0x0105e4000c101d06 */
.L_x_717:
[----:B------:R-:W-:Y:S05]  /*102f0*/  BSYNC B0 ;  /* 0x0000000000007941 */ /* 0x000fea0003800000 */
.L_x_716:
        /* <DEDUP_REMOVED lines=14> */
.L_x_719:
[----:B------:R-:W-:Y:S05]  /*103e0*/  BSYNC B0 ;  /* 0x0000000000007941 */ /* 0x000fea0003800000 */
.L_x_718:
[----:B------:R-:W-:-:S13]  /*103f0*/  ISETP.GE.OR P1, PT, R231, R226, P1 ;  /* 0x000000e2e700720c */ /* 0x000fda0000f26670 */
[----:B------:R-:W-:Y:S05]  /*10400*/  @P1 EXIT ;  /* 0x000000000000194d */ /* 0x000fea0003800000 */
[----:B------:R-:W-:Y:S02]  /*10410*/  IADD3 R0, P0, R250, 0x60, RZ ;  /* 0x00000060fa007810 */ /* 0x000fe40007f1e0ff */
[----:B------:R-:W-:Y:S02]  /*10420*/  MOV R4, R14 ;  /* 0x0000000e00047202 */ /* 0x000fe40000000f00 */
[----:B------:R-:W-:-:S03]  /*10430*/  IADD3.X R250, RZ, R251, RZ, P0, !PT ;  /* 0x000000fbfffa7210 */ /* 0x000fc600007fe4ff */
[----:B------:R-:W-:-:S04]  /*10440*/  IMAD.WIDE.U32 R4, R0, c[0x0][0x1e8], R4 ;  /* 0x00007a0000047a25 */ /* 0x000fc800078e0004 */
[----:B-12---:R-:W-:Y:S01]  /*10450*/  IMAD R3, R250, c[0x0][0x1e8], RZ ;  /* 0x00007a00fa037a24 */ /* 0x006fe200078e02ff */
[----:B------:R-:W-:-:S03]  /*10460*/  LEA R2, P0, R4, c[0x0][0x1d0], 0x1 ;  /* 0x0000740004027a11 */ /* 0x000fc600078008ff */
[----:B------:R-:W-:-:S05]  /*10470*/  IMAD R3, R0, c[0x0][0x1ec], R3 ;  /* 0x00007b0000037a24 */ /* 0x000fca00078e0203 */
[----:B------:R-:W-:-:S04]  /*10480*/  IADD3 R3, R5, R3, RZ ;  /* 0x0000000305037210 */ /* 0x000fc80007ffe0ff */
[----:B------:R-:W-:-:S05]  /*10490*/  LEA.HI.X R3, R4, c[0x0][0x1d4], R3, 0x1, P0 ;  /* 0x0000750004037a11 */ /* 0x000fca00000f0c03 */
[----:B------:R-:W-:Y:S01]  /*104a0*/  STG.E.128 [R2.64], R32 ;  /* 0x0000002002007986 */ /* 0x000fe2000c101d06 */
[----:B------:R-:W-:Y:S05]  /*104b0*/  EXIT ;  /* 0x000000000000794d */ /* 0x000fea0003800000 */
.L_x_678:
[----:B------:R-:W2:Y:S01]  /*104c0*/  LDC.U8 R0, c[0x0][0x329] ;  /* 0x0000ca40ff007b82 */ /* 0x000ea20000000000 */
[----:B------:R-:W-:Y:S01]  /*104d0*/  ISETP.NE.AND P4, PT, R229, -0x1, PT ;  /* 0xffffffffe500780c */ /* 0x000fe20003f85270 */
[----:B------:R-:W-:Y:S01]  /*104e0*/  BSSY B0, `(.L_x_720) ;  /* 0x000003e000007945 */ /* 0x000fe20003800000 */
[----:B------:R-:W-:Y:S02]  /*104f0*/  SHF.R.S32.HI R3, RZ, 0x1f, R178 ;  /* 0x0000001fff037819 */ /* 0x000fe400000114b2 */
[----:B------:R-:W-:-:S03]  /*10500*/  IADD3 R7, -R176, R7, RZ ;  /* 0x00000007b0077210 */ /* 0x000fc60007ffe1ff */
[----:B------:R-:W3:Y:S06]  /*10510*/  LDC.U8 R2, c[0x0][0x328] ;  /* 0x0000ca00ff027b82 */ /* 0x000eec0000000000 */
[----:B------:R-:W-:Y:S01]  /*10520*/  @!P4 SHF.R.S32.HI R6, RZ, 0x1f, R17 ;  /* 0x0000001fff06c819 */ /* 0x000fe20000011411 */
[----:B------:R-:W-:-:S04]  /*10530*/  @P4 IMAD.WIDE.U32 R4, R229, c[0x0][0x1e8], RZ ;  /* 0x00007a00e5044a25 */ /* 0x000fc800078e00ff */
[----:B------:R-:W-:Y:S02]  /*10540*/  @!P4 IMAD R6, R6, c[0x0][0x1e0], RZ ;  /* 0x000078000606ca24 */ /* 0x000fe400078e02ff */
[----:B-1----:R-:W-:Y:S01]  /*10550*/  @!P4 IMAD.WIDE.U32 R10, R17, c[0x0][0x1e0], RZ ;  /* 0x00007800110aca25 */ /* 0x002fe200078e00ff */
[----:B--2---:R-:W-:-:S03]  /*10560*/  ISETP.NE.AND P0, PT, R0, RZ, PT ;  /* 0x000000ff0000720c */ /* 0x004fc60003f05270 */
[----:B------:R-:W-:Y:S02]  /*10570*/  @!P4 IMAD R6, R17, c[0x0][0x1e4], R6 ;  /* 0x000079001106ca24 */ /* 0x000fe400078e0206 */
[----:B------:R-:W-:Y:S01]  /*10580*/  @!P4 IMAD.MOV.U32 R4, RZ, RZ, R10 ;  /* 0x000000ffff04c224 */ /* 0x000fe200078e000a */
[----:B---3--:R-:W-:Y:S01]  /*10590*/  ISETP.NE.AND P3, PT, R2, RZ, PT ;  /* 0x000000ff0200720c */ /* 0x008fe20003f65270 */
[----:B------:R-:W-:Y:S01]  /*105a0*/  @P4 IMAD R2, R229, c[0x0][0x1ec], R5 ;  /* 0x00007b00e5024a24 */ /* 0x000fe200078e0205 */
[----:B------:R-:W-:Y:S02]  /*105b0*/  @!P4 IADD3 R2, R11, R6, RZ ;  /* 0x000000060b02c210 */ /* 0x000fe40007ffe0ff */
[----:B------:R-:W-:-:S03]  /*105c0*/  ISETP.NE.OR P2, PT, R0, RZ, !P3 ;  /* 0x000000ff0000720c */ /* 0x000fc60005f45670 */
[----:B------:R-:W-:Y:S01]  /*105d0*/  @!P0 IMAD.MOV.U32 R5, RZ, RZ, c[0x0][0x214] ;  /* 0x00008500ff058624 */ /* 0x000fe200078e00ff */
[----:B------:R-:W-:Y:S01]  /*105e0*/  LEA.HI R0, R3, R178, RZ, 0x2 ;  /* 0x000000b203007211 */ /* 0x000fe200078f10ff */
[----:B------:R-:W-:Y:S01]  /*105f0*/  @P0 IMAD.MOV.U32 R3, RZ, RZ, c[0x0][0x210] ;  /* 0x00008400ff030624 */ /* 0x000fe200078e00ff */
[----:B------:R-:W-:Y:S01]  /*10600*/  ISETP.NE.OR P1, PT, R229, -0x1, P2 ;  /* 0xffffffffe500780c */ /* 0x000fe20001725670 */
[----:B------:R-:W-:Y:S01]  /*10610*/  @P0 IMAD.MOV.U32 R6, RZ, RZ, 0x1 ;  /* 0x00000001ff060424 */ /* 0x000fe200078e00ff */
[----:B------:R-:W-:Y:S01]  /*10620*/  LOP3.LUT R9, R0, 0xfffffffc, RZ, 0xc0, !PT ;  /* 0xfffffffc00097812 */ /* 0x000fe200078ec0ff */
[----:B------:R-:W-:Y:S01]  /*10630*/  @P0 IMAD R3, R3, c[0x0][0x214], RZ ;  /* 0x0000850003030a24 */ /* 0x000fe200078e02ff */
[----:B------:R-:W-:Y:S01]  /*10640*/  @!P0 SEL R3, R5, c[0x0][0x234], !P3 ;  /* 0x00008d0005038a07 */ /* 0x000fe20005800000 */
[----:B------:R-:W-:Y:S01]  /*10650*/  CS2R R10, SRZ ;  /* 0x00000000000a7805 */ /* 0x000fe2000001ff00 */
[----:B------:R-:W-:Y:S01]  /*10660*/  SHF.R.S32.HI R5, RZ, 0x1f, R18 ;  /* 0x0000001fff057819 */ /* 0x000fe20000011412 */
[----:B------:R-:W-:-:S02]  /*10670*/  IMAD.IADD R178, R178, 0x1, -R9 ;  /* 0x00000001b2b27824 */ /* 0x000fc400078e0a09 */
[----:B------:R-:W-:Y:S02]  /*10680*/  @!P0 IMAD R6, R3, c[0x0][0x1c0], RZ ;  /* 0x0000700003068a24 */ /* 0x000fe400078e02ff */
[----:B------:R-:W-:Y:S02]  /*10690*/  IMAD.SHL.U32 R9, R178, 0x8, RZ ;  /* 0x00000008b2097824 */ /* 0x000fe400078e00ff */
[C---:B------:R-:W-:Y:S02]  /*106a0*/  IMAD R6, R17.reuse, R6, RZ ;  /* 0x0000000611067224 */ /* 0x040fe400078e02ff */
[----:B------:R-:W-:Y:S01]  /*106b0*/  @!P1 IMAD R229, R17, c[0x0][0x214], RZ ;  /* 0x0000850011e59a24 */ /* 0x000fe200078e02ff */
[----:B------:R-:W-:Y:S01]  /*106c0*/  IADD3 R12, P3, R9, R4, RZ ;  /* 0x00000004090c7210 */ /* 0x000fe20007f7e0ff */
[----:B------:R-:W-:Y:S01]  /*106d0*/  IMAD R5, R5, c[0x0][0x1f0], RZ ;  /* 0x00007c0005057a24 */ /* 0x000fe200078e02ff */
[C---:B------:R-:W-:Y:S01]  /*106e0*/  ISETP.GE.AND P1, PT, R9.reuse, c[0x0][0x220], PT ;  /* 0x0000880009007a0c */ /* 0x040fe20003f26270 */
[----:B------:R-:W-:Y:S01]  /*106f0*/  @!P2 IMAD.MOV.U32 R10, RZ, RZ, R229 ;  /* 0x000000ffff0aa224 */ /* 0x000fe200078e00e5 */
[----:B------:R-:W-:Y:S01]  /*10700*/  LEA.HI.X.SX32 R13, R9, R2, 0x1, P3 ;  /* 0x00000002090d7211 */ /* 0x000fe200018f0eff */
[----:B------:R-:W-:Y:S01]  /*10710*/  IMAD R5, R18, c[0x0][0x1f4], R5 ;  /* 0x00007d0012057a24 */ /* 0x000fe200078e0205 */
[----:B------:R-:W-:-:S02]  /*10720*/  SHF.R.S32.HI R2, RZ, 0x2, R0 ;  /* 0x00000002ff027819 */ /* 0x000fc40000011400 */
[----:B------:R-:W-:Y:S01]  /*10730*/  @P0 MOV R9, c[0x0][0x210] ;  /* 0x0000840000090a02 */ /* 0x000fe20000000f00 */
[----:B------:R-:W-:Y:S01]  /*10740*/  @!P0 IMAD.MOV.U32 R9, RZ, RZ, 0x1 ;  /* 0x00000001ff098424 */ /* 0x000fe200078e00ff */
[----:B------:R-:W-:Y:S01]  /*10750*/  SEL R6, R6, RZ, P2 ;  /* 0x000000ff06067207 */ /* 0x000fe20001000000 */
[----:B------:R-:W-:Y:S01]  /*10760*/  IMAD.WIDE.U32 R12, R18, c[0x0][0x1f0], R12 ;  /* 0x00007c00120c7a25 */ /* 0x000fe200078e000c */
[----:B------:R-:W-:Y:S02]  /*10770*/  ISETP.GE.OR P3, PT, R2, R7, P1 ;  /* 0x000000070200720c */ /* 0x000fe40000f66670 */
[----:B------:R-:W-:Y:S01]  /*10780*/  @!P2 SHF.R.S32.HI R11, RZ, 0x1f, R229 ;  /* 0x0000001fff0ba819 */ /* 0x000fe200000114e5 */
[----:B------:R-:W-:Y:S01]  /*10790*/  IMAD R15, R176, R9, RZ ;  /* 0x00000009b00f7224 */ /* 0x000fe200078e02ff */
[----:B------:R-:W-:Y:S01]  /*107a0*/  ISETP.GE.AND P6, PT, R2, R7, PT ;  /* 0x000000070200720c */ /* 0x000fe20003fc6270 */
[----:B------:R-:W-:Y:S01]  /*107b0*/  IMAD R6, R18, R3, R6 ;  /* 0x0000000312067224 */ /* 0x000fe200078e0206 */
[----:B------:R-:W-:-:S02]  /*107c0*/  SHF.R.S32.HI R3, RZ, 0x1f, R2 ;  /* 0x0000001fff037819 */ /* 0x000fc40000011402 */
[----:B------:R-:W-:Y:S02]  /*107d0*/  SHF.R.S32.HI R19, RZ, 0x1f, R15 ;  /* 0x0000001fff137819 */ /* 0x000fe4000001140f */
        /* <DEDUP_REMOVED lines=14> */
.L_x_721:
[----:B------:R-:W-:Y:S05]  /*108c0*/  BSYNC B0 ;  /* 0x0000000000007941 */ /* 0x000fea0003800000 */
.L_x_720:
[----:B------:R-:W-:Y:S01]  /*108d0*/  IADD3 R6, R2, 0x20, RZ ;  /* 0x0000002002067810 */ /* 0x000fe20007ffe0ff */
[----:B------:R-:W-:Y:S03]  /*108e0*/  BSSY B0, `(.L_x_722) ;  /* 0x000000f000007945 */ /* 0x000fe60003800000 */
[CC--:B------:R-:W-:Y:S02]  /*108f0*/  ISETP.GE.OR P0, PT, R6.reuse, R7.reuse, P1 ;  /* 0x000000070600720c */ /* 0x0c0fe40000f06670 */
[----:B------:R-:W-:-:S11]  /*10900*/  ISETP.GE.AND P5, PT, R6, R7, PT ;  /* 0x000000070600720c */ /* 0x000fd60003fa6270 */
        /* <DEDUP_REMOVED lines=12> */
.L_x_723:
[----:B------:R-:W-:Y:S05]  /*109d0*/  BSYNC B0 ;  /* 0x0000000000007941 */ /* 0x000fea0003800000 */
.L_x_722:
[----:B-1----:R-:W-:Y:S01]  /*109e0*/  IADD3 R4, R2, 0x40, RZ ;  /* 0x0000004002047810 */ /* 0x002fe20007ffe0ff */
[----:B------:R-:W-:Y:S03]  /*109f0*/  BSSY B0, `(.L_x_724) ;  /* 0x000000f000007945 */ /* 0x000fe60003800000 */
[CC--:B------:R-:W-:Y:S02]  /*10a00*/  ISETP.GE.OR P0, PT, R4.reuse, R7.reuse, P1 ;  /* 0x000000070400720c */ /* 0x0c0fe40000f06670 */
[----:B------:R-:W-:-:S11]  /*10a10*/  ISETP.GE.AND P4, PT, R4, R7, PT ;  /* 0x000000070400720c */ /* 0x000fd60003f86270 */
[----:B------:R-:W-:Y:S05]  /*10a20*/  @P0 BRA `(.L_x_725) ;  /* 0x000000b000000947 */ /* 0x000fea0003800000 */
[----:B------:R-:W-:Y:S01]  /*10a30*/  IADD3 R5, P0, R16, 0x40, RZ ;  /* 0x0000004010057810 */ /* 0x000fe20007f1e0ff */
        /* <DEDUP_REMOVED lines=10> */
.L_x_725:
[----:B------:R-:W-:Y:S05]  /*10ae0*/  BSYNC B0 ;  /* 0x0000000000007941 */ /* 0x000fea0003800000 */
.L_x_724:
[----:B------:R-:W-:Y:S01]  /*10af0*/  IADD3 R0, R2, 0x60, RZ ;  /* 0x0000006002007810 */ /* 0x000fe20007ffe0ff */
        /* <DEDUP_REMOVED lines=14> */
.L_x_727:
[----:B------:R-:W-:Y:S05]  /*10be0*/  BSYNC B0 ;  /* 0x0000000000007941 */ /* 0x000fea0003800000 */
.L_x_726:
[C---:B------:R-:W-:Y:S02]  /*10bf0*/  ISETP.NE.OR P6, PT, R178.reuse, RZ, P6 ;  /* 0x000000ffb200720c */ /* 0x040fe400037c5670 */
[C---:B------:R-:W-:Y:S02]  /*10c00*/  ISETP.NE.OR P5, PT, R178.reuse, RZ, P5 ;  /* 0x000000ffb200720c */ /* 0x040fe40002fa5670 */
[C---:B------:R-:W-:Y:S02]  /*10c10*/  ISETP.NE.OR P4, PT, R178.reuse, RZ, P4 ;  /* 0x000000ffb200720c */ /* 0x040fe40002785670 */
[----:B------:R-:W-:-:S07]  /*10c20*/  ISETP.NE.OR P0, PT, R178, RZ, P0 ;  /* 0x000000ffb200720c */ /* 0x000fce0000705670 */
[-C--:B------:R-:W-:Y:S02]  /*10c30*/  @!P6 IMAD R7, R2, R9.reuse, RZ ;  /* 0x000000090207e224 */ /* 0x080fe400078e02ff */
[-C--:B------:R-:W-:Y:S02]  /*10c40*/  @!P5 IMAD R2, R6, R9.reuse, RZ ;  /* 0x000000090602d224 */ /* 0x080fe400078e02ff */
[----:B------:R-:W-:Y:S01]  /*10c50*/  @!P4 IMAD R4, R4, R9, RZ ;  /* 0x000000090404c224 */ /* 0x000fe200078e02ff */
[CC--:B------:R-:W-:Y:S02]  /*10c60*/  @!P6 IADD3 R6, P1, R7.reuse, R15.reuse, RZ ;  /* 0x0000000f0706e210 */ /* 0x0c0fe40007f3e0ff */
[----:B------:R-:W-:Y:S02]  /*10c70*/  @!P5 IADD3 R3, P2, R2, R15, RZ ;  /* 0x0000000f0203d210 */ /* 0x000fe40007f5e0ff */
[----:B------:R-:W-:Y:S02]  /*10c80*/  @!P6 LEA.HI.X.SX32 R7, R7, R10, 0x1, P1 ;  /* 0x0000000a0707e211 */ /* 0x000fe400008f0eff */
[----:B--2---:R-:W-:-:S02]  /*10c90*/  @!P6 LEA R16, P3, R6, c[0x0][0x200], 0x2 ;  /* 0x000080000610ea11 */ /* 0x004fc400078610ff */
[----:B------:R-:W-:Y:S02]  /*10ca0*/  @!P4 IADD3 R5, P1, R4, R15, RZ ;  /* 0x0000000f0405c210 */ /* 0x000fe40007f3e0ff */
[-C--:B------:R-:W-:Y:S02]  /*10cb0*/  @!P5 LEA.HI.X.SX32 R2, R2, R10.reuse, 0x1, P2 ;  /* 0x0000000a0202d211 */ /* 0x080fe400010f0eff */
[----:B------:R-:W-:Y:S02]  /*10cc0*/  @!P6 LEA.HI.X R17, R6, c[0x0][0x204], R7, 0x2, P3 ;  /* 0x000081000611ea11 */ /* 0x000fe400018f1407 */
[----:B------:R-:W-:Y:S02]  /*10cd0*/  @!P5 LEA R12, P2, R3, c[0x0][0x200], 0x2 ;  /* 0x00008000030cda11 */ /* 0x000fe400078410ff */
[----:B------:R-:W-:Y:S02]  /*10ce0*/  @!P4 LEA.HI.X.SX32 R4, R4, R10, 0x1, P1 ;  /* 0x0000000a0404c211 */ /* 0x000fe400008f0eff */
        /* <DEDUP_REMOVED lines=10> */
[----:B------:R-:W-:Y:S02]  /*10d90*/  IMAD R0, R0, R9, RZ ;  /* 0x0000000900007224 */ /* 0x000fe400078e02ff */
[----:B--2---:R-:W-:-:S03]  /*10da0*/  IMAD.MOV.U32 R5, RZ, RZ, 0x7f800000 ;  /* 0x7f800000ff057424 */ /* 0x004fc600078e00ff */
[----:B------:R-:W-:-:S04]  /*10db0*/  IADD3 R15, P0, R0, R15, RZ ;  /* 0x0000000f000f7210 */ /* 0x000fc80007f1e0ff */
[----:B------:R-:W-:Y:S02]  /*10dc0*/  LEA.HI.X.SX32 R0, R0, R10, 0x1, P0 ;  /* 0x0000000a00007211 */ /* 0x000fe400000f0eff */
[----:B------:R-:W-:-:S04]  /*10dd0*/  LEA R2, P0, R15, c[0x0][0x200], 0x2 ;  /* 0x000080000f027a11 */ /* 0x000fc800078010ff */
[----:B------:R-:W-:-:S05]  /*10de0*/  LEA.HI.X R3, R15, c[0x0][0x204], R0, 0x2, P0 ;  /* 0x000081000f037a11 */ /* 0x000fca00000f1400 */
[----:B------:R-:W-:Y:S01]  /*10df0*/  STG.E [R2.64], R5 ;  /* 0x0000000502007986 */ /* 0x000fe2000c101906 */
[----:B------:R-:W-:Y:S05]  /*10e00*/  EXIT ;  /* 0x000000000000794d */ /* 0x000fea0003800000 */
.L_x_728:
        /* <DEDUP_REMOVED lines=15> */
.L_x_1141:


//--------------------- .text._ZN5flash16flash_fwd_kernelI23Flash_fwd_kernel_traitsILi32ELi128ELi128ELi4ELb0ELb0EN7cutlass10bfloat16_tE19Flash_kernel_traitsILi32ELi128ELi128ELi4ES3_EELb1ELb0ELb1ELb0ELb0ELb1ELb0ELb0EEEvNS_16Flash_fwd_paramsE --------------------------
	.section	.text._ZN5flash16flash_fwd_kernelI23Flash_fwd_kernel_traitsILi32ELi128ELi128ELi4ELb0ELb0EN7cutlass10bfloat16_tE19Flash_kernel_traitsILi32ELi128ELi128ELi4ES3_EELb1ELb0ELb1ELb0ELb0ELb1ELb0ELb0EEEvNS_16Flash_fwd_paramsE,"ax",@progbits
	.sectioninfo	@"SHI_REGISTERS=255"
	.align	128
        .global         _ZN5flash16flash_fwd_kernelI23Flash_fwd_kernel_traitsILi32ELi128ELi128ELi4ELb0ELb0EN7cutlass10bfloat16_tE19Flash_kernel_traitsILi32ELi128ELi128ELi4ES3_EELb1ELb0ELb1ELb0ELb0ELb1ELb0ELb0EEEvNS_16Flash_fwd_paramsE
        .type           _ZN5flash16flash_fwd_kernelI23Flash_fwd_kernel_traitsILi32ELi128ELi128ELi4ELb0ELb0EN7cutlass10bfloat16_tE19Flash_kernel_traitsILi32ELi128ELi128ELi4ES3_EELb1ELb0ELb1ELb0ELb0ELb1ELb0ELb0EEEvNS_16Flash_fwd_paramsE,@function
        .size           _ZN5flash16flash_fwd_kernelI23Flash_fwd_kernel_traitsILi32ELi128ELi128ELi4ELb0ELb0EN7cutlass10bfloat16_tE19Flash_kernel_traitsILi32ELi128ELi128ELi4ES3_EELb1ELb0ELb1ELb0ELb0ELb1ELb0ELb0EEEvNS_16Flash_fwd_paramsE,(.L_x_1142 - _ZN5flash16flash_fwd_kernelI23Flash_fwd_kernel_traitsILi32ELi128ELi128ELi4ELb0ELb0EN7cutlass10bfloat16_tE19Flash_kernel_traitsILi32ELi128ELi128ELi4ES3_EELb1ELb0ELb1ELb0ELb0ELb1ELb0ELb0EEEvNS_16Flash_fwd_paramsE)
        .other          _ZN5flash16flash_fwd_kernelI23Flash_fwd_kernel_traitsILi32ELi128ELi128ELi4ELb0ELb0EN7cutlass10bfloat16_tE19Flash_kernel_traitsILi32ELi128ELi128ELi4ES3_EELb1ELb0ELb1ELb0ELb0ELb1ELb0ELb0EEEvNS_16Flash_fwd_paramsE,@"STO_CUDA_ENTRY STV_DEFAULT"
_ZN5flash16flash_fwd_kernelI23Flash_fwd_kernel_traitsILi32ELi128ELi128ELi4ELb0ELb0EN7cutlass10bfloat16_tE19Flash_kernel_traitsILi32ELi128ELi128ELi4ES3_EELb1ELb0ELb1ELb0ELb0ELb1ELb0ELb0EEEvNS_16Flash_fwd_paramsE:
.text._ZN5flash16flash_fwd_kernelI23Flash_fwd_kernel_traitsILi32ELi128ELi128ELi4ELb0ELb0EN7cutlass10bfloat16_tE19Flash_kernel_traitsILi32ELi128ELi128ELi4ES3_EELb1ELb0ELb1ELb0ELb0ELb1ELb0ELb0EEEvNS_16Flash_fwd_paramsE:
        /* <DEDUP_REMOVED lines=14> */
[----:B------:R-:W3:Y:S04]  /*00e0*/  @P2 LDG.E.64 R4, [R4.64] ;  /* 0x0000001804042981 */ /* 0x000ee8000c1e1b00 */
[----:B------:R-:W4:Y:S01]  /*00f0*/  @P2 LDG.E.64 R6, [R2.64] ;  /* 0x0000001802062981 */ /* 0x000f22000c1e1b00 */
[----:B------:R-:W5:Y:S01]  /*0100*/  S2UR UR13, SR_CTAID.Y ;  /* 0x00000000000d79c3 */ /* 0x000f620000002600 */
[----:B------:R-:W-:Y:S02]  /*0110*/  UISETP.NE.U32.AND UP2, UPT, URZ, UR6, UPT ;  /* 0x000000063f00728c */ /* 0x000fe4000bf45070 */
[----:B------:R-:W-:Y:S02]  /*0120*/  UISETP.NE.U32.AND UP1, UPT, URZ, UR4, UPT ;  /* 0x000000043f00728c */ /* 0x000fe4000bf25070 */
[----:B------:R-:W-:-:S02]  /*0130*/  UISETP.NE.AND.EX UP2, UPT, URZ, UR7, UPT, UP2 ;  /* 0x000000073f00728c */ /* 0x000fc4000bf45320 */
[----:B------:R-:W-:Y:S01]  /*0140*/  ULDC.64 UR14, c[0x0][0x240] ;  /* 0x00009000000e7ab9 */ /* 0x000fe20000000a00 */
[----:B------:R-:W1:Y:S01]  /*0150*/  S2UR UR9, SR_CTAID.Z ;  /* 0x00000000000979c3 */ /* 0x000e620000002700 */
[----:B------:R-:W-:Y:S02]  /*0160*/  UMOV UR7, 0x4 ;  /* 0x0000000400077882 */ /* 0x000fe40000000000 */
[----:B------:R-:W-:Y:S01]  /*0170*/  PLOP3.LUT P0, PT, PT, PT, UP2, 0x80, 0x0 ;  /* 0x000000000000781c */ /* 0x000fe20003f0f028 */
[----:B------:R-:W-:Y:S02]  /*0180*/  UISETP.NE.AND.EX UP1, UPT, URZ, UR5, UPT, UP1 ;  /* 0x000000053f00728c */ /* 0x000fe4000bf25310 */
[----:B------:R-:W-:Y:S02]  /*0190*/  ULDC.U8 UR6, c[0x0][0x312] ;  /* 0x0000c48000067ab9 */ /* 0x000fe40000000000 */
[----:B------:R-:W-:Y:S02]  /*01a0*/  ULDC.64 UR4, c[0x0][0x248] ;  /* 0x0000920000047ab9 */ /* 0x000fe40000000a00 */
[----:B------:R-:W-:-:S02]  /*01b0*/  UISETP.NE.AND UP3, UPT, UR6, URZ, UPT ;  /* 0x0000003f0600728c */ /* 0x000fc4000bf65270 */
[----:B------:R-:W-:Y:S02]  /*01c0*/  UISETP.EQ.U32.AND UP0, UPT, URZ, UR4, UPT ;  /* 0x000000043f00728c */ /* 0x000fe4000bf02070 */
[----:B-----5:R-:W-:Y:S02]  /*01d0*/  UIMAD.WIDE UR14, UR13, UR7, UR14 ;  /* 0x000000070d0e72a5 */ /* 0x020fe4000f8e020e */
[----:B------:R-:W-:-:S04]  /*01e0*/  UISETP.EQ.OR.EX UP0, UPT, URZ, UR5, !UP3, UP0 ;  /* 0x000000053f00728c */ /* 0x000fc8000df02700 */
[----:B------:R-:W-:Y:S01]  /*01f0*/  IMAD.U32 R12, RZ, RZ, UR14 ;  /* 0x0000000eff0c7e24 */ /* 0x000fe2000f8e00ff */
[----:B-1----:R-:W-:Y:S01]  /*0200*/  ULOP3.LUT UR8, UR9, UR10, UR13, 0xfe, !UPT ;  /* 0x0000000a09087292 */ /* 0x002fe2000f8efe0d */
[----:B------:R-:W-:-:S05]  /*0210*/  IMAD.U32 R13, RZ, RZ, UR15 ;  /* 0x0000000fff0d7e24 */ /* 0x000fca000f8e00ff */
[----:B--2---:R-:W-:Y:S01]  /*0220*/  LOP3.LUT P3, RZ, R153, UR8, RZ, 0xfc, !PT ;  /* 0x0000000899ff7c12 */ /* 0x004fe2000f86fcff */
[----:B------:R-:W-:Y:S02]  /*0230*/  ULDC.64 UR4, c[0x0][0x248] ;  /* 0x0000920000047ab9 */ /* 0x000fe40000000a00 */
[----:B------:R-:W-:-:S10]  /*0240*/  UIMAD.WIDE UR4, UR13, UR7, UR4 ;  /* 0x000000070d0472a5 */ /* 0x000fd4000f8e0204 */
[----:B------:R-:W-:Y:S02]  /*0250*/  @!P3 IMAD.MOV.U32 R14, RZ, RZ, c[0x0][0x308] ;  /* 0x0000c200ff0eb624 */ /* 0x000fe400078e00ff */
[----:B------:R-:W-:Y:S01]  /*0260*/  @!P3 IMAD.MOV.U32 R15, RZ, RZ, c[0x0][0x30c] ;  /* 0x0000c300ff0fb624 */ /* 0x000fe200078e00ff */
[----:B------:R-:W-:Y:S02]  /*0270*/  ULDC.64 UR14, c[0x0][0x250] ;  /* 0x00009400000e7ab9 */ /* 0x000fe40000000a00 */
[----:B------:R-:W-:-:S06]  /*0280*/  @UP1 UIMAD.WIDE UR14, UR13, UR7, UR14 ;  /* 0x000000070d0e12a5 */ /* 0x000fcc000f8e020e */
[----:B------:R-:W-:Y:S02]  /*0290*/  IMAD.U32 R10, RZ, RZ, UR14 ;  /* 0x0000000eff0a7e24 */ /* 0x000fe4000f8e00ff */
[----:B------:R-:W-:Y:S01]  /*02a0*/  IMAD.U32 R11, RZ, RZ, UR15 ;  /* 0x0000000fff0b7e24 */ /* 0x000fe2000f8e00ff */
[----:B---3--:R-:W1:Y:S01]  /*02b0*/  @P2 R2UR UR26, R4 ;  /* 0x00000000041a23c2 */ /* 0x008e6200000e0000 */
[----:B----4-:R-:W-:-:S07]  /*02c0*/  @P2 IADD3 R2, P1, R6, c[0x0][0x300], RZ ;  /* 0x0000c00006022a10 */ /* 0x010fce0007f3e0ff */
[----:B------:R-:W2:Y:S01]  /*02d0*/  @P2 R2UR UR27, R5 ;  /* 0x00000000051b23c2 */ /* 0x000ea200000e0000 */
[----:B------:R-:W-:Y:S02]  /*02e0*/  @P2 IADD3.X R3, RZ, R7, RZ, P1, !PT ;  /* 0x00000007ff032210 */ /* 0x000fe40000ffe4ff */
[----:B------:R-:W-:-:S03]  /*02f0*/  PLOP3.LUT P2, PT, PT, PT, UP0, 0x80, 0x0 ;  /* 0x000000000000781c */ /* 0x000fc60003f4f008 */
[----:B------:R-:W-:Y:S01]  /*0300*/  @!P3 STG.E.64 [R14.64+0x8], R2 ;  /* 0x000008020e00b986 */ /* 0x000fe2000c101b18 */
[----:B-1----:R-:W-:Y:S02]  /*0310*/  IMAD.U32 R4, RZ, RZ, UR26 ;  /* 0x0000001aff047e24 */ /* 0x002fe4000f8e00ff */
[----:B--2---:R-:W-:-:S05]  /*0320*/  IMAD.U32 R5, RZ, RZ, UR27 ;  /* 0x0000001bff057e24 */ /* 0x004fca000f8e00ff */
[----:B------:R1:W-:Y:S04]  /*0330*/  @!P3 STG.E.64 [R14.64], R4 ;  /* 0x000000040e00b986 */ /* 0x0003e8000c101b18 */
[----:B------:R2:W3:Y:S04]  /*0340*/  @P0 LDG.E R8, [R12.64] ;  /* 0x000000180c080981 */ /* 0x0004e8000c1e1900 */
[----:B------:R2:W4:Y:S01]  /*0350*/  @P0 LDG.E R7, [R12.64+0x4] ;  /* 0x000004180c070981 */ /* 0x000522000c1e1900 */
[----:B------:R-:W-:-:S13]  /*0360*/  PLOP3.LUT P1, PT, PT, PT, UP1, 0x80, 0x0 ;  /* 0x000000000000781c */ /* 0x000fda0003f2f018 */
[----:B------:R-:W5:Y:S01]  /*0370*/  @P1 LDG.E R0, [R10.64] ;  /* 0x000000180a001981 */ /* 0x000f62000c1e1900 */
[----:B-1----:R-:W-:Y:S01]  /*0380*/  MOV R4, UR4 ;  /* 0x0000000400047c02 */ /* 0x002fe20008000f00 */
[----:B------:R-:W-:-:S05]  /*0390*/  IMAD.U32 R5, RZ, RZ, UR5 ;  /* 0x00000005ff057e24 */ /* 0x000fca000f8e00ff */
[----:B------:R-:W5:Y:S01]  /*03a0*/  @!P2 LDG.E R6, [R4.64] ;  /* 0x000000180406a981 */ /* 0x000f62000c1e1900 */
[----:B------:R-:W-:Y:S01]  /*03b0*/  UMOV UR22, 0xffffffff ;  /* 0xffffffff00167882 */ /* 0x000fe20000000000 */
[----:B--2---:R-:W-:Y:S01]  /*03c0*/  SHF.R.S32.HI R12, RZ, 0x1f, R153 ;  /* 0x0000001fff0c7819 */ /* 0x004fe20000011499 */
[----:B------:R-:W-:-:S03]  /*03d0*/  UMOV UR15, 0xffffffff ;  /* 0xffffffff000f7882 */ /* 0x000fc60000000000 */
[----:B------:R-:W-:Y:S01]  /*03e0*/  LEA.HI R152, R12, R153, RZ, 0x5 ;  /* 0x000000990c987211 */ /* 0x000fe200078f28ff */
[----:B------:R-:W-:Y:S02]  /*03f0*/  ULDC UR4, c[0x0][0x1c0] ;  /* 0x0000700000047ab9 */ /* 0x000fe40000000800 */
[----:B------:R-:W-:Y:S01]  /*0400*/  UIMAD UR4, UR13, UR4, UR9 ;  /* 0x000000040d0472a4 */ /* 0x000fe2000f8e0209 */
[----:B------:R-:W-:Y:S01]  /*0410*/  LOP3.LUT R154, R152, 0xffffffe0, RZ, 0xc0, !PT ;  /* 0xffffffe0989a7812 */ /* 0x000fe200078ec0ff */
[----:B------:R-:W-:Y:S02]  /*0420*/  UMOV UR14, URZ ;  /* 0x0000003f000e7c82 */ /* 0x000fe40008000000 */
[----:B------:R-:W-:Y:S02]  /*0430*/  USHF.L.U32 UR5, UR4, 0x5, URZ ;  /* 0x0000000504057899 */ /* 0x000fe4000800063f */
[----:B------:R-:W-:Y:S02]  /*0440*/  IMAD.IADD R154, R153, 0x1, -R154 ;  /* 0x00000001999a7824 */ /* 0x000fe400078e0a9a */
[----:B------:R-:W-:Y:S01]  /*0450*/  USHF.R.S32.HI UR4, URZ, 0x1f, UR5 ;  /* 0x0000001f3f047899 */ /* 0x000fe20008011405 */
[----:B---3--:R-:W1:Y:S08]  /*0460*/  @P0 R2UR UR22, R8 ;  /* 0x00000000081603c2 */ /* 0x008e7000000e0000 */
[----:B----4-:R-:W1:Y:S08]  /*0470*/  @P0 R2UR UR12, R7 ;  /* 0x00000000070c03c2 */ /* 0x010e7000000e0000 */
[----:B-----5:R2:W3:Y:S08]  /*0480*/  @P1 R2UR UR14, R0 ;  /* 0x00000000000e13c2 */ /* 0x0204f000000e0000 */
[----:B------:R4:W3:Y:S01]  /*0490*/  @!P2 R2UR UR15, R6 ;  /* 0x00000000060fa3c2 */ /* 0x0008e200000e0000 */
[----:B------:R-:W-:-:S04]  /*04a0*/  ISETP.NE.U32.AND P2, PT, RZ, c[0x0][0x248], PT ;  /* 0x00009200ff007a0c */ /* 0x000fc80003f45070 */
[----:B------:R-:W-:Y:S01]  /*04b0*/  ISETP.NE.AND.EX P2, PT, RZ, c[0x0][0x24c], PT, P2 ;  /* 0x00009300ff007a0c */ /* 0x000fe20003f45320 */
[----:B-1----:R-:W-:Y:S01]  /*04c0*/  @UP2 UIADD3 UR12, UR12, -UR22, URZ ;  /* 0x800000160c0c2290 */ /* 0x002fe2000fffe03f */
[--C-:B------:R-:W-:Y:S02]  /*04d0*/  IADD3 R168, P1, P0, R2, UR5, R154.reuse ;  /* 0x0000000502a87c10 */ /* 0x100fe4000f83e09a */
[----:B--2---:R-:W-:-:S04]  /*04e0*/  SHF.R.S32.HI R0, RZ, 0x1f, R154 ;  /* 0x0000001fff007819 */ /* 0x004fc8000001149a */
[----:B------:R-:W-:Y:S01]  /*04f0*/  @!UP2 ULDC UR12, c[0x0][0x214] ;  /* 0x00008500000caab9 */ /* 0x000fe20000000800 */
[----:B------:R-:W-:-:S04]  /*0500*/  IADD3.X R0, R3, UR4, R0, P1, P0 ;  /* 0x0000000403007c10 */ /* 0x000fc80008fe0400 */
[----:B---34-:R-:W-:Y:S05]  /*0510*/  @!P2 BRA `(.L_x_729) ;  /* 0x000000700000a947 */ /* 0x018fea0003800000 */
[----:B------:R-:W-:-:S13]  /*0520*/  PLOP3.LUT P0, PT, PT, PT, UP3, 0x80, 0x0 ;  /* 0x000000000000781c */ /* 0x000fda0003f0f038 */
[----:B------:R-:W2:Y:S04]  /*0530*/  @P0 LDG.E R2, [R4.64+0x4] ;  /* 0x0000041804020981 */ /* 0x000ea8000c1e1900 */
[----:B------:R-:W3:Y:S01]  /*0540*/  @!P0 LDG.E R3, [R4.64] ;  /* 0x0000001804038981 */ /* 0x000ee2000c1e1900 */
[----:B--2---:R-:W1:Y:S02]  /*0550*/  @P0 R2UR UR6, R2 ;  /* 0x00000000020603c2 */ /* 0x004e6400000e0000 */
[----:B-1----:R-:W-:-:S11]  /*0560*/  @UP3 UIADD3 UR6, UR6, -UR15, URZ ;  /* 0x8000000f06063290 */ /* 0x002fd6000fffe03f */
[----:B---3--:R1:W2:Y:S02]  /*0570*/  @!P0 R2UR UR6, R3 ;  /* 0x00000000030683c2 */ /* 0x0082a400000e0000 */
[----:B-12---:R-:W-:Y:S05]  /*0580*/  BRA `(.L_x_730) ;  /* 0x0000001000007947 */ /* 0x006fea0003800000 */
.L_x_729:
[----:B------:R-:W-:Y:S02]  /*0590*/  ULDC UR6, c[0x0][0x218] ;  /* 0x0000860000067ab9 */ /* 0x000fe40000000800 */
.L_x_730:
        /* <DEDUP_REMOVED lines=48> */
[----:B------:R-:W-:Y:S01]  /*08a0*/  ULDC.64 UR4, c[0x0][0x1e0] ;  /* 0x0000780000047ab9 */ /* 0x000fe20000000a00 */
[----:B------:R-:W-:Y:S01]  /*08b0*/  LOP3.LUT R0, R10, 0x1ffffffc, RZ, 0xc0, !PT ;  /* 0x1ffffffc0a007812 */ /* 0x000fe200078ec0ff */
[----:B------:R-:W-:Y:S01]  /*08c0*/  USHF.R.S32.HI UR17, URZ, 0x1f, UR9 ;  /* 0x0000001f3f117899 */ /* 0x000fe20008011409 */
[----:B------:R-:W2:Y:S01]  /*08d0*/  S2R R13, SR_CTAID.X ;  /* 0x00000000000d7919 */ /* 0x000ea20000002500 */
[----:B------:R-:W-:Y:S01]  /*08e0*/  ULDC UR11, c[0x0][0x214] ;  /* 0x00008500000b7ab9 */ /* 0x000fe20000000800 */
[----:B------:R-:W-:Y:S01]  /*08f0*/  SHF.R.S32.HI R10, RZ, 0x2, R10 ;  /* 0x00000002ff0a7819 */ /* 0x000fe2000001140a */
[----:B------:R-:W-:Y:S01]  /*0900*/  ULDC UR8, c[0x0][0x234] ;  /* 0x00008d0000087ab9 */ /* 0x000fe20000000800 */
[----:B------:R-:W-:Y:S01]  /*0910*/  IMAD.IADD R0, R153, 0x1, -R0 ;  /* 0x0000000199007824 */ /* 0x000fe200078e0a00 */
[----:B------:R-:W-:Y:S01]  /*0920*/  @!UP0 USHF.R.S32.HI UR16, URZ, 0x1f, UR13 ;  /* 0x0000001f3f108899 */ /* 0x000fe2000801140d */
[----:B------:R-:W-:Y:S01]  /*0930*/  SHF.R.S32.HI R11, RZ, 0x1f, R10 ;  /* 0x0000001fff0b7819 */ /* 0x000fe2000001140a */
[----:B------:R-:W-:Y:S01]  /*0940*/  @UP0 UIMAD.WIDE.U32 UR14, UR22, UR6, URZ ;  /* 0x00000006160e02a5 */ /* 0x000fe2000f8e003f */
[----:B------:R-:W-:Y:S01]  /*0950*/  IMAD.SHL.U32 R0, R0, 0x8, RZ ;  /* 0x0000000800007824 */ /* 0x000fe200078e00ff */
[----:B------:R-:W-:Y:S01]  /*0960*/  @!UP0 UIMAD UR16, UR16, UR4, URZ ;  /* 0x00000004101082a4 */ /* 0x000fe2000f8e023f */
[----:B------:R-:W-:Y:S01]  /*0970*/  BSSY B0, `(.L_x_732) ;  /* 0x0000036000007945 */ /* 0x000fe20003800000 */
[----:B------:R-:W-:-:S02]  /*0980*/  @!UP0 UIMAD.WIDE.U32 UR18, UR13, UR4, URZ ;  /* 0x000000040d1282a5 */ /* 0x000fc4000f8e003f */
[----:B------:R-:W-:Y:S02]  /*0990*/  @UP0 UIMAD UR7, UR22, UR7, UR15 ;  /* 0x00000007160702a4 */ /* 0x000fe4000f8e020f */
[----:B------:R-:W-:Y:S02]  /*09a0*/  ULDC.U8 UR4, c[0x0][0x329] ;  /* 0x0000ca4000047ab9 */ /* 0x000fe40000000000 */
[----:B------:R-:W-:Y:S02]  /*09b0*/  UISETP.NE.AND UP2, UPT, UR4, URZ, UPT ;  /* 0x0000003f0400728c */ /* 0x000fe4000bf45270 */
[----:B------:R-:W-:Y:S02]  /*09c0*/  ULDC.U8 UR15, c[0x0][0x328] ;  /* 0x0000ca00000f7ab9 */ /* 0x000fe40000000000 */
[----:B------:R-:W-:Y:S02]  /*09d0*/  UISETP.NE.AND UP3, UPT, UR15, URZ, UPT ;  /* 0x0000003f0f00728c */ /* 0x000fe4000bf65270 */
[----:B------:R-:W-:Y:S01]  /*09e0*/  @!UP0 UIMAD UR16, UR13, UR5, UR16 ;  /* 0x000000050d1082a4 */ /* 0x000fe2000f8e0210 */
[----:B--2---:R-:W-:Y:S01]  /*09f0*/  IMAD.WIDE R12, R13, 0x80, R10 ;  /* 0x000000800d0c7825 */ /* 0x004fe200078e020a */
[----:B------:R-:W-:-:S02]  /*0a00*/  UISETP.EQ.AND UP3, UPT, UR4, URZ, UP3 ;  /* 0x0000003f0400728c */ /* 0x000fc40009f62270 */
[----:B------:R-:W-:Y:S02]  /*0a10*/  ULDC UR6, c[0x0][0x1c0] ;  /* 0x0000700000067ab9 */ /* 0x000fe40000000800 */
[----:B------:R-:W-:Y:S02]  /*0a20*/  ULDC.64 UR4, c[0x0][0x1f0] ;  /* 0x00007c0000047ab9 */ /* 0x000fe40000000a00 */
[----:B------:R-:W-:Y:S02]  /*0a30*/  UIMAD UR4, UR17, UR4, URZ ;  /* 0x00000004110472a4 */ /* 0x000fe4000f8e023f */
[----:B------:R-:W-:Y:S02]  /*0a40*/  @!UP2 UISETP.NE.AND UP1, UPT, UR15, URZ, UPT ;  /* 0x0000003f0f00a28c */ /* 0x000fe4000bf25270 */
[----:B------:R-:W-:Y:S02]  /*0a50*/  @UP0 UMOV UR17, UR14 ;  /* 0x0000000e00110c82 */ /* 0x000fe40008000000 */
[----:B------:R-:W-:-:S02]  /*0a60*/  @UP2 ULDC UR14, c[0x0][0x210] ;  /* 0x00008400000e2ab9 */ /* 0x000fc40000000800 */
[----:B------:R-:W-:Y:S02]  /*0a70*/  @UP2 UIMAD UR14, UR14, UR11, URZ ;  /* 0x0000000b0e0e22a4 */ /* 0x000fe4000f8e023f */
[----:B------:R-:W-:Y:S02]  /*0a80*/  @!UP2 USEL UR14, UR11, UR8, !UP1 ;  /* 0x000000080b0ea287 */ /* 0x000fe4000c800000 */
[----:B------:R-:W-:Y:S02]  /*0a90*/  @UP2 UMOV UR20, 0x1 ;  /* 0x0000000100142882 */ /* 0x000fe40000000000 */
[----:B------:R-:W-:Y:S02]  /*0aa0*/  @!UP2 UIMAD UR20, UR14, UR6, URZ ;  /* 0x000000060e14a2a4 */ /* 0x000fe4000f8e023f */
[----:B------:R-:W-:Y:S02]  /*0ab0*/  @!UP0 UMOV UR17, UR18 ;  /* 0x0000001200118c82 */ /* 0x000fe40008000000 */
[----:B------:R-:W-:Y:S01]  /*0ac0*/  @!UP0 UIADD3 UR7, UR19, UR16, URZ ;  /* 0x0000001013078290 */ /* 0x000fe2000fffe03f */
[----:B------:R-:W-:Y:S01]  /*0ad0*/  IADD3 R2, P0, R0, UR17, RZ ;  /* 0x0000001100027c10 */ /* 0x000fe2000ff1e0ff */
[----:B------:R-:W-:-:S02]  /*0ae0*/  UIADD3 UR12, -UR10, UR12, URZ ;  /* 0x0000000c0a0c7290 */ /* 0x000fc4000fffe13f */
[----:B------:R-:W-:Y:S02]  /*0af0*/  @UP3 UIMAD UR15, UR13, UR11, URZ ;  /* 0x0000000b0d0f32a4 */ /* 0x000fe4000f8e023f */
[----:B------:R-:W-:Y:S01]  /*0b00*/  UIMAD UR20, UR13, UR20, URZ ;  /* 0x000000140d1472a4 */ /* 0x000fe2000f8e023f */
[----:B------:R-:W-:Y:S01]  /*0b10*/  LEA.HI.X.SX32 R3, R0, UR7, 0x1, P0 ;  /* 0x0000000700037c11 */ /* 0x000fe200080f0eff */
[----:B------:R-:W-:Y:S01]  /*0b20*/  @UP3 USEL UR15, UR15, UR22, !UP0 ;  /* 0x000000160f0f3287 */ /* 0x000fe2000c000000 */
[----:B------:R-:W-:Y:S01]  /*0b30*/  ISETP.GE.AND P0, PT, R10, UR12, PT ;  /* 0x0000000c0a007c0c */ /* 0x000fe2000bf06270 */
[----:B------:R-:W-:Y:S02]  /*0b40*/  @UP2 ULDC UR21, c[0x0][0x210] ;  /* 0x0000840000152ab9 */ /* 0x000fe40000000800 */
[----:B------:R-:W-:Y:S01]  /*0b50*/  USEL UR20, UR20, URZ, !UP3 ;  /* 0x0000003f14147287 */ /* 0x000fe2000d800000 */
[----:B-1----:R-:W-:Y:S01]  /*0b60*/  IMAD.WIDE.U32 R6, R6, c[0x0][0x1f0], R2 ;  /* 0x00007c0006067a25 */ /* 0x002fe200078e0002 */
[----:B------:R-:W-:-:S02]  /*0b70*/  @!UP2 UMOV UR21, 0x1 ;  /* 0x000000010015a882 */ /* 0x000fc40000000000 */
[----:B------:R-:W-:Y:S02]  /*0b80*/  UIMAD UR10, UR10, UR21, URZ ;  /* 0x000000150a0a72a4 */ /* 0x000fe4000f8e023f */
[----:B------:R-:W-:Y:S02]  /*0b90*/  UIMAD UR20, UR9, UR14, UR20 ;  /* 0x0000000e091472a4 */ /* 0x000fe4000f8e0214 */
[----:B------:R-:W-:Y:S02]  /*0ba0*/  @!UP3 UMOV UR26, URZ ;  /* 0x0000003f001abc82 */ /* 0x000fe40008000000 */
[----:B------:R-:W-:Y:S02]  /*0bb0*/  @UP3 UMOV UR26, UR15 ;  /* 0x0000000f001a3c82 */ /* 0x000fe40008000000 */
[----:B------:R-:W-:Y:S02]  /*0bc0*/  UIMAD UR4, UR9, UR5, UR4 ;  /* 0x00000005090472a4 */ /* 0x000fe4000f8e0204 */
[----:B------:R-:W-:-:S02]  /*0bd0*/  @!UP3 UMOV UR27, URZ ;  /* 0x0000003f001bbc82 */ /* 0x000fc40008000000 */
        /* <DEDUP_REMOVED lines=15> */
.L_x_733:
[----:B------:R-:W-:Y:S05]  /*0cd0*/  BSYNC B0 ;  /* 0x0000000000007941 */ /* 0x000fea0003800000 */
.L_x_732:
[----:B------:R-:W-:Y:S01]  /*0ce0*/  IADD3 R5, R10, 0x20, RZ ;  /* 0x000000200a057810 */ /* 0x000fe20007ffe0ff */
[----:B------:R-:W-:Y:S03]  /*0cf0*/  BSSY B0, `(.L_x_734) ;  /* 0x000000e000007945 */ /* 0x000fe60003800000 */
[----:B------:R-:W-:-:S13]  /*0d00*/  ISETP.GE.AND P0, PT, R5, UR12, PT ;  /* 0x0000000c05007c0c */ /* 0x000fda000bf06270 */
        /* <DEDUP_REMOVED lines=12> */
.L_x_735:
[----:B------:R-:W-:Y:S05]  /*0dd0*/  BSYNC B0 ;  /* 0x0000000000007941 */ /* 0x000fea0003800000 */
.L_x_734:
        /* <DEDUP_REMOVED lines=15> */
.L_x_737:
[----:B------:R-:W-:Y:S05]  /*0ed0*/  BSYNC B0 ;  /* 0x0000000000007941 */ /* 0x000fea0003800000 */
.L_x_736:
[----:B-1----:R-:W-:Y:S01]  /*0ee0*/  IADD3 R2, R10, 0x60, RZ ;  /* 0x000000600a027810 */ /* 0x002fe20007ffe0ff */
[----:B------:R-:W-:Y:S03]  /*0ef0*/  BSSY B0, `(.L_x_738) ;  /* 0x000000d000007945 */ /* 0x000fe60003800000 */
[----:B------:R-:W-:-:S13]  /*0f00*/  ISETP.GE.AND P0, PT, R2, UR12, PT ;  /* 0x0000000c02007c0c */ /* 0x000fda000bf06270 */
        /* <DEDUP_REMOVED lines=11> */
.L_x_739:
[----:B------:R-:W-:Y:S05]  /*0fc0*/  BSYNC B0 ;  /* 0x0000000000007941 */ /* 0x000fea0003800000 */
.L_x_738:
[----:B------:R-:W-:-:S04]  /*0fd0*/  LOP3.LUT P6, RZ, R153, 0x3, RZ, 0xc0, !PT ;  /* 0x0000000399ff7812 */ /* 0x000fc800078cc0ff */
[----:B------:R-:W-:Y:S02]  /*0fe0*/  ISETP.GE.OR P5, PT, R10, UR12, P6 ;  /* 0x0000000c0a007c0c */ /* 0x000fe4000b7a6670 */
[----:B------:R-:W-:Y:S02]  /*0ff0*/  ISETP.GE.OR P4, PT, R5, UR12, P6 ;  /* 0x0000000c05007c0c */ /* 0x000fe4000b786670 */
[----:B------:R-:W-:Y:S02]  /*1000*/  ISETP.GE.OR P3, PT, R4, UR12, P6 ;  /* 0x0000000c04007c0c */ /* 0x000fe4000b766670 */
[----:B------:R-:W-:-:S07]  /*1010*/  ISETP.GE.OR P6, PT, R2, UR12, P6 ;  /* 0x0000000c02007c0c */ /* 0x000fce000b7c6670 */
        /* <DEDUP_REMOVED lines=30> */
.L_x_731:
        /* <DEDUP_REMOVED lines=8> */
[----:B------:R-:W-:Y:S02]  /*1280*/  @!UP0 UIMAD UR16, UR16, UR6, URZ ;  /* 0x00000006101082a4 */ /* 0x000fe4000f8e023f */
[----:B------:R-:W-:Y:S02]  /*1290*/  @UP1 UIADD3 UR17, UR14, UR15, URZ ;  /* 0x0000000f0e111290 */ /* 0x000fe4000fffe03f */
[----:B------:R-:W-:Y:S02]  /*12a0*/  @UP0 UIMAD UR8, UR22, UR5, UR31 ;  /* 0x00000005160802a4 */ /* 0x000fe4000f8e021f */
[----:B------:R-:W-:-:S02]  /*12b0*/  @!UP0 UIMAD UR16, UR13, UR7, UR16 ;  /* 0x000000070d1082a4 */ /* 0x000fc4000f8e0210 */
[----:B------:R-:W-:Y:S02]  /*12c0*/  ULDC.64 UR4, c[0x0][0x198] ;  /* 0x0000660000047ab9 */ /* 0x000fe40000000a00 */
[----:B------:R-:W-:Y:S02]  /*12d0*/  @!UP0 UIMAD.WIDE.U32 UR20, UR13, UR6, URZ ;  /* 0x000000060d1482a5 */ /* 0x000fe4000f8e003f */
[----:B------:R-:W-:Y:S02]  /*12e0*/  @UP1 UIMAD.WIDE.U32 UR32, UR17, UR4, URZ ;  /* 0x00000004112012a5 */ /* 0x000fe4000f8e003f */
[----:B------:R-:W-:Y:S02]  /*12f0*/  @!UP0 UIADD3 UR8, UR21, UR16, URZ ;  /* 0x0000001015088290 */ /* 0x000fe4000fffe03f */
[----:B------:R-:W-:Y:S02]  /*1300*/  @UP1 UIMAD UR7, UR17, UR5, UR33 ;  /* 0x00000005110712a4 */ /* 0x000fe4000f8e0221 */
[----:B------:R-:W-:-:S02]  /*1310*/  @UP0 UMOV UR16, UR30 ;  /* 0x0000001e00100c82 */ /* 0x000fc40008000000 */
        /* <DEDUP_REMOVED lines=16> */
.L_x_740:
[----:B-1----:R-:W-:Y:S01]  /*1420*/  IABS R4, c[0x0][0x1c8] ;  /* 0x0000720000047a13 */ /* 0x002fe20000000000 */
        /* <DEDUP_REMOVED lines=42> */
.L_x_741:
[CC--:B------:R-:W-:Y:S01]  /*16d0*/  LEA.HI R223, R12.reuse, R153.reuse, RZ, 0x2 ;  /* 0x000000990cdf7211 */ /* 0x0c0fe200078f10ff */
[----:B------:R-:W1:Y:S01]  /*16e0*/  S2R R24, SR_CTAID.Z ;  /* 0x0000000000187919 */ /* 0x000e620000002700 */
[----:B------:R-:W-:Y:S01]  /*16f0*/  UIADD3 UR6, -UR10, UR12, URZ ;  /* 0x0000000c0a067290 */ /* 0x000fe2000fffe13f */
[-C--:B------:R-:W-:Y:S01]  /*1700*/  LEA.HI R8, R12, R153.reuse, RZ, 0x3 ;  /* 0x000000990c087211 */ /* 0x080fe200078f18ff */
[----:B------:R-:W-:Y:S01]  /*1710*/  ULDC.64 UR4, c[0x0][0x1a8] ;  /* 0x00006a0000047ab9 */ /* 0x000fe20000000a00 */
[----:B------:R-:W-:Y:S01]  /*1720*/  LOP3.LUT R242, R223, 0xfffffffc, RZ, 0xc0, !PT ;  /* 0xfffffffcdff27812 */ /* 0x000fe200078ec0ff */
[----:B------:R-:W2:Y:S01]  /*1730*/  S2R R169, SR_CTAID.X ;  /* 0x0000000000a97919 */ /* 0x000ea20000002500 */
[----:B------:R-:W-:Y:S01]  /*1740*/  SHF.R.S32.HI R22, RZ, 0x2, R223 ;  /* 0x00000002ff167819 */ /* 0x000fe200000114df */
[----:B------:R-:W-:Y:S01]  /*1750*/  UIMAD UR4, UR15, UR4, URZ ;  /* 0x000000040f0472a4 */ /* 0x000fe2000f8e023f */
[----:B------:R-:W-:Y:S01]  /*1760*/  SHF.R.S32.HI R13, RZ, 0x3, R8 ;  /* 0x00000003ff0d7819 */ /* 0x000fe20000011408 */
[----:B------:R-:W-:Y:S01]  /*1770*/  IMAD.IADD R242, R153, 0x1, -R242 ;  /* 0x0000000199f27824 */ /* 0x000fe200078e0af2 */
[----:B------:R-:W-:Y:S01]  /*1780*/  ISETP.GE.AND P4, PT, R22, UR6, PT ;  /* 0x0000000616007c0c */ /* 0x000fe2000bf86270 */
[----:B------:R-:W-:Y:S01]  /*1790*/  UIMAD UR4, UR9, UR5, UR4 ;  /* 0x00000005090472a4 */ /* 0x000fe2000f8e0204 */
[----:B------:R-:W-:Y:S01]  /*17a0*/  SHF.R.S32.HI R23, RZ, 0x1f, R22 ;  /* 0x0000001fff177819 */ /* 0x000fe20000011416 */
[----:B------:R-:W-:Y:S01]  /*17b0*/  IMAD.SHL.U32 R242, R242, 0x8, RZ ;  /* 0x00000008f2f27824 */ /* 0x000fe200078e00ff */
[C---:B------:R-:W-:Y:S01]  /*17c0*/  IADD3 R222, R22.reuse, 0x40, RZ ;  /* 0x0000004016de7810 */ /* 0x040fe20007ffe0ff */
[----:B------:R-:W-:Y:S01]  /*17d0*/  UIADD3 UR23, UR28, -0x1, URZ ;  /* 0xffffffff1c177890 */ /* 0x000fe2000fffe03f */
[----:B------:R-:W-:Y:S01]  /*17e0*/  IADD3 R221, R22, 0x60, RZ ;  /* 0x0000006016dd7810 */ /* 0x000fe20007ffe0ff */
[----:B------:R-:W-:Y:S01]  /*17f0*/  UMOV UR14, 0x7 ;  /* 0x00000007000e7882 */ /* 0x000fe20000000000 */
[----:B------:R-:W-:Y:S01]  /*1800*/  SHF.R.S32.HI R243, RZ, 0x1f, R242 ;  /* 0x0000001ffff37819 */ /* 0x000fe200000114f2 */
[----:B------:R-:W-:Y:S01]  /*1810*/  UIMAD UR13, UR23, -0x80, UR11 ;  /* 0xffffff80170d78a4 */ /* 0x000fe2000f8e020b */
[----:B------:R-:W-:Y:S01]  /*1820*/  IADD3 R2, P0, R242, UR16, RZ ;  /* 0x00000010f2027c10 */ /* 0x000fe2000ff1e0ff */
[----:B------:R-:W-:Y:S01]  /*1830*/  USHF.R.S32.HI UR15, URZ, 0x1f, UR23 ;  /* 0x0000001f3f0f7899 */ /* 0x000fe20008011417 */
[----:B------:R-:W-:Y:S01]  /*1840*/  ISETP.GE.AND P2, PT, R222, UR6, PT ;  /* 0x00000006de007c0c */ /* 0x000fe2000bf46270 */
[----:B------:R-:W-:Y:S01]  /*1850*/  IMAD.MOV.U32 R164, RZ, RZ, c[0x0][0x1a4] ;  /* 0x00006900ffa47624 */ /* 0x000fe200078e00ff */
[----:B------:R-:W-:Y:S01]  /*1860*/  IADD3.X R3, R243, UR8, RZ, P0, !PT ;  /* 0x00000008f3037c10 */ /* 0x000fe200087fe4ff */
[----:B------:R-:W-:Y:S01]  /*1870*/  ULDC.64 UR8, c[0x0][0x198] ;  /* 0x0000660000087ab9 */ /* 0x000fe20000000a00 */
[----:B------:R-:W-:Y:S01]  /*1880*/  LEA.HI R12, R12, R153, RZ, 0x4 ;  /* 0x000000990c0c7211 */ /* 0x000fe200078f20ff */
[----:B------:R-:W-:Y:S01]  /*1890*/  USHF.L.U64.HI UR9, UR8, UR14, UR9 ;  /* 0x0000000e08097299 */ /* 0x000fe20008010209 */
[----:B------:R-:W-:Y:S01]  /*18a0*/  ISETP.GE.AND P1, PT, R221, UR6, PT ;  /* 0x00000006dd007c0c */ /* 0x000fe2000bf26270 */
[----:B-1----:R-:W-:Y:S01]  /*18b0*/  IMAD.WIDE.U32 R24, R24, c[0x0][0x1a8], R2 ;  /* 0x00006a0018187a25 */ /* 0x002fe200078e0002 */
[----:B------:R-:W-:Y:S01]  /*18c0*/  IADD3 R2, R22, 0x20, RZ ;  /* 0x0000002016027810 */ /* 0x000fe20007ffe0ff */
[----:B------:R-:W-:Y:S01]  /*18d0*/  UISETP.GT.AND UP0, UPT, UR23, UR19, UPT ;  /* 0x000000131700728c */ /* 0x000fe2000bf04270 */
[----:B------:R-:W-:Y:S01]  /*18e0*/  SHF.R.S32.HI R4, RZ, 0x4, R12 ;  /* 0x00000004ff047819 */ /* 0x000fe2000001140c */
[----:B--2---:R-:W-:Y:S01]  /*18f0*/  IMAD.WIDE R224, R169, 0x80, R22 ;  /* 0x00000080a9e07825 */ /* 0x004fe200078e0216 */
[----:B------:R-:W-:Y:S01]  /*1900*/  IADD3 R25, R25, UR4, RZ ;  /* 0x0000000419197c10 */ /* 0x000fe2000fffe0ff */
[----:B------:R-:W-:Y:S01]  /*1910*/  UIMAD UR4, UR9, UR23, URZ ;  /* 0x00000017090472a4 */ /* 0x000fe2000f8e023f */
[----:B------:R-:W-:Y:S01]  /*1920*/  ISETP.GE.AND P3, PT, R2, UR6, PT ;  /* 0x0000000602007c0c */ /* 0x000fe2000bf66270 */
[----:B------:R-:W-:Y:S01]  /*1930*/  @!P4 IMAD R3, R225, c[0x0][0x190], RZ ;  /* 0x00006400e103ca24 */ /* 0x000fe200078e02ff */
[----:B------:R-:W-:Y:S01]  /*1940*/  LEA.HI R5, R12, R4, RZ, 0x1 ;  /* 0x000000040c057211 */ /* 0x000fe200078f08ff */
[----:B------:R-:W-:Y:S01]  /*1950*/  @!P4 IMAD.WIDE.U32 R6, R224, c[0x0][0x190], R24 ;  /* 0x00006400e006ca25 */ /* 0x000fe200078e0018 */
[----:B------:R-:W-:-:S02]  /*1960*/  ISETP.GE.AND P6, PT, R2, UR13, PT ;  /* 0x0000000d02007c0c */ /* 0x000fc4000bfc6270 */
[----:B------:R-:W-:Y:S01]  /*1970*/  LOP3.LUT R5, R5, 0xfffffffe, RZ, 0xc0, !PT ;  /* 0xfffffffe05057812 */ /* 0x000fe200078ec0ff */
[----:B------:R-:W-:Y:S01]  /*1980*/  @!P4 IMAD R3, R224, c[0x0][0x194], R3 ;  /* 0x00006500e003ca24 */ /* 0x000fe200078e0203 */
[----:B------:R-:W-:Y:S01]  /*1990*/  @!P4 LEA R16, P0, R6, c[0x0][0x160], 0x1 ;  /* 0x000058000610ca11 */ /* 0x000fe200078008ff */
[----:B------:R-:W-:Y:S01]  /*19a0*/  @!P2 IMAD.MOV.U32 R14, RZ, RZ, R24 ;  /* 0x000000ffff0ea224 */ /* 0x000fe200078e0018 */
[----:B------:R-:W-:Y:S01]  /*19b0*/  LEA.HI R223, R223, R22, RZ, 0x1 ;  /* 0x00000016dfdf7211 */ /* 0x000fe200078f08ff */
[----:B------:R-:W-:Y:S01]  /*19c0*/  @!P4 IMAD.IADD R3, R7, 0x1, R3 ;  /* 0x000000010703c824 */ /* 0x000fe200078e0203 */
[----:B------:R-:W-:Y:S01]  /*19d0*/  SHF.R.S32.HI R152, RZ, 0x5, R152 ;  /* 0x00000005ff987819 */ /* 0x000fe20000011498 */
[----:B------:R-:W-:Y:S01]  /*19e0*/  IMAD.SHL.U32 R7, R13, 0x40, RZ ;  /* 0x000000400d077824 */ /* 0x000fe200078e00ff */
[----:B------:R-:W-:Y:S01]  /*19f0*/  @!P3 IADD3 R10, P5, R224, 0x20, RZ ;  /* 0x00000020e00ab810 */ /* 0x000fe20007fbe0ff */
[----:B------:R-:W-:Y:S01]  /*1a00*/  @!P3 IMAD.MOV.U32 R26, RZ, RZ, R24 ;  /* 0x000000ffff1ab224 */ /* 0x000fe200078e0018 */
[----:B------:R-:W-:Y:S01]  /*1a10*/  @!P4 LEA.HI.X R17, R6, c[0x0][0x164], R3, 0x1, P0 ;  /* 0x000059000611ca11 */ /* 0x000fe200000f0c03 */
[----:B------:R-:W-:Y:S01]  /*1a20*/  @!P3 IMAD.MOV.U32 R27, RZ, RZ, R25 ;  /* 0x000000ffff1bb224 */ /* 0x000fe200078e0019 */
[----:B------:R-:W-:Y:S01]  /*1a30*/  LOP3.LUT R7, R7, 0xc0, RZ, 0xc0, !PT ;  /* 0x000000c007077812 */ /* 0x000fe200078ec0ff */
[----:B------:R-:W-:Y:S01]  /*1a40*/  @!P3 IMAD.X R9, RZ, RZ, R225, P5 ;  /* 0x000000ffff09b224 */ /* 0x000fe200028e06e1 */
[----:B------:R-:W-:Y:S01]  /*1a50*/  @!P2 IADD3 R20, P0, R224, 0x40, RZ ;  /* 0x00000040e014a810 */ /* 0x000fe20007f1e0ff */
[----:B------:R-:W-:Y:S01]  /*1a60*/  IMAD.IADD R5, R4, 0x1, -R5 ;  /* 0x0000000104057824 */ /* 0x000fe200078e0a05 */
[----:B------:R-:W-:Y:S01]  /*1a70*/  LOP3.LUT R3, R7, 0x18, R242, 0xf8, !PT ;  /* 0x0000001807037812 */ /* 0x000fe200078ef8f2 */
[----:B------:R-:W-:Y:S01]  /*1a80*/  @!P3 IMAD R9, R9, c[0x0][0x190], RZ ;  /* 0x000064000909ba24 */ /* 0x000fe200078e02ff */
[----:B------:R-:W-:Y:S01]  /*1a90*/  SHF.R.U32.HI R6, RZ, 0x3, R7 ;  /* 0x00000003ff067819 */ /* 0x000fe20000011607 */
[----:B------:R-:W-:Y:S01]  /*1aa0*/  @!P2 IMAD.MOV.U32 R15, RZ, RZ, R25 ;  /* 0x000000ffff0fa224 */ /* 0x000fe200078e0019 */
[----:B------:R-:W-:Y:S01]  /*1ab0*/  ISETP.GE.AND P5, PT, R2, UR13, PT ;  /* 0x0000000d02007c0c */ /* 0x000fe2000bfa6270 */
[----:B------:R-:W-:Y:S01]  /*1ac0*/  @!P3 IMAD R4, R10, c[0x0][0x194], R9 ;  /* 0x000065000a04ba24 */ /* 0x000fe200078e0209 */
[----:B------:R-:W-:Y:S01]  /*1ad0*/  LOP3.LUT R6, R3, R6, RZ, 0x3c, !PT ;  /* 0x0000000603067212 */ /* 0x000fe200078e3cff */
[----:B------:R-:W-:Y:S01]  /*1ae0*/  @!P2 IMAD.X R3, RZ, RZ, R225, P0 ;  /* 0x000000ffff03a224 */ /* 0x000fe200000e06e1 */
[----:B------:R-:W-:Y:S01]  /*1af0*/  @!P1 IADD3 R18, P0, R224, 0x60, RZ ;  /* 0x00000060e0129810 */ /* 0x000fe20007f1e0ff */
[----:B------:R-:W-:Y:S01]  /*1b00*/  @!P3 IMAD.WIDE.U32 R10, R10, c[0x0][0x190], R26 ;  /* 0x000064000a0aba25 */ /* 0x000fe200078e001a */
[----:B------:R-:W-:-:S02]  /*1b10*/  LOP3.LUT R223, R223, 0x7fffffe, RZ, 0xc0, !PT ;  /* 0x07fffffedfdf7812 */ /* 0x000fc400078ec0ff */
[----:B------:R-:W-:Y:S01]  /*1b20*/  SHF.R.S32.HI R9, RZ, 0x1f, R170 ;  /* 0x0000001fff097819 */ /* 0x000fe200000114aa */
[----:B------:R-:W-:Y:S01]  /*1b30*/  @!P2 IMAD R3, R3, c[0x0][0x190], RZ ;  /* 0x000064000303aa24 */ /* 0x000fe200078e02ff */
[----:B------:R-:W-:Y:S01]  /*1b40*/  LOP3.LUT R12, R12, 0xfffffff0, RZ, 0xc0, !PT ;  /* 0xfffffff00c0c7812 */ /* 0x000fe200078ec0ff */
[----:B------:R-:W-:Y:S01]  /*1b50*/  @!P1 IMAD.X R7, RZ, RZ, R225, P0 ;  /* 0x000000ffff079224 */ /* 0x000fe200000e06e1 */
[----:B------:R-:W-:Y:S01]  /*1b60*/  LOP3.LUT R8, R8, 0xfffffff8, RZ, 0xc0, !PT ;  /* 0xfffffff808087812 */ /* 0x000fe200078ec0ff */
[C---:B------:R-:W-:Y:S02]  /*1b70*/  @!P2 IMAD R3, R20.reuse, c[0x0][0x194], R3 ;  /* 0x000065001403aa24 */ /* 0x040fe400078e0203 */
[----:B------:R-:W-:Y:S01]  /*1b80*/  @!P2 IMAD.WIDE.U32 R20, R20, c[0x0][0x190], R14 ;  /* 0x000064001414aa25 */ /* 0x000fe200078e000e */
[----:B------:R-:W-:-:S03]  /*1b90*/  @!P3 LEA R14, P0, R10, c[0x0][0x160], 0x1 ;  /* 0x000058000a0eba11 */ /* 0x000fc600078008ff */
[----:B------:R-:W-:Y:S02]  /*1ba0*/  @!P3 IMAD.IADD R4, R11, 0x1, R4 ;  /* 0x000000010b04b824 */ /* 0x000fe400078e0204 */
[----:B------:R-:W-:Y:S02]  /*1bb0*/  @!P1 IMAD R7, R7, c[0x0][0x190], RZ ;  /* 0x0000640007079a24 */ /* 0x000fe400078e02ff */
[----:B------:R-:W-:Y:S01]  /*1bc0*/  @!P2 IMAD.IADD R3, R21, 0x1, R3 ;  /* 0x000000011503a824 */ /* 0x000fe200078e0203 */
[----:B------:R-:W-:Y:S01]  /*1bd0*/  @!P3 LEA.HI.X R15, R10, c[0x0][0x164], R4, 0x1, P0 ;  /* 0x000059000a0fba11 */ /* 0x000fe200000f0c04 */
[----:B------:R-:W-:Y:S01]  /*1be0*/  @!P1 IMAD R2, R18, c[0x0][0x194], R7 ;  /* 0x0000650012029a24 */ /* 0x000fe200078e0207 */
[----:B------:R-:W-:Y:S01]  /*1bf0*/  @!P2 LEA R10, P0, R20, c[0x0][0x160], 0x1 ;  /* 0x00005800140aaa11 */ /* 0x000fe200078008ff */
[----:B------:R-:W-:-:S03]  /*1c00*/  @!P1 IMAD.WIDE.U32 R18, R18, c[0x0][0x190], R24 ;  /* 0x0000640012129a25 */ /* 0x000fc600078e0018 */
[----:B------:R-:W-:Y:S01]  /*1c10*/  @!P2 LEA.HI.X R11, R20, c[0x0][0x164], R3, 0x1, P0 ;  /* 0x00005900140baa11 */ /* 0x000fe200000f0c03 */
[----:B------:R-:W-:Y:S01]  /*1c20*/  @!P1 IMAD.IADD R2, R19, 0x1, R2 ;  /* 0x0000000113029824 */ /* 0x000fe200078e0202 */
[----:B------:R-:W-:Y:S01]  /*1c30*/  @!P1 LEA R24, P0, R18, c[0x0][0x160], 0x1 ;  /* 0x0000580012189a11 */ /* 0x000fe200078008ff */
[----:B------:R-:W-:Y:S02]  /*1c40*/  IMAD R3, R23, c[0x0][0x198], RZ ;  /* 0x0000660017037a24 */ /* 0x000fe400078e02ff */
[----:B------:R-:W-:Y:S01]  /*1c50*/  IMAD.WIDE.U32 R20, R22, c[0x0][0x198], R242 ;  /* 0x0000660016147a25 */ /* 0x000fe200078e00f2 */
[----:B------:R-:W-:-:S03]  /*1c60*/  @!P1 LEA.HI.X R25, R18, c[0x0][0x164], R2, 0x1, P0 ;  /* 0x0000590012199a11 */ /* 0x000fc600000f0c02 */
[----:B------:R-:W-:Y:S01]  /*1c70*/  IMAD.IADD R223, R22, 0x1, -R223 ;  /* 0x0000000116df7824 */ /* 0x000fe200078e0adf */
[----:B------:R-:W-:Y:S01]  /*1c80*/  IADD3 R234, P0, R20, UR18, RZ ;  /* 0x0000001214ea7c10 */ /* 0x000fe2000ff1e0ff */
[----:B------:R-:W-:Y:S02]  /*1c90*/  IMAD R3, R22, c[0x0][0x19c], R3 ;  /* 0x0000670016037a24 */ /* 0x000fe400078e0203 */
[----:B------:R-:W-:Y:S02]  /*1ca0*/  IMAD R223, R152, 0x8, R223 ;  /* 0x0000000898df7824 */ /* 0x000fe400078e02df */
[----:B------:R-:W-:Y:S01]  /*1cb0*/  IMAD R239, R9, c[0x0][0x1b0], RZ ;  /* 0x00006c0009ef7a24 */ /* 0x000fe200078e02ff */
[----:B------:R-:W-:Y:S01]  /*1cc0*/  IADD3.X R235, R21, UR7, R3, P0, !PT ;  /* 0x0000000715eb7c10 */ /* 0x000fe200087fe403 */
[----:B------:R-:W-:Y:S01]  /*1cd0*/  IMAD.IADD R12, R153, 0x1, -R12 ;  /* 0x00000001990c7824 */ /* 0x000fe200078e0a0c */
[----:B------:R-:W-:Y:S01]  /*1ce0*/  USHF.L.U32 UR7, UR8, 0x7, URZ ;  /* 0x0000000708077899 */ /* 0x000fe2000800063f */
[----:B------:R-:W-:Y:S01]  /*1cf0*/  IMAD.U32 R223, R223, 0x20, R6 ;  /* 0x00000020dfdf7824 */ /* 0x000fe200078e0006 */
[----:B------:R-:W-:Y:S01]  /*1d00*/  ISETP.GE.AND P0, PT, R22, UR13, PT ;  /* 0x0000000d16007c0c */ /* 0x000fe2000bf06270 */
[C---:B------:R-:W-:Y:S01]  /*1d10*/  IMAD R239, R170.reuse, c[0x0][0x1b4], R239 ;  /* 0x00006d00aaef7a24 */ /* 0x040fe200078e02ef */
[----:B------:R-:W-:Y:S01]  /*1d20*/  SHF.R.S32.HI R7, RZ, 0x1f, R12 ;  /* 0x0000001fff077819 */ /* 0x000fe2000001140c */
[----:B------:R-:W-:Y:S01]  /*1d30*/  IMAD.WIDE.U32 R234, R170, c[0x0][0x1b0], R234 ;  /* 0x00006c00aaea7a25 */ /* 0x000fe200078e00ea */
[----:B------:R-:W-:Y:S01]  /*1d40*/  UIMAD UR4, UR15, UR7, UR4 ;  /* 0x000000070f0472a4 */ /* 0x000fe2000f8e0204 */
[----:B------:R-:W-:-:S02]  /*1d50*/  LEA.HI R28, R12, R12, RZ, 0x1 ;  /* 0x0000000c0c1c7211 */ /* 0x000fc400078f08ff */
[----:B------:R-:W-:Y:S01]  /*1d60*/  IMAD.SHL.U32 R223, R223, 0x2, RZ ;  /* 0x00000002dfdf7824 */ /* 0x000fe200078e00ff */
[----:B------:R-:W-:Y:S01]  /*1d70*/  LEA.HI R4, R7, R12, RZ, 0x3 ;  /* 0x0000000c07047211 */ /* 0x000fe200078f18ff */
[----:B------:R-:W-:Y:S01]  /*1d80*/  IMAD.IADD R239, R235, 0x1, R239 ;  /* 0x00000001ebef7824 */ /* 0x000fe200078e02ef */
[----:B------:R-:W-:Y:S01]  /*1d90*/  LOP3.LUT R151, R28, 0x7fffffe, RZ, 0xc0, !PT ;  /* 0x07fffffe1c977812 */ /* 0x000fe200078ec0ff */
[----:B------:R-:W-:Y:S01]  /*1da0*/  IMAD.U32 R3, RZ, RZ, UR23 ;  /* 0x00000017ff037e24 */ /* 0x000fe2000f8e00ff */
[----:B------:R-:W-:Y:S01]  /*1db0*/  @!PT LDS RZ, [RZ] ;  /* 0x00000000fffff984 */ /* 0x000fe20000000800 */
[----:B------:R-:W-:Y:S01]  /*1dc0*/  @!PT LDS RZ, [RZ] ;  /* 0x00000000fffff984 */ /* 0x000fe20000000800 */
[----:B------:R-:W-:Y:S01]  /*1dd0*/  @!PT LDS RZ, [RZ] ;  /* 0x00000000fffff984 */ /* 0x000fe20000000800 */
[----:B------:R1:W-:Y:S01]  /*1de0*/  @!P4 LDGSTS.E.BYPASS.LTC128B.128 [R223], [R16.64] ;  /* 0x0000000010dfcfae */ /* 0x0003e2000b901d58 */
[----:B------:R-:W-:Y:S01]  /*1df0*/  IMAD.MOV.U32 R238, RZ, RZ, R234 ;  /* 0x000000ffffee7224 */ /* 0x000fe200078e00ea */
[----:B------:R-:W-:Y:S01]  /*1e00*/  ISETP.GE.AND P4, PT, R222, UR13, PT ;  /* 0x0000000dde007c0c */ /* 0x000fe2000bf86270 */
[----:B------:R-:W-:Y:S01]  /*1e10*/  IMAD.U32 R7, RZ, RZ, UR8 ;  /* 0x00000008ff077e24 */ /* 0x000fe2000f8e00ff */
[----:B------:R2:W-:Y:S01]  /*1e20*/  @!P3 LDGSTS.E.BYPASS.LTC128B.128 [R223+0x800], [R14.64] ;  /* 0x008000000edfbfae */ /* 0x0005e2000b901d58 */
[----:B------:R-:W-:-:S02]  /*1e30*/  IMAD.MOV.U32 R2, RZ, RZ, c[0x0][0x19c] ;  /* 0x00006700ff027624 */ /* 0x000fc400078e00ff */
[----:B------:R-:W-:Y:S01]  /*1e40*/  IMAD.IADD R151, R12, 0x1, -R151 ;  /* 0x000000010c977824 */ /* 0x000fe200078e0a97 */
[----:B------:R3:W-:Y:S01]  /*1e50*/  @!P2 LDGSTS.E.BYPASS.LTC128B.128 [R223+0x1000], [R10.64] ;  /* 0x010000000adfafae */ /* 0x0007e2000b901d58 */
[----:B------:R-:W-:Y:S01]  /*1e60*/  ISETP.GE.AND P2, PT, R22, UR13, PT ;  /* 0x0000000d16007c0c */ /* 0x000fe2000bf46270 */
[----:B------:R-:W-:Y:S02]  /*1e70*/  IMAD.SHL.U32 R13, R13, 0x8, RZ ;  /* 0x000000080d0d7824 */ /* 0x000fe400078e00ff */
[----:B------:R4:W-:Y:S01]  /*1e80*/  @!P1 LDGSTS.E.BYPASS.LTC128B.128 [R223+0x1800], [R24.64] ;  /* 0x0180000018df9fae */ /* 0x0009e2000b901d58 */
[----:B------:R-:W-:Y:S02]  /*1e90*/  IMAD R173, R9, c[0x0][0x1b8], RZ ;  /* 0x00006e0009ad7a24 */ /* 0x000fe400078e02ff */
[----:B------:R-:W-:Y:S02]  /*1ea0*/  IMAD.SHL.U32 R4, R4, 0x20, RZ ;  /* 0x0000002004047824 */ /* 0x000fe400078e00ff */
[----:B------:R-:W-:-:S02]  /*1eb0*/  IMAD R173, R170, c[0x0][0x1bc], R173 ;  /* 0x00006f00aaad7a24 */ /* 0x000fc400078e02ad */
[----:B------:R-:W-:Y:S01]  /*1ec0*/  IMAD.SHL.U32 R237, R153, 0x2, RZ ;  /* 0x0000000299ed7824 */ /* 0x000fe200078e00ff */
[----:B------:R-:W-:Y:S01]  /*1ed0*/  LOP3.LUT R150, R4, 0xffffff00, RZ, 0xc0, !PT ;  /* 0xffffff0004967812 */ /* 0x000fe200078ec0ff */
[----:B------:R-:W-:-:S03]  /*1ee0*/  IMAD R169, R169, 0x8, R152 ;  /* 0x00000008a9a97824 */ /* 0x000fc600078e0298 */
[----:B------:R-:W-:Y:S01]  /*1ef0*/  LOP3.LUT R237, R237, 0x6, RZ, 0xc0, !PT ;  /* 0x00000006eded7812 */ /* 0x000fe200078ec0ff */
[----:B------:R-:W-:Y:S02]  /*1f00*/  IMAD R4, R152, 0x200, R150 ;  /* 0x0000020098047824 */ /* 0x000fe400078e0296 */
[----:B-1----:R-:W-:-:S04]  /*1f10*/  IMAD.WIDE.U32 R16, R3, UR7, R238 ;  /* 0x0000000703107c25 */ /* 0x002fc8000f8e00ee */
[----:B------:R-:W-:Y:S01]  /*1f20*/  IMAD.U32 R3, RZ, RZ, UR8 ;  /* 0x00000008ff037e24 */ /* 0x000fe2000f8e00ff */
[----:B------:R-:W-:Y:S01]  /*1f30*/  @!P6 LEA R6, P3, R7, R16, 0x5 ;  /* 0x000000100706e211 */ /* 0x000fe200078628ff */
[----:B------:R-:W-:Y:S01]  /*1f40*/  IMAD R4, R151, 0x20, R4 ;  /* 0x0000002097047824 */ /* 0x000fe200078e0204 */
[----:B------:R-:W-:Y:S01]  /*1f50*/  IADD3 R21, R17, UR4, RZ ;  /* 0x0000000411157c10 */ /* 0x000fe2000fffe0ff */
[----:B------:R-:W-:Y:S01]  /*1f60*/  IMAD.IADD R17, R153, 0x1, -R8 ;  /* 0x0000000199117824 */ /* 0x000fe200078e0a08 */
[----:B------:R-:W-:Y:S01]  /*1f70*/  UIMAD.WIDE.U32 UR4, UR8, 0x40, URZ ;  /* 0x00000040080478a5 */ /* 0x000fe2000f8e003f */
[----:B------:R-:W-:Y:S01]  /*1f80*/  @!P2 LEA R18, P1, R16, c[0x0][0x168], 0x1 ;  /* 0x00005a001012aa11 */ /* 0x000fe200078208ff */
[----:B---3--:R-:W-:Y:S01]  /*1f90*/  IMAD R10, R23, c[0x0][0x1a0], RZ ;  /* 0x00006800170a7a24 */ /* 0x008fe200078e02ff */
[----:B------:R-:W-:Y:S01]  /*1fa0*/  @!P6 LEA.HI.X R3, R3, R21, R2, 0x5, P3 ;  /* 0x000000150303e211 */ /* 0x000fe200018f2c02 */
[----:B------:R-:W-:Y:S01]  /*1fb0*/  IMAD R150, R151, 0x20, R150 ;  /* 0x0000002097967824 */ /* 0x000fe200078e0296 */
[----:B--2---:R-:W-:Y:S01]  /*1fc0*/  @!P6 LEA R14, P3, R6, c[0x0][0x168], 0x1 ;  /* 0x00005a00060eea11 */ /* 0x004fe200078608ff */
[C---:B------:R-:W-:Y:S01]  /*1fd0*/  IMAD R10, R22.reuse, c[0x0][0x1a4], R10 ;  /* 0x00006900160a7a24 */ /* 0x040fe200078e020a */
[----:B------:R-:W-:Y:S01]  /*1fe0*/  LEA.HI R8, R17, R17, RZ, 0x1 ;  /* 0x0000001111087211 */ /* 0x000fe200078f08ff */
[----:B------:R-:W-:Y:S01]  /*1ff0*/  IMAD.WIDE.U32 R22, R22, c[0x0][0x1a0], R242 ;  /* 0x0000680016167a25 */ /* 0x000fe200078e00f2 */
[----:B------:R-:W-:-:S02]  /*2000*/  @!P6 LEA.HI.X R15, R6, c[0x0][0x16c], R3, 0x1, P3 ;  /* 0x00005b00060fea11 */ /* 0x000fc400018f0c03 */
[----:B------:R-:W-:Y:S01]  /*2010*/  SHF.R.S32.HI R3, RZ, 0x1, R8 ;  /* 0x00000001ff037819 */ /* 0x000fe20000011408 */
[----:B------:R-:W-:Y:S01]  /*2020*/  IMAD.SHL.U32 R6, R2, 0x40, RZ ;  /* 0x0000004002067824 */ /* 0x000fe200078e00ff */
[----:B------:R-:W-:Y:S02]  /*2030*/  ISETP.GE.AND P3, PT, R221, UR13, PT ;  /* 0x0000000ddd007c0c */ /* 0x000fe4000bf66270 */
[----:B------:R-:W-:Y:S01]  /*2040*/  LOP3.LUT R8, R8, 0x3fffffe, RZ, 0xc0, !PT ;  /* 0x03fffffe08087812 */ /* 0x000fe200078ec0ff */
[----:B------:R-:W-:Y:S01]  /*2050*/  IMAD.SHL.U32 R12, R3, 0x40, RZ ;  /* 0x00000040030c7824 */ /* 0x000fe200078e00ff */
[C---:B------:R-:W-:Y:S02]  /*2060*/  @!P2 LEA.HI.X R19, R16.reuse, c[0x0][0x16c], R21, 0x1, P1 ;  /* 0x00005b001013aa11 */ /* 0x040fe400008f0c15 */
[----:B------:R-:W-:Y:S01]  /*2070*/  @!P4 IADD3 R7, P1, R16, UR4, RZ ;  /* 0x000000041007cc10 */ /* 0x000fe2000ff3e0ff */
[----:B------:R-:W-:Y:S01]  /*2080*/  IMAD.IADD R8, R17, 0x1, -R8 ;  /* 0x0000000111087824 */ /* 0x000fe200078e0a08 */
[----:B------:R-:W-:Y:S01]  /*2090*/  LOP3.LUT R12, R12, 0xc0, RZ, 0xc0, !PT ;  /* 0x000000c00c0c7812 */ /* 0x000fe200078ec0ff */
[----:B------:R1:W-:Y:S01]  /*20a0*/  @!P2 LDGSTS.E.BYPASS.LTC128B.128 [R223+0x2000], [R18.64] ;  /* 0x0200000012dfafae */ /* 0x0003e2000b901d58 */
[----:B------:R-:W-:Y:S01]  /*20b0*/  @!P4 IADD3.X R6, R21, UR5, R6, P1, !PT ;  /* 0x000000051506cc10 */ /* 0x000fe20008ffe406 */
[----:B------:R-:W-:Y:S01]  /*20c0*/  IMAD R219, R5, 0x8, R8 ;  /* 0x0000000805db7824 */ /* 0x000fe200078e0208 */
[----:B------:R-:W-:Y:S01]  /*20d0*/  LOP3.LUT R13, R12, 0x8, R13, 0xf8, !PT ;  /* 0x000000080c0d7812 */ /* 0x000fe200078ef80d */
[----:B------:R-:W-:Y:S01]  /*20e0*/  IMAD.U32 R8, RZ, RZ, UR8 ;  /* 0x00000008ff087e24 */ /* 0x000fe2000f8e00ff */
[----:B------:R-:W-:Y:S01]  /*20f0*/  SHF.R.U32.HI R12, RZ, 0x3, R12 ;  /* 0x00000003ff0c7819 */ /* 0x000fe2000001160c */
[----:B------:R-:W-:Y:S01]  /*2100*/  @!P3 IMAD.MOV.U32 R20, RZ, RZ, R16 ;  /* 0x000000ffff14b224 */ /* 0x000fe200078e0010 */
[----:B------:R-:W-:Y:S01]  /*2110*/  IADD3 R22, P1, R22, UR20, RZ ;  /* 0x0000001416167c10 */ /* 0x000fe2000ff3e0ff */
[----:B------:R2:W-:Y:S01]  /*2120*/  @!P6 LDGSTS.E.BYPASS.LTC128B.128 [R223+0x2800], [R14.64] ;  /* 0x028000000edfefae */ /* 0x0005e2000b901d58 */
[----:B------:R-:W-:Y:S01]  /*2130*/  LOP3.LUT R12, R13, R12, RZ, 0x3c, !PT ;  /* 0x0000000c0d0c7212 */ /* 0x000fe200078e3cff */
[----:B------:R-:W-:Y:S01]  /*2140*/  @!P3 IMAD.WIDE.U32 R20, R8, 0x60, R20 ;  /* 0x000000600814b825 */ /* 0x000fe200078e0014 */
[----:B------:R-:W-:Y:S01]  /*2150*/  IADD3.X R23, R23, UR17, R10, P1, !PT ;  /* 0x0000001117177c10 */ /* 0x000fe20008ffe40a */
[----:B------:R-:W-:Y:S01]  /*2160*/  ULDC.64 UR4, c[0x0][0x1a0] ;  /* 0x0000680000047ab9 */ /* 0x000fe20000000a00 */
[----:B------:R-:W-:Y:S01]  /*2170*/  SHF.R.S32.HI R11, RZ, 0x1, R28 ;  /* 0x00000001ff0b7819 */ /* 0x000fe2000001141c */
[----:B------:R-:W-:Y:S01]  /*2180*/  @!P3 IMAD R8, R2, 0x60, RZ ;  /* 0x000000600208b824 */ /* 0x000fe200078e02ff */
[----:B----4-:R-:W-:Y:S01]  /*2190*/  @!P3 LEA R24, P1, R20, c[0x0][0x168], 0x1 ;  /* 0x00005a001418ba11 */ /* 0x010fe200078208ff */
[----:B------:R-:W-:Y:S01]  /*21a0*/  IMAD.U32 R219, R219, 0x20, R12 ;  /* 0x00000020dbdb7824 */ /* 0x000fe200078e000c */
[----:B------:R-:W-:Y:S01]  /*21b0*/  @!P4 LEA R12, P2, R7, c[0x0][0x168], 0x1 ;  /* 0x00005a00070cca11 */ /* 0x000fe200078408ff */
[----:B------:R-:W-:Y:S01]  /*21c0*/  @!P3 IMAD.IADD R8, R21, 0x1, R8 ;  /* 0x000000011508b824 */ /* 0x000fe200078e0208 */
[----:B------:R-:W-:Y:S01]  /*21d0*/  USHF.L.U64.HI UR20, UR4, UR14, UR5 ;  /* 0x0000000e04147299 */ /* 0x000fe20008010205 */
[----:B------:R-:W-:Y:S01]  /*21e0*/  IMAD.WIDE.U32 R170, R170, c[0x0][0x1b8], R22 ;  /* 0x00006e00aaaa7a25 */ /* 0x000fe200078e0016 */
[----:B------:R-:W-:Y:S01]  /*21f0*/  @!P4 LEA.HI.X R13, R7, c[0x0][0x16c], R6, 0x1, P2 ;  /* 0x00005b00070dca11 */ /* 0x000fe200010f0c06 */
[----:B------:R-:W-:Y:S01]  /*2200*/  USHF.L.U32 UR21, UR4, 0x7, URZ ;  /* 0x0000000704157899 */ /* 0x000fe2000800063f */
[----:B------:R-:W-:Y:S01]  /*2210*/  @!P3 LEA.HI.X R25, R20, c[0x0][0x16c], R8, 0x1, P1 ;  /* 0x00005b001419ba11 */ /* 0x000fe200008f0c08 */
[----:B------:R-:W-:Y:S01]  /*2220*/  UIMAD UR5, UR20, UR23, URZ ;  /* 0x00000017140572a4 */ /* 0x000fe2000f8e023f */
[----:B------:R-:W-:Y:S01]  /*2230*/  SHF.R.S32.HI R28, RZ, 0x1f, R28 ;  /* 0x0000001fff1c7819 */ /* 0x000fe2000001141c */
[----:B------:R3:W-:Y:S01]  /*2240*/  @!P4 LDGSTS.E.BYPASS.LTC128B.128 [R223+0x3000], [R12.64] ;  /* 0x030000000cdfcfae */ /* 0x0007e2000b901d58 */
[----:B------:R-:W-:Y:S01]  /*2250*/  IMAD.IADD R173, R171, 0x1, R173 ;  /* 0x00000001abad7824 */ /* 0x000fe200078e02ad */
[----:B------:R-:W-:Y:S01]  /*2260*/  UIMAD UR5, UR15, UR21, UR5 ;  /* 0x000000150f0572a4 */ /* 0x000fe2000f8e0205 */
[----:B------:R-:W-:Y:S01]  /*2270*/  IMAD.U32 R17, RZ, RZ, UR23 ;  /* 0x00000017ff117e24 */ /* 0x000fe2000f8e00ff */
[----:B------:R4:W-:Y:S01]  /*2280*/  @!P3 LDGSTS.E.BYPASS.LTC128B.128 [R223+0x3800], [R24.64] ;  /* 0x0380000018dfbfae */ /* 0x0009e2000b901d58 */
[----:B------:R-:W-:Y:S01]  /*2290*/  IMAD.MOV.U32 R172, RZ, RZ, R170 ;  /* 0x000000ffffac7224 */ /* 0x000fe200078e00aa */
[----:B------:R-:W-:Y:S01]  /*22a0*/  LEA.HI R28, R28, R11, RZ, 0x2 ;  /* 0x0000000b1c1c7211 */ /* 0x000fe200078f10ff */
[----:B------:R-:W-:Y:S01]  /*22b0*/  IMAD.U32 R10, RZ, RZ, UR4 ;  /* 0x00000004ff0a7e24 */ /* 0x000fe2000f8e00ff */
[----:B------:R-:W0:Y:S01]  /*22c0*/  LDGDEPBAR ;  /* 0x00000000000079af */ /* 0x000e220000000000 */
[----:B------:R-:W-:Y:S01]  /*22d0*/  IMAD.WIDE.U32 R16, R17, UR21, R172 ;  /* 0x0000001511107c25 */ /* 0x000fe2000f8e00ac */
[----:B------:R-:W-:Y:S01]  /*22e0*/  LOP3.LUT R28, R28, 0xfffffffc, RZ, 0xc0, !PT ;  /* 0xfffffffc1c1c7812 */ /* 0x000fe200078ec0ff */
[----:B------:R-:W-:Y:S01]  /*22f0*/  UIMAD.WIDE.U32 UR16, UR4, 0x40, URZ ;  /* 0x00000040041078a5 */ /* 0x000fe2000f8e003f */
[----:B------:R-:W-:Y:S01]  /*2300*/  ISETP.GE.AND P6, PT, R222, UR13, PT ;  /* 0x0000000dde007c0c */ /* 0x000fe2000bfc6270 */
[----:B------:R-:W-:Y:S01]  /*2310*/  IMAD.U32 R9, RZ, RZ, UR4 ;  /* 0x00000004ff097e24 */ /* 0x000fe2000f8e00ff */
[----:B------:R-:W-:Y:S01]  /*2320*/  @!P5 LEA R10, P2, R10, R16, 0x5 ;  /* 0x000000100a0ad211 */ /* 0x000fe200078428ff */
[----:B------:R-:W-:Y:S01]  /*2330*/  IMAD.IADD R28, R11, 0x1, -R28 ;  /* 0x000000010b1c7824 */ /* 0x000fe200078e0a1c */
[----:B------:R-:W-:Y:S01]  /*2340*/  IADD3 R17, R17, UR5, RZ ;  /* 0x0000000511117c10 */ /* 0x000fe2000fffe0ff */
[----:B------:R-:W-:Y:S01]  /*2350*/  IMAD.SHL.U32 R5, R5, 0x8, RZ ;  /* 0x0000000805057824 */ /* 0x000fe200078e00ff */
[----:B------:R-:W-:Y:S01]  /*2360*/  ISETP.GE.AND P4, PT, R221, UR13, PT ;  /* 0x0000000ddd007c0c */ /* 0x000fe2000bf86270 */
[----:B------:R-:W-:Y:S01]  /*2370*/  IMAD.SHL.U32 R11, R28, 0x40, RZ ;  /* 0x000000401c0b7824 */ /* 0x000fe200078e00ff */
[----:B------:R-:W-:Y:S01]  /*2380*/  @!P5 LEA.HI.X R9, R9, R17, R164, 0x5, P2 ;  /* 0x000000110909d211 */ /* 0x000fe200010f2ca4 */
[----:B------:R-:W-:Y:S01]  /*2390*/  IMAD.SHL.U32 R6, R164, 0x40, RZ ;  /* 0x00000040a4067824 */ /* 0x000fe200078e00ff */
[----:B--2---:R-:W-:Y:S01]  /*23a0*/  @!P0 LEA R14, P3, R16, c[0x0][0x170], 0x1 ;  /* 0x00005c00100e8a11 */ /* 0x004fe200078608ff */
[----:B------:R-:W-:Y:S01]  /*23b0*/  IMAD.U32 R8, RZ, RZ, UR4 ;  /* 0x00000004ff087e24 */ /* 0x000fe2000f8e00ff */
[----:B------:R-:W-:Y:S01]  /*23c0*/  LEA R153, R152, UR10, 0x4 ;  /* 0x0000000a98997c11 */ /* 0x000fe2000f8e20ff */
[----:B------:R-:W-:Y:S01]  /*23d0*/  IMAD.SHL.U32 R219, R219, 0x2, RZ ;  /* 0x00000002dbdb7824 */ /* 0x000fe200078e00ff */
[----:B------:R-:W-:Y:S01]  /*23e0*/  @!P6 IADD3 R7, P1, R16, UR16, RZ ;  /* 0x000000101007ec10 */ /* 0x000fe2000ff3e0ff */
[----:B------:R-:W-:Y:S01]  /*23f0*/  UIADD3 UR14, UR11, 0x1, -UR12 ;  /* 0x000000010b0e7890 */ /* 0x000fe2000fffe80c */
[----:B---3--:R-:W-:Y:S01]  /*2400*/  @!P5 LEA R12, P2, R10, c[0x0][0x170], 0x1 ;  /* 0x00005c000a0cda11 */ /* 0x008fe200078408ff */
[----:B------:R-:W-:Y:S01]  /*2410*/  ULDC UR5, c[0x0][0x2e8] ;  /* 0x0000ba0000057ab9 */ /* 0x000fe20000000800 */
[----:B------:R-:W-:Y:S01]  /*2420*/  @!P6 IADD3.X R6, R17, UR17, R6, P1, !PT ;  /* 0x000000111106ec10 */ /* 0x000fe20008ffe406 */
[----:B------:R-:W-:Y:S01]  /*2430*/  ULDC UR13, c[0x0][0x2e4] ;  /* 0x0000b900000d7ab9 */ /* 0x000fe20000000800 */
[----:B------:R-:W-:-:S04]  /*2440*/  DEPBAR.LE SB0, 0x0 ;  /* 0x000080000000791a */ /* 0x000fc80000000000 */
[----:B------:R-:W-:Y:S01]  /*2450*/  BAR.SYNC.DEFER_BLOCKING 0x0 ;  /* 0x0000000000007b1d */ /* 0x000fe20000010000 */
[----:B------:R-:W-:Y:S01]  /*2460*/  @!P5 LEA.HI.X R13, R10, c[0x0][0x174], R9, 0x1, P2 ;  /* 0x00005d000a0dda11 */ /* 0x000fe200010f0c09 */
[----:B------:R-:W-:Y:S01]  /*2470*/  UIADD3 UR5, UR14, UR5, URZ ;  /* 0x000000050e057290 */ /* 0x000fe2000fffe03f */
[----:B------:R-:W-:Y:S01]  /*2480*/  LOP3.LUT R10, R11, 0xc0, RZ, 0xc0, !PT ;  /* 0x000000c00b0a7812 */ /* 0x000fe200078ec0ff */
[----:B------:R-:W-:Y:S01]  /*2490*/  UIADD3 UR13, UR11, -UR13, -UR12 ;  /* 0x8000000d0b0d7290 */ /* 0x000fe2000fffe80c */
[--C-:B------:R-:W-:Y:S01]  /*24a0*/  @!P0 LEA.HI.X R15, R16, c[0x0][0x174], R17.reuse, 0x1, P3 ;  /* 0x00005d00100f8a11 */ /* 0x100fe200018f0c11 */
[----:B------:R-:W-:Y:S01]  /*24b0*/  @!P4 IMAD.WIDE.U32 R16, R8, 0x60, R16 ;  /* 0x000000600810c825 */ /* 0x000fe200078e0010 */
[----:B------:R-:W-:Y:S02]  /*24c0*/  LOP3.LUT R5, R10, 0x8, R5, 0xf8, !PT ;  /* 0x000000080a057812 */ /* 0x000fe400078ef805 */
[----:B------:R-:W-:Y:S01]  /*24d0*/  SHF.R.U32.HI R10, RZ, 0x3, R10 ;  /* 0x00000003ff0a7819 */ /* 0x000fe2000001160a */
[----:B------:R-:W-:Y:S01]  /*24e0*/  @!P4 IMAD R8, R164, 0x60, RZ ;  /* 0x00000060a408c824 */ /* 0x000fe200078e02ff */
[----:B-1----:R-:W-:-:S02]  /*24f0*/  @!P6 LEA R18, P2, R7, c[0x0][0x170], 0x1 ;  /* 0x00005c000712ea11 */ /* 0x002fc400078408ff */
[----:B------:R-:W-:Y:S01]  /*2500*/  LOP3.LUT R149, R5, R10, RZ, 0x3c, !PT ;  /* 0x0000000a05957212 */ /* 0x000fe200078e3cff */
[----:B------:R-:W-:Y:S01]  /*2510*/  @!P4 IMAD.IADD R8, R17, 0x1, R8 ;  /* 0x000000011108c824 */ /* 0x000fe200078e0208 */
[C---:B------:R-:W-:Y:S02]  /*2520*/  @!P4 LEA R30, P1, R16.reuse, c[0x0][0x170], 0x1 ;  /* 0x00005c00101eca11 */ /* 0x040fe400078208ff */
[----:B------:R-:W-:Y:S01]  /*2530*/  @!P6 LEA.HI.X R19, R7, c[0x0][0x174], R6, 0x1, P2 ;  /* 0x00005d000713ea11 */ /* 0x000fe200010f0c06 */
[----:B------:R-:W-:Y:S01]  /*2540*/  IMAD.IADD R220, R149, 0x1, R4 ;  /* 0x0000000195dc7824 */ /* 0x000fe200078e0204 */
[----:B------:R-:W-:Y:S02]  /*2550*/  @!P4 LEA.HI.X R31, R16, c[0x0][0x174], R8, 0x1, P1 ;  /* 0x00005d00101fca11 */ /* 0x000fe400008f0c08 */
[----:B------:R-:W-:Y:S01]  /*2560*/  LOP3.LUT P1, RZ, R28, 0x2, RZ, 0xc0, !PT ;  /* 0x000000021cff7812 */ /* 0x000fe2000782c0ff */
[----:B------:R-:W-:Y:S01]  /*2570*/  IMAD.SHL.U32 R220, R220, 0x2, RZ ;  /* 0x00000002dcdc7824 */ /* 0x000fe200078e00ff */
[C---:B------:R-:W-:Y:S01]  /*2580*/  IADD3 R28, R219.reuse, 0x2000, RZ ;  /* 0x00002000db1c7810 */ /* 0x040fe20007ffe0ff */
[----:B------:R-:W-:Y:S01]  /*2590*/  @P0 STS [R223+0x4000], RZ ;  /* 0x004000ffdf000388 */ /* 0x000fe20000000800 */
[----:B------:R-:W-:-:S03]  /*25a0*/  IADD3 R217, R219, 0x2020, RZ ;  /* 0x00002020dbd97810 */ /* 0x000fc60007ffe0ff */
[----:B------:R-:W-:Y:S04]  /*25b0*/  @P0 STS [R223+0x4004], RZ ;  /* 0x004004ffdf000388 */ /* 0x000fe80000000800 */
[----:B------:R-:W-:Y:S04]  /*25c0*/  @P0 STS.64 [R223+0x4008], RZ ;  /* 0x004008ffdf000388 */ /* 0x000fe80000000a00 */
[----:B------:R-:W-:Y:S01]  /*25d0*/  @!PT LDS RZ, [RZ] ;  /* 0x00000000fffff984 */ /* 0x000fe20000000800 */
[----:B------:R-:W-:Y:S01]  /*25e0*/  @!PT LDS RZ, [RZ] ;  /* 0x00000000fffff984 */ /* 0x000fe20000000800 */
[----:B------:R-:W-:Y:S01]  /*25f0*/  @!PT LDS RZ, [RZ] ;  /* 0x00000000fffff984 */ /* 0x000fe20000000800 */
[----:B------:R1:W-:Y:S01]  /*2600*/  @!P0 LDGSTS.E.BYPASS.LTC128B.128 [R223+0x4000], [R14.64] ;  /* 0x040000000edf8fae */ /* 0x0003e2000b901d58 */
[----:B------:R-:W-:Y:S01]  /*2610*/  LOP3.LUT P0, RZ, R3, 0x2, RZ, 0xc0, !PT ;  /* 0x0000000203ff7812 */ /* 0x000fe2000780c0ff */
[----:B------:R-:W-:-:S02]  /*2620*/  IMAD.MOV.U32 R3, RZ, RZ, 0x10 ;  /* 0x00000010ff037424 */ /* 0x000fc400078e00ff */
[----:B------:R-:W-:Y:S03]  /*2630*/  @P5 STS.128 [R223+0x4800], RZ ;  /* 0x004800ffdf005388 */ /* 0x000fe60000000c00 */
[----:B------:R-:W-:Y:S01]  /*2640*/  SEL R3, R3, 0xfffffff0, !P1 ;  /* 0xfffffff003037807 */ /* 0x000fe20004800000 */
[----:B------:R-:W-:Y:S01]  /*2650*/  @!PT LDS RZ, [RZ] ;  /* 0x00000000fffff984 */ /* 0x000fe20000000800 */
[----:B------:R-:W-:Y:S01]  /*2660*/  @!PT LDS RZ, [RZ] ;  /* 0x00000000fffff984 */ /* 0x000fe20000000800 */
[----:B------:R-:W-:Y:S01]  /*2670*/  @!PT LDS RZ, [RZ] ;  /* 0x00000000fffff984 */ /* 0x000fe20000000800 */
[----:B------:R1:W-:Y:S04]  /*2680*/  @!P5 LDGSTS.E.BYPASS.LTC128B.128 [R223+0x4800], [R12.64] ;  /* 0x048000000cdfdfae */ /* 0x0003e8000b901d58 */
[----:B------:R-:W-:Y:S01]  /*2690*/  @P6 STS.128 [R223+0x5000], RZ ;  /* 0x005000ffdf006388 */ /* 0x000fe20000000c00 */
[----:B------:R-:W-:Y:S01]  /*26a0*/  IMAD R218, R3, 0x2, R220 ;  /* 0x0000000203da7824 */ /* 0x000fe200078e02dc */
[----:B------:R-:W-:-:S02]  /*26b0*/  @P0 IADD3 R217, R28, -0x20, RZ ;  /* 0xffffffe01cd90810 */ /* 0x000fc40007ffe0ff */
[----:B------:R-:W-:Y:S01]  /*26c0*/  @!PT LDS RZ, [RZ] ;  /* 0x00000000fffff984 */ /* 0x000fe20000000800 */
[----:B------:R-:W-:Y:S01]  /*26d0*/  @!PT LDS RZ, [RZ] ;  /* 0x00000000fffff984 */ /* 0x000fe20000000800 */
[----:B------:R-:W-:Y:S01]  /*26e0*/  @!PT LDS RZ, [RZ] ;  /* 0x00000000fffff984 */ /* 0x000fe20000000800 */
[----:B------:R2:W-:Y:S02]  /*26f0*/  @!P6 LDGSTS.E.BYPASS.LTC128B.128 [R223+0x5000], [R18.64] ;  /* 0x0500000012dfefae */ /* 0x0005e4000b901d58 */
[C---:B------:R-:W-:Y:S02]  /*2700*/  IADD3 R214, R217.reuse, 0x400, RZ ;  /* 0x00000400d9d67810 */ /* 0x040fe40007ffe0ff */
        /* <DEDUP_REMOVED lines=9> */
[----:B------:R-:W-:Y:S01]  /*27a0*/  LDSM.16.M88.4 R20, [R220] ;  /* 0x00000000dc14783b */ /* 0x000fe20000000200 */
[----:B------:R-:W-:-:S02]  /*27b0*/  IADD3 R209, R217, 0x1800, RZ ;  /* 0x00001800d9d17810 */ /* 0x000fc40007ffe0ff */
[----:B------:R-:W-:Y:S01]  /*27c0*/  IADD3 R208, R217, 0x1c00, RZ ;  /* 0x00001c00d9d07810 */ /* 0x000fe20007ffe0ff */
[----:B------:R-:W2:Y:S04]  /*27d0*/  LDSM.16.M88.4 R8, [R219+0x2000] ;  /* 0x00200000db08783b */ /* 0x000ea80000000200 */
[----:B----4-:R-:W-:Y:S04]  /*27e0*/  LDSM.16.M88.4 R24, [R220+0x1000] ;  /* 0x00100000dc18783b */ /* 0x010fe80000000200 */
[----:B------:R-:W3:Y:S04]  /*27f0*/  LDSM.16.M88.4 R132, [R219+0x3c00] ;  /* 0x003c0000db84783b */ /* 0x000ee80000000200 */
[----:B------:R-:W4:Y:S04]  /*2800*/  LDSM.16.M88.4 R116, [R219+0x2400] ;  /* 0x00240000db74783b */ /* 0x000f280000000200 */
[----:B------:R-:W5:Y:S04]  /*2810*/  LDSM.16.M88.4 R100, [R219+0x2800] ;  /* 0x00280000db64783b */ /* 0x000f680000000200 */
[----:B------:R-:W1:Y:S04]  /*2820*/  LDSM.16.M88.4 R84, [R219+0x2c00] ;  /* 0x002c0000db54783b */ /* 0x000e680000000200 */
[----:B------:R-:W1:Y:S04]  /*2830*/  LDSM.16.M88.4 R68, [R219+0x3000] ;  /* 0x00300000db44783b */ /* 0x000e680000000200 */
[----:B------:R-:W4:Y:S04]  /*2840*/  LDSM.16.M88.4 R52, [R219+0x3400] ;  /* 0x00340000db34783b */ /* 0x000f280000000200 */
[----:B------:R-:W4:Y:S04]  /*2850*/  LDSM.16.M88.4 R36, [R219+0x3800] ;  /* 0x00380000db24783b */ /* 0x000f280000000200 */
[----:B------:R-:W-:Y:S04]  /*2860*/  LDSM.16.M88.4 R140, [R218] ;  /* 0x00000000da8c783b */ /* 0x000fe80000000200 */
[----:B------:R-:W4:Y:S01]  /*2870*/  LDSM.16.M88.4 R144, [R217] ;  /* 0x00000000d990783b */ /* 0x000f220000000200 */
[----:B--2---:R-:W-:Y:S03]  /*2880*/  HMMA.16816.F32.BF16 R16, R20, R8, RZ ;  /* 0x000000081410723c */ /* 0x004fe600000418ff */
[----:B------:R-:W2:Y:S04]  /*2890*/  LDSM.16.M88.4 R136, [R218+0x1000] ;  /* 0x00100000da88783b */ /* 0x000ea80000000200 */
[----:B------:R-:W0:Y:S01]  /*28a0*/  LDGDEPBAR ;  /* 0x00000000000079af */ /* 0x000e220000000000 */
[-C--:B---3--:R-:W-:Y:S08]  /*28b0*/  HMMA.16816.F32.BF16 R28, R24, R132.reuse, RZ ;  /* 0x00000084181c723c */ /* 0x088ff000000418ff */
[----:B------:R-:W-:Y:S07]  /*28c0*/  HMMA.16816.F32.BF16 R32, R20, R132, RZ ;  /* 0x000000841420723c */ /* 0x000fee00000418ff */
[----:B------:R-:W-:Y:S01]  /*28d0*/  SHF.R.S32.HI R133, RZ, 0x1f, R154 ;  /* 0x0000001fff857819 */ /* 0x000fe2000001149a */
[----:B------:R-:W-:Y:S01]  /*28e0*/  IMAD.U32 R132, RZ, RZ, UR23 ;  /* 0x00000017ff847e24 */ /* 0x000fe2000f8e00ff */
[----:B-1----:R-:W-:Y:S02]  /*28f0*/  HMMA.16816.F32.BF16 R12, R24, R8, RZ ;  /* 0x00000008180c723c */ /* 0x002fe400000418ff */
[----:B------:R-:W-:Y:S01]  /*2900*/  LEA.HI R236, R133, R154, RZ, 0x2 ;  /* 0x0000009a85ec7211 */ /* 0x000fe200078f10ff */
[----:B------:R-:W-:-:S03]  /*2910*/  IMAD R152, R132, 0x80, R237 ;  /* 0x0000008084987824 */ /* 0x000fc600078e02ed */
[----:B------:R-:W-:Y:S02]  /*2920*/  SHF.R.S32.HI R236, RZ, 0x2, R236 ;  /* 0x00000002ffec7819 */ /* 0x000fe400000114ec */
[----:B------:R-:W-:Y:S03]  /*2930*/  HMMA.16816.F32.BF16 R4, R20, R10, RZ ;  /* 0x0000000a1404723c */ /* 0x000fe600000418ff */
[----:B------:R-:W-:-:S05]  /*2940*/  IMAD.IADD R153, R236, 0x1, R153 ;  /* 0x00000001ec997824 */ /* 0x000fca00078e0299 */
[C---:B----4-:R-:W-:Y:S01]  /*2950*/  HMMA.16816.F32.BF16 R124, R24.reuse, R116, RZ ;  /* 0x00000074187c723c */ /* 0x050fe200000418ff */
[C---:B------:R-:W-:Y:S02]  /*2960*/  IADD3 R232, R153.reuse, UR5, RZ ;  /* 0x0000000599e87c10 */ /* 0x040fe4000fffe0ff */
[C---:B------:R-:W-:Y:S02]  /*2970*/  IADD3 R233, R153.reuse, UR13, RZ ;  /* 0x0000000d99e97c10 */ /* 0x040fe4000fffe0ff */
[C---:B------:R-:W-:Y:S02]  /*2980*/  IADD3 R230, R153.reuse, 0x8, RZ ;  /* 0x0000000899e67810 */ /* 0x040fe40007ffe0ff */
[C---:B------:R-:W-:Y:S01]  /*2990*/  IADD3 R228, R153.reuse, 0x40, RZ ;  /* 0x0000004099e47810 */ /* 0x040fe20007ffe0ff */
[----:B------:R-:W-:Y:S01]  /*29a0*/  HMMA.16816.F32.BF16 R120, R24, R118, RZ ;  /* 0x000000761878723c */ /* 0x000fe200000418ff */
[----:B------:R-:W-:Y:S02]  /*29b0*/  IADD3 R153, R153, 0x48, RZ ;  /* 0x0000004899997810 */ /* 0x000fe40007ffe0ff */
[----:B------:R-:W-:-:S02]  /*29c0*/  IMNMX R232, R232, UR11, PT ;  /* 0x0000000be8e87c17 */ /* 0x000fc4000b800200 */
[----:B------:R-:W-:Y:S02]  /*29d0*/  IADD3 R231, R230, UR13, RZ ;  /* 0x0000000de6e77c10 */ /* 0x000fe4000fffe0ff */
[----:B------:R-:W-:Y:S01]  /*29e0*/  IADD3 R229, R228, UR13, RZ ;  /* 0x0000000de4e57c10 */ /* 0x000fe2000fffe0ff */
[C---:B-----5:R-:W-:Y:S01]  /*29f0*/  HMMA.16816.F32.BF16 R108, R24.reuse, R100, RZ ;  /* 0x00000064186c723c */ /* 0x060fe200000418ff */
[----:B------:R-:W-:Y:S02]  /*2a00*/  IADD3 R230, R230, UR5, RZ ;  /* 0x00000005e6e67c10 */ /* 0x000fe4000fffe0ff */
[----:B------:R-:W-:Y:S02]  /*2a10*/  IADD3 R228, R228, UR5, RZ ;  /* 0x00000005e4e47c10 */ /* 0x000fe4000fffe0ff */
[----:B------:R-:W-:Y:S02]  /*2a20*/  IADD3 R226, R153, UR5, RZ ;  /* 0x0000000599e27c10 */ /* 0x000fe4000fffe0ff */
[----:B------:R-:W-:Y:S01]  /*2a30*/  IMNMX R233, RZ, R233, !PT ;  /* 0x000000e9ffe97217 */ /* 0x000fe20007800200 */
[----:B------:R-:W-:Y:S01]  /*2a40*/  HMMA.16816.F32.BF16 R104, R24, R102, RZ ;  /* 0x000000661868723c */ /* 0x000fe200000418ff */
[----:B------:R-:W-:-:S02]  /*2a50*/  ISETP.GE.AND P1, PT, R152, R232, PT ;  /* 0x000000e89800720c */ /* 0x000fc40003f26270 */
[----:B------:R-:W-:Y:S02]  /*2a60*/  IADD3 R227, R153, UR13, RZ ;  /* 0x0000000d99e37c10 */ /* 0x000fe4000fffe0ff */
[----:B------:R-:W-:Y:S02]  /*2a70*/  IMNMX R230, R230, UR11, PT ;  /* 0x0000000be6e67c17 */ /* 0x000fe4000b800200 */
[----:B------:R-:W-:Y:S01]  /*2a80*/  IMNMX R228, R228, UR11, PT ;  /* 0x0000000be4e47c17 */ /* 0x000fe2000b800200 */
[----:B------:R-:W-:Y:S01]  /*2a90*/  HMMA.16816.F32.BF16 R92, R24, R84, RZ ;  /* 0x00000054185c723c */ /* 0x000fe200000418ff */
[----:B------:R-:W-:Y:S02]  /*2aa0*/  IMNMX R226, R226, UR11, PT ;  /* 0x0000000be2e27c17 */ /* 0x000fe4000b800200 */
[----:B------:R-:W-:Y:S02]  /*2ab0*/  ISETP.LT.OR P1, PT, R152, R233, P1 ;  /* 0x000000e99800720c */ /* 0x000fe40000f21670 */
[----:B------:R-:W-:-:S02]  /*2ac0*/  IMNMX R231, RZ, R231, !PT ;  /* 0x000000e7ffe77217 */ /* 0x000fc40007800200 */
[----:B------:R-:W-:Y:S01]  /*2ad0*/  IMNMX R229, RZ, R229, !PT ;  /* 0x000000e5ffe57217 */ /* 0x000fe20007800200 */
[C---:B------:R-:W-:Y:S01]  /*2ae0*/  HMMA.16816.F32.BF16 R88, R24.reuse, R86, RZ ;  /* 0x000000561858723c */ /* 0x040fe200000418ff */
[----:B------:R-:W-:Y:S02]  /*2af0*/  IMNMX R227, RZ, R227, !PT ;  /* 0x000000e3ffe37217 */ /* 0x000fe40007800200 */
[C---:B------:R-:W-:Y:S02]  /*2b00*/  ISETP.GE.AND P0, PT, R152.reuse, R230, PT ;  /* 0x000000e69800720c */ /* 0x040fe40003f06270 */
[C---:B------:R-:W-:Y:S02]  /*2b10*/  ISETP.GE.AND P4, PT, R152.reuse, R228, PT ;  /* 0x000000e49800720c */ /* 0x040fe40003f86270 */
[C---:B------:R-:W-:Y:S01]  /*2b20*/  ISETP.LT.OR P0, PT, R152.reuse, R231, P0 ;  /* 0x000000e79800720c */ /* 0x040fe20000701670 */
[----:B------:R-:W-:Y:S01]  /*2b30*/  HMMA.16816.F32.BF16 R76, R24, R68, RZ ;  /* 0x00000044184c723c */ /* 0x000fe200000418ff */
[----:B------:R-:W-:-:S07]  /*2b40*/  ISETP.LT.OR P4, PT, R152, R229, P4 ;  /* 0x000000e59800720c */ /* 0x000fce0002781670 */
        /* <DEDUP_REMOVED lines=22> */
[----:B--2---:R-:W-:Y:S07]  /*2cb0*/  HMMA.16816.F32.BF16 R12, R136, R144, R12 ;  /* 0x00000090880c723c */ /* 0x004fee000004180c */
[----:B------:R-:W-:Y:S01]  /*2cc0*/  IADD3 R144, R152, 0x1, RZ ;  /* 0x0000000198907810 */ /* 0x000fe20007ffe0ff */
[----:B------:R-:W-:Y:S03]  /*2cd0*/  HMMA.16816.F32.BF16 R4, R140, R146, R4 ;  /* 0x000000928c04723c */ /* 0x000fe60000041804 */
[----:B------:R-:W-:-:S02]  /*2ce0*/  ISETP.GE.AND P2, PT, R144, R232, PT ;  /* 0x000000e89000720c */ /* 0x000fc40003f46270 */
[C---:B------:R-:W-:Y:S02]  /*2cf0*/  ISETP.GE.AND P6, PT, R144.reuse, R230, PT ;  /* 0x000000e69000720c */ /* 0x040fe40003fc6270 */
[C---:B------:R-:W-:Y:S01]  /*2d00*/  ISETP.GE.AND P5, PT, R144.reuse, R228, PT ;  /* 0x000000e49000720c */ /* 0x040fe20003fa6270 */
[----:B------:R-:W-:Y:S01]  /*2d10*/  HMMA.16816.F32.BF16 R8, R136, R146, R8 ;  /* 0x000000928808723c */ /* 0x000fe20000041808 */
[-C--:B------:R-:W-:Y:S02]  /*2d20*/  ISETP.GE.AND P3, PT, R144, R226.reuse, PT ;  /* 0x000000e29000720c */ /* 0x080fe40003f66270 */
[----:B------:R-:W-:Y:S02]  /*2d30*/  FSEL R157, R16, -INF , !P1 ;  /* 0xff800000109d7808 */ /* 0x000fe40004800000 */
[----:B------:R-:W-:Y:S02]  /*2d40*/  ISETP.GE.AND P1, PT, R152, R226, PT ;  /* 0x000000e29800720c */ /* 0x000fe40003f26270 */
[C---:B------:R-:W-:Y:S01]  /*2d50*/  ISETP.LT.OR P2, PT, R144.reuse, R233, P2 ;  /* 0x000000e99000720c */ /* 0x040fe20001741670 */
[----:B-1----:R-:W-:Y:S01]  /*2d60*/  HMMA.16816.F32.BF16 R128, R140, R132, R128 ;  /* 0x000000848c80723c */ /* 0x002fe20000041880 */
[----:B------:R-:W-:-:S02]  /*2d70*/  ISETP.LT.OR P6, PT, R144, R231, P6 ;  /* 0x000000e79000720c */ /* 0x000fc400037c1670 */
[C---:B------:R-:W-:Y:S02]  /*2d80*/  ISETP.LT.OR P5, PT, R144.reuse, R229, P5 ;  /* 0x000000e59000720c */ /* 0x040fe40002fa1670 */
[-C--:B------:R-:W-:Y:S02]  /*2d90*/  ISETP.LT.OR P3, PT, R144, R227.reuse, P3 ;  /* 0x000000e39000720c */ /* 0x080fe40001f61670 */
[C---:B------:R-:W-:Y:S01]  /*2da0*/  IADD3 R144, R152.reuse, 0x8, RZ ;  /* 0x0000000898907810 */ /* 0x040fe20007ffe0ff */
[----:B------:R-:W-:Y:S01]  /*2db0*/  HMMA.16816.F32.BF16 R124, R136, R132, R124 ;  /* 0x00000084887c723c */ /* 0x000fe2000004187c */
[----:B------:R-:W-:Y:S02]  /*2dc0*/  ISETP.LT.OR P1, PT, R152, R227, P1 ;  /* 0x000000e39800720c */ /* 0x000fe40000f21670 */
[----:B------:R-:W-:Y:S02]  /*2dd0*/  FSEL R156, R18, -INF , !P0 ;  /* 0xff800000129c7808 */ /* 0x000fe40004000000 */
[----:B------:R-:W-:-:S02]  /*2de0*/  FSEL R147, R12, -INF , !P4 ;  /* 0xff8000000c937808 */ /* 0x000fc40006000000 */
[C---:B------:R-:W-:Y:S01]  /*2df0*/  ISETP.GE.AND P0, PT, R144.reuse, R232, PT ;  /* 0x000000e89000720c */ /* 0x040fe20003f06270 */
[-C--:B------:R-:W-:Y:S01]  /*2e00*/  HMMA.16816.F32.BF16 R120, R136, R134.reuse, R120 ;  /* 0x000000868878723c */ /* 0x080fe20000041878 */
[----:B------:R-:W-:Y:S02]  /*2e10*/  ISETP.GE.AND P4, PT, R144, R230, PT ;  /* 0x000000e69000720c */ /* 0x000fe40003f86270 */
[----:B------:R-:W-:Y:S02]  /*2e20*/  FSEL R158, R17, -INF , !P2 ;  /* 0xff800000119e7808 */ /* 0x000fe40005000000 */
[----:B------:R-:W-:Y:S02]  /*2e30*/  FSEL R145, R14, -INF , !P1 ;  /* 0xff8000000e917808 */ /* 0x000fe40004800000 */
[----:B------:R-:W-:Y:S01]  /*2e40*/  FSEL R18, R13, -INF , !P5 ;  /* 0xff8000000d127808 */ /* 0x000fe20006800000 */
[----:B------:R-:W-:Y:S01]  /*2e50*/  HMMA.16816.F32.BF16 R116, R140, R134, R116 ;  /* 0x000000868c74723c */ /* 0x000fe20000041874 */
[----:B------:R-:W-:-:S02]  /*2e60*/  FSEL R17, R15, -INF , !P3 ;  /* 0xff8000000f117808 */ /* 0x000fc40005800000 */
[----:B------:R-:W1:Y:S01]  /*2e70*/  LDSM.16.M88.4 R12, [R217+0x800] ;  /* 0x00080000d90c783b */ /* 0x000e620000000200 */
[C---:B------:R-:W-:Y:S02]  /*2e80*/  ISETP.LT.OR P0, PT, R144.reuse, R233, P0 ;  /* 0x000000e99000720c */ /* 0x040fe40000701670 */
[----:B------:R-:W-:Y:S02]  /*2e90*/  ISETP.LT.OR P4, PT, R144, R231, P4 ;  /* 0x000000e79000720c */ /* 0x000fe40002781670 */
[----:B------:R-:W-:Y:S02]  /*2ea0*/  FSEL R133, R19, -INF , !P6 ;  /* 0xff80000013857808 */ /* 0x000fe40007000000 */
[C---:B------:R-:W-:Y:S02]  /*2eb0*/  IADD3 R19, R152.reuse, 0x9, RZ ;  /* 0x0000000998137810 */ /* 0x040fe40007ffe0ff */
[----:B------:R-:W-:Y:S02]  /*2ec0*/  IADD3 R16, R152, 0x10, RZ ;  /* 0x0000001098107810 */ /* 0x000fe40007ffe0ff */
        /* <DEDUP_REMOVED lines=14> */
[----:B------:R-:W-:Y:S01]  /*2fb0*/  IADD3 R4, R152, 0x11, RZ ;  /* 0x0000001198047810 */ /* 0x000fe20007ffe0ff */
[-C--:B-1----:R-:W-:Y:S01]  /*2fc0*/  HMMA.16816.F32.BF16 R112, R140, R12.reuse, R112 ;  /* 0x0000000c8c70723c */ /* 0x082fe20000041870 */
[----:B------:R-:W-:Y:S02]  /*2fd0*/  FSEL R153, R8, -INF , !P1 ;  /* 0xff80000008997808 */ /* 0x000fe40004800000 */
[----:B------:R-:W-:Y:S02]  /*2fe0*/  FSEL R155, R10, -INF , !P2 ;  /* 0xff8000000a9b7808 */ /* 0x000fe40005000000 */
[----:B------:R-:W-:Y:S02]  /*2ff0*/  FSEL R134, R7, -INF , !P6 ;  /* 0xff80000007867808 */ /* 0x000fe40007000000 */
[----:B------:R-:W-:Y:S01]  /*3000*/  FSEL R207, R9, -INF , !P3 ;  /* 0xff80000009cf7808 */ /* 0x000fe20005800000 */
[----:B------:R-:W-:Y:S01]  /*3010*/  HMMA.16816.F32.BF16 R108, R136, R12, R108 ;  /* 0x0000000c886c723c */ /* 0x000fe2000004186c */
[----:B------:R-:W-:-:S02]  /*3020*/  FSEL R163, R11, -INF , !P0 ;  /* 0xff8000000ba37808 */ /* 0x000fc40004000000 */
[----:B------:R-:W-:Y:S02]  /*3030*/  FSEL R128, R128, -INF , !P4 ;  /* 0xff80000080807808 */ /* 0x000fe40006000000 */
[C---:B------:R-:W-:Y:S02]  /*3040*/  ISETP.GE.AND P1, PT, R16.reuse, R230, PT ;  /* 0x000000e61000720c */ /* 0x040fe40003f26270 */
[----:B------:R-:W-:Y:S01]  /*3050*/  ISETP.GE.AND P2, PT, R16, R228, PT ;  /* 0x000000e41000720c */ /* 0x000fe20003f46270 */
[----:B------:R-:W-:Y:S01]  /*3060*/  HMMA.16816.F32.BF16 R104, R136, R14, R104 ;  /* 0x0000000e8868723c */ /* 0x000fe20000041868 */
[C---:B------:R-:W-:Y:S02]  /*3070*/  ISETP.GE.AND P3, PT, R4.reuse, R232, PT ;  /* 0x000000e80400720c */ /* 0x040fe40003f66270 */
[C---:B------:R-:W-:Y:S02]  /*3080*/  ISETP.GE.AND P0, PT, R4.reuse, R230, PT ;  /* 0x000000e60400720c */ /* 0x040fe40003f06270 */
[----:B------:R-:W-:-:S02]  /*3090*/  ISETP.GE.AND P6, PT, R4, R228, PT ;  /* 0x000000e40400720c */ /* 0x000fc40003fc6270 */
[----:B------:R-:W-:Y:S01]  /*30a0*/  ISETP.GE.AND P4, PT, R4, R226, PT ;  /* 0x000000e20400720c */ /* 0x000fe20003f86270 */
[----:B------:R-:W-:Y:S01]  /*30b0*/  HMMA.16816.F32.BF16 R100, R140, R14, R100 ;  /* 0x0000000e8c64723c */ /* 0x000fe20000041864 */
[C---:B------:R-:W-:Y:S02]  /*30c0*/  ISETP.LT.OR P1, PT, R16.reuse, R231, P1 ;  /* 0x000000e71000720c */ /* 0x040fe40000f21670 */
[----:B------:R-:W-:Y:S02]  /*30d0*/  ISETP.LT.OR P2, PT, R16, R229, P2 ;  /* 0x000000e51000720c */ /* 0x000fe40001741670 */
[C---:B------:R-:W-:Y:S02]  /*30e0*/  ISETP.LT.OR P3, PT, R4.reuse, R233, P3 ;  /* 0x000000e90400720c */ /* 0x040fe40001f61670 */
[C---:B------:R-:W-:Y:S02]  /*30f0*/  ISETP.LT.OR P0, PT, R4.reuse, R231, P0 ;  /* 0x000000e70400720c */ /* 0x040fe40000701670 */
[----:B------:R-:W-:-:S02]  /*3100*/  ISETP.LT.OR P6, PT, R4, R229, P6 ;  /* 0x000000e50400720c */ /* 0x000fc400037c1670 */
[----:B------:R-:W-:Y:S02]  /*3110*/  ISETP.LT.OR P4, PT, R4, R227, P4 ;  /* 0x000000e30400720c */ /* 0x000fe40002781670 */
[----:B------:R-:W-:Y:S02]  /*3120*/  ISETP.GE.AND P5, PT, R19, R232, PT ;  /* 0x000000e81300720c */ /* 0x000fe40003fa6270 */
[----:B------:R-:W-:Y:S02]  /*3130*/  IADD3 R4, R152, 0x18, RZ ;  /* 0x0000001898047810 */ /* 0x000fe40007ffe0ff */
[----:B------:R-:W-:Y:S02]  /*3140*/  FSEL R129, R129, -INF , !P3 ;  /* 0xff80000081817808 */ /* 0x000fe40005800000 */
[----:B------:R-:W-:Y:S02]  /*3150*/  FSEL R130, R130, -INF , !P1 ;  /* 0xff80000082827808 */ /* 0x000fe40004800000 */
[----:B------:R-:W-:-:S02]  /*3160*/  FSEL R131, R131, -INF , !P0 ;  /* 0xff80000083837808 */ /* 0x000fc40004000000 */
[----:B------:R-:W-:Y:S02]  /*3170*/  FSEL R215, R124, -INF , !P2 ;  /* 0xff8000007cd77808 */ /* 0x000fe40005000000 */
[----:B------:R-:W-:Y:S02]  /*3180*/  ISETP.LT.OR P5, PT, R19, R233, P5 ;  /* 0x000000e91300720c */ /* 0x000fe40002fa1670 */
[C---:B------:R-:W-:Y:S02]  /*3190*/  ISETP.GE.AND P1, PT, R4.reuse, R232, PT ;  /* 0x000000e80400720c */ /* 0x040fe40003f26270 */
[C---:B------:R-:W-:Y:S02]  /*31a0*/  ISETP.GE.AND P3, PT, R4.reuse, R230, PT ;  /* 0x000000e60400720c */ /* 0x040fe40003f66270 */
[C---:B------:R-:W-:Y:S02]  /*31b0*/  ISETP.GE.AND P0, PT, R4.reuse, R228, PT ;  /* 0x000000e40400720c */ /* 0x040fe40003f06270 */
[----:B------:R-:W-:-:S02]  /*31c0*/  ISETP.GE.AND P2, PT, R4, R226, PT ;  /* 0x000000e20400720c */ /* 0x000fc40003f46270 */
[----:B------:R-:W-:Y:S02]  /*31d0*/  FSEL R160, R5, -INF , !P5 ;  /* 0xff80000005a07808 */ /* 0x000fe40006800000 */
[C---:B------:R-:W-:Y:S02]  /*31e0*/  ISETP.LT.OR P1, PT, R4.reuse, R233, P1 ;  /* 0x000000e90400720c */ /* 0x040fe40000f21670 */
[C---:B------:R-:W-:Y:S02]  /*31f0*/  ISETP.LT.OR P3, PT, R4.reuse, R231, P3 ;  /* 0x000000e70400720c */ /* 0x040fe40001f61670 */
[C---:B------:R-:W-:Y:S02]  /*3200*/  ISETP.LT.OR P0, PT, R4.reuse, R229, P0 ;  /* 0x000000e50400720c */ /* 0x040fe40000701670 */
[----:B------:R-:W-:Y:S02]  /*3210*/  ISETP.LT.OR P2, PT, R4, R227, P2 ;  /* 0x000000e30400720c */ /* 0x000fe40001741670 */
[----:B------:R-:W1:Y:S01]  /*3220*/  LDSM.16.M88.4 R4, [R217+0xc00] ;  /* 0x000c0000d904783b */ /* 0x000e620000000200 */
[----:B------:R-:W-:-:S02]  /*3230*/  ISETP.GE.AND P5, PT, R16, R226, PT ;  /* 0x000000e21000720c */ /* 0x000fc40003fa6270 */
[----:B------:R-:W-:Y:S02]  /*3240*/  IADD3 R9, R152, 0x19, RZ ;  /* 0x0000001998097810 */ /* 0x000fe40007ffe0ff */
[----:B------:R-:W-:Y:S02]  /*3250*/  ISETP.LT.OR P5, PT, R16, R227, P5 ;  /* 0x000000e31000720c */ /* 0x000fe40002fa1670 */
[----:B------:R-:W-:Y:S02]  /*3260*/  IADD3 R8, R152, 0x20, RZ ;  /* 0x0000002098087810 */ /* 0x000fe40007ffe0ff */
[----:B------:R-:W-:Y:S02]  /*3270*/  FSEL R151, R126, -INF , !P5 ;  /* 0xff8000007e977808 */ /* 0x000fe40006800000 */
[----:B------:R-:W-:Y:S02]  /*3280*/  ISETP.GE.AND P5, PT, R9, R228, PT ;  /* 0x000000e40900720c */ /* 0x000fe40003fa6270 */
[----:B------:R-:W-:-:S02]  /*3290*/  FSEL R144, R125, -INF , !P6 ;  /* 0xff8000007d907808 */ /* 0x000fc40007000000 */
        /* <DEDUP_REMOVED lines=11> */
[----:B------:R-:W-:-:S02]  /*3350*/  ISETP.GE.AND P1, PT, R8, R230, PT ;  /* 0x000000e60800720c */ /* 0x000fc40003f26270 */
[C---:B------:R-:W-:Y:S01]  /*3360*/  ISETP.GE.AND P3, PT, R8.reuse, R228, PT ;  /* 0x000000e40800720c */ /* 0x040fe20003f66270 */
[-C--:B-1----:R-:W-:Y:S01]  /*3370*/  HMMA.16816.F32.BF16 R96, R140, R4.reuse, R96 ;  /* 0x000000048c60723c */ /* 0x082fe20000041860 */
[C---:B------:R-:W-:Y:S02]  /*3380*/  ISETP.GE.AND P5, PT, R8.reuse, R226, PT ;  /* 0x000000e20800720c */ /* 0x040fe40003fa6270 */
[C---:B------:R-:W-:Y:S02]  /*3390*/  ISETP.LT.OR P6, PT, R9.reuse, R233, P6 ;  /* 0x000000e90900720c */ /* 0x040fe400037c1670 */
[C---:B------:R-:W-:Y:S02]  /*33a0*/  ISETP.LT.OR P4, PT, R9.reuse, R231, P4 ;  /* 0x000000e70900720c */ /* 0x040fe40002781670 */
[----:B------:R-:W-:Y:S01]  /*33b0*/  ISETP.LT.OR P0, PT, R9, R227, P0 ;  /* 0x000000e30900720c */ /* 0x000fe20000701670 */
        /* <DEDUP_REMOVED lines=8> */
[----:B------:R-:W-:-:S02]  /*3440*/  FSEL R250, R117, -INF , !P6 ;  /* 0xff80000075fa7808 */ /* 0x000fc40007000000 */
[----:B------:R-:W-:Y:S01]  /*3450*/  FSEL R248, R119, -INF , !P4 ;  /* 0xff80000077f87808 */ /* 0x000fe20006000000 */
[----:B------:R-:W-:Y:S01]  /*3460*/  HMMA.16816.F32.BF16 R84, R140, R6, R84 ;  /* 0x000000068c54723c */ /* 0x000fe20000041854 */
        /* <DEDUP_REMOVED lines=9> */
[C---:B------:R-:W-:Y:S02]  /*3500*/  IADD3 R8, R152.reuse, 0x28, RZ ;  /* 0x0000002898087810 */ /* 0x040fe40007ffe0ff */
        /* <DEDUP_REMOVED lines=9> */
[----:B------:R-:W-:Y:S02]  /*35a0*/  FSEL R183, R110, -INF , !P5 ;  /* 0xff8000006eb77808 */ /* 0x000fe40006800000 */
[----:B------:R-:W-:Y:S02]  /*35b0*/  ISETP.GE.AND P5, PT, R5, R228, PT ;  /* 0x000000e40500720c */ /* 0x000fe40003fa6270 */
[C---:B------:R-:W-:Y:S02]  /*35c0*/  ISETP.LT.OR P1, PT, R8.reuse, R233, P1 ;  /* 0x000000e90800720c */ /* 0x040fe40000f21670 */
[----:B------:R-:W-:-:S02]  /*35d0*/  ISETP.LT.OR P4, PT, R8, R231, P4 ;  /* 0x000000e70800720c */ /* 0x000fc40002781670 */
[C---:B------:R-:W-:Y:S02]  /*35e0*/  ISETP.LT.OR P0, PT, R8.reuse, R229, P0 ;  /* 0x000000e50800720c */ /* 0x040fe40000701670 */
[----:B------:R-:W-:Y:S02]  /*35f0*/  ISETP.LT.OR P3, PT, R8, R227, P3 ;  /* 0x000000e30800720c */ /* 0x000fe40001f61670 */
[----:B------:R-:W1:Y:S01]  /*3600*/  LDSM.16.M88.4 R8, [R217+0x1000] ;  /* 0x00100000d908783b */ /* 0x000e620000000200 */
[----:B------:R-:W-:Y:S02]  /*3610*/  ISETP.LT.OR P5, PT, R5, R229, P5 ;  /* 0x000000e50500720c */ /* 0x000fe40002fa1670 */
        /* <DEDUP_REMOVED lines=8> */
[----:B------:R-:W-:-:S02]  /*36a0*/  ISETP.GE.AND P6, PT, R5, R232, PT ;  /* 0x000000e80500720c */ /* 0x000fc40003fc6270 */
[C---:B------:R-:W-:Y:S02]  /*36b0*/  ISETP.GE.AND P2, PT, R5.reuse, R230, PT ;  /* 0x000000e60500720c */ /* 0x040fe40003f46270 */
[----:B------:R-:W-:Y:S02]  /*36c0*/  ISETP.GE.AND P0, PT, R5, R226, PT ;  /* 0x000000e20500720c */ /* 0x000fe40003f06270 */
[C---:B------:R-:W-:Y:S02]  /*36d0*/  ISETP.GE.AND P3, PT, R4.reuse, R232, PT ;  /* 0x000000e80400720c */ /* 0x040fe40003f66270 */
[C---:B------:R-:W-:Y:S02]  /*36e0*/  ISETP.GE.AND P1, PT, R4.reuse, R230, PT ;  /* 0x000000e60400720c */ /* 0x040fe40003f26270 */
[C---:B------:R-:W-:Y:S02]  /*36f0*/  ISETP.GE.AND P4, PT, R4.reuse, R228, PT ;  /* 0x000000e40400720c */ /* 0x040fe40003f86270 */
[----:B------:R-:W-:-:S02]  /*3700*/  ISETP.GE.AND P5, PT, R4, R226, PT ;  /* 0x000000e20400720c */ /* 0x000fc40003fa6270 */
[C---:B------:R-:W-:Y:S02]  /*3710*/  ISETP.LT.OR P6, PT, R5.reuse, R233, P6 ;  /* 0x000000e90500720c */ /* 0x040fe400037c1670 */
[C---:B------:R-:W-:Y:S02]  /*3720*/  ISETP.LT.OR P2, PT, R5.reuse, R231, P2 ;  /* 0x000000e70500720c */ /* 0x040fe40001741670 */
[----:B------:R-:W-:Y:S02]  /*3730*/  ISETP.LT.OR P0, PT, R5, R227, P0 ;  /* 0x000000e30500720c */ /* 0x000fe40000701670 */
[C---:B------:R-:W-:Y:S01]  /*3740*/  ISETP.LT.OR P3, PT, R4.reuse, R233, P3 ;  /* 0x000000e90400720c */ /* 0x040fe20001f61670 */
[----:B-1----:R-:W-:Y:S01]  /*3750*/  HMMA.16816.F32.BF16 R80, R140, R8, R80 ;  /* 0x000000088c50723c */ /* 0x002fe20000041850 */
[C---:B------:R-:W-:Y:S02]  /*3760*/  ISETP.LT.OR P1, PT, R4.reuse, R231, P1 ;  /* 0x000000e70400720c */ /* 0x040fe40000f21670 */
[----:B------:R-:W-:-:S02]  /*3770*/  ISETP.LT.OR P4, PT, R4, R229, P4 ;  /* 0x000000e50400720c */ /* 0x000fc40002781670 */
[----:B------:R-:W-:Y:S02]  /*3780*/  ISETP.LT.OR P5, PT, R4, R227, P5 ;  /* 0x000000e30400720c */ /* 0x000fe40002fa1670 */
        /* <DEDUP_REMOVED lines=13> */
[C---:B------:R-:W-:Y:S02]  /*3860*/  ISETP.LT.OR P0, PT, R4.reuse, R231, P0 ;  /* 0x000000e70400720c */ /* 0x040fe40000701670 */
[----:B------:R-:W-:-:S02]  /*3870*/  ISETP.LT.OR P6, PT, R4, R229, P6 ;  /* 0x000000e50400720c */ /* 0x000fc400037c1670 */
[----:B------:R-:W-:Y:S02]  /*3880*/  ISETP.LT.OR P3, PT, R4, R227, P3 ;  /* 0x000000e30400720c */ /* 0x000fe40001f61670 */
[----:B------:R-:W-:Y:S02]  /*3890*/  IADD3 R4, R152, 0x38, RZ ;  /* 0x0000003898047810 */ /* 0x000fe40007ffe0ff */
        /* <DEDUP_REMOVED lines=12> */
[----:B------:R-:W1:Y:S01]  /*3960*/  LDSM.16.M88.4 R4, [R217+0x1400] ;  /* 0x00140000d904783b */ /* 0x000e620000000200 */
        /* <DEDUP_REMOVED lines=19> */
[C---:B------:R-:W-:Y:S01]  /*3aa0*/  ISETP.LT.OR P6, PT, R9.reuse, R233, P6 ;  /* 0x000000e90900720c */ /* 0x040fe200037c1670 */
[----:B-1----:R-:W-:Y:S01]  /*3ab0*/  HMMA.16816.F32.BF16 R64, R140, R4, R64 ;  /* 0x000000048c40723c */ /* 0x002fe20000041840 */
[C---:B------:R-:W-:Y:S02]  /*3ac0*/  ISETP.LT.OR P3, PT, R9.reuse, R231, P3 ;  /* 0x000000e70900720c */ /* 0x040fe40001f61670 */
[----:B------:R-:W-:-:S02]  /*3ad0*/  ISETP.LT.OR P0, PT, R9, R227, P0 ;  /* 0x000000e30900720c */ /* 0x000fc40000701670 */
[C---:B------:R-:W-:Y:S02]  /*3ae0*/  ISETP.LT.OR P4, PT, R8.reuse, R233, P4 ;  /* 0x000000e90800720c */ /* 0x040fe40002781670 */
[C---:B------:R-:W-:Y:S01]  /*3af0*/  ISETP.LT.OR P1, PT, R8.reuse, R231, P1 ;  /* 0x000000e70800720c */ /* 0x040fe20000f21670 */
[C---:B------:R-:W-:Y:S01]  /*3b00*/  HMMA.16816.F32.BF16 R60, R136.reuse, R4, R60 ;  /* 0x00000004883c723c */ /* 0x040fe2000004183c */
[C---:B------:R-:W-:Y:S02]  /*3b10*/  ISETP.LT.OR P2, PT, R8.reuse, R229, P2 ;  /* 0x000000e50800720c */ /* 0x040fe40001741670 */
[----:B------:R-:W-:Y:S02]  /*3b20*/  ISETP.LT.OR P5, PT, R8, R227, P5 ;  /* 0x000000e30800720c */ /* 0x000fe40002fa1670 */
[----:B------:R-:W-:Y:S02]  /*3b30*/  IADD3 R8, R152, 0x41, RZ ;  /* 0x0000004198087810 */ /* 0x000fe40007ffe0ff */
[----:B------:R-:W-:Y:S01]  /*3b40*/  FSEL R191, R91, -INF , !P0 ;  /* 0xff8000005bbf7808 */ /* 0x000fe20004000000 */
[----:B------:R-:W-:Y:S01]  /*3b50*/  HMMA.16816.F32.BF16 R56, R136, R6, R56 ;  /* 0x000000068838723c */ /* 0x000fe20000041838 */
[----:B------:R-:W-:-:S02]  /*3b60*/  FSEL R102, R85, -INF , !P6 ;  /* 0xff80000055667808 */ /* 0x000fc40007000000 */
[----:B------:R-:W-:Y:S02]  /*3b70*/  FSEL R106, R87, -INF , !P3 ;  /* 0xff800000576a7808 */ /* 0x000fe40005800000 */
[----:B------:R-:W-:Y:S02]  /*3b80*/  FSEL R80, R80, -INF , !P4 ;  /* 0xff80000050507808 */ /* 0x000fe40006000000 */
[C---:B------:R-:W-:Y:S01]  /*3b90*/  ISETP.GE.AND P3, PT, R8.reuse, R232, PT ;  /* 0x000000e80800720c */ /* 0x040fe20003f66270 */
[----:B------:R-:W-:Y:S01]  /*3ba0*/  HMMA.16816.F32.BF16 R52, R140, R6, R52 ;  /* 0x000000068c34723c */ /* 0x000fe20000041834 */
        /* <DEDUP_REMOVED lines=18> */
[----:B------:R-:W-:Y:S02]  /*3cd0*/  ISETP.GE.AND P4, PT, R5, R228, PT ;  /* 0x000000e40500720c */ /* 0x000fe40003f86270 */
[C---:B------:R-:W-:Y:S02]  /*3ce0*/  ISETP.LT.OR P3, PT, R8.reuse, R233, P3 ;  /* 0x000000e90800720c */ /* 0x040fe40001f61670 */
[----:B------:R-:W-:-:S02]  /*3cf0*/  ISETP.LT.OR P0, PT, R8, R231, P0 ;  /* 0x000000e70800720c */ /* 0x000fc40000701670 */
[C---:B------:R-:W-:Y:S02]  /*3d00*/  ISETP.LT.OR P1, PT, R8.reuse, R229, P1 ;  /* 0x000000e50800720c */ /* 0x040fe40000f21670 */
[----:B------:R-:W-:Y:S02]  /*3d10*/  ISETP.LT.OR P2, PT, R8, R227, P2 ;  /* 0x000000e30800720c */ /* 0x000fe40001741670 */
[----:B------:R-:W-:Y:S01]  /*3d20*/  ISETP.LT.OR P4, PT, R5, R229, P4 ;  /* 0x000000e50500720c */ /* 0x000fe20002781670 */
[----:B------:R-:W1:Y:S01]  /*3d30*/  LDSM.16.M88.4 R8, [R217+0x1800] ;  /* 0x00180000d908783b */ /* 0x000e620000000200 */
        /* <DEDUP_REMOVED lines=18> */
[C---:B------:R-:W-:Y:S02]  /*3e60*/  ISETP.LT.OR P2, PT, R4.reuse, R233, P2 ;  /* 0x000000e90400720c */ /* 0x040fe40001741670 */
[C---:B------:R-:W-:Y:S01]  /*3e70*/  ISETP.LT.OR P3, PT, R4.reuse, R231, P3 ;  /* 0x000000e70400720c */ /* 0x040fe20001f61670 */
[----:B-1----:R-:W-:Y:S01]  /*3e80*/  HMMA.16816.F32.BF16 R48, R140, R8, R48 ;  /* 0x000000088c30723c */ /* 0x002fe20000041830 */
[----:B------:R-:W-:-:S02]  /*3e90*/  ISETP.LT.OR P0, PT, R4, R229, P0 ;  /* 0x000000e50400720c */ /* 0x000fc40000701670 */
[----:B------:R-:W-:Y:S02]  /*3ea0*/  ISETP.LT.OR P4, PT, R4, R227, P4 ;  /* 0x000000e30400720c */ /* 0x000fe40002781670 */
[----:B------:R-:W1:Y:S01]  /*3eb0*/  LDSM.16.M88.4 R4, [R217+0x1c00] ;  /* 0x001c0000d904783b */ /* 0x000e620000000200 */
[----:B------:R-:W-:Y:S01]  /*3ec0*/  IADD3 R12, R152, 0x51, RZ ;  /* 0x00000051980c7810 */ /* 0x000fe20007ffe0ff */
[----:B------:R-:W-:-:S04]  /*3ed0*/  DEPBAR.LE SB0, 0x0 ;  /* 0x000080000000791a */ /* 0x000fc80000000000 */
[----:B------:R-:W-:Y:S01]  /*3ee0*/  FSEL R165, R75, -INF , !P1 ;  /* 0xff8000004ba57808 */ /* 0x000fe20004800000 */
[C---:B------:R-:W-:Y:S01]  /*3ef0*/  HMMA.16816.F32.BF16 R44, R136.reuse, R8, R44 ;  /* 0x00000008882c723c */ /* 0x040fe2000004182c */
[----:B------:R-:W-:Y:S02]  /*3f00*/  FSEL R175, R69, -INF , !P6 ;  /* 0xff80000045af7808 */ /* 0x000fe40007000000 */
[----:B------:R-:W-:Y:S02]  /*3f10*/  FSEL R176, R71, -INF , !P5 ;  /* 0xff80000047b07808 */ /* 0x000fe40006800000 */
[----:B------:R-:W-:Y:S02]  /*3f20*/  FSEL R64, R64, -INF , !P2 ;  /* 0xff80000040407808 */ /* 0x000fe40005000000 */
[C---:B------:R-:W-:Y:S01]  /*3f30*/  ISETP.GE.AND P5, PT, R12.reuse, R232, PT ;  /* 0x000000e80c00720c */ /* 0x040fe20003fa6270 */
[----:B------:R-:W-:Y:S01]  /*3f40*/  HMMA.16816.F32.BF16 R40, R136, R10, R40 ;  /* 0x0000000a8828723c */ /* 0x000fe20000041828 */
[----:B------:R-:W-:-:S02]  /*3f50*/  ISETP.GE.AND P1, PT, R12, R230, PT ;  /* 0x000000e60c00720c */ /* 0x000fc40003f26270 */
[C---:B------:R-:W-:Y:S02]  /*3f60*/  ISETP.GE.AND P6, PT, R12.reuse, R228, PT ;  /* 0x000000e40c00720c */ /* 0x040fe40003fc6270 */
[C---:B------:R-:W-:Y:S02]  /*3f70*/  ISETP.GE.AND P2, PT, R12.reuse, R226, PT ;  /* 0x000000e20c00720c */ /* 0x040fe40003f46270 */
[C---:B------:R-:W-:Y:S01]  /*3f80*/  ISETP.LT.OR P5, PT, R12.reuse, R233, P5 ;  /* 0x000000e90c00720c */ /* 0x040fe20002fa1670 */
[----:B------:R-:W-:Y:S01]  /*3f90*/  HMMA.16816.F32.BF16 R36, R140, R10, R36 ;  /* 0x0000000a8c24723c */ /* 0x000fe20000041824 */
[C---:B------:R-:W-:Y:S02]  /*3fa0*/  ISETP.LT.OR P1, PT, R12.reuse, R231, P1 ;  /* 0x000000e70c00720c */ /* 0x040fe40000f21670 */
[C---:B------:R-:W-:Y:S02]  /*3fb0*/  ISETP.LT.OR P6, PT, R12.reuse, R229, P6 ;  /* 0x000000e50c00720c */ /* 0x040fe400037c1670 */
[----:B------:R-:W-:-:S02]  /*3fc0*/  ISETP.LT.OR P2, PT, R12, R227, P2 ;  /* 0x000000e30c00720c */ /* 0x000fc40001741670 */
[----:B------:R-:W-:Y:S02]  /*3fd0*/  IADD3 R12, R152, 0x58, RZ ;  /* 0x00000058980c7810 */ /* 0x000fe40007ffe0ff */
[----:B------:R-:W-:Y:S02]  /*3fe0*/  FSEL R65, R65, -INF , !P5 ;  /* 0xff80000041417808 */ /* 0x000fe40006800000 */
[----:B------:R-:W-:Y:S02]  /*3ff0*/  FSEL R66, R66, -INF , !P3 ;  /* 0xff80000042427808 */ /* 0x000fe40005800000 */
[----:B------:R-:W-:Y:S02]  /*4000*/  FSEL R67, R67, -INF , !P1 ;  /* 0xff80000043437808 */ /* 0x000fe40004800000 */
[----:B------:R-:W-:Y:S02]  /*4010*/  FSEL R69, R60, -INF , !P0 ;  /* 0xff8000003c457808 */ /* 0x000fe40004000000 */
[----:B------:R-:W-:Y:S01]  /*4020*/  IADD3 R9, R152, 0x59, RZ ;  /* 0x0000005998097810 */ /* 0x000fe20007ffe0ff */
[----:B-1----:R-:W-:Y:S01]  /*4030*/  HMMA.16816.F32.BF16 R32, R140, R4, R32 ;  /* 0x000000048c20723c */ /* 0x002fe20000041820 */
[----:B------:R-:W-:-:S02]  /*4040*/  ISETP.GE.AND P5, PT, R12, R232, PT ;  /* 0x000000e80c00720c */ /* 0x000fc40003fa6270 */
[C---:B------:R-:W-:Y:S02]  /*4050*/  ISETP.GE.AND P3, PT, R12.reuse, R230, PT ;  /* 0x000000e60c00720c */ /* 0x040fe40003f66270 */
[C---:B------:R-:W-:Y:S02]  /*4060*/  ISETP.GE.AND P1, PT, R12.reuse, R228, PT ;  /* 0x000000e40c00720c */ /* 0x040fe40003f26270 */
[----:B------:R-:W-:Y:S01]  /*4070*/  ISETP.GE.AND P0, PT, R12, R226, PT ;  /* 0x000000e20c00720c */ /* 0x000fe20003f06270 */
[----:B------:R-:W-:Y:S01]  /*4080*/  HMMA.16816.F32.BF16 R20, R140, R6, R20 ;  /* 0x000000068c14723c */ /* 0x000fe20000041814 */
[----:B------:R-:W-:Y:S02]  /*4090*/  FSEL R74, R61, -INF , !P6 ;  /* 0xff8000003d4a7808 */ /* 0x000fe40007000000 */
[----:B------:R-:W-:Y:S02]  /*40a0*/  FSEL R76, R62, -INF , !P4 ;  /* 0xff8000003e4c7808 */ /* 0x000fe40006000000 */
[----:B------:R-:W-:-:S02]  /*40b0*/  ISETP.GE.AND P4, PT, R9, R232, PT ;  /* 0x000000e80900720c */ /* 0x000fc40003f86270 */
[C---:B------:R-:W-:Y:S02]  /*40c0*/  ISETP.GE.AND P6, PT, R9.reuse, R228, PT ;  /* 0x000000e40900720c */ /* 0x040fe40003fc6270 */
[C---:B------:R-:W-:Y:S02]  /*40d0*/  ISETP.LT.OR P5, PT, R12.reuse, R233, P5 ;  /* 0x000000e90c00720c */ /* 0x040fe40002fa1670 */
[C---:B------:R-:W-:Y:S02]  /*40e0*/  ISETP.LT.OR P3, PT, R12.reuse, R231, P3 ;  /* 0x000000e70c00720c */ /* 0x040fe40001f61670 */
[C---:B------:R-:W-:Y:S02]  /*40f0*/  ISETP.LT.OR P1, PT, R12.reuse, R229, P1 ;  /* 0x000000e50c00720c */ /* 0x040fe40000f21670 */
[----:B------:R-:W-:Y:S02]  /*4100*/  ISETP.LT.OR P0, PT, R12, R227, P0 ;  /* 0x000000e30c00720c */ /* 0x000fe40000701670 */
[----:B------:R-:W-:Y:S01]  /*4110*/  HMMA.16816.F32.BF16 R12, R136, R4, R28 ;  /* 0x00000004880c723c */ /* 0x000fe2000004181c */
[----:B------:R-:W-:-:S02]  /*4120*/  ISETP.LT.OR P4, PT, R9, R233, P4 ;  /* 0x000000e90900720c */ /* 0x000fc40002781670 */
[----:B------:R-:W-:Y:S02]  /*4130*/  ISETP.LT.OR P6, PT, R9, R229, P6 ;  /* 0x000000e50900720c */ /* 0x000fe400037c1670 */
[C---:B------:R-:W-:Y:S02]  /*4140*/  IADD3 R8, R152.reuse, 0x60, RZ ;  /* 0x0000006098087810 */ /* 0x040fe40007ffe0ff */
[----:B------:R-:W-:Y:S01]  /*4150*/  IADD3 R5, R152, 0x61, RZ ;  /* 0x0000006198057810 */ /* 0x000fe20007ffe0ff */
[----:B------:R-:W-:Y:S01]  /*4160*/  HMMA.16816.F32.BF16 R136, R136, R6, R24 ;  /* 0x000000068888723c */ /* 0x000fe20000041818 */
[----:B------:R-:W-:Y:S02]  /*4170*/  FSEL R77, R63, -INF , !P2 ;  /* 0xff8000003f4d7808 */ /* 0x000fe40005000000 */
        /* <DEDUP_REMOVED lines=10> */
[C---:B------:R-:W-:Y:S02]  /*4220*/  ISETP.GE.AND P3, PT, R8.reuse, R228, PT ;  /* 0x000000e40800720c */ /* 0x040fe40003f66270 */
[----:B------:R-:W-:Y:S02]  /*4230*/  ISETP.GE.AND P6, PT, R8, R226, PT ;  /* 0x000000e20800720c */ /* 0x000fe40003fc6270 */
[----:B------:R-:W-:Y:S02]  /*4240*/  ISETP.GE.AND P4, PT, R5, R232, PT ;  /* 0x000000e80500720c */ /* 0x000fe40003f86270 */
[----:B------:R-:W-:-:S02]  /*4250*/  ISETP.LT.OR P2, PT, R9, R231, P2 ;  /* 0x000000e70900720c */ /* 0x000fc40001741670 */
[----:B------:R-:W-:Y:S02]  /*4260*/  ISETP.LT.OR P1, PT, R9, R227, P1 ;  /* 0x000000e30900720c */ /* 0x000fe40000f21670 */
[C---:B------:R-:W-:Y:S02]  /*4270*/  ISETP.LT.OR P0, PT, R8.reuse, R233, P0 ;  /* 0x000000e90800720c */ /* 0x040fe40000701670 */
[C---:B------:R-:W-:Y:S02]  /*4280*/  ISETP.LT.OR P5, PT, R8.reuse, R231, P5 ;  /* 0x000000e70800720c */ /* 0x040fe40002fa1670 */
[C---:B------:R-:W-:Y:S02]  /*4290*/  ISETP.LT.OR P3, PT, R8.reuse, R229, P3 ;  /* 0x000000e50800720c */ /* 0x040fe40001f61670 */
[----:B------:R-:W-:Y:S02]  /*42a0*/  ISETP.LT.OR P6, PT, R8, R227, P6 ;  /* 0x000000e30800720c */ /* 0x000fe400037c1670 */
[----:B------:R-:W-:-:S02]  /*42b0*/  ISETP.LT.OR P4, PT, R5, R233, P4 ;  /* 0x000000e90500720c */ /* 0x000fc40002781670 */
[----:B------:R-:W-:Y:S02]  /*42c0*/  IADD3 R4, R152, 0x70, RZ ;  /* 0x0000007098047810 */ /* 0x000fe40007ffe0ff */
[----:B------:R-:W-:Y:S02]  /*42d0*/  FSEL R112, R59, -INF , !P1 ;  /* 0xff8000003b707808 */ /* 0x000fe40004800000 */
[----:B------:R-:W-:Y:S02]  /*42e0*/  FSEL R68, R55, -INF , !P2 ;  /* 0xff80000037447808 */ /* 0x000fe40005000000 */
[----:B------:R-:W-:Y:S02]  /*42f0*/  FSEL R29, R48, -INF , !P0 ;  /* 0xff800000301d7808 */ /* 0x000fe40004000000 */
[----:B------:R-:W-:Y:S02]  /*4300*/  FSEL R30, R50, -INF , !P5 ;  /* 0xff800000321e7808 */ /* 0x000fe40006800000 */
[----:B------:R-:W-:-:S02]  /*4310*/  FSEL R31, R44, -INF , !P3 ;  /* 0xff8000002c1f7808 */ /* 0x000fc40005800000 */
[----:B------:R-:W-:Y:S02]  /*4320*/  FSEL R28, R46, -INF , !P6 ;  /* 0xff8000002e1c7808 */ /* 0x000fe40007000000 */
[----:B------:R-:W-:Y:S01]  /*4330*/  FSEL R61, R49, -INF , !P4 ;  /* 0xff800000313d7808 */ /* 0x000fe20006000000 */
[----:B------:R-:W-:Y:S01]  /*4340*/  BAR.SYNC.DEFER_BLOCKING 0x0 ;  /* 0x0000000000007b1d */ /* 0x000fe20000010000 */
        /* <DEDUP_REMOVED lines=24> */
[C---:B------:R-:W-:Y:S02]  /*44d0*/  ISETP.GE.AND P5, PT, R4.reuse, R228, PT ;  /* 0x000000e40400720c */ /* 0x040fe40003fa6270 */
[----:B------:R-:W-:Y:S02]  /*44e0*/  ISETP.GE.AND P3, PT, R4, R226, PT ;  /* 0x000000e20400720c */ /* 0x000fe40003f66270 */
[C---:B------:R-:W-:Y:S02]  /*44f0*/  ISETP.GE.AND P6, PT, R5.reuse, R230, PT ;  /* 0x000000e60500720c */ /* 0x040fe40003fc6270 */
[----:B------:R-:W-:-:S02]  /*4500*/  ISETP.GE.AND P4, PT, R5, R228, PT ;  /* 0x000000e40500720c */ /* 0x000fc40003f86270 */
[C---:B------:R-:W-:Y:S02]  /*4510*/  ISETP.LT.OR P1, PT, R4.reuse, R233, P1 ;  /* 0x000000e90400720c */ /* 0x040fe40000f21670 */
[C---:B------:R-:W-:Y:S02]  /*4520*/  ISETP.LT.OR P0, PT, R4.reuse, R231, P0 ;  /* 0x000000e70400720c */ /* 0x040fe40000701670 */
[C---:B------:R-:W-:Y:S02]  /*4530*/  ISETP.LT.OR P5, PT, R4.reuse, R229, P5 ;  /* 0x000000e50400720c */ /* 0x040fe40002fa1670 */
[----:B------:R-:W-:Y:S02]  /*4540*/  ISETP.LT.OR P3, PT, R4, R227, P3 ;  /* 0x000000e30400720c */ /* 0x000fe40001f61670 */
[C---:B------:R-:W-:Y:S02]  /*4550*/  ISETP.LT.OR P6, PT, R5.reuse, R231, P6 ;  /* 0x000000e70500720c */ /* 0x040fe400037c1670 */
[----:B------:R-:W-:-:S02]  /*4560*/  ISETP.LT.OR P4, PT, R5, R229, P4 ;  /* 0x000000e50500720c */ /* 0x000fc40002781670 */
        /* <DEDUP_REMOVED lines=13> */
[C---:B------:R-:W-:Y:S02]  /*4640*/  IADD3 R4, R152.reuse, 0x78, RZ ;  /* 0x0000007898047810 */ /* 0x040fe40007ffe0ff */
[----:B------:R-:W-:Y:S02]  /*4650*/  IADD3 R152, R152, 0x79, RZ ;  /* 0x0000007998987810 */ /* 0x000fe40007ffe0ff */
[----:B------:R-:W-:Y:S02]  /*4660*/  FSEL R72, R45, -INF , !P2 ;  /* 0xff8000002d487808 */ /* 0x000fe40005000000 */
[----:B------:R-:W-:Y:S02]  /*4670*/  ISETP.GE.AND P2, PT, R5, R232, PT ;  /* 0x000000e80500720c */ /* 0x000fe40003f46270 */
[----:B------:R-:W-:-:S02]  /*4680*/  FSEL R174, R38, -INF , !P0 ;  /* 0xff80000026ae7808 */ /* 0x000fc40004000000 */
[C---:B------:R-:W-:Y:S02]  /*4690*/  ISETP.GE.AND P0, PT, R152.reuse, R228, PT ;  /* 0x000000e49800720c */ /* 0x040fe40003f06270 */
[----:B------:R-:W-:Y:S02]  /*46a0*/  ISETP.LT.OR P2, PT, R5, R233, P2 ;  /* 0x000000e90500720c */ /* 0x000fe40001741670 */
[----:B------:R-:W-:Y:S02]  /*46b0*/  ISETP.LT.OR P0, PT, R152, R229, P0 ;  /* 0x000000e59800720c */ /* 0x000fe40000701670 */
[----:B------:R-:W-:Y:S02]  /*46c0*/  FSEL R79, R33, -INF , !P2 ;  /* 0xff800000214f7808 */ /* 0x000fe40005000000 */
[----:B------:R-:W-:Y:S02]  /*46d0*/  ISETP.GE.AND P2, PT, R5, R226, PT ;  /* 0x000000e20500720c */ /* 0x000fe40003f46270 */
[----:B------:R-:W-:-:S02]  /*46e0*/  FSEL R114, R137, -INF , !P0 ;  /* 0xff80000089727808 */ /* 0x000fc40004000000 */
[C---:B------:R-:W-:Y:S02]  /*46f0*/  ISETP.GE.AND P0, PT, R152.reuse, R226, PT ;  /* 0x000000e29800720c */ /* 0x040fe40003f06270 */
[-C--:B------:R-:W-:Y:S02]  /*4700*/  ISETP.LT.OR P2, PT, R5, R227.reuse, P2 ;  /* 0x000000e30500720c */ /* 0x080fe40001741670 */
[----:B------:R-:W-:Y:S02]  /*4710*/  ISETP.LT.OR P0, PT, R152, R227, P0 ;  /* 0x000000e39800720c */ /* 0x000fe40000701670 */
[----:B------:R-:W-:Y:S02]  /*4720*/  FSEL R89, R15, -INF , !P2 ;  /* 0xff8000000f597808 */ /* 0x000fe40005000000 */
[----:B------:R-:W-:Y:S02]  /*4730*/  FSEL R167, R36, -INF , !P1 ;  /* 0xff80000024a77808 */ /* 0x000fe40004800000 */
[----:B------:R-:W-:-:S02]  /*4740*/  ISETP.GE.AND P2, PT, R4, R228, PT ;  /* 0x000000e40400720c */ /* 0x000fc40003f46270 */
[C---:B------:R-:W-:Y:S02]  /*4750*/  ISETP.GE.AND P1, PT, R4.reuse, R226, PT ;  /* 0x000000e20400720c */ /* 0x040fe40003f26270 */
[----:B------:R-:W-:Y:S02]  /*4760*/  FSEL R111, R139, -INF , !P0 ;  /* 0xff8000008b6f7808 */ /* 0x000fe40004000000 */
[----:B------:R-:W-:Y:S02]  /*4770*/  PLOP3.LUT P0, PT, PT, PT, UP0, 0x80, 0x0 ;  /* 0x000000000000781c */ /* 0x000fe40003f0f008 */
[C---:B------:R-:W-:Y:S02]  /*4780*/  ISETP.LT.OR P2, PT, R4.reuse, R229, P2 ;  /* 0x000000e50400720c */ /* 0x040fe40001741670 */
[----:B------:R-:W-:Y:S02]  /*4790*/  ISETP.LT.OR P1, PT, R4, R227, P1 ;  /* 0x000000e30400720c */ /* 0x000fe40000f21670 */
[----:B------:R-:W-:-:S02]  /*47a0*/  FSEL R124, R41, -INF , !P5 ;  /* 0xff800000297c7808 */ /* 0x000fc40006800000 */
[----:B------:R-:W-:Y:S02]  /*47b0*/  FSEL R104, R43, -INF , !P4 ;  /* 0xff8000002b687808 */ /* 0x000fe40006000000 */
[----:B------:R-:W-:Y:S02]  /*47c0*/  FSEL R113, R136, -INF , !P2 ;  /* 0xff80000088717808 */ /* 0x000fe40005000000 */
[----:B------:R-:W-:Y:S02]  /*47d0*/  FSEL R103, R138, -INF , !P1 ;  /* 0xff8000008a677808 */ /* 0x000fe40004800000 */
[-C--:B------:R-:W-:Y:S02]  /*47e0*/  ISETP.GE.AND P5, PT, R4, R232.reuse, PT ;  /* 0x000000e80400720c */ /* 0x080fe40003fa6270 */
[----:B------:R-:W-:Y:S02]  /*47f0*/  ISETP.GE.AND P4, PT, R152, R232, PT ;  /* 0x000000e89800720c */ /* 0x000fe40003f86270 */
[----:B------:R-:W-:-:S02]  /*4800*/  ISETP.GE.AND P2, PT, R4, R230, PT ;  /* 0x000000e60400720c */ /* 0x000fc40003f46270 */
[----:B------:R-:W-:Y:S02]  /*4810*/  ISETP.GE.AND P1, PT, R152, R230, PT ;  /* 0x000000e69800720c */ /* 0x000fe40003f26270 */
[C---:B------:R-:W-:Y:S02]  /*4820*/  ISETP.LT.OR P5, PT, R4.reuse, R233, P5 ;  /* 0x000000e90400720c */ /* 0x040fe40002fa1670 */
[----:B------:R-:W-:Y:S01]  /*4830*/  ISETP.LT.OR P2, PT, R4, R231, P2 ;  /* 0x000000e70400720c */ /* 0x000fe20001741670 */
[----:B------:R-:W-:Y:S01]  /*4840*/  IMAD.IADD R4, R149, 0x1, R150 ;  /* 0x0000000195047824 */ /* 0x000fe200078e0296 */
        /* <DEDUP_REMOVED lines=9> */
[----:B------:R-:W-:-:S04]  /*48e0*/  UIADD3 UR10, UR28, -0x2, URZ ;  /* 0xfffffffe1c0a7890 */ /* 0x000fc8000fffe03f */
[----:B------:R-:W-:Y:S02]  /*48f0*/  USHF.R.S32.HI UR5, URZ, 0x1f, UR10 ;  /* 0x0000001f3f057899 */ /* 0x000fe4000801140a */
[----:B------:R-:W-:Y:S01]  /*4900*/  UIMAD UR9, UR9, UR10, URZ ;  /* 0x0000000a090972a4 */ /* 0x000fe2000f8e023f */
[----:B------:R-:W-:-:S03]  /*4910*/  IMAD.U32 R5, RZ, RZ, UR10 ;  /* 0x0000000aff057e24 */ /* 0x000fc6000f8e00ff */
[----:B------:R-:W-:Y:S01]  /*4920*/  UIMAD UR5, UR5, UR7, UR9 ;  /* 0x00000007050572a4 */ /* 0x000fe2000f8e0209 */
[----:B------:R-:W-:Y:S01]  /*4930*/  IMAD.WIDE.U32 R10, R5, UR7, R238 ;  /* 0x00000007050a7c25 */ /* 0x000fe2000f8e00ee */
[----:B------:R-:W-:-:S03]  /*4940*/  USHF.L.U32 UR7, UR8, 0x6, URZ ;  /* 0x0000000608077899 */ /* 0x000fc6000800063f */
[----:B------:R-:W-:Y:S01]  /*4950*/  IMAD.U32 R5, RZ, RZ, UR8 ;  /* 0x00000008ff057e24 */ /* 0x000fe2000f8e00ff */
[----:B------:R-:W-:Y:S02]  /*4960*/  IADD3 R6, R11, UR5, RZ ;  /* 0x000000050b067c10 */ /* 0x000fe4000fffe0ff */
[C---:B------:R-:W-:Y:S02]  /*4970*/  LEA R8, P1, R10.reuse, c[0x0][0x168], 0x1 ;  /* 0x00005a000a087a11 */ /* 0x040fe400078208ff */
[----:B------:R-:W-:Y:S02]  /*4980*/  SHF.L.U64.HI R5, R5, 0x6, R2 ;  /* 0x0000000605057819 */ /* 0x000fe40000010202 */
[----:B------:R-:W-:Y:S02]  /*4990*/  LEA.HI.X R9, R10, c[0x0][0x16c], R6, 0x1, P1 ;  /* 0x00005b000a097a11 */ /* 0x000fe400008f0c06 */
[----:B------:R-:W-:-:S03]  /*49a0*/  IADD3 R12, P1, R8, UR7, RZ ;  /* 0x00000007080c7c10 */ /* 0x000fc6000ff3e0ff */
[----:B------:R-:W-:Y:S01]  /*49b0*/  @!PT LDS RZ, [RZ] ;  /* 0x00000000fffff984 */ /* 0x000fe20000000800 */
[----:B------:R-:W-:Y:S01]  /*49c0*/  @!PT LDS RZ, [RZ] ;  /* 0x00000000fffff984 */ /* 0x000fe20000000800 */
[----:B------:R-:W-:Y:S01]  /*49d0*/  @!PT LDS RZ, [RZ] ;  /* 0x00000000fffff984 */ /* 0x000fe20000000800 */
[----:B------:R1:W-:Y:S02]  /*49e0*/  LDGSTS.E.BYPASS.LTC128B.128 [R223+0x2000], [R8.64] ;  /* 0x0200000008df7fae */ /* 0x0003e4000b901d58 */
[----:B------:R-:W-:Y:S01]  /*49f0*/  IMAD.X R13, R5, 0x1, R9, P1 ;  /* 0x00000001050d7824 */ /* 0x000fe200008e0609 */
[----:B------:R-:W-:-:S04]  /*4a00*/  IADD3 R10, P1, R12, UR7, RZ ;  /* 0x000000070c0a7c10 */ /* 0x000fc8000ff3e0ff */
[----:B------:R1:W-:Y:S01]  /*4a10*/  LDGSTS.E.BYPASS.LTC128B.128 [R223+0x2800], [R12.64] ;  /* 0x028000000cdf7fae */ /* 0x0003e2000b901d58 */
[----:B------:R-:W-:Y:S01]  /*4a20*/  IMAD.X R11, R13, 0x1, R5, P1 ;  /* 0x000000010d0b7824 */ /* 0x000fe200008e0605 */
[----:B------:R-:W-:-:S04]  /*4a30*/  IADD3 R6, P1, R10, UR7, RZ ;  /* 0x000000070a067c10 */ /* 0x000fc8000ff3e0ff */
[----:B------:R1:W-:Y:S01]  /*4a40*/  LDGSTS.E.BYPASS.LTC128B.128 [R223+0x3000], [R10.64] ;  /* 0x030000000adf7fae */ /* 0x0003e2000b901d58 */
[----:B------:R-:W-:-:S05]  /*4a50*/  IMAD.X R7, R11, 0x1, R5, P1 ;  /* 0x000000010b077824 */ /* 0x000fca00008e0605 */
[----:B------:R1:W-:Y:S04]  /*4a60*/  LDGSTS.E.BYPASS.LTC128B.128 [R223+0x3800], [R6.64] ;  /* 0x0380000006df7fae */ /* 0x0003e8000b901d58 */
[----:B------:R-:W0:Y:S02]  /*4a70*/  LDGDEPBAR ;  /* 0x00000000000079af */ /* 0x000e240000000000 */
.L_x_742:
[----:B------:R-:W-:Y:S01]  /*4a80*/  FMNMX.FTZ R2, R147, R18, !PT ;  /* 0x0000001293027209 */ /* 0x000fe20007810000 */
[----:B------:R-:W-:Y:S01]  /*4a90*/  USHF.L.U32 UR29, UR23, 0x2, URZ ;  /* 0x00000002171d7899 */ /* 0x000fe2000800063f */
[----:B------:R-:W-:Y:S01]  /*4aa0*/  LOP3.LUT R19, R0, UR26, RZ, 0x3c, !PT ;  /* 0x0000001a00137c12 */ /* 0x000fe2000f8e3cff */
[----:B------:R-:W-:Y:S01]  /*4ab0*/  IMAD.WIDE.U32 R246, R168, -0x2daee0ad, RZ ;  /* 0xd2511f53a8f67825 */ /* 0x000fe200078e00ff */
[----:B------:R-:W-:Y:S01]  /*4ac0*/  FMNMX.FTZ R2, R153, R2, !PT ;  /* 0x0000000299027209 */ /* 0x000fe20007810000 */
[----:B------:R-:W-:Y:S01]  /*4ad0*/  UIADD3 UR15, UR27, -0x4498517b, URZ ;  /* 0xbb67ae851b0f7890 */ /* 0x000fe2000fffe03f */
[----:B------:R-:W-:Y:S01]  /*4ae0*/  IADD3 R16, R169, 0x4, RZ ;  /* 0x00000004a9107810 */ /* 0x000fe20007ffe0ff */
[----:B------:R-:W-:Y:S01]  /*4af0*/  UIADD3 UR16, UR26, -0x61c88647, URZ ;  /* 0x9e3779b91a107890 */ /* 0x000fe2000fffe03f */
[----:B------:R-:W-:Y:S01]  /*4b00*/  FMNMX.FTZ R2, R207, R2, !PT ;  /* 0x00000002cf027209 */ /* 0x000fe20007810000 */
[----:B------:R-:W-:Y:S01]  /*4b10*/  UIADD3 UR14, UR26, 0x3c6ef372, URZ ;  /* 0x3c6ef3721a0e7890 */ /* 0x000fe2000fffe03f */
[----:B------:R-:W-:Y:S01]  /*4b20*/  IMAD.MOV.U32 R51, RZ, RZ, R166 ;  /* 0x000000ffff337224 */ /* 0x000fe200078e00a6 */
[----:B------:R-:W-:Y:S01]  /*4b30*/  UIADD3 UR13, UR27, 0x76cf5d0a, URZ ;  /* 0x76cf5d0a1b0d7890 */ /* 0x000fe2000fffe03f */
[----:B------:R-:W-:Y:S01]  /*4b40*/  FMNMX.FTZ R5, R215, R2, !PT ;  /* 0x00000002d7057209 */ /* 0x000fe20007810000 */
[----:B------:R-:W-:Y:S01]  /*4b50*/  IMAD.WIDE.U32 R202, R16, -0x326172a9, RZ ;  /* 0xcd9e8d5710ca7825 */ /* 0x000fe200078e00ff */
[----:B------:R-:W-:Y:S01]  /*4b60*/  FMNMX.FTZ R2, R145, R17, !PT ;  /* 0x0000001191027209 */ /* 0x000fe20007810000 */
[----:B------:R-:W-:Y:S01]  /*4b70*/  UIADD3 UR11, UR27, 0x32370b8f, URZ ;  /* 0x32370b8f1b0b7890 */ /* 0x000fe2000fffe03f */
[----:B-1----:R-:W-:Y:S01]  /*4b80*/  FMNMX.FTZ R6, R144, R5, !PT ;  /* 0x0000000590067209 */ /* 0x002fe20007810000 */
[----:B------:R-:W-:Y:S01]  /*4b90*/  UIADD3 UR12, UR26, -0x255992d5, URZ ;  /* 0xdaa66d2b1a0c7890 */ /* 0x000fe2000fffe03f */
        /* <DEDUP_REMOVED lines=13> */
[----:B------:R-:W-:Y:S01]  /*4c70*/  IMAD.MOV.U32 R53, RZ, RZ, R162 ;  /* 0x000000ffff357224 */ /* 0x000fe200078e00a2 */
[----:B------:R-:W-:Y:S01]  /*4c80*/  FMNMX.FTZ R6, R193, R6, !PT ;  /* 0x00000006c1067209 */ /* 0x000fe20007810000 */
[----:B------:R-:W-:Y:S01]  /*4c90*/  IMAD R48, R148, 0x10000, R148 ;  /* 0x0001000094307824 */ /* 0x000fe200078e0294 */
[----:B------:R-:W-:Y:S01]  /*4ca0*/  FMNMX.FTZ R2, R161, R2, !PT ;  /* 0x00000002a1027209 */ /* 0x000fe20007810000 */
[----:B------:R-:W-:Y:S01]  /*4cb0*/  IMAD.SHL.U32 R216, R4, 0x2, RZ ;  /* 0x0000000204d87824 */ /* 0x000fe200078e00ff */
[----:B------:R-:W-:Y:S01]  /*4cc0*/  FMNMX.FTZ R6, R197, R6, !PT ;  /* 0x00000006c5067209 */ /* 0x000fe20007810000 */
[----:B------:R-:W-:Y:S01]  /*4cd0*/  STL.64 [R1+0x68], R218 ;  /* 0x000068da01007387 */ /* 0x000fe20000100a00 */
[----:B------:R-:W-:Y:S01]  /*4ce0*/  FMNMX.FTZ R2, R251, R2, !PT ;  /* 0x00000002fb027209 */ /* 0x000fe20007810000 */
[----:B------:R-:W-:Y:S01]  /*4cf0*/  UIADD3 UR5, UR29, 0x1, URZ ;  /* 0x000000011d057890 */ /* 0x000fe2000fffe03f */
[----:B------:R-:W-:Y:S01]  /*4d00*/  FMNMX.FTZ R6, R205, R6, !PT ;  /* 0x00000006cd067209 */ /* 0x000fe20007810000 */
[----:B------:R-:W-:Y:S01]  /*4d10*/  STL.64 [R1+0x60], R212 ;  /* 0x000060d401007387 */ /* 0x000fe20000100a00 */
        /* <DEDUP_REMOVED lines=13> */
[----:B------:R-:W-:Y:S02]  /*4df0*/  FMNMX.FTZ R5, R86, R5, !PT ;  /* 0x0000000556057209 */ /* 0x000fe40007810000 */
[----:B------:R-:W-:Y:S02]  /*4e00*/  FMNMX.FTZ R2, R123, R2, !PT ;  /* 0x000000027b027209 */ /* 0x000fe40007810000 */
[----:B------:R-:W-:Y:S02]  /*4e10*/  FMNMX.FTZ R6, R94, R5, !PT ;  /* 0x000000055e067209 */ /* 0x000fe40007810000 */
[----:B------:R-:W-:-:S02]  /*4e20*/  FMNMX.FTZ R2, R127, R2, !PT ;  /* 0x000000027f027209 */ /* 0x000fc40007810000 */
[----:B------:R-:W-:Y:S02]  /*4e30*/  FMNMX.FTZ R6, R101, R6, !PT ;  /* 0x0000000665067209 */ /* 0x000fe40007810000 */
[----:B------:R-:W-:Y:S02]  /*4e40*/  LOP3.LUT R200, R203, R19, RZ, 0x3c, !PT ;  /* 0x00000013cbc87212 */ /* 0x000fe400078e3cff */
[----:B------:R-:W-:-:S03]  /*4e50*/  FMNMX.FTZ R6, R117, R6, !PT ;  /* 0x0000000675067209 */ /* 0x000fc60007810000 */
[----:B------:R-:W-:Y:S01]  /*4e60*/  IMAD.WIDE.U32 R200, R200, -0x2daee0ad, RZ ;  /* 0xd2511f53c8c87825 */ /* 0x000fe200078e00ff */
[----:B------:R-:W-:-:S04]  /*4e70*/  FMNMX.FTZ R5, R69, R6, !PT ;  /* 0x0000000645057209 */ /* 0x000fc80007810000 */
[----:B------:R-:W-:Y:S02]  /*4e80*/  FMNMX.FTZ R5, R74, R5, !PT ;  /* 0x000000054a057209 */ /* 0x000fe40007810000 */
[----:B------:R-:W-:Y:S02]  /*4e90*/  LOP3.LUT R198, R201, UR15, R246, 0x96, !PT ;  /* 0x0000000fc9c67c12 */ /* 0x000fe4000f8e96f6 */
        /* <DEDUP_REMOVED lines=12> */
[----:B------:R-:W-:Y:S01]  /*4f60*/  IMAD.U32 R5, RZ, RZ, UR29 ;  /* 0x0000001dff057e24 */ /* 0x000fe2000f8e00ff */
        /* <DEDUP_REMOVED lines=12> */
[----:B------:R-:W-:Y:S01]  /*5030*/  LOP3.LUT R0, R199, UR14, R34, 0x96, !PT ;  /* 0x0000000ec7007c12 */ /* 0x000fe2000f8e9622 */
[----:B------:R-:W-:Y:S01]  /*5040*/  IMAD.WIDE.U32 R14, R2, -0x2daee0ad, RZ ;  /* 0xd2511f53020e7825 */ /* 0x000fe200078e00ff */
[----:B------:R-:W-:Y:S02]  /*5050*/  FMNMX.FTZ R5, R25, R6, !PT ;  /* 0x0000000619057209 */ /* 0x000fe40007810000 */
[----:B------:R-:W-:Y:S01]  /*5060*/  FMNMX.FTZ R8, R114, R7, !PT ;  /* 0x0000000772087209 */ /* 0x000fe20007810000 */
[----:B------:R-:W-:Y:S01]  /*5070*/  IMAD.WIDE.U32 R12, R0, -0x2daee0ad, RZ ;  /* 0xd2511f53000c7825 */ /* 0x000fe200078e00ff */
[----:B------:R-:W-:Y:S02]  /*5080*/  LOP3.LUT R2, R15, UR13, R200, 0x96, !PT ;  /* 0x0000000d0f027c12 */ /* 0x000fe4000f8e96c8 */
[----:B------:R-:W-:Y:S01]  /*5090*/  FMNMX.FTZ R5, R104, R5, !PT ;  /* 0x0000000568057209 */ /* 0x000fe20007810000 */
[----:B------:R-:W1:Y:S01]  /*50a0*/  SHFL.BFLY PT, R11, R8, 0x2, 0x1f ;  /* 0x0c401f00080b7f89 */ /* 0x000e6200000e0000 */
[----:B------:R-:W-:Y:S01]  /*50b0*/  LOP3.LUT R0, R13, UR11, R14, 0x96, !PT ;  /* 0x0000000b0d007c12 */ /* 0x000fe2000f8e960e */
        /* <DEDUP_REMOVED lines=8> */
[----:B------:R-:W-:-:S04]  /*5140*/  FMNMX.FTZ R0, R111, R6, !PT ;  /* 0x000000066f007209 */ /* 0x000fc80007810000 */
[----:B------:R-:W-:Y:S01]  /*5150*/  LOP3.LUT R6, R21, UR9, R12, 0x96, !PT ;  /* 0x0000000915067c12 */ /* 0x000fe2000f8e960c */
[----:B------:R-:W2:Y:S01]  /*5160*/  SHFL.BFLY PT, R13, R0, 0x2, 0x1f ;  /* 0x0c401f00000d7f89 */ /* 0x000ea200000e0000 */
[----:B-1----:R-:W-:Y:S01]  /*5170*/  FMNMX.FTZ R11, R8, R11, !PT ;  /* 0x0000000b080b7209 */ /* 0x002fe20007810000 */
[----:B------:R-:W-:-:S04]  /*5180*/  IMAD.WIDE.U32 R8, R2, -0x2daee0ad, RZ ;  /* 0xd2511f5302087825 */ /* 0x000fc800078e00ff */
[----:B------:R-:W1:Y:S01]  /*5190*/  SHFL.BFLY PT, R2, R11, 0x1, 0x1f ;  /* 0x0c201f000b027f89 */ /* 0x000e6200000e0000 */
[----:B------:R-:W-:Y:S01]  /*51a0*/  LOP3.LUT R5, R9, UR7, R20, 0x96, !PT ;  /* 0x0000000709057c12 */ /* 0x000fe2000f8e9614 */
[----:B------:R-:W-:-:S04]  /*51b0*/  IMAD.WIDE.U32 R20, R6, -0x326172a9, RZ ;  /* 0xcd9e8d5706147825 */ /* 0x000fc800078e00ff */
[----:B------:R-:W-:Y:S01]  /*51c0*/  IMAD.WIDE.U32 R6, R5, -0x326172a9, RZ ;  /* 0xcd9e8d5705067825 */ /* 0x000fe200078e00ff */
[----:B------:R-:W-:-:S04]  /*51d0*/  LOP3.LUT R5, R21, UR8, R14, 0x96, !PT ;  /* 0x0000000815057c12 */ /* 0x000fc8000f8e960e */
[----:B------:R-:W-:Y:S01]  /*51e0*/  LOP3.LUT R9, R7, UR17, R20, 0x96, !PT ;  /* 0x0000001107097c12 */ /* 0x000fe2000f8e9614 */
[----:B------:R-:W-:Y:S01]  /*51f0*/  IMAD.WIDE.U32 R20, R5, -0x2daee0ad, RZ ;  /* 0xd2511f5305147825 */ /* 0x000fe200078e00ff */
[----:B------:R-:W-:Y:S02]  /*5200*/  LOP3.LUT R12, R6, 0xffff, RZ, 0xc0, !PT ;  /* 0x0000ffff060c7812 */ /* 0x000fe400078ec0ff */
[----:B--2---:R-:W-:Y:S02]  /*5210*/  FMNMX.FTZ R13, R0, R13, !PT ;  /* 0x0000000d000d7209 */ /* 0x004fe40007810000 */
[--C-:B------:R-:W-:Y:S02]  /*5220*/  SHF.R.U32.HI R5, RZ, 0x10, R6.reuse ;  /* 0x00000010ff057819 */ /* 0x100fe40000011606 */
[----:B------:R-:W-:Y:S01]  /*5230*/  LOP3.LUT R7, R6, 0xff, RZ, 0xc0, !PT ;  /* 0x000000ff06077812 */ /* 0x000fe200078ec0ff */
[----:B------:R-:W2:Y:S01]  /*5240*/  SHFL.BFLY PT, R0, R13, 0x1, 0x1f ;  /* 0x0c201f000d007f89 */ /* 0x000ea200000e0000 */
[----:B------:R-:W-:-:S02]  /*5250*/  SHF.R.U32.HI R10, RZ, 0x18, R6 ;  /* 0x00000018ff0a7819 */ /* 0x000fc40000011606 */
[----:B------:R-:W-:Y:S02]  /*5260*/  SHF.R.U32.HI R12, RZ, 0x8, R12 ;  /* 0x00000008ff0c7819 */ /* 0x000fe4000001160c */
[----:B-1----:R-:W-:Y:S02]  /*5270*/  FMNMX.FTZ R2, R11, R2, !PT ;  /* 0x000000020b027209 */ /* 0x002fe40007810000 */
[----:B------:R-:W-:Y:S02]  /*5280*/  FMNMX.FTZ R11, R157, R158, !PT ;  /* 0x0000009e9d0b7209 */ /* 0x000fe40007810000 */
[----:B------:R-:W-:Y:S01]  /*5290*/  LOP3.LUT R6, R21, UR18, R8, 0x96, !PT ;  /* 0x0000001215067c12 */ /* 0x000fe2000f8e9608 */
[----:B------:R-:W-:Y:S01]  /*52a0*/  FMUL.FTZ R166, R2, c[0x0][0x23c] ;  /* 0x00008f0002a67a20 */ /* 0x000fe20000410000 */
[----:B------:R-:W-:Y:S02]  /*52b0*/  FMNMX.FTZ R11, R132, R11, !PT ;  /* 0x0000000b840b7209 */ /* 0x000fe40007810000 */
[----:B------:R-:W-:-:S02]  /*52c0*/  LOP3.LUT R5, R5, 0xff, RZ, 0xc0, !PT ;  /* 0x000000ff05057812 */ /* 0x000fc400078ec0ff */
[----:B------:R-:W-:Y:S02]  /*52d0*/  FMNMX.FTZ R11, R160, R11, !PT ;  /* 0x0000000ba00b7209 */ /* 0x000fe40007810000 */
[----:B------:R-:W-:Y:S02]  /*52e0*/  LOP3.LUT R8, R20, 0xffff, RZ, 0xc0, !PT ;  /* 0x0000ffff14087812 */ /* 0x000fe400078ec0ff */
[----:B------:R-:W-:Y:S02]  /*52f0*/  PRMT R7, R7, 0x5410, R12 ;  /* 0x0000541007077816 */ /* 0x000fe4000000000c */
[----:B------:R-:W-:Y:S02]  /*5300*/  PRMT R5, R5, 0x5410, R10 ;  /* 0x0000541005057816 */ /* 0x000fe4000000000a */
[----:B------:R-:W-:Y:S01]  /*5310*/  FMNMX.FTZ R12, R128, R11, !PT ;  /* 0x0000000b800c7209 */ /* 0x000fe20007810000 */
[--C-:B------:R-:W-:Y:S01]  /*5320*/  HSET2.LE.AND R7, R7, R48.reuse, PT ;  /* 0x0000003007077233 */ /* 0x100fe20003803000 */
[----:B------:R-:W-:Y:S01]  /*5330*/  LOP3.LUT R39, R20, 0xff, RZ, 0xc0, !PT ;  /* 0x000000ff14277812 */ /* 0x000fe200078ec0ff */
[----:B------:R-:W-:Y:S01]  /*5340*/  HSET2.LE.AND R5, R5, R48, PT ;  /* 0x0000003005057233 */ /* 0x000fe20003803000 */
[----:B------:R-:W-:-:S02]  /*5350*/  SHF.R.U32.HI R8, RZ, 0x8, R8 ;  /* 0x00000008ff087819 */ /* 0x000fc40000011608 */
[----:B------:R-:W-:Y:S02]  /*5360*/  FMNMX.FTZ R10, R156, R133, !PT ;  /* 0x000000859c0a7209 */ /* 0x000fe40007810000 */
[----:B--2---:R-:W-:Y:S02]  /*5370*/  FMNMX.FTZ R0, R13, R0, !PT ;  /* 0x000000000d007209 */ /* 0x004fe40007810000 */
[----:B------:R-:W-:Y:S02]  /*5380*/  FSETP.NEU.FTZ.AND P1, PT, R2, -INF , PT ;  /* 0xff8000000200780b */ /* 0x000fe40003f3d000 */
[----:B------:R-:W-:Y:S01]  /*5390*/  FMNMX.FTZ R21, R129, R12, !PT ;  /* 0x0000000c81157209 */ /* 0x000fe20007810000 */
[----:B------:R-:W-:Y:S01]  /*53a0*/  FMUL.FTZ R120, R0, c[0x0][0x23c] ;  /* 0x00008f0000787a20 */ /* 0x000fe20000410000 */
[----:B------:R-:W-:Y:S02]  /*53b0*/  PRMT R39, R39, 0x5410, R8 ;  /* 0x0000541027277816 */ /* 0x000fe40000000008 */
[----:B------:R-:W-:-:S02]  /*53c0*/  FMNMX.FTZ R15, R159, R10, !PT ;  /* 0x0000000a9f0f7209 */ /* 0x000fc40007810000 */
[----:B------:R-:W-:Y:S01]  /*53d0*/  LOP3.LUT R8, R9, 0xffff, RZ, 0xc0, !PT ;  /* 0x0000ffff09087812 */ /* 0x000fe200078ec0ff */
[--C-:B------:R-:W-:Y:S01]  /*53e0*/  HSET2.LE.AND R22, R39, R48.reuse, PT ;  /* 0x0000003027167233 */ /* 0x100fe20003803000 */
[----:B------:R-:W-:Y:S02]  /*53f0*/  FSEL R166, R166, RZ, P1 ;  /* 0x000000ffa6a67208 */ /* 0x000fe40000800000 */
[----:B------:R-:W-:Y:S02]  /*5400*/  FMNMX.FTZ R21, R190, R21, !PT ;  /* 0x00000015be157209 */ /* 0x000fe40007810000 */
[----:B------:R-:W-:Y:S01]  /*5410*/  FMNMX.FTZ R15, R134, R15, !PT ;  /* 0x0000000f860f7209 */ /* 0x000fe20007810000 */
[--C-:B------:R-:W-:Y:S01]  /*5420*/  FFMA.FTZ R108, R147, c[0x0][0x23c], -R166.reuse ;  /* 0x00008f00936c7a23 */ /* 0x100fe200000108a6 */
[----:B------:R-:W-:Y:S01]  /*5430*/  FSETP.NEU.FTZ.AND P1, PT, R0, -INF , PT ;  /* 0xff8000000000780b */ /* 0x000fe20003f3d000 */
[--C-:B------:R-:W-:Y:S01]  /*5440*/  FFMA.FTZ R90, R153, c[0x0][0x23c], -R166.reuse ;  /* 0x00008f00995a7a23 */ /* 0x100fe200000108a6 */
[----:B------:R-:W-:Y:S01]  /*5450*/  LOP3.LUT R11, R9, 0xff, RZ, 0xc0, !PT ;  /* 0x000000ff090b7812 */ /* 0x000fe200078ec0ff */
[----:B------:R-:W-:Y:S01]  /*5460*/  FFMA.FTZ R87, R207, c[0x0][0x23c], -R166 ;  /* 0x00008f00cf577a23 */ /* 0x000fe200000108a6 */
[----:B------:R-:W-:Y:S01]  /*5470*/  SHF.R.U32.HI R8, RZ, 0x8, R8 ;  /* 0x00000008ff087819 */ /* 0x000fe20000011608 */
[----:B------:R-:W-:Y:S01]  /*5480*/  FFMA.FTZ R49, R215, c[0x0][0x23c], -R166 ;  /* 0x00008f00d7317a23 */ /* 0x000fe200000108a6 */
[----:B------:R-:W-:Y:S01]  /*5490*/  FMNMX.FTZ R12, R250, R21, !PT ;  /* 0x00000015fa0c7209 */ /* 0x000fe20007810000 */
[----:B------:R-:W-:Y:S01]  /*54a0*/  MUFU.EX2 R90, R90 ;  /* 0x0000005a005a7308 */ /* 0x000fe20000000800 */
[----:B------:R-:W-:Y:S01]  /*54b0*/  FMNMX.FTZ R10, R130, R15, !PT ;  /* 0x0000000f820a7209 */ /* 0x000fe20007810000 */
[----:B------:R-:W-:Y:S01]  /*54c0*/  IMAD R215, R3, 0x2, R216 ;  /* 0x0000000203d77824 */ /* 0x000fe200078e02d8 */
[----:B------:R-:W-:Y:S01]  /*54d0*/  FSEL R120, R120, RZ, P1 ;  /* 0x000000ff78787208 */ /* 0x000fe20000800000 */
[----:B------:R-:W-:Y:S01]  /*54e0*/  FFMA.FTZ R45, R241, c[0x0][0x23c], -R166 ;  /* 0x00008f00f12d7a23 */ /* 0x000fe200000108a6 */
[----:B------:R-:W-:Y:S01]  /*54f0*/  PRMT R11, R11, 0x5410, R8 ;  /* 0x000054100b0b7816 */ /* 0x000fe20000000008 */
[----:B------:R-:W-:Y:S01]  /*5500*/  FFMA.FTZ R32, R249, c[0x0][0x23c], -R166 ;  /* 0x00008f00f9207a23 */ /* 0x000fe200000108a6 */
[C---:B------:R-:W-:Y:S01]  /*5510*/  LOP3.LUT R8, R6.reuse, 0xffff, RZ, 0xc0, !PT ;  /* 0x0000ffff06087812 */ /* 0x040fe200078ec0ff */
[--C-:B------:R-:W-:Y:S01]  /*5520*/  FFMA.FTZ R27, R155, c[0x0][0x23c], -R120.reuse ;  /* 0x00008f009b1b7a23 */ /* 0x100fe20000010878 */
[----:B------:R-:W-:Y:S01]  /*5530*/  FMNMX.FTZ R15, R187, R12, !PT ;  /* 0x0000000cbb0f7209 */ /* 0x000fe20007810000 */
[--C-:B------:R-:W-:Y:S01]  /*5540*/  FFMA.FTZ R26, R163, c[0x0][0x23c], -R120.reuse ;  /* 0x00008f00a31a7a23 */ /* 0x100fe20000010878 */
[----:B------:R-:W-:Y:S01]  /*5550*/  FMNMX.FTZ R13, R131, R10, !PT ;  /* 0x0000000a830d7209 */ /* 0x000fe20007810000 */
[----:B------:R-:W-:Y:S01]  /*5560*/  FFMA.FTZ R115, R145, c[0x0][0x23c], -R120 ;  /* 0x00008f0091737a23 */ /* 0x000fe20000010878 */
[----:B------:R-:W-:Y:S01]  /*5570*/  LOP3.LUT R37, R6, 0xff, RZ, 0xc0, !PT ;  /* 0x000000ff06257812 */ /* 0x000fe200078ec0ff */
[----:B------:R-:W-:Y:S01]  /*5580*/  MUFU.EX2 R27, R27 ;  /* 0x0000001b001b7308 */ /* 0x000fe20000000800 */
[----:B------:R-:W-:Y:S01]  /*5590*/  SHF.R.U32.HI R8, RZ, 0x8, R8 ;  /* 0x00000008ff087819 */ /* 0x000fe20000011608 */
[----:B------:R-:W-:Y:S01]  /*55a0*/  FFMA.FTZ R118, R17, c[0x0][0x23c], -R120 ;  /* 0x00008f0011767a23 */ /* 0x000fe20000010878 */
[----:B------:R-:W-:Y:S01]  /*55b0*/  FMNMX.FTZ R15, R186, R15, !PT ;  /* 0x0000000fba0f7209 */ /* 0x000fe20007810000 */
[----:B------:R-:W-:Y:S01]  /*55c0*/  FFMA.FTZ R107, R18, c[0x0][0x23c], -R166 ;  /* 0x00008f00126b7a23 */ /* 0x000fe200000108a6 */
[----:B------:R-:W-:Y:S01]  /*55d0*/  FMNMX.FTZ R13, R192, R13, !PT ;  /* 0x0000000dc00d7209 */ /* 0x000fe20007810000 */
[----:B------:R-:W1:Y:S01]  /*55e0*/  LDSM.16.MT88.4 R152, [R216+0x4000] ;  /* 0x00400000d898783b */ /* 0x000e620000004200 */
[----:B------:R-:W-:Y:S01]  /*55f0*/  PRMT R37, R37, 0x5410, R8 ;  /* 0x0000541025257816 */ /* 0x000fe20000000008 */
[----:B------:R-:W2:Y:S01]  /*5600*/  MUFU.EX2 R26, R26 ;  /* 0x0000001a001a7308 */ /* 0x000ea20000000800 */
[----:B------:R-:W-:Y:S01]  /*5610*/  SHF.R.U32.HI R21, RZ, 0x10, R6 ;  /* 0x00000010ff157819 */ /* 0x000fe20000011606 */
[--C-:B------:R-:W-:Y:S01]  /*5620*/  FFMA.FTZ R33, R161, c[0x0][0x23c], -R120.reuse ;  /* 0x00008f00a1217a23 */ /* 0x100fe20000010878 */
[----:B------:R-:W-:Y:S01]  /*5630*/  FMNMX.FTZ R8, R206, R15, !PT ;  /* 0x0000000fce087209 */ /* 0x000fe20007810000 */
[----:B------:R-:W-:Y:S01]  /*5640*/  FFMA.FTZ R18, R251, c[0x0][0x23c], -R120 ;  /* 0x00008f00fb127a23 */ /* 0x000fe20000010878 */
[----:B------:R-:W-:Y:S01]  /*5650*/  FMNMX.FTZ R13, R248, R13, !PT ;  /* 0x0000000df80d7209 */ /* 0x000fe20007810000 */
[----:B------:R-:W-:Y:S01]  /*5660*/  FFMA.FTZ R44, R144, c[0x0][0x23c], -R166 ;  /* 0x00008f00902c7a23 */ /* 0x000fe200000108a6 */
[----:B------:R-:W-:Y:S01]  /*5670*/  SHF.R.U32.HI R6, RZ, 0x18, R6 ;  /* 0x00000018ff067819 */ /* 0x000fe20000011606 */
[----:B------:R-:W-:Y:S01]  /*5680*/  MUFU.EX2 R115, R115 ;  /* 0x0000007300737308 */ /* 0x000fe20000000800 */
[----:B------:R-:W-:Y:S01]  /*5690*/  LOP3.LUT R21, R21, 0xff, RZ, 0xc0, !PT ;  /* 0x000000ff15157812 */ /* 0x000fe200078ec0ff */
[--C-:B------:R-:W-:Y:S01]  /*56a0*/  HSET2.LE.AND R11, R11, R48.reuse, PT ;  /* 0x000000300b0b7233 */ /* 0x100fe20003803000 */
[----:B------:R-:W-:Y:S01]  /*56b0*/  FMNMX.FTZ R15, R53, R8, !PT ;  /* 0x00000008350f7209 */ /* 0x000fe20007810000 */
[--C-:B------:R-:W-:Y:S01]  /*56c0*/  FFMA.FTZ R47, R151, c[0x0][0x23c], -R120.reuse ;  /* 0x00008f00972f7a23 */ /* 0x100fe20000010878 */
[----:B------:R-:W-:Y:S01]  /*56d0*/  FMNMX.FTZ R13, R180, R13, !PT ;  /* 0x0000000db40d7209 */ /* 0x000fe20007810000 */
[----:B------:R-:W-:Y:S01]  /*56e0*/  FFMA.FTZ R46, R135, c[0x0][0x23c], -R120 ;  /* 0x00008f00872e7a23 */ /* 0x000fe20000010878 */
[----:B------:R-:W-:Y:S01]  /*56f0*/  PRMT R21, R21, 0x5410, R6 ;  /* 0x0000541015157816 */ /* 0x000fe20000000006 */
[----:B------:R-:W3:Y:S01]  /*5700*/  MUFU.EX2 R118, R118 ;  /* 0x0000007600767308 */ /* 0x000ee20000000800 */
[----:B------:R-:W-:Y:S01]  /*5710*/  FMNMX.FTZ R6, R96, R15, !PT ;  /* 0x0000000f60067209 */ /* 0x000fe20007810000 */
[----:B------:R-:W-:Y:S01]  /*5720*/  IMAD.WIDE.U32 R240, R169, -0x326172a9, RZ ;  /* 0xcd9e8d57a9f07825 */ /* 0x000fe200078e00ff */
[----:B------:R-:W-:Y:S01]  /*5730*/  FMNMX.FTZ R13, R178, R13, !PT ;  /* 0x0000000db20d7209 */ /* 0x000fe20007810000 */
[----:B------:R-:W-:Y:S01]  /*5740*/  HSET2.LE.AND R21, R21, R48, PT ;  /* 0x0000003015157233 */ /* 0x000fe20003803000 */
[----:B------:R-:W-:Y:S01]  /*5750*/  FMNMX.FTZ R15, R97, R6, !PT ;  /* 0x00000006610f7209 */ /* 0x000fe20007810000 */
[----:B------:R-:W-:Y:S01]  /*5760*/  FFMA.FTZ R58, R185, c[0x0][0x23c], -R166 ;  /* 0x00008f00b93a7a23 */ /* 0x000fe200000108a6 */
[----:B------:R-:W-:Y:S01]  /*5770*/  FMNMX.FTZ R13, R244, R13, !PT ;  /* 0x0000000df40d7209 */ /* 0x000fe20007810000 */
[----:B------:R-:W4:Y:S01]  /*5780*/  MUFU.EX2 R87, R87 ;  /* 0x0000005700577308 */ /* 0x000f220000000800 */
[----:B------:R-:W-:Y:S01]  /*5790*/  FMNMX.FTZ R15, R84, R15, !PT ;  /* 0x0000000f540f7209 */ /* 0x000fe20007810000 */
[----:B------:R-:W-:Y:S01]  /*57a0*/  FFMA.FTZ R56, R183, c[0x0][0x23c], -R120 ;  /* 0x00008f00b7387a23 */ /* 0x000fe20000010878 */
[----:B--2---:R-:W-:Y:S01]  /*57b0*/  F2FP.BF16.PACK_AB R6, R26, R27 ;  /* 0x0000001b1a06723e */ /* 0x004fe200000010ff */
[----:B------:R-:W-:Y:S01]  /*57c0*/  FFMA.FTZ R109, R109, c[0x0][0x23c], -R166 ;  /* 0x00008f006d6d7a23 */ /* 0x000fe200000108a6 */
[----:B------:R-:W-:Y:S01]  /*57d0*/  FMNMX.FTZ R13, R51, R13, !PT ;  /* 0x0000000d330d7209 */ /* 0x000fe20007810000 */
[----:B------:R-:W-:Y:S01]  /*57e0*/  FFMA.FTZ R121, R121, c[0x0][0x23c], -R120 ;  /* 0x00008f0079797a23 */ /* 0x000fe20000010878 */
[----:B------:R-:W-:Y:S01]  /*57f0*/  FMNMX.FTZ R15, R102, R15, !PT ;  /* 0x0000000f660f7209 */ /* 0x000fe20007810000 */
[----:B------:R-:W-:Y:S01]  /*5800*/  MUFU.EX2 R45, R45 ;  /* 0x0000002d002d7308 */ /* 0x000fe20000000800 */
[----:B------:R-:W-:Y:S01]  /*5810*/  LOP3.LUT R147, R5, R6, RZ, 0xc0, !PT ;  /* 0x0000000605937212 */ /* 0x000fe200078ec0ff */
[----:B------:R-:W-:Y:S01]  /*5820*/  FFMA.FTZ R86, R86, c[0x0][0x23c], -R166 ;  /* 0x00008f0056567a23 */ /* 0x000fe200000108a6 */
[----:B------:R-:W-:-:S02]  /*5830*/  FMNMX.FTZ R6, R98, R13, !PT ;  /* 0x0000000d62067209 */ /* 0x000fc40007810000 */
[----:B------:R-:W-:Y:S02]  /*5840*/  FMNMX.FTZ R8, R80, R15, !PT ;  /* 0x0000000f50087209 */ /* 0x000fe40007810000 */
[--C-:B------:R-:W-:Y:S01]  /*5850*/  SHF.R.U32.HI R14, RZ, 0x10, R20.reuse ;  /* 0x00000010ff0e7819 */ /* 0x100fe20000011614 */
[----:B------:R-:W2:Y:S01]  /*5860*/  MUFU.EX2 R32, R32 ;  /* 0x0000002000207308 */ /* 0x000ea20000000800 */
[----:B------:R-:W-:Y:S02]  /*5870*/  FMNMX.FTZ R13, R99, R6, !PT ;  /* 0x00000006630d7209 */ /* 0x000fe40007810000 */
[----:B------:R-:W-:Y:S02]  /*5880*/  FMNMX.FTZ R5, R81, R8, !PT ;  /* 0x0000000851057209 */ /* 0x000fe40007810000 */
[----:B------:R-:W-:Y:S02]  /*5890*/  SHF.R.U32.HI R23, RZ, 0x18, R20 ;  /* 0x00000018ff177819 */ /* 0x000fe40000011614 */
[----:B------:R-:W-:Y:S01]  /*58a0*/  LOP3.LUT R14, R14, 0xff, RZ, 0xc0, !PT ;  /* 0x000000ff0e0e7812 */ /* 0x000fe200078ec0ff */
[----:B------:R-:W-:Y:S01]  /*58b0*/  MUFU.EX2 R108, R108 ;  /* 0x0000006c006c7308 */ /* 0x000fe20000000800 */
[----:B------:R-:W-:-:S02]  /*58c0*/  FMNMX.FTZ R13, R88, R13, !PT ;  /* 0x0000000d580d7209 */ /* 0x000fc40007810000 */
[----:B------:R-:W-:Y:S02]  /*58d0*/  FMNMX.FTZ R4, R110, R5, !PT ;  /* 0x000000056e047209 */ /* 0x000fe40007810000 */
[----:B------:R-:W-:Y:S02]  /*58e0*/  PRMT R23, R14, 0x5410, R23 ;  /* 0x000054100e177816 */ /* 0x000fe40000000017 */
[----:B------:R-:W-:Y:S01]  /*58f0*/  FMNMX.FTZ R13, R106, R13, !PT ;  /* 0x0000000d6a0d7209 */ /* 0x000fe20007810000 */
[----:B------:R-:W1:Y:S01]  /*5900*/  MUFU.EX2 R107, R107 ;  /* 0x0000006b006b7308 */ /* 0x000e620000000800 */
[----:B------:R-:W-:Y:S01]  /*5910*/  SHF.R.U32.HI R14, RZ, 0x10, R9 ;  /* 0x00000010ff0e7819 */ /* 0x000fe20000011609 */
[----:B------:R-:W-:Y:S01]  /*5920*/  HSET2.LE.AND R23, R23, R48, PT ;  /* 0x0000003017177233 */ /* 0x000fe20003803000 */
[----:B------:R-:W-:Y:S02]  /*5930*/  FMNMX.FTZ R3, R175, R4, !PT ;  /* 0x00000004af037209 */ /* 0x000fe40007810000 */
[----:B------:R-:W-:-:S02]  /*5940*/  FMNMX.FTZ R8, R82, R13, !PT ;  /* 0x0000000d52087209 */ /* 0x000fc40007810000 */
[----:B------:R-:W-:Y:S01]  /*5950*/  SHF.R.U32.HI R9, RZ, 0x18, R9 ;  /* 0x00000018ff097819 */ /* 0x000fe20000011609 */
[----:B------:R-:W-:Y:S01]  /*5960*/  MUFU.EX2 R33, R33 ;  /* 0x0000002100217308 */ /* 0x000fe20000000800 */
[----:B------:R-:W-:Y:S02]  /*5970*/  LOP3.LUT R14, R14, 0xff, RZ, 0xc0, !PT ;  /* 0x000000ff0e0e7812 */ /* 0x000fe400078ec0ff */
[----:B------:R-:W-:Y:S02]  /*5980*/  FMNMX.FTZ R10, R64, R3, !PT ;  /* 0x00000003400a7209 */ /* 0x000fe40007810000 */
[----:B------:R-:W-:Y:S02]  /*5990*/  FMNMX.FTZ R3, R83, R8, !PT ;  /* 0x0000000853037209 */ /* 0x000fe40007810000 */
[----:B------:R-:W-:Y:S01]  /*59a0*/  PRMT R9, R14, 0x5410, R9 ;  /* 0x000054100e097816 */ /* 0x000fe20000000009 */
[----:B------:R-:W1:Y:S01]  /*59b0*/  MUFU.EX2 R18, R18 ;  /* 0x0000001200127308 */ /* 0x000e620000000800 */
[----:B------:R-:W-:-:S02]  /*59c0*/  FMNMX.FTZ R3, R116, R3, !PT ;  /* 0x0000000374037209 */ /* 0x000fc40007810000 */
[----:B---3--:R-:W-:Y:S01]  /*59d0*/  F2FP.BF16.PACK_AB R8, R118, R115 ;  /* 0x000000737608723e */ /* 0x008fe200000010ff */
[----:B------:R-:W-:Y:S01]  /*59e0*/  HSET2.LE.AND R9, R9, R48, PT ;  /* 0x0000003009097233 */ /* 0x000fe20003803000 */
[----:B------:R-:W-:Y:S02]  /*59f0*/  FMNMX.FTZ R3, R176, R3, !PT ;  /* 0x00000003b0037209 */ /* 0x000fe40007810000 */
[----:B----4-:R-:W-:Y:S01]  /*5a00*/  F2FP.BF16.PACK_AB R146, R87, R90 ;  /* 0x0000005a5792723e */ /* 0x010fe200000010ff */
[----:B------:R-:W-:Y:S01]  /*5a10*/  MUFU.EX2 R49, R49 ;  /* 0x0000003100317308 */ /* 0x000fe20000000800 */
[----:B------:R-:W-:Y:S02]  /*5a20*/  LOP3.LUT R145, R9, R8, RZ, 0xc0, !PT ;  /* 0x0000000809917212 */ /* 0x000fe400078ec0ff */
[----:B------:R-:W-:Y:S02]  /*5a30*/  FMNMX.FTZ R8, R66, R3, !PT ;  /* 0x0000000342087209 */ /* 0x000fe40007810000 */
[----:B------:R-:W-:-:S02]  /*5a40*/  FMNMX.FTZ R13, R65, R10, !PT ;  /* 0x0000000a410d7209 */ /* 0x000fc40007810000 */
[----:B------:R-:W-:Y:S01]  /*5a50*/  LOP3.LUT R146, R7, R146, RZ, 0xc0, !PT ;  /* 0x0000009207927212 */ /* 0x000fe200078ec0ff */
[----:B------:R-:W3:Y:S01]  /*5a60*/  MUFU.EX2 R44, R44 ;  /* 0x0000002c002c7308 */ /* 0x000ee20000000800 */
[----:B------:R-:W4:Y:S01]  /*5a70*/  LDSM.16.MT88.4 R4, [R215+0x4000] ;  /* 0x00400000d704783b */ /* 0x000f220000004200 */
[----:B------:R-:W-:Y:S02]  /*5a80*/  FMNMX.FTZ R3, R67, R8, !PT ;  /* 0x0000000843037209 */ /* 0x000fe40007810000 */
[----:B------:R-:W-:Y:S02]  /*5a90*/  FMNMX.FTZ R36, R52, R13, !PT ;  /* 0x0000000d34247209 */ /* 0x000fe40007810000 */
[----:B------:R-:W-:Y:S01]  /*5aa0*/  FMNMX.FTZ R3, R54, R3, !PT ;  /* 0x0000000336037209 */ /* 0x000fe20007810000 */
[----:B------:R-:W3:Y:S01]  /*5ab0*/  LDSM.16.MT88.4 R12, [R216+0x4400] ;  /* 0x00440000d80c783b */ /* 0x000ee20000004200 */
[----:B------:R-:W-:Y:S01]  /*5ac0*/  FMNMX.FTZ R36, R63, R36, !PT ;  /* 0x000000243f247209 */ /* 0x000fe20007810000 */
[----:B------:R-:W-:Y:S01]  /*5ad0*/  MUFU.EX2 R47, R47 ;  /* 0x0000002f002f7308 */ /* 0x000fe20000000800 */
[----:B------:R-:W-:-:S02]  /*5ae0*/  FMNMX.FTZ R3, R68, R3, !PT ;  /* 0x0000000344037209 */ /* 0x000fc40007810000 */
[----:B------:R-:W-:Y:S02]  /*5af0*/  FMNMX.FTZ R36, R29, R36, !PT ;  /* 0x000000241d247209 */ /* 0x000fe40007810000 */
[----:B------:R-:W-:Y:S02]  /*5b00*/  FMNMX.FTZ R20, R30, R3, !PT ;  /* 0x000000031e147209 */ /* 0x000fe40007810000 */
[----:B------:R-:W-:Y:S01]  /*5b10*/  FMNMX.FTZ R36, R61, R36, !PT ;  /* 0x000000243d247209 */ /* 0x000fe20007810000 */
[----:B------:R-:W3:Y:S01]  /*5b20*/  MUFU.EX2 R46, R46 ;  /* 0x0000002e002e7308 */ /* 0x000ee20000000800 */
[----:B--2---:R-:W-:Y:S02]  /*5b30*/  F2FP.BF16.PACK_AB R3, R32, R45 ;  /* 0x0000002d2003723e */ /* 0x004fe400000010ff */
[----:B------:R-:W-:Y:S02]  /*5b40*/  FMNMX.FTZ R36, R167, R36, !PT ;  /* 0x00000024a7247209 */ /* 0x000fe40007810000 */
[----:B------:R-:W-:-:S02]  /*5b50*/  LOP3.LUT R22, R22, R3, RZ, 0xc0, !PT ;  /* 0x0000000316167212 */ /* 0x000fc400078ec0ff */
[----:B------:R-:W-:Y:S01]  /*5b60*/  FMNMX.FTZ R3, R71, R20, !PT ;  /* 0x0000001447037209 */ /* 0x000fe20007810000 */
[----:B------:R-:W-:Y:S01]  /*5b70*/  HSET2.LE.AND R20, R37, R48, PT ;  /* 0x0000003025147233 */ /* 0x000fe20003803000 */
[----:B-1----:R-:W-:Y:S01]  /*5b80*/  F2FP.BF16.PACK_AB R144, R107, R108 ;  /* 0x0000006c6b90723e */ /* 0x002fe200000010ff */
[----:B------:R-:W-:Y:S01]  /*5b90*/  MUFU.EX2 R58, R58 ;  /* 0x0000003a003a7308 */ /* 0x000fe20000000800 */
[----:B------:R-:W-:Y:S02]  /*5ba0*/  FMNMX.FTZ R36, R181, R36, !PT ;  /* 0x00000024b5247209 */ /* 0x000fe40007810000 */
[----:B------:R-:W-:Y:S02]  /*5bb0*/  F2FP.BF16.PACK_AB R38, R18, R33 ;  /* 0x000000211226723e */ /* 0x000fe400000010ff */
[----:B------:R-:W-:Y:S02]  /*5bc0*/  FMNMX.FTZ R3, R174, R3, !PT ;  /* 0x00000003ae037209 */ /* 0x000fe40007810000 */
[----:B------:R-:W-:Y:S01]  /*5bd0*/  LOP3.LUT R144, R11, R144, RZ, 0xc0, !PT ;  /* 0x000000900b907212 */ /* 0x000fe200078ec0ff */
[----:B------:R-:W-:Y:S01]  /*5be0*/  MUFU.EX2 R56, R56 ;  /* 0x0000003800387308 */ /* 0x000fe20000000800 */
[----:B------:R-:W-:Y:S01]  /*5bf0*/  LDSM.16.MT88.4 R8, [R215+0x4400] ;  /* 0x00440000d708783b */ /* 0x000fe20000004200 */
[----:B------:R-:W-:-:S02]  /*5c00*/  FMNMX.FTZ R36, R73, R36, !PT ;  /* 0x0000002449247209 */ /* 0x000fc40007810000 */
[----:B------:R-:W-:Y:S02]  /*5c10*/  LOP3.LUT R23, R23, R38, RZ, 0xc0, !PT ;  /* 0x0000002617177212 */ /* 0x000fe400078ec0ff */
[----:B------:R-:W-:Y:S01]  /*5c20*/  FMNMX.FTZ R38, R182, R3, !PT ;  /* 0x00000003b6267209 */ /* 0x000fe20007810000 */
[C---:B------:R-:W-:Y:S01]  /*5c30*/  HMMA.16816.F32.BF16 R140, R144.reuse, R152, RZ ;  /* 0x00000098908c723c */ /* 0x040fe200000418ff */
[----:B------:R-:W-:Y:S01]  /*5c40*/  FMNMX.FTZ R17, R79, R36, !PT ;  /* 0x000000244f117209 */ /* 0x000fe20007810000 */
[----:B------:R-:W-:Y:S01]  /*5c50*/  MUFU.EX2 R109, R109 ;  /* 0x0000006d006d7308 */ /* 0x000fe20000000800 */
[----:B------:R-:W-:Y:S02]  /*5c60*/  FMNMX.FTZ R38, R75, R38, !PT ;  /* 0x000000264b267209 */ /* 0x000fe40007810000 */
[----:B------:R-:W-:Y:S02]  /*5c70*/  FMNMX.FTZ R36, R184, R17, !PT ;  /* 0x00000011b8247209 */ /* 0x000fe40007810000 */
[----:B------:R-:W-:Y:S01]  /*5c80*/  FMNMX.FTZ R3, R95, R38, !PT ;  /* 0x000000265f037209 */ /* 0x000fe20007810000 */
[----:B----4-:R-:W-:Y:S01]  /*5c90*/  HMMA.16816.F32.BF16 R148, R144, R4, RZ ;  /* 0x000000049094723c */ /* 0x010fe200000418ff */
[----:B------:R-:W-:Y:S01]  /*5ca0*/  FMNMX.FTZ R36, R189, R36, !PT ;  /* 0x00000024bd247209 */ /* 0x000fe20007810000 */
[----:B------:R-:W-:Y:S01]  /*5cb0*/  MUFU.EX2 R121, R121 ;  /* 0x0000007900797308 */ /* 0x000fe20000000800 */
[----:B------:R-:W-:-:S02]  /*5cc0*/  FMNMX.FTZ R3, R122, R3, !PT ;  /* 0x000000037a037209 */ /* 0x000fc40007810000 */
[----:B---3--:R-:W-:Y:S01]  /*5cd0*/  F2FP.BF16.PACK_AB R37, R44, R49 ;  /* 0x000000312c25723e */ /* 0x008fe200000010ff */
[----:B------:R-:W1:Y:S01]  /*5ce0*/  SHFL.BFLY PT, R17, R36, 0x2, 0x1f ;  /* 0x0c401f0024117f89 */ /* 0x000e6200000e0000 */
[----:B------:R-:W-:Y:S01]  /*5cf0*/  FMNMX.FTZ R3, R126, R3, !PT ;  /* 0x000000037e037209 */ /* 0x000fe20007810000 */
[C---:B------:R-:W-:Y:S01]  /*5d00*/  HMMA.16816.F32.BF16 R136, R144.reuse, R154, RZ ;  /* 0x0000009a9088723c */ /* 0x040fe200000418ff */
[----:B------:R-:W-:Y:S01]  /*5d10*/  LOP3.LUT R20, R20, R37, RZ, 0xc0, !PT ;  /* 0x0000002514147212 */ /* 0x000fe200078ec0ff */
[--C-:B------:R-:W-:Y:S01]  /*5d20*/  FFMA.FTZ R105, R105, c[0x0][0x23c], -R120.reuse ;  /* 0x00008f0069697a23 */ /* 0x100fe20000010878 */
[----:B------:R-:W-:Y:S01]  /*5d30*/  F2FP.BF16.PACK_AB R40, R46, R47 ;  /* 0x0000002f2e28723e */ /* 0x000fe200000010ff */
[----:B------:R-:W-:Y:S01]  /*5d40*/  SHFL.BFLY PT, R38, R3, 0x2, 0x1f ;  /* 0x0c401f0003267f89 */ /* 0x000fe200000e0000 */
[----:B------:R-:W-:Y:S01]  /*5d50*/  LOP3.LUT R37, R241, R19, RZ, 0x3c, !PT ;  /* 0x00000013f1257212 */ /* 0x000fe200078e3cff */
[----:B------:R-:W-:Y:S01]  /*5d60*/  FFMA.FTZ R92, R92, c[0x0][0x23c], -R120 ;  /* 0x00008f005c5c7a23 */ /* 0x000fe20000010878 */
[----:B------:R-:W-:Y:S01]  /*5d70*/  LOP3.LUT R35, R35, UR16, R240, 0x96, !PT ;  /* 0x0000001023237c12 */ /* 0x000fe2000f8e96f0 */
[----:B------:R-:W-:Y:S01]  /*5d80*/  HMMA.16816.F32.BF16 R144, R144, R6, RZ ;  /* 0x000000069090723c */ /* 0x000fe200000418ff */
[----:B------:R-:W-:Y:S01]  /*5d90*/  LOP3.LUT R21, R21, R40, RZ, 0xc0, !PT ;  /* 0x0000002815157212 */ /* 0x000fe200078ec0ff */
[----:B------:R-:W-:Y:S01]  /*5da0*/  IMAD.WIDE.U32 R170, R37, -0x2daee0ad, RZ ;  /* 0xd2511f5325aa7825 */ /* 0x000fe200078e00ff */
[----:B------:R-:W-:Y:S03]  /*5db0*/  MUFU.EX2 R86, R86 ;  /* 0x0000005600567308 */ /* 0x000fe60000000800 */
[----:B------:R-:W-:Y:S01]  /*5dc0*/  IMAD.WIDE.U32 R42, R35, -0x2daee0ad, RZ ;  /* 0xd2511f53232a7825 */ /* 0x000fe200078e00ff */
[----:B------:R-:W-:Y:S01]  /*5dd0*/  LOP3.LUT R37, R171, UR15, R246, 0x96, !PT ;  /* 0x0000000fab257c12 */ /* 0x000fe2000f8e96f6 */
[----:B------:R-:W-:Y:S04]  /*5de0*/  HMMA.16816.F32.BF16 R140, R20, R12, R140 ;  /* 0x0000000c148c723c */ /* 0x000fe8000004188c */
[----:B------:R-:W-:Y:S01]  /*5df0*/  IMAD.WIDE.U32 R172, R37, -0x326172a9, RZ ;  /* 0xcd9e8d5725ac7825 */ /* 0x000fe200078e00ff */
[----:B-1----:R-:W-:-:S03]  /*5e00*/  FMNMX.FTZ R36, R36, R17, !PT ;  /* 0x0000001124247209 */ /* 0x002fc60007810000 */
[C---:B------:R-:W-:Y:S01]  /*5e10*/  HMMA.16816.F32.BF16 R148, R20.reuse, R8, R148 ;  /* 0x000000081494723c */ /* 0x040fe20000041894 */
[----:B------:R-:W-:Y:S01]  /*5e20*/  LOP3.LUT R34, R173, UR14, R34, 0x96, !PT ;  /* 0x0000000ead227c12 */ /* 0x000fe2000f8e9622 */
[----:B------:R-:W1:Y:S04]  /*5e30*/  SHFL.BFLY PT, R17, R36, 0x1, 0x1f ;  /* 0x0c201f0024117f89 */ /* 0x000e6800000e0000 */
[----:B------:R-:W-:Y:S02]  /*5e40*/  IMAD.WIDE.U32 R40, R34, -0x2daee0ad, RZ ;  /* 0xd2511f5322287825 */ /* 0x000fe400078e00ff */
[----:B------:R-:W-:Y:S03]  /*5e50*/  HMMA.16816.F32.BF16 R136, R20, R14, R136 ;  /* 0x0000000e1488723c */ /* 0x000fe60000041888 */
[----:B------:R-:W-:-:S05]  /*5e60*/  LOP3.LUT R34, R41, UR11, R42, 0x96, !PT ;  /* 0x0000000b29227c12 */ /* 0x000fca000f8e962a */
[----:B------:R-:W-:Y:S01]  /*5e70*/  HMMA.16816.F32.BF16 R144, R20, R10, R144 ;  /* 0x0000000a1490723c */ /* 0x000fe20000041890 */
[----:B------:R-:W-:-:S06]  /*5e80*/  IMAD.WIDE.U32 R34, R34, -0x326172a9, RZ ;  /* 0xcd9e8d5722227825 */ /* 0x000fcc00078e00ff */
[----:B------:R-:W-:Y:S02]  /*5e90*/  LOP3.LUT R20, R43, UR13, R170, 0x96, !PT ;  /* 0x0000000d2b147c12 */ /* 0x000fe4000f8e96aa */
[----:B-1----:R-:W-:-:S03]  /*5ea0*/  FMNMX.FTZ R17, R36, R17, !PT ;  /* 0x0000001124117209 */ /* 0x002fc60007810000 */
[----:B------:R-:W-:Y:S01]  /*5eb0*/  IMAD.WIDE.U32 R22, R20, -0x326172a9, RZ ;  /* 0xcd9e8d5714167825 */ /* 0x000fe200078e00ff */
[----:B------:R-:W-:Y:S02]  /*5ec0*/  FMNMX.FTZ R20, R3, R38, !PT ;  /* 0x0000002603147209 */ /* 0x000fe40007810000 */
[----:B------:R-:W-:Y:S02]  /*5ed0*/  FSETP.NEU.FTZ.AND P1, PT, R17, -INF , PT ;  /* 0xff8000001100780b */ /* 0x000fe40003f3d000 */
[----:B------:R-:W-:Y:S01]  /*5ee0*/  LOP3.LUT R21, R23, UR12, R172, 0x96, !PT ;  /* 0x0000000c17157c12 */ /* 0x000fe2000f8e96ac */
[----:B------:R-:W1:Y:S01]  /*5ef0*/  SHFL.BFLY PT, R3, R20, 0x1, 0x1f ;  /* 0x0c201f0014037f89 */ /* 0x000e6200000e0000 */
[----:B------:R-:W-:-:S03]  /*5f00*/  LOP3.LUT R22, R35, UR10, R22, 0x96, !PT ;  /* 0x0000000a23167c12 */ /* 0x000fc6000f8e9616 */
[----:B------:R-:W-:-:S04]  /*5f10*/  IMAD.WIDE.U32 R36, R21, -0x2daee0ad, RZ ;  /* 0xd2511f5315247825 */ /* 0x000fc800078e00ff */
[----:B------:R-:W-:Y:S01]  /*5f20*/  IMAD.WIDE.U32 R22, R22, -0x2daee0ad, RZ ;  /* 0xd2511f5316167825 */ /* 0x000fe200078e00ff */
[----:B------:R-:W-:-:S03]  /*5f30*/  LOP3.LUT R38, R37, UR9, R40, 0x96, !PT ;  /* 0x0000000925267c12 */ /* 0x000fc6000f8e9628 */
[----:B------:R-:W-:Y:S01]  /*5f40*/  FMUL.FTZ R21, R17, c[0x0][0x23c] ;  /* 0x00008f0011157a20 */ /* 0x000fe20000410000 */
[----:B------:R-:W-:Y:S01]  /*5f50*/  LOP3.LUT R36, R23, UR7, R36, 0x96, !PT ;  /* 0x0000000717247c12 */ /* 0x000fe2000f8e9624 */
[----:B------:R-:W-:-:S03]  /*5f60*/  IMAD.WIDE.U32 R38, R38, -0x326172a9, RZ ;  /* 0xcd9e8d5726267825 */ /* 0x000fc600078e00ff */
[----:B------:R-:W-:Y:S01]  /*5f70*/  FSEL R55, R21, RZ, P1 ;  /* 0x000000ff15377208 */ /* 0x000fe20000800000 */
[----:B------:R-:W-:-:S04]  /*5f80*/  IMAD.WIDE.U32 R36, R36, -0x326172a9, RZ ;  /* 0xcd9e8d5724247825 */ /* 0x000fc800078e00ff */
[--C-:B------:R-:W-:Y:S01]  /*5f90*/  FFMA.FTZ R204, R157, c[0x0][0x23c], -R55.reuse ;  /* 0x00008f009dcc7a23 */ /* 0x100fe20000010837 */
[----:B------:R-:W-:Y:S01]  /*5fa0*/  LOP3.LUT R21, R36, 0xffff, RZ, 0xc0, !PT ;  /* 0x0000ffff24157812 */ /* 0x000fe200078ec0ff */
[--C-:B------:R-:W-:Y:S01]  /*5fb0*/  FFMA.FTZ R241, R158, c[0x0][0x23c], -R55.reuse ;  /* 0x00008f009ef17a23 */ /* 0x100fe20000010837 */
[----:B-1----:R-:W-:Y:S01]  /*5fc0*/  FMNMX.FTZ R3, R20, R3, !PT ;  /* 0x0000000314037209 */ /* 0x002fe20007810000 */
[----:B------:R-:W-:Y:S01]  /*5fd0*/  FFMA.FTZ R201, R132, c[0x0][0x23c], -R55 ;  /* 0x00008f0084c97a23 */ /* 0x000fe20000010837 */
[----:B------:R-:W-:Y:S01]  /*5fe0*/  SHF.R.U32.HI R20, RZ, 0x8, R21 ;  /* 0x00000008ff147819 */ /* 0x000fe20000011615 */
[--C-:B------:R-:W-:Y:S01]  /*5ff0*/  FFMA.FTZ R194, R160, c[0x0][0x23c], -R55.reuse ;  /* 0x00008f00a0c27a23 */ /* 0x100fe20000010837 */
[C---:B------:R-:W-:Y:S01]  /*6000*/  FSETP.NEU.FTZ.AND P1, PT, R3.reuse, -INF , PT ;  /* 0xff8000000300780b */ /* 0x040fe20003f3d000 */
[----:B------:R-:W-:Y:S01]  /*6010*/  FMUL.FTZ R251, R3, c[0x0][0x23c] ;  /* 0x00008f0003fb7a20 */ /* 0x000fe20000410000 */
[----:B------:R-:W-:Y:S01]  /*6020*/  LOP3.LUT R21, R36, 0xff, RZ, 0xc0, !PT ;  /* 0x000000ff24157812 */ /* 0x000fe200078ec0ff */
[----:B------:R-:W-:Y:S01]  /*6030*/  MUFU.EX2 R204, R204 ;  /* 0x000000cc00cc7308 */ /* 0x000fe20000000800 */
[----:B------:R-:W-:Y:S01]  /*6040*/  SHF.R.U32.HI R35, RZ, 0x10, R36 ;  /* 0x00000010ff237819 */ /* 0x000fe20000011624 */
[--C-:B------:R-:W-:Y:S01]  /*6050*/  FFMA.FTZ R188, R129, c[0x0][0x23c], -R55.reuse ;  /* 0x00008f0081bc7a23 */ /* 0x100fe20000010837 */
[----:B------:R-:W-:Y:S01]  /*6060*/  FSEL R251, R251, RZ, P1 ;  /* 0x000000fffbfb7208 */ /* 0x000fe20000800000 */
[--C-:B------:R-:W-:Y:S01]  /*6070*/  FFMA.FTZ R252, R128, c[0x0][0x23c], -R55.reuse ;  /* 0x00008f0080fc7a23 */ /* 0x100fe20000010837 */
[----:B------:R-:W-:Y:S01]  /*6080*/  PRMT R21, R21, 0x5410, R20 ;  /* 0x0000541015157816 */ /* 0x000fe20000000014 */
[----:B------:R-:W-:Y:S01]  /*6090*/  FFMA.FTZ R128, R190, c[0x0][0x23c], -R55 ;  /* 0x00008f00be807a23 */ /* 0x000fe20000010837 */
[----:B------:R-:W-:Y:S01]  /*60a0*/  SHF.R.U32.HI R36, RZ, 0x18, R36 ;  /* 0x00000018ff247819 */ /* 0x000fe20000011624 */
[--C-:B------:R-:W-:Y:S01]  /*60b0*/  FFMA.FTZ R207, R159, c[0x0][0x23c], -R251.reuse ;  /* 0x00008f009fcf7a23 */ /* 0x100fe200000108fb */
[----:B------:R-:W-:Y:S01]  /*60c0*/  LOP3.LUT R20, R37, UR17, R38, 0x96, !PT ;  /* 0x0000001125147c12 */ /* 0x000fe2000f8e9626 */
[--C-:B------:R-:W-:Y:S01]  /*60d0*/  FFMA.FTZ R196, R134, c[0x0][0x23c], -R251.reuse ;  /* 0x00008f0086c47a23 */ /* 0x100fe200000108fb */
[----:B------:R-:W-:Y:S01]  /*60e0*/  LOP3.LUT R35, R35, 0xff, RZ, 0xc0, !PT ;  /* 0x000000ff23237812 */ /* 0x000fe200078ec0ff */
[--C-:B------:R-:W-:Y:S01]  /*60f0*/  FFMA.FTZ R246, R156, c[0x0][0x23c], -R251.reuse ;  /* 0x00008f009cf67a23 */ /* 0x100fe200000108fb */
[----:B------:R-:W1:Y:S01]  /*6100*/  MUFU.EX2 R241, R241 ;  /* 0x000000f100f17308 */ /* 0x000e620000000800 */
[--C-:B------:R-:W-:Y:S01]  /*6110*/  FFMA.FTZ R249, R133, c[0x0][0x23c], -R251.reuse ;  /* 0x00008f0085f97a23 */ /* 0x100fe200000108fb */
[----:B------:R-:W-:Y:S01]  /*6120*/  PRMT R35, R35, 0x5410, R36 ;  /* 0x0000541023237816 */ /* 0x000fe20000000024 */
[--C-:B------:R-:W-:Y:S01]  /*6130*/  HSET2.LE.AND R21, R21, R48.reuse, PT ;  /* 0x0000003015157233 */ /* 0x100fe20003803000 */
[--C-:B------:R-:W-:Y:S01]  /*6140*/  SHF.R.U32.HI R23, RZ, 0x10, R20.reuse ;  /* 0x00000010ff177819 */ /* 0x100fe20000011614 */
[--C-:B------:R-:W-:Y:S01]  /*6150*/  FFMA.FTZ R129, R192, c[0x0][0x23c], -R251.reuse ;  /* 0x00008f00c0817a23 */ /* 0x100fe200000108fb */
[C---:B------:R-:W-:Y:S01]  /*6160*/  LOP3.LUT R36, R20.reuse, 0xffff, RZ, 0xc0, !PT ;  /* 0x0000ffff14247812 */ /* 0x040fe200078ec0ff */
[--C-:B------:R-:W-:Y:S01]  /*6170*/  HSET2.LE.AND R35, R35, R48.reuse, PT ;  /* 0x0000003023237233 */ /* 0x100fe20003803000 */
[----:B------:R-:W-:Y:S01]  /*6180*/  MUFU.EX2 R207, R207 ;  /* 0x000000cf00cf7308 */ /* 0x000fe20000000800 */
[----:B------:R-:W-:Y:S01]  /*6190*/  LOP3.LUT R37, R20, 0xff, RZ, 0xc0, !PT ;  /* 0x000000ff14257812 */ /* 0x000fe200078ec0ff */
[--C-:B------:R-:W-:Y:S01]  /*61a0*/  FFMA.FTZ R203, R130, c[0x0][0x23c], -R251.reuse ;  /* 0x00008f0082cb7a23 */ /* 0x100fe200000108fb */
[----:B------:R-:W-:Y:S01]  /*61b0*/  SHF.R.U32.HI R20, RZ, 0x18, R20 ;  /* 0x00000018ff147819 */ /* 0x000fe20000011614 */
[--C-:B------:R-:W-:Y:S01]  /*61c0*/  FFMA.FTZ R130, R131, c[0x0][0x23c], -R251.reuse ;  /* 0x00008f0083827a23 */ /* 0x100fe200000108fb */
[----:B------:R-:W-:Y:S01]  /*61d0*/  LOP3.LUT R23, R23, 0xff, RZ, 0xc0, !PT ;  /* 0x000000ff17177812 */ /* 0x000fe200078ec0ff */
[--C-:B------:R-:W-:Y:S01]  /*61e0*/  FFMA.FTZ R60, R180, c[0x0][0x23c], -R251.reuse ;  /* 0x00008f00b43c7a23 */ /* 0x100fe200000108fb */
[----:B------:R-:W-:Y:S01]  /*61f0*/  SHF.R.U32.HI R36, RZ, 0x8, R36 ;  /* 0x00000008ff247819 */ /* 0x000fe20000011624 */
[----:B------:R-:W2:Y:S01]  /*6200*/  MUFU.EX2 R196, R196 ;  /* 0x000000c400c47308 */ /* 0x000ea20000000800 */
[----:B------:R-:W-:Y:S01]  /*6210*/  PRMT R23, R23, 0x5410, R20 ;  /* 0x0000541017177816 */ /* 0x000fe20000000014 */
[--C-:B------:R-:W-:Y:S01]  /*6220*/  FFMA.FTZ R41, R244, c[0x0][0x23c], -R251.reuse ;  /* 0x00008f00f4297a23 */ /* 0x100fe200000108fb */
[----:B------:R-:W-:Y:S01]  /*6230*/  PRMT R37, R37, 0x5410, R36 ;  /* 0x0000541025257816 */ /* 0x000fe20000000024 */
[----:B------:R-:W-:Y:S01]  /*6240*/  FFMA.FTZ R40, R51, c[0x0][0x23c], -R251 ;  /* 0x00008f0033287a23 */ /* 0x000fe200000108fb */
[----:B-1----:R-:W-:Y:S01]  /*6250*/  F2FP.BF16.PACK_AB R160, R241, R204 ;  /* 0x000000ccf1a0723e */ /* 0x002fe200000010ff */
[--C-:B------:R-:W-:Y:S01]  /*6260*/  HSET2.LE.AND R23, R23, R48.reuse, PT ;  /* 0x0000003017177233 */ /* 0x100fe20003803000 */
[----:B------:R-:W-:Y:S01]  /*6270*/  FSETP.NEU.FTZ.AND P1, PT, R17, -INF , PT ;  /* 0xff8000001100780b */ /* 0x000fe20003f3d000 */
[----:B------:R-:W-:Y:S01]  /*6280*/  MUFU.EX2 R246, R246 ;  /* 0x000000f600f67308 */ /* 0x000fe20000000800 */
[----:B------:R-:W-:Y:S01]  /*6290*/  HSET2.LE.AND R37, R37, R48, PT ;  /* 0x0000003025257233 */ /* 0x000fe20003803000 */
[----:B------:R-:W-:-:S02]  /*62a0*/  FFMA.FTZ R38, R205, c[0x0][0x23c], -R166 ;  /* 0x00008f00cd267a23 */ /* 0x000fc400000108a6 */
[----:B------:R-:W-:Y:S02]  /*62b0*/  FFMA.FTZ R51, R177, c[0x0][0x23c], -R120 ;  /* 0x00008f00b1337a23 */ /* 0x000fe40000010878 */
[----:B------:R-:W-:Y:S01]  /*62c0*/  LOP3.LUT R160, R37, R160, RZ, 0xc0, !PT ;  /* 0x000000a025a07212 */ /* 0x000fe200078ec0ff */
[----:B------:R-:W-:Y:S01]  /*62d0*/  FFMA.FTZ R180, R179, c[0x0][0x23c], -R166 ;  /* 0x00008f00b3b47a23 */ /* 0x000fe200000108a6 */
[----:B------:R-:W1:Y:S01]  /*62e0*/  MUFU.EX2 R249, R249 ;  /* 0x000000f900f97308 */ /* 0x000e620000000800 */
[----:B--2---:R-:W-:Y:S01]  /*62f0*/  F2FP.BF16.PACK_AB R20, R196, R207 ;  /* 0x000000cfc414723e */ /* 0x004fe200000010ff */
[----:B------:R-:W-:Y:S02]  /*6300*/  FFMA.FTZ R190, R123, c[0x0][0x23c], -R120 ;  /* 0x00008f007bbe7a23 */ /* 0x000fe40000010878 */
[----:B------:R-:W-:Y:S01]  /*6310*/  FFMA.FTZ R88, R88, c[0x0][0x23c], -R251 ;  /* 0x00008f0058587a23 */ /* 0x000fe200000108fb */
[----:B------:R-:W-:Y:S01]  /*6320*/  LOP3.LUT R163, R35, R20, RZ, 0xc0, !PT ;  /* 0x0000001423a37212 */ /* 0x000fe200078ec0ff */
[----:B------:R-:W-:-:S02]  /*6330*/  FFMA.FTZ R35, R250, c[0x0][0x23c], -R55 ;  /* 0x00008f00fa237a23 */ /* 0x000fc40000010837 */
[----:B------:R-:W-:Y:S01]  /*6340*/  MUFU.EX2 R201, R201 ;  /* 0x000000c900c97308 */ /* 0x000fe20000000800 */
[----:B------:R-:W-:Y:S02]  /*6350*/  FMUL.FTZ R250, R17, c[0x0][0x23c] ;  /* 0x00008f0011fa7a20 */ /* 0x000fe40000410000 */
[----:B------:R-:W-:Y:S02]  /*6360*/  FFMA.FTZ R55, R178, c[0x0][0x23c], -R251 ;  /* 0x00008f00b2377a23 */ /* 0x000fe400000108fb */
[--C-:B------:R-:W-:Y:S01]  /*6370*/  FFMA.FTZ R178, R119, c[0x0][0x23c], -R166.reuse ;  /* 0x00008f0077b27a23 */ /* 0x100fe200000108a6 */
[----:B------:R-:W-:Y:S01]  /*6380*/  FSEL R250, R250, RZ, P1 ;  /* 0x000000fffafa7208 */ /* 0x000fe20000800000 */
[----:B------:R-:W-:Y:S01]  /*6390*/  FFMA.FTZ R119, R125, c[0x0][0x23c], -R166 ;  /* 0x00008f007d777a23 */ /* 0x000fe200000108a6 */
[----:B------:R-:W2:Y:S01]  /*63a0*/  MUFU.EX2 R194, R194 ;  /* 0x000000c200c27308 */ /* 0x000ea20000000800 */
[----:B-1----:R-:W-:Y:S01]  /*63b0*/  F2FP.BF16.PACK_AB R20, R249, R246 ;  /* 0x000000f6f914723e */ /* 0x002fe200000010ff */
[----:B------:R-:W-:-:S02]  /*63c0*/  FFMA.FTZ R125, R127, c[0x0][0x23c], -R120 ;  /* 0x00008f007f7d7a23 */ /* 0x000fc40000010878 */
[--C-:B------:R-:W-:Y:S01]  /*63d0*/  FFMA.FTZ R62, R187, c[0x0][0x23c], -R250.reuse ;  /* 0x00008f00bb3e7a23 */ /* 0x100fe200000108fa */
[----:B------:R-:W-:Y:S01]  /*63e0*/  LOP3.LUT R161, R23, R20, RZ, 0xc0, !PT ;  /* 0x0000001417a17212 */ /* 0x000fe200078ec0ff */
[----:B------:R-:W-:Y:S01]  /*63f0*/  FFMA.FTZ R57, R186, c[0x0][0x23c], -R250 ;  /* 0x00008f00ba397a23 */ /* 0x000fe200000108fa */
[----:B------:R-:W-:Y:S01]  /*6400*/  LOP3.LUT R20, R39, UR8, R34, 0x96, !PT ;  /* 0x0000000827147c12 */ /* 0x000fe2000f8e9622 */
[----:B------:R-:W-:Y:S01]  /*6410*/  FFMA.FTZ R34, R248, c[0x0][0x23c], -R251 ;  /* 0x00008f00f8227a23 */ /* 0x000fe200000108fb */
[----:B------:R-:W-:Y:S01]  /*6420*/  MUFU.EX2 R129, R129 ;  /* 0x0000008100817308 */ /* 0x000fe20000000800 */
[----:B------:R-:W-:Y:S02]  /*6430*/  FFMA.FTZ R42, R53, c[0x0][0x23c], -R250 ;  /* 0x00008f00352a7a23 */ /* 0x000fe400000108fa */
[----:B------:R-:W-:Y:S02]  /*6440*/  FFMA.FTZ R53, R193, c[0x0][0x23c], -R166 ;  /* 0x00008f00c1357a23 */ /* 0x000fe400000108a6 */
[----:B------:R-:W-:Y:S01]  /*6450*/  FFMA.FTZ R43, R206, c[0x0][0x23c], -R250 ;  /* 0x00008f00ce2b7a23 */ /* 0x000fe200000108fa */
[----:B--2---:R-:W-:-:S02]  /*6460*/  F2FP.BF16.PACK_AB R162, R194, R201 ;  /* 0x000000c9c2a2723e */ /* 0x004fc400000010ff */
[----:B------:R-:W1:Y:S01]  /*6470*/  MUFU.EX2 R34, R34 ;  /* 0x0000002200227308 */ /* 0x000e620000000800 */
[----:B------:R-:W-:Y:S01]  /*6480*/  FFMA.FTZ R39, R197, c[0x0][0x23c], -R166 ;  /* 0x00008f00c5277a23 */ /* 0x000fe200000108a6 */
[----:B------:R-:W-:Y:S01]  /*6490*/  LOP3.LUT R162, R21, R162, RZ, 0xc0, !PT ;  /* 0x000000a215a27212 */ /* 0x000fe200078ec0ff */
[----:B------:R-:W-:-:S05]  /*64a0*/  IMAD.WIDE.U32 R20, R20, -0x2daee0ad, RZ ;  /* 0xd2511f5314147825 */ /* 0x000fca00078e00ff */
[----:B------:R-:W-:Y:S01]  /*64b0*/  MUFU.EX2 R252, R252 ;  /* 0x000000fc00fc7308 */ /* 0x000fe20000000800 */
[----:B------:R-:W-:Y:S01]  /*64c0*/  LOP3.LUT R23, R20, 0xff, RZ, 0xc0, !PT ;  /* 0x000000ff14177812 */ /* 0x000fe200078ec0ff */
[C---:B------:R-:W-:Y:S01]  /*64d0*/  HMMA.16816.F32.BF16 R132, R160.reuse, R152, RZ ;  /* 0x00000098a084723c */ /* 0x040fe200000418ff */
[----:B------:R-:W-:Y:S02]  /*64e0*/  FFMA.FTZ R127, R106, c[0x0][0x23c], -R251 ;  /* 0x00008f006a7f7a23 */ /* 0x000fe400000108fb */
[--C-:B------:R-:W-:Y:S02]  /*64f0*/  FFMA.FTZ R96, R96, c[0x0][0x23c], -R250.reuse ;  /* 0x00008f0060607a23 */ /* 0x100fe400000108fa */
[--C-:B------:R-:W-:Y:S01]  /*6500*/  FFMA.FTZ R97, R97, c[0x0][0x23c], -R250.reuse ;  /* 0x00008f0061617a23 */ /* 0x100fe200000108fa */
[----:B------:R-:W-:Y:S01]  /*6510*/  MUFU.EX2 R188, R188 ;  /* 0x000000bc00bc7308 */ /* 0x000fe20000000800 */
[--C-:B------:R-:W-:Y:S01]  /*6520*/  FFMA.FTZ R84, R84, c[0x0][0x23c], -R250.reuse ;  /* 0x00008f0054547a23 */ /* 0x100fe200000108fa */
[----:B------:R-:W-:Y:S01]  /*6530*/  HMMA.16816.F32.BF16 R152, R160, R154, RZ ;  /* 0x0000009aa098723c */ /* 0x000fe200000418ff */
[----:B------:R-:W-:-:S02]  /*6540*/  FFMA.FTZ R123, R102, c[0x0][0x23c], -R250 ;  /* 0x00008f00667b7a23 */ /* 0x000fc400000108fa */
[--C-:B------:R-:W-:Y:S02]  /*6550*/  FFMA.FTZ R98, R98, c[0x0][0x23c], -R251.reuse ;  /* 0x00008f0062627a23 */ /* 0x100fe400000108fb */
[--C-:B------:R-:W-:Y:S01]  /*6560*/  FFMA.FTZ R99, R99, c[0x0][0x23c], -R251.reuse ;  /* 0x00008f0063637a23 */ /* 0x100fe200000108fb */
[----:B------:R-:W-:Y:S01]  /*6570*/  MUFU.EX2 R128, R128 ;  /* 0x0000008000807308 */ /* 0x000fe20000000800 */
[--C-:B------:R-:W-:Y:S01]  /*6580*/  FFMA.FTZ R82, R82, c[0x0][0x23c], -R251.reuse ;  /* 0x00008f0052527a23 */ /* 0x100fe200000108fb */
[C---:B------:R-:W-:Y:S01]  /*6590*/  HMMA.16816.F32.BF16 R156, R160.reuse, R4, RZ ;  /* 0x00000004a09c723c */ /* 0x040fe200000418ff */
[----:B------:R-:W-:Y:S02]  /*65a0*/  FFMA.FTZ R83, R83, c[0x0][0x23c], -R251 ;  /* 0x00008f0053537a23 */ /* 0x000fe400000108fb */
[--C-:B------:R-:W-:Y:S02]  /*65b0*/  FFMA.FTZ R80, R80, c[0x0][0x23c], -R250.reuse ;  /* 0x00008f0050507a23 */ /* 0x100fe400000108fa */
[----:B------:R-:W-:Y:S01]  /*65c0*/  FFMA.FTZ R81, R81, c[0x0][0x23c], -R250 ;  /* 0x00008f0051517a23 */ /* 0x000fe200000108fa */
[----:B------:R-:W2:Y:S01]  /*65d0*/  MUFU.EX2 R35, R35 ;  /* 0x0000002300237308 */ /* 0x000ea20000000800 */
[----:B------:R-:W-:Y:S01]  /*65e0*/  SHF.R.U32.HI R5, RZ, 0x10, R20 ;  /* 0x00000010ff057819 */ /* 0x000fe20000011614 */
[----:B------:R-:W-:Y:S01]  /*65f0*/  HMMA.16816.F32.BF16 R160, R160, R6, RZ ;  /* 0x00000006a0a0723c */ /* 0x000fe200000418ff */
[----:B------:R-:W-:Y:S01]  /*6600*/  LOP3.LUT R4, R21, UR18, R22, 0x96, !PT ;  /* 0x0000001215047c12 */ /* 0x000fe2000f8e9616 */
[----:B------:R-:W-:-:S02]  /*6610*/  FFMA.FTZ R131, R175, c[0x0][0x23c], -R250 ;  /* 0x00008f00af837a23 */ /* 0x000fc400000108fa */
[--C-:B------:R-:W-:Y:S02]  /*6620*/  FFMA.FTZ R106, R116, c[0x0][0x23c], -R251.reuse ;  /* 0x00008f00746a7a23 */ /* 0x100fe400000108fb */
[----:B------:R-:W-:Y:S01]  /*6630*/  MUFU.EX2 R203, R203 ;  /* 0x000000cb00cb7308 */ /* 0x000fe20000000800 */
[----:B------:R-:W-:Y:S01]  /*6640*/  LOP3.LUT R6, R20, 0xffff, RZ, 0xc0, !PT ;  /* 0x0000ffff14067812 */ /* 0x000fe200078ec0ff */
[----:B------:R-:W-:Y:S01]  /*6650*/  FFMA.FTZ R175, R176, c[0x0][0x23c], -R251 ;  /* 0x00008f00b0af7a23 */ /* 0x000fe200000108fb */
[----:B------:R-:W-:Y:S01]  /*6660*/  SHF.R.U32.HI R7, RZ, 0x18, R20 ;  /* 0x00000018ff077819 */ /* 0x000fe20000011614 */
[----:B------:R-:W-:Y:S01]  /*6670*/  FFMA.FTZ R102, R110, c[0x0][0x23c], -R250 ;  /* 0x00008f006e667a23 */ /* 0x000fe200000108fa */
[----:B------:R-:W-:Y:S01]  /*6680*/  SHF.R.U32.HI R6, RZ, 0x8, R6 ;  /* 0x00000008ff067819 */ /* 0x000fe20000011606 */
[----:B------:R-:W-:Y:S01]  /*6690*/  FFMA.FTZ R177, R94, c[0x0][0x23c], -R166 ;  /* 0x00008f005eb17a23 */ /* 0x000fe200000108a6 */
[C---:B------:R-:W-:Y:S01]  /*66a0*/  LOP3.LUT R21, R4.reuse, 0xff, RZ, 0xc0, !PT ;  /* 0x000000ff04157812 */ /* 0x040fe200078ec0ff */
[----:B------:R-:W3:Y:S01]  /*66b0*/  MUFU.EX2 R130, R130 ;  /* 0x0000008200827308 */ /* 0x000ee20000000800 */
[----:B------:R-:W-:Y:S01]  /*66c0*/  PRMT R23, R23, 0x5410, R6 ;  /* 0x0000541017177816 */ /* 0x000fe20000000006 */
[--C-:B------:R-:W-:Y:S01]  /*66d0*/  FFMA.FTZ R94, R101, c[0x0][0x23c], -R166.reuse ;  /* 0x00008f00655e7a23 */ /* 0x100fe200000108a6 */
[----:B------:R-:W-:Y:S01]  /*66e0*/  LOP3.LUT R6, R5, 0xff, RZ, 0xc0, !PT ;  /* 0x000000ff05067812 */ /* 0x000fe200078ec0ff */
[----:B------:R-:W-:Y:S01]  /*66f0*/  FFMA.FTZ R101, R117, c[0x0][0x23c], -R166 ;  /* 0x00008f0075657a23 */ /* 0x000fe200000108a6 */
[----:B------:R-:W-:-:S02]  /*6700*/  LOP3.LUT R5, R4, 0xffff, RZ, 0xc0, !PT ;  /* 0x0000ffff04057812 */ /* 0x000fc400078ec0ff */
[----:B------:R-:W-:Y:S01]  /*6710*/  PRMT R7, R6, 0x5410, R7 ;  /* 0x0000541006077816 */ /* 0x000fe20000000007 */
[----:B------:R-:W-:Y:S01]  /*6720*/  MUFU.EX2 R60, R60 ;  /* 0x0000003c003c7308 */ /* 0x000fe20000000800 */
[--C-:B------:R-:W-:Y:S02]  /*6730*/  SHF.R.U32.HI R6, RZ, 0x10, R4.reuse ;  /* 0x00000010ff067819 */ /* 0x100fe40000011604 */
[----:B------:R-:W-:Y:S01]  /*6740*/  SHF.R.U32.HI R20, RZ, 0x8, R5 ;  /* 0x00000008ff147819 */ /* 0x000fe20000011605 */
[--C-:B------:R-:W-:Y:S01]  /*6750*/  HSET2.LE.AND R7, R7, R48.reuse, PT ;  /* 0x0000003007077233 */ /* 0x100fe20003803000 */
[----:B------:R-:W-:Y:S02]  /*6760*/  SHF.R.U32.HI R4, RZ, 0x18, R4 ;  /* 0x00000018ff047819 */ /* 0x000fe40000011604 */
[----:B------:R-:W-:Y:S01]  /*6770*/  LOP3.LUT R5, R6, 0xff, RZ, 0xc0, !PT ;  /* 0x000000ff06057812 */ /* 0x000fe200078ec0ff */
[----:B------:R-:W-:Y:S01]  /*6780*/  HSET2.LE.AND R6, R23, R48, PT ;  /* 0x0000003017067233 */ /* 0x000fe20003803000 */
[----:B------:R-:W-:Y:S01]  /*6790*/  PRMT R21, R21, 0x5410, R20 ;  /* 0x0000541015157816 */ /* 0x000fe20000000014 */
[----:B------:R-:W-:Y:S01]  /*67a0*/  MUFU.EX2 R55, R55 ;  /* 0x0000003700377308 */ /* 0x000fe20000000800 */
[----:B------:R-:W-:-:S02]  /*67b0*/  PRMT R5, R5, 0x5410, R4 ;  /* 0x0000541005057816 */ /* 0x000fc40000000004 */
[----:B-1----:R-:W-:Y:S02]  /*67c0*/  F2FP.BF16.PACK_AB R4, R34, R129 ;  /* 0x000000812204723e */ /* 0x002fe400000010ff */
[----:B--2---:R-:W-:Y:S01]  /*67d0*/  F2FP.BF16.PACK_AB R23, R35, R128 ;  /* 0x000000802317723e */ /* 0x004fe200000010ff */
[--C-:B------:R-:W-:Y:S01]  /*67e0*/  HSET2.LE.AND R5, R5, R48.reuse, PT ;  /* 0x0000003005057233 */ /* 0x100fe20003803000 */
[----:B------:R-:W-:Y:S01]  /*67f0*/  LOP3.LUT R7, R7, R4, RZ, 0xc0, !PT ;  /* 0x0000000407077212 */ /* 0x000fe200078ec0ff */
[----:B------:R-:W-:Y:S01]  /*6800*/  HSET2.LE.AND R4, R21, R48, PT ;  /* 0x0000003015047233 */ /* 0x000fe20003803000 */
[----:B------:R-:W-:Y:S01]  /*6810*/  F2FP.BF16.PACK_AB R21, R188, R252 ;  /* 0x000000fcbc15723e */ /* 0x000fe200000010ff */
[----:B------:R-:W-:Y:S01]  /*6820*/  MUFU.EX2 R41, R41 ;  /* 0x0000002900297308 */ /* 0x000fe20000000800 */
[----:B---3--:R-:W-:Y:S02]  /*6830*/  F2FP.BF16.PACK_AB R20, R130, R203 ;  /* 0x000000cb8214723e */ /* 0x008fe400000010ff */
[----:B------:R-:W-:-:S02]  /*6840*/  LOP3.LUT R6, R6, R23, RZ, 0xc0, !PT ;  /* 0x0000001706067212 */ /* 0x000fc400078ec0ff */
[----:B------:R-:W-:Y:S02]  /*6850*/  LOP3.LUT R4, R4, R21, RZ, 0xc0, !PT ;  /* 0x0000001504047212 */ /* 0x000fe400078ec0ff */
[----:B------:R-:W-:Y:S01]  /*6860*/  LOP3.LUT R5, R5, R20, RZ, 0xc0, !PT ;  /* 0x0000001405057212 */ /* 0x000fe200078ec0ff */
[----:B------:R-:W1:Y:S06]  /*6870*/  MUFU.EX2 R40, R40 ;  /* 0x0000002800287308 */ /* 0x000e6c0000000800 */
[C---:B------:R-:W-:Y:S02]  /*6880*/  HMMA.16816.F32.BF16 R156, R4.reuse, R8, R156 ;  /* 0x00000008049c723c */ /* 0x040fe4000004189c */
[----:B------:R-:W-:Y:S05]  /*6890*/  MUFU.EX2 R62, R62 ;  /* 0x0000003e003e7308 */ /* 0x000fea0000000800 */
[----:B------:R-:W-:Y:S01]  /*68a0*/  IMAD.U32 R9, RZ, RZ, UR5 ;  /* 0x00000005ff097e24 */ /* 0x000fe2000f8e00ff */
[----:B------:R-:W-:Y:S01]  /*68b0*/  HMMA.16816.F32.BF16 R132, R4, R12, R132 ;  /* 0x0000000c0484723c */ /* 0x000fe20000041884 */
[----:B------:R-:W-:Y:S01]  /*68c0*/  UIADD3 UR5, UR29, 0x2, URZ ;  /* 0x000000021d057890 */ /* 0x000fe2000fffe03f */
[----:B------:R-:W2:Y:S02]  /*68d0*/  MUFU.EX2 R57, R57 ;  /* 0x0000003900397308 */ /* 0x000ea40000000800 */
[----:B------:R-:W-:-:S04]  /*68e0*/  LOP3.LUT R9, R247, UR27, R9, 0x96, !PT ;  /* 0x0000001bf7097c12 */ /* 0x000fc8000f8e9609 */
[C---:B------:R-:W-:Y:S01]  /*68f0*/  HMMA.16816.F32.BF16 R152, R4.reuse, R14, R152 ;  /* 0x0000000e0498723c */ /* 0x040fe20000041898 */
[----:B------:R-:W-:Y:S01]  /*6900*/  IMAD.WIDE.U32 R8, R9, -0x326172a9, RZ ;  /* 0xcd9e8d5709087825 */ /* 0x000fe200078e00ff */
[----:B------:R-:W-:Y:S06]  /*6910*/  MUFU.EX2 R43, R43 ;  /* 0x0000002b002b7308 */ /* 0x000fec0000000800 */
[----:B------:R-:W-:Y:S02]  /*6920*/  HMMA.16816.F32.BF16 R160, R4, R10, R160 ;  /* 0x0000000a04a0723c */ /* 0x000fe400000418a0 */
[----:B------:R-:W3:Y:S05]  /*6930*/  MUFU.EX2 R42, R42 ;  /* 0x0000002a002a7308 */ /* 0x000eea0000000800 */
[----:B------:R-:W-:-:S02]  /*6940*/  LOP3.LUT R5, R9, UR16, R240, 0x96, !PT ;  /* 0x0000001009057c12 */ /* 0x000fc4000f8e96f0 */
[----:B------:R-:W-:Y:S01]  /*6950*/  LOP3.LUT R4, R173, UR14, R8, 0x96, !PT ;  /* 0x0000000ead047c12 */ /* 0x000fe2000f8e9608 */
[----:B------:R-:W-:Y:S02]  /*6960*/  MUFU.EX2 R39, R39 ;  /* 0x0000002700277308 */ /* 0x000fe40000000800 */
[----:B------:R-:W-:-:S04]  /*6970*/  IMAD.WIDE.U32 R6, R5, -0x2daee0ad, RZ ;  /* 0xd2511f5305067825 */ /* 0x000fc800078e00ff */
[----:B------:R-:W-:Y:S01]  /*6980*/  IMAD.WIDE.U32 R10, R4, -0x2daee0ad, RZ ;  /* 0xd2511f53040a7825 */ /* 0x000fe200078e00ff */
[----:B------:R-:W-:Y:S01]  /*6990*/  LOP3.LUT R5, R7, UR13, R170, 0x96, !PT ;  /* 0x0000000d07057c12 */ /* 0x000fe2000f8e96aa */
[----:B------:R-:W4:Y:S03]  /*69a0*/  MUFU.EX2 R38, R38 ;  /* 0x0000002600267308 */ /* 0x000f260000000800 */
[----:B------:R-:W-:Y:S01]  /*69b0*/  LOP3.LUT R4, R11, UR11, R6, 0x96, !PT ;  /* 0x0000000b0b047c12 */ /* 0x000fe2000f8e9606 */
[----:B------:R-:W-:-:S04]  /*69c0*/  IMAD.WIDE.U32 R6, R5, -0x326172a9, RZ ;  /* 0xcd9e8d5705067825 */ /* 0x000fc800078e00ff */
[----:B------:R-:W-:Y:S01]  /*69d0*/  IMAD.WIDE.U32 R212, R4, -0x326172a9, RZ ;  /* 0xcd9e8d5704d47825 */ /* 0x000fe200078e00ff */
[----:B------:R-:W-:Y:S01]  /*69e0*/  LOP3.LUT R7, R7, UR12, R172, 0x96, !PT ;  /* 0x0000000c07077c12 */ /* 0x000fe2000f8e96ac */
[----:B------:R-:W-:Y:S01]  /*69f0*/  MUFU.EX2 R53, R53 ;  /* 0x0000003500357308 */ /* 0x000fe20000000800 */
[----:B------:R-:W-:Y:S02]  /*6a00*/  LOP3.LUT R4, R199, UR14, R8, 0x96, !PT ;  /* 0x0000000ec7047c12 */ /* 0x000fe4000f8e9608 */
[----:B------:R-:W-:Y:S02]  /*6a10*/  LOP3.LUT R5, R213, UR10, R6, 0x96, !PT ;  /* 0x0000000ad5057c12 */ /* 0x000fe4000f8e9606 */
[----:B------:R-:W-:Y:S01]  /*6a20*/  LOP3.LUT R6, R9, UR16, R202, 0x96, !PT ;  /* 0x0000001009067c12 */ /* 0x000fe2000f8e96ca */
[----:B------:R-:W-:Y:S02]  /*6a30*/  IMAD.WIDE.U32 R8, R7, -0x2daee0ad, RZ ;  /* 0xd2511f5307087825 */ /* 0x000fe400078e00ff */
[----:B------:R-:W-:Y:S02]  /*6a40*/  MUFU.EX2 R51, R51 ;  /* 0x0000003300337308 */ /* 0x000fe40000000800 */
[----:B------:R-:W-:Y:S01]  /*6a50*/  IMAD.WIDE.U32 R208, R5, -0x2daee0ad, RZ ;  /* 0xd2511f5305d07825 */ /* 0x000fe200078e00ff */
[----:B------:R-:W-:-:S03]  /*6a60*/  LOP3.LUT R5, R9, UR9, R10, 0x96, !PT ;  /* 0x0000000909057c12 */ /* 0x000fc6000f8e960a */
[----:B------:R-:W-:Y:S01]  /*6a70*/  IMAD.WIDE.U32 R12, R4, -0x2daee0ad, RZ ;  /* 0xd2511f53040c7825 */ /* 0x000fe200078e00ff */
[----:B------:R-:W-:Y:S01]  /*6a80*/  LOP3.LUT R7, R209, UR7, R8, 0x96, !PT ;  /* 0x00000007d1077c12 */ /* 0x000fe2000f8e9608 */
[----:B------:R-:W-:Y:S02]  /*6a90*/  MUFU.EX2 R125, R125 ;  /* 0x0000007d007d7308 */ /* 0x000fe40000000800 */
[----:B------:R-:W-:-:S04]  /*6aa0*/  IMAD.WIDE.U32 R8, R6, -0x2daee0ad, RZ ;  /* 0xd2511f5306087825 */ /* 0x000fc800078e00ff */
[----:B------:R-:W-:Y:S01]  /*6ab0*/  IMAD.WIDE.U32 R14, R7, -0x326172a9, RZ ;  /* 0xcd9e8d57070e7825 */ /* 0x000fe200078e00ff */
[----:B------:R-:W-:Y:S01]  /*6ac0*/  LOP3.LUT R4, R9, UR13, R200, 0x96, !PT ;  /* 0x0000000d09047c12 */ /* 0x000fe2000f8e96c8 */
[----:B------:R-:W-:Y:S01]  /*6ad0*/  MUFU.EX2 R178, R178 ;  /* 0x000000b200b27308 */ /* 0x000fe20000000800 */
[----:B------:R-:W-:Y:S01]  /*6ae0*/  LOP3.LUT R6, R13, UR11, R8, 0x96, !PT ;  /* 0x0000000b0d067c12 */ /* 0x000fe2000f8e9608 */
[----:B------:R-:W-:Y:S01]  /*6af0*/  IMAD.WIDE.U32 R210, R5, -0x326172a9, RZ ;  /* 0xcd9e8d5705d27825 */ /* 0x000fe200078e00ff */
[C---:B------:R-:W-:Y:S02]  /*6b00*/  LOP3.LUT R10, R14.reuse, 0xffff, RZ, 0xc0, !PT ;  /* 0x0000ffff0e0a7812 */ /* 0x040fe400078ec0ff */
[----:B------:R-:W-:Y:S01]  /*6b10*/  LOP3.LUT R9, R14, 0xff, RZ, 0xc0, !PT ;  /* 0x000000ff0e097812 */ /* 0x000fe200078ec0ff */
[----:B------:R-:W-:Y:S01]  /*6b20*/  IMAD.WIDE.U32 R20, R4, -0x326172a9, RZ ;  /* 0xcd9e8d5704147825 */ /* 0x000fe200078e00ff */
[----:B------:R-:W-:Y:S01]  /*6b30*/  SHF.R.U32.HI R10, RZ, 0x8, R10 ;  /* 0x00000008ff0a7819 */ /* 0x000fe2000001160a */
[----:B------:R-:W-:Y:S01]  /*6b40*/  MUFU.EX2 R119, R119 ;  /* 0x0000007700777308 */ /* 0x000fe20000000800 */
[----:B------:R-:W-:Y:S01]  /*6b50*/  SHF.R.U32.HI R7, RZ, 0x10, R14 ;  /* 0x00000010ff077819 */ /* 0x000fe2000001160e */
[----:B------:R-:W-:Y:S01]  /*6b60*/  IMAD.WIDE.U32 R36, R6, -0x326172a9, RZ ;  /* 0xcd9e8d5706247825 */ /* 0x000fe200078e00ff */
[----:B------:R-:W-:-:S02]  /*6b70*/  LOP3.LUT R4, R21, UR12, R198, 0x96, !PT ;  /* 0x0000000c15047c12 */ /* 0x000fc4000f8e96c6 */
[----:B------:R-:W-:Y:S01]  /*6b80*/  PRMT R9, R9, 0x5410, R10 ;  /* 0x0000541009097816 */ /* 0x000fe2000000000a */
[----:B------:R-:W-:Y:S01]  /*6b90*/  IMAD.MOV.U32 R192, RZ, RZ, R36 ;  /* 0x000000ffffc07224 */ /* 0x000fe200078e0024 */
[----:B------:R-:W-:Y:S01]  /*6ba0*/  LOP3.LUT R6, R37, UR10, R20, 0x96, !PT ;  /* 0x0000000a25067c12 */ /* 0x000fe2000f8e9614 */
[----:B------:R-:W-:Y:S01]  /*6bb0*/  IMAD.WIDE.U32 R10, R4, -0x2daee0ad, RZ ;  /* 0xd2511f53040a7825 */ /* 0x000fe200078e00ff */
[----:B------:R-:W-:Y:S01]  /*6bc0*/  LOP3.LUT R5, R15, UR17, R210, 0x96, !PT ;  /* 0x000000110f057c12 */ /* 0x000fe2000f8e96d2 */
[----:B------:R-:W-:Y:S01]  /*6bd0*/  MUFU.EX2 R180, R180 ;  /* 0x000000b400b47308 */ /* 0x000fe20000000800 */
[----:B------:R-:W-:Y:S01]  /*6be0*/  LOP3.LUT R7, R7, 0xff, RZ, 0xc0, !PT ;  /* 0x000000ff07077812 */ /* 0x000fe200078ec0ff */
[----:B------:R-:W-:Y:S01]  /*6bf0*/  IMAD.WIDE.U32 R186, R6, -0x2daee0ad, RZ ;  /* 0xd2511f5306ba7825 */ /* 0x000fe200078e00ff */
[----:B------:R-:W-:Y:S02]  /*6c00*/  LOP3.LUT R4, R11, UR9, R12, 0x96, !PT ;  /* 0x000000090b047c12 */ /* 0x000fe4000f8e960c */
[----:B------:R-:W-:Y:S01]  /*6c10*/  SHF.R.U32.HI R8, RZ, 0x18, R14 ;  /* 0x00000018ff087819 */ /* 0x000fe2000001160e */
[----:B------:R-:W-:Y:S01]  /*6c20*/  IMAD.MOV.U32 R193, RZ, RZ, R37 ;  /* 0x000000ffffc17224 */ /* 0x000fe200078e0025 */
[----:B------:R-:W-:Y:S01]  /*6c30*/  LOP3.LUT R6, R187, UR7, R10, 0x96, !PT ;  /* 0x00000007bb067c12 */ /* 0x000fe2000f8e960a */
[----:B------:R-:W-:Y:S01]  /*6c40*/  IMAD.WIDE.U32 R218, R4, -0x326172a9, RZ ;  /* 0xcd9e8d5704da7825 */ /* 0x000fe200078e00ff */
[----:B------:R-:W-:Y:S01]  /*6c50*/  LOP3.LUT R15, R5, 0xffff, RZ, 0xc0, !PT ;  /* 0x0000ffff050f7812 */ /* 0x000fe200078ec0ff */
[----:B------:R-:W-:Y:S01]  /*6c60*/  MUFU.EX2 R190, R190 ;  /* 0x000000be00be7308 */ /* 0x000fe20000000800 */
[----:B------:R-:W-:Y:S01]  /*6c70*/  PRMT R7, R7, 0x5410, R8 ;  /* 0x0000541007077816 */ /* 0x000fe20000000008 */
[----:B------:R-:W-:Y:S01]  /*6c80*/  IMAD.WIDE.U32 R20, R6, -0x326172a9, RZ ;  /* 0xcd9e8d5706147825 */ /* 0x000fe200078e00ff */
[----:B------:R-:W-:-:S02]  /*6c90*/  SHF.R.U32.HI R15, RZ, 0x8, R15 ;  /* 0x00000008ff0f7819 */ /* 0x000fc4000001160f */
[----:B------:R-:W-:Y:S01]  /*6ca0*/  LOP3.LUT R8, R5, 0xff, RZ, 0xc0, !PT ;  /* 0x000000ff05087812 */ /* 0x000fe200078ec0ff */
[--C-:B------:R-:W-:Y:S01]  /*6cb0*/  FFMA.FTZ R37, R195, c[0x0][0x23c], -R120.reuse ;  /* 0x00008f00c3257a23 */ /* 0x100fe20000010878 */
[C---:B------:R-:W-:Y:S01]  /*6cc0*/  LOP3.LUT R6, R20.reuse, 0xffff, RZ, 0xc0, !PT ;  /* 0x0000ffff14067812 */ /* 0x040fe200078ec0ff */
[----:B------:R-:W-:Y:S01]  /*6cd0*/  FFMA.FTZ R36, R245, c[0x0][0x23c], -R120 ;  /* 0x00008f00f5247a23 */ /* 0x000fe20000010878 */
[----:B------:R-:W-:Y:S01]  /*6ce0*/  LOP3.LUT R13, R20, 0xff, RZ, 0xc0, !PT ;  /* 0x000000ff140d7812 */ /* 0x000fe200078ec0ff */
[----:B------:R-:W-:Y:S01]  /*6cf0*/  HSET2.LE.AND R7, R7, R48, PT ;  /* 0x0000003007077233 */ /* 0x000fe20003803000 */
[----:B------:R-:W-:Y:S01]  /*6d00*/  SHF.R.U32.HI R6, RZ, 0x8, R6 ;  /* 0x00000008ff067819 */ /* 0x000fe20000011606 */
[----:B------:R-:W-:Y:S01]  /*6d10*/  MUFU.EX2 R37, R37 ;  /* 0x0000002500257308 */ /* 0x000fe20000000800 */
[----:B------:R-:W-:Y:S02]  /*6d20*/  SHF.R.U32.HI R11, RZ, 0x10, R20 ;  /* 0x00000010ff0b7819 */ /* 0x000fe40000011614 */
[----:B------:R-:W-:-:S02]  /*6d30*/  LOP3.LUT R4, R21, UR17, R218, 0x96, !PT ;  /* 0x0000001115047c12 */ /* 0x000fc4000f8e96da */
[----:B------:R-:W-:Y:S02]  /*6d40*/  PRMT R13, R13, 0x5410, R6 ;  /* 0x000054100d0d7816 */ /* 0x000fe40000000006 */
[----:B------:R-:W-:Y:S01]  /*6d50*/  LOP3.LUT R11, R11, 0xff, RZ, 0xc0, !PT ;  /* 0x000000ff0b0b7812 */ /* 0x000fe200078ec0ff */
[----:B------:R-:W1:Y:S01]  /*6d60*/  MUFU.EX2 R36, R36 ;  /* 0x0000002400247308 */ /* 0x000e620000000800 */
[----:B------:R-:W-:Y:S01]  /*6d70*/  SHF.R.U32.HI R6, RZ, 0x18, R20 ;  /* 0x00000018ff067819 */ /* 0x000fe20000011614 */
[----:B------:R-:W-:Y:S01]  /*6d80*/  HSET2.LE.AND R13, R13, R48, PT ;  /* 0x000000300d0d7233 */ /* 0x000fe20003803000 */
[----:B------:R-:W-:Y:S02]  /*6d90*/  LOP3.LUT R21, R4, 0xffff, RZ, 0xc0, !PT ;  /* 0x0000ffff04157812 */ /* 0x000fe400078ec0ff */
[----:B------:R-:W-:Y:S02]  /*6da0*/  PRMT R15, R8, 0x5410, R15 ;  /* 0x00005410080f7816 */ /* 0x000fe4000000000f */
[----:B------:R-:W-:Y:S01]  /*6db0*/  PRMT R11, R11, 0x5410, R6 ;  /* 0x000054100b0b7816 */ /* 0x000fe20000000006 */
[----:B------:R-:W-:Y:S01]  /*6dc0*/  MUFU.EX2 R88, R88 ;  /* 0x0000005800587308 */ /* 0x000fe20000000800 */
[----:B------:R-:W-:-:S02]  /*6dd0*/  SHF.R.U32.HI R8, RZ, 0x10, R5 ;  /* 0x00000010ff087819 */ /* 0x000fc40000011605 */
[----:B------:R-:W-:Y:S01]  /*6de0*/  SHF.R.U32.HI R21, RZ, 0x8, R21 ;  /* 0x00000008ff157819 */ /* 0x000fe20000011615 */
[----:B------:R-:W-:Y:S01]  /*6df0*/  HSET2.LE.AND R11, R11, R48, PT ;  /* 0x000000300b0b7233 */ /* 0x000fe20003803000 */
[----:B------:R-:W-:Y:S02]  /*6e00*/  LOP3.LUT R6, R4, 0xff, RZ, 0xc0, !PT ;  /* 0x000000ff04067812 */ /* 0x000fe400078ec0ff */
[----:B------:R-:W-:Y:S01]  /*6e10*/  SHF.R.U32.HI R5, RZ, 0x18, R5 ;  /* 0x00000018ff057819 */ /* 0x000fe20000011605 */
[----:B------:R-:W-:Y:S01]  /*6e20*/  MUFU.EX2 R127, R127 ;  /* 0x0000007f007f7308 */ /* 0x000fe20000000800 */
[----:B------:R-:W-:Y:S02]  /*6e30*/  LOP3.LUT R8, R8, 0xff, RZ, 0xc0, !PT ;  /* 0x000000ff08087812 */ /* 0x000fe400078ec0ff */
[----:B------:R-:W-:Y:S02]  /*6e40*/  PRMT R21, R6, 0x5410, R21 ;  /* 0x0000541006157816 */ /* 0x000fe40000000015 */
[----:B------:R-:W-:-:S02]  /*6e50*/  SHF.R.U32.HI R6, RZ, 0x10, R4 ;  /* 0x00000010ff067819 */ /* 0x000fc40000011604 */
[----:B------:R-:W-:Y:S01]  /*6e60*/  PRMT R5, R8, 0x5410, R5 ;  /* 0x0000541008057816 */ /* 0x000fe20000000005 */
[--C-:B------:R-:W-:Y:S01]  /*6e70*/  HSET2.LE.AND R12, R21, R48.reuse, PT ;  /* 0x00000030150c7233 */ /* 0x100fe20003803000 */
[----:B------:R-:W-:Y:S01]  /*6e80*/  SHF.R.U32.HI R23, RZ, 0x18, R4 ;  /* 0x00000018ff177819 */ /* 0x000fe20000011604 */
[--C-:B------:R-:W-:Y:S01]  /*6e90*/  HSET2.LE.AND R4, R15, R48.reuse, PT ;  /* 0x000000300f047233 */ /* 0x100fe20003803000 */
[----:B------:R-:W-:Y:S01]  /*6ea0*/  LOP3.LUT R6, R6, 0xff, RZ, 0xc0, !PT ;  /* 0x000000ff06067812 */ /* 0x000fe200078ec0ff */
[----:B------:R-:W-:Y:S01]  /*6eb0*/  HSET2.LE.AND R5, R5, R48, PT ;  /* 0x0000003005057233 */ /* 0x000fe20003803000 */
[----:B-1----:R-:W-:Y:S01]  /*6ec0*/  F2FP.BF16.PACK_AB R8, R40, R41 ;  /* 0x000000292808723e */ /* 0x002fe200000010ff */
[----:B------:R-:W-:Y:S01]  /*6ed0*/  MUFU.EX2 R96, R96 ;  /* 0x0000006000607308 */ /* 0x000fe20000000800 */
[----:B------:R-:W-:Y:S02]  /*6ee0*/  PRMT R23, R6, 0x5410, R23 ;  /* 0x0000541006177816 */ /* 0x000fe40000000017 */
[----:B------:R-:W-:-:S02]  /*6ef0*/  F2FP.BF16.PACK_AB R6, R55, R60 ;  /* 0x0000003c3706723e */ /* 0x000fc400000010ff */
[----:B--2---:R-:W-:Y:S02]  /*6f00*/  F2FP.BF16.PACK_AB R15, R57, R62 ;  /* 0x0000003e390f723e */ /* 0x004fe400000010ff */
[----:B------:R-:W-:Y:S01]  /*6f10*/  LOP3.LUT R5, R5, R6, RZ, 0xc0, !PT ;  /* 0x0000000605057212 */ /* 0x000fe200078ec0ff */
[----:B------:R-:W-:Y:S01]  /*6f20*/  HSET2.LE.AND R6, R9, R48, PT ;  /* 0x0000003009067233 */ /* 0x000fe20003803000 */
[----:B------:R-:W-:Y:S01]  /*6f30*/  LOP3.LUT R7, R7, R8, RZ, 0xc0, !PT ;  /* 0x0000000807077212 */ /* 0x000fe200078ec0ff */
[----:B------:R-:W-:Y:S01]  /*6f40*/  MUFU.EX2 R97, R97 ;  /* 0x0000006100617308 */ /* 0x000fe20000000800 */
[----:B---3--:R-:W-:Y:S02]  /*6f50*/  F2FP.BF16.PACK_AB R9, R42, R43 ;  /* 0x0000002b2a09723e */ /* 0x008fe400000010ff */
[----:B----4-:R-:W-:Y:S02]  /*6f60*/  F2FP.BF16.PACK_AB R14, R38, R39 ;  /* 0x00000027260e723e */ /* 0x010fe400000010ff */
[----:B------:R-:W-:-:S02]  /*6f70*/  F2FP.BF16.PACK_AB R8, R36, R37 ;  /* 0x000000252408723e */ /* 0x000fc400000010ff */
[----:B------:R-:W-:Y:S01]  /*6f80*/  LOP3.LUT R4, R4, R15, RZ, 0xc0, !PT ;  /* 0x0000000f04047212 */ /* 0x000fe200078ec0ff */
[----:B------:R-:W-:Y:S01]  /*6f90*/  MUFU.EX2 R84, R84 ;  /* 0x0000005400547308 */ /* 0x000fe20000000800 */
[----:B------:R-:W-:Y:S02]  /*6fa0*/  LOP3.LUT R6, R6, R9, RZ, 0xc0, !PT ;  /* 0x0000000906067212 */ /* 0x000fe400078ec0ff */
[----:B------:R-:W-:Y:S01]  /*6fb0*/  LOP3.LUT R14, R13, R14, RZ, 0xc0, !PT ;  /* 0x0000000e0d0e7212 */ /* 0x000fe200078ec0ff */
[----:B------:R-:W-:Y:S01]  /*6fc0*/  HSET2.LE.AND R13, R23, R48, PT ;  /* 0x00000030170d7233 */ /* 0x000fe20003803000 */
[----:B------:R-:W-:Y:S01]  /*6fd0*/  LOP3.LUT R15, R11, R8, RZ, 0xc0, !PT ;  /* 0x000000080b0f7212 */ /* 0x000fe200078ec0ff */
[----:B------:R-:W1:Y:S01]  /*6fe0*/  LDSM.16.MT88.4 R20, [R216+0x4800] ;  /* 0x00480000d814783b */ /* 0x000e620000004200 */
[----:B------:R-:W-:Y:S01]  /*6ff0*/  F2FP.BF16.PACK_AB R9, R53, R58 ;  /* 0x0000003a3509723e */ /* 0x000fe200000010ff */
[----:B------:R-:W-:Y:S01]  /*7000*/  MUFU.EX2 R123, R123 ;  /* 0x0000007b007b7308 */ /* 0x000fe20000000800 */
[----:B------:R-:W-:-:S02]  /*7010*/  F2FP.BF16.PACK_AB R8, R51, R56 ;  /* 0x000000383308723e */ /* 0x000fc400000010ff */
[----:B------:R-:W-:Y:S02]  /*7020*/  LOP3.LUT R12, R12, R9, RZ, 0xc0, !PT ;  /* 0x000000090c0c7212 */ /* 0x000fe400078ec0ff */
[----:B------:R-:W-:Y:S02]  /*7030*/  LOP3.LUT R13, R13, R8, RZ, 0xc0, !PT ;  /* 0x000000080d0d7212 */ /* 0x000fe400078ec0ff */
[----:B------:R-:W2:Y:S01]  /*7040*/  LDSM.16.MT88.4 R8, [R215+0x4800] ;  /* 0x00480000d708783b */ /* 0x000ea20000004200 */
[----:B------:R-:W-:Y:S08]  /*7050*/  MUFU.EX2 R98, R98 ;  /* 0x0000006200627308 */ /* 0x000ff00000000800 */
[----:B------:R-:W-:Y:S08]  /*7060*/  MUFU.EX2 R99, R99 ;  /* 0x0000006300637308 */ /* 0x000ff00000000800 */
[----:B------:R-:W-:Y:S08]  /*7070*/  MUFU.EX2 R82, R82 ;  /* 0x0000005200527308 */ /* 0x000ff00000000800 */
[----:B------:R-:W-:Y:S01]  /*7080*/  MUFU.EX2 R83, R83 ;  /* 0x0000005300537308 */ /* 0x000fe20000000800 */
[C---:B-1----:R-:W-:Y:S07]  /*7090*/  HMMA.16816.F32.BF16 R132, R4.reuse, R20, R132 ;  /* 0x000000140484723c */ /* 0x042fee0000041884 */
[----:B------:R-:W-:Y:S01]  /*70a0*/  MUFU.EX2 R80, R80 ;  /* 0x0000005000507308 */ /* 0x000fe20000000800 */
[C---:B------:R-:W-:Y:S07]  /*70b0*/  HMMA.16816.F32.BF16 R152, R4.reuse, R22, R152 ;  /* 0x000000160498723c */ /* 0x040fee0000041898 */
[----:B------:R-:W-:Y:S01]  /*70c0*/  MUFU.EX2 R81, R81 ;  /* 0x0000005100517308 */ /* 0x000fe20000000800 */
[C---:B--2---:R-:W-:Y:S07]  /*70d0*/  HMMA.16816.F32.BF16 R156, R4.reuse, R8, R156 ;  /* 0x00000008049c723c */ /* 0x044fee000004189c */
[----:B------:R-:W-:Y:S01]  /*70e0*/  MUFU.EX2 R106, R106 ;  /* 0x0000006a006a7308 */ /* 0x000fe20000000800 */
[----:B------:R-:W-:Y:S07]  /*70f0*/  HMMA.16816.F32.BF16 R160, R4, R10, R160 ;  /* 0x0000000a04a0723c */ /* 0x000fee00000418a0 */
[----:B------:R-:W-:Y:S01]  /*7100*/  MUFU.EX2 R175, R175 ;  /* 0x000000af00af7308 */ /* 0x000fe20000000800 */
[----:B------:R-:W-:Y:S01]  /*7110*/  LOP3.LUT R4, R219, UR8, R192, 0x96, !PT ;  /* 0x00000008db047c12 */ /* 0x000fe2000f8e96c0 */
[C---:B------:R-:W-:Y:S06]  /*7120*/  HMMA.16816.F32.BF16 R148, R12.reuse, R8, R148 ;  /* 0x000000080c94723c */ /* 0x040fec0000041894 */
[----:B------:R-:W-:Y:S01]  /*7130*/  MUFU.EX2 R102, R102 ;  /* 0x0000006600667308 */ /* 0x000fe20000000800 */
[----:B------:R-:W-:Y:S01]  /*7140*/  IMAD.WIDE.U32 R8, R4, -0x2daee0ad, RZ ;  /* 0xd2511f5304087825 */ /* 0x000fe200078e00ff */
[----:B------:R-:W-:Y:S06]  /*7150*/  HMMA.16816.F32.BF16 R136, R12, R22, R136 ;  /* 0x000000160c88723c */ /* 0x000fec0000041888 */
[----:B------:R-:W-:Y:S01]  /*7160*/  MUFU.EX2 R131, R131 ;  /* 0x0000008300837308 */ /* 0x000fe20000000800 */
[----:B------:R-:W-:-:S02]  /*7170*/  LOP3.LUT R6, R8, 0xffff, RZ, 0xc0, !PT ;  /* 0x0000ffff08067812 */ /* 0x000fc400078ec0ff */
[----:B------:R-:W-:Y:S02]  /*7180*/  SHF.R.U32.HI R5, RZ, 0x10, R8 ;  /* 0x00000010ff057819 */ /* 0x000fe40000011608 */
[----:B------:R-:W-:Y:S01]  /*7190*/  LOP3.LUT R23, R8, 0xff, RZ, 0xc0, !PT ;  /* 0x000000ff08177812 */ /* 0x000fe200078ec0ff */
[C---:B------:R-:W-:Y:S01]  /*71a0*/  HMMA.16816.F32.BF16 R140, R12.reuse, R20, R140 ;  /* 0x000000140c8c723c */ /* 0x040fe2000004188c */
[----:B------:R-:W-:Y:S01]  /*71b0*/  SHF.R.U32.HI R6, RZ, 0x8, R6 ;  /* 0x00000008ff067819 */ /* 0x000fe20000011606 */
[----:B------:R-:W-:Y:S01]  /*71c0*/  FFMA.FTZ R110, R165, c[0x0][0x23c], -R120 ;  /* 0x00008f00a56e7a23 */ /* 0x000fe20000010878 */
[----:B------:R-:W-:Y:S01]  /*71d0*/  LOP3.LUT R4, R9, UR18, R186, 0x96, !PT ;  /* 0x0000001209047c12 */ /* 0x000fe2000f8e96ba */
[----:B------:R-:W-:Y:S01]  /*71e0*/  FFMA.FTZ R186, R191, c[0x0][0x23c], -R120 ;  /* 0x00008f00bfba7a23 */ /* 0x000fe20000010878 */
[----:B------:R-:W-:Y:S01]  /*71f0*/  PRMT R23, R23, 0x5410, R6 ;  /* 0x0000541017177816 */ /* 0x000fe20000000006 */
[----:B------:R-:W-:Y:S01]  /*7200*/  MUFU.EX2 R94, R94 ;  /* 0x0000005e005e7308 */ /* 0x000fe20000000800 */
[----:B------:R-:W-:Y:S01]  /*7210*/  LOP3.LUT R6, R5, 0xff, RZ, 0xc0, !PT ;  /* 0x000000ff05067812 */ /* 0x000fe200078ec0ff */
[----:B------:R-:W-:Y:S01]  /*7220*/  HMMA.16816.F32.BF16 R144, R12, R10, R144 ;  /* 0x0000000a0c90723c */ /* 0x000fe20000041890 */
[----:B------:R-:W-:Y:S01]  /*7230*/  LOP3.LUT R5, R4, 0xffff, RZ, 0xc0, !PT ;  /* 0x0000ffff04057812 */ /* 0x000fe200078ec0ff */
[----:B------:R-:W1:Y:S01]  /*7240*/  LDSM.16.MT88.4 R12, [R216+0x4c00] ;  /* 0x004c0000d80c783b */ /* 0x000e620000004200 */
[----:B------:R-:W-:-:S02]  /*7250*/  SHF.R.U32.HI R7, RZ, 0x18, R8 ;  /* 0x00000018ff077819 */ /* 0x000fc40000011608 */
[----:B------:R-:W-:Y:S01]  /*7260*/  SHF.R.U32.HI R8, RZ, 0x8, R5 ;  /* 0x00000008ff087819 */ /* 0x000fe20000011605 */
[----:B------:R-:W2:Y:S01]  /*7270*/  MUFU.EX2 R186, R186 ;  /* 0x000000ba00ba7308 */ /* 0x000ea20000000800 */
[----:B------:R-:W-:Y:S02]  /*7280*/  LOP3.LUT R21, R4, 0xff, RZ, 0xc0, !PT ;  /* 0x000000ff04157812 */ /* 0x000fe400078ec0ff */
[----:B------:R-:W-:Y:S02]  /*7290*/  PRMT R7, R6, 0x5410, R7 ;  /* 0x0000541006077816 */ /* 0x000fe40000000007 */
[----:B------:R-:W-:Y:S02]  /*72a0*/  PRMT R21, R21, 0x5410, R8 ;  /* 0x0000541015157816 */ /* 0x000fe40000000008 */
[----:B------:R-:W3:Y:S01]  /*72b0*/  LDSM.16.MT88.4 R8, [R215+0x4c00] ;  /* 0x004c0000d708783b */ /* 0x000ee20000004200 */
[--C-:B------:R-:W-:Y:S01]  /*72c0*/  SHF.R.U32.HI R6, RZ, 0x10, R4.reuse ;  /* 0x00000010ff067819 */ /* 0x100fe20000011604 */
[--C-:B------:R-:W-:Y:S01]  /*72d0*/  HSET2.LE.AND R7, R7, R48.reuse, PT ;  /* 0x0000003007077233 */ /* 0x100fe20003803000 */
[----:B------:R-:W-:Y:S01]  /*72e0*/  SHF.R.U32.HI R4, RZ, 0x18, R4 ;  /* 0x00000018ff047819 */ /* 0x000fe20000011604 */
[----:B------:R-:W-:Y:S01]  /*72f0*/  MUFU.EX2 R105, R105 ;  /* 0x0000006900697308 */ /* 0x000fe20000000800 */
[----:B------:R-:W-:Y:S01]  /*7300*/  LOP3.LUT R5, R6, 0xff, RZ, 0xc0, !PT ;  /* 0x000000ff06057812 */ /* 0x000fe200078ec0ff */
[----:B------:R-:W-:Y:S01]  /*7310*/  HSET2.LE.AND R6, R23, R48, PT ;  /* 0x0000003017067233 */ /* 0x000fe20003803000 */
[----:B------:R-:W-:-:S02]  /*7320*/  F2FP.BF16.PACK_AB R23, R180, R119 ;  /* 0x00000077b417723e */ /* 0x000fc400000010ff */
[----:B------:R-:W-:Y:S02]  /*7330*/  PRMT R5, R5, 0x5410, R4 ;  /* 0x0000541005057816 */ /* 0x000fe40000000004 */
[----:B--2---:R-:W-:Y:S01]  /*7340*/  F2FP.BF16.PACK_AB R4, R186, R125 ;  /* 0x0000007dba04723e */ /* 0x004fe200000010ff */
[----:B------:R-:W-:Y:S01]  /*7350*/  FFMA.FTZ R91, R91, c[0x0][0x23c], -R120 ;  /* 0x00008f005b5b7a23 */ /* 0x000fe20000010878 */
[----:B------:R-:W-:Y:S01]  /*7360*/  F2FP.BF16.PACK_AB R20, R190, R121 ;  /* 0x00000079be14723e */ /* 0x000fe200000010ff */
[--C-:B------:R-:W-:Y:S01]  /*7370*/  HSET2.LE.AND R5, R5, R48.reuse, PT ;  /* 0x0000003005057233 */ /* 0x100fe20003803000 */
[----:B------:R-:W-:Y:S01]  /*7380*/  LOP3.LUT R7, R7, R4, RZ, 0xc0, !PT ;  /* 0x0000000407077212 */ /* 0x000fe200078ec0ff */
[----:B------:R-:W-:Y:S01]  /*7390*/  HSET2.LE.AND R4, R21, R48, PT ;  /* 0x0000003015047233 */ /* 0x000fe20003803000 */
[----:B------:R-:W-:Y:S01]  /*73a0*/  F2FP.BF16.PACK_AB R21, R178, R109 ;  /* 0x0000006db215723e */ /* 0x000fe200000010ff */
[----:B------:R-:W-:Y:S01]  /*73b0*/  MUFU.EX2 R177, R177 ;  /* 0x000000b100b17308 */ /* 0x000fe20000000800 */
[----:B------:R-:W-:-:S02]  /*73c0*/  LOP3.LUT R6, R6, R23, RZ, 0xc0, !PT ;  /* 0x0000001706067212 */ /* 0x000fc400078ec0ff */
[----:B------:R-:W-:Y:S02]  /*73d0*/  LOP3.LUT R4, R4, R21, RZ, 0xc0, !PT ;  /* 0x0000001504047212 */ /* 0x000fe400078ec0ff */
[----:B------:R-:W-:-:S07]  /*73e0*/  LOP3.LUT R5, R5, R20, RZ, 0xc0, !PT ;  /* 0x0000001405057212 */ /* 0x000fce00078ec0ff */
[C---:B-1----:R-:W-:Y:S08]  /*73f0*/  HMMA.16816.F32.BF16 R140, R4.reuse, R12, R140 ;  /* 0x0000000c048c723c */ /* 0x042ff0000004188c */
[C---:B------:R-:W-:Y:S08]  /*7400*/  HMMA.16816.F32.BF16 R136, R4.reuse, R14, R136 ;  /* 0x0000000e0488723c */ /* 0x040ff00000041888 */
[C---:B---3--:R-:W-:Y:S08]  /*7410*/  HMMA.16816.F32.BF16 R148, R4.reuse, R8, R148 ;  /* 0x000000080494723c */ /* 0x048ff00000041894 */
[----:B------:R-:W-:Y:S07]  /*7420*/  HMMA.16816.F32.BF16 R144, R4, R10, R144 ;  /* 0x0000000a0490723c */ /* 0x000fee0000041890 */
[----:B------:R-:W-:-:S05]  /*7430*/  LOP3.LUT R4, R211, UR8, R212, 0x96, !PT ;  /* 0x00000008d3047c12 */ /* 0x000fca000f8e96d4 */
[----:B------:R-:W-:-:S05]  /*7440*/  IMAD.WIDE.U32 R20, R4, -0x2daee0ad, RZ ;  /* 0xd2511f5304147825 */ /* 0x000fca00078e00ff */
[C---:B------:R-:W-:Y:S02]  /*7450*/  LOP3.LUT R6, R20.reuse, 0xffff, RZ, 0xc0, !PT ;  /* 0x0000ffff14067812 */ /* 0x040fe400078ec0ff */
[----:B------:R-:W-:Y:S02]  /*7460*/  LOP3.LUT R23, R20, 0xff, RZ, 0xc0, !PT ;  /* 0x000000ff14177812 */ /* 0x000fe400078ec0ff */
[----:B------:R-:W-:Y:S02]  /*7470*/  SHF.R.U32.HI R6, RZ, 0x8, R6 ;  /* 0x00000008ff067819 */ /* 0x000fe40000011606 */
[----:B------:R-:W-:Y:S02]  /*7480*/  SHF.R.U32.HI R5, RZ, 0x10, R20 ;  /* 0x00000010ff057819 */ /* 0x000fe40000011614 */
[----:B------:R-:W-:Y:S02]  /*7490*/  PRMT R23, R23, 0x5410, R6 ;  /* 0x0000541017177816 */ /* 0x000fe40000000006 */
[----:B------:R-:W-:-:S02]  /*74a0*/  LOP3.LUT R4, R21, UR18, R208, 0x96, !PT ;  /* 0x0000001215047c12 */ /* 0x000fc4000f8e96d0 */
[----:B------:R-:W-:Y:S02]  /*74b0*/  SHF.R.U32.HI R7, RZ, 0x18, R20 ;  /* 0x00000018ff077819 */ /* 0x000fe40000011614 */
[----:B------:R-:W-:Y:S02]  /*74c0*/  LOP3.LUT R6, R5, 0xff, RZ, 0xc0, !PT ;  /* 0x000000ff05067812 */ /* 0x000fe400078ec0ff */
[----:B------:R-:W-:Y:S02]  /*74d0*/  LOP3.LUT R5, R4, 0xffff, RZ, 0xc0, !PT ;  /* 0x0000ffff04057812 */ /* 0x000fe400078ec0ff */
[----:B------:R-:W-:Y:S02]  /*74e0*/  PRMT R7, R6, 0x5410, R7 ;  /* 0x0000541006077816 */ /* 0x000fe40000000007 */
[----:B------:R-:W-:Y:S02]  /*74f0*/  SHF.R.U32.HI R6, RZ, 0x10, R4 ;  /* 0x00000010ff067819 */ /* 0x000fe40000011604 */
[----:B------:R-:W-:Y:S01]  /*7500*/  LOP3.LUT R21, R4, 0xff, RZ, 0xc0, !PT ;  /* 0x000000ff04157812 */ /* 0x000fe200078ec0ff */
[----:B------:R-:W-:Y:S01]  /*7510*/  HSET2.LE.AND R7, R7, R48, PT ;  /* 0x0000003007077233 */ /* 0x000fe20003803000 */
[----:B------:R-:W-:-:S02]  /*7520*/  SHF.R.U32.HI R20, RZ, 0x8, R5 ;  /* 0x00000008ff147819 */ /* 0x000fc40000011605 */
[----:B------:R-:W-:Y:S02]  /*7530*/  SHF.R.U32.HI R4, RZ, 0x18, R4 ;  /* 0x00000018ff047819 */ /* 0x000fe40000011604 */
[----:B------:R-:W-:Y:S01]  /*7540*/  LOP3.LUT R5, R6, 0xff, RZ, 0xc0, !PT ;  /* 0x000000ff06057812 */ /* 0x000fe200078ec0ff */
[--C-:B------:R-:W-:Y:S01]  /*7550*/  HSET2.LE.AND R6, R23, R48.reuse, PT ;  /* 0x0000003017067233 */ /* 0x100fe20003803000 */
[----:B------:R-:W-:Y:S02]  /*7560*/  PRMT R21, R21, 0x5410, R20 ;  /* 0x0000541015157816 */ /* 0x000fe40000000014 */
[----:B------:R-:W-:Y:S02]  /*7570*/  PRMT R5, R5, 0x5410, R4 ;  /* 0x0000541005057816 */ /* 0x000fe40000000004 */
[----:B------:R-:W-:Y:S02]  /*7580*/  F2FP.BF16.PACK_AB R4, R127, R88 ;  /* 0x000000587f04723e */ /* 0x000fe400000010ff */
[----:B------:R-:W-:Y:S01]  /*7590*/  F2FP.BF16.PACK_AB R23, R123, R84 ;  /* 0x000000547b17723e */ /* 0x000fe200000010ff */
[--C-:B------:R-:W-:Y:S01]  /*75a0*/  HSET2.LE.AND R5, R5, R48.reuse, PT ;  /* 0x0000003005057233 */ /* 0x100fe20003803000 */
[----:B------:R-:W-:Y:S01]  /*75b0*/  LOP3.LUT R7, R7, R4, RZ, 0xc0, !PT ;  /* 0x0000000407077212 */ /* 0x000fe200078ec0ff */
[----:B------:R-:W-:Y:S01]  /*75c0*/  HSET2.LE.AND R4, R21, R48, PT ;  /* 0x0000003015047233 */ /* 0x000fe20003803000 */
[----:B------:R-:W-:-:S02]  /*75d0*/  F2FP.BF16.PACK_AB R21, R97, R96 ;  /* 0x000000606115723e */ /* 0x000fc400000010ff */
[----:B------:R-:W-:Y:S02]  /*75e0*/  F2FP.BF16.PACK_AB R20, R99, R98 ;  /* 0x000000626314723e */ /* 0x000fe400000010ff */
[----:B------:R-:W-:Y:S02]  /*75f0*/  LOP3.LUT R6, R6, R23, RZ, 0xc0, !PT ;  /* 0x0000001706067212 */ /* 0x000fe400078ec0ff */
[----:B------:R-:W-:Y:S02]  /*7600*/  LOP3.LUT R4, R4, R21, RZ, 0xc0, !PT ;  /* 0x0000001504047212 */ /* 0x000fe400078ec0ff */
[----:B------:R-:W-:-:S07]  /*7610*/  LOP3.LUT R5, R5, R20, RZ, 0xc0, !PT ;  /* 0x0000001405057212 */ /* 0x000fce00078ec0ff */
[C---:B------:R-:W-:Y:S07]  /*7620*/  HMMA.16816.F32.BF16 R156, R4.reuse, R8, R156 ;  /* 0x00000008049c723c */ /* 0x040fee000004189c */
[----:B------:R-:W-:Y:S01]  /*7630*/  IMAD.U32 R9, RZ, RZ, UR5 ;  /* 0x00000005ff097e24 */ /* 0x000fe2000f8e00ff */
[----:B------:R-:W-:Y:S04]  /*7640*/  HMMA.16816.F32.BF16 R132, R4, R12, R132 ;  /* 0x0000000c0484723c */ /* 0x000fe80000041884 */
[----:B------:R-:W-:-:S04]  /*7650*/  LOP3.LUT R9, R247, UR27, R9, 0x96, !PT ;  /* 0x0000001bf7097c12 */ /* 0x000fc8000f8e9609 */
[----:B------:R-:W-:Y:S01]  /*7660*/  HMMA.16816.F32.BF16 R152, R4, R14, R152 ;  /* 0x0000000e0498723c */ /* 0x000fe20000041898 */
[----:B------:R-:W-:-:S07]  /*7670*/  IMAD.WIDE.U32 R8, R9, -0x326172a9, RZ ;  /* 0xcd9e8d5709087825 */ /* 0x000fce00078e00ff */
[----:B------:R-:W-:Y:S07]  /*7680*/  HMMA.16816.F32.BF16 R160, R4, R10, R160 ;  /* 0x0000000a04a0723c */ /* 0x000fee00000418a0 */
        /* <DEDUP_REMOVED lines=18> */
[----:B------:R-:W-:Y:S01]  /*77b0*/  LOP3.LUT R4, R9, UR13, R200, 0x96, !PT ;  /* 0x0000000d09047c12 */ /* 0x000fe2000f8e96c8 */
[----:B------:R-:W-:-:S04]  /*77c0*/  IMAD.WIDE.U32 R244, R244, -0x326172a9, RZ ;  /* 0xcd9e8d57f4f47825 */ /* 0x000fc800078e00ff */
[----:B------:R-:W-:Y:S01]  /*77d0*/  IMAD.WIDE.U32 R14, R6, -0x326172a9, RZ ;  /* 0xcd9e8d57060e7825 */ /* 0x000fe200078e00ff */
[----:B------:R-:W-:-:S03]  /*77e0*/  LOP3.LUT R6, R13, UR11, R8, 0x96, !PT ;  /* 0x0000000b0d067c12 */ /* 0x000fc6000f8e9608 */
[----:B------:R-:W-:Y:S01]  /*77f0*/  IMAD.WIDE.U32 R20, R4, -0x326172a9, RZ ;  /* 0xcd9e8d5704147825 */ /* 0x000fe200078e00ff */
[C---:B------:R-:W-:Y:S02]  /*7800*/  LOP3.LUT R10, R14.reuse, 0xffff, RZ, 0xc0, !PT ;  /* 0x0000ffff0e0a7812 */ /* 0x040fe400078ec0ff */
[----:B------:R-:W-:Y:S01]  /*7810*/  LOP3.LUT R9, R14, 0xff, RZ, 0xc0, !PT ;  /* 0x000000ff0e097812 */ /* 0x000fe200078ec0ff */
[----:B------:R-:W-:Y:S01]  /*7820*/  IMAD.WIDE.U32 R210, R6, -0x326172a9, RZ ;  /* 0xcd9e8d5706d27825 */ /* 0x000fe200078e00ff */
[----:B------:R-:W-:Y:S02]  /*7830*/  SHF.R.U32.HI R10, RZ, 0x8, R10 ;  /* 0x00000008ff0a7819 */ /* 0x000fe4000001160a */
[----:B------:R-:W-:Y:S01]  /*7840*/  LOP3.LUT R4, R21, UR12, R198, 0x96, !PT ;  /* 0x0000000c15047c12 */ /* 0x000fe2000f8e96c6 */
[----:B------:R-:W1:Y:S01]  /*7850*/  MUFU.EX2 R101, R101 ;  /* 0x0000006500657308 */ /* 0x000e620000000800 */
[----:B------:R-:W-:Y:S01]  /*7860*/  LOP3.LUT R6, R211, UR10, R20, 0x96, !PT ;  /* 0x0000000ad3067c12 */ /* 0x000fe2000f8e9614 */
[----:B------:R-:W-:Y:S01]  /*7870*/  FFMA.FTZ R76, R76, c[0x0][0x23c], -R120 ;  /* 0x00008f004c4c7a23 */ /* 0x000fe20000010878 */
[----:B------:R-:W-:Y:S01]  /*7880*/  PRMT R9, R9, 0x5410, R10 ;  /* 0x0000541009097816 */ /* 0x000fe2000000000a */
[----:B------:R-:W-:Y:S01]  /*7890*/  IMAD.WIDE.U32 R10, R4, -0x2daee0ad, RZ ;  /* 0xd2511f53040a7825 */ /* 0x000fe200078e00ff */
[----:B------:R-:W-:-:S02]  /*78a0*/  SHF.R.U32.HI R7, RZ, 0x10, R14 ;  /* 0x00000010ff077819 */ /* 0x000fc4000001160e */
[----:B------:R-:W-:Y:S01]  /*78b0*/  LOP3.LUT R5, R15, UR17, R244, 0x96, !PT ;  /* 0x000000110f057c12 */ /* 0x000fe2000f8e96f4 */
[----:B------:R-:W-:Y:S01]  /*78c0*/  IMAD.WIDE.U32 R212, R6, -0x2daee0ad, RZ ;  /* 0xd2511f5306d47825 */ /* 0x000fe200078e00ff */
[----:B------:R-:W-:Y:S02]  /*78d0*/  LOP3.LUT R4, R11, UR9, R12, 0x96, !PT ;  /* 0x000000090b047c12 */ /* 0x000fe4000f8e960c */
[----:B------:R-:W-:Y:S01]  /*78e0*/  LOP3.LUT R7, R7, 0xff, RZ, 0xc0, !PT ;  /* 0x000000ff07077812 */ /* 0x000fe200078ec0ff */
[----:B------:R-:W2:Y:S01]  /*78f0*/  MUFU.EX2 R110, R110 ;  /* 0x0000006e006e7308 */ /* 0x000ea20000000800 */
[----:B------:R-:W-:Y:S01]  /*7900*/  LOP3.LUT R6, R213, UR7, R10, 0x96, !PT ;  /* 0x00000007d5067c12 */ /* 0x000fe2000f8e960a */
[----:B------:R-:W-:Y:S01]  /*7910*/  IMAD.WIDE.U32 R208, R4, -0x326172a9, RZ ;  /* 0xcd9e8d5704d07825 */ /* 0x000fe200078e00ff */
[----:B------:R-:W-:Y:S02]  /*7920*/  SHF.R.U32.HI R8, RZ, 0x18, R14 ;  /* 0x00000018ff087819 */ /* 0x000fe4000001160e */
[----:B------:R-:W-:Y:S01]  /*7930*/  LOP3.LUT R15, R5, 0xffff, RZ, 0xc0, !PT ;  /* 0x0000ffff050f7812 */ /* 0x000fe200078ec0ff */
[----:B------:R-:W-:Y:S01]  /*7940*/  IMAD.WIDE.U32 R20, R6, -0x326172a9, RZ ;  /* 0xcd9e8d5706147825 */ /* 0x000fe200078e00ff */
[----:B------:R-:W-:-:S02]  /*7950*/  PRMT R7, R7, 0x5410, R8 ;  /* 0x0000541007077816 */ /* 0x000fc40000000008 */
[----:B------:R-:W-:Y:S01]  /*7960*/  SHF.R.U32.HI R15, RZ, 0x8, R15 ;  /* 0x00000008ff0f7819 */ /* 0x000fe2000001160f */
[----:B------:R-:W-:Y:S01]  /*7970*/  MUFU.EX2 R92, R92 ;  /* 0x0000005c005c7308 */ /* 0x000fe20000000800 */
[C---:B------:R-:W-:Y:S01]  /*7980*/  LOP3.LUT R6, R20.reuse, 0xffff, RZ, 0xc0, !PT ;  /* 0x0000ffff14067812 */ /* 0x040fe200078ec0ff */
[----:B------:R-:W-:Y:S01]  /*7990*/  FFMA.FTZ R77, R77, c[0x0][0x23c], -R120 ;  /* 0x00008f004d4d7a23 */ /* 0x000fe20000010878 */
[----:B------:R-:W-:Y:S01]  /*79a0*/  LOP3.LUT R13, R20, 0xff, RZ, 0xc0, !PT ;  /* 0x000000ff140d7812 */ /* 0x000fe200078ec0ff */
[----:B------:R-:W-:Y:S01]  /*79b0*/  FFMA.FTZ R69, R69, c[0x0][0x23c], -R166 ;  /* 0x00008f0045457a23 */ /* 0x000fe200000108a6 */
[----:B------:R-:W-:Y:S01]  /*79c0*/  SHF.R.U32.HI R6, RZ, 0x8, R6 ;  /* 0x00000008ff067819 */ /* 0x000fe20000011606 */
[----:B------:R-:W-:Y:S01]  /*79d0*/  FFMA.FTZ R74, R74, c[0x0][0x23c], -R166 ;  /* 0x00008f004a4a7a23 */ /* 0x000fe200000108a6 */
[----:B------:R-:W-:Y:S01]  /*79e0*/  SHF.R.U32.HI R11, RZ, 0x10, R20 ;  /* 0x00000010ff0b7819 */ /* 0x000fe20000011614 */
[----:B------:R-:W3:Y:S01]  /*79f0*/  MUFU.EX2 R91, R91 ;  /* 0x0000005b005b7308 */ /* 0x000ee20000000800 */
[----:B------:R-:W-:Y:S01]  /*7a00*/  LOP3.LUT R4, R21, UR17, R208, 0x96, !PT ;  /* 0x0000001115047c12 */ /* 0x000fe2000f8e96d0 */
[----:B------:R-:W-:Y:S01]  /*7a10*/  FFMA.FTZ R78, R78, c[0x0][0x23c], -R166 ;  /* 0x00008f004e4e7a23 */ /* 0x000fe200000108a6 */
[----:B------:R-:W-:Y:S01]  /*7a20*/  PRMT R13, R13, 0x5410, R6 ;  /* 0x000054100d0d7816 */ /* 0x000fe20000000006 */
[----:B------:R-:W-:Y:S01]  /*7a30*/  FFMA.FTZ R93, R93, c[0x0][0x23c], -R166 ;  /* 0x00008f005d5d7a23 */ /* 0x000fe200000108a6 */
[----:B------:R-:W-:Y:S01]  /*7a40*/  LOP3.LUT R8, R5, 0xff, RZ, 0xc0, !PT ;  /* 0x000000ff05087812 */ /* 0x000fe200078ec0ff */
[----:B------:R-:W-:Y:S01]  /*7a50*/  IMAD.MOV.U32 R116, RZ, RZ, R218 ;  /* 0x000000ffff747224 */ /* 0x000fe200078e00da */
[----:B------:R-:W-:Y:S01]  /*7a60*/  LOP3.LUT R11, R11, 0xff, RZ, 0xc0, !PT ;  /* 0x000000ff0b0b7812 */ /* 0x000fe200078ec0ff */
[----:B------:R-:W-:Y:S01]  /*7a70*/  IMAD.MOV.U32 R117, RZ, RZ, R219 ;  /* 0x000000ffff757224 */ /* 0x000fe200078e00db */
[----:B------:R-:W-:-:S02]  /*7a80*/  SHF.R.U32.HI R6, RZ, 0x18, R20 ;  /* 0x00000018ff067819 */ /* 0x000fc40000011614 */
[----:B------:R-:W-:Y:S02]  /*7a90*/  LOP3.LUT R21, R4, 0xffff, RZ, 0xc0, !PT ;  /* 0x0000ffff04157812 */ /* 0x000fe400078ec0ff */
[----:B------:R-:W-:Y:S01]  /*7aa0*/  SHF.R.U32.HI R23, RZ, 0x18, R4 ;  /* 0x00000018ff177819 */ /* 0x000fe20000011604 */
[--C-:B------:R-:W-:Y:S01]  /*7ab0*/  HSET2.LE.AND R7, R7, R48.reuse, PT ;  /* 0x0000003007077233 */ /* 0x100fe20003803000 */
[----:B------:R-:W-:Y:S01]  /*7ac0*/  PRMT R15, R8, 0x5410, R15 ;  /* 0x00005410080f7816 */ /* 0x000fe2000000000f */
[----:B------:R-:W-:Y:S01]  /*7ad0*/  IMAD.MOV.U32 R14, RZ, RZ, R212 ;  /* 0x000000ffff0e7224 */ /* 0x000fe200078e00d4 */
[----:B------:R-:W-:Y:S01]  /*7ae0*/  PRMT R11, R11, 0x5410, R6 ;  /* 0x000054100b0b7816 */ /* 0x000fe20000000006 */
[--C-:B------:R-:W-:Y:S01]  /*7af0*/  HSET2.LE.AND R13, R13, R48.reuse, PT ;  /* 0x000000300d0d7233 */ /* 0x100fe20003803000 */
[----:B------:R-:W-:Y:S01]  /*7b00*/  SHF.R.U32.HI R8, RZ, 0x10, R5 ;  /* 0x00000010ff087819 */ /* 0x000fe20000011605 */
[----:B------:R-:W-:Y:S01]  /*7b10*/  MUFU.EX2 R76, R76 ;  /* 0x0000004c004c7308 */ /* 0x000fe20000000800 */
[----:B------:R-:W-:Y:S01]  /*7b20*/  SHF.R.U32.HI R21, RZ, 0x8, R21 ;  /* 0x00000008ff157819 */ /* 0x000fe20000011615 */
[----:B------:R-:W-:Y:S01]  /*7b30*/  FFMA.FTZ R54, R54, c[0x0][0x23c], -R251 ;  /* 0x00008f0036367a23 */ /* 0x000fe200000108fb */
[----:B------:R-:W-:Y:S01]  /*7b40*/  LOP3.LUT R6, R4, 0xff, RZ, 0xc0, !PT ;  /* 0x000000ff04067812 */ /* 0x000fe200078ec0ff */
[--C-:B------:R-:W-:Y:S01]  /*7b50*/  FFMA.FTZ R64, R64, c[0x0][0x23c], -R250.reuse ;  /* 0x00008f0040407a23 */ /* 0x100fe200000108fa */
[----:B------:R-:W-:Y:S01]  /*7b60*/  SHF.R.U32.HI R5, RZ, 0x18, R5 ;  /* 0x00000018ff057819 */ /* 0x000fe20000011605 */
[--C-:B------:R-:W-:Y:S01]  /*7b70*/  FFMA.FTZ R65, R65, c[0x0][0x23c], -R250.reuse ;  /* 0x00008f0041417a23 */ /* 0x100fe200000108fa */
[----:B------:R-:W-:Y:S01]  /*7b80*/  LOP3.LUT R8, R8, 0xff, RZ, 0xc0, !PT ;  /* 0x000000ff08087812 */ /* 0x000fe200078ec0ff */
[----:B------:R-:W4:Y:S01]  /*7b90*/  MUFU.EX2 R77, R77 ;  /* 0x0000004d004d7308 */ /* 0x000f220000000800 */
[----:B------:R-:W-:Y:S01]  /*7ba0*/  PRMT R21, R6, 0x5410, R21 ;  /* 0x0000541006157816 */ /* 0x000fe20000000015 */
[----:B------:R-:W-:Y:S01]  /*7bb0*/  FFMA.FTZ R52, R52, c[0x0][0x23c], -R250 ;  /* 0x00008f0034347a23 */ /* 0x000fe200000108fa */
[----:B------:R-:W-:Y:S01]  /*7bc0*/  SHF.R.U32.HI R6, RZ, 0x10, R4 ;  /* 0x00000010ff067819 */ /* 0x000fe20000011604 */
[--C-:B------:R-:W-:Y:S01]  /*7bd0*/  FFMA.FTZ R63, R63, c[0x0][0x23c], -R250.reuse ;  /* 0x00008f003f3f7a23 */ /* 0x100fe200000108fa */
[----:B------:R-:W-:Y:S01]  /*7be0*/  PRMT R5, R8, 0x5410, R5 ;  /* 0x0000541008057816 */ /* 0x000fe20000000005 */
[----:B------:R-:W-:Y:S01]  /*7bf0*/  FFMA.FTZ R66, R66, c[0x0][0x23c], -R251 ;  /* 0x00008f0042427a23 */ /* 0x000fe200000108fb */
[----:B------:R-:W-:Y:S01]  /*7c00*/  LOP3.LUT R6, R6, 0xff, RZ, 0xc0, !PT ;  /* 0x000000ff06067812 */ /* 0x000fe200078ec0ff */
[--C-:B------:R-:W-:Y:S01]  /*7c10*/  HSET2.LE.AND R4, R15, R48.reuse, PT ;  /* 0x000000300f047233 */ /* 0x100fe20003803000 */
[----:B------:R-:W-:Y:S01]  /*7c20*/  MUFU.EX2 R69, R69 ;  /* 0x0000004500457308 */ /* 0x000fe20000000800 */
[--C-:B------:R-:W-:Y:S01]  /*7c30*/  HSET2.LE.AND R5, R5, R48.reuse, PT ;  /* 0x0000003005057233 */ /* 0x100fe20003803000 */
[----:B------:R-:W-:Y:S01]  /*7c40*/  PRMT R23, R6, 0x5410, R23 ;  /* 0x0000541006177816 */ /* 0x000fe20000000017 */
[----:B------:R-:W-:Y:S01]  /*7c50*/  FFMA.FTZ R67, R67, c[0x0][0x23c], -R251 ;  /* 0x00008f0043437a23 */ /* 0x000fe200000108fb */
[----:B------:R-:W-:Y:S01]  /*7c60*/  F2FP.BF16.PACK_AB R6, R83, R82 ;  /* 0x000000525306723e */ /* 0x000fe200000010ff */
[----:B------:R-:W-:Y:S01]  /*7c70*/  UIADD3 UR29, UR29, 0x3, URZ ;  /* 0x000000031d1d7890 */ /* 0x000fe2000fffe03f */
[----:B------:R-:W-:Y:S01]  /*7c80*/  F2FP.BF16.PACK_AB R15, R81, R80 ;  /* 0x00000050510f723e */ /* 0x000fe200000010ff */
[--C-:B------:R-:W-:Y:S01]  /*7c90*/  FFMA.FTZ R165, R181, c[0x0][0x23c], -R250.reuse ;  /* 0x00008f00b5a57a23 */ /* 0x100fe200000108fa */
[----:B------:R-:W-:Y:S01]  /*7ca0*/  LOP3.LUT R5, R5, R6, RZ, 0xc0, !PT ;  /* 0x0000000605057212 */ /* 0x000fe200078ec0ff */
[--C-:B------:R-:W-:Y:S01]  /*7cb0*/  HSET2.LE.AND R6, R9, R48.reuse, PT ;  /* 0x0000003009067233 */ /* 0x100fe20003803000 */
[----:B------:R-:W-:Y:S01]  /*7cc0*/  F2FP.BF16.PACK_AB R8, R175, R106 ;  /* 0x0000006aaf08723e */ /* 0x000fe200000010ff */
[----:B------:R-:W3:Y:S01]  /*7cd0*/  MUFU.EX2 R74, R74 ;  /* 0x0000004a004a7308 */ /* 0x000ee20000000800 */
[----:B------:R-:W-:Y:S01]  /*7ce0*/  LOP3.LUT R4, R4, R15, RZ, 0xc0, !PT ;  /* 0x0000000f04047212 */ /* 0x000fe200078ec0ff */
[----:B------:R-:W-:Y:S01]  /*7cf0*/  IMAD.MOV.U32 R15, RZ, RZ, R213 ;  /* 0x000000ffff0f7224 */ /* 0x000fe200078e00d5 */
[----:B------:R-:W-:Y:S01]  /*7d00*/  F2FP.BF16.PACK_AB R9, R131, R102 ;  /* 0x000000668309723e */ /* 0x000fe200000010ff */
[----:B------:R-:W-:Y:S01]  /*7d10*/  FFMA.FTZ R195, R79, c[0x0][0x23c], -R250 ;  /* 0x00008f004fc37a23 */ /* 0x000fe200000108fa */
[----:B------:R-:W-:Y:S01]  /*7d20*/  LOP3.LUT R7, R7, R8, RZ, 0xc0, !PT ;  /* 0x0000000807077212 */ /* 0x000fe200078ec0ff */
[----:B------:R-:W-:Y:S01]  /*7d30*/  IMAD.MOV.U32 R8, RZ, RZ, R14 ;  /* 0x000000ffff087224 */ /* 0x000fe200078e000e */
[----:B------:R-:W-:Y:S01]  /*7d40*/  LOP3.LUT R6, R6, R9, RZ, 0xc0, !PT ;  /* 0x0000000906067212 */ /* 0x000fe200078ec0ff */
[----:B------:R-:W-:Y:S01]  /*7d50*/  IMAD.MOV.U32 R9, RZ, RZ, R15 ;  /* 0x000000ffff097224 */ /* 0x000fe200078e000f */
[----:B-1----:R-:W-:Y:S01]  /*7d60*/  F2FP.BF16.PACK_AB R14, R101, R94 ;  /* 0x0000005e650e723e */ /* 0x002fe200000010ff */
[----:B------:R-:W-:Y:S01]  /*7d70*/  IMAD.MOV.U32 R12, RZ, RZ, R8 ;  /* 0x000000ffff0c7224 */ /* 0x000fe200078e0008 */
[--C-:B------:R-:W-:Y:S01]  /*7d80*/  HSET2.LE.AND R11, R11, R48.reuse, PT ;  /* 0x000000300b0b7233 */ /* 0x100fe20003803000 */
[----:B--2---:R-:W-:Y:S01]  /*7d90*/  F2FP.BF16.PACK_AB R8, R110, R105 ;  /* 0x000000696e08723e */ /* 0x004fe200000010ff */
[----:B------:R-:W-:Y:S01]  /*7da0*/  MUFU.EX2 R78, R78 ;  /* 0x0000004e004e7308 */ /* 0x000fe20000000800 */
[----:B------:R-:W-:Y:S01]  /*7db0*/  LOP3.LUT R14, R13, R14, RZ, 0xc0, !PT ;  /* 0x0000000e0d0e7212 */ /* 0x000fe200078ec0ff */
[----:B------:R-:W-:Y:S01]  /*7dc0*/  IMAD.MOV.U32 R13, RZ, RZ, R9 ;  /* 0x000000ffff0d7224 */ /* 0x000fe200078e0009 */
[----:B------:R-:W-:Y:S01]  /*7dd0*/  LOP3.LUT R15, R11, R8, RZ, 0xc0, !PT ;  /* 0x000000080b0f7212 */ /* 0x000fe200078ec0ff */
[----:B------:R-:W-:Y:S01]  /*7de0*/  IMAD.MOV.U32 R10, RZ, RZ, R12 ;  /* 0x000000ffff0a7224 */ /* 0x000fe200078e000c */
[--C-:B------:R-:W-:Y:S01]  /*7df0*/  HSET2.LE.AND R12, R21, R48.reuse, PT ;  /* 0x00000030150c7233 */ /* 0x100fe20003803000 */
[----:B------:R-:W-:Y:S01]  /*7e00*/  IMAD.MOV.U32 R11, RZ, RZ, R13 ;  /* 0x000000ffff0b7224 */ /* 0x000fe200078e000d */
[----:B------:R-:W-:Y:S01]  /*7e10*/  HSET2.LE.AND R13, R23, R48, PT ;  /* 0x00000030170d7233 */ /* 0x000fe20003803000 */
[----:B------:R-:W-:Y:S01]  /*7e20*/  MUFU.EX2 R93, R93 ;  /* 0x0000005d005d7308 */ /* 0x000fe20000000800 */
[----:B------:R-:W1:Y:S01]  /*7e30*/  LDSM.16.MT88.4 R20, [R216+0x5000] ;  /* 0x00500000d814783b */ /* 0x000e620000004200 */
[----:B------:R-:W-:-:S02]  /*7e40*/  F2FP.BF16.PACK_AB R9, R177, R86 ;  /* 0x00000056b109723e */ /* 0x000fc400000010ff */
[----:B---3--:R-:W-:Y:S01]  /*7e50*/  F2FP.BF16.PACK_AB R8, R91, R92 ;  /* 0x0000005c5b08723e */ /* 0x008fe200000010ff */
[----:B------:R-:W-:Y:S01]  /*7e60*/  FFMA.FTZ R72, R72, c[0x0][0x23c], -R166 ;  /* 0x00008f0048487a23 */ /* 0x000fe200000108a6 */
[----:B------:R-:W-:Y:S01]  /*7e70*/  LOP3.LUT R12, R12, R9, RZ, 0xc0, !PT ;  /* 0x000000090c0c7212 */ /* 0x000fe200078ec0ff */
[----:B------:R-:W-:Y:S01]  /*7e80*/  FFMA.FTZ R176, R184, c[0x0][0x23c], -R250 ;  /* 0x00008f00b8b07a23 */ /* 0x000fe200000108fa */
[----:B------:R-:W-:Y:S01]  /*7e90*/  LOP3.LUT R13, R13, R8, RZ, 0xc0, !PT ;  /* 0x000000080d0d7212 */ /* 0x000fe200078ec0ff */
[----:B------:R-:W-:Y:S01]  /*7ea0*/  FFMA.FTZ R100, R100, c[0x0][0x23c], -R166 ;  /* 0x00008f0064647a23 */ /* 0x000fe200000108a6 */
[----:B------:R-:W-:Y:S01]  /*7eb0*/  LOP3.LUT R244, R245, UR8, R116, 0x96, !PT ;  /* 0x00000008f5f47c12 */ /* 0x000fe2000f8e9674 */
[----:B------:R-:W-:Y:S01]  /*7ec0*/  FFMA.FTZ R61, R61, c[0x0][0x23c], -R250 ;  /* 0x00008f003d3d7a23 */ /* 0x000fe200000108fa */
[----:B------:R2:W5:Y:S01]  /*7ed0*/  LDL.LU.64 R218, [R1+0x68] ;  /* 0x0000680001da7983 */ /* 0x0005620000300a00 */
[-C--:B-1----:R-:W-:Y:S08]  /*7ee0*/  HMMA.16816.F32.BF16 R132, R4, R20.reuse, R132 ;  /* 0x000000140484723c */ /* 0x082ff00000041884 */
[C---:B------:R-:W-:Y:S08]  /*7ef0*/  HMMA.16816.F32.BF16 R140, R12.reuse, R20, R140 ;  /* 0x000000140c8c723c */ /* 0x040ff0000004188c */
[----:B------:R-:W-:Y:S01]  /*7f00*/  HMMA.16816.F32.BF16 R136, R12, R22, R136 ;  /* 0x000000160c88723c */ /* 0x000fe20000041888 */
[----:B------:R-:W-:-:S07]  /*7f10*/  IMAD.MOV.U32 R20, RZ, RZ, R10 ;  /* 0x000000ffff147224 */ /* 0x000fce00078e000a */
[----:B------:R-:W-:Y:S01]  /*7f20*/  HMMA.16816.F32.BF16 R152, R4, R22, R152 ;  /* 0x000000160498723c */ /* 0x000fe20000041898 */
[----:B------:R-:W-:Y:S02]  /*7f30*/  IMAD.MOV.U32 R21, RZ, RZ, R11 ;  /* 0x000000ffff157224 */ /* 0x000fe400078e000b */
[----:B------:R-:W-:Y:S01]  /*7f40*/  IMAD.WIDE.U32 R244, R244, -0x2daee0ad, RZ ;  /* 0xd2511f53f4f47825 */ /* 0x000fe200078e00ff */
[----:B------:R-:W1:Y:S03]  /*7f50*/  LDSM.16.MT88.4 R8, [R215+0x5000] ;  /* 0x00500000d708783b */ /* 0x000e660000004200 */
[----:B------:R-:W-:Y:S01]  /*7f60*/  FFMA.FTZ R117, R68, c[0x0][0x23c], -R251 ;  /* 0x00008f0044757a23 */ /* 0x000fe200000108fb */
[----:B------:R-:W-:Y:S08]  /*7f70*/  MUFU.EX2 R54, R54 ;  /* 0x0000003600367308 */ /* 0x000ff00000000800 */
[----:B------:R-:W-:Y:S08]  /*7f80*/  MUFU.EX2 R64, R64 ;  /* 0x0000004000407308 */ /* 0x000ff00000000800 */
[----:B------:R-:W-:Y:S08]  /*7f90*/  MUFU.EX2 R65, R65 ;  /* 0x0000004100417308 */ /* 0x000ff00000000800 */
[----:B------:R-:W-:Y:S08]  /*7fa0*/  MUFU.EX2 R52, R52 ;  /* 0x0000003400347308 */ /* 0x000ff00000000800 */
[----:B------:R-:W-:Y:S08]  /*7fb0*/  MUFU.EX2 R63, R63 ;  /* 0x0000003f003f7308 */ /* 0x000ff00000000800 */
[----:B------:R-:W-:Y:S01]  /*7fc0*/  MUFU.EX2 R66, R66 ;  /* 0x0000004200427308 */ /* 0x000fe20000000800 */
[C---:B-1----:R-:W-:Y:S07]  /*7fd0*/  HMMA.16816.F32.BF16 R148, R12.reuse, R8, R148 ;  /* 0x000000080c94723c */ /* 0x042fee0000041894 */
[----:B------:R-:W-:Y:S01]  /*7fe0*/  MUFU.EX2 R67, R67 ;  /* 0x0000004300437308 */ /* 0x000fe20000000800 */
[----:B------:R-:W-:Y:S01]  /*7ff0*/  HMMA.16816.F32.BF16 R144, R12, R10, R144 ;  /* 0x0000000a0c90723c */ /* 0x000fe20000041890 */
[----:B------:R-:W-:Y:S01]  /*8000*/  FFMA.FTZ R79, R189, c[0x0][0x23c], -R250 ;  /* 0x00008f00bd4f7a23 */ /* 0x000fe200000108fa */
[----:B------:R2:W5:Y:S05]  /*8010*/  LDL.LU.64 R212, [R1+0x60] ;  /* 0x0000600001d47983 */ /* 0x00056a0000300a00 */
[----:B------:R-:W-:-:S02]  /*8020*/  IMAD.MOV.U32 R12, RZ, RZ, R210 ;  /* 0x000000ffff0c7224 */ /* 0x000fc400078e00d2 */
[----:B------:R-:W-:Y:S01]  /*8030*/  IMAD.MOV.U32 R15, RZ, RZ, R209 ;  /* 0x000000ffff0f7224 */ /* 0x000fe200078e00d1 */
[----:B------:R-:W-:Y:S01]  /*8040*/  HMMA.16816.F32.BF16 R156, R4, R8, R156 ;  /* 0x00000008049c723c */ /* 0x000fe2000004189c */
[----:B------:R-:W-:-:S07]  /*8050*/  IMAD.MOV.U32 R13, RZ, RZ, R211 ;  /* 0x000000ffff0d7224 */ /* 0x000fce00078e00d3 */
[----:B------:R-:W-:Y:S01]  /*8060*/  HMMA.16816.F32.BF16 R160, R4, R10, R160 ;  /* 0x0000000a04a0723c */ /* 0x000fe200000418a0 */
[----:B------:R-:W-:Y:S01]  /*8070*/  IMAD.MOV.U32 R14, RZ, RZ, R208 ;  /* 0x000000ffff0e7224 */ /* 0x000fe200078e00d0 */
[----:B------:R-:W-:Y:S01]  /*8080*/  MUFU.EX2 R117, R117 ;  /* 0x0000007500757308 */ /* 0x000fe20000000800 */
[----:B------:R-:W-:Y:S01]  /*8090*/  FFMA.FTZ R116, R167, c[0x0][0x23c], -R250 ;  /* 0x00008f00a7747a23 */ /* 0x000fe200000108fa */
[----:B------:R2:W5:Y:S03]  /*80a0*/  LDL.LU.64 R210, [R1+0x58] ;  /* 0x0000580001d27983 */ /* 0x0005660000300a00 */
[----:B------:R-:W-:Y:S01]  /*80b0*/  LOP3.LUT R4, R15, UR8, R12, 0x96, !PT ;  /* 0x000000080f047c12 */ /* 0x000fe2000f8e960c */
[----:B------:R-:W-:Y:S01]  /*80c0*/  FFMA.FTZ R29, R29, c[0x0][0x23c], -R250 ;  /* 0x00008f001d1d7a23 */ /* 0x000fe200000108fa */
[----:B------:R-:W1:Y:S03]  /*80d0*/  LDSM.16.MT88.4 R12, [R216+0x5400] ;  /* 0x00540000d80c783b */ /* 0x000e660000004200 */
[----:B------:R-:W-:Y:S01]  /*80e0*/  IMAD.WIDE.U32 R8, R4, -0x2daee0ad, RZ ;  /* 0xd2511f5304087825 */ /* 0x000fe200078e00ff */
[----:B------:R-:W-:Y:S01]  /*80f0*/  MUFU.EX2 R184, R195 ;  /* 0x000000c300b87308 */ /* 0x000fe20000000800 */
[----:B------:R2:W5:Y:S03]  /*8100*/  LDL.LU.64 R208, [R1+0x50] ;  /* 0x0000500001d07983 */ /* 0x0005660000300a00 */
[----:B------:R-:W-:-:S02]  /*8110*/  LOP3.LUT R6, R8, 0xffff, RZ, 0xc0, !PT ;  /* 0x0000ffff08067812 */ /* 0x000fc400078ec0ff */
[----:B------:R-:W-:Y:S02]  /*8120*/  LOP3.LUT R21, R8, 0xff, RZ, 0xc0, !PT ;  /* 0x000000ff08157812 */ /* 0x000fe400078ec0ff */
[----:B------:R-:W-:Y:S02]  /*8130*/  SHF.R.U32.HI R6, RZ, 0x8, R6 ;  /* 0x00000008ff067819 */ /* 0x000fe40000011606 */
[----:B------:R-:W-:Y:S02]  /*8140*/  SHF.R.U32.HI R5, RZ, 0x10, R8 ;  /* 0x00000010ff057819 */ /* 0x000fe40000011608 */
[----:B------:R-:W-:Y:S01]  /*8150*/  LOP3.LUT R4, R9, UR18, R20, 0x96, !PT ;  /* 0x0000001209047c12 */ /* 0x000fe2000f8e9614 */
[----:B------:R-:W-:Y:S01]  /*8160*/  FFMA.FTZ R20, R85, c[0x0][0x23c], -R120 ;  /* 0x00008f0055147a23 */ /* 0x000fe20000010878 */
[----:B------:R-:W-:Y:S01]  /*8170*/  PRMT R21, R21, 0x5410, R6 ;  /* 0x0000541015157816 */ /* 0x000fe20000000006 */
[----:B------:R-:W-:Y:S01]  /*8180*/  FFMA.FTZ R85, R112, c[0x0][0x23c], -R120 ;  /* 0x00008f0070557a23 */ /* 0x000fe20000010878 */
[----:B------:R-:W-:Y:S01]  /*8190*/  LOP3.LUT R6, R5, 0xff, RZ, 0xc0, !PT ;  /* 0x000000ff05067812 */ /* 0x000fe200078ec0ff */
[----:B------:R-:W-:Y:S01]  /*81a0*/  MUFU.EX2 R112, R20 ;  /* 0x0000001400707308 */ /* 0x000fe20000000800 */
[----:B------:R-:W-:-:S02]  /*81b0*/  LOP3.LUT R5, R4, 0xffff, RZ, 0xc0, !PT ;  /* 0x0000ffff04057812 */ /* 0x000fc400078ec0ff */
[----:B------:R-:W-:Y:S02]  /*81c0*/  SHF.R.U32.HI R7, RZ, 0x18, R8 ;  /* 0x00000018ff077819 */ /* 0x000fe40000011608 */
[----:B------:R-:W-:Y:S02]  /*81d0*/  SHF.R.U32.HI R8, RZ, 0x8, R5 ;  /* 0x00000008ff087819 */ /* 0x000fe40000011605 */
[----:B------:R-:W-:Y:S01]  /*81e0*/  LOP3.LUT R23, R4, 0xff, RZ, 0xc0, !PT ;  /* 0x000000ff04177812 */ /* 0x000fe200078ec0ff */
[----:B------:R-:W3:Y:S01]  /*81f0*/  MUFU.EX2 R85, R85 ;  /* 0x0000005500557308 */ /* 0x000ee20000000800 */
[----:B------:R-:W-:Y:S02]  /*8200*/  PRMT R7, R6, 0x5410, R7 ;  /* 0x0000541006077816 */ /* 0x000fe40000000007 */
[----:B------:R-:W-:Y:S02]  /*8210*/  PRMT R23, R23, 0x5410, R8 ;  /* 0x0000541017177816 */ /* 0x000fe40000000008 */
[----:B------:R-:W2:Y:S01]  /*8220*/  LDSM.16.MT88.4 R8, [R215+0x5400] ;  /* 0x00540000d708783b */ /* 0x000ea20000004200 */
[--C-:B------:R-:W-:Y:S01]  /*8230*/  SHF.R.U32.HI R6, RZ, 0x10, R4.reuse ;  /* 0x00000010ff067819 */ /* 0x100fe20000011604 */
[----:B------:R-:W-:Y:S01]  /*8240*/  HSET2.LE.AND R7, R7, R48, PT ;  /* 0x0000003007077233 */ /* 0x000fe20003803000 */
[----:B------:R-:W-:-:S02]  /*8250*/  SHF.R.U32.HI R4, RZ, 0x18, R4 ;  /* 0x00000018ff047819 */ /* 0x000fc40000011604 */
[----:B------:R-:W-:Y:S02]  /*8260*/  LOP3.LUT R5, R6, 0xff, RZ, 0xc0, !PT ;  /* 0x000000ff06057812 */ /* 0x000fe400078ec0ff */
[----:B----4-:R-:W-:Y:S02]  /*8270*/  F2FP.BF16.PACK_AB R6, R77, R76 ;  /* 0x0000004c4d06723e */ /* 0x010fe400000010ff */
[----:B------:R-:W-:Y:S01]  /*8280*/  PRMT R5, R5, 0x5410, R4 ;  /* 0x0000541005057816 */ /* 0x000fe20000000004 */
[--C-:B------:R-:W-:Y:S01]  /*8290*/  HSET2.LE.AND R4, R23, R48.reuse, PT ;  /* 0x0000003017047233 */ /* 0x100fe20003803000 */
[----:B------:R-:W-:Y:S02]  /*82a0*/  F2FP.BF16.PACK_AB R23, R74, R69 ;  /* 0x000000454a17723e */ /* 0x000fe400000010ff */
[----:B---3--:R-:W-:Y:S01]  /*82b0*/  F2FP.BF16.PACK_AB R20, R85, R112 ;  /* 0x000000705514723e */ /* 0x008fe200000010ff */
[----:B------:R-:W-:Y:S01]  /*82c0*/  HSET2.LE.AND R5, R5, R48, PT ;  /* 0x0000003005057233 */ /* 0x000fe20003803000 */
[----:B------:R-:W-:-:S02]  /*82d0*/  LOP3.LUT R4, R4, R23, RZ, 0xc0, !PT ;  /* 0x0000001704047212 */ /* 0x000fc400078ec0ff */
[----:B------:R-:W-:Y:S02]  /*82e0*/  LOP3.LUT R7, R7, R20, RZ, 0xc0, !PT ;  /* 0x0000001407077212 */ /* 0x000fe400078ec0ff */
[----:B------:R-:W-:Y:S01]  /*82f0*/  LOP3.LUT R5, R5, R6, RZ, 0xc0, !PT ;  /* 0x0000000605057212 */ /* 0x000fe200078ec0ff */
[----:B------:R-:W-:Y:S01]  /*8300*/  HSET2.LE.AND R6, R21, R48, PT ;  /* 0x0000003015067233 */ /* 0x000fe20003803000 */
[----:B------:R-:W-:Y:S02]  /*8310*/  F2FP.BF16.PACK_AB R21, R93, R78 ;  /* 0x0000004e5d15723e */ /* 0x000fe400000010ff */
[----:B------:R-:W-:Y:S02]  /*8320*/  LOP3.LUT R23, R244, 0xff, RZ, 0xc0, !PT ;  /* 0x000000fff4177812 */ /* 0x000fe400078ec0ff */
[----:B------:R-:W-:-:S07]  /*8330*/  LOP3.LUT R6, R6, R21, RZ, 0xc0, !PT ;  /* 0x0000001506067212 */ /* 0x000fce00078ec0ff */
[C---:B-1----:R-:W-:Y:S08]  /*8340*/  HMMA.16816.F32.BF16 R140, R4.reuse, R12, R140 ;  /* 0x0000000c048c723c */ /* 0x042ff0000004188c */
[C---:B------:R-:W-:Y:S08]  /*8350*/  HMMA.16816.F32.BF16 R136, R4.reuse, R14, R136 ;  /* 0x0000000e0488723c */ /* 0x040ff00000041888 */
[C---:B--2---:R-:W-:Y:S08]  /*8360*/  HMMA.16816.F32.BF16 R148, R4.reuse, R8, R148 ;  /* 0x000000080494723c */ /* 0x044ff00000041894 */
[----:B------:R-:W-:Y:S07]  /*8370*/  HMMA.16816.F32.BF16 R144, R4, R10, R144 ;  /* 0x0000000a0490723c */ /* 0x000fee0000041890 */
[----:B------:R-:W-:-:S02]  /*8380*/  LOP3.LUT R6, R244, 0xffff, RZ, 0xc0, !PT ;  /* 0x0000fffff4067812 */ /* 0x000fc400078ec0ff */
[----:B------:R-:W-:Y:S02]  /*8390*/  SHF.R.U32.HI R5, RZ, 0x10, R244 ;  /* 0x00000010ff057819 */ /* 0x000fe400000116f4 */
[----:B------:R-:W-:Y:S02]  /*83a0*/  SHF.R.U32.HI R6, RZ, 0x8, R6 ;  /* 0x00000008ff067819 */ /* 0x000fe40000011606 */
[----:B------:R-:W-:Y:S02]  /*83b0*/  LOP3.LUT R4, R245, UR18, R192, 0x96, !PT ;  /* 0x00000012f5047c12 */ /* 0x000fe4000f8e96c0 */
[----:B------:R-:W-:Y:S02]  /*83c0*/  PRMT R23, R23, 0x5410, R6 ;  /* 0x0000541017177816 */ /* 0x000fe40000000006 */
[----:B------:R-:W-:Y:S02]  /*83d0*/  SHF.R.U32.HI R7, RZ, 0x18, R244 ;  /* 0x00000018ff077819 */ /* 0x000fe400000116f4 */
[----:B------:R-:W-:-:S02]  /*83e0*/  LOP3.LUT R6, R5, 0xff, RZ, 0xc0, !PT ;  /* 0x000000ff05067812 */ /* 0x000fc400078ec0ff */
[----:B------:R-:W-:Y:S02]  /*83f0*/  LOP3.LUT R5, R4, 0xffff, RZ, 0xc0, !PT ;  /* 0x0000ffff04057812 */ /* 0x000fe400078ec0ff */
[----:B------:R-:W-:Y:S02]  /*8400*/  PRMT R7, R6, 0x5410, R7 ;  /* 0x0000541006077816 */ /* 0x000fe40000000007 */
[--C-:B------:R-:W-:Y:S02]  /*8410*/  SHF.R.U32.HI R6, RZ, 0x10, R4.reuse ;  /* 0x00000010ff067819 */ /* 0x100fe40000011604 */
[----:B------:R-:W-:Y:S01]  /*8420*/  LOP3.LUT R21, R4, 0xff, RZ, 0xc0, !PT ;  /* 0x000000ff04157812 */ /* 0x000fe200078ec0ff */
[----:B------:R-:W-:Y:S01]  /*8430*/  HSET2.LE.AND R7, R7, R48, PT ;  /* 0x0000003007077233 */ /* 0x000fe20003803000 */
[----:B------:R-:W-:Y:S02]  /*8440*/  SHF.R.U32.HI R20, RZ, 0x8, R5 ;  /* 0x00000008ff147819 */ /* 0x000fe40000011605 */
[----:B------:R-:W-:-:S02]  /*8450*/  SHF.R.U32.HI R4, RZ, 0x18, R4 ;  /* 0x00000018ff047819 */ /* 0x000fc40000011604 */
        /* <DEDUP_REMOVED lines=17> */
[----:B------:R-:W-:-:S05]  /*8570*/  LOP3.LUT R247, R247, UR27, R13, 0x96, !PT ;  /* 0x0000001bf7f77c12 */ /* 0x000fca000f8e960d */
[----:B------:R-:W-:-:S05]  /*8580*/  IMAD.WIDE.U32 R12, R247, -0x326172a9, RZ ;  /* 0xcd9e8d57f70c7825 */ /* 0x000fca00078e00ff */
[----:B------:R-:W-:Y:S02]  /*8590*/  LOP3.LUT R240, R13, UR16, R240, 0x96, !PT ;  /* 0x000000100df07c12 */ /* 0x000fe4000f8e96f0 */
        /* <DEDUP_REMOVED lines=31> */
[----:B------:R-:W-:Y:S01]  /*8790*/  LOP3.LUT R191, R245, UR17, R20, 0x96, !PT ;  /* 0x00000011f5bf7c12 */ /* 0x000fe2000f8e9614 */
[C---:B------:R-:W-:Y:S01]  /*87a0*/  HMMA.16816.F32.BF16 R156, R4.reuse, R8, R156 ;  /* 0x00000008049c723c */ /* 0x040fe2000004189c */
[C---:B------:R-:W-:Y:S01]  /*87b0*/  LOP3.LUT R68, R244.reuse, 0xffff, RZ, 0xc0, !PT ;  /* 0x0000fffff4447812 */ /* 0x040fe200078ec0ff */
[----:B------:R-:W-:Y:S01]  /*87c0*/  MUFU.EX2 R72, R72 ;  /* 0x0000004800487308 */ /* 0x000fe20000000800 */
[----:B------:R-:W-:Y:S01]  /*87d0*/  LOP3.LUT R21, R244, 0xff, RZ, 0xc0, !PT ;  /* 0x000000fff4157812 */ /* 0x000fe200078ec0ff */
[----:B------:R-:W-:Y:S01]  /*87e0*/  FADD.FTZ R118, R115, R118 ;  /* 0x0000007673767221 */ /* 0x000fe20000010000 */
[--C-:B------:R-:W-:Y:S01]  /*87f0*/  SHF.R.U32.HI R20, RZ, 0x10, R244.reuse ;  /* 0x00000010ff147819 */ /* 0x100fe200000116f4 */
[----:B------:R-:W-:Y:S01]  /*8800*/  FADD.FTZ R204, R204, R241 ;  /* 0x000000f1cccc7221 */ /* 0x000fe20000010000 */
[----:B------:R-:W-:Y:S01]  /*8810*/  SHF.R.U32.HI R23, RZ, 0x18, R244 ;  /* 0x00000018ff177819 */ /* 0x000fe200000116f4 */
[----:B------:R-:W-:Y:S01]  /*8820*/  IMAD.WIDE.U32 R244, R12, -0x326172a9, RZ ;  /* 0xcd9e8d570cf47825 */ /* 0x000fe200078e00ff */
[----:B------:R-:W-:Y:S01]  /*8830*/  LOP3.LUT R14, R171, UR8, R22, 0x96, !PT ;  /* 0x00000008ab0e7c12 */ /* 0x000fe2000f8e9616 */
[----:B------:R-:W-:Y:S01]  /*8840*/  HMMA.16816.F32.BF16 R160, R4, R10, R160 ;  /* 0x0000000a04a0723c */ /* 0x000fe200000418a0 */
[----:B------:R-:W-:Y:S01]  /*8850*/  LOP3.LUT R20, R20, 0xff, RZ, 0xc0, !PT ;  /* 0x000000ff14147812 */ /* 0x000fe200078ec0ff */
[----:B------:R-:W1:Y:S01]  /*8860*/  LDSM.16.MT88.4 R4, [R216+0x5800] ;  /* 0x00580000d804783b */ /* 0x000e620000004200 */
[----:B------:R-:W-:Y:S01]  /*8870*/  LOP3.LUT R22, R245, UR17, R170, 0x96, !PT ;  /* 0x00000011f5167c12 */ /* 0x000fe2000f8e96aa */
[----:B------:R-:W-:Y:S01]  /*8880*/  IMAD.WIDE.U32 R170, R13, -0x2daee0ad, RZ ;  /* 0xd2511f530daa7825 */ /* 0x000fe200078e00ff */
[----:B------:R-:W-:Y:S01]  /*8890*/  PRMT R23, R20, 0x5410, R23 ;  /* 0x0000541014177816 */ /* 0x000fe20000000017 */
[----:B------:R-:W-:Y:S01]  /*88a0*/  MUFU.EX2 R100, R100 ;  /* 0x0000006400647308 */ /* 0x000fe20000000800 */
[----:B------:R2:W5:Y:S01]  /*88b0*/  LDL.LU.64 R172, [R1+0x48] ;  /* 0x0000480001ac7983 */ /* 0x0005620000300a00 */
[----:B------:R-:W-:Y:S01]  /*88c0*/  IMAD.MOV.U32 R199, RZ, RZ, R171 ;  /* 0x000000ffffc77224 */ /* 0x000fe200078e00ab */
[----:B------:R-:W-:Y:S01]  /*88d0*/  LOP3.LUT R20, R171, UR18, R198, 0x96, !PT ;  /* 0x00000012ab147c12 */ /* 0x000fe2000f8e96c6 */
[----:B------:R-:W-:Y:S01]  /*88e0*/  IMAD.MOV.U32 R198, RZ, RZ, R170 ;  /* 0x000000ffffc67224 */ /* 0x000fe200078e00aa */
[----:B------:R-:W-:-:S02]  /*88f0*/  SHF.R.U32.HI R12, RZ, 0x10, R244 ;  /* 0x00000010ff0c7819 */ /* 0x000fc400000116f4 */
[----:B------:R-:W-:Y:S01]  /*8900*/  LOP3.LUT R189, R191, 0xffff, RZ, 0xc0, !PT ;  /* 0x0000ffffbfbd7812 */ /* 0x000fe200078ec0ff */
[----:B------:R-:W-:Y:S01]  /*8910*/  MUFU.EX2 R61, R61 ;  /* 0x0000003d003d7308 */ /* 0x000fe20000000800 */
[----:B------:R-:W-:Y:S02]  /*8920*/  LOP3.LUT R181, R198, 0xffff, RZ, 0xc0, !PT ;  /* 0x0000ffffc6b57812 */ /* 0x000fe400078ec0ff */
[C---:B------:R-:W-:Y:S02]  /*8930*/  LOP3.LUT R15, R244.reuse, 0xffff, RZ, 0xc0, !PT ;  /* 0x0000fffff40f7812 */ /* 0x040fe400078ec0ff */
[----:B------:R-:W-:Y:S02]  /*8940*/  SHF.R.U32.HI R167, RZ, 0x10, R191 ;  /* 0x00000010ffa77819 */ /* 0x000fe400000116bf */
[----:B------:R-:W-:Y:S01]  /*8950*/  LOP3.LUT R205, R244, 0xff, RZ, 0xc0, !PT ;  /* 0x000000fff4cd7812 */ /* 0x000fe200078ec0ff */
[----:B------:R-:W-:Y:S01]  /*8960*/  MUFU.EX2 R116, R116 ;  /* 0x0000007400747308 */ /* 0x000fe20000000800 */
[----:B------:R-:W-:-:S02]  /*8970*/  LOP3.LUT R193, R198, 0xff, RZ, 0xc0, !PT ;  /* 0x000000ffc6c17812 */ /* 0x000fc400078ec0ff */
[----:B------:R-:W-:Y:S02]  /*8980*/  SHF.R.U32.HI R247, RZ, 0x18, R22 ;  /* 0x00000018fff77819 */ /* 0x000fe40000011616 */
[----:B------:R-:W-:-:S03]  /*8990*/  SHF.R.U32.HI R68, RZ, 0x8, R68 ;  /* 0x00000008ff447819 */ /* 0x000fc60000011644 */
[----:B------:R-:W-:Y:S01]  /*89a0*/  MUFU.EX2 R165, R165 ;  /* 0x000000a500a57308 */ /* 0x000fe20000000800 */
[----:B------:R-:W-:Y:S01]  /*89b0*/  SHF.R.U32.HI R183, RZ, 0x10, R198 ;  /* 0x00000010ffb77819 */ /* 0x000fe200000116c6 */
[----:B------:R-:W-:Y:S01]  /*89c0*/  FADD.FTZ R27, R27, R118 ;  /* 0x000000761b1b7221 */ /* 0x000fe20000010000 */
[----:B------:R-:W-:Y:S01]  /*89d0*/  SHF.R.U32.HI R13, RZ, 0x18, R198 ;  /* 0x00000018ff0d7819 */ /* 0x000fe200000116c6 */
[----:B------:R-:W-:Y:S01]  /*89e0*/  IMAD.WIDE.U32 R198, R14, -0x2daee0ad, RZ ;  /* 0xd2511f530ec67825 */ /* 0x000fe200078e00ff */
[----:B------:R-:W-:-:S03]  /*89f0*/  SHF.R.U32.HI R245, RZ, 0x18, R244 ;  /* 0x00000018fff57819 */ /* 0x000fc600000116f4 */
[----:B------:R-:W-:Y:S01]  /*8a00*/  FADD.FTZ R107, R108, R107 ;  /* 0x0000006b6c6b7221 */ /* 0x000fe20000010000 */
[----:B------:R-:W-:Y:S01]  /*8a10*/  LOP3.LUT R14, R199, UR18, R192, 0x96, !PT ;  /* 0x00000012c70e7c12 */ /* 0x000fe2000f8e96c0 */
[----:B------:R-:W-:Y:S01]  /*8a20*/  FFMA.FTZ R111, R111, c[0x0][0x23c], -R120 ;  /* 0x00008f006f6f7a23 */ /* 0x000fe20000010878 */
[----:B------:R-:W-:Y:S01]  /*8a30*/  SHF.R.U32.HI R189, RZ, 0x8, R189 ;  /* 0x00000008ffbd7819 */ /* 0x000fe200000116bd */
[----:B------:R-:W-:Y:S01]  /*8a40*/  FADD.FTZ R201, R201, R204 ;  /* 0x000000ccc9c97221 */ /* 0x000fe20000010000 */
[----:B------:R-:W-:Y:S01]  /*8a50*/  LOP3.LUT R192, R191, 0xff, RZ, 0xc0, !PT ;  /* 0x000000ffbfc07812 */ /* 0x000fe200078ec0ff */
[----:B------:R-:W-:Y:S01]  /*8a60*/  HSET2.LE.AND R23, R23, R48, PT ;  /* 0x0000003017177233 */ /* 0x000fe20003803000 */
[----:B------:R-:W-:Y:S01]  /*8a70*/  LOP3.LUT R12, R12, 0xff, RZ, 0xc0, !PT ;  /* 0x000000ff0c0c7812 */ /* 0x000fe200078ec0ff */
[----:B------:R-:W-:Y:S01]  /*8a80*/  FADD.FTZ R246, R246, R249 ;  /* 0x000000f9f6f67221 */ /* 0x000fe20000010000 */
[----:B------:R-:W-:Y:S01]  /*8a90*/  PRMT R189, R192, 0x5410, R189 ;  /* 0x00005410c0bd7816 */ /* 0x000fe200000000bd */
[--C-:B------:R-:W-:Y:S01]  /*8aa0*/  FFMA.FTZ R113, R113, c[0x0][0x23c], -R166.reuse ;  /* 0x00008f0071717a23 */ /* 0x100fe200000108a6 */
[----:B------:R-:W-:Y:S01]  /*8ab0*/  PRMT R245, R12, 0x5410, R245 ;  /* 0x000054100cf57816 */ /* 0x000fe200000000f5 */
[----:B------:R-:W-:Y:S01]  /*8ac0*/  FFMA.FTZ R114, R114, c[0x0][0x23c], -R166 ;  /* 0x00008f0072727a23 */ /* 0x000fe200000108a6 */
[----:B------:R-:W-:Y:S01]  /*8ad0*/  SHF.R.U32.HI R191, RZ, 0x18, R191 ;  /* 0x00000018ffbf7819 */ /* 0x000fe200000116bf */
[----:B------:R-:W-:Y:S01]  /*8ae0*/  FFMA.FTZ R73, R73, c[0x0][0x23c], -R250 ;  /* 0x00008f0049497a23 */ /* 0x000fe200000108fa */
[----:B------:R-:W-:Y:S01]  /*8af0*/  LOP3.LUT R192, R167, 0xff, RZ, 0xc0, !PT ;  /* 0x000000ffa7c07812 */ /* 0x000fe200078ec0ff */
        /* <DEDUP_REMOVED lines=8> */
[----:B------:R-:W-:Y:S01]  /*8b80*/  FFMA.FTZ R71, R174, c[0x0][0x23c], -R251 ;  /* 0x00008f00ae477a23 */ /* 0x000fe200000108fb */
[----:B------:R-:W-:Y:S01]  /*8b90*/  SHF.R.U32.HI R30, RZ, 0x8, R15 ;  /* 0x00000008ff1e7819 */ /* 0x000fe2000001160f */
[--C-:B------:R-:W-:Y:S01]  /*8ba0*/  FFMA.FTZ R174, R182, c[0x0][0x23c], -R251.reuse ;  /* 0x00008f00b6ae7a23 */ /* 0x100fe200000108fb */
[----:B------:R-:W-:Y:S01]  /*8bb0*/  SHF.R.U32.HI R12, RZ, 0x8, R12 ;  /* 0x00000008ff0c7819 */ /* 0x000fe2000001160c */
[--C-:B------:R-:W-:Y:S01]  /*8bc0*/  FFMA.FTZ R182, R95, c[0x0][0x23c], -R251.reuse ;  /* 0x00008f005fb67a23 */ /* 0x100fe200000108fb */
[----:B------:R-:W-:Y:S01]  /*8bd0*/  LOP3.LUT R95, R22, 0xff, RZ, 0xc0, !PT ;  /* 0x000000ff165f7812 */ /* 0x000fe200078ec0ff */
[----:B------:R-:W-:Y:S01]  /*8be0*/  FFMA.FTZ R75, R75, c[0x0][0x23c], -R251 ;  /* 0x00008f004b4b7a23 */ /* 0x000fe200000108fb */
[----:B------:R-:W-:Y:S01]  /*8bf0*/  PRMT R205, R205, 0x5410, R30 ;  /* 0x00005410cdcd7816 */ /* 0x000fe2000000001e */
[----:B------:R-:W-:Y:S01]  /*8c00*/  MUFU.EX2 R176, R176 ;  /* 0x000000b000b07308 */ /* 0x000fe20000000800 */
[----:B------:R-:W-:Y:S01]  /*8c10*/  SHF.R.U32.HI R30, RZ, 0x8, R181 ;  /* 0x00000008ff1e7819 */ /* 0x000fe200000116b5 */
[----:B------:R2:W5:Y:S01]  /*8c20*/  LDL.LU.64 R170, [R1+0x40] ;  /* 0x0000400001aa7983 */ /* 0x0005620000300a00 */
[----:B------:R-:W-:Y:S01]  /*8c30*/  PRMT R12, R95, 0x5410, R12 ;  /* 0x000054105f0c7816 */ /* 0x000fe2000000000c */
[----:B------:R-:W-:Y:S01]  /*8c40*/  FFMA.FTZ R95, R31, c[0x0][0x23c], -R166 ;  /* 0x00008f001f5f7a23 */ /* 0x000fe200000108a6 */
[----:B------:R-:W-:-:S02]  /*8c50*/  LOP3.LUT R179, R198, 0xffff, RZ, 0xc0, !PT ;  /* 0x0000ffffc6b37812 */ /* 0x000fc400078ec0ff */
[----:B------:R-:W-:Y:S02]  /*8c60*/  PRMT R15, R193, 0x5410, R30 ;  /* 0x00005410c10f7816 */ /* 0x000fe4000000001e */
[----:B------:R-:W-:Y:S02]  /*8c70*/  LOP3.LUT R8, R20, 0xffff, RZ, 0xc0, !PT ;  /* 0x0000ffff14087812 */ /* 0x000fe400078ec0ff */
[----:B------:R-:W-:Y:S02]  /*8c80*/  SHF.R.U32.HI R30, RZ, 0x10, R22 ;  /* 0x00000010ff1e7819 */ /* 0x000fe40000011616 */
[----:B------:R-:W-:Y:S02]  /*8c90*/  SHF.R.U32.HI R9, RZ, 0x10, R20 ;  /* 0x00000010ff097819 */ /* 0x000fe40000011614 */
[----:B------:R-:W-:Y:S01]  /*8ca0*/  SHF.R.U32.HI R22, RZ, 0x8, R179 ;  /* 0x00000008ff167819 */ /* 0x000fe200000116b3 */
[----:B------:R-:W-:Y:S01]  /*8cb0*/  FFMA.FTZ R179, R124, c[0x0][0x23c], -R166 ;  /* 0x00008f007cb37a23 */ /* 0x000fe200000108a6 */
[----:B------:R-:W-:Y:S01]  /*8cc0*/  LOP3.LUT R195, R20, 0xff, RZ, 0xc0, !PT ;  /* 0x000000ff14c37812 */ /* 0x000fe200078ec0ff */
[----:B------:R-:W3:Y:S01]  /*8cd0*/  MUFU.EX2 R95, R95 ;  /* 0x0000005f005f7308 */ /* 0x000ee20000000800 */
[----:B------:R-:W-:Y:S01]  /*8ce0*/  SHF.R.U32.HI R193, RZ, 0x18, R20 ;  /* 0x00000018ffc17819 */ /* 0x000fe20000011614 */
[----:B------:R-:W-:Y:S01]  /*8cf0*/  FFMA.FTZ R124, R28, c[0x0][0x23c], -R120 ;  /* 0x00008f001c7c7a23 */ /* 0x000fe20000010878 */
[----:B------:R-:W-:Y:S01]  /*8d00*/  SHF.R.U32.HI R20, RZ, 0x8, R8 ;  /* 0x00000008ff147819 */ /* 0x000fe20000011608 */
[--C-:B------:R-:W-:Y:S01]  /*8d10*/  FFMA.FTZ R181, R70, c[0x0][0x23c], -R120.reuse ;  /* 0x00008f0046b57a23 */ /* 0x100fe20000010878 */
[----:B------:R-:W-:Y:S01]  /*8d20*/  LOP3.LUT R8, R9, 0xff, RZ, 0xc0, !PT ;  /* 0x000000ff09087812 */ /* 0x000fe200078ec0ff */
[----:B------:R-:W-:Y:S01]  /*8d30*/  FFMA.FTZ R70, R25, c[0x0][0x23c], -R120 ;  /* 0x00008f0019467a23 */ /* 0x000fe20000010878 */
[----:B------:R-:W-:Y:S01]  /*8d40*/  PRMT R21, R21, 0x5410, R68 ;  /* 0x0000541015157816 */ /* 0x000fe20000000044 */
[----:B------:R-:W-:Y:S01]  /*8d50*/  FFMA.FTZ R183, R104, c[0x0][0x23c], -R120 ;  /* 0x00008f0068b77a23 */ /* 0x000fe20000010878 */
[----:B------:R-:W-:Y:S01]  /*8d60*/  PRMT R193, R8, 0x5410, R193 ;  /* 0x0000541008c17816 */ /* 0x000fe200000000c1 */
[----:B------:R-:W-:Y:S01]  /*8d70*/  MUFU.EX2 R124, R124 ;  /* 0x0000007c007c7308 */ /* 0x000fe20000000800 */
[----:B------:R-:W-:-:S02]  /*8d80*/  LOP3.LUT R8, R14, 0xffff, RZ, 0xc0, !PT ;  /* 0x0000ffff0e087812 */ /* 0x000fc400078ec0ff */
[----:B------:R-:W-:-:S05]  /*8d90*/  LOP3.LUT R199, R14, 0xff, RZ, 0xc0, !PT ;  /* 0x000000ff0ec77812 */ /* 0x000fca00078ec0ff */
[----:B------:R-:W4:Y:S01]  /*8da0*/  MUFU.EX2 R181, R181 ;  /* 0x000000b500b57308 */ /* 0x000f220000000800 */
[----:B------:R-:W-:Y:S02]  /*8db0*/  SHF.R.U32.HI R8, RZ, 0x8, R8 ;  /* 0x00000008ff087819 */ /* 0x000fe40000011608 */
[----:B------:R-:W-:-:S05]  /*8dc0*/  LOP3.LUT R30, R30, 0xff, RZ, 0xc0, !PT ;  /* 0x000000ff1e1e7812 */ /* 0x000fca00078ec0ff */
[----:B------:R-:W1:Y:S01]  /*8dd0*/  MUFU.EX2 R179, R179 ;  /* 0x000000b300b37308 */ /* 0x000e620000000800 */
[----:B------:R-:W-:-:S07]  /*8de0*/  PRMT R199, R199, 0x5410, R8 ;  /* 0x00005410c7c77816 */ /* 0x000fce0000000008 */
[----:B------:R-:W-:Y:S08]  /*8df0*/  MUFU.EX2 R70, R70 ;  /* 0x0000004600467308 */ /* 0x000ff00000000800 */
[----:B------:R-:W1:Y:S01]  /*8e00*/  MUFU.EX2 R183, R183 ;  /* 0x000000b700b77308 */ /* 0x000e620000000800 */
[----:B------:R-:W-:Y:S01]  /*8e10*/  LOP3.LUT R185, R198, 0xff, RZ, 0xc0, !PT ;  /* 0x000000ffc6b97812 */ /* 0x000fe200078ec0ff */
[----:B------:R-:W-:Y:S01]  /*8e20*/  HSET2.LE.AND R8, R12, R48, PT ;  /* 0x000000300c087233 */ /* 0x000fe20003803000 */
[----:B------:R-:W-:-:S05]  /*8e30*/  PRMT R247, R30, 0x5410, R247 ;  /* 0x000054101ef77816 */ /* 0x000fca00000000f7 */
[----:B------:R1:W-:Y:S01]  /*8e40*/  MUFU.EX2 R68, R29 ;  /* 0x0000001d00447308 */ /* 0x0003e20000000800 */
[----:B---3--:R-:W-:-:S07]  /*8e50*/  F2FP.BF16.PACK_AB R9, R72, R95 ;  /* 0x0000005f4809723e */ /* 0x008fce00000010ff */
[----:B------:R-:W-:Y:S01]  /*8e60*/  MUFU.EX2 R167, R167 ;  /* 0x000000a700a77308 */ /* 0x000fe20000000800 */
[----:B------:R-:W-:-:S07]  /*8e70*/  SHF.R.U32.HI R197, RZ, 0x10, R14 ;  /* 0x00000010ffc57819 */ /* 0x000fce000001160e */
[----:B------:R-:W-:Y:S01]  /*8e80*/  MUFU.EX2 R192, R192 ;  /* 0x000000c000c07308 */ /* 0x000fe20000000800 */
[----:B-1----:R-:W-:-:S07]  /*8e90*/  SHF.R.U32.HI R29, RZ, 0x10, R198 ;  /* 0x00000010ff1d7819 */ /* 0x002fce00000116c6 */
[----:B------:R-:W-:Y:S01]  /*8ea0*/  MUFU.EX2 R71, R71 ;  /* 0x0000004700477308 */ /* 0x000fe20000000800 */
[----:B------:R-:W-:-:S07]  /*8eb0*/  PRMT R185, R185, 0x5410, R22 ;  /* 0x00005410b9b97816 */ /* 0x000fce0000000016 */
[----:B------:R-:W1:Y:S01]  /*8ec0*/  MUFU.EX2 R174, R174 ;  /* 0x000000ae00ae7308 */ /* 0x000e620000000800 */
[----:B------:R-:W-:Y:S01]  /*8ed0*/  SHF.R.U32.HI R187, RZ, 0x18, R198 ;  /* 0x00000018ffbb7819 */ /* 0x000fe200000116c6 */
[----:B------:R-:W-:Y:S01]  /*8ee0*/  FFMA.FTZ R104, R24, c[0x0][0x23c], -R166 ;  /* 0x00008f0018687a23 */ /* 0x000fe200000108a6 */
[----:B------:R-:W-:Y:S02]  /*8ef0*/  LOP3.LUT R22, R29, 0xff, RZ, 0xc0, !PT ;  /* 0x000000ff1d167812 */ /* 0x000fe400078ec0ff */
[----:B------:R-:W-:Y:S01]  /*8f00*/  LOP3.LUT R8, R8, R9, RZ, 0xc0, !PT ;  /* 0x0000000908087212 */ /* 0x000fe200078ec0ff */
[--C-:B------:R-:W-:Y:S01]  /*8f10*/  HSET2.LE.AND R9, R247, R48.reuse, PT ;  /* 0x00000030f7097233 */ /* 0x100fe20003803000 */
[----:B------:R-:W-:Y:S01]  /*8f20*/  PRMT R195, R195, 0x5410, R20 ;  /* 0x00005410c3c37816 */ /* 0x000fe20000000014 */
[----:B------:R-:W-:Y:S01]  /*8f30*/  FFMA.FTZ R25, R59, c[0x0][0x23c], -R166 ;  /* 0x00008f003b197a23 */ /* 0x000fe200000108a6 */
[----:B------:R-:W-:Y:S01]  /*8f40*/  SHF.R.U32.HI R14, RZ, 0x18, R14 ;  /* 0x00000018ff0e7819 */ /* 0x000fe2000001160e */
[--C-:B------:R-:W-:Y:S01]  /*8f50*/  FFMA.FTZ R20, R103, c[0x0][0x23c], -R120.reuse ;  /* 0x00008f0067147a23 */ /* 0x100fe20000010878 */
[----:B------:R-:W-:Y:S01]  /*8f60*/  LOP3.LUT R197, R197, 0xff, RZ, 0xc0, !PT ;  /* 0x000000ffc5c57812 */ /* 0x000fe200078ec0ff */
[--C-:B------:R-:W-:Y:S01]  /*8f70*/  HSET2.LE.AND R10, R205, R48.reuse, PT ;  /* 0x00000030cd0a7233 */ /* 0x100fe20003803000 */
[----:B----4-:R-:W-:Y:S01]  /*8f80*/  F2FP.BF16.PACK_AB R24, R181, R124 ;  /* 0x0000007cb518723e */ /* 0x010fe200000010ff */
[--C-:B------:R-:W-:Y:S01]  /*8f90*/  HSET2.LE.AND R11, R245, R48.reuse, PT ;  /* 0x00000030f50b7233 */ /* 0x100fe20003803000 */
[----:B------:R-:W-:Y:S01]  /*8fa0*/  F2FP.BF16.PACK_AB R103, R179, R100 ;  /* 0x00000064b367723e */ /* 0x000fe200000010ff */
[----:B------:R-:W-:Y:S01]  /*8fb0*/  FADD.FTZ R118, R26, R27 ;  /* 0x0000001b1a767221 */ /* 0x000fe20000010000 */
[----:B------:R-:W-:Y:S01]  /*8fc0*/  F2FP.BF16.PACK_AB R12, R183, R70 ;  /* 0x00000046b70c723e */ /* 0x000fe200000010ff */
[--C-:B------:R-:W-:Y:S01]  /*8fd0*/  HSET2.LE.AND R21, R21, R48.reuse, PT ;  /* 0x0000003015157233 */ /* 0x100fe20003803000 */
[----:B------:R-:W-:Y:S01]  /*8fe0*/  PRMT R187, R22, 0x5410, R187 ;  /* 0x0000541016bb7816 */ /* 0x000fe200000000bb */
[----:B------:R-:W-:Y:S01]  /*8ff0*/  FFMA.FTZ R22, R89, c[0x0][0x23c], -R120 ;  /* 0x00008f0059167a23 */ /* 0x000fe20000010878 */
[----:B------:R-:W-:Y:S01]  /*9000*/  PRMT R197, R197, 0x5410, R14 ;  /* 0x00005410c5c57816 */ /* 0x000fe2000000000e */
[----:B------:R3:W-:Y:S01]  /*9010*/  MUFU.EX2 R89, R25 ;  /* 0x0000001900597308 */ /* 0x0007e20000000800 */
[----:B------:R-:W-:Y:S01]  /*9020*/  LOP3.LUT R9, R9, R24, RZ, 0xc0, !PT ;  /* 0x0000001809097212 */ /* 0x000fe200078ec0ff */
[----:B------:R-:W-:Y:S01]  /*9030*/  FFMA.FTZ R14, R50, c[0x0][0x23c], -R120 ;  /* 0x00008f00320e7a23 */ /* 0x000fe20000010878 */
[----:B------:R-:W-:Y:S01]  /*9040*/  LOP3.LUT R10, R10, R103, RZ, 0xc0, !PT ;  /* 0x000000670a0a7212 */ /* 0x000fe200078ec0ff */
[----:B------:R-:W-:Y:S01]  /*9050*/  HSET2.LE.AND R24, R189, R48, PT ;  /* 0x00000030bd187233 */ /* 0x000fe20003803000 */
[----:B------:R-:W-:Y:S01]  /*9060*/  LOP3.LUT R11, R11, R12, RZ, 0xc0, !PT ;  /* 0x0000000c0b0b7212 */ /* 0x000fe200078ec0ff */
[----:B------:R-:W-:Y:S01]  /*9070*/  FADD.FTZ R120, R90, R107 ;  /* 0x0000006b5a787221 */ /* 0x000fe20000010000 */
[----:B------:R-:W-:Y:S01]  /*9080*/  F2FP.BF16.PACK_AB R26, R165, R116 ;  /* 0x00000074a51a723e */ /* 0x000fe200000010ff */
[----:B------:R-:W-:Y:S01]  /*9090*/  FADD.FTZ R207, R207, R246 ;  /* 0x000000f6cfcf7221 */ /* 0x000fe20000010000 */
[----:B-1----:R-:W-:Y:S01]  /*90a0*/  F2FP.BF16.PACK_AB R108, R174, R71 ;  /* 0x00000047ae6c723e */ /* 0x002fe200000010ff */
[----:B------:R-:W1:Y:S01]  /*90b0*/  LDSM.16.MT88.4 R28, [R215+0x5800] ;  /* 0x00580000d71c783b */ /* 0x000e620000004200 */
[----:B------:R-:W-:-:S02]  /*90c0*/  F2FP.BF16.PACK_AB R103, R61, R68 ;  /* 0x000000443d67723e */ /* 0x000fc400000010ff */
[----:B------:R-:W-:Y:S01]  /*90d0*/  F2FP.BF16.PACK_AB R12, R192, R167 ;  /* 0x000000a7c00c723e */ /* 0x000fe200000010ff */
[----:B---3--:R-:W-:Y:S01]  /*90e0*/  HSET2.LE.AND R25, R191, R48, PT ;  /* 0x00000030bf197233 */ /* 0x008fe20003803000 */
[----:B------:R-:W-:Y:S01]  /*90f0*/  FADD.FTZ R107, R194, R201 ;  /* 0x000000c9c26b7221 */ /* 0x000fe20000010000 */
[----:B------:R-:W-:Y:S01]  /*9100*/  LOP3.LUT R26, R21, R26, RZ, 0xc0, !PT ;  /* 0x0000001a151a7212 */ /* 0x000fe200078ec0ff */
[----:B------:R-:W-:Y:S01]  /*9110*/  FADD.FTZ R120, R87, R120 ;  /* 0x0000007857787221 */ /* 0x000fe20000010000 */
[----:B------:R-:W-:Y:S02]  /*9120*/  LOP3.LUT R27, R23, R108, RZ, 0xc0, !PT ;  /* 0x0000006c171b7212 */ /* 0x000fe400078ec0ff */
[----:B------:R-:W-:Y:S02]  /*9130*/  LOP3.LUT R24, R24, R103, RZ, 0xc0, !PT ;  /* 0x0000006718187212 */ /* 0x000fe400078ec0ff */
[----:B------:R-:W-:Y:S01]  /*9140*/  LOP3.LUT R25, R25, R12, RZ, 0xc0, !PT ;  /* 0x0000000c19197212 */ /* 0x000fe200078ec0ff */
[----:B------:R-:W-:-:S02]  /*9150*/  FADD.FTZ R107, R252, R107 ;  /* 0x0000006bfc6b7221 */ /* 0x000fc40000010000 */
[----:B------:R-:W-:Y:S01]  /*9160*/  FADD.FTZ R49, R49, R120 ;  /* 0x0000007831317221 */ /* 0x000fe20000010000 */
[----:B------:R-:W-:Y:S01]  /*9170*/  HMMA.16816.F32.BF16 R140, R8, R4, R140 ;  /* 0x00000004088c723c */ /* 0x000fe2000004188c */
[----:B------:R-:W-:-:S07]  /*9180*/  FADD.FTZ R107, R188, R107 ;  /* 0x0000006bbc6b7221 */ /* 0x000fce0000010000 */
[----:B------:R-:W-:Y:S01]  /*9190*/  HMMA.16816.F32.BF16 R132, R24, R4, R132 ;  /* 0x000000041884723c */ /* 0x000fe20000041884 */
[----:B------:R-:W-:-:S06]  /*91a0*/  FADD.FTZ R128, R128, R107 ;  /* 0x0000006b80807221 */ /* 0x000fcc0000010000 */
[----:B------:R-:W-:-:S04]  /*91b0*/  FADD.FTZ R4, R44, R49 ;  /* 0x000000312c047221 */ /* 0x000fc80000010000 */
        /* <DEDUP_REMOVED lines=48> */
[----:B------:R3:W-:Y:S01]  /*94c0*/  MUFU.EX2 R87, R113 ;  /* 0x0000007100577308 */ /* 0x0007e20000000800 */
[----:B------:R-:W-:Y:S01]  /*94d0*/  FADD.FTZ R64, R64, R131 ;  /* 0x0000008340407221 */ /* 0x000fe20000010000 */
[----:B------:R-:W-:Y:S01]  /*94e0*/  HMMA.16816.F32.BF16 R136, R8, R6, R136 ;  /* 0x000000060888723c */ /* 0x000fe20000041888 */
[----:B------:R-:W-:-:S02]  /*94f0*/  FADD.FTZ R69, R69, R94 ;  /* 0x0000005e45457221 */ /* 0x000fc40000010000 */
[----:B------:R-:W-:Y:S02]  /*9500*/  FADD.FTZ R88, R88, R99 ;  /* 0x0000006358587221 */ /* 0x000fe40000010000 */
[----:B------:R-:W-:Y:S01]  /*9510*/  FADD.FTZ R125, R125, R190 ;  /* 0x000000be7d7d7221 */ /* 0x000fe20000010000 */
[----:B------:R4:W-:Y:S02]  /*9520*/  MUFU.EX2 R90, R114 ;  /* 0x00000072005a7308 */ /* 0x0009e40000000800 */
[----:B-1----:R-:W-:Y:S01]  /*9530*/  HMMA.16816.F32.BF16 R148, R8, R28, R148 ;  /* 0x0000001c0894723c */ /* 0x002fe20000041894 */
[----:B------:R-:W-:Y:S02]  /*9540*/  FADD.FTZ R65, R65, R64 ;  /* 0x0000004041417221 */ /* 0x000fe40000010000 */
[----:B------:R-:W-:-:S03]  /*9550*/  FADD.FTZ R69, R74, R69 ;  /* 0x000000454a457221 */ /* 0x000fc60000010000 */
[----:B------:R1:W-:Y:S01]  /*9560*/  MUFU.EX2 R103, R14 ;  /* 0x0000000e00677308 */ /* 0x0003e20000000800 */
[--C-:B---3--:R-:W-:Y:S01]  /*9570*/  HSET2.LE.AND R113, R13, R48.reuse, PT ;  /* 0x000000300d717233 */ /* 0x108fe20003803000 */
[----:B------:R-:W-:Y:S01]  /*9580*/  HMMA.16816.F32.BF16 R144, R8, R30, R144 ;  /* 0x0000001e0890723c */ /* 0x000fe20000041890 */
[----:B------:R-:W-:Y:S01]  /*9590*/  LDSM.16.MT88.4 R8, [R215+0x5c00] ;  /* 0x005c0000d708783b */ /* 0x000fe20000004200 */
[----:B------:R-:W-:Y:S01]  /*95a0*/  FADD.FTZ R127, R127, R88 ;  /* 0x000000587f7f7221 */ /* 0x000fe20000010000 */
[----:B----4-:R-:W-:Y:S01]  /*95b0*/  HSET2.LE.AND R114, R15, R48, PT ;  /* 0x000000300f727233 */ /* 0x010fe20003803000 */
[----:B------:R-:W-:Y:S02]  /*95c0*/  FADD.FTZ R125, R186, R125 ;  /* 0x0000007dba7d7221 */ /* 0x000fe40000010000 */
[----:B------:R-:W-:Y:S01]  /*95d0*/  FADD.FTZ R52, R52, R65 ;  /* 0x0000004134347221 */ /* 0x000fe20000010000 */
[----:B-1----:R-:W1:Y:S01]  /*95e0*/  LDSM.16.MT88.4 R12, [R216+0x5c00] ;  /* 0x005c0000d80c783b */ /* 0x002e620000004200 */
[----:B------:R-:W-:Y:S01]  /*95f0*/  FADD.FTZ R78, R78, R69 ;  /* 0x000000454e4e7221 */ /* 0x000fe20000010000 */
[----:B------:R-:W-:Y:S01]  /*9600*/  MUFU.EX2 R73, R73 ;  /* 0x0000004900497308 */ /* 0x000fe20000000800 */
[----:B------:R-:W-:-:S02]  /*9610*/  FADD.FTZ R82, R82, R127 ;  /* 0x0000007f52527221 */ /* 0x000fc40000010000 */
[----:B------:R-:W-:Y:S02]  /*9620*/  FADD.FTZ R92, R92, R125 ;  /* 0x0000007d5c5c7221 */ /* 0x000fe40000010000 */
[----:B------:R-:W-:-:S03]  /*9630*/  FADD.FTZ R63, R63, R52 ;  /* 0x000000343f3f7221 */ /* 0x000fc60000010000 */
[----:B------:R-:W-:Y:S01]  /*9640*/  MUFU.EX2 R50, R122 ;  /* 0x0000007a00327308 */ /* 0x000fe20000000800 */
[----:B------:R-:W-:Y:S02]  /*9650*/  FADD.FTZ R78, R93, R78 ;  /* 0x0000004e5d4e7221 */ /* 0x000fe40000010000 */
[----:B------:R-:W-:Y:S02]  /*9660*/  FADD.FTZ R83, R83, R82 ;  /* 0x0000005253537221 */ /* 0x000fe40000010000 */
[----:B------:R-:W-:-:S03]  /*9670*/  FADD.FTZ R92, R91, R92 ;  /* 0x0000005c5b5c7221 */ /* 0x000fc60000010000 */
[----:B------:R-:W-:Y:S01]  /*9680*/  MUFU.EX2 R59, R126 ;  /* 0x0000007e003b7308 */ /* 0x000fe20000000800 */
[----:B------:R-:W-:Y:S02]  /*9690*/  FADD.FTZ R68, R68, R63 ;  /* 0x0000003f44447221 */ /* 0x000fe40000010000 */
[----:B------:R-:W-:Y:S01]  /*96a0*/  FADD.FTZ R95, R95, R78 ;  /* 0x0000004e5f5f7221 */ /* 0x000fe20000010000 */
[----:B------:R-:W-:Y:S01]  /*96b0*/  HMMA.16816.F32.BF16 R152, R24, R6, R152 ;  /* 0x000000061898723c */ /* 0x000fe20000041898 */
[----:B------:R-:W-:-:S03]  /*96c0*/  FADD.FTZ R106, R106, R83 ;  /* 0x000000536a6a7221 */ /* 0x000fc60000010000 */
[----:B------:R-:W3:Y:S01]  /*96d0*/  MUFU.EX2 R79, R79 ;  /* 0x0000004f004f7308 */ /* 0x000ee20000000800 */
[----:B------:R-:W-:Y:S02]  /*96e0*/  FADD.FTZ R105, R105, R92 ;  /* 0x0000005c69697221 */ /* 0x000fe40000010000 */
[----:B------:R-:W-:Y:S01]  /*96f0*/  FADD.FTZ R61, R61, R68 ;  /* 0x000000443d3d7221 */ /* 0x000fe20000010000 */
[----:B------:R-:W-:Y:S04]  /*9700*/  HMMA.16816.F32.BF16 R156, R24, R28, R156 ;  /* 0x0000001c189c723c */ /* 0x000fe8000004189c */
[----:B------:R-:W-:Y:S01]  /*9710*/  MUFU.EX2 R75, R75 ;  /* 0x0000004b004b7308 */ /* 0x000fe20000000800 */
[----:B------:R-:W-:-:S03]  /*9720*/  FADD.FTZ R95, R72, R95 ;  /* 0x0000005f485f7221 */ /* 0x000fc60000010000 */
[----:B------:R-:W-:Y:S04]  /*9730*/  HMMA.16816.F32.BF16 R160, R24, R30, R160 ;  /* 0x0000001e18a0723c */ /* 0x000fe800000418a0 */
[----:B------:R-:W4:Y:S01]  /*9740*/  MUFU.EX2 R182, R182 ;  /* 0x000000b600b67308 */ /* 0x000f220000000800 */
[----:B------:R-:W-:-:S07]  /*9750*/  FADD.FTZ R175, R175, R106 ;  /* 0x0000006aafaf7221 */ /* 0x000fce0000010000 */
[----:B------:R-:W1:Y:S01]  /*9760*/  MUFU.EX2 R104, R104 ;  /* 0x0000006800687308 */ /* 0x000e620000000800 */
[----:B------:R-:W-:Y:S02]  /*9770*/  FADD.FTZ R105, R110, R105 ;  /* 0x000000696e697221 */ /* 0x000fe40000010000 */
[----:B------:R-:W-:Y:S01]  /*9780*/  FADD.FTZ R116, R116, R61 ;  /* 0x0000003d74747221 */ /* 0x000fe20000010000 */
[----:B------:R-:W-:Y:S01]  /*9790*/  HSET2.LE.AND R195, R195, R48, PT ;  /* 0x00000030c3c37233 */ /* 0x000fe20003803000 */
[----:B------:R-:W-:Y:S02]  /*97a0*/  FADD.FTZ R100, R100, R95 ;  /* 0x0000005f64647221 */ /* 0x000fe40000010000 */
[----:B------:R-:W-:Y:S01]  /*97b0*/  FADD.FTZ R66, R66, R175 ;  /* 0x000000af42427221 */ /* 0x000fe20000010000 */
[----:B------:R1:W1:Y:S01]  /*97c0*/  MUFU.EX2 R108, R22 ;  /* 0x00000016006c7308 */ /* 0x0002620000000800 */
[----:B------:R-:W-:Y:S02]  /*97d0*/  FADD.FTZ R76, R76, R105 ;  /* 0x000000694c4c7221 */ /* 0x000fe40000010000 */
[----:B------:R-:W-:-:S02]  /*97e0*/  FADD.FTZ R116, R165, R116 ;  /* 0x00000074a5747221 */ /* 0x000fc40000010000 */
[----:B------:R-:W-:-:S03]  /*97f0*/  FADD.FTZ R100, R179, R100 ;  /* 0x00000064b3647221 */ /* 0x000fc60000010000 */
[----:B------:R2:W-:Y:S01]  /*9800*/  MUFU.EX2 R47, R20 ;  /* 0x00000014002f7308 */ /* 0x0005e20000000800 */
[----:B------:R-:W-:Y:S01]  /*9810*/  FADD.FTZ R67, R67, R66 ;  /* 0x0000004243437221 */ /* 0x000fe20000010000 */
[----:B------:R-:W-:Y:S01]  /*9820*/  HSET2.LE.AND R193, R193, R48, PT ;  /* 0x00000030c1c17233 */ /* 0x000fe20003803000 */
[----:B------:R-:W-:Y:S01]  /*9830*/  FADD.FTZ R77, R77, R76 ;  /* 0x0000004c4d4d7221 */ /* 0x000fe20000010000 */
[----:B---3--:R-:W-:Y:S02]  /*9840*/  F2FP.BF16.PACK_AB R5, R79, R176 ;  /* 0x000000b04f05723e */ /* 0x008fe400000010ff */
[----:B-1----:R-:W-:Y:S01]  /*9850*/  F2FP.BF16.PACK_AB R22, R59, R50 ;  /* 0x000000323b16723e */ /* 0x002fe200000010ff */
[----:B------:R-:W-:-:S03]  /*9860*/  FADD.FTZ R54, R54, R67 ;  /* 0x0000004336367221 */ /* 0x000fc60000010000 */
[----:B------:R-:W-:Y:S02]  /*9870*/  LOP3.LUT R7, R113, R22, RZ, 0xc0, !PT ;  /* 0x0000001671077212 */ /* 0x000fe400078ec0ff */
[----:B--2---:R-:W-:Y:S01]  /*9880*/  F2FP.BF16.PACK_AB R20, R184, R73 ;  /* 0x00000049b814723e */ /* 0x004fe200000010ff */
[----:B------:R-:W-:Y:S01]  /*9890*/  FADD.FTZ R73, R73, R116 ;  /* 0x0000007449497221 */ /* 0x000fe20000010000 */
[----:B----4-:R-:W-:Y:S02]  /*98a0*/  F2FP.BF16.PACK_AB R22, R182, R75 ;  /* 0x0000004bb616723e */ /* 0x010fe400000010ff */
[----:B------:R-:W-:Y:S02]  /*98b0*/  LOP3.LUT R4, R195, R20, RZ, 0xc0, !PT ;  /* 0x00000014c3047212 */ /* 0x000fe400078ec0ff */
[----:B------:R-:W-:Y:S01]  /*98c0*/  F2FP.BF16.PACK_AB R20, R104, R89 ;  /* 0x000000596814723e */ /* 0x000fe200000010ff */
[----:B------:R-:W-:Y:S01]  /*98d0*/  FADD.FTZ R89, R89, R100 ;  /* 0x0000006459597221 */ /* 0x000fe20000010000 */
[----:B------:R-:W-:Y:S01]  /*98e0*/  LOP3.LUT R6, R114, R5, RZ, 0xc0, !PT ;  /* 0x0000000572067212 */ /* 0x000fe200078ec0ff */
[----:B------:R-:W-:Y:S01]  /*98f0*/  FADD.FTZ R112, R112, R77 ;  /* 0x0000004d70707221 */ /* 0x000fe20000010000 */
[----:B------:R-:W-:Y:S01]  /*9900*/  LOP3.LUT R5, R193, R22, RZ, 0xc0, !PT ;  /* 0x00000016c1057212 */ /* 0x000fe200078ec0ff */
[----:B------:R-:W-:-:S02]  /*9910*/  FADD.FTZ R73, R184, R73 ;  /* 0x00000049b8497221 */ /* 0x000fc40000010000 */
[----:B------:R-:W-:Y:S02]  /*9920*/  FADD.FTZ R104, R104, R89 ;  /* 0x0000005968687221 */ /* 0x000fe40000010000 */
[----:B------:R-:W-:Y:S02]  /*9930*/  FADD.FTZ R54, R117, R54 ;  /* 0x0000003675367221 */ /* 0x000fe40000010000 */
[----:B------:R-:W-:Y:S01]  /*9940*/  FADD.FTZ R85, R85, R112 ;  /* 0x0000007055557221 */ /* 0x000fe20000010000 */
[----:B------:R-:W1:Y:S01]  /*9950*/  MUFU.EX2 R44, R111 ;  /* 0x0000006f002c7308 */ /* 0x000e620000000800 */
[----:B------:R-:W-:Y:S01]  /*9960*/  F2FP.BF16.PACK_AB R22, R90, R87 ;  /* 0x000000575a16723e */ /* 0x000fe200000010ff */
[----:B------:R-:W-:Y:S02]  /*9970*/  FADD.FTZ R176, R176, R73 ;  /* 0x00000049b0b07221 */ /* 0x000fe40000010000 */
[----:B------:R-:W-:Y:S01]  /*9980*/  FADD.FTZ R87, R87, R104 ;  /* 0x0000006857577221 */ /* 0x000fe20000010000 */
[----:B------:R-:W-:Y:S01]  /*9990*/  HMMA.16816.F32.BF16 R132, R4, R12, R132 ;  /* 0x0000000c0484723c */ /* 0x000fe20000041884 */
[----:B------:R-:W-:-:S02]  /*99a0*/  FADD.FTZ R167, R167, R54 ;  /* 0x00000036a7a77221 */ /* 0x000fc40000010000 */
[----:B------:R-:W-:Y:S02]  /*99b0*/  FADD.FTZ R124, R124, R85 ;  /* 0x000000557c7c7221 */ /* 0x000fe40000010000 */
[----:B------:R-:W-:-:S03]  /*99c0*/  FADD.FTZ R130, R90, R87 ;  /* 0x000000575a827221 */ /* 0x000fc60000010000 */
[----:B------:R-:W-:Y:S01]  /*99d0*/  HMMA.16816.F32.BF16 R152, R4, R14, R152 ;  /* 0x0000000e0498723c */ /* 0x000fe20000041898 */
[----:B------:R-:W-:Y:S02]  /*99e0*/  FADD.FTZ R192, R192, R167 ;  /* 0x000000a7c0c07221 */ /* 0x000fe40000010000 */
[----:B------:R-:W-:-:S05]  /*99f0*/  FADD.FTZ R181, R181, R124 ;  /* 0x0000007cb5b57221 */ /* 0x000fca0000010000 */
[----:B------:R-:W-:Y:S01]  /*9a00*/  HMMA.16816.F32.BF16 R156, R4, R8, R156 ;  /* 0x00000008049c723c */ /* 0x000fe2000004189c */
[----:B------:R-:W-:-:S07]  /*9a10*/  HSET2.LE.AND R21, R197, R48, PT ;  /* 0x00000030c5157233 */ /* 0x000fce0003803000 */
[----:B------:R-:W-:Y:S01]  /*9a20*/  HMMA.16816.F32.BF16 R160, R4, R10, R160 ;  /* 0x0000000a04a0723c */ /* 0x000fe200000418a0 */
[----:B------:R-:W-:-:S06]  /*9a30*/  FADD.FTZ R71, R71, R192 ;  /* 0x000000c047477221 */ /* 0x000fcc0000010000 */
[----:B------:R-:W-:Y:S01]  /*9a40*/  FADD.FTZ R4, R79, R176 ;  /* 0x000000b04f047221 */ /* 0x000fe20000010000 */
[----:B------:R-:W-:Y:S01]  /*9a50*/  F2FP.BF16.PACK_AB R28, R108, R103 ;  /* 0x000000676c1c723e */ /* 0x000fe200000010ff */
[----:B------:R-:W-:-:S03]  /*9a60*/  FADD.FTZ R70, R70, R181 ;  /* 0x000000b546467221 */ /* 0x000fc60000010000 */
[----:B------:R2:W-:Y:S04]  /*9a70*/  STL [R1+0x10], R4 ;  /* 0x0000100401007387 */ /* 0x0005e80000100800 */
[----:B------:R2:W-:Y:S01]  /*9a80*/  STL [R1+0x14], R130 ;  /* 0x0000148201007387 */ /* 0x0005e20000100800 */
[----:B------:R-:W-:Y:S01]  /*9a90*/  FADD.FTZ R174, R174, R71 ;  /* 0x00000047aeae7221 */ /* 0x000fe20000010000 */
[--C-:B------:R-:W-:Y:S01]  /*9aa0*/  HSET2.LE.AND R185, R185, R48.reuse, PT ;  /* 0x00000030b9b97233 */ /* 0x100fe20003803000 */
[----:B------:R-:W-:Y:S01]  /*9ab0*/  FADD.FTZ R70, R183, R70 ;  /* 0x00000046b7467221 */ /* 0x000fe20000010000 */
[--C-:B------:R-:W-:Y:S01]  /*9ac0*/  HSET2.LE.AND R23, R187, R48.reuse, PT ;  /* 0x00000030bb177233 */ /* 0x100fe20003803000 */
[----:B------:R-:W-:Y:S01]  /*9ad0*/  LOP3.LUT R21, R21, R28, RZ, 0xc0, !PT ;  /* 0x0000001c15157212 */ /* 0x000fe200078ec0ff */
[----:B------:R-:W-:Y:S01]  /*9ae0*/  HSET2.LE.AND R199, R199, R48, PT ;  /* 0x00000030c7c77233 */ /* 0x000fe20003803000 */
[----:B-1----:R-:W-:Y:S01]  /*9af0*/  F2FP.BF16.PACK_AB R28, R44, R47 ;  /* 0x0000002f2c1c723e */ /* 0x002fe200000010ff */
[----:B------:R-:W-:-:S02]  /*9b00*/  FADD.FTZ R75, R75, R174 ;  /* 0x000000ae4b4b7221 */ /* 0x000fc40000010000 */
[----:B------:R-:W-:Y:S01]  /*9b10*/  FADD.FTZ R103, R103, R70 ;  /* 0x0000004667677221 */ /* 0x000fe20000010000 */
[----:B------:R-:W-:Y:S02]  /*9b20*/  LOP3.LUT R20, R199, R20, RZ, 0xc0, !PT ;  /* 0x00000014c7147212 */ /* 0x000fe400078ec0ff */
[----:B------:R-:W-:Y:S02]  /*9b30*/  LOP3.LUT R22, R185, R22, RZ, 0xc0, !PT ;  /* 0x00000016b9167212 */ /* 0x000fe400078ec0ff */
[----:B------:R-:W-:Y:S01]  /*9b40*/  LOP3.LUT R23, R23, R28, RZ, 0xc0, !PT ;  /* 0x0000001c17177212 */ /* 0x000fe200078ec0ff */
[----:B------:R-:W-:Y:S02]  /*9b50*/  FADD.FTZ R75, R182, R75 ;  /* 0x0000004bb64b7221 */ /* 0x000fe40000010000 */
[----:B------:R-:W-:Y:S02]  /*9b60*/  FADD.FTZ R108, R108, R103 ;  /* 0x000000676c6c7221 */ /* 0x000fe40000010000 */
[----:B------:R-:W-:-:S02]  /*9b70*/  FADD.FTZ R50, R50, R75 ;  /* 0x0000004b32327221 */ /* 0x000fc40000010000 */
[----:B------:R-:W-:Y:S01]  /*9b80*/  FADD.FTZ R47, R47, R108 ;  /* 0x0000006c2f2f7221 */ /* 0x000fe20000010000 */
[----:B------:R-:W-:Y:S01]  /*9b90*/  HMMA.16816.F32.BF16 R140, R20, R12, R140 ;  /* 0x0000000c148c723c */ /* 0x000fe2000004188c */
[----:B------:R-:W-:Y:S02]  /*9ba0*/  FADD.FTZ R252, R59, R50 ;  /* 0x000000323bfc7221 */ /* 0x000fe40000010000 */
[----:B------:R-:W-:-:S05]  /*9bb0*/  FADD.FTZ R241, R44, R47 ;  /* 0x0000002f2cf17221 */ /* 0x000fca0000010000 */
[C---:B------:R-:W-:Y:S08]  /*9bc0*/  HMMA.16816.F32.BF16 R136, R20.reuse, R14, R136 ;  /* 0x0000000e1488723c */ /* 0x040ff00000041888 */
[C---:B------:R-:W-:Y:S08]  /*9bd0*/  HMMA.16816.F32.BF16 R148, R20.reuse, R8, R148 ;  /* 0x000000081494723c */ /* 0x040ff00000041894 */
[----:B------:R-:W-:Y:S01]  /*9be0*/  HMMA.16816.F32.BF16 R144, R20, R10, R144 ;  /* 0x0000000a1490723c */ /* 0x000fe20000041890 */
[----:B------:R-:W-:Y:S07]  /*9bf0*/  @!P0 BRA `(.L_x_743) ;  /* 0x00007a7000008947 */ /* 0x000fee0003800000 */
[----:B--2---:R-:W-:Y:S01]  /*9c00*/  UIADD3 UR23, UR28, -0x2, URZ ;  /* 0xfffffffe1c177890 */ /* 0x004fe2000fffe03f */
[----:B------:R-:W-:-:S04]  /*9c10*/  DEPBAR.LE SB0, 0x0 ;  /* 0x000080000000791a */ /* 0x000fc80000000000 */
[----:B------:R-:W-:Y:S01]  /*9c20*/  USHF.R.S32.HI UR5, URZ, 0x1f, UR23 ;  /* 0x0000001f3f057899 */ /* 0x000fe20008011417 */
[----:B------:R-:W-:Y:S01]  /*9c30*/  IMAD.U32 R5, RZ, RZ, UR23 ;  /* 0x00000017ff057e24 */ /* 0x000fe2000f8e00ff */
[----:B------:R-:W-:Y:S01]  /*9c40*/  UIMAD UR29, UR20, UR23, URZ ;  /* 0x00000017141d72a4 */ /* 0x000fe2000f8e023f */
[----:B------:R-:W-:Y:S01]  /*9c50*/  IMAD.U32 R18, RZ, RZ, UR23 ;  /* 0x00000017ff127e24 */ /* 0x000fe2000f8e00ff */
[----:B------:R-:W-:Y:S01]  /*9c60*/  UISETP.GT.AND UP0, UPT, UR23, UR19, UPT ;  /* 0x000000131700728c */ /* 0x000fe2000bf04270 */
[----:B-----5:R-:W-:Y:S01]  /*9c70*/  IMAD.WIDE.U32 R8, R5, UR21, R172 ;  /* 0x0000001505087c25 */ /* 0x020fe2000f8e00ac */
[----:B------:R-:W-:Y:S02]  /*9c80*/  UIMAD UR5, UR5, UR21, UR29 ;  /* 0x00000015050572a4 */ /* 0x000fe4000f8e021d */
[----:B------:R-:W-:Y:S01]  /*9c90*/  USHF.L.U32 UR29, UR4, 0x6, URZ ;  /* 0x00000006041d7899 */ /* 0x000fe2000800063f */
[----:B------:R-:W-:Y:S01]  /*9ca0*/  IMAD.U32 R5, RZ, RZ, UR4 ;  /* 0x00000004ff057e24 */ /* 0x000fe2000f8e00ff */
[----:B------:R-:W-:Y:S01]  /*9cb0*/  BAR.SYNC.DEFER_BLOCKING 0x0 ;  /* 0x0000000000007b1d */ /* 0x000fe20000010000 */
[----:B------:R-:W-:Y:S01]  /*9cc0*/  LEA R6, P0, R8, c[0x0][0x170], 0x1 ;  /* 0x00005c0008067a11 */ /* 0x000fe200078008ff */
[----:B------:R-:W-:Y:S01]  /*9cd0*/  IMAD R129, R18, 0x80, R237 ;  /* 0x0000008012817824 */ /* 0x000fe200078e02ed */
[----:B------:R-:W-:-:S02]  /*9ce0*/  IADD3 R4, R9, UR5, RZ ;  /* 0x0000000509047c10 */ /* 0x000fc4000fffe0ff */
[----:B------:R-:W-:Y:S02]  /*9cf0*/  SHF.L.U64.HI R5, R5, 0x6, R164 ;  /* 0x0000000605057819 */ /* 0x000fe400000102a4 */
[----:B------:R-:W-:Y:S02]  /*9d00*/  LEA.HI.X R7, R8, c[0x0][0x174], R4, 0x1, P0 ;  /* 0x00005d0008077a11 */ /* 0x000fe400000f0c04 */
[----:B------:R-:W-:Y:S02]  /*9d10*/  IADD3 R10, P0, R6, UR29, RZ ;  /* 0x0000001d060a7c10 */ /* 0x000fe4000ff1e0ff */
[C---:B------:R-:W-:Y:S02]  /*9d20*/  ISETP.GE.AND P5, PT, R129.reuse, R232, PT ;  /* 0x000000e88100720c */ /* 0x040fe40003fa6270 */
[----:B------:R-:W-:Y:S01]  /*9d30*/  IADD3 R18, R129, 0x1, RZ ;  /* 0x0000000181127810 */ /* 0x000fe20007ffe0ff */
[----:B------:R-:W-:Y:S01]  /*9d40*/  IMAD.X R11, R5, 0x1, R7, P0 ;  /* 0x00000001050b7824 */ /* 0x000fe200000e0607 */
[----:B------:R-:W-:-:S02]  /*9d50*/  IADD3 R8, P0, R10, UR29, RZ ;  /* 0x0000001d0a087c10 */ /* 0x000fc4000ff1e0ff */
[----:B------:R-:W-:Y:S02]  /*9d60*/  ISETP.LT.OR P5, PT, R129, R233, P5 ;  /* 0x000000e98100720c */ /* 0x000fe40002fa1670 */
[----:B------:R-:W-:Y:S01]  /*9d70*/  ISETP.GE.AND P3, PT, R18, R232, PT ;  /* 0x000000e81200720c */ /* 0x000fe20003f66270 */
[--C-:B------:R-:W-:Y:S01]  /*9d80*/  IMAD.X R9, R11, 0x1, R5.reuse, P0 ;  /* 0x000000010b097824 */ /* 0x100fe200000e0605 */
[----:B------:R-:W-:Y:S02]  /*9d90*/  IADD3 R4, P0, R8, UR29, RZ ;  /* 0x0000001d08047c10 */ /* 0x000fe4000ff1e0ff */
[C---:B------:R-:W-:Y:S01]  /*9da0*/  ISETP.GE.AND P6, PT, R18.reuse, R228, PT ;  /* 0x000000e41200720c */ /* 0x040fe20003fc6270 */
[----:B------:R-:W-:Y:S01]  /*9db0*/  @!PT LDS RZ, [RZ] ;  /* 0x00000000fffff984 */ /* 0x000fe20000000800 */
[----:B------:R-:W-:Y:S01]  /*9dc0*/  @!PT LDS RZ, [RZ] ;  /* 0x00000000fffff984 */ /* 0x000fe20000000800 */
[----:B------:R-:W-:Y:S01]  /*9dd0*/  @!PT LDS RZ, [RZ] ;  /* 0x00000000fffff984 */ /* 0x000fe20000000800 */
[----:B------:R1:W-:Y:S01]  /*9de0*/  LDGSTS.E.BYPASS.LTC128B.128 [R223+0x4000], [R6.64] ;  /* 0x0400000006df7fae */ /* 0x0003e2000b901d58 */
[C---:B------:R-:W-:Y:S01]  /*9df0*/  ISETP.GE.AND P2, PT, R18.reuse, R226, PT ;  /* 0x000000e21200720c */ /* 0x040fe20003f46270 */
[----:B------:R-:W-:Y:S01]  /*9e00*/  IMAD.X R5, R9, 0x1, R5, P0 ;  /* 0x0000000109057824 */ /* 0x000fe200000e0605 */
[-C--:B------:R-:W-:Y:S01]  /*9e10*/  ISETP.GE.AND P0, PT, R18, R230.reuse, PT ;  /* 0x000000e61200720c */ /* 0x080fe20003f06270 */
[----:B------:R2:W-:Y:S01]  /*9e20*/  LDGSTS.E.BYPASS.LTC128B.128 [R223+0x4800], [R10.64] ;  /* 0x048000000adf7fae */ /* 0x0005e2000b901d58 */
[----:B------:R-:W-:-:S02]  /*9e30*/  ISETP.GE.AND P1, PT, R129, R230, PT ;  /* 0x000000e68100720c */ /* 0x000fc40003f26270 */
[C---:B------:R-:W-:Y:S01]  /*9e40*/  ISETP.GE.AND P4, PT, R129.reuse, R228, PT ;  /* 0x000000e48100720c */ /* 0x040fe20003f86270 */
[----:B------:R2:W-:Y:S01]  /*9e50*/  LDGSTS.E.BYPASS.LTC128B.128 [R223+0x5000], [R8.64] ;  /* 0x0500000008df7fae */ /* 0x0005e2000b901d58 */
[C---:B------:R-:W-:Y:S02]  /*9e60*/  ISETP.LT.OR P3, PT, R18.reuse, R233, P3 ;  /* 0x000000e91200720c */ /* 0x040fe40001f61670 */
[C---:B------:R-:W-:Y:S01]  /*9e70*/  ISETP.LT.OR P0, PT, R18.reuse, R231, P0 ;  /* 0x000000e71200720c */ /* 0x040fe20000701670 */
[----:B------:R1:W-:Y:S01]  /*9e80*/  LDGSTS.E.BYPASS.LTC128B.128 [R223+0x5800], [R4.64] ;  /* 0x0580000004df7fae */ /* 0x0003e2000b901d58 */
[C---:B------:R-:W-:Y:S02]  /*9e90*/  ISETP.LT.OR P6, PT, R18.reuse, R229, P6 ;  /* 0x000000e51200720c */ /* 0x040fe400037c1670 */
[----:B------:R-:W-:Y:S01]  /*9ea0*/  ISETP.LT.OR P2, PT, R18, R227, P2 ;  /* 0x000000e31200720c */ /* 0x000fe20001741670 */
[----:B------:R-:W-:Y:S01]  /*9eb0*/  LDSM.16.M88.4 R72, [R220] ;  /* 0x00000000dc48783b */ /* 0x000fe20000000200 */
[----:B------:R-:W-:-:S02]  /*9ec0*/  ISETP.LT.OR P1, PT, R129, R231, P1 ;  /* 0x000000e78100720c */ /* 0x000fc40000f21670 */
[C---:B------:R-:W-:Y:S01]  /*9ed0*/  ISETP.LT.OR P4, PT, R129.reuse, R229, P4 ;  /* 0x000000e58100720c */ /* 0x040fe20002781670 */
[----:B------:R-:W3:Y:S01]  /*9ee0*/  LDSM.16.M88.4 R32, [R219+0x2000] ;  /* 0x00200000db20783b */ /* 0x000ee20000000200 */
[C---:B------:R-:W-:Y:S02]  /*9ef0*/  IADD3 R18, R129.reuse, 0x8, RZ ;  /* 0x0000000881127810 */ /* 0x040fe40007ffe0ff */
[----:B------:R-:W-:Y:S01]  /*9f00*/  IADD3 R96, R129, 0x50, RZ ;  /* 0x0000005081607810 */ /* 0x000fe20007ffe0ff */
[----:B------:R-:W4:Y:S04]  /*9f10*/  LDSM.16.M88.4 R68, [R220+0x1000] ;  /* 0x00100000dc44783b */ /* 0x000f280000000200 */
[----:B------:R-:W-:Y:S04]  /*9f20*/  LDSM.16.M88.4 R64, [R218] ;  /* 0x00000000da40783b */ /* 0x000fe80000000200 */
[----:B------:R-:W1:Y:S04]  /*9f30*/  LDSM.16.M88.4 R56, [R217] ;  /* 0x00000000d938783b */ /* 0x000e680000000200 */
[----:B------:R-:W1:Y:S04]  /*9f40*/  LDSM.16.M88.4 R12, [R219+0x2400] ;  /* 0x00240000db0c783b */ /* 0x000e680000000200 */
[----:B------:R-:W1:Y:S04]  /*9f50*/  LDSM.16.M88.4 R60, [R218+0x1000] ;  /* 0x00100000da3c783b */ /* 0x000e680000000200 */
[----:B------:R-:W1:Y:S04]  /*9f60*/  LDSM.16.M88.4 R52, [R214] ;  /* 0x00000000d634783b */ /* 0x000e680000000200 */
[----:B------:R-:W2:Y:S04]  /*9f70*/  LDSM.16.M88.4 R76, [R219+0x2800] ;  /* 0x00280000db4c783b */ /* 0x000ea80000000200 */
[----:B------:R-:W1:Y:S04]  /*9f80*/  LDSM.16.M88.4 R48, [R213] ;  /* 0x00000000d530783b */ /* 0x000e680000000200 */
[----:B------:R-:W0:Y:S01]  /*9f90*/  LDGDEPBAR ;  /* 0x00000000000079af */ /* 0x000e220000000000 */
[-C--:B---3--:R-:W-:Y:S08]  /*9fa0*/  HMMA.16816.F32.BF16 R44, R72, R32.reuse, RZ ;  /* 0x00000020482c723c */ /* 0x088ff000000418ff */
[C---:B----4-:R-:W-:Y:S08]  /*9fb0*/  HMMA.16816.F32.BF16 R40, R68.reuse, R32, RZ ;  /* 0x000000204428723c */ /* 0x050ff000000418ff */
[-C--:B------:R-:W-:Y:S08]  /*9fc0*/  HMMA.16816.F32.BF16 R36, R68, R34.reuse, RZ ;  /* 0x000000224424723c */ /* 0x080ff000000418ff */
[----:B------:R-:W-:Y:S08]  /*9fd0*/  HMMA.16816.F32.BF16 R32, R72, R34, RZ ;  /* 0x000000224820723c */ /* 0x000ff000000418ff */
[----:B-1----:R-:W-:Y:S08]  /*9fe0*/  HMMA.16816.F32.BF16 R44, R64, R56, R44 ;  /* 0x00000038402c723c */ /* 0x002ff0000004182c */
[----:B------:R-:W-:Y:S08]  /*9ff0*/  HMMA.16816.F32.BF16 R28, R72, R12, RZ ;  /* 0x0000000c481c723c */ /* 0x000ff000000418ff */
[----:B------:R-:W-:Y:S08]  /*a000*/  HMMA.16816.F32.BF16 R40, R60, R56, R40 ;  /* 0x000000383c28723c */ /* 0x000ff00000041828 */
[----:B------:R-:W-:Y:S01]  /*a010*/  HMMA.16816.F32.BF16 R24, R68, R12, RZ ;  /* 0x0000000c4418723c */ /* 0x000fe200000418ff */
[----:B------:R-:W-:-:S02]  /*a020*/  FSEL R116, R44, -INF , !P5 ;  /* 0xff8000002c747808 */ /* 0x000fc40006800000 */
[C---:B------:R-:W-:Y:S02]  /*a030*/  ISETP.GE.AND P5, PT, R129.reuse, R226, PT ;  /* 0x000000e28100720c */ /* 0x040fe40003fa6270 */
[C---:B------:R-:W-:Y:S02]  /*a040*/  IADD3 R44, R129.reuse, 0x9, RZ ;  /* 0x00000009812c7810 */ /* 0x040fe40007ffe0ff */
[----:B------:R-:W-:Y:S01]  /*a050*/  ISETP.LT.OR P5, PT, R129, R227, P5 ;  /* 0x000000e38100720c */ /* 0x000fe20002fa1670 */
[----:B------:R-:W-:Y:S01]  /*a060*/  HMMA.16816.F32.BF16 R36, R60, R58, R36 ;  /* 0x0000003a3c24723c */ /* 0x000fe20000041824 */
[----:B------:R-:W-:Y:S02]  /*a070*/  FSEL R117, R45, -INF , !P3 ;  /* 0xff8000002d757808 */ /* 0x000fe40005800000 */
[----:B------:R-:W-:Y:S02]  /*a080*/  FSEL R128, R46, -INF , !P1 ;  /* 0xff8000002e807808 */ /* 0x000fe40004800000 */
[----:B------:R-:W-:-:S02]  /*a090*/  FSEL R123, R47, -INF , !P0 ;  /* 0xff8000002f7b7808 */ /* 0x000fc40004000000 */
[----:B------:R-:W-:Y:S01]  /*a0a0*/  ISETP.GE.AND P1, PT, R18, R232, PT ;  /* 0x000000e81200720c */ /* 0x000fe20003f26270 */
[----:B------:R-:W-:Y:S01]  /*a0b0*/  HMMA.16816.F32.BF16 R32, R64, R58, R32 ;  /* 0x0000003a4020723c */ /* 0x000fe20000041820 */
[----:B------:R-:W-:Y:S01]  /*a0c0*/  FSEL R121, R40, -INF , !P4 ;  /* 0xff80000028797808 */ /* 0x000fe20006000000 */
[----:B------:R-:W1:Y:S01]  /*a0d0*/  LDSM.16.M88.4 R56, [R219+0x2c00] ;  /* 0x002c0000db38783b */ /* 0x000e620000000200 */
[----:B------:R-:W-:Y:S02]  /*a0e0*/  FSEL R127, R42, -INF , !P5 ;  /* 0xff8000002a7f7808 */ /* 0x000fe40006800000 */
[C---:B------:R-:W-:Y:S02]  /*a0f0*/  ISETP.GE.AND P3, PT, R18.reuse, R230, PT ;  /* 0x000000e61200720c */ /* 0x040fe40003f66270 */
[C---:B------:R-:W-:Y:S01]  /*a100*/  ISETP.GE.AND P0, PT, R18.reuse, R228, PT ;  /* 0x000000e41200720c */ /* 0x040fe20003f06270 */
[----:B------:R-:W-:Y:S01]  /*a110*/  HMMA.16816.F32.BF16 R20, R68, R14, RZ ;  /* 0x0000000e4414723c */ /* 0x000fe200000418ff */
[----:B------:R-:W-:-:S02]  /*a120*/  ISETP.GE.AND P4, PT, R18, R226, PT ;  /* 0x000000e21200720c */ /* 0x000fc40003f86270 */
[----:B------:R-:W-:Y:S02]  /*a130*/  ISETP.GE.AND P5, PT, R44, R228, PT ;  /* 0x000000e42c00720c */ /* 0x000fe40003fa6270 */
[C---:B------:R-:W-:Y:S02]  /*a140*/  ISETP.LT.OR P1, PT, R18.reuse, R233, P1 ;  /* 0x000000e91200720c */ /* 0x040fe40000f21670 */
[C---:B------:R-:W-:Y:S01]  /*a150*/  ISETP.LT.OR P3, PT, R18.reuse, R231, P3 ;  /* 0x000000e71200720c */ /* 0x040fe20001f61670 */
[----:B------:R-:W-:Y:S01]  /*a160*/  HMMA.16816.F32.BF16 R12, R72, R14, RZ ;  /* 0x0000000e480c723c */ /* 0x000fe200000418ff */
[C---:B------:R-:W-:Y:S02]  /*a170*/  ISETP.LT.OR P0, PT, R18.reuse, R229, P0 ;  /* 0x000000e51200720c */ /* 0x040fe40000701670 */
[----:B------:R-:W-:Y:S02]  /*a180*/  ISETP.LT.OR P4, PT, R18, R227, P4 ;  /* 0x000000e31200720c */ /* 0x000fe40002781670 */
[----:B------:R-:W-:-:S02]  /*a190*/  ISETP.LT.OR P5, PT, R44, R229, P5 ;  /* 0x000000e52c00720c */ /* 0x000fc40002fa1670 */
[----:B------:R-:W-:Y:S01]  /*a1a0*/  IADD3 R18, R129, 0x10, RZ ;  /* 0x0000001081127810 */ /* 0x000fe20007ffe0ff */
[----:B------:R-:W-:Y:S01]  /*a1b0*/  HMMA.16816.F32.BF16 R28, R64, R52, R28 ;  /* 0x00000034401c723c */ /* 0x000fe2000004181c */
[----:B------:R-:W-:Y:S02]  /*a1c0*/  FSEL R124, R41, -INF , !P6 ;  /* 0xff800000297c7808 */ /* 0x000fe40007000000 */
[----:B------:R-:W-:Y:S02]  /*a1d0*/  FSEL R126, R43, -INF , !P2 ;  /* 0xff8000002b7e7808 */ /* 0x000fe40005000000 */
[----:B------:R-:W-:Y:S01]  /*a1e0*/  FSEL R175, R36, -INF , !P0 ;  /* 0xff80000024af7808 */ /* 0x000fe20004000000 */
[----:B------:R-:W3:Y:S01]  /*a1f0*/  LDSM.16.M88.4 R40, [R212] ;  /* 0x00000000d428783b */ /* 0x000ee20000000200 */
[----:B------:R-:W-:Y:S01]  /*a200*/  FSEL R174, R38, -INF , !P4 ;  /* 0xff80000026ae7808 */ /* 0x000fe20006000000 */
[----:B--2---:R-:W-:Y:S01]  /*a210*/  HMMA.16816.F32.BF16 R8, R72, R76, RZ ;  /* 0x0000004c4808723c */ /* 0x004fe200000418ff */
        /* <DEDUP_REMOVED lines=8> */
[C---:B------:R-:W-:Y:S01]  /*a2a0*/  ISETP.GE.AND P1, PT, R18.reuse, R230, PT ;  /* 0x000000e61200720c */ /* 0x040fe20003f26270 */
[----:B------:R-:W-:Y:S01]  /*a2b0*/  HMMA.16816.F32.BF16 R4, R68, R76, RZ ;  /* 0x0000004c4404723c */ /* 0x000fe200000418ff */
[C---:B------:R-:W-:Y:S02]  /*a2c0*/  ISETP.GE.AND P3, PT, R18.reuse, R228, PT ;  /* 0x000000e41200720c */ /* 0x040fe40003f66270 */
[----:B------:R-:W-:Y:S02]  /*a2d0*/  ISETP.GE.AND P5, PT, R18, R226, PT ;  /* 0x000000e21200720c */ /* 0x000fe40003fa6270 */
[C---:B------:R-:W-:Y:S02]  /*a2e0*/  ISETP.LT.OR P6, PT, R44.reuse, R233, P6 ;  /* 0x000000e92c00720c */ /* 0x040fe400037c1670 */
[C---:B------:R-:W-:Y:S01]  /*a2f0*/  ISETP.LT.OR P2, PT, R44.reuse, R231, P2 ;  /* 0x000000e72c00720c */ /* 0x040fe20001741670 */
[----:B------:R-:W-:Y:S01]  /*a300*/  HMMA.16816.F32.BF16 R20, R60, R54, R20 ;  /* 0x000000363c14723c */ /* 0x000fe20000041814 */
        /* <DEDUP_REMOVED lines=9> */
[----:B------:R-:W-:Y:S01]  /*a3a0*/  HMMA.16816.F32.BF16 R52, R68, R78, RZ ;  /* 0x0000004e4434723c */ /* 0x000fe200000418ff */
[----:B------:R-:W-:Y:S01]  /*a3b0*/  FSEL R188, R35, -INF , !P2 ;  /* 0xff80000023bc7808 */ /* 0x000fe20005000000 */
[----:B------:R-:W2:Y:S01]  /*a3c0*/  LDSM.16.M88.4 R36, [R219+0x3000] ;  /* 0x00300000db24783b */ /* 0x000ea20000000200 */
        /* <DEDUP_REMOVED lines=8> */
[----:B------:R-:W-:Y:S01]  /*a450*/  HMMA.16816.F32.BF16 R76, R72, R78, RZ ;  /* 0x0000004e484c723c */ /* 0x000fe200000418ff */
[C---:B------:R-:W-:Y:S02]  /*a460*/  ISETP.LT.OR P6, PT, R18.reuse, R229, P6 ;  /* 0x000000e51200720c */ /* 0x040fe400037c1670 */
[----:B------:R-:W-:Y:S02]  /*a470*/  ISETP.LT.OR P4, PT, R18, R227, P4 ;  /* 0x000000e31200720c */ /* 0x000fe40002781670 */
[----:B------:R-:W-:-:S02]  /*a480*/  IADD3 R18, R129, 0x18, RZ ;  /* 0x0000001881127810 */ /* 0x000fc40007ffe0ff */
[----:B------:R-:W-:Y:S01]  /*a490*/  FSEL R198, R31, -INF , !P0 ;  /* 0xff8000001fc67808 */ /* 0x000fe20004000000 */
[C---:B------:R-:W-:Y:S01]  /*a4a0*/  HMMA.16816.F32.BF16 R4, R60.reuse, R48, R4 ;  /* 0x000000303c04723c */ /* 0x040fe20000041804 */
[----:B------:R-:W-:Y:S02]  /*a4b0*/  IADD3 R28, R129, 0x19, RZ ;  /* 0x00000019811c7810 */ /* 0x000fe40007ffe0ff */
[----:B------:R-:W-:Y:S02]  /*a4c0*/  ISETP.GE.AND P0, PT, R18, R228, PT ;  /* 0x000000e41200720c */ /* 0x000fe40003f06270 */
[----:B------:R-:W-:Y:S02]  /*a4d0*/  FSEL R177, R30, -INF , !P1 ;  /* 0xff8000001eb17808 */ /* 0x000fe40004800000 */
[----:B------:R-:W-:Y:S01]  /*a4e0*/  FSEL R205, R29, -INF , !P2 ;  /* 0xff8000001dcd7808 */ /* 0x000fe20005000000 */
[----:B------:R-:W-:Y:S01]  /*a4f0*/  HMMA.16816.F32.BF16 R52, R60, R50, R52 ;  /* 0x000000323c34723c */ /* 0x000fe20000041834 */
[----:B------:R-:W-:-:S02]  /*a500*/  ISETP.GE.AND P1, PT, R18, R232, PT ;  /* 0x000000e81200720c */ /* 0x000fc40003f26270 */
[----:B------:R-:W-:Y:S02]  /*a510*/  FSEL R187, R24, -INF , !P3 ;  /* 0xff80000018bb7808 */ /* 0x000fe40005800000 */
[----:B------:R-:W-:Y:S02]  /*a520*/  FSEL R190, R26, -INF , !P5 ;  /* 0xff8000001abe7808 */ /* 0x000fe40006800000 */
[C---:B------:R-:W-:Y:S01]  /*a530*/  ISETP.GE.AND P2, PT, R18.reuse, R230, PT ;  /* 0x000000e61200720c */ /* 0x040fe20003f46270 */
[----:B------:R-:W-:Y:S01]  /*a540*/  HMMA.16816.F32.BF16 R76, R64, R50, R76 ;  /* 0x00000032404c723c */ /* 0x000fe2000004184c */
[----:B------:R-:W-:Y:S02]  /*a550*/  ISETP.GE.AND P3, PT, R18, R226, PT ;  /* 0x000000e21200720c */ /* 0x000fe40003f66270 */
[----:B------:R-:W-:Y:S02]  /*a560*/  ISETP.GE.AND P5, PT, R28, R228, PT ;  /* 0x000000e41c00720c */ /* 0x000fe40003fa6270 */
[----:B------:R-:W-:-:S02]  /*a570*/  ISETP.LT.OR P0, PT, R18, R229, P0 ;  /* 0x000000e51200720c */ /* 0x000fc40000701670 */
[C---:B------:R-:W-:Y:S01]  /*a580*/  ISETP.LT.OR P1, PT, R18.reuse, R233, P1 ;  /* 0x000000e91200720c */ /* 0x040fe20000f21670 */
[-C--:B-1----:R-:W-:Y:S01]  /*a590*/  HMMA.16816.F32.BF16 R44, R72, R56.reuse, RZ ;  /* 0x00000038482c723c */ /* 0x082fe200000418ff */
[C---:B------:R-:W-:Y:S02]  /*a5a0*/  ISETP.LT.OR P2, PT, R18.reuse, R231, P2 ;  /* 0x000000e71200720c */ /* 0x040fe40001741670 */
[----:B------:R-:W-:Y:S02]  /*a5b0*/  ISETP.LT.OR P3, PT, R18, R227, P3 ;  /* 0x000000e31200720c */ /* 0x000fe40001f61670 */
[----:B------:R-:W-:Y:S02]  /*a5c0*/  ISETP.LT.OR P5, PT, R28, R229, P5 ;  /* 0x000000e51c00720c */ /* 0x000fe40002fa1670 */
[----:B------:R-:W-:Y:S01]  /*a5d0*/  IADD3 R18, R129, 0x20, RZ ;  /* 0x0000002081127810 */ /* 0x000fe20007ffe0ff */
[----:B------:R-:W-:Y:S01]  /*a5e0*/  HMMA.16816.F32.BF16 R48, R68, R56, RZ ;  /* 0x000000384430723c */ /* 0x000fe200000418ff */
[----:B------:R-:W-:-:S02]  /*a5f0*/  FSEL R240, R20, -INF , !P0 ;  /* 0xff80000014f07808 */ /* 0x000fc40004000000 */
[----:B------:R-:W-:Y:S02]  /*a600*/  FSEL R193, R27, -INF , !P4 ;  /* 0xff8000001bc17808 */ /* 0x000fe40006000000 */
[C---:B------:R-:W-:Y:S02]  /*a610*/  ISETP.GE.AND P0, PT, R28.reuse, R226, PT ;  /* 0x000000e21c00720c */ /* 0x040fe40003f06270 */
[----:B------:R-:W-:Y:S01]  /*a620*/  FSEL R194, R25, -INF , !P6 ;  /* 0xff80000019c27808 */ /* 0x000fe20007000000 */
[----:B------:R-:W-:Y:S01]  /*a630*/  HMMA.16816.F32.BF16 R32, R68, R58, RZ ;  /* 0x0000003a4420723c */ /* 0x000fe200000418ff */
[----:B------:R-:W-:Y:S01]  /*a640*/  ISETP.GE.AND P4, PT, R28, R230, PT ;  /* 0x000000e61c00720c */ /* 0x000fe20003f86270 */
[----:B------:R-:W1:Y:S01]  /*a650*/  LDSM.16.M88.4 R24, [R211] ;  /* 0x00000000d318783b */ /* 0x000e620000000200 */
[----:B------:R-:W-:Y:S02]  /*a660*/  FSEL R247, R12, -INF , !P1 ;  /* 0xff8000000cf77808 */ /* 0x000fe40004800000 */
[----:B------:R-:W-:-:S02]  /*a670*/  ISETP.GE.AND P6, PT, R28, R232, PT ;  /* 0x000000e81c00720c */ /* 0x000fc40003fc6270 */
[----:B------:R-:W-:Y:S01]  /*a680*/  FSEL R20, R22, -INF , !P3 ;  /* 0xff80000016147808 */ /* 0x000fe20005800000 */
[----:B---3--:R-:W-:Y:S01]  /*a690*/  HMMA.16816.F32.BF16 R44, R64, R40, R44 ;  /* 0x00000028402c723c */ /* 0x008fe2000004182c */
[----:B------:R-:W-:Y:S02]  /*a6a0*/  FSEL R207, R14, -INF , !P2 ;  /* 0xff8000000ecf7808 */ /* 0x000fe40005000000 */
[----:B------:R-:W-:Y:S01]  /*a6b0*/  FSEL R12, R21, -INF , !P5 ;  /* 0xff800000150c7808 */ /* 0x000fe20006800000 */
[----:B------:R3:W-:Y:S01]  /*a6c0*/  STL [R1+0x4], R20 ;  /* 0x0000041401007387 */ /* 0x0007e20000100800 */
[C---:B------:R-:W-:Y:S02]  /*a6d0*/  ISETP.GE.AND P3, PT, R18.reuse, R232, PT ;  /* 0x000000e81200720c */ /* 0x040fe40003f66270 */
[C---:B------:R-:W-:Y:S01]  /*a6e0*/  ISETP.GE.AND P1, PT, R18.reuse, R230, PT ;  /* 0x000000e61200720c */ /* 0x040fe20003f26270 */
[----:B------:R4:W-:Y:S01]  /*a6f0*/  STL [R1+0x1c], R12 ;  /* 0x00001c0c01007387 */ /* 0x0009e20000100800 */
[C---:B------:R-:W-:Y:S01]  /*a700*/  ISETP.GE.AND P2, PT, R18.reuse, R228, PT ;  /* 0x000000e41200720c */ /* 0x040fe20003f46270 */
[----:B------:R-:W-:Y:S01]  /*a710*/  HMMA.16816.F32.BF16 R56, R72, R58, RZ ;  /* 0x0000003a4838723c */ /* 0x000fe200000418ff */
[----:B------:R-:W-:-:S02]  /*a720*/  ISETP.GE.AND P5, PT, R18, R226, PT ;  /* 0x000000e21200720c */ /* 0x000fc40003fa6270 */
[C---:B------:R-:W-:Y:S02]  /*a730*/  ISETP.LT.OR P0, PT, R28.reuse, R227, P0 ;  /* 0x000000e31c00720c */ /* 0x040fe40000701670 */
[C---:B------:R-:W-:Y:S02]  /*a740*/  ISETP.LT.OR P4, PT, R28.reuse, R231, P4 ;  /* 0x000000e71c00720c */ /* 0x040fe40002781670 */
[-C--:B------:R-:W-:Y:S01]  /*a750*/  ISETP.LT.OR P6, PT, R28, R233.reuse, P6 ;  /* 0x000000e91c00720c */ /* 0x080fe200037c1670 */
[----:B------:R-:W-:Y:S01]  /*a760*/  HMMA.16816.F32.BF16 R48, R60, R40, R48 ;  /* 0x000000283c30723c */ /* 0x000fe20000041830 */
[C---:B------:R-:W-:Y:S02]  /*a770*/  ISETP.LT.OR P3, PT, R18.reuse, R233, P3 ;  /* 0x000000e91200720c */ /* 0x040fe40001f61670 */
[C---:B------:R-:W-:Y:S02]  /*a780*/  ISETP.LT.OR P1, PT, R18.reuse, R231, P1 ;  /* 0x000000e71200720c */ /* 0x040fe40000f21670 */
[----:B------:R-:W-:-:S02]  /*a790*/  ISETP.LT.OR P2, PT, R18, R229, P2 ;  /* 0x000000e51200720c */ /* 0x000fc40001741670 */
[----:B------:R-:W-:Y:S01]  /*a7a0*/  ISETP.LT.OR P5, PT, R18, R227, P5 ;  /* 0x000000e31200720c */ /* 0x000fe20002fa1670 */
[----:B--2---:R-:W-:Y:S01]  /*a7b0*/  HMMA.16816.F32.BF16 R28, R72, R36, RZ ;  /* 0x00000024481c723c */ /* 0x004fe200000418ff */
[----:B------:R-:W-:Y:S02]  /*a7c0*/  FSEL R14, R23, -INF , !P0 ;  /* 0xff800000170e7808 */ /* 0x000fe40004000000 */
[----:B------:R-:W-:Y:S02]  /*a7d0*/  IADD3 R18, R129, 0x21, RZ ;  /* 0x0000002181127810 */ /* 0x000fe40007ffe0ff */
[----:B---3--:R-:W-:Y:S01]  /*a7e0*/  FSEL R20, R15, -INF , !P4 ;  /* 0xff8000000f147808 */ /* 0x008fe20006000000 */
[----:B------:R-:W-:Y:S01]  /*a7f0*/  STL [R1+0x18], R14 ;  /* 0x0000180e01007387 */ /* 0x000fe20000100800 */
[----:B----4-:R-:W-:Y:S01]  /*a800*/  FSEL R12, R13, -INF , !P6 ;  /* 0xff8000000d0c7808 */ /* 0x010fe20007000000 */
[----:B------:R-:W-:Y:S01]  /*a810*/  HMMA.16816.F32.BF16 R32, R60, R42, R32 ;  /* 0x0000002a3c20723c */ /* 0x000fe20000041820 */
[----:B------:R-:W-:Y:S01]  /*a820*/  FSEL R8, R8, -INF , !P3 ;  /* 0xff80000008087808 */ /* 0x000fe20005800000 */
[----:B------:R-:W-:Y:S01]  /*a830*/  STL [R1], R20 ;  /* 0x0000001401007387 */ /* 0x000fe20000100800 */
[----:B------:R-:W-:-:S02]  /*a840*/  ISETP.GE.AND P4, PT, R18, R232, PT ;  /* 0x000000e81200720c */ /* 0x000fc40003f86270 */
[C---:B------:R-:W-:Y:S01]  /*a850*/  ISETP.GE.AND P0, PT, R18.reuse, R230, PT ;  /* 0x000000e61200720c */ /* 0x040fe20003f06270 */
[----:B------:R2:W-:Y:S01]  /*a860*/  STL [R1+0x20], R12 ;  /* 0x0000200c01007387 */ /* 0x0005e20000100800 */
[C---:B------:R-:W-:Y:S01]  /*a870*/  ISETP.LT.OR P4, PT, R18.reuse, R233, P4 ;  /* 0x000000e91200720c */ /* 0x040fe20002781670 */
[C---:B------:R-:W-:Y:S01]  /*a880*/  HMMA.16816.F32.BF16 R56, R64.reuse, R42, R56 ;  /* 0x0000002a4038723c */ /* 0x040fe20000041838 */
[----:B------:R-:W-:Y:S01]  /*a890*/  ISETP.LT.OR P0, PT, R18, R231, P0 ;  /* 0x000000e71200720c */ /* 0x000fe20000701670 */
[----:B------:R3:W-:Y:S01]  /*a8a0*/  STL [R1+0x2c], R8 ;  /* 0x00002c0801007387 */ /* 0x0007e20000100800 */
[----:B------:R-:W-:Y:S02]  /*a8b0*/  FSEL R9, R9, -INF , !P4 ;  /* 0xff80000009097808 */ /* 0x000fe40006000000 */
[----:B------:R-:W-:Y:S02]  /*a8c0*/  FSEL R166, R10, -INF , !P1 ;  /* 0xff8000000aa67808 */ /* 0x000fe40004800000 */
[----:B------:R-:W-:Y:S01]  /*a8d0*/  FSEL R184, R11, -INF , !P0 ;  /* 0xff8000000bb87808 */ /* 0x000fe20004000000 */
[----:B------:R-:W-:Y:S01]  /*a8e0*/  STL [R1+0x24], R9 ;  /* 0x0000240901007387 */ /* 0x000fe20000100800 */
[----:B------:R-:W-:Y:S01]  /*a8f0*/  FSEL R246, R4, -INF , !P2 ;  /* 0xff80000004f67808 */ /* 0x000fe20005000000 */
[----:B-1----:R-:W-:Y:S01]  /*a900*/  HMMA.16816.F32.BF16 R28, R64, R24, R28 ;  /* 0x00000018401c723c */ /* 0x002fe2000004181c */
[----:B------:R-:W-:-:S02]  /*a910*/  ISETP.GE.AND P6, PT, R18, R228, PT ;  /* 0x000000e41200720c */ /* 0x000fc40003fc6270 */
[C---:B------:R-:W-:Y:S02]  /*a920*/  ISETP.GE.AND P3, PT, R18.reuse, R226, PT ;  /* 0x000000e21200720c */ /* 0x040fe40003f66270 */
[C---:B------:R-:W-:Y:S02]  /*a930*/  ISETP.LT.OR P6, PT, R18.reuse, R229, P6 ;  /* 0x000000e51200720c */ /* 0x040fe400037c1670 */
[----:B------:R-:W-:Y:S02]  /*a940*/  ISETP.LT.OR P3, PT, R18, R227, P3 ;  /* 0x000000e31200720c */ /* 0x000fe40001f61670 */
[----:B------:R-:W-:Y:S02]  /*a950*/  FSEL R245, R5, -INF , !P6 ;  /* 0xff80000005f57808 */ /* 0x000fe40007000000 */
[----:B------:R-:W-:Y:S02]  /*a960*/  FSEL R244, R6, -INF , !P5 ;  /* 0xff80000006f47808 */ /* 0x000fe40006800000 */
[----:B------:R-:W-:Y:S01]  /*a970*/  FSEL R250, R7, -INF , !P3 ;  /* 0xff80000007fa7808 */ /* 0x000fe20005800000 */
[----:B--2---:R-:W-:Y:S01]  /*a980*/  HMMA.16816.F32.BF16 R12, R68, R36, RZ ;  /* 0x00000024440c723c */ /* 0x004fe200000418ff */
[----:B------:R-:W-:-:S02]  /*a990*/  IADD3 R18, R129, 0x30, RZ ;  /* 0x0000003081127810 */ /* 0x000fc40007ffe0ff */
[C---:B---3--:R-:W-:Y:S02]  /*a9a0*/  IADD3 R8, R129.reuse, 0x28, RZ ;  /* 0x0000002881087810 */ /* 0x048fe40007ffe0ff */
[----:B------:R-:W-:Y:S02]  /*a9b0*/  IADD3 R20, R129, 0x31, RZ ;  /* 0x0000003181147810 */ /* 0x000fe40007ffe0ff */
        /* <DEDUP_REMOVED lines=8> */
[----:B------:R-:W-:Y:S01]  /*aa40*/  IADD3 R8, R129, 0x29, RZ ;  /* 0x0000002981087810 */ /* 0x000fe20007ffe0ff */
[----:B------:R-:W-:Y:S01]  /*aa50*/  HMMA.16816.F32.BF16 R12, R60, R24, R12 ;  /* 0x000000183c0c723c */ /* 0x000fe2000004180c */
[----:B------:R-:W-:-:S02]  /*aa60*/  FSEL R4, R52, -INF , !P0 ;  /* 0xff80000034047808 */ /* 0x000fc40004000000 */
[C---:B------:R-:W-:Y:S02]  /*aa70*/  ISETP.GE.AND P6, PT, R8.reuse, R232, PT ;  /* 0x000000e80800720c */ /* 0x040fe40003fc6270 */
[C---:B------:R-:W-:Y:S01]  /*aa80*/  ISETP.GE.AND P3, PT, R8.reuse, R230, PT ;  /* 0x000000e60800720c */ /* 0x040fe20003f66270 */
[----:B------:R1:W-:Y:S01]  /*aa90*/  STL [R1+0x28], R4 ;  /* 0x0000280401007387 */ /* 0x0003e20000100800 */
[C---:B------:R-:W-:Y:S02]  /*aaa0*/  ISETP.GE.AND P5, PT, R8.reuse, R228, PT ;  /* 0x000000e40800720c */ /* 0x040fe40003fa6270 */
[C---:B------:R-:W-:Y:S02]  /*aab0*/  ISETP.GE.AND P0, PT, R8.reuse, R226, PT ;  /* 0x000000e20800720c */ /* 0x040fe40003f06270 */
[C---:B------:R-:W-:Y:S02]  /*aac0*/  ISETP.LT.OR P6, PT, R8.reuse, R233, P6 ;  /* 0x000000e90800720c */ /* 0x040fe400037c1670 */
[----:B------:R-:W-:-:S02]  /*aad0*/  ISETP.LT.OR P3, PT, R8, R231, P3 ;  /* 0x000000e70800720c */ /* 0x000fc40001f61670 */
[C---:B------:R-:W-:Y:S02]  /*aae0*/  ISETP.LT.OR P5, PT, R8.reuse, R229, P5 ;  /* 0x000000e50800720c */ /* 0x040fe40002fa1670 */
[----:B------:R-:W-:Y:S02]  /*aaf0*/  ISETP.LT.OR P0, PT, R8, R227, P0 ;  /* 0x000000e30800720c */ /* 0x000fe40000701670 */
[----:B------:R-:W-:Y:S02]  /*ab00*/  FSEL R8, R76, -INF , !P1 ;  /* 0xff8000004c087808 */ /* 0x000fe40004800000 */
[----:B------:R-:W-:Y:S02]  /*ab10*/  FSEL R249, R54, -INF , !P2 ;  /* 0xff80000036f97808 */ /* 0x000fe40005000000 */
[----:B------:R-:W-:Y:S01]  /*ab20*/  FSEL R192, R78, -INF , !P4 ;  /* 0xff8000004ec07808 */ /* 0x000fe20006000000 */
[----:B------:R-:W-:Y:S01]  /*ab30*/  STL [R1+0x30], R8 ;  /* 0x0000300801007387 */ /* 0x000fe20000100800 */
[----:B------:R-:W-:-:S02]  /*ab40*/  FSEL R251, R53, -INF , !P5 ;  /* 0xff80000035fb7808 */ /* 0x000fc40006800000 */
[C---:B------:R-:W-:Y:S01]  /*ab50*/  ISETP.GE.AND P2, PT, R18.reuse, R232, PT ;  /* 0x000000e81200720c */ /* 0x040fe20003f46270 */
[----:B------:R-:W2:Y:S01]  /*ab60*/  LDSM.16.M88.4 R8, [R219+0x3400] ;  /* 0x00340000db08783b */ /* 0x000ea20000000200 */
[C---:B------:R-:W-:Y:S02]  /*ab70*/  ISETP.GE.AND P1, PT, R18.reuse, R230, PT ;  /* 0x000000e61200720c */ /* 0x040fe40003f26270 */
[C---:B------:R-:W-:Y:S01]  /*ab80*/  ISETP.GE.AND P4, PT, R18.reuse, R228, PT ;  /* 0x000000e41200720c */ /* 0x040fe20003f86270 */
[----:B-1----:R-:W-:Y:S01]  /*ab90*/  HMMA.16816.F32.BF16 R4, R68, R38, RZ ;  /* 0x000000264404723c */ /* 0x002fe200000418ff */
[C---:B------:R-:W-:Y:S02]  /*aba0*/  ISETP.GE.AND P5, PT, R18.reuse, R226, PT ;  /* 0x000000e21200720c */ /* 0x040fe40003fa6270 */
[C---:B------:R-:W-:Y:S02]  /*abb0*/  ISETP.LT.OR P2, PT, R18.reuse, R233, P2 ;  /* 0x000000e91200720c */ /* 0x040fe40001741670 */
[----:B------:R-:W-:-:S02]  /*abc0*/  ISETP.LT.OR P1, PT, R18, R231, P1 ;  /* 0x000000e71200720c */ /* 0x000fc40000f21670 */
[C---:B------:R-:W-:Y:S01]  /*abd0*/  ISETP.LT.OR P4, PT, R18.reuse, R229, P4 ;  /* 0x000000e51200720c */ /* 0x040fe20002781670 */
[----:B------:R-:W-:Y:S01]  /*abe0*/  HMMA.16816.F32.BF16 R36, R72, R38, RZ ;  /* 0x000000264824723c */ /* 0x000fe200000418ff */
[----:B------:R-:W-:Y:S02]  /*abf0*/  ISETP.LT.OR P5, PT, R18, R227, P5 ;  /* 0x000000e31200720c */ /* 0x000fe40002fa1670 */
[----:B------:R-:W-:Y:S02]  /*ac00*/  FSEL R18, R77, -INF , !P6 ;  /* 0xff8000004d127808 */ /* 0x000fe40007000000 */
[----:B------:R-:W-:Y:S02]  /*ac10*/  FSEL R248, R55, -INF , !P0 ;  /* 0xff80000037f87808 */ /* 0x000fe40004000000 */
[----:B------:R-:W-:Y:S01]  /*ac20*/  FSEL R206, R79, -INF , !P3 ;  /* 0xff8000004fce7808 */ /* 0x000fe20005800000 */
[----:B------:R1:W-:Y:S01]  /*ac30*/  STL [R1+0x34], R18 ;  /* 0x0000341201007387 */ /* 0x0003e20000100800 */
[----:B------:R-:W-:-:S02]  /*ac40*/  ISETP.GE.AND P3, PT, R20, R232, PT ;  /* 0x000000e81400720c */ /* 0x000fc40003f66270 */
[C---:B------:R-:W-:Y:S02]  /*ac50*/  ISETP.GE.AND P0, PT, R20.reuse, R230, PT ;  /* 0x000000e61400720c */ /* 0x040fe40003f06270 */
[C---:B------:R-:W-:Y:S02]  /*ac60*/  ISETP.GE.AND P6, PT, R20.reuse, R228, PT ;  /* 0x000000e41400720c */ /* 0x040fe40003fc6270 */
[C---:B------:R-:W-:Y:S01]  /*ac70*/  ISETP.LT.OR P3, PT, R20.reuse, R233, P3 ;  /* 0x000000e91400720c */ /* 0x040fe20001f61670 */
[----:B------:R-:W-:Y:S01]  /*ac80*/  HMMA.16816.F32.BF16 R4, R60, R26, R4 ;  /* 0x0000001a3c04723c */ /* 0x000fe20000041804 */
        /* <DEDUP_REMOVED lines=8> */
[----:B------:R-:W-:Y:S01]  /*ad10*/  ISETP.GE.AND P1, PT, R24, R232, PT ;  /* 0x000000e81800720c */ /* 0x000fe20003f26270 */
[----:B--2---:R-:W-:Y:S01]  /*ad20*/  HMMA.16816.F32.BF16 R40, R68, R8, RZ ;  /* 0x000000084428723c */ /* 0x004fe200000418ff */
[----:B-1----:R-:W-:-:S02]  /*ad30*/  FSEL R18, R44, -INF , !P2 ;  /* 0xff8000002c127808 */ /* 0x002fc40005000000 */
[----:B------:R-:W-:Y:S02]  /*ad40*/  ISETP.GE.AND P2, PT, R20, R226, PT ;  /* 0x000000e21400720c */ /* 0x000fe40003f46270 */
[----:B------:R-:W-:Y:S02]  /*ad50*/  ISETP.GE.AND P3, PT, R24, R230, PT ;  /* 0x000000e61800720c */ /* 0x000fe40003f66270 */
[----:B------:R-:W-:Y:S02]  /*ad60*/  ISETP.LT.OR P2, PT, R20, R227, P2 ;  /* 0x000000e31400720c */ /* 0x000fe40001741670 */
[----:B------:R-:W1:Y:S01]  /*ad70*/  LDSM.16.M88.4 R20, [R210] ;  /* 0x00000000d214783b */ /* 0x000e620000000200 */
[C---:B------:R-:W-:Y:S02]  /*ad80*/  ISETP.GE.AND P0, PT, R24.reuse, R228, PT ;  /* 0x000000e41800720c */ /* 0x040fe40003f06270 */
[----:B------:R-:W-:Y:S02]  /*ad90*/  ISETP.GE.AND P4, PT, R24, R226, PT ;  /* 0x000000e21800720c */ /* 0x000fe40003f86270 */
[----:B------:R-:W-:-:S02]  /*ada0*/  IADD3 R44, R129, 0x39, RZ ;  /* 0x00000039812c7810 */ /* 0x000fc40007ffe0ff */
[C---:B------:R-:W-:Y:S02]  /*adb0*/  ISETP.LT.OR P1, PT, R24.reuse, R233, P1 ;  /* 0x000000e91800720c */ /* 0x040fe40000f21670 */
[C---:B------:R-:W-:Y:S02]  /*adc0*/  ISETP.LT.OR P3, PT, R24.reuse, R231, P3 ;  /* 0x000000e71800720c */ /* 0x040fe40001f61670 */
[C---:B------:R-:W-:Y:S02]  /*add0*/  ISETP.LT.OR P0, PT, R24.reuse, R229, P0 ;  /* 0x000000e51800720c */ /* 0x040fe40000701670 */
[----:B------:R-:W-:Y:S02]  /*ade0*/  ISETP.LT.OR P4, PT, R24, R227, P4 ;  /* 0x000000e31800720c */ /* 0x000fe40002781670 */
[----:B------:R-:W-:Y:S01]  /*adf0*/  HMMA.16816.F32.BF16 R24, R72, R8, RZ ;  /* 0x000000084818723c */ /* 0x000fe200000418ff */
[----:B------:R-:W-:Y:S02]  /*ae00*/  FSEL R77, R50, -INF , !P5 ;  /* 0xff800000324d7808 */ /* 0x000fe40006800000 */
[----:B------:R-:W-:-:S02]  /*ae10*/  ISETP.GE.AND P5, PT, R44, R228, PT ;  /* 0x000000e42c00720c */ /* 0x000fc40003fa6270 */
[----:B------:R-:W-:Y:S02]  /*ae20*/  IADD3 R48, R129, 0x40, RZ ;  /* 0x0000004081307810 */ /* 0x000fe40007ffe0ff */
[----:B------:R-:W-:Y:S02]  /*ae30*/  ISETP.LT.OR P5, PT, R44, R229, P5 ;  /* 0x000000e52c00720c */ /* 0x000fe40002fa1670 */
[----:B------:R-:W-:Y:S02]  /*ae40*/  FSEL R79, R32, -INF , !P0 ;  /* 0xff800000204f7808 */ /* 0x000fe40004000000 */
[----:B------:R-:W-:Y:S02]  /*ae50*/  ISETP.GE.AND P0, PT, R44, R226, PT ;  /* 0x000000e22c00720c */ /* 0x000fe40003f06270 */
[----:B------:R-:W-:Y:S02]  /*ae60*/  FSEL R78, R51, -INF , !P2 ;  /* 0xff800000334e7808 */ /* 0x000fe40005000000 */
[----:B------:R-:W-:-:S02]  /*ae70*/  FSEL R80, R34, -INF , !P4 ;  /* 0xff80000022507808 */ /* 0x000fc40006000000 */
[----:B------:R-:W-:Y:S02]  /*ae80*/  FSEL R56, R56, -INF , !P1 ;  /* 0xff80000038387808 */ /* 0x000fe40004800000 */
[----:B------:R-:W-:Y:S02]  /*ae90*/  FSEL R58, R58, -INF , !P3 ;  /* 0xff8000003a3a7808 */ /* 0x000fe40005800000 */
[----:B------:R-:W-:Y:S02]  /*aea0*/  FSEL R81, R33, -INF , !P5 ;  /* 0xff80000021517808 */ /* 0x000fe40006800000 */
[----:B------:R-:W-:Y:S02]  /*aeb0*/  FSEL R76, R49, -INF , !P6 ;  /* 0xff800000314c7808 */ /* 0x000fe40007000000 */
[----:B------:R-:W-:Y:S01]  /*aec0*/  ISETP.GE.AND P2, PT, R44, R230, PT ;  /* 0x000000e62c00720c */ /* 0x000fe20003f46270 */
[----:B-1----:R-:W-:Y:S01]  /*aed0*/  HMMA.16816.F32.BF16 R24, R64, R20, R24 ;  /* 0x000000144018723c */ /* 0x002fe20000041818 */
[----:B------:R-:W-:-:S02]  /*aee0*/  ISETP.GE.AND P4, PT, R48, R232, PT ;  /* 0x000000e83000720c */ /* 0x000fc40003f86270 */
[C---:B------:R-:W-:Y:S02]  /*aef0*/  ISETP.GE.AND P1, PT, R48.reuse, R230, PT ;  /* 0x000000e63000720c */ /* 0x040fe40003f26270 */
[C---:B------:R-:W-:Y:S02]  /*af00*/  ISETP.GE.AND P3, PT, R48.reuse, R228, PT ;  /* 0x000000e43000720c */ /* 0x040fe40003f66270 */
[----:B------:R-:W-:Y:S01]  /*af10*/  ISETP.GE.AND P5, PT, R48, R226, PT ;  /* 0x000000e23000720c */ /* 0x000fe20003fa6270 */
[----:B------:R-:W-:Y:S01]  /*af20*/  HMMA.16816.F32.BF16 R40, R60, R20, R40 ;  /* 0x000000143c28723c */ /* 0x000fe20000041828 */
[C---:B------:R-:W-:Y:S02]  /*af30*/  ISETP.GE.AND P6, PT, R44.reuse, R232, PT ;  /* 0x000000e82c00720c */ /* 0x040fe40003fc6270 */
[C---:B------:R-:W-:Y:S02]  /*af40*/  ISETP.LT.OR P0, PT, R44.reuse, R227, P0 ;  /* 0x000000e32c00720c */ /* 0x040fe40000701670 */
[----:B------:R-:W-:-:S02]  /*af50*/  ISETP.LT.OR P2, PT, R44, R231, P2 ;  /* 0x000000e72c00720c */ /* 0x000fc40001741670 */
[C---:B------:R-:W-:Y:S02]  /*af60*/  ISETP.LT.OR P4, PT, R48.reuse, R233, P4 ;  /* 0x000000e93000720c */ /* 0x040fe40002781670 */
[C---:B------:R-:W-:Y:S02]  /*af70*/  ISETP.LT.OR P1, PT, R48.reuse, R231, P1 ;  /* 0x000000e73000720c */ /* 0x040fe40000f21670 */
[C---:B------:R-:W-:Y:S02]  /*af80*/  ISETP.LT.OR P3, PT, R48.reuse, R229, P3 ;  /* 0x000000e53000720c */ /* 0x040fe40001f61670 */
[----:B------:R-:W-:Y:S02]  /*af90*/  ISETP.LT.OR P5, PT, R48, R227, P5 ;  /* 0x000000e33000720c */ /* 0x000fe40002fa1670 */
[----:B------:R-:W-:Y:S02]  /*afa0*/  ISETP.LT.OR P6, PT, R44, R233, P6 ;  /* 0x000000e92c00720c */ /* 0x000fe400037c1670 */
[----:B------:R-:W-:Y:S01]  /*afb0*/  FSEL R82, R35, -INF , !P0 ;  /* 0xff80000023527808 */ /* 0x000fe20004000000 */
[----:B------:R-:W-:Y:S01]  /*afc0*/  HMMA.16816.F32.BF16 R44, R68, R10, RZ ;  /* 0x0000000a442c723c */ /* 0x000fe200000418ff */
[----:B------:R-:W-:Y:S01]  /*afd0*/  IADD3 R48, R129, 0x41, RZ ;  /* 0x0000004181307810 */ /* 0x000fe20007ffe0ff */
[----:B------:R-:W1:Y:S01]  /*afe0*/  LDSM.16.M88.4 R32, [R219+0x3800] ;  /* 0x00380000db20783b */ /* 0x000e620000000200 */
[----:B------:R-:W-:-:S02]  /*aff0*/  FSEL R59, R59, -INF , !P2 ;  /* 0xff8000003b3b7808 */ /* 0x000fc40005000000 */
[C---:B------:R-:W-:Y:S02]  /*b000*/  ISETP.GE.AND P2, PT, R48.reuse, R232, PT ;  /* 0x000000e83000720c */ /* 0x040fe40003f46270 */
[C---:B------:R-:W-:Y:S01]  /*b010*/  ISETP.GE.AND P0, PT, R48.reuse, R230, PT ;  /* 0x000000e63000720c */ /* 0x040fe20003f06270 */
[----:B------:R-:W-:Y:S01]  /*b020*/  HMMA.16816.F32.BF16 R8, R72, R10, RZ ;  /* 0x0000000a4808723c */ /* 0x000fe200000418ff */
[C---:B------:R-:W-:Y:S02]  /*b030*/  ISETP.LT.OR P2, PT, R48.reuse, R233, P2 ;  /* 0x000000e93000720c */ /* 0x040fe40001741670 */
[----:B------:R-:W-:Y:S02]  /*b040*/  ISETP.LT.OR P0, PT, R48, R231, P0 ;  /* 0x000000e73000720c */ /* 0x000fe40000701670 */
[----:B------:R-:W-:Y:S02]  /*b050*/  IADD3 R20, R129, 0x48, RZ ;  /* 0x0000004881147810 */ /* 0x000fe40007ffe0ff */
[----:B------:R-:W-:-:S02]  /*b060*/  FSEL R57, R57, -INF , !P6 ;  /* 0xff80000039397808 */ /* 0x000fc40007000000 */
[----:B------:R-:W-:Y:S02]  /*b070*/  FSEL R83, R28, -INF , !P4 ;  /* 0xff8000001c537808 */ /* 0x000fe40006000000 */
[----:B------:R-:W-:Y:S02]  /*b080*/  FSEL R84, R29, -INF , !P2 ;  /* 0xff8000001d547808 */ /* 0x000fe40005000000 */
[----:B------:R-:W-:Y:S02]  /*b090*/  FSEL R85, R30, -INF , !P1 ;  /* 0xff8000001e557808 */ /* 0x000fe40004800000 */
[----:B------:R-:W-:Y:S01]  /*b0a0*/  FSEL R86, R31, -INF , !P0 ;  /* 0xff8000001f567808 */ /* 0x000fe20004000000 */
[----:B------:R-:W-:Y:S01]  /*b0b0*/  HMMA.16816.F32.BF16 R44, R60, R22, R44 ;  /* 0x000000163c2c723c */ /* 0x000fe2000004182c */
[----:B------:R-:W-:Y:S01]  /*b0c0*/  FSEL R87, R12, -INF , !P3 ;  /* 0xff8000000c577808 */ /* 0x000fe20005800000 */
[----:B------:R-:W2:Y:S01]  /*b0d0*/  LDSM.16.M88.4 R28, [R209] ;  /* 0x00000000d11c783b */ /* 0x000ea20000000200 */
[----:B------:R-:W-:-:S02]  /*b0e0*/  ISETP.GE.AND P6, PT, R48, R228, PT ;  /* 0x000000e43000720c */ /* 0x000fc40003fc6270 */
[----:B------:R-:W-:Y:S02]  /*b0f0*/  ISETP.GE.AND P4, PT, R48, R226, PT ;  /* 0x000000e23000720c */ /* 0x000fe40003f86270 */
[C---:B------:R-:W-:Y:S01]  /*b100*/  ISETP.GE.AND P2, PT, R20.reuse, R232, PT ;  /* 0x000000e81400720c */ /* 0x040fe20003f46270 */
[----:B------:R-:W-:Y:S01]  /*b110*/  HMMA.16816.F32.BF16 R8, R64, R22, R8 ;  /* 0x000000164008723c */ /* 0x000fe20000041808 */
[C---:B------:R-:W-:Y:S02]  /*b120*/  ISETP.GE.AND P0, PT, R20.reuse, R230, PT ;  /* 0x000000e61400720c */ /* 0x040fe40003f06270 */
[C---:B------:R-:W-:Y:S02]  /*b130*/  ISETP.GE.AND P1, PT, R20.reuse, R228, PT ;  /* 0x000000e41400720c */ /* 0x040fe40003f26270 */
[----:B------:R-:W-:Y:S02]  /*b140*/  ISETP.GE.AND P3, PT, R20, R226, PT ;  /* 0x000000e21400720c */ /* 0x000fe40003f66270 */
[----:B------:R-:W-:-:S02]  /*b150*/  ISETP.LT.OR P6, PT, R48, R229, P6 ;  /* 0x000000e53000720c */ /* 0x000fc400037c1670 */
[----:B------:R-:W-:Y:S02]  /*b160*/  ISETP.LT.OR P4, PT, R48, R227, P4 ;  /* 0x000000e33000720c */ /* 0x000fe40002781670 */
[C---:B------:R-:W-:Y:S01]  /*b170*/  ISETP.LT.OR P2, PT, R20.reuse, R233, P2 ;  /* 0x000000e91400720c */ /* 0x040fe20001741670 */
[----:B-1----:R-:W-:Y:S01]  /*b180*/  HMMA.16816.F32.BF16 R48, R68, R32, RZ ;  /* 0x000000204430723c */ /* 0x002fe200000418ff */
        /* <DEDUP_REMOVED lines=8> */
[----:B------:R-:W-:Y:S01]  /*b210*/  HMMA.16816.F32.BF16 R12, R72, R32, RZ ;  /* 0x00000020480c723c */ /* 0x000fe200000418ff */
[C---:B------:R-:W-:Y:S02]  /*b220*/  ISETP.GE.AND P6, PT, R20.reuse, R232, PT ;  /* 0x000000e81400720c */ /* 0x040fe40003fc6270 */
[----:B------:R-:W-:-:S02]  /*b230*/  ISETP.GE.AND P5, PT, R20, R230, PT ;  /* 0x000000e61400720c */ /* 0x000fc40003fa6270 */
[C---:B------:R-:W-:Y:S02]  /*b240*/  ISETP.GE.AND P4, PT, R20.reuse, R228, PT ;  /* 0x000000e41400720c */ /* 0x040fe40003f86270 */
[C---:B------:R-:W-:Y:S01]  /*b250*/  ISETP.GE.AND P1, PT, R20.reuse, R226, PT ;  /* 0x000000e21400720c */ /* 0x040fe20003f26270 */
[----:B--2---:R-:W-:Y:S01]  /*b260*/  HMMA.16816.F32.BF16 R48, R60, R28, R48 ;  /* 0x0000001c3c30723c */ /* 0x004fe20000041830 */
[C---:B------:R-:W-:Y:S02]  /*b270*/  ISETP.LT.OR P6, PT, R20.reuse, R233, P6 ;  /* 0x000000e91400720c */ /* 0x040fe400037c1670 */
[C---:B------:R-:W-:Y:S02]  /*b280*/  ISETP.LT.OR P5, PT, R20.reuse, R231, P5 ;  /* 0x000000e71400720c */ /* 0x040fe40002fa1670 */
[C---:B------:R-:W-:Y:S02]  /*b290*/  ISETP.LT.OR P4, PT, R20.reuse, R229, P4 ;  /* 0x000000e51400720c */ /* 0x040fe40002781670 */
[----:B------:R-:W-:-:S02]  /*b2a0*/  ISETP.LT.OR P1, PT, R20, R227, P1 ;  /* 0x000000e31400720c */ /* 0x000fc40000f21670 */
[----:B------:R-:W1:Y:S01]  /*b2b0*/  LDSM.16.M88.4 R20, [R219+0x3c00] ;  /* 0x003c0000db14783b */ /* 0x000e620000000200 */
[----:B------:R-:W-:Y:S02]  /*b2c0*/  FSEL R92, R6, -INF , !P3 ;  /* 0xff800000065c7808 */ /* 0x000fe40005800000 */
[----:B------:R-:W-:Y:S02]  /*b2d0*/  ISETP.GE.AND P3, PT, R96, R232, PT ;  /* 0x000000e86000720c */ /* 0x000fe40003f66270 */
[----:B------:R-:W-:Y:S02]  /*b2e0*/  FSEL R93, R36, -INF , !P2 ;  /* 0xff800000245d7808 */ /* 0x000fe40005000000 */
[----:B------:R-:W-:Y:S01]  /*b2f0*/  FSEL R94, R38, -INF , !P0 ;  /* 0xff800000265e7808 */ /* 0x000fe20004000000 */
[----:B------:R-:W-:Y:S01]  /*b300*/  HMMA.16816.F32.BF16 R12, R64, R28, R12 ;  /* 0x0000001c400c723c */ /* 0x000fe2000004180c */
[----:B------:R-:W-:Y:S02]  /*b310*/  FSEL R95, R5, -INF , !P4 ;  /* 0xff800000055f7808 */ /* 0x000fe40006000000 */
[----:B------:R-:W-:-:S02]  /*b320*/  ISETP.GE.AND P2, PT, R96, R230, PT ;  /* 0x000000e66000720c */ /* 0x000fc40003f46270 */
[C---:B------:R-:W-:Y:S02]  /*b330*/  ISETP.GE.AND P0, PT, R96.reuse, R228, PT ;  /* 0x000000e46000720c */ /* 0x040fe40003f06270 */
[C---:B------:R-:W-:Y:S02]  /*b340*/  ISETP.GE.AND P4, PT, R96.reuse, R226, PT ;  /* 0x000000e26000720c */ /* 0x040fe40003f86270 */
[C---:B------:R-:W-:Y:S02]  /*b350*/  ISETP.LT.OR P3, PT, R96.reuse, R233, P3 ;  /* 0x000000e96000720c */ /* 0x040fe40001f61670 */
[----:B------:R-:W-:Y:S02]  /*b360*/  IADD3 R4, R129, 0x51, RZ ;  /* 0x0000005181047810 */ /* 0x000fe40007ffe0ff */
[C---:B------:R-:W-:Y:S02]  /*b370*/  ISETP.LT.OR P2, PT, R96.reuse, R231, P2 ;  /* 0x000000e76000720c */ /* 0x040fe40001741670 */
[----:B------:R-:W-:-:S02]  /*b380*/  ISETP.LT.OR P0, PT, R96, R229, P0 ;  /* 0x000000e56000720c */ /* 0x000fc40000701670 */
[----:B------:R-:W-:Y:S02]  /*b390*/  ISETP.LT.OR P4, PT, R96, R227, P4 ;  /* 0x000000e36000720c */ /* 0x000fe40002781670 */
[----:B------:R-:W-:Y:S02]  /*b3a0*/  FSEL R96, R7, -INF , !P1 ;  /* 0xff80000007607808 */ /* 0x000fe40004800000 */
[----:B------:R-:W-:Y:S02]  /*b3b0*/  FSEL R97, R37, -INF , !P6 ;  /* 0xff80000025617808 */ /* 0x000fe40007000000 */
[----:B------:R-:W-:Y:S02]  /*b3c0*/  FSEL R98, R39, -INF , !P5 ;  /* 0xff80000027627808 */ /* 0x000fe40006800000 */
[----:B------:R-:W-:Y:S01]  /*b3d0*/  FSEL R99, R24, -INF , !P3 ;  /* 0xff80000018637808 */ /* 0x000fe20005800000 */
[----:B------:R-:W-:Y:S01]  /*b3e0*/  HMMA.16816.F32.BF16 R36, R68, R34, RZ ;  /* 0x000000224424723c */ /* 0x000fe200000418ff */
[----:B------:R-:W-:-:S02]  /*b3f0*/  ISETP.GE.AND P6, PT, R4, R232, PT ;  /* 0x000000e80400720c */ /* 0x000fc40003fc6270 */
[C---:B------:R-:W-:Y:S02]  /*b400*/  ISETP.GE.AND P1, PT, R4.reuse, R230, PT ;  /* 0x000000e60400720c */ /* 0x040fe40003f26270 */
[C---:B------:R-:W-:Y:S02]  /*b410*/  ISETP.GE.AND P5, PT, R4.reuse, R228, PT ;  /* 0x000000e40400720c */ /* 0x040fe40003fa6270 */
[C---:B------:R-:W-:Y:S01]  /*b420*/  ISETP.GE.AND P3, PT, R4.reuse, R226, PT ;  /* 0x000000e20400720c */ /* 0x040fe20003f66270 */
[----:B------:R-:W-:Y:S01]  /*b430*/  HMMA.16816.F32.BF16 R32, R72, R34, RZ ;  /* 0x000000224820723c */ /* 0x000fe200000418ff */
[C---:B------:R-:W-:Y:S02]  /*b440*/  ISETP.LT.OR P6, PT, R4.reuse, R233, P6 ;  /* 0x000000e90400720c */ /* 0x040fe400037c1670 */
[C---:B------:R-:W-:Y:S02]  /*b450*/  ISETP.LT.OR P1, PT, R4.reuse, R231, P1 ;  /* 0x000000e70400720c */ /* 0x040fe40000f21670 */
[----:B------:R-:W-:-:S02]  /*b460*/  ISETP.LT.OR P5, PT, R4, R229, P5 ;  /* 0x000000e50400720c */ /* 0x000fc40002fa1670 */
[----:B------:R-:W-:Y:S02]  /*b470*/  ISETP.LT.OR P3, PT, R4, R227, P3 ;  /* 0x000000e30400720c */ /* 0x000fe40001f61670 */
[----:B------:R-:W2:Y:S01]  /*b480*/  LDSM.16.M88.4 R4, [R208] ;  /* 0x00000000d004783b */ /* 0x000ea20000000200 */
[----:B------:R-:W-:Y:S01]  /*b490*/  FSEL R100, R25, -INF , !P6 ;  /* 0xff80000019647808 */ /* 0x000fe20007000000 */
[----:B------:R-:W-:-:S04]  /*b4a0*/  DEPBAR.LE SB0, 0x0 ;  /* 0x000080000000791a */ /* 0x000fc80000000000 */
[----:B------:R-:W-:Y:S01]  /*b4b0*/  FSEL R101, R26, -INF , !P2 ;  /* 0xff8000001a657808 */ /* 0x000fe20005000000 */
[----:B------:R-:W-:Y:S01]  /*b4c0*/  HMMA.16816.F32.BF16 R36, R60, R30, R36 ;  /* 0x0000001e3c24723c */ /* 0x000fe20000041824 */
[----:B------:R-:W-:Y:S02]  /*b4d0*/  FSEL R102, R27, -INF , !P1 ;  /* 0xff8000001b667808 */ /* 0x000fe40004800000 */
[----:B------:R-:W-:Y:S02]  /*b4e0*/  IADD3 R28, R129, 0x58, RZ ;  /* 0x00000058811c7810 */ /* 0x000fe40007ffe0ff */
[----:B------:R-:W-:Y:S02]  /*b4f0*/  FSEL R103, R40, -INF , !P0 ;  /* 0xff80000028677808 */ /* 0x000fe40004000000 */
[----:B------:R-:W-:Y:S01]  /*b500*/  FSEL R104, R41, -INF , !P5 ;  /* 0xff80000029687808 */ /* 0x000fe20006800000 */
[----:B-1----:R-:W-:Y:S01]  /*b510*/  HMMA.16816.F32.BF16 R24, R72, R20, RZ ;  /* 0x000000144818723c */ /* 0x002fe200000418ff */
[----:B------:R-:W-:-:S02]  /*b520*/  FSEL R105, R42, -INF , !P4 ;  /* 0xff8000002a697808 */ /* 0x000fc40006000000 */
[----:B------:R-:W-:Y:S02]  /*b530*/  FSEL R106, R43, -INF , !P3 ;  /* 0xff8000002b6a7808 */ /* 0x000fe40005800000 */
[C---:B------:R-:W-:Y:S02]  /*b540*/  ISETP.GE.AND P6, PT, R28.reuse, R232, PT ;  /* 0x000000e81c00720c */ /* 0x040fe40003fc6270 */
[C---:B------:R-:W-:Y:S01]  /*b550*/  ISETP.GE.AND P1, PT, R28.reuse, R230, PT ;  /* 0x000000e61c00720c */ /* 0x040fe20003f26270 */
[----:B------:R-:W-:Y:S01]  /*b560*/  HMMA.16816.F32.BF16 R40, R68, R20, RZ ;  /* 0x000000144428723c */ /* 0x000fe200000418ff */
[C---:B------:R-:W-:Y:S02]  /*b570*/  ISETP.GE.AND P2, PT, R28.reuse, R228, PT ;  /* 0x000000e41c00720c */ /* 0x040fe40003f46270 */
[C---:B------:R-:W-:Y:S02]  /*b580*/  ISETP.GE.AND P0, PT, R28.reuse, R226, PT ;  /* 0x000000e21c00720c */ /* 0x040fe40003f06270 */
[----:B------:R-:W-:-:S02]  /*b590*/  ISETP.LT.OR P6, PT, R28, R233, P6 ;  /* 0x000000e91c00720c */ /* 0x000fc400037c1670 */
[C---:B------:R-:W-:Y:S01]  /*b5a0*/  ISETP.LT.OR P1, PT, R28.reuse, R231, P1 ;  /* 0x000000e71c00720c */ /* 0x040fe20000f21670 */
[-C--:B------:R-:W-:Y:S01]  /*b5b0*/  HMMA.16816.F32.BF16 R68, R68, R22.reuse, RZ ;  /* 0x000000164444723c */ /* 0x080fe200000418ff */
[C---:B------:R-:W-:Y:S02]  /*b5c0*/  ISETP.LT.OR P2, PT, R28.reuse, R229, P2 ;  /* 0x000000e51c00720c */ /* 0x040fe40001741670 */
[----:B------:R-:W-:Y:S02]  /*b5d0*/  ISETP.LT.OR P0, PT, R28, R227, P0 ;  /* 0x000000e31c00720c */ /* 0x000fe40000701670 */
[C---:B------:R-:W-:Y:S02]  /*b5e0*/  IADD3 R29, R129.reuse, 0x59, RZ ;  /* 0x00000059811d7810 */ /* 0x040fe40007ffe0ff */
[----:B------:R-:W-:Y:S01]  /*b5f0*/  IADD3 R28, R129, 0x60, RZ ;  /* 0x00000060811c7810 */ /* 0x000fe20007ffe0ff */
[----:B------:R-:W-:Y:S01]  /*b600*/  HMMA.16816.F32.BF16 R72, R72, R22, RZ ;  /* 0x000000164848723c */ /* 0x000fe200000418ff */
[----:B------:R-:W-:-:S02]  /*b610*/  ISETP.GE.AND P3, PT, R29, R230, PT ;  /* 0x000000e61d00720c */ /* 0x000fc40003f66270 */
[C---:B------:R-:W-:Y:S02]  /*b620*/  ISETP.GE.AND P4, PT, R29.reuse, R228, PT ;  /* 0x000000e41d00720c */ /* 0x040fe40003f86270 */
[----:B------:R-:W-:Y:S02]  /*b630*/  FSEL R46, R46, -INF , !P0 ;  /* 0xff8000002e2e7808 */ /* 0x000fe40004000000 */
[----:B------:R-:W-:Y:S01]  /*b640*/  ISETP.GE.AND P0, PT, R28, R232, PT ;  /* 0x000000e81c00720c */ /* 0x000fe20003f06270 */
[----:B--2---:R-:W-:Y:S01]  /*b650*/  HMMA.16816.F32.BF16 R24, R64, R4, R24 ;  /* 0x000000044018723c */ /* 0x004fe20000041818 */
[C---:B------:R-:W-:Y:S02]  /*b660*/  ISETP.LT.OR P3, PT, R29.reuse, R231, P3 ;  /* 0x000000e71d00720c */ /* 0x040fe40001f61670 */
[----:B------:R-:W-:Y:S02]  /*b670*/  ISETP.LT.OR P4, PT, R29, R229, P4 ;  /* 0x000000e51d00720c */ /* 0x000fe40002781670 */
[----:B------:R-:W-:-:S02]  /*b680*/  FSEL R108, R10, -INF , !P1 ;  /* 0xff8000000a6c7808 */ /* 0x000fc40004800000 */
[----:B------:R-:W-:Y:S01]  /*b690*/  ISETP.LT.OR P0, PT, R28, R233, P0 ;  /* 0x000000e91c00720c */ /* 0x000fe20000701670 */
[----:B------:R-:W-:Y:S01]  /*b6a0*/  HMMA.16816.F32.BF16 R40, R60, R4, R40 ;  /* 0x000000043c28723c */ /* 0x000fe20000041828 */
[----:B------:R-:W-:Y:S02]  /*b6b0*/  IADD3 R10, R129, 0x61, RZ ;  /* 0x00000061810a7810 */ /* 0x000fe40007ffe0ff */
[----:B------:R-:W-:Y:S02]  /*b6c0*/  FSEL R44, R44, -INF , !P2 ;  /* 0xff8000002c2c7808 */ /* 0x000fe40005000000 */
[----:B------:R-:W-:Y:S02]  /*b6d0*/  ISETP.GE.AND P2, PT, R29, R226, PT ;  /* 0x000000e21d00720c */ /* 0x000fe40003f46270 */
[----:B------:R-:W-:Y:S01]  /*b6e0*/  FSEL R107, R8, -INF , !P6 ;  /* 0xff800000086b7808 */ /* 0x000fe20007000000 */
[----:B------:R-:W-:Y:S01]  /*b6f0*/  HMMA.16816.F32.BF16 R32, R64, R30, R32 ;  /* 0x0000001e4020723c */ /* 0x000fe20000041820 */
[----:B------:R-:W-:-:S02]  /*b700*/  FSEL R45, R45, -INF , !P4 ;  /* 0xff8000002d2d7808 */ /* 0x000fc40006000000 */
[----:B------:R-:W-:Y:S02]  /*b710*/  FSEL R110, R11, -INF , !P3 ;  /* 0xff8000000b6e7808 */ /* 0x000fe40005800000 */
[----:B------:R-:W-:Y:S02]  /*b720*/  ISETP.GE.AND P5, PT, R29, R232, PT ;  /* 0x000000e81d00720c */ /* 0x000fe40003fa6270 */
[C---:B------:R-:W-:Y:S01]  /*b730*/  ISETP.GE.AND P6, PT, R28.reuse, R230, PT ;  /* 0x000000e61c00720c */ /* 0x040fe20003fc6270 */
[----:B------:R-:W-:Y:S01]  /*b740*/  HMMA.16816.F32.BF16 R68, R60, R6, R68 ;  /* 0x000000063c44723c */ /* 0x000fe20000041844 */
[C---:B------:R-:W-:Y:S02]  /*b750*/  ISETP.GE.AND P1, PT, R28.reuse, R228, PT ;  /* 0x000000e41c00720c */ /* 0x040fe40003f26270 */
[----:B------:R-:W-:Y:S02]  /*b760*/  ISETP.GE.AND P4, PT, R28, R226, PT ;  /* 0x000000e21c00720c */ /* 0x000fe40003f86270 */
[----:B------:R-:W-:-:S02]  /*b770*/  ISETP.GE.AND P3, PT, R10, R232, PT ;  /* 0x000000e80a00720c */ /* 0x000fc40003f66270 */
[----:B------:R-:W-:Y:S01]  /*b780*/  FSEL R111, R12, -INF , !P0 ;  /* 0xff8000000c6f7808 */ /* 0x000fe20004000000 */
[----:B------:R-:W-:Y:S01]  /*b790*/  HMMA.16816.F32.BF16 R72, R64, R6, R72 ;  /* 0x000000064048723c */ /* 0x000fe20000041848 */
[----:B------:R-:W-:Y:S02]  /*b7a0*/  ISETP.GE.AND P0, PT, R10, R226, PT ;  /* 0x000000e20a00720c */ /* 0x000fe40003f06270 */
[C---:B------:R-:W-:Y:S02]  /*b7b0*/  ISETP.LT.OR P2, PT, R29.reuse, R227, P2 ;  /* 0x000000e31d00720c */ /* 0x040fe40001741670 */
[----:B------:R-:W-:Y:S02]  /*b7c0*/  ISETP.LT.OR P5, PT, R29, R233, P5 ;  /* 0x000000e91d00720c */ /* 0x000fe40002fa1670 */
[C---:B------:R-:W-:Y:S02]  /*b7d0*/  ISETP.LT.OR P6, PT, R28.reuse, R231, P6 ;  /* 0x000000e71c00720c */ /* 0x040fe400037c1670 */
[----:B------:R-:W-:-:S02]  /*b7e0*/  ISETP.LT.OR P1, PT, R28, R229, P1 ;  /* 0x000000e51c00720c */ /* 0x000fc40000f21670 */
[----:B------:R-:W-:Y:S02]  /*b7f0*/  ISETP.LT.OR P4, PT, R28, R227, P4 ;  /* 0x000000e31c00720c */ /* 0x000fe40002781670 */
[C---:B------:R-:W-:Y:S02]  /*b800*/  ISETP.LT.OR P3, PT, R10.reuse, R233, P3 ;  /* 0x000000e90a00720c */ /* 0x040fe40001f61670 */
[C---:B------:R-:W-:Y:S02]  /*b810*/  IADD3 R8, R129.reuse, 0x68, RZ ;  /* 0x0000006881087810 */ /* 0x040fe40007ffe0ff */
[----:B------:R-:W-:Y:S02]  /*b820*/  ISETP.LT.OR P0, PT, R10, R227, P0 ;  /* 0x000000e30a00720c */ /* 0x000fe40000701670 */
[----:B------:R-:W-:Y:S02]  /*b830*/  IADD3 R4, R129, 0x69, RZ ;  /* 0x0000006981047810 */ /* 0x000fe40007ffe0ff */
[----:B------:R-:W-:-:S02]  /*b840*/  FSEL R47, R47, -INF , !P2 ;  /* 0xff8000002f2f7808 */ /* 0x000fc40005000000 */
[----:B------:R-:W-:Y:S02]  /*b850*/  FSEL R109, R9, -INF , !P5 ;  /* 0xff800000096d7808 */ /* 0x000fe40006800000 */
[----:B------:R-:W-:Y:S02]  /*b860*/  ISETP.GE.AND P2, PT, R10, R228, PT ;  /* 0x000000e40a00720c */ /* 0x000fe40003f46270 */
[----:B------:R-:W-:Y:S02]  /*b870*/  FSEL R112, R14, -INF , !P6 ;  /* 0xff8000000e707808 */ /* 0x000fe40007000000 */
[----:B------:R-:W-:Y:S02]  /*b880*/  FSEL R48, R48, -INF , !P1 ;  /* 0xff80000030307808 */ /* 0x000fe40004800000 */
[----:B------:R-:W-:Y:S02]  /*b890*/  FSEL R50, R50, -INF , !P4 ;  /* 0xff80000032327808 */ /* 0x000fe40006000000 */
[----:B------:R-:W-:-:S02]  /*b8a0*/  FSEL R113, R13, -INF , !P3 ;  /* 0xff8000000d717808 */ /* 0x000fc40005800000 */
[----:B------:R-:W-:Y:S02]  /*b8b0*/  ISETP.GE.AND P5, PT, R10, R230, PT ;  /* 0x000000e60a00720c */ /* 0x000fe40003fa6270 */
[C---:B------:R-:W-:Y:S02]  /*b8c0*/  ISETP.GE.AND P6, PT, R8.reuse, R232, PT ;  /* 0x000000e80800720c */ /* 0x040fe40003fc6270 */
[C---:B------:R-:W-:Y:S02]  /*b8d0*/  ISETP.GE.AND P1, PT, R8.reuse, R230, PT ;  /* 0x000000e60800720c */ /* 0x040fe40003f26270 */
[C---:B------:R-:W-:Y:S02]  /*b8e0*/  ISETP.GE.AND P4, PT, R8.reuse, R228, PT ;  /* 0x000000e40800720c */ /* 0x040fe40003f86270 */
[----:B------:R-:W-:Y:S02]  /*b8f0*/  ISETP.GE.AND P3, PT, R8, R226, PT ;  /* 0x000000e20800720c */ /* 0x000fe40003f66270 */
[----:B------:R-:W-:-:S02]  /*b900*/  FSEL R51, R51, -INF , !P0 ;  /* 0xff80000033337808 */ /* 0x000fc40004000000 */
[----:B------:R-:W-:Y:S02]  /*b910*/  ISETP.GE.AND P0, PT, R4, R226, PT ;  /* 0x000000e20400720c */ /* 0x000fe40003f06270 */
[C---:B------:R-:W-:Y:S02]  /*b920*/  ISETP.LT.OR P2, PT, R10.reuse, R229, P2 ;  /* 0x000000e50a00720c */ /* 0x040fe40001741670 */
[----:B------:R-:W-:Y:S02]  /*b930*/  ISETP.LT.OR P5, PT, R10, R231, P5 ;  /* 0x000000e70a00720c */ /* 0x000fe40002fa1670 */
[C---:B------:R-:W-:Y:S02]  /*b940*/  ISETP.LT.OR P6, PT, R8.reuse, R233, P6 ;  /* 0x000000e90800720c */ /* 0x040fe400037c1670 */
[C---:B------:R-:W-:Y:S02]  /*b950*/  ISETP.LT.OR P1, PT, R8.reuse, R231, P1 ;  /* 0x000000e70800720c */ /* 0x040fe40000f21670 */
[----:B------:R-:W-:-:S02]  /*b960*/  ISETP.LT.OR P4, PT, R8, R229, P4 ;  /* 0x000000e50800720c */ /* 0x000fc40002781670 */
[-C--:B------:R-:W-:Y:S02]  /*b970*/  ISETP.LT.OR P3, PT, R8, R227.reuse, P3 ;  /* 0x000000e30800720c */ /* 0x080fe40001f61670 */
[C---:B------:R-:W-:Y:S02]  /*b980*/  IADD3 R8, R129.reuse, 0x70, RZ ;  /* 0x0000007081087810 */ /* 0x040fe40007ffe0ff */
[C---:B------:R-:W-:Y:S02]  /*b990*/  ISETP.LT.OR P0, PT, R4.reuse, R227, P0 ;  /* 0x000000e30400720c */ /* 0x040fe40000701670 */
[----:B------:R-:W-:Y:S02]  /*b9a0*/  IADD3 R5, R129, 0x71, RZ ;  /* 0x0000007181057810 */ /* 0x000fe40007ffe0ff */
[----:B------:R-:W-:Y:S02]  /*b9b0*/  FSEL R49, R49, -INF , !P2 ;  /* 0xff80000031317808 */ /* 0x000fe40005000000 */
[----:B------:R-:W-:Y:S01]  /*b9c0*/  FSEL R114, R15, -INF , !P5 ;  /* 0xff8000000f727808 */ /* 0x000fe20006800000 */
[----:B------:R-:W-:Y:S01]  /*b9d0*/  BAR.SYNC.DEFER_BLOCKING 0x0 ;  /* 0x0000000000007b1d */ /* 0x000fe20000010000 */
[----:B------:R-:W-:-:S02]  /*b9e0*/  ISETP.GE.AND P2, PT, R4, R228, PT ;  /* 0x000000e40400720c */ /* 0x000fc40003f46270 */
[----:B------:R-:W-:Y:S02]  /*b9f0*/  FSEL R118, R36, -INF , !P4 ;  /* 0xff80000024767808 */ /* 0x000fe40006000000 */
[C---:B------:R-:W-:Y:S02]  /*ba00*/  ISETP.GE.AND P5, PT, R8.reuse, R232, PT ;  /* 0x000000e80800720c */ /* 0x040fe40003fa6270 */
[----:B------:R-:W-:Y:S02]  /*ba10*/  ISETP.GE.AND P4, PT, R8, R230, PT ;  /* 0x000000e60800720c */ /* 0x000fe40003f86270 */
[----:B------:R-:W-:Y:S02]  /*ba20*/  FSEL R119, R39, -INF , !P0 ;  /* 0xff80000027777808 */ /* 0x000fe40004000000 */
[----:B------:R-:W-:Y:S02]  /*ba30*/  ISETP.GE.AND P0, PT, R5, R232, PT ;  /* 0x000000e80500720c */ /* 0x000fe40003f06270 */
[----:B------:R-:W-:-:S02]  /*ba40*/  ISETP.LT.OR P2, PT, R4, R229, P2 ;  /* 0x000000e50400720c */ /* 0x000fc40001741670 */
[C---:B------:R-:W-:Y:S02]  /*ba50*/  ISETP.LT.OR P5, PT, R8.reuse, R233, P5 ;  /* 0x000000e90800720c */ /* 0x040fe40002fa1670 */
[C---:B------:R-:W-:Y:S02]  /*ba60*/  ISETP.LT.OR P4, PT, R8.reuse, R231, P4 ;  /* 0x000000e70800720c */ /* 0x040fe40002781670 */
[----:B------:R-:W-:Y:S02]  /*ba70*/  ISETP.LT.OR P0, PT, R5, R233, P0 ;  /* 0x000000e90500720c */ /* 0x000fe40000701670 */
[----:B------:R-:W-:Y:S02]  /*ba80*/  FSEL R122, R37, -INF , !P2 ;  /* 0xff800000257a7808 */ /* 0x000fe40005000000 */
[----:B------:R-:W-:Y:S02]  /*ba90*/  ISETP.GE.AND P2, PT, R8, R226, PT ;  /* 0x000000e20800720c */ /* 0x000fe40003f46270 */
[----:B------:R-:W-:-:S02]  /*baa0*/  FSEL R131, R24, -INF , !P5 ;  /* 0xff80000018837808 */ /* 0x000fc40006800000 */
[----:B------:R-:W-:Y:S02]  /*bab0*/  FSEL R164, R26, -INF , !P4 ;  /* 0xff8000001aa47808 */ /* 0x000fe40006000000 */
[C---:B------:R-:W-:Y:S02]  /*bac0*/  ISETP.GE.AND P5, PT, R4.reuse, R232, PT ;  /* 0x000000e80400720c */ /* 0x040fe40003fa6270 */
[----:B------:R-:W-:Y:S02]  /*bad0*/  ISETP.GE.AND P4, PT, R4, R230, PT ;  /* 0x000000e60400720c */ /* 0x000fe40003f86270 */
[----:B------:R-:W-:Y:S02]  /*bae0*/  FSEL R167, R25, -INF , !P0 ;  /* 0xff80000019a77808 */ /* 0x000fe40004000000 */
[----:B------:R-:W-:Y:S02]  /*baf0*/  ISETP.GE.AND P0, PT, R5, R226, PT ;  /* 0x000000e20500720c */ /* 0x000fe40003f06270 */
        /* <DEDUP_REMOVED lines=8> */
[CC--:B------:R-:W-:Y:S02]  /*bb80*/  ISETP.GE.AND P3, PT, R8.reuse, R228.reuse, PT ;  /* 0x000000e40800720c */ /* 0x0c0fe40003f66270 */
[-C--:B------:R-:W-:Y:S02]  /*bb90*/  ISETP.GE.AND P2, PT, R5, R228.reuse, PT ;  /* 0x000000e40500720c */ /* 0x080fe40003f46270 */
[----:B------:R-:W-:Y:S02]  /*bba0*/  FSEL R180, R43, -INF , !P0 ;  /* 0xff8000002bb47808 */ /* 0x000fe40004000000 */
[----:B------:R-:W-:Y:S02]  /*bbb0*/  ISETP.GE.AND P0, PT, R129, R228, PT ;  /* 0x000000e48100720c */ /* 0x000fe40003f06270 */
[----:B------:R-:W-:-:S02]  /*bbc0*/  ISETP.LT.OR P3, PT, R8, R229, P3 ;  /* 0x000000e50800720c */ /* 0x000fc40001f61670 */
[-C--:B------:R-:W-:Y:S02]  /*bbd0*/  ISETP.LT.OR P2, PT, R5, R229.reuse, P2 ;  /* 0x000000e50500720c */ /* 0x080fe40001741670 */
[----:B------:R-:W-:Y:S02]  /*bbe0*/  ISETP.LT.OR P0, PT, R129, R229, P0 ;  /* 0x000000e58100720c */ /* 0x000fe40000701670 */
[----:B------:R-:W-:Y:S02]  /*bbf0*/  FSEL R165, R40, -INF , !P3 ;  /* 0xff80000028a57808 */ /* 0x000fe40005800000 */
[----:B------:R-:W-:Y:S02]  /*bc00*/  FSEL R181, R34, -INF , !P1 ;  /* 0xff80000022b57808 */ /* 0x000fe40004800000 */
[----:B------:R-:W-:Y:S02]  /*bc10*/  FSEL R183, R41, -INF , !P2 ;  /* 0xff80000029b77808 */ /* 0x000fe40005000000 */
[----:B------:R-:W-:-:S02]  /*bc20*/  ISETP.GE.AND P3, PT, R5, R230, PT ;  /* 0x000000e60500720c */ /* 0x000fc40003f66270 */
[C---:B------:R-:W-:Y:S02]  /*bc30*/  ISETP.GE.AND P1, PT, R4.reuse, R228, PT ;  /* 0x000000e40400720c */ /* 0x040fe40003f26270 */
[C---:B------:R-:W-:Y:S02]  /*bc40*/  ISETP.GE.AND P2, PT, R4.reuse, R226, PT ;  /* 0x000000e20400720c */ /* 0x040fe40003f46270 */
[----:B------:R-:W-:Y:S02]  /*bc50*/  FSEL R197, R69, -INF , !P0 ;  /* 0xff80000045c57808 */ /* 0x000fe40004000000 */
[----:B------:R-:W-:Y:S02]  /*bc60*/  PLOP3.LUT P0, PT, PT, PT, UP0, 0x80, 0x0 ;  /* 0x000000000000781c */ /* 0x000fe40003f0f008 */
[----:B------:R-:W-:Y:S02]  /*bc70*/  ISETP.LT.OR P3, PT, R5, R231, P3 ;  /* 0x000000e70500720c */ /* 0x000fe40001f61670 */
[----:B------:R-:W-:-:S02]  /*bc80*/  ISETP.LT.OR P1, PT, R4, R229, P1 ;  /* 0x000000e50400720c */ /* 0x000fc40000f21670 */
[----:B------:R-:W-:Y:S02]  /*bc90*/  ISETP.LT.OR P2, PT, R4, R227, P2 ;  /* 0x000000e30400720c */ /* 0x000fe40001741670 */
        /* <DEDUP_REMOVED lines=14> */
[----:B------:R-:W-:Y:S02]  /*bd80*/  ISETP.LT.OR P2, PT, R129, R231, P2 ;  /* 0x000000e78100720c */ /* 0x000fe40001741670 */
[----:B------:R-:W-:Y:S02]  /*bd90*/  FSEL R186, R71, -INF , !P1 ;  /* 0xff80000047ba7808 */ /* 0x000fe40004800000 */
[----:B------:R-:W-:-:S02]  /*bda0*/  FSEL R199, R35, -INF , !P4 ;  /* 0xff80000023c77808 */ /* 0x000fc40006000000 */
[----:B------:R-:W-:Y:S02]  /*bdb0*/  FSEL R200, R72, -INF , !P6 ;  /* 0xff80000048c87808 */ /* 0x000fe40007000000 */
[----:B------:R-:W-:Y:S02]  /*bdc0*/  FSEL R202, R74, -INF , !P3 ;  /* 0xff8000004aca7808 */ /* 0x000fe40005800000 */
[----:B------:R-:W-:Y:S02]  /*bdd0*/  FSEL R203, R73, -INF , !P5 ;  /* 0xff80000049cb7808 */ /* 0x000fe40006800000 */
[----:B------:R-:W-:Y:S01]  /*bde0*/  FSEL R204, R75, -INF , !P2 ;  /* 0xff8000004bcc7808 */ /* 0x000fe20005000000 */
[----:B------:R-:W-:Y:S05]  /*bdf0*/  @!P0 BRA `(.L_x_744) ;  /* 0x000001e000008947 */ /* 0x000fea0003800000 */
[----:B------:R-:W-:Y:S02]  /*be00*/  UIADD3 UR29, UR28, -0x3, URZ ;  /* 0xfffffffd1c1d7890 */ /* 0x000fe4000fffe03f */
[----:B------:R-:W-:Y:S02]  /*be10*/  ULDC.64 UR4, c[0x0][0x198] ;  /* 0x0000660000047ab9 */ /* 0x000fe40000000a00 */
[----:B------:R-:W-:-:S02]  /*be20*/  USHF.R.S32.HI UR28, URZ, 0x1f, UR29 ;  /* 0x0000001f3f1c7899 */ /* 0x000fc4000801141d */
[----:B------:R-:W-:Y:S02]  /*be30*/  UIMAD.WIDE.U32 UR30, UR29, UR4, URZ ;  /* 0x000000041d1e72a5 */ /* 0x000fe4000f8e003f */
[----:B------:R-:W-:-:S04]  /*be40*/  UIMAD UR28, UR28, UR4, URZ ;  /* 0x000000041c1c72a4 */ /* 0x000fc8000f8e023f */
[----:B------:R-:W-:Y:S01]  /*be50*/  UIMAD UR28, UR29, UR5, UR28 ;  /* 0x000000051d1c72a4 */ /* 0x000fe2000f8e021c */
[----:B------:R-:W-:Y:S02]  /*be60*/  IMAD.U32 R5, RZ, RZ, UR30 ;  /* 0x0000001eff057e24 */ /* 0x000fe4000f8e00ff */
[----:B------:R-:W-:Y:S01]  /*be70*/  IMAD.U32 R4, RZ, RZ, UR30 ;  /* 0x0000001eff047e24 */ /* 0x000fe2000f8e00ff */
[----:B------:R-:W-:Y:S02]  /*be80*/  UIADD3 UR28, UR31, UR28, URZ ;  /* 0x0000001c1f1c7290 */ /* 0x000fe4000fffe03f */
[----:B------:R-:W-:-:S04]  /*be90*/  LEA R6, P0, R5, R234, 0x7 ;  /* 0x000000ea05067211 */ /* 0x000fc800078038ff */
[----:B------:R-:W-:Y:S01]  /*bea0*/  IMAD.U32 R5, RZ, RZ, UR28 ;  /* 0x0000001cff057e24 */ /* 0x000fe2000f8e00ff */
[----:B------:R-:W-:Y:S01]  /*beb0*/  USHF.L.U32 UR28, UR4, 0x6, URZ ;  /* 0x00000006041c7899 */ /* 0x000fe2000800063f */
[----:B------:R-:W-:Y:S01]  /*bec0*/  LEA R8, P1, R6, c[0x0][0x168], 0x1 ;  /* 0x00005a0006087a11 */ /* 0x000fe200078208ff */
[----:B------:R-:W-:Y:S02]  /*bed0*/  USHF.L.U64.HI UR4, UR4, 0x6, UR5 ;  /* 0x0000000604047899 */ /* 0x000fe40008010205 */
[----:B------:R-:W-:Y:S02]  /*bee0*/  LEA.HI.X R5, R4, R239, R5, 0x7, P0 ;  /* 0x000000ef04057211 */ /* 0x000fe400000f3c05 */
[----:B------:R-:W-:Y:S02]  /*bef0*/  IADD3 R4, P0, R8, UR28, RZ ;  /* 0x0000001c08047c10 */ /* 0x000fe4000ff1e0ff */
[----:B------:R-:W-:Y:S02]  /*bf00*/  LEA.HI.X R9, R6, c[0x0][0x16c], R5, 0x1, P1 ;  /* 0x00005b0006097a11 */ /* 0x000fe400008f0c05 */
[----:B------:R-:W-:-:S02]  /*bf10*/  IADD3 R10, P1, R4, UR28, RZ ;  /* 0x0000001c040a7c10 */ /* 0x000fc4000ff3e0ff */
        /* <DEDUP_REMOVED lines=12> */
.L_x_744:
[----:B------:R-:W2:Y:S04]  /*bfe0*/  LDL.LU R35, [R1+0x34] ;  /* 0x0000340001237983 */ /* 0x000ea80000300800 */
[----:B------:R-:W3:Y:S04]  /*bff0*/  LDL.LU R40, [R1+0x30] ;  /* 0x0000300001287983 */ /* 0x000ee80000300800 */
[----:B------:R-:W4:Y:S04]  /*c000*/  LDL.LU R43, [R1+0x20] ;  /* 0x00002000012b7983 */ /* 0x000f280000300800 */
[----:B------:R-:W2:Y:S04]  /*c010*/  LDL.LU R41, [R1+0x24] ;  /* 0x0000240001297983 */ /* 0x000ea80000300800 */
[----:B------:R-:W2:Y:S04]  /*c020*/  LDL.LU R42, [R1+0x2c] ;  /* 0x00002c00012a7983 */ /* 0x000ea80000300800 */
[----:B------:R-:W3:Y:S04]  /*c030*/  LDL.LU R22, [R1] ;  /* 0x0000000001167983 */ /* 0x000ee80000300800 */
[----:B------:R-:W3:Y:S04]  /*c040*/  LDL.LU R23, [R1+0x1c] ;  /* 0x00001c0001177983 */ /* 0x000ee80000300800 */
[----:B------:R-:W3:Y:S04]  /*c050*/  LDL.LU R24, [R1+0x4] ;  /* 0x0000040001187983 */ /* 0x000ee80000300800 */
[----:B------:R-:W3:Y:S04]  /*c060*/  LDL.LU R25, [R1+0x18] ;  /* 0x0000180001197983 */ /* 0x000ee80000300800 */
[----:B------:R-:W3:Y:S01]  /*c070*/  LDL.LU R26, [R1+0x28] ;  /* 0x00002800011a7983 */ /* 0x000ee20000300800 */
[----:B-1----:R-:W-:Y:S01]  /*c080*/  FMNMX.FTZ R8, R17, R116, !PT ;  /* 0x0000007411087209 */ /* 0x002fe20007810000 */
[----:B------:R-:W-:Y:S01]  /*c090*/  IMAD.MOV.U32 R27, RZ, RZ, R251 ;  /* 0x000000ffff1b7224 */ /* 0x000fe200078e00fb */
[----:B------:R-:W-:Y:S01]  /*c0a0*/  USHF.L.U32 UR4, UR23, 0x2, URZ ;  /* 0x0000000217047899 */ /* 0x000fe2000800063f */
[----:B------:R-:W-:Y:S01]  /*c0b0*/  IMAD.MOV.U32 R28, RZ, RZ, R250 ;  /* 0x000000ffff1c7224 */ /* 0x000fe200078e00fa */
[----:B------:R-:W-:Y:S01]  /*c0c0*/  FMNMX.FTZ R8, R117, R8, !PT ;  /* 0x0000000875087209 */ /* 0x000fe20007810000 */
[----:B------:R-:W-:Y:S01]  /*c0d0*/  IMAD.WIDE.U32 R38, R169, -0x326172a9, RZ ;  /* 0xcd9e8d57a9267825 */ /* 0x000fe200078e00ff */
[----:B------:R-:W-:Y:S01]  /*c0e0*/  UIADD3 UR5, UR4, 0x1, URZ ;  /* 0x0000000104057890 */ /* 0x000fe2000fffe03f */
[----:B------:R-:W-:Y:S01]  /*c0f0*/  STL.64 [R1+0x78], R222 ;  /* 0x000078de01007387 */ /* 0x000fe20000100a00 */
[----:B------:R-:W-:Y:S01]  /*c100*/  FMNMX.FTZ R8, R189, R8, !PT ;  /* 0x00000008bd087209 */ /* 0x000fe20007810000 */
[----:B------:R-:W-:-:S02]  /*c110*/  IMAD.U32 R5, RZ, RZ, UR27 ;  /* 0x0000001bff057e24 */ /* 0x000fc4000f8e00ff */
[----:B------:R-:W-:Y:S01]  /*c120*/  IMAD.WIDE.U32 R250, R168, -0x2daee0ad, RZ ;  /* 0xd2511f53a8fa7825 */ /* 0x000fe200078e00ff */
[----:B------:R-:W-:Y:S01]  /*c130*/  FMNMX.FTZ R8, R191, R8, !PT ;  /* 0x00000008bf087209 */ /* 0x000fe20007810000 */
[----:B------:R-:W-:Y:S02]  /*c140*/  STL.64 [R1+0x70], R220 ;  /* 0x000070dc01007387 */ /* 0x000fe40000100a00 */
[----:B------:R-:W-:Y:S01]  /*c150*/  IMAD.MOV.U32 R32, RZ, RZ, R244 ;  /* 0x000000ffff207224 */ /* 0x000fe200078e00f4 */
[----:B------:R-:W-:Y:S01]  /*c160*/  LOP3.LUT R244, R39, R19, RZ, 0x3c, !PT ;  /* 0x0000001327f47212 */ /* 0x000fe200078e3cff */
[----:B------:R-:W-:Y:S01]  /*c170*/  IMAD.MOV.U32 R31, RZ, RZ, R245 ;  /* 0x000000ffff1f7224 */ /* 0x000fe200078e00f5 */
[----:B------:R-:W-:Y:S01]  /*c180*/  LOP3.LUT R36, R251, UR4, R5, 0x96, !PT ;  /* 0x00000004fb247c12 */ /* 0x000fe2000f8e9605 */
[----:B------:R-:W-:Y:S01]  /*c190*/  IMAD.MOV.U32 R30, RZ, RZ, R248 ;  /* 0x000000ffff1e7224 */ /* 0x000fe200078e00f8 */
[----:B------:R-:W-:Y:S01]  /*c1a0*/  FMNMX.FTZ R8, R201, R8, !PT ;  /* 0x00000008c9087209 */ /* 0x000fe20007810000 */
[----:B------:R-:W-:Y:S01]  /*c1b0*/  IMAD.WIDE.U32 R244, R244, -0x2daee0ad, RZ ;  /* 0xd2511f53f4f47825 */ /* 0x000fe200078e00ff */
[----:B------:R1:W-:Y:S02]  /*c1c0*/  STL.64 [R1+0x68], R218 ;  /* 0x000068da01007387 */ /* 0x0003e40000100a00 */
[----:B------:R-:W-:Y:S01]  /*c1d0*/  FMNMX.FTZ R8, R205, R8, !PT ;  /* 0x00000008cd087209 */ /* 0x000fe20007810000 */
[----:B------:R-:W-:Y:S01]  /*c1e0*/  IMAD.WIDE.U32 R36, R36, -0x326172a9, RZ ;  /* 0xcd9e8d5724247825 */ /* 0x000fe200078e00ff */
[----:B------:R-:W-:Y:S01]  /*c1f0*/  LOP3.LUT R248, R245, UR15, R250, 0x96, !PT ;  /* 0x0000000ff5f87c12 */ /* 0x000fe2000f8e96fa */
[----:B------:R1:W-:Y:S01]  /*c200*/  STL.64 [R1+0x60], R212 ;  /* 0x000060d401007387 */ /* 0x0003e20000100a00 */
[----:B------:R-:W-:Y:S01]  /*c210*/  FMNMX.FTZ R9, R247, R8, !PT ;  /* 0x00000008f7097209 */ /* 0x000fe20007810000 */
[----:B------:R-:W-:Y:S01]  /*c220*/  IMAD.MOV.U32 R29, RZ, RZ, R249 ;  /* 0x000000ffff1d7224 */ /* 0x000fe200078e00f9 */
[----:B------:R-:W-:Y:S01]  /*c230*/  LOP3.LUT R4, R37, UR16, R38, 0x96, !PT ;  /* 0x0000001025047c12 */ /* 0x000fe2000f8e9626 */
[----:B------:R-:W-:Y:S01]  /*c240*/  IMAD.WIDE.U32 R248, R248, -0x326172a9, RZ ;  /* 0xcd9e8d57f8f87825 */ /* 0x000fe200078e00ff */
[----:B------:R-:W-:Y:S03]  /*c250*/  STL.64 [R1+0x58], R210 ;  /* 0x000058d201007387 */ /* 0x000fe60000100a00 */
[----:B------:R-:W-:Y:S01]  /*c260*/  IMAD.WIDE.U32 R14, R4, -0x2daee0ad, RZ ;  /* 0xd2511f53040e7825 */ /* 0x000fe200078e00ff */
[----:B------:R-:W-:Y:S01]  /*c270*/  LOP3.LUT R6, R249, UR14, R36, 0x96, !PT ;  /* 0x0000000ef9067c12 */ /* 0x000fe2000f8e9624 */
[----:B------:R-:W-:Y:S02]  /*c280*/  STL.64 [R1+0x50], R208 ;  /* 0x000050d001007387 */ /* 0x000fe40000100a00 */
[----:B------:R-:W-:Y:S01]  /*c290*/  IMAD.MOV.U32 R67, RZ, RZ, R29 ;  /* 0x000000ffff437224 */ /* 0x000fe200078e001d */
[----:B------:R-:W-:Y:S01]  /*c2a0*/  LOP3.LUT R4, R15, UR13, R244, 0x96, !PT ;  /* 0x0000000d0f047c12 */ /* 0x000fe2000f8e96f4 */
[----:B------:R-:W-:Y:S01]  /*c2b0*/  IMAD.WIDE.U32 R6, R6, -0x2daee0ad, RZ ;  /* 0xd2511f5306067825 */ /* 0x000fe200078e00ff */
[----:B------:R-:W-:Y:S03]  /*c2c0*/  STL.64 [R1+0x48], R172 ;  /* 0x000048ac01007387 */ /* 0x000fe60000100a00 */
[----:B------:R-:W-:Y:S01]  /*c2d0*/  IMAD.WIDE.U32 R10, R4, -0x326172a9, RZ ;  /* 0xcd9e8d57040a7825 */ /* 0x000fe200078e00ff */
[----:B------:R-:W-:Y:S01]  /*c2e0*/  LOP3.LUT R14, R7, UR11, R14, 0x96, !PT ;  /* 0x0000000b070e7c12 */ /* 0x000fe2000f8e960e */
[----:B------:R2:W-:Y:S02]  /*c2f0*/  STL.64 [R1+0x40], R170 ;  /* 0x000040aa01007387 */ /* 0x0005e40000100a00 */
[----:B------:R-:W-:Y:S01]  /*c300*/  IMAD.U32 R7, RZ, RZ, UR5 ;  /* 0x00000005ff077e24 */ /* 0x000fe2000f8e00ff */
[----:B------:R-:W-:Y:S01]  /*c310*/  LOP3.LUT R4, R11, UR12, R248, 0x96, !PT ;  /* 0x0000000c0b047c12 */ /* 0x000fe2000f8e96f8 */
[----:B------:R-:W-:-:S04]  /*c320*/  IMAD.WIDE.U32 R14, R14, -0x326172a9, RZ ;  /* 0xcd9e8d570e0e7825 */ /* 0x000fc800078e00ff */
[----:B------:R-:W-:Y:S01]  /*c330*/  IMAD.WIDE.U32 R4, R4, -0x2daee0ad, RZ ;  /* 0xd2511f5304047825 */ /* 0x000fe200078e00ff */
[----:B------:R-:W-:-:S03]  /*c340*/  LOP3.LUT R10, R15, UR10, R10, 0x96, !PT ;  /* 0x0000000a0f0a7c12 */ /* 0x000fc6000f8e960a */
[----:B-1----:R-:W-:Y:S01]  /*c350*/  IMAD.MOV.U32 R219, RZ, RZ, R28 ;  /* 0x000000ffffdb7224 */ /* 0x002fe200078e001c */
[----:B------:R-:W-:Y:S01]  /*c360*/  LOP3.LUT R6, R5, UR9, R6, 0x96, !PT ;  /* 0x0000000905067c12 */ /* 0x000fe2000f8e9606 */
[----:B------:R-:W-:-:S04]  /*c370*/  IMAD.WIDE.U32 R10, R10, -0x2daee0ad, RZ ;  /* 0xd2511f530a0a7825 */ /* 0x000fc800078e00ff */
[----:B------:R-:W-:Y:S01]  /*c380*/  IMAD.WIDE.U32 R20, R6, -0x326172a9, RZ ;  /* 0xcd9e8d5706147825 */ /* 0x000fe200078e00ff */
[----:B------:R-:W-:Y:S02]  /*c390*/  LOP3.LUT R5, R11, UR7, R4, 0x96, !PT ;  /* 0x000000070b057c12 */ /* 0x000fe4000f8e9604 */
[----:B------:R-:W-:Y:S01]  /*c3a0*/  LOP3.LUT R4, R251, UR27, R7, 0x96, !PT ;  /* 0x0000001bfb047c12 */ /* 0x000fe2000f8e9607 */
[----:B------:R-:W-:Y:S02]  /*c3b0*/  IMAD.MOV.U32 R75, RZ, RZ, R30 ;  /* 0x000000ffff4b7224 */ /* 0x000fe400078e001e */
[----:B------:R-:W-:-:S04]  /*c3c0*/  IMAD.WIDE.U32 R12, R5, -0x326172a9, RZ ;  /* 0xcd9e8d57050c7825 */ /* 0x000fc800078e00ff */
[----:B------:R-:W-:Y:S01]  /*c3d0*/  IMAD.WIDE.U32 R4, R4, -0x326172a9, RZ ;  /* 0xcd9e8d5704047825 */ /* 0x000fe200078e00ff */
[----:B------:R-:W-:-:S03]  /*c3e0*/  LOP3.LUT R28, R12, 0xff, RZ, 0xc0, !PT ;  /* 0x000000ff0c1c7812 */ /* 0x000fc600078ec0ff */
[----:B------:R-:W-:Y:S01]  /*c3f0*/  IMAD.MOV.U32 R69, RZ, RZ, R32 ;  /* 0x000000ffff457224 */ /* 0x000fe200078e0020 */
[----:B------:R-:W-:Y:S01]  /*c400*/  LOP3.LUT R7, R5, UR16, R38, 0x96, !PT ;  /* 0x0000001005077c12 */ /* 0x000fe2000f8e9626 */
[----:B------:R-:W-:Y:S01]  /*c410*/  IMAD.MOV.U32 R34, RZ, RZ, R166 ;  /* 0x000000ffff227224 */ /* 0x000fe200078e00a6 */
[----:B------:R-:W-:Y:S01]  /*c420*/  FMNMX.FTZ R32, R3, R128, !PT ;  /* 0x0000008003207209 */ /* 0x000fe20007810000 */
[----:B------:R-:W-:Y:S02]  /*c430*/  IMAD.MOV.U32 R33, RZ, RZ, R184 ;  /* 0x000000ffff217224 */ /* 0x000fe400078e00b8 */
[----:B------:R-:W-:Y:S01]  /*c440*/  IMAD.MOV.U32 R39, RZ, RZ, R192 ;  /* 0x000000ffff277224 */ /* 0x000fe200078e00c0 */
[----:B------:R-:W-:Y:S01]  /*c450*/  FMNMX.FTZ R32, R123, R32, !PT ;  /* 0x000000207b207209 */ /* 0x000fe20007810000 */
[----:B------:R-:W-:Y:S02]  /*c460*/  IMAD.MOV.U32 R70, RZ, RZ, R31 ;  /* 0x000000ffff467224 */ /* 0x000fe400078e001f */
[----:B------:R-:W-:-:S02]  /*c470*/  IMAD.MOV.U32 R31, RZ, RZ, R206 ;  /* 0x000000ffff1f7224 */ /* 0x000fc400078e00ce */
[----:B------:R-:W-:Y:S02]  /*c480*/  IMAD.MOV.U32 R68, RZ, RZ, R27 ;  /* 0x000000ffff447224 */ /* 0x000fe400078e001b */
[----:B------:R-:W-:Y:S02]  /*c490*/  IMAD.MOV.U32 R27, RZ, RZ, R130 ;  /* 0x000000ffff1b7224 */ /* 0x000fe400078e0082 */
[----:B------:R-:W-:Y:S01]  /*c4a0*/  IMAD.WIDE.U32 R212, R16, -0x326172a9, RZ ;  /* 0xcd9e8d5710d47825 */ /* 0x000fe200078e00ff */
[----:B----4-:R-:W-:-:S04]  /*c4b0*/  FMNMX.FTZ R9, R43, R9, !PT ;  /* 0x000000092b097209 */ /* 0x010fc80007810000 */
[----:B--2---:R-:W-:-:S04]  /*c4c0*/  FMNMX.FTZ R9, R42, R9, !PT ;  /* 0x000000092a097209 */ /* 0x004fc80007810000 */
[----:B------:R-:W-:Y:S01]  /*c4d0*/  FMNMX.FTZ R9, R41, R9, !PT ;  /* 0x0000000929097209 */ /* 0x000fe20007810000 */
[----:B---3--:R-:W-:-:S03]  /*c4e0*/  IMAD.MOV.U32 R29, RZ, RZ, R22 ;  /* 0x000000ffff1d7224 */ /* 0x008fc600078e0016 */
[----:B------:R-:W-:Y:S01]  /*c4f0*/  FMNMX.FTZ R9, R40, R9, !PT ;  /* 0x0000000928097209 */ /* 0x000fe20007810000 */
[----:B------:R-:W-:-:S03]  /*c500*/  IMAD.MOV.U32 R72, RZ, RZ, R23 ;  /* 0x000000ffff487224 */ /* 0x000fc600078e0017 */
[----:B------:R-:W-:Y:S01]  /*c510*/  FMNMX.FTZ R9, R35, R9, !PT ;  /* 0x0000000923097209 */ /* 0x000fe20007810000 */
[----:B------:R-:W-:-:S03]  /*c520*/  IMAD.MOV.U32 R71, RZ, RZ, R24 ;  /* 0x000000ffff477224 */ /* 0x000fc600078e0018 */
[----:B------:R-:W-:Y:S01]  /*c530*/  FMNMX.FTZ R9, R18, R9, !PT ;  /* 0x0000000912097209 */ /* 0x000fe20007810000 */
[----:B------:R-:W-:Y:S02]  /*c540*/  IMAD.MOV.U32 R66, RZ, RZ, R25 ;  /* 0x000000ffff427224 */ /* 0x000fe400078e0019 */
[----:B------:R-:W-:Y:S01]  /*c550*/  IMAD.WIDE.U32 R24, R7, -0x2daee0ad, RZ ;  /* 0xd2511f5307187825 */ /* 0x000fe200078e00ff */
[----:B------:R-:W-:-:S03]  /*c560*/  FMNMX.FTZ R9, R52, R9, !PT ;  /* 0x0000000934097209 */ /* 0x000fc60007810000 */
[----:B------:R-:W-:Y:S01]  /*c570*/  IMAD.MOV.U32 R73, RZ, RZ, R26 ;  /* 0x000000ffff497224 */ /* 0x000fe200078e001a */
[----:B------:R-:W-:Y:S02]  /*c580*/  FMNMX.FTZ R8, R56, R9, !PT ;  /* 0x0000000938087209 */ /* 0x000fe40007810000 */
[----:B------:R-:W-:Y:S02]  /*c590*/  LOP3.LUT R9, R13, UR17, R20, 0x96, !PT ;  /* 0x000000110d097c12 */ /* 0x000fe4000f8e9614 */
[----:B------:R-:W-:Y:S02]  /*c5a0*/  FMNMX.FTZ R6, R57, R8, !PT ;  /* 0x0000000839067209 */ /* 0x000fe40007810000 */
[----:B------:R-:W-:Y:S02]  /*c5b0*/  LOP3.LUT R20, R249, UR14, R4, 0x96, !PT ;  /* 0x0000000ef9147c12 */ /* 0x000fe4000f8e9604 */
[----:B------:R-:W-:Y:S02]  /*c5c0*/  FMNMX.FTZ R11, R83, R6, !PT ;  /* 0x00000006530b7209 */ /* 0x000fe40007810000 */
[----:B------:R-:W-:Y:S01]  /*c5d0*/  LOP3.LUT R6, R21, UR8, R14, 0x96, !PT ;  /* 0x0000000815067c12 */ /* 0x000fe2000f8e960e */
[----:B------:R-:W-:Y:S01]  /*c5e0*/  IMAD.WIDE.U32 R20, R20, -0x2daee0ad, RZ ;  /* 0xd2511f5314147825 */ /* 0x000fe200078e00ff */
[----:B------:R-:W-:-:S02]  /*c5f0*/  FMNMX.FTZ R8, R84, R11, !PT ;  /* 0x0000000b54087209 */ /* 0x000fc40007810000 */
[----:B------:R-:W-:Y:S01]  /*c600*/  LOP3.LUT R11, R12, 0xffff, RZ, 0xc0, !PT ;  /* 0x0000ffff0c0b7812 */ /* 0x000fe200078ec0ff */
[----:B------:R-:W-:Y:S01]  /*c610*/  IMAD.WIDE.U32 R22, R6, -0x2daee0ad, RZ ;  /* 0xd2511f5306167825 */ /* 0x000fe200078e00ff */
[----:B------:R-:W-:Y:S02]  /*c620*/  FMNMX.FTZ R8, R93, R8, !PT ;  /* 0x000000085d087209 */ /* 0x000fe40007810000 */
[----:B------:R-:W-:Y:S02]  /*c630*/  LOP3.LUT R6, R21, UR11, R24, 0x96, !PT ;  /* 0x0000000b15067c12 */ /* 0x000fe4000f8e9618 */
[----:B------:R-:W-:Y:S02]  /*c640*/  FMNMX.FTZ R8, R97, R8, !PT ;  /* 0x0000000861087209 */ /* 0x000fe40007810000 */
[----:B------:R-:W-:Y:S01]  /*c650*/  SHF.R.U32.HI R26, RZ, 0x10, R12 ;  /* 0x00000010ff1a7819 */ /* 0x000fe2000001160c */
[----:B------:R-:W-:Y:S01]  /*c660*/  IMAD.WIDE.U32 R170, R6, -0x326172a9, RZ ;  /* 0xcd9e8d5706aa7825 */ /* 0x000fe200078e00ff */
[----:B------:R-:W-:-:S02]  /*c670*/  FMNMX.FTZ R15, R99, R8, !PT ;  /* 0x00000008630f7209 */ /* 0x000fc40007810000 */
[----:B------:R-:W-:Y:S02]  /*c680*/  LOP3.LUT R8, R25, UR13, R244, 0x96, !PT ;  /* 0x0000000d19087c12 */ /* 0x000fe4000f8e96f4 */
[----:B------:R-:W-:Y:S02]  /*c690*/  FMNMX.FTZ R14, R100, R15, !PT ;  /* 0x0000000f640e7209 */ /* 0x000fe40007810000 */
[----:B------:R-:W-:Y:S02]  /*c6a0*/  SHF.R.U32.HI R13, RZ, 0x18, R12 ;  /* 0x00000018ff0d7819 */ /* 0x000fe4000001160c */
[----:B------:R-:W-:Y:S02]  /*c6b0*/  FMNMX.FTZ R14, R107, R14, !PT ;  /* 0x0000000e6b0e7209 */ /* 0x000fe40007810000 */
[----:B------:R-:W-:Y:S02]  /*c6c0*/  LOP3.LUT R7, R23, UR18, R10, 0x96, !PT ;  /* 0x0000001217077c12 */ /* 0x000fe4000f8e960a */
[----:B------:R-:W-:-:S02]  /*c6d0*/  FMNMX.FTZ R14, R109, R14, !PT ;  /* 0x0000000e6d0e7209 */ /* 0x000fc40007810000 */
[C---:B------:R-:W-:Y:S02]  /*c6e0*/  LOP3.LUT R21, R22.reuse, 0xffff, RZ, 0xc0, !PT ;  /* 0x0000ffff16157812 */ /* 0x040fe400078ec0ff */
[----:B------:R-:W-:Y:S02]  /*c6f0*/  FMNMX.FTZ R14, R111, R14, !PT ;  /* 0x0000000e6f0e7209 */ /* 0x000fe40007810000 */
[----:B------:R-:W-:Y:S02]  /*c700*/  LOP3.LUT R12, R22, 0xff, RZ, 0xc0, !PT ;  /* 0x000000ff160c7812 */ /* 0x000fe400078ec0ff */
[----:B------:R-:W-:Y:S02]  /*c710*/  FMNMX.FTZ R14, R113, R14, !PT ;  /* 0x0000000e710e7209 */ /* 0x000fe40007810000 */
[----:B------:R-:W-:Y:S02]  /*c720*/  SHF.R.U32.HI R10, RZ, 0x10, R22 ;  /* 0x00000010ff0a7819 */ /* 0x000fe40000011616 */
[----:B------:R-:W-:-:S02]  /*c730*/  FMNMX.FTZ R14, R179, R14, !PT ;  /* 0x0000000eb30e7209 */ /* 0x000fc40007810000 */
[----:B------:R-:W-:Y:S01]  /*c740*/  SHF.R.U32.HI R15, RZ, 0x18, R22 ;  /* 0x00000018ff0f7819 */ /* 0x000fe20000011616 */
[----:B------:R-:W-:Y:S01]  /*c750*/  IMAD.WIDE.U32 R22, R8, -0x326172a9, RZ ;  /* 0xcd9e8d5708167825 */ /* 0x000fe200078e00ff */
[----:B------:R-:W-:Y:S02]  /*c760*/  FMNMX.FTZ R14, R195, R14, !PT ;  /* 0x0000000ec30e7209 */ /* 0x000fe40007810000 */
[----:B------:R-:W-:Y:S02]  /*c770*/  SHF.R.U32.HI R11, RZ, 0x8, R11 ;  /* 0x00000008ff0b7819 */ /* 0x000fe4000001160b */
[----:B------:R-:W-:Y:S02]  /*c780*/  FMNMX.FTZ R14, R131, R14, !PT ;  /* 0x0000000e830e7209 */ /* 0x000fe40007810000 */
[----:B------:R-:W-:Y:S02]  /*c790*/  PRMT R28, R28, 0x5410, R11 ;  /* 0x000054101c1c7816 */ /* 0x000fe4000000000b */
[----:B------:R-:W-:-:S02]  /*c7a0*/  LOP3.LUT R8, R23, UR12, R248, 0x96, !PT ;  /* 0x0000000c17087c12 */ /* 0x000fc4000f8e96f8 */
[----:B------:R-:W-:Y:S02]  /*c7b0*/  LOP3.LUT R6, R171, UR10, R22, 0x96, !PT ;  /* 0x0000000aab067c12 */ /* 0x000fe4000f8e9616 */
[----:B------:R-:W-:Y:S01]  /*c7c0*/  FMNMX.FTZ R11, R167, R14, !PT ;  /* 0x0000000ea70b7209 */ /* 0x000fe20007810000 */
[----:B------:R-:W-:Y:S01]  /*c7d0*/  IMAD.WIDE.U32 R22, R8, -0x2daee0ad, RZ ;  /* 0xd2511f5308167825 */ /* 0x000fe200078e00ff */
[----:B------:R-:W-:Y:S02]  /*c7e0*/  LOP3.LUT R26, R26, 0xff, RZ, 0xc0, !PT ;  /* 0x000000ff1a1a7812 */ /* 0x000fe400078ec0ff */
[----:B------:R-:W-:Y:S01]  /*c7f0*/  FMNMX.FTZ R14, R200, R11, !PT ;  /* 0x0000000bc80e7209 */ /* 0x000fe20007810000 */
[----:B------:R-:W-:Y:S01]  /*c800*/  IMAD.WIDE.U32 R210, R6, -0x2daee0ad, RZ ;  /* 0xd2511f5306d27825 */ /* 0x000fe200078e00ff */
[----:B------:R-:W-:Y:S02]  /*c810*/  PRMT R26, R26, 0x5410, R13 ;  /* 0x000054101a1a7816 */ /* 0x000fe4000000000d */
[----:B------:R-:W-:-:S02]  /*c820*/  FMNMX.FTZ R11, R203, R14, !PT ;  /* 0x0000000ecb0b7209 */ /* 0x000fc40007810000 */
[----:B------:R-:W-:Y:S02]  /*c830*/  LOP3.LUT R8, R211, UR7, R22, 0x96, !PT ;  /* 0x00000007d3087c12 */ /* 0x000fe4000f8e9616 */
[----:B------:R-:W-:Y:S01]  /*c840*/  LOP3.LUT R6, R23, UR9, R20, 0x96, !PT ;  /* 0x0000000917067c12 */ /* 0x000fe2000f8e9614 */
[----:B------:R-:W1:Y:S01]  /*c850*/  SHFL.BFLY PT, R14, R11, 0x2, 0x1f ;  /* 0x0c401f000b0e7f89 */ /* 0x000e6200000e0000 */
[----:B------:R-:W-:Y:S01]  /*c860*/  SHF.R.U32.HI R21, RZ, 0x8, R21 ;  /* 0x00000008ff157819 */ /* 0x000fe20000011615 */
[----:B------:R-:W-:Y:S01]  /*c870*/  IMAD.WIDE.U32 R24, R8, -0x326172a9, RZ ;  /* 0xcd9e8d5708187825 */ /* 0x000fe200078e00ff */
[----:B------:R-:W-:Y:S02]  /*c880*/  LOP3.LUT R8, R9, 0xff, RZ, 0xc0, !PT ;  /* 0x000000ff09087812 */ /* 0x000fe400078ec0ff */
[----:B------:R-:W-:Y:S01]  /*c890*/  PRMT R12, R12, 0x5410, R21 ;  /* 0x000054100c0c7816 */ /* 0x000fe20000000015 */
[----:B------:R-:W-:Y:S01]  /*c8a0*/  IMAD.WIDE.U32 R222, R6, -0x326172a9, RZ ;  /* 0xcd9e8d5706de7825 */ /* 0x000fe200078e00ff */
[----:B------:R-:W-:-:S02]  /*c8b0*/  LOP3.LUT R13, R24, 0xffff, RZ, 0xc0, !PT ;  /* 0x0000ffff180d7812 */ /* 0x000fc400078ec0ff */
[----:B------:R-:W-:Y:S02]  /*c8c0*/  LOP3.LUT R22, R24, 0xff, RZ, 0xc0, !PT ;  /* 0x000000ff18167812 */ /* 0x000fe400078ec0ff */
[----:B------:R-:W-:Y:S02]  /*c8d0*/  SHF.R.U32.HI R13, RZ, 0x8, R13 ;  /* 0x00000008ff0d7819 */ /* 0x000fe4000001160d */
[--C-:B------:R-:W-:Y:S02]  /*c8e0*/  SHF.R.U32.HI R30, RZ, 0x10, R24.reuse ;  /* 0x00000010ff1e7819 */ /* 0x100fe40000011618 */
[----:B------:R-:W-:Y:S02]  /*c8f0*/  PRMT R22, R22, 0x5410, R13 ;  /* 0x0000541016167816 */ /* 0x000fe4000000000d */
[----:B------:R-:W-:Y:S02]  /*c900*/  LOP3.LUT R30, R30, 0xff, RZ, 0xc0, !PT ;  /* 0x000000ff1e1e7812 */ /* 0x000fe400078ec0ff */
[----:B------:R-:W-:-:S02]  /*c910*/  SHF.R.U32.HI R13, RZ, 0x18, R24 ;  /* 0x00000018ff0d7819 */ /* 0x000fc40000011618 */
[----:B------:R-:W-:Y:S02]  /*c920*/  SHF.R.U32.HI R6, RZ, 0x10, R9 ;  /* 0x00000010ff067819 */ /* 0x000fe40000011609 */
[----:B------:R-:W-:Y:S02]  /*c930*/  PRMT R30, R30, 0x5410, R13 ;  /* 0x000054101e1e7816 */ /* 0x000fe4000000000d */
[----:B------:R-:W-:Y:S02]  /*c940*/  LOP3.LUT R13, R25, UR17, R222, 0x96, !PT ;  /* 0x00000011190d7c12 */ /* 0x000fe4000f8e96de */
[----:B-1----:R-:W-:Y:S02]  /*c950*/  FMNMX.FTZ R14, R11, R14, !PT ;  /* 0x0000000e0b0e7209 */ /* 0x002fe40007810000 */
[C---:B------:R-:W-:Y:S02]  /*c960*/  LOP3.LUT R11, R13.reuse, 0xffff, RZ, 0xc0, !PT ;  /* 0x0000ffff0d0b7812 */ /* 0x040fe400078ec0ff */
[----:B------:R-:W-:Y:S01]  /*c970*/  LOP3.LUT R20, R13, 0xff, RZ, 0xc0, !PT ;  /* 0x000000ff0d147812 */ /* 0x000fe200078ec0ff */
[----:B------:R-:W1:Y:S01]  /*c980*/  SHFL.BFLY PT, R65, R14, 0x1, 0x1f ;  /* 0x0c201f000e417f89 */ /* 0x000e6200000e0000 */
[----:B------:R-:W-:-:S02]  /*c990*/  SHF.R.U32.HI R11, RZ, 0x8, R11 ;  /* 0x00000008ff0b7819 */ /* 0x000fc4000001160b */
[----:B------:R-:W-:Y:S02]  /*c9a0*/  LOP3.LUT R6, R6, 0xff, RZ, 0xc0, !PT ;  /* 0x000000ff06067812 */ /* 0x000fe400078ec0ff */
[----:B------:R-:W-:Y:S02]  /*c9b0*/  PRMT R20, R20, 0x5410, R11 ;  /* 0x0000541014147816 */ /* 0x000fe4000000000b */
[----:B------:R-:W-:Y:S02]  /*c9c0*/  LOP3.LUT R11, R9, 0xffff, RZ, 0xc0, !PT ;  /* 0x0000ffff090b7812 */ /* 0x000fe400078ec0ff */
[----:B------:R-:W-:Y:S02]  /*c9d0*/  SHF.R.U32.HI R9, RZ, 0x18, R9 ;  /* 0x00000018ff097819 */ /* 0x000fe40000011609 */
[----:B------:R-:W-:Y:S02]  /*c9e0*/  SHF.R.U32.HI R11, RZ, 0x8, R11 ;  /* 0x00000008ff0b7819 */ /* 0x000fe4000001160b */
[----:B------:R-:W-:-:S02]  /*c9f0*/  PRMT R6, R6, 0x5410, R9 ;  /* 0x0000541006067816 */ /* 0x000fc40000000009 */
[----:B------:R-:W-:Y:S02]  /*ca00*/  FMNMX.FTZ R9, R2, R121, !PT ;  /* 0x0000007902097209 */ /* 0x000fe40007810000 */
[----:B------:R-:W-:Y:S02]  /*ca10*/  SHF.R.U32.HI R38, RZ, 0x10, R13 ;  /* 0x00000010ff267819 */ /* 0x000fe4000001160d */
[----:B------:R-:W-:Y:S02]  /*ca20*/  PRMT R8, R8, 0x5410, R11 ;  /* 0x0000541008087816 */ /* 0x000fe4000000000b */
[----:B------:R-:W-:Y:S02]  /*ca30*/  FMNMX.FTZ R24, R124, R9, !PT ;  /* 0x000000097c187209 */ /* 0x000fe40007810000 */
[----:B------:R-:W-:Y:S02]  /*ca40*/  FMNMX.FTZ R11, R125, R32, !PT ;  /* 0x000000207d0b7209 */ /* 0x000fe40007810000 */
[----:B------:R-:W-:-:S02]  /*ca50*/  SHF.R.U32.HI R13, RZ, 0x18, R13 ;  /* 0x00000018ff0d7819 */ /* 0x000fc4000001160d */
[----:B------:R-:W-:Y:S02]  /*ca60*/  LOP3.LUT R38, R38, 0xff, RZ, 0xc0, !PT ;  /* 0x000000ff26267812 */ /* 0x000fe400078ec0ff */
[----:B------:R-:W-:Y:S02]  /*ca70*/  FMNMX.FTZ R9, R175, R24, !PT ;  /* 0x00000018af097209 */ /* 0x000fe40007810000 */
[----:B------:R-:W-:Y:S02]  /*ca80*/  FMNMX.FTZ R24, R188, R11, !PT ;  /* 0x0000000bbc187209 */ /* 0x000fe40007810000 */
[----:B------:R-:W-:Y:S02]  /*ca90*/  PRMT R38, R38, 0x5410, R13 ;  /* 0x0000541026267816 */ /* 0x000fe4000000000d */
[----:B------:R-:W-:Y:S02]  /*caa0*/  FMNMX.FTZ R13, R177, R24, !PT ;  /* 0x00000018b10d7209 */ /* 0x000fe40007810000 */
[----:B-1----:R-:W-:-:S02]  /*cab0*/  FMNMX.FTZ R65, R14, R65, !PT ;  /* 0x000000410e417209 */ /* 0x002fc40007810000 */
[----:B------:R-:W-:Y:S02]  /*cac0*/  FMNMX.FTZ R14, R176, R9, !PT ;  /* 0x00000009b00e7209 */ /* 0x000fe40007810000 */
[----:B------:R-:W-:Y:S01]  /*cad0*/  FMNMX.FTZ R11, R0, R127, !PT ;  /* 0x0000007f000b7209 */ /* 0x000fe20007810000 */
[----:B------:R-:W-:Y:S01]  /*cae0*/  FMUL.FTZ R206, R65, c[0x0][0x23c] ;  /* 0x00008f0041ce7a20 */ /* 0x000fe20000410000 */
        /* <DEDUP_REMOVED lines=84> */
[----:B------:R-:W-:Y:S02]  /*d030*/  FMNMX.FTZ R14, R180, R9, !PT ;  /* 0x00000009b40e7209 */ /* 0x000fe40007810000 */
[----:B------:R-:W-:Y:S01]  /*d040*/  FSETP.NEU.FTZ.AND P1, PT, R65, -INF , PT ;  /* 0xff8000004100780b */ /* 0x000fe20003f3d000 */
[----:B------:R-:W2:Y:S01]  /*d050*/  SHFL.BFLY PT, R24, R63, 0x2, 0x1f ;  /* 0x0c401f003f187f89 */ /* 0x000ea200000e0000 */
[----:B------:R-:W-:Y:S02]  /*d060*/  FMNMX.FTZ R9, R185, R14, !PT ;  /* 0x0000000eb9097209 */ /* 0x000fe40007810000 */
[----:B------:R-:W-:Y:S02]  /*d070*/  FSEL R206, R206, RZ, P1 ;  /* 0x000000ffcece7208 */ /* 0x000fe40000800000 */
[----:B------:R-:W-:-:S02]  /*d080*/  FMNMX.FTZ R9, R186, R9, !PT ;  /* 0x00000009ba097209 */ /* 0x000fc40007810000 */
[----:B------:R-:W-:Y:S01]  /*d090*/  LOP3.LUT R13, R7, 0xffff, RZ, 0xc0, !PT ;  /* 0x0000ffff070d7812 */ /* 0x000fe200078ec0ff */
[--C-:B------:R-:W-:Y:S01]  /*d0a0*/  FFMA.FTZ R130, R247, c[0x0][0x23c], -R206.reuse ;  /* 0x00008f00f7827a23 */ /* 0x100fe200000108ce */
[----:B------:R-:W-:Y:S01]  /*d0b0*/  LOP3.LUT R10, R10, 0xff, RZ, 0xc0, !PT ;  /* 0x000000ff0a0a7812 */ /* 0x000fe200078ec0ff */
[----:B------:R-:W3:Y:S01]  /*d0c0*/  SHFL.BFLY PT, R14, R9, 0x2, 0x1f ;  /* 0x0c401f00090e7f89 */ /* 0x000ee200000e0000 */
[--C-:B------:R-:W-:Y:S01]  /*d0d0*/  FFMA.FTZ R61, R43, c[0x0][0x23c], -R206.reuse ;  /* 0x00008f002b3d7a23 */ /* 0x100fe200000108ce */
[----:B------:R-:W-:Y:S01]  /*d0e0*/  SHF.R.U32.HI R13, RZ, 0x8, R13 ;  /* 0x00000008ff0d7819 */ /* 0x000fe2000001160d */
[--C-:B------:R-:W-:Y:S01]  /*d0f0*/  FFMA.FTZ R43, R41, c[0x0][0x23c], -R206.reuse ;  /* 0x00008f00292b7a23 */ /* 0x100fe200000108ce */
[----:B------:R-:W-:Y:S01]  /*d100*/  MUFU.EX2 R130, R130 ;  /* 0x0000008200827308 */ /* 0x000fe20000000800 */
[--C-:B------:R-:W-:Y:S01]  /*d110*/  FFMA.FTZ R60, R42, c[0x0][0x23c], -R206.reuse ;  /* 0x00008f002a3c7a23 */ /* 0x100fe200000108ce */
[----:B-1----:R-:W-:Y:S01]  /*d120*/  FMNMX.FTZ R64, R64, R11, !PT ;  /* 0x0000000b40407209 */ /* 0x002fe20007810000 */
[--C-:B------:R-:W-:Y:S01]  /*d130*/  FFMA.FTZ R41, R35, c[0x0][0x23c], -R206.reuse ;  /* 0x00008f0023297a23 */ /* 0x100fe200000108ce */
[----:B------:R-:W-:Y:S01]  /*d140*/  PRMT R10, R10, 0x5410, R15 ;  /* 0x000054100a0a7816 */ /* 0x000fe2000000000f */
[----:B------:R-:W-:-:S02]  /*d150*/  FFMA.FTZ R42, R40, c[0x0][0x23c], -R206 ;  /* 0x00008f00282a7a23 */ /* 0x000fc400000108ce */
[----:B------:R-:W1:Y:S01]  /*d160*/  SHFL.BFLY PT, R11, R64, 0x1, 0x1f ;  /* 0x0c201f00400b7f89 */ /* 0x000e6200000e0000 */
[--C-:B------:R-:W-:Y:S01]  /*d170*/  FFMA.FTZ R192, R117, c[0x0][0x23c], -R206.reuse ;  /* 0x00008f0075c07a23 */ /* 0x100fe200000108ce */
[----:B------:R-:W-:Y:S01]  /*d180*/  MUFU.EX2 R60, R60 ;  /* 0x0000003c003c7308 */ /* 0x000fe20000000800 */
[----:B--2---:R-:W-:Y:S01]  /*d190*/  FMNMX.FTZ R63, R63, R24, !PT ;  /* 0x000000183f3f7209 */ /* 0x004fe20007810000 */
[--C-:B------:R-:W-:Y:S01]  /*d1a0*/  FFMA.FTZ R189, R189, c[0x0][0x23c], -R206.reuse ;  /* 0x00008f00bdbd7a23 */ /* 0x100fe200000108ce */
[----:B------:R-:W-:Y:S01]  /*d1b0*/  LOP3.LUT R24, R7, 0xff, RZ, 0xc0, !PT ;  /* 0x000000ff07187812 */ /* 0x000fe200078ec0ff */
[--C-:B------:R-:W-:Y:S02]  /*d1c0*/  FFMA.FTZ R184, R191, c[0x0][0x23c], -R206.reuse ;  /* 0x00008f00bfb87a23 */ /* 0x100fe400000108ce */
[----:B------:R-:W2:Y:S01]  /*d1d0*/  SHFL.BFLY PT, R32, R63, 0x1, 0x1f ;  /* 0x0c201f003f207f89 */ /* 0x000ea200000e0000 */
[--C-:B------:R-:W-:Y:S01]  /*d1e0*/  FFMA.FTZ R245, R116, c[0x0][0x23c], -R206.reuse ;  /* 0x00008f0074f57a23 */ /* 0x100fe200000108ce */
[----:B------:R-:W4:Y:S01]  /*d1f0*/  MUFU.EX2 R43, R43 ;  /* 0x0000002b002b7308 */ /* 0x000f220000000800 */
[--C-:B------:R-:W-:Y:S01]  /*d200*/  FFMA.FTZ R166, R201, c[0x0][0x23c], -R206.reuse ;  /* 0x00008f00c9a67a23 */ /* 0x100fe200000108ce */
[----:B------:R-:W-:Y:S01]  /*d210*/  PRMT R24, R24, 0x5410, R13 ;  /* 0x0000541018187816 */ /* 0x000fe2000000000d */
[----:B------:R-:W-:Y:S01]  /*d220*/  FFMA.FTZ R129, R205, c[0x0][0x23c], -R206 ;  /* 0x00008f00cd817a23 */ /* 0x000fe200000108ce */
[----:B---3--:R-:W-:-:S02]  /*d230*/  FMNMX.FTZ R9, R9, R14, !PT ;  /* 0x0000000e09097209 */ /* 0x008fc40007810000 */
[--C-:B------:R-:W-:Y:S02]  /*d240*/  SHF.R.U32.HI R14, RZ, 0x10, R7.reuse ;  /* 0x00000010ff0e7819 */ /* 0x100fe40000011607 */
[----:B------:R-:W-:Y:S01]  /*d250*/  SHF.R.U32.HI R7, RZ, 0x18, R7 ;  /* 0x00000018ff077819 */ /* 0x000fe20000011607 */
[----:B------:R-:W3:Y:S01]  /*d260*/  SHFL.BFLY PT, R62, R9, 0x1, 0x1f ;  /* 0x0c201f00093e7f89 */ /* 0x000ee200000e0000 */
[----:B------:R-:W-:Y:S01]  /*d270*/  LOP3.LUT R14, R14, 0xff, RZ, 0xc0, !PT ;  /* 0x000000ff0e0e7812 */ /* 0x000fe200078ec0ff */
[----:B------:R-:W-:Y:S01]  /*d280*/  MUFU.EX2 R42, R42 ;  /* 0x0000002a002a7308 */ /* 0x000fe20000000800 */
[----:B-1----:R-:W-:Y:S02]  /*d290*/  FMNMX.FTZ R64, R64, R11, !PT ;  /* 0x0000000b40407209 */ /* 0x002fe40007810000 */
[----:B------:R-:W-:Y:S02]  /*d2a0*/  PRMT R14, R14, 0x5410, R7 ;  /* 0x000054100e0e7816 */ /* 0x000fe40000000007 */
[C---:B------:R-:W-:Y:S01]  /*d2b0*/  FSETP.NEU.FTZ.AND P0, PT, R64.reuse, -INF , PT ;  /* 0xff8000004000780b */ /* 0x040fe20003f1d000 */
[----:B------:R-:W-:Y:S01]  /*d2c0*/  FMUL.FTZ R247, R64, c[0x0][0x23c] ;  /* 0x00008f0040f77a20 */ /* 0x000fe20000410000 */
[----:B------:R-:W1:Y:S01]  /*d2d0*/  LDC.U8 R7, c[0x0][0x2d8] ;  /* 0x0000b600ff077b82 */ /* 0x000e620000000000 */
[----:B------:R-:W1:Y:S01]  /*d2e0*/  MUFU.EX2 R41, R41 ;  /* 0x0000002900297308 */ /* 0x000e620000000800 */
[----:B--2---:R-:W-:-:S02]  /*d2f0*/  FMNMX.FTZ R63, R63, R32, !PT ;  /* 0x000000203f3f7209 */ /* 0x004fc40007810000 */
[----:B------:R-:W-:Y:S02]  /*d300*/  FSEL R32, R65, RZ, P1 ;  /* 0x000000ff41207208 */ /* 0x000fe40000800000 */
[----:B------:R-:W-:Y:S02]  /*d310*/  FSEL R247, R247, RZ, P0 ;  /* 0x000000fff7f77208 */ /* 0x000fe40000000000 */
[----:B------:R-:W-:Y:S01]  /*d320*/  FSETP.NEU.FTZ.AND P1, PT, R63, -INF , PT ;  /* 0xff8000003f00780b */ /* 0x000fe20003f3d000 */
[----:B------:R-:W-:Y:S01]  /*d330*/  FADD.FTZ R35, R17, -R32 ;  /* 0x8000002011237221 */ /* 0x000fe20000010000 */
[----:B------:R-:W-:Y:S01]  /*d340*/  MUFU.EX2 R189, R189 ;  /* 0x000000bd00bd7308 */ /* 0x000fe20000000800 */
[--C-:B------:R-:W-:Y:S01]  /*d350*/  FFMA.FTZ R40, R34, c[0x0][0x23c], -R247.reuse ;  /* 0x00008f0022287a23 */ /* 0x100fe200000108f7 */
[----:B------:R-:W-:Y:S01]  /*d360*/  FSEL R34, R64, RZ, P0 ;  /* 0x000000ff40227208 */ /* 0x000fe20000000000 */
[--C-:B------:R-:W-:Y:S01]  /*d370*/  FFMA.FTZ R17, R33, c[0x0][0x23c], -R247.reuse ;  /* 0x00008f0021117a23 */ /* 0x100fe200000108f7 */
[----:B---3--:R-:W-:Y:S01]  /*d380*/  FMNMX.FTZ R62, R9, R62, !PT ;  /* 0x0000003e093e7209 */ /* 0x008fe20007810000 */
[--C-:B------:R-:W-:Y:S01]  /*d390*/  FFMA.FTZ R117, R39, c[0x0][0x23c], -R247.reuse ;  /* 0x00008f0027757a23 */ /* 0x100fe200000108f7 */
[----:B------:R-:W-:Y:S01]  /*d3a0*/  FSEL R33, R63, RZ, P1 ;  /* 0x000000ff3f217208 */ /* 0x000fe20000800000 */
[----:B------:R-:W-:Y:S01]  /*d3b0*/  FFMA.FTZ R74, R31, c[0x0][0x23c], -R247 ;  /* 0x00008f001f4a7a23 */ /* 0x000fe200000108f7 */
[----:B------:R-:W-:Y:S01]  /*d3c0*/  MUFU.EX2 R40, R40 ;  /* 0x0000002800287308 */ /* 0x000fe20000000800 */
[----:B------:R-:W-:Y:S01]  /*d3d0*/  FSETP.NEU.FTZ.AND P0, PT, R62, -INF , PT ;  /* 0xff8000003e00780b */ /* 0x000fe20003f1d000 */
[----:B------:R-:W-:-:S02]  /*d3e0*/  FADD.FTZ R34, R3, -R34 ;  /* 0x8000002203227221 */ /* 0x000fc40000010000 */
[----:B------:R-:W-:Y:S01]  /*d3f0*/  FFMA.FTZ R191, R125, c[0x0][0x23c], -R247 ;  /* 0x00008f007dbf7a23 */ /* 0x000fe200000108f7 */
[----:B-1----:R-:W-:Y:S01]  /*d400*/  PRMT R3, R7, 0x7054, R7 ;  /* 0x0000705407037816 */ /* 0x002fe20000000007 */
[--C-:B------:R-:W-:Y:S02]  /*d410*/  FFMA.FTZ R188, R188, c[0x0][0x23c], -R247.reuse ;  /* 0x00008f00bcbc7a23 */ /* 0x100fe400000108f7 */
[----:B------:R-:W1:Y:S01]  /*d420*/  MUFU.EX2 R17, R17 ;  /* 0x0000001100117308 */ /* 0x000e620000000800 */
[----:B------:R-:W-:Y:S01]  /*d430*/  FSEL R7, R62, RZ, P0 ;  /* 0x000000ff3e077208 */ /* 0x000fe20000000000 */
[--C-:B------:R-:W-:Y:S01]  /*d440*/  FFMA.FTZ R201, R123, c[0x0][0x23c], -R247.reuse ;  /* 0x00008f007bc97a23 */ /* 0x100fe200000108f7 */
[--C-:B------:R-:W-:Y:S01]  /*d450*/  HSET2.LE.AND R21, R38, R3.reuse, PT ;  /* 0x0000000326157233 */ /* 0x100fe20003803000 */
[----:B------:R-:W-:Y:S01]  /*d460*/  FFMA.FTZ R128, R128, c[0x0][0x23c], -R247 ;  /* 0x00008f0080807a23 */ /* 0x000fe200000108f7 */
[--C-:B------:R-:W-:Y:S01]  /*d470*/  HSET2.LE.AND R20, R20, R3.reuse, PT ;  /* 0x0000000314147233 */ /* 0x100fe20003803000 */
[----:B------:R-:W-:Y:S01]  /*d480*/  FADD.FTZ R32, R0, -R7 ;  /* 0x8000000700207221 */ /* 0x000fe20000010000 */
[----:B----4-:R-:W-:Y:S01]  /*d490*/  F2FP.BF16.PACK_AB R7, R43, R60 ;  /* 0x0000003c2b07723e */ /* 0x010fe200000010ff */
[----:B------:R-:W-:Y:S01]  /*d4a0*/  MUFU.EX2 R117, R117 ;  /* 0x0000007500757308 */ /* 0x000fe20000000800 */
[--C-:B------:R-:W-:Y:S01]  /*d4b0*/  HSET2.LE.AND R23, R30, R3.reuse, PT ;  /* 0x000000031e177233 */ /* 0x100fe20003803000 */
[--C-:B------:R-:W-:Y:S01]  /*d4c0*/  FFMA.FTZ R125, R207, c[0x0][0x23c], -R247.reuse ;  /* 0x00008f00cf7d7a23 */ /* 0x100fe200000108f7 */
[----:B------:R-:W-:Y:S01]  /*d4d0*/  LOP3.LUT R20, R20, R7, RZ, 0xc0, !PT ;  /* 0x0000000714147212 */ /* 0x000fe200078ec0ff */
[--C-:B------:R-:W-:Y:S01]  /*d4e0*/  HSET2.LE.AND R22, R22, R3.reuse, PT ;  /* 0x0000000316167233 */ /* 0x100fe20003803000 */
[----:B------:R-:W-:Y:S01]  /*d4f0*/  F2FP.BF16.PACK_AB R7, R41, R42 ;  /* 0x0000002a2907723e */ /* 0x000fe200000010ff */
[--C-:B------:R-:W-:Y:S01]  /*d500*/  HSET2.LE.AND R28, R28, R3.reuse, PT ;  /* 0x000000031c1c7233 */ /* 0x100fe20003803000 */
[----:B------:R-:W-:Y:S01]  /*d510*/  FFMA.FTZ R116, R29, c[0x0][0x23c], -R247 ;  /* 0x00008f001d747a23 */ /* 0x000fe200000108f7 */
[----:B------:R-:W2:Y:S01]  /*d520*/  MUFU.EX2 R74, R74 ;  /* 0x0000004a004a7308 */ /* 0x000ea20000000800 */
[----:B-1----:R-:W-:Y:S01]  /*d530*/  F2FP.BF16.PACK_AB R0, R17, R40 ;  /* 0x000000281100723e */ /* 0x002fe200000010ff */
[--C-:B------:R-:W-:Y:S01]  /*d540*/  HSET2.LE.AND R26, R26, R3.reuse, PT ;  /* 0x000000031a1a7233 */ /* 0x100fe20003803000 */
[----:B------:R-:W-:Y:S01]  /*d550*/  LOP3.LUT R22, R22, R7, RZ, 0xc0, !PT ;  /* 0x0000000716167212 */ /* 0x000fe200078ec0ff */
[--C-:B------:R-:W-:Y:S01]  /*d560*/  HSET2.LE.AND R12, R12, R3.reuse, PT ;  /* 0x000000030c0c7233 */ /* 0x100fe20003803000 */
[----:B------:R-:W-:Y:S01]  /*d570*/  LOP3.LUT R21, R21, R0, RZ, 0xc0, !PT ;  /* 0x0000000015157212 */ /* 0x000fe200078ec0ff */
[--C-:B------:R-:W-:Y:S01]  /*d580*/  HSET2.LE.AND R8, R8, R3.reuse, PT ;  /* 0x0000000308087233 */ /* 0x100fe20003803000 */
[----:B------:R-:W-:Y:S01]  /*d590*/  FADD.FTZ R33, R2, -R33 ;  /* 0x8000002102217221 */ /* 0x000fe20000010000 */
[----:B------:R-:W1:Y:S01]  /*d5a0*/  MUFU.EX2 R184, R184 ;  /* 0x000000b800b87308 */ /* 0x000e620000000800 */
[--C-:B------:R-:W-:Y:S01]  /*d5b0*/  HSET2.LE.AND R6, R6, R3.reuse, PT ;  /* 0x0000000306067233 */ /* 0x100fe20003803000 */
[----:B------:R-:W-:Y:S01]  /*d5c0*/  IMAD.MOV.U32 R39, RZ, RZ, R27 ;  /* 0x000000ffff277224 */ /* 0x000fe200078e001b */
[--C-:B------:R-:W-:Y:S01]  /*d5d0*/  HSET2.LE.AND R24, R24, R3.reuse, PT ;  /* 0x0000000318187233 */ /* 0x100fe20003803000 */
[----:B------:R-:W-:Y:S01]  /*d5e0*/  FFMA.FTZ R177, R177, c[0x0][0x23c], -R247 ;  /* 0x00008f00b1b17a23 */ /* 0x000fe200000108f7 */
[--C-:B------:R-:W-:Y:S01]  /*d5f0*/  HSET2.LE.AND R10, R10, R3.reuse, PT ;  /* 0x000000030a0a7233 */ /* 0x100fe20003803000 */
[----:B------:R-:W-:Y:S01]  /*d600*/  FMUL.FTZ R207, R62, c[0x0][0x23c] ;  /* 0x00008f003ecf7a20 */ /* 0x000fe20000410000 */
[----:B------:R-:W-:Y:S01]  /*d610*/  HSET2.LE.AND R14, R14, R3, PT ;  /* 0x000000030e0e7233 */ /* 0x000fe20003803000 */
[----:B------:R-:W-:Y:S01]  /*d620*/  MUFU.EX2 R191, R191 ;  /* 0x000000bf00bf7308 */ /* 0x000fe20000000800 */
[----:B--2---:R-:W-:Y:S01]  /*d630*/  F2FP.BF16.PACK_AB R0, R74, R117 ;  /* 0x000000754a00723e */ /* 0x004fe200000010ff */
[----:B------:R-:W-:Y:S01]  /*d640*/  IMAD.MOV.U32 R38, RZ, RZ, R170 ;  /* 0x000000ffff267224 */ /* 0x000fe200078e00aa */
[----:B------:R-:W-:Y:S01]  /*d650*/  FSEL R207, R207, RZ, P0 ;  /* 0x000000ffcfcf7208 */ /* 0x000fe20000000000 */
[----:B------:R-:W-:Y:S01]  /*d660*/  IMAD.MOV.U32 R218, RZ, RZ, R39 ;  /* 0x000000ffffda7224 */ /* 0x000fe200078e0027 */
[----:B------:R-:W-:Y:S01]  /*d670*/  LOP3.LUT R23, R23, R0, RZ, 0xc0, !PT ;  /* 0x0000000017177212 */ /* 0x000fe200078ec0ff */
[----:B------:R-:W-:Y:S01]  /*d680*/  IMAD.MOV.U32 R39, RZ, RZ, R171 ;  /* 0x000000ffff277224 */ /* 0x000fe200078e00ab */
[----:B------:R-:W-:Y:S01]  /*d690*/  LOP3.LUT R0, R213, R19, RZ, 0x3c, !PT ;  /* 0x00000013d5007212 */ /* 0x000fe200078e3cff */
[----:B------:R-:W2:Y:S01]  /*d6a0*/  MUFU.EX2 R188, R188 ;  /* 0x000000bc00bc7308 */ /* 0x000ea20000000800 */
[----:B-1----:R-:W-:Y:S01]  /*d6b0*/  F2FP.BF16.PACK_AB R7, R184, R189 ;  /* 0x000000bdb807723e */ /* 0x002fe200000010ff */
[----:B------:R-:W-:-:S02]  /*d6c0*/  FFMA.FTZ R205, R174, c[0x0][0x23c], -R207 ;  /* 0x00008f00aecd7a23 */ /* 0x000fc400000108cf */
[----:B------:R-:W-:Y:S01]  /*d6d0*/  IMAD.WIDE.U32 R172, R0, -0x2daee0ad, RZ ;  /* 0xd2511f5300ac7825 */ /* 0x000fe200078e00ff */
[----:B------:R-:W-:-:S03]  /*d6e0*/  LOP3.LUT R30, R28, R7, RZ, 0xc0, !PT ;  /* 0x000000071c1e7212 */ /* 0x000fc600078ec0ff */
[----:B------:R-:W1:Y:S01]  /*d6f0*/  MUFU.EX2 R61, R61 ;  /* 0x0000003d003d7308 */ /* 0x000e620000000800 */
[----:B------:R-:W-:Y:S01]  /*d700*/  LOP3.LUT R0, R173, UR15, R250, 0x96, !PT ;  /* 0x0000000fad007c12 */ /* 0x000fe2000f8e96fa */
[----:B------:R-:W-:Y:S02]  /*d710*/  FMUL.FTZ R250, R63, c[0x0][0x23c] ;  /* 0x00008f003ffa7a20 */ /* 0x000fe40000410000 */
[--C-:B------:R-:W-:Y:S02]  /*d720*/  FFMA.FTZ R174, R182, c[0x0][0x23c], -R207.reuse ;  /* 0x00008f00b6ae7a23 */ /* 0x100fe400000108cf */
[----:B------:R-:W-:Y:S01]  /*d730*/  IMAD.WIDE.U32 R208, R0, -0x326172a9, RZ ;  /* 0xcd9e8d5700d07825 */ /* 0x000fe200078e00ff */
[----:B------:R-:W-:Y:S01]  /*d740*/  LOP3.LUT R0, R37, UR16, R212, 0x96, !PT ;  /* 0x0000001025007c12 */ /* 0x000fe2000f8e96d4 */
[----:B------:R-:W-:Y:S01]  /*d750*/  MUFU.EX2 R245, R245 ;  /* 0x000000f500f57308 */ /* 0x000fe20000000800 */
[----:B--2---:R-:W-:Y:S01]  /*d760*/  F2FP.BF16.PACK_AB R31, R188, R191 ;  /* 0x000000bfbc1f723e */ /* 0x004fe200000010ff */
[--C-:B------:R-:W-:Y:S01]  /*d770*/  FFMA.FTZ R71, R71, c[0x0][0x23c], -R207.reuse ;  /* 0x00008f0047477a23 */ /* 0x100fe200000108cf */
[----:B------:R-:W-:Y:S01]  /*d780*/  LOP3.LUT R36, R209, UR14, R36, 0x96, !PT ;  /* 0x0000000ed1247c12 */ /* 0x000fe2000f8e9624 */
[----:B------:R-:W-:Y:S01]  /*d790*/  FFMA.FTZ R66, R66, c[0x0][0x23c], -R207 ;  /* 0x00008f0042427a23 */ /* 0x000fe200000108cf */
[----:B------:R-:W-:Y:S01]  /*d7a0*/  LOP3.LUT R31, R26, R31, RZ, 0xc0, !PT ;  /* 0x0000001f1a1f7212 */ /* 0x000fe200078ec0ff */
[----:B------:R-:W-:Y:S01]  /*d7b0*/  IMAD.MOV.U32 R171, RZ, RZ, R218 ;  /* 0x000000ffffab7224 */ /* 0x000fe200078e00da */
[----:B------:R-:W-:Y:S01]  /*d7c0*/  FSEL R250, R250, RZ, P1 ;  /* 0x000000fffafa7208 */ /* 0x000fe20000800000 */
[----:B------:R-:W2:Y:S01]  /*d7d0*/  MUFU.EX2 R192, R192 ;  /* 0x000000c000c07308 */ /* 0x000ea20000000800 */
[----:B-1----:R-:W-:Y:S01]  /*d7e0*/  F2FP.BF16.PACK_AB R7, R61, R130 ;  /* 0x000000823d07723e */ /* 0x002fe200000010ff */
[----:B------:R-:W-:Y:S01]  /*d7f0*/  IMAD.WIDE.U32 R36, R36, -0x2daee0ad, RZ ;  /* 0xd2511f5324247825 */ /* 0x000fe200078e00ff */
[----:B------:R-:W-:-:S02]  /*d800*/  LOP3.LUT R4, R209, UR14, R4, 0x96, !PT ;  /* 0x0000000ed1047c12 */ /* 0x000fc4000f8e9604 */
[----:B------:R-:W-:Y:S01]  /*d810*/  LOP3.LUT R26, R12, R7, RZ, 0xc0, !PT ;  /* 0x000000070c1a7212 */ /* 0x000fe200078ec0ff */
[--C-:B------:R-:W-:Y:S02]  /*d820*/  FFMA.FTZ R123, R240, c[0x0][0x23c], -R250.reuse ;  /* 0x00008f00f07b7a23 */ /* 0x100fe400000108fa */
[----:B------:R-:W-:Y:S01]  /*d830*/  MUFU.EX2 R166, R166 ;  /* 0x000000a600a67308 */ /* 0x000fe20000000800 */
[--C-:B------:R-:W-:Y:S02]  /*d840*/  FFMA.FTZ R72, R72, c[0x0][0x23c], -R250.reuse ;  /* 0x00008f0048487a23 */ /* 0x100fe400000108fa */
[--C-:B------:R-:W-:Y:S02]  /*d850*/  FFMA.FTZ R240, R121, c[0x0][0x23c], -R250.reuse ;  /* 0x00008f0079f07a23 */ /* 0x100fe400000108fa */
[----:B------:R-:W-:Y:S02]  /*d860*/  FFMA.FTZ R182, R124, c[0x0][0x23c], -R250 ;  /* 0x00008f007cb67a23 */ /* 0x000fe400000108fa */
[--C-:B------:R-:W-:Y:S01]  /*d870*/  FFMA.FTZ R124, R190, c[0x0][0x23c], -R207.reuse ;  /* 0x00008f00be7c7a23 */ /* 0x100fe200000108cf */
[----:B------:R-:W1:Y:S01]  /*d880*/  MUFU.EX2 R129, R129 ;  /* 0x0000008100817308 */ /* 0x000e620000000800 */
[----:B--2---:R-:W-:Y:S01]  /*d890*/  F2FP.BF16.PACK_AB R7, R192, R245 ;  /* 0x000000f5c007723e */ /* 0x004fe200000010ff */
[----:B------:R-:W-:-:S02]  /*d8a0*/  FFMA.FTZ R121, R193, c[0x0][0x23c], -R207 ;  /* 0x00008f00c1797a23 */ /* 0x000fc400000108cf */
[--C-:B------:R-:W-:Y:S01]  /*d8b0*/  FFMA.FTZ R73, R73, c[0x0][0x23c], -R250.reuse ;  /* 0x00008f0049497a23 */ /* 0x100fe200000108fa */
[----:B------:R-:W-:Y:S01]  /*d8c0*/  LOP3.LUT R28, R8, R7, RZ, 0xc0, !PT ;  /* 0x00000007081c7212 */ /* 0x000fe200078ec0ff */
[--C-:B------:R-:W-:Y:S02]  /*d8d0*/  FFMA.FTZ R68, R68, c[0x0][0x23c], -R250.reuse ;  /* 0x00008f0044447a23 */ /* 0x100fe400000108fa */
[----:B------:R2:W-:Y:S01]  /*d8e0*/  MUFU.EX2 R237, R128 ;  /* 0x0000008000ed7308 */ /* 0x0005e20000000800 */
[--C-:B------:R-:W-:Y:S02]  /*d8f0*/  FFMA.FTZ R67, R67, c[0x0][0x23c], -R207.reuse ;  /* 0x00008f0043437a23 */ /* 0x100fe400000108cf */
[----:B------:R-:W-:Y:S02]  /*d900*/  FFMA.FTZ R70, R70, c[0x0][0x23c], -R250 ;  /* 0x00008f0046467a23 */ /* 0x000fe400000108fa */
[----:B------:R-:W-:Y:S02]  /*d910*/  FMUL.FTZ R35, R35, c[0x0][0x23c] ;  /* 0x00008f0023237a20 */ /* 0x000fe40000410000 */
[----:B------:R-:W-:Y:S01]  /*d920*/  FMUL.FTZ R34, R34, c[0x0][0x23c] ;  /* 0x00008f0022227a20 */ /* 0x000fe20000410000 */
[----:B------:R-:W3:Y:S01]  /*d930*/  MUFU.EX2 R201, R201 ;  /* 0x000000c900c97308 */ /* 0x000ee20000000800 */
[----:B-1----:R-:W-:Y:S01]  /*d940*/  F2FP.BF16.PACK_AB R7, R129, R166 ;  /* 0x000000a68107723e */ /* 0x002fe200000010ff */
[----:B------:R-:W-:-:S03]  /*d950*/  FFMA.FTZ R69, R69, c[0x0][0x23c], -R207 ;  /* 0x00008f0045457a23 */ /* 0x000fc600000108cf */
[----:B------:R-:W-:-:S03]  /*d960*/  LOP3.LUT R24, R24, R7, RZ, 0xc0, !PT ;  /* 0x0000000718187212 */ /* 0x000fc600078ec0ff */
[----:B------:R-:W-:Y:S01]  /*d970*/  MUFU.EX2 R125, R125 ;  /* 0x0000007d007d7308 */ /* 0x000fe20000000800 */
[----:B--2---:R-:W-:Y:S02]  /*d980*/  FFMA.FTZ R128, R198, c[0x0][0x23c], -R247 ;  /* 0x00008f00c6807a23 */ /* 0x004fe400000108f7 */
[----:B------:R-:W-:Y:S02]  /*d990*/  FFMA.FTZ R198, R126, c[0x0][0x23c], -R207 ;  /* 0x00008f007ec67a23 */ /* 0x000fe400000108cf */
[----:B------:R-:W-:-:S03]  /*d9a0*/  FFMA.FTZ R126, R194, c[0x0][0x23c], -R250 ;  /* 0x00008f00c27e7a23 */ /* 0x000fc600000108fa */
[----:B------:R-:W1:Y:S01]  /*d9b0*/  MUFU.EX2 R116, R116 ;  /* 0x0000007400747308 */ /* 0x000e620000000800 */
[----:B---3--:R-:W-:-:S04]  /*d9c0*/  F2FP.BF16.PACK_AB R29, R201, R237 ;  /* 0x000000edc91d723e */ /* 0x008fc800000010ff */
[----:B------:R-:W-:Y:S01]  /*d9d0*/  LOP3.LUT R29, R6, R29, RZ, 0xc0, !PT ;  /* 0x0000001d061d7212 */ /* 0x000fe200078ec0ff */
[----:B------:R-:W-:Y:S02]  /*d9e0*/  IMAD.WIDE.U32 R6, R0, -0x2daee0ad, RZ ;  /* 0xd2511f5300067825 */ /* 0x000fe400078e00ff */
[----:B------:R-:W-:Y:S03]  /*d9f0*/  MUFU.EX2 R177, R177 ;  /* 0x000000b100b17308 */ /* 0x000fe60000000800 */
[----:B------:R-:W-:Y:S02]  /*da00*/  LOP3.LUT R0, R7, UR13, R172, 0x96, !PT ;  /* 0x0000000d07007c12 */ /* 0x000fe4000f8e96ac */
[----:B------:R-:W-:Y:S02]  /*da10*/  LOP3.LUT R2, R37, UR11, R6, 0x96, !PT ;  /* 0x0000000b25027c12 */ /* 0x000fe4000f8e9606 */
[----:B-1----:R-:W-:Y:S01]  /*da20*/  F2FP.BF16.PACK_AB R27, R116, R125 ;  /* 0x0000007d741b723e */ /* 0x002fe200000010ff */
[----:B------:R-:W-:Y:S01]  /*da30*/  IMAD.WIDE.U32 R8, R0, -0x326172a9, RZ ;  /* 0xcd9e8d5700087825 */ /* 0x000fe200078e00ff */
[----:B------:R-:W1:Y:S02]  /*da40*/  MUFU.EX2 R128, R128 ;  /* 0x0000008000807308 */ /* 0x000e640000000800 */
[----:B------:R-:W-:Y:S01]  /*da50*/  LOP3.LUT R27, R10, R27, RZ, 0xc0, !PT ;  /* 0x0000001b0a1b7212 */ /* 0x000fe200078ec0ff */
[----:B------:R-:W-:Y:S01]  /*da60*/  IMAD.WIDE.U32 R10, R2, -0x326172a9, RZ ;  /* 0xcd9e8d57020a7825 */ /* 0x000fe200078e00ff */
[----:B------:R-:W-:-:S04]  /*da70*/  LOP3.LUT R0, R9, UR12, R208, 0x96, !PT ;  /* 0x0000000c09007c12 */ /* 0x000fc8000f8e96d0 */
[----:B------:R-:W-:Y:S01]  /*da80*/  LOP3.LUT R8, R11, UR10, R8, 0x96, !PT ;  /* 0x0000000a0b087c12 */ /* 0x000fe2000f8e9608 */
[----:B------:R-:W-:Y:S01]  /*da90*/  IMAD.WIDE.U32 R6, R0, -0x2daee0ad, RZ ;  /* 0xd2511f5300067825 */ /* 0x000fe200078e00ff */
[----:B------:R-:W-:Y:S03]  /*daa0*/  MUFU.EX2 R205, R205 ;  /* 0x000000cd00cd7308 */ /* 0x000fe60000000800 */
[----:B------:R-:W-:Y:S01]  /*dab0*/  IMAD.WIDE.U32 R8, R8, -0x2daee0ad, RZ ;  /* 0xd2511f5308087825 */ /* 0x000fe200078e00ff */
[----:B------:R-:W-:Y:S02]  /*dac0*/  LOP3.LUT R0, R7, UR9, R36, 0x96, !PT ;  /* 0x0000000907007c12 */ /* 0x000fe4000f8e9624 */
[----:B-1----:R-:W-:Y:S01]  /*dad0*/  F2FP.BF16.PACK_AB R25, R128, R177 ;  /* 0x000000b18019723e */ /* 0x002fe200000010ff */
[----:B------:R-:W-:Y:S01]  /*dae0*/  IMAD.WIDE.U32 R36, R4, -0x2daee0ad, RZ ;  /* 0xd2511f5304247825 */ /* 0x000fe200078e00ff */
[----:B------:R-:W-:Y:S01]  /*daf0*/  LOP3.LUT R2, R9, UR7, R6, 0x96, !PT ;  /* 0x0000000709027c12 */ /* 0x000fe2000f8e9606 */
[----:B------:R-:W1:Y:S01]  /*db00*/  MUFU.EX2 R174, R174 ;  /* 0x000000ae00ae7308 */ /* 0x000e620000000800 */
[----:B------:R-:W-:Y:S01]  /*db10*/  LOP3.LUT R25, R14, R25, RZ, 0xc0, !PT ;  /* 0x000000190e197212 */ /* 0x000fe200078ec0ff */
[----:B------:R-:W-:-:S04]  /*db20*/  IMAD.WIDE.U32 R6, R0, -0x326172a9, RZ ;  /* 0xcd9e8d5700067825 */ /* 0x000fc800078e00ff */
[----:B------:R-:W-:Y:S01]  /*db30*/  FFMA.FTZ R9, R175, c[0x0][0x23c], -R250 ;  /* 0x00008f00af097a23 */ /* 0x000fe200000108fa */
[----:B------:R-:W-:Y:S01]  /*db40*/  LOP3.LUT R0, R7, UR8, R10, 0x96, !PT ;  /* 0x0000000807007c12 */ /* 0x000fe2000f8e960a */
[----:B------:R-:W-:Y:S01]  /*db50*/  FFMA.FTZ R175, R176, c[0x0][0x23c], -R250 ;  /* 0x00008f00b0af7a23 */ /* 0x000fe200000108fa */
[----:B------:R-:W-:Y:S01]  /*db60*/  MUFU.EX2 R123, R123 ;  /* 0x0000007b007b7308 */ /* 0x000fe20000000800 */
[----:B------:R-:W-:-:S04]  /*db70*/  IMAD.WIDE.U32 R10, R2, -0x326172a9, RZ ;  /* 0xcd9e8d57020a7825 */ /* 0x000fc800078e00ff */
[----:B------:R-:W-:Y:S01]  /*db80*/  IMAD.WIDE.U32 R12, R0, -0x2daee0ad, RZ ;  /* 0xd2511f53000c7825 */ /* 0x000fe200078e00ff */
[C---:B------:R-:W-:Y:S02]  /*db90*/  LOP3.LUT R7, R10.reuse, 0xffff, RZ, 0xc0, !PT ;  /* 0x0000ffff0a077812 */ /* 0x040fe400078ec0ff */
[----:B------:R-:W-:Y:S01]  /*dba0*/  MUFU.EX2 R176, R9 ;  /* 0x0000000900b07308 */ /* 0x000fe20000000800 */
[----:B------:R-:W-:Y:S02]  /*dbb0*/  LOP3.LUT R2, R11, UR17, R6, 0x96, !PT ;  /* 0x000000110b027c12 */ /* 0x000fe4000f8e9606 */
[----:B------:R-:W-:Y:S02]  /*dbc0*/  SHF.R.U32.HI R7, RZ, 0x8, R7 ;  /* 0x00000008ff077819 */ /* 0x000fe40000011607 */
[----:B------:R-:W-:Y:S02]  /*dbd0*/  LOP3.LUT R6, R10, 0xff, RZ, 0xc0, !PT ;  /* 0x000000ff0a067812 */ /* 0x000fe400078ec0ff */
[----:B-1----:R-:W-:Y:S01]  /*dbe0*/  F2FP.BF16.PACK_AB R15, R174, R205 ;  /* 0x000000cdae0f723e */ /* 0x002fe200000010ff */
[----:B------:R-:W1:Y:S01]  /*dbf0*/  MUFU.EX2 R175, R175 ;  /* 0x000000af00af7308 */ /* 0x000e620000000800 */
[----:B------:R-:W-:-:S02]  /*dc00*/  PRMT R6, R6, 0x5410, R7 ;  /* 0x0000541006067816 */ /* 0x000fc40000000007 */
[----:B------:R-:W-:-:S03]  /*dc10*/  LOP3.LUT R0, R13, UR18, R8, 0x96, !PT ;  /* 0x000000120d007c12 */ /* 0x000fc6000f8e9608 */
[----:B------:R-:W-:Y:S02]  /*dc20*/  HSET2.LE.AND R6, R6, R3, PT ;  /* 0x0000000306067233 */ /* 0x000fe40003803000 */
[----:B------:R-:W-:Y:S01]  /*dc30*/  MUFU.EX2 R72, R72 ;  /* 0x0000004800487308 */ /* 0x000fe20000000800 */
[----:B-1----:R-:W-:-:S07]  /*dc40*/  F2FP.BF16.PACK_AB R7, R175, R176 ;  /* 0x000000b0af07723e */ /* 0x002fce00000010ff */
[----:B------:R-:W-:Y:S01]  /*dc50*/  MUFU.EX2 R71, R71 ;  /* 0x0000004700477308 */ /* 0x000fe20000000800 */
[----:B------:R-:W-:Y:S02]  /*dc60*/  LOP3.LUT R14, R6, R7, RZ, 0xc0, !PT ;  /* 0x00000007060e7212 */ /* 0x000fe400078ec0ff */
[--C-:B------:R-:W-:Y:S02]  /*dc70*/  SHF.R.U32.HI R6, RZ, 0x10, R10.reuse ;  /* 0x00000010ff067819 */ /* 0x100fe4000001160a */
[----:B------:R-:W-:-:S03]  /*dc80*/  SHF.R.U32.HI R7, RZ, 0x18, R10 ;  /* 0x00000018ff077819 */ /* 0x000fc6000001160a */
[----:B------:R-:W1:Y:S01]  /*dc90*/  MUFU.EX2 R66, R66 ;  /* 0x0000004200427308 */ /* 0x000e620000000800 */
[----:B------:R-:W-:-:S04]  /*dca0*/  LOP3.LUT R6, R6, 0xff, RZ, 0xc0, !PT ;  /* 0x000000ff06067812 */ /* 0x000fc800078ec0ff */
[----:B------:R-:W-:Y:S02]  /*dcb0*/  PRMT R6, R6, 0x5410, R7 ;  /* 0x0000541006067816 */ /* 0x000fe40000000007 */
[----:B------:R-:W-:Y:S01]  /*dcc0*/  LOP3.LUT R7, R12, 0xffff, RZ, 0xc0, !PT ;  /* 0x0000ffff0c077812 */ /* 0x000fe200078ec0ff */
[----:B------:R-:W-:Y:S02]  /*dcd0*/  MUFU.EX2 R240, R240 ;  /* 0x000000f000f07308 */ /* 0x000fe40000000800 */
[----:B------:R-:W-:Y:S01]  /*dce0*/  HSET2.LE.AND R6, R6, R3, PT ;  /* 0x0000000306067233 */ /* 0x000fe20003803000 */
[----:B------:R-:W-:-:S04]  /*dcf0*/  SHF.R.U32.HI R7, RZ, 0x8, R7 ;  /* 0x00000008ff077819 */ /* 0x000fc80000011607 */
[----:B------:R-:W-:Y:S01]  /*dd00*/  LOP3.LUT R15, R6, R15, RZ, 0xc0, !PT ;  /* 0x0000000f060f7212 */ /* 0x000fe200078ec0ff */
[----:B------:R-:W2:Y:S01]  /*dd10*/  MUFU.EX2 R182, R182 ;  /* 0x000000b600b67308 */ /* 0x000ea20000000800 */
[----:B------:R-:W-:Y:S02]  /*dd20*/  LOP3.LUT R6, R12, 0xff, RZ, 0xc0, !PT ;  /* 0x000000ff0c067812 */ /* 0x000fe400078ec0ff */
[----:B-1----:R-:W-:Y:S02]  /*dd30*/  F2FP.BF16.PACK_AB R11, R66, R71 ;  /* 0x00000047420b723e */ /* 0x002fe400000010ff */
[----:B------:R-:W-:Y:S02]  /*dd40*/  PRMT R6, R6, 0x5410, R7 ;  /* 0x0000541006067816 */ /* 0x000fe40000000007 */
[----:B------:R-:W-:Y:S01]  /*dd50*/  F2FP.BF16.PACK_AB R7, R72, R123 ;  /* 0x0000007b4807723e */ /* 0x000fe200000010ff */
[----:B------:R-:W-:Y:S02]  /*dd60*/  MUFU.EX2 R198, R198 ;  /* 0x000000c600c67308 */ /* 0x000fe40000000800 */
[----:B------:R-:W-:-:S05]  /*dd70*/  HSET2.LE.AND R6, R6, R3, PT ;  /* 0x0000000306067233 */ /* 0x000fca0003803000 */
[----:B------:R-:W-:Y:S01]  /*dd80*/  LOP3.LUT R10, R6, R7, RZ, 0xc0, !PT ;  /* 0x00000007060a7212 */ /* 0x000fe200078ec0ff */
[----:B------:R-:W-:Y:S01]  /*dd90*/  MUFU.EX2 R126, R126 ;  /* 0x0000007e007e7308 */ /* 0x000fe20000000800 */
[--C-:B------:R-:W-:Y:S02]  /*dda0*/  SHF.R.U32.HI R6, RZ, 0x10, R12.reuse ;  /* 0x00000010ff067819 */ /* 0x100fe4000001160c */
[----:B------:R-:W-:Y:S02]  /*ddb0*/  SHF.R.U32.HI R7, RZ, 0x18, R12 ;  /* 0x00000018ff077819 */ /* 0x000fe4000001160c */
[----:B------:R-:W-:-:S03]  /*ddc0*/  LOP3.LUT R6, R6, 0xff, RZ, 0xc0, !PT ;  /* 0x000000ff06067812 */ /* 0x000fc600078ec0ff */
[----:B------:R-:W-:Y:S01]  /*ddd0*/  MUFU.EX2 R124, R124 ;  /* 0x0000007c007c7308 */ /* 0x000fe20000000800 */
[----:B------:R-:W-:Y:S02]  /*dde0*/  PRMT R6, R6, 0x5410, R7 ;  /* 0x0000541006067816 */ /* 0x000fe40000000007 */
[----:B------:R-:W-:-:S03]  /*ddf0*/  LOP3.LUT R7, R2, 0xffff, RZ, 0xc0, !PT ;  /* 0x0000ffff02077812 */ /* 0x000fc600078ec0ff */
[----:B------:R-:W-:Y:S01]  /*de00*/  HSET2.LE.AND R6, R6, R3, PT ;  /* 0x0000000306067233 */ /* 0x000fe20003803000 */
[----:B------:R-:W-:Y:S01]  /*de10*/  SHF.R.U32.HI R7, RZ, 0x8, R7 ;  /* 0x00000008ff077819 */ /* 0x000fe20000011607 */
[----:B------:R-:W1:Y:S03]  /*de20*/  MUFU.EX2 R121, R121 ;  /* 0x0000007900797308 */ /* 0x000e660000000800 */
[----:B------:R-:W-:Y:S02]  /*de30*/  LOP3.LUT R11, R6, R11, RZ, 0xc0, !PT ;  /* 0x0000000b060b7212 */ /* 0x000fe400078ec0ff */
[----:B------:R-:W-:-:S03]  /*de40*/  LOP3.LUT R6, R2, 0xff, RZ, 0xc0, !PT ;  /* 0x000000ff02067812 */ /* 0x000fc600078ec0ff */
[----:B------:R-:W-:Y:S01]  /*de50*/  MUFU.EX2 R73, R73 ;  /* 0x0000004900497308 */ /* 0x000fe20000000800 */
[----:B------:R-:W-:Y:S02]  /*de60*/  PRMT R6, R6, 0x5410, R7 ;  /* 0x0000541006067816 */ /* 0x000fe40000000007 */
[----:B--2---:R-:W-:-:S03]  /*de70*/  F2FP.BF16.PACK_AB R7, R182, R240 ;  /* 0x000000f0b607723e */ /* 0x004fc600000010ff */
[----:B------:R-:W-:Y:S01]  /*de80*/  HSET2.LE.AND R6, R6, R3, PT ;  /* 0x0000000306067233 */ /* 0x000fe20003803000 */
[----:B-1----:R-:W-:Y:S01]  /*de90*/  F2FP.BF16.PACK_AB R9, R121, R124 ;  /* 0x0000007c7909723e */ /* 0x002fe200000010ff */
[----:B------:R-:W-:Y:S03]  /*dea0*/  MUFU.EX2 R68, R68 ;  /* 0x0000004400447308 */ /* 0x000fe60000000800 */
[----:B------:R-:W-:Y:S02]  /*deb0*/  LOP3.LUT R12, R6, R7, RZ, 0xc0, !PT ;  /* 0x00000007060c7212 */ /* 0x000fe400078ec0ff */
[--C-:B------:R-:W-:Y:S02]  /*dec0*/  SHF.R.U32.HI R6, RZ, 0x10, R2.reuse ;  /* 0x00000010ff067819 */ /* 0x100fe40000011602 */
[----:B------:R-:W-:Y:S02]  /*ded0*/  SHF.R.U32.HI R2, RZ, 0x18, R2 ;  /* 0x00000018ff027819 */ /* 0x000fe40000011602 */
[----:B------:R-:W-:Y:S01]  /*dee0*/  LOP3.LUT R7, R6, 0xff, RZ, 0xc0, !PT ;  /* 0x000000ff06077812 */ /* 0x000fe200078ec0ff */
[----:B------:R-:W-:Y:S01]  /*def0*/  FFMA.FTZ R6, R127, c[0x0][0x23c], -R207 ;  /* 0x00008f007f067a23 */ /* 0x000fe200000108cf */
[----:B------:R-:W-:Y:S01]  /*df00*/  MUFU.EX2 R67, R67 ;  /* 0x0000004300437308 */ /* 0x000fe20000000800 */
[----:B------:R-:W-:Y:S01]  /*df10*/  FFMA.FTZ R127, R187, c[0x0][0x23c], -R250 ;  /* 0x00008f00bb7f7a23 */ /* 0x000fe200000108fa */
[----:B------:R-:W-:Y:S01]  /*df20*/  PRMT R2, R7, 0x5410, R2 ;  /* 0x0000541007027816 */ /* 0x000fe20000000002 */
[----:B------:R-:W-:Y:S01]  /*df30*/  IMAD.MOV.U32 R187, RZ, RZ, R219 ;  /* 0x000000ffffbb7224 */ /* 0x000fe200078e00db */
[----:B------:R-:W-:-:S03]  /*df40*/  LOP3.LUT R7, R0, 0xffff, RZ, 0xc0, !PT ;  /* 0x0000ffff00077812 */ /* 0x000fc600078ec0ff */
[----:B------:R-:W-:Y:S01]  /*df50*/  HSET2.LE.AND R2, R2, R3, PT ;  /* 0x0000000302027233 */ /* 0x000fe20003803000 */
[----:B------:R-:W1:Y:S01]  /*df60*/  MUFU.EX2 R170, R6 ;  /* 0x0000000600aa7308 */ /* 0x000e620000000800 */
[----:B------:R-:W-:-:S07]  /*df70*/  SHF.R.U32.HI R7, RZ, 0x8, R7 ;  /* 0x00000008ff077819 */ /* 0x000fce0000011607 */
[----:B------:R-:W2:Y:S01]  /*df80*/  MUFU.EX2 R127, R127 ;  /* 0x0000007f007f7308 */ /* 0x000ea20000000800 */
[----:B-1----:R-:W-:-:S07]  /*df90*/  F2FP.BF16.PACK_AB R13, R198, R170 ;  /* 0x000000aac60d723e */ /* 0x002fce00000010ff */
[----:B------:R-:W-:Y:S01]  /*dfa0*/  MUFU.EX2 R70, R70 ;  /* 0x0000004600467308 */ /* 0x000fe20000000800 */
[----:B------:R-:W-:Y:S02]  /*dfb0*/  LOP3.LUT R13, R2, R13, RZ, 0xc0, !PT ;  /* 0x0000000d020d7212 */ /* 0x000fe400078ec0ff */
[----:B------:R-:W-:Y:S01]  /*dfc0*/  LOP3.LUT R2, R0, 0xff, RZ, 0xc0, !PT ;  /* 0x000000ff00027812 */ /* 0x000fe200078ec0ff */
[----:B------:R-:W-:-:S04]  /*dfd0*/  FMUL.FTZ R193, R33, c[0x0][0x23c] ;  /* 0x00008f0021c17a20 */ /* 0x000fc80000410000 */
[----:B------:R-:W-:Y:S01]  /*dfe0*/  MUFU.EX2 R190, R35 ;  /* 0x0000002300be7308 */ /* 0x000fe20000000800 */
[----:B------:R-:W-:Y:S02]  /*dff0*/  PRMT R2, R2, 0x5410, R7 ;  /* 0x0000541002027816 */ /* 0x000fe40000000007 */
[----:B--2---:R-:W-:-:S03]  /*e000*/  F2FP.BF16.PACK_AB R7, R126, R127 ;  /* 0x0000007f7e07723e */ /* 0x004fc600000010ff */
[----:B------:R-:W-:Y:S02]  /*e010*/  HSET2.LE.AND R2, R2, R3, PT ;  /* 0x0000000302027233 */ /* 0x000fe40003803000 */
[----:B------:R-:W-:Y:S03]  /*e020*/  MUFU.EX2 R69, R69 ;  /* 0x0000004500457308 */ /* 0x000fe60000000800 */
[----:B------:R-:W-:Y:S02]  /*e030*/  LOP3.LUT R8, R2, R7, RZ, 0xc0, !PT ;  /* 0x0000000702087212 */ /* 0x000fe400078ec0ff */
[--C-:B------:R-:W-:Y:S02]  /*e040*/  SHF.R.U32.HI R2, RZ, 0x10, R0.reuse ;  /* 0x00000010ff027819 */ /* 0x100fe40000011600 */
[----:B------:R-:W-:Y:S02]  /*e050*/  SHF.R.U32.HI R0, RZ, 0x18, R0 ;  /* 0x00000018ff007819 */ /* 0x000fe40000011600 */
[----:B------:R-:W-:-:S04]  /*e060*/  LOP3.LUT R7, R2, 0xff, RZ, 0xc0, !PT ;  /* 0x000000ff02077812 */ /* 0x000fc800078ec0ff */
[----:B------:R-:W-:-:S05]  /*e070*/  PRMT R0, R7, 0x5410, R0 ;  /* 0x0000541007007816 */ /* 0x000fca0000000000 */
[----:B------:R-:W-:-:S05]  /*e080*/  HSET2.LE.AND R0, R0, R3, PT ;  /* 0x0000000300007233 */ /* 0x000fca0003803000 */
[----:B------:R-:W-:Y:S02]  /*e090*/  LOP3.LUT R9, R0, R9, RZ, 0xc0, !PT ;  /* 0x0000000900097212 */ /* 0x000fe400078ec0ff */
[----:B------:R-:W-:-:S05]  /*e0a0*/  LOP3.LUT R0, R5, UR16, R212, 0x96, !PT ;  /* 0x0000001005007c12 */ /* 0x000fca000f8e96d4 */
        /* <DEDUP_REMOVED lines=12> */
[----:B------:R-:W-:-:S04]  /*e170*/  IMAD.WIDE.U32 R36, R2, -0x326172a9, RZ ;  /* 0xcd9e8d5702247825 */ /* 0x000fc800078e00ff */
[----:B------:R-:W-:Y:S01]  /*e180*/  FFMA.FTZ R0, R75, c[0x0][0x23c], -R207 ;  /* 0x00008f004b007a23 */ /* 0x000fe200000108cf */
[----:B------:R-:W-:Y:S01]  /*e190*/  LOP3.LUT R5, R36, 0xffff, RZ, 0xc0, !PT ;  /* 0x0000ffff24057812 */ /* 0x000fe200078ec0ff */
[----:B------:R-:W-:Y:S01]  /*e1a0*/  FFMA.FTZ R75, R246, c[0x0][0x23c], -R250 ;  /* 0x00008f00f64b7a23 */ /* 0x000fe200000108fa */
[----:B------:R-:W-:Y:S02]  /*e1b0*/  LOP3.LUT R2, R36, 0xff, RZ, 0xc0, !PT ;  /* 0x000000ff24027812 */ /* 0x000fe400078ec0ff */
[----:B------:R-:W-:Y:S01]  /*e1c0*/  SHF.R.U32.HI R5, RZ, 0x8, R5 ;  /* 0x00000008ff057819 */ /* 0x000fe20000011605 */
[----:B------:R-:W1:Y:S01]  /*e1d0*/  MUFU.EX2 R0, R0 ;  /* 0x0000000000007308 */ /* 0x000e620000000800 */
[----:B------:R-:W-:Y:S02]  /*e1e0*/  SHF.R.U32.HI R4, RZ, 0x10, R36 ;  /* 0x00000010ff047819 */ /* 0x000fe40000011624 */
[----:B------:R-:W-:Y:S02]  /*e1f0*/  PRMT R2, R2, 0x5410, R5 ;  /* 0x0000541002027816 */ /* 0x000fe40000000005 */
[----:B------:R-:W-:-:S02]  /*e200*/  F2FP.BF16.PACK_AB R5, R68, R73 ;  /* 0x000000494405723e */ /* 0x000fc400000010ff */
[----:B------:R-:W-:Y:S01]  /*e210*/  LOP3.LUT R4, R4, 0xff, RZ, 0xc0, !PT ;  /* 0x000000ff04047812 */ /* 0x000fe200078ec0ff */
[--C-:B------:R-:W-:Y:S01]  /*e220*/  HSET2.LE.AND R2, R2, R3.reuse, PT ;  /* 0x0000000302027233 */ /* 0x100fe20003803000 */
[----:B------:R-:W2:Y:S04]  /*e230*/  MUFU.EX2 R75, R75 ;  /* 0x0000004b004b7308 */ /* 0x000ea80000000800 */
[----:B------:R-:W-:Y:S02]  /*e240*/  LOP3.LUT R6, R2, R5, RZ, 0xc0, !PT ;  /* 0x0000000502067212 */ /* 0x000fe400078ec0ff */
[----:B------:R-:W-:Y:S02]  /*e250*/  SHF.R.U32.HI R5, RZ, 0x18, R36 ;  /* 0x00000018ff057819 */ /* 0x000fe40000011624 */
[----:B------:R-:W-:Y:S01]  /*e260*/  LOP3.LUT R2, R37, UR17, R218, 0x96, !PT ;  /* 0x0000001125027c12 */ /* 0x000fe2000f8e96da */
[----:B------:R-:W-:Y:S01]  /*e270*/  FMUL.FTZ R194, R32, c[0x0][0x23c] ;  /* 0x00008f0020c27a20 */ /* 0x000fe20000410000 */
[----:B------:R-:W-:Y:S01]  /*e280*/  PRMT R4, R4, 0x5410, R5 ;  /* 0x0000541004047816 */ /* 0x000fe20000000005 */
[----:B------:R-:W-:Y:S01]  /*e290*/  MUFU.EX2 R193, R193 ;  /* 0x000000c100c17308 */ /* 0x000fe20000000800 */
[----:B-1----:R-:W-:Y:S01]  /*e2a0*/  F2FP.BF16.PACK_AB R7, R0, R67 ;  /* 0x000000430007723e */ /* 0x002fe200000010ff */
[-C--:B------:R-:W-:Y:S01]  /*e2b0*/  FMUL.FTZ R132, R132, R190.reuse ;  /* 0x000000be84847220 */ /* 0x080fe20000410000 */
[----:B------:R-:W-:Y:S01]  /*e2c0*/  LOP3.LUT R5, R2, 0xffff, RZ, 0xc0, !PT ;  /* 0x0000ffff02057812 */ /* 0x000fe200078ec0ff */
[----:B------:R-:W-:Y:S01]  /*e2d0*/  HSET2.LE.AND R4, R4, R3, PT ;  /* 0x0000000304047233 */ /* 0x000fe20003803000 */
[----:B------:R-:W-:Y:S01]  /*e2e0*/  SHF.R.U32.HI R36, RZ, 0x18, R2 ;  /* 0x00000018ff247819 */ /* 0x000fe20000011602 */
[----:B------:R-:W-:Y:S01]  /*e2f0*/  FMUL.FTZ R133, R133, R190 ;  /* 0x000000be85857220 */ /* 0x000fe20000410000 */
[----:B------:R-:W-:Y:S01]  /*e300*/  SHF.R.U32.HI R5, RZ, 0x8, R5 ;  /* 0x00000008ff057819 */ /* 0x000fe20000011605 */
[----:B------:R-:W-:Y:S01]  /*e310*/  IMAD.MOV.U32 R37, RZ, RZ, R223 ;  /* 0x000000ffff257224 */ /* 0x000fe200078e00df */
[----:B------:R-:W-:-:S02]  /*e320*/  LOP3.LUT R7, R4, R7, RZ, 0xc0, !PT ;  /* 0x0000000704077212 */ /* 0x000fc400078ec0ff */
[----:B------:R-:W-:-:S04]  /*e330*/  LOP3.LUT R4, R2, 0xff, RZ, 0xc0, !PT ;  /* 0x000000ff02047812 */ /* 0x000fc800078ec0ff */
[----:B------:R-:W-:Y:S02]  /*e340*/  PRMT R4, R4, 0x5410, R5 ;  /* 0x0000541004047816 */ /* 0x000fe40000000005 */
[----:B--2---:R-:W-:-:S03]  /*e350*/  F2FP.BF16.PACK_AB R5, R70, R75 ;  /* 0x0000004b4605723e */ /* 0x004fc600000010ff */
[----:B------:R-:W-:-:S05]  /*e360*/  HSET2.LE.AND R4, R4, R3, PT ;  /* 0x0000000304047233 */ /* 0x000fca0003803000 */
[----:B------:R-:W-:Y:S02]  /*e370*/  LOP3.LUT R4, R4, R5, RZ, 0xc0, !PT ;  /* 0x0000000504047212 */ /* 0x000fe400078ec0ff */
[----:B------:R-:W-:Y:S01]  /*e380*/  SHF.R.U32.HI R5, RZ, 0x10, R2 ;  /* 0x00000010ff057819 */ /* 0x000fe20000011602 */
[----:B------:R-:W-:Y:S02]  /*e390*/  FFMA.FTZ R2, R187, c[0x0][0x23c], -R207 ;  /* 0x00008f00bb027a23 */ /* 0x000fe400000108cf */
[----:B------:R1:W2:Y:S01]  /*e3a0*/  MUFU.EX2 R187, R34 ;  /* 0x0000002200bb7308 */ /* 0x0002a20000000800 */
[----:B------:R-:W-:-:S04]  /*e3b0*/  LOP3.LUT R5, R5, 0xff, RZ, 0xc0, !PT ;  /* 0x000000ff05057812 */ /* 0x000fc800078ec0ff */
[----:B------:R-:W-:-:S03]  /*e3c0*/  PRMT R36, R5, 0x5410, R36 ;  /* 0x0000541005247816 */ /* 0x000fc60000000024 */
[----:B------:R-:W3:Y:S02]  /*e3d0*/  MUFU.EX2 R2, R2 ;  /* 0x0000000200027308 */ /* 0x000ee40000000800 */
[----:B------:R-:W-:Y:S01]  /*e3e0*/  HSET2.LE.AND R5, R36, R3, PT ;  /* 0x0000000324057233 */ /* 0x000fe20003803000 */
[----:B-1----:R-:W1:Y:S05]  /*e3f0*/  LDSM.16.MT88.4 R32, [R216+0x4000] ;  /* 0x00400000d820783b */ /* 0x002e6a0000004200 */
[----:B------:R-:W4:Y:S01]  /*e400*/  MUFU.EX2 R194, R194 ;  /* 0x000000c200c27308 */ /* 0x000f220000000800 */
[-C--:B--2---:R-:W-:Y:S02]  /*e410*/  FMUL.FTZ R134, R134, R187.reuse ;  /* 0x000000bb86867220 */ /* 0x084fe40000410000 */
[----:B------:R-:W-:-:S02]  /*e420*/  FMUL.FTZ R135, R135, R187 ;  /* 0x000000bb87877220 */ /* 0x000fc40000410000 */
[----:B------:R-:W-:Y:S01]  /*e430*/  FMUL.FTZ R140, R140, R193 ;  /* 0x000000c18c8c7220 */ /* 0x000fe20000410000 */
[----:B---3--:R-:W-:Y:S01]  /*e440*/  F2FP.BF16.PACK_AB R36, R2, R69 ;  /* 0x000000450224723e */ /* 0x008fe200000010ff */
[----:B------:R-:W-:-:S03]  /*e450*/  FMUL.FTZ R141, R141, R193 ;  /* 0x000000c18d8d7220 */ /* 0x000fc60000410000 */
[----:B------:R-:W-:Y:S01]  /*e460*/  LOP3.LUT R5, R5, R36, RZ, 0xc0, !PT ;  /* 0x0000002405057212 */ /* 0x000fe200078ec0ff */
[----:B------:R-:W-:Y:S02]  /*e470*/  IMAD.MOV.U32 R36, RZ, RZ, R222 ;  /* 0x000000ffff247224 */ /* 0x000fe400078e00de */
[----:B------:R-:W-:Y:S01]  /*e480*/  FMUL.FTZ R152, R152, R190 ;  /* 0x000000be98987220 */ /* 0x000fe20000410000 */
[----:B------:R2:W5:Y:S01]  /*e490*/  LDL.LU.64 R222, [R1+0x78] ;  /* 0x0000780001de7983 */ /* 0x0005620000300a00 */
[-C--:B----4-:R-:W-:Y:S02]  /*e4a0*/  FMUL.FTZ R142, R142, R194.reuse ;  /* 0x000000c28e8e7220 */ /* 0x090fe40000410000 */
[----:B------:R-:W-:Y:S02]  /*e4b0*/  FMUL.FTZ R143, R143, R194 ;  /* 0x000000c28f8f7220 */ /* 0x000fe40000410000 */
[----:B------:R-:W-:Y:S02]  /*e4c0*/  FMUL.FTZ R153, R153, R190 ;  /* 0x000000be99997220 */ /* 0x000fe40000410000 */
[----:B------:R-:W-:-:S02]  /*e4d0*/  FMUL.FTZ R154, R154, R187 ;  /* 0x000000bb9a9a7220 */ /* 0x000fc40000410000 */
[----:B------:R-:W-:Y:S02]  /*e4e0*/  FMUL.FTZ R155, R155, R187 ;  /* 0x000000bb9b9b7220 */ /* 0x000fe40000410000 */
[-C--:B------:R-:W-:Y:S02]  /*e4f0*/  FMUL.FTZ R148, R148, R193.reuse ;  /* 0x000000c194947220 */ /* 0x080fe40000410000 */
[-C--:B------:R-:W-:Y:S02]  /*e500*/  FMUL.FTZ R149, R149, R193.reuse ;  /* 0x000000c195957220 */ /* 0x080fe40000410000 */
[-C--:B------:R-:W-:Y:S02]  /*e510*/  FMUL.FTZ R150, R150, R194.reuse ;  /* 0x000000c296967220 */ /* 0x080fe40000410000 */
[----:B------:R-:W-:Y:S02]  /*e520*/  FMUL.FTZ R151, R151, R194 ;  /* 0x000000c297977220 */ /* 0x000fe40000410000 */
[----:B------:R-:W-:-:S02]  /*e530*/  FMUL.FTZ R144, R144, R193 ;  /* 0x000000c190907220 */ /* 0x000fc40000410000 */
[----:B------:R-:W-:Y:S02]  /*e540*/  FMUL.FTZ R145, R145, R193 ;  /* 0x000000c191917220 */ /* 0x000fe40000410000 */
[-C--:B------:R-:W-:Y:S01]  /*e550*/  FMUL.FTZ R146, R146, R194.reuse ;  /* 0x000000c292927220 */ /* 0x080fe20000410000 */
[-C--:B-1----:R-:W-:Y:S01]  /*e560*/  HMMA.16816.F32.BF16 R132, R28, R32.reuse, R132 ;  /* 0x000000201c84723c */ /* 0x082fe20000041884 */
[----:B------:R-:W-:Y:S02]  /*e570*/  FMUL.FTZ R147, R147, R194 ;  /* 0x000000c293937220 */ /* 0x000fe40000410000 */
[-C--:B------:R-:W-:Y:S02]  /*e580*/  FMUL.FTZ R160, R160, R190.reuse ;  /* 0x000000bea0a07220 */ /* 0x080fe40000410000 */
[----:B------:R-:W-:Y:S02]  /*e590*/  FMUL.FTZ R161, R161, R190 ;  /* 0x000000bea1a17220 */ /* 0x000fe40000410000 */
[-C--:B------:R-:W-:Y:S01]  /*e5a0*/  FMUL.FTZ R162, R162, R187.reuse ;  /* 0x000000bba2a27220 */ /* 0x080fe20000410000 */
[----:B------:R-:W-:Y:S01]  /*e5b0*/  HMMA.16816.F32.BF16 R140, R12, R32, R140 ;  /* 0x000000200c8c723c */ /* 0x000fe2000004188c */
[----:B------:R-:W-:-:S02]  /*e5c0*/  FMUL.FTZ R163, R163, R187 ;  /* 0x000000bba3a37220 */ /* 0x000fc40000410000 */
[-C--:B------:R-:W-:Y:S02]  /*e5d0*/  FMUL.FTZ R156, R156, R190.reuse ;  /* 0x000000be9c9c7220 */ /* 0x080fe40000410000 */
[----:B------:R-:W-:Y:S02]  /*e5e0*/  FMUL.FTZ R157, R157, R190 ;  /* 0x000000be9d9d7220 */ /* 0x000fe40000410000 */
[----:B------:R-:W-:Y:S01]  /*e5f0*/  IMAD.MOV.U32 R32, RZ, RZ, R36 ;  /* 0x000000ffff207224 */ /* 0x000fe200078e0024 */
[----:B------:R-:W-:Y:S01]  /*e600*/  HMMA.16816.F32.BF16 R152, R28, R34, R152 ;  /* 0x000000221c98723c */ /* 0x000fe20000041898 */
[----:B------:R-:W-:Y:S02]  /*e610*/  IMAD.MOV.U32 R33, RZ, RZ, R37 ;  /* 0x000000ffff217224 */ /* 0x000fe400078e0025 */
[-C--:B------:R-:W-:Y:S02]  /*e620*/  FMUL.FTZ R36, R136, R193.reuse ;  /* 0x000000c188247220 */ /* 0x080fe40000410000 */
[----:B------:R-:W-:-:S02]  /*e630*/  FMUL.FTZ R37, R137, R193 ;  /* 0x000000c189257220 */ /* 0x000fc40000410000 */
[----:B------:R-:W-:Y:S02]  /*e640*/  IMAD.MOV.U32 R136, RZ, RZ, R38 ;  /* 0x000000ffff887224 */ /* 0x000fe400078e0026 */
[----:B------:R-:W-:Y:S02]  /*e650*/  IMAD.MOV.U32 R137, RZ, RZ, R39 ;  /* 0x000000ffff897224 */ /* 0x000fe400078e0027 */
[-C--:B------:R-:W-:Y:S02]  /*e660*/  FMUL.FTZ R38, R138, R194.reuse ;  /* 0x000000c28a267220 */ /* 0x080fe40000410000 */
[----:B------:R-:W-:Y:S02]  /*e670*/  FMUL.FTZ R39, R139, R194 ;  /* 0x000000c28b277220 */ /* 0x000fe40000410000 */
[----:B------:R-:W-:Y:S02]  /*e680*/  IMAD.MOV.U32 R138, RZ, RZ, R136 ;  /* 0x000000ffff8a7224 */ /* 0x000fe400078e0088 */
[----:B------:R-:W-:-:S02]  /*e690*/  IMAD.MOV.U32 R139, RZ, RZ, R137 ;  /* 0x000000ffff8b7224 */ /* 0x000fc400078e0089 */
[----:B------:R-:W-:Y:S01]  /*e6a0*/  IMAD.MOV.U32 R136, RZ, RZ, R32 ;  /* 0x000000ffff887224 */ /* 0x000fe200078e0020 */
[C---:B------:R-:W-:Y:S01]  /*e6b0*/  HMMA.16816.F32.BF16 R36, R12.reuse, R34, R36 ;  /* 0x000000220c24723c */ /* 0x040fe20000041824 */
[----:B------:R-:W-:Y:S02]  /*e6c0*/  IMAD.MOV.U32 R137, RZ, RZ, R33 ;  /* 0x000000ffff897224 */ /* 0x000fe400078e0021 */
[----:B------:R-:W1:Y:S01]  /*e6d0*/  LDSM.16.MT88.4 R32, [R215+0x4000] ;  /* 0x00400000d720783b */ /* 0x000e620000004200 */
[-C--:B------:R-:W-:Y:S02]  /*e6e0*/  FMUL.FTZ R158, R158, R187.reuse ;  /* 0x000000bb9e9e7220 */ /* 0x080fe40000410000 */
[----:B------:R-:W-:Y:S02]  /*e6f0*/  FMUL.FTZ R159, R159, R187 ;  /* 0x000000bb9f9f7220 */ /* 0x000fe40000410000 */
[C---:B-1----:R-:W-:Y:S08]  /*e700*/  HMMA.16816.F32.BF16 R148, R12.reuse, R32, R148 ;  /* 0x000000200c94723c */ /* 0x042ff00000041894 */
[-C--:B------:R-:W-:Y:S01]  /*e710*/  HMMA.16816.F32.BF16 R144, R12, R34.reuse, R144 ;  /* 0x000000220c90723c */ /* 0x080fe20000041890 */
[----:B------:R-:W1:Y:S07]  /*e720*/  LDSM.16.MT88.4 R12, [R216+0x4400] ;  /* 0x00440000d80c783b */ /* 0x000e6e0000004200 */
[C---:B------:R-:W-:Y:S08]  /*e730*/  HMMA.16816.F32.BF16 R160, R28.reuse, R34, R160 ;  /* 0x000000221ca0723c */ /* 0x040ff000000418a0 */
[----:B------:R-:W-:Y:S08]  /*e740*/  HMMA.16816.F32.BF16 R156, R28, R32, R156 ;  /* 0x000000201c9c723c */ /* 0x000ff0000004189c */
[-C--:B-1----:R-:W-:Y:S08]  /*e750*/  HMMA.16816.F32.BF16 R132, R24, R12.reuse, R132 ;  /* 0x0000000c1884723c */ /* 0x082ff00000041884 */
[C---:B------:R-:W-:Y:S08]  /*e760*/  HMMA.16816.F32.BF16 R140, R8.reuse, R12, R140 ;  /* 0x0000000c088c723c */ /* 0x040ff0000004188c */
[-C--:B------:R-:W-:Y:S08]  /*e770*/  HMMA.16816.F32.BF16 R36, R8, R14.reuse, R36 ;  /* 0x0000000e0824723c */ /* 0x080ff00000041824 */
[----:B------:R-:W-:Y:S01]  /*e780*/  HMMA.16816.F32.BF16 R152, R24, R14, R152 ;  /* 0x0000000e1898723c */ /* 0x000fe20000041898 */
[----:B------:R-:W1:Y:S07]  /*e790*/  LDSM.16.MT88.4 R12, [R215+0x4400] ;  /* 0x00440000d70c783b */ /* 0x000e6e0000004200 */
        /* <DEDUP_REMOVED lines=9> */
[----:B------:R-:W1:Y:S01]  /*e830*/  LDSM.16.MT88.4 R8, [R215+0x4800] ;  /* 0x00480000d708783b */ /* 0x000e620000004200 */
[----:B------:R-:W-:-:S02]  /*e840*/  FFMA.FTZ R35, R79, c[0x0][0x23c], -R250 ;  /* 0x00008f004f237a23 */ /* 0x000fc400000108fa */
[--C-:B------:R-:W-:Y:S02]  /*e850*/  FFMA.FTZ R32, R81, c[0x0][0x23c], -R250.reuse ;  /* 0x00008f0051207a23 */ /* 0x100fe400000108fa */
[--C-:B------:R-:W-:Y:S02]  /*e860*/  FFMA.FTZ R34, R55, c[0x0][0x23c], -R250.reuse ;  /* 0x00008f0037227a23 */ /* 0x100fe400000108fa */
[----:B------:R-:W-:Y:S02]  /*e870*/  FFMA.FTZ R55, R76, c[0x0][0x23c], -R250 ;  /* 0x00008f004c377a23 */ /* 0x000fe400000108fa */
[--C-:B------:R-:W-:Y:S01]  /*e880*/  FFMA.FTZ R76, R80, c[0x0][0x23c], -R207.reuse ;  /* 0x00008f00504c7a23 */ /* 0x100fe200000108cf */
[----:B------:R-:W-:Y:S01]  /*e890*/  MUFU.EX2 R35, R35 ;  /* 0x0000002300237308 */ /* 0x000fe20000000800 */
[--C-:B------:R-:W-:Y:S02]  /*e8a0*/  FFMA.FTZ R80, R77, c[0x0][0x23c], -R207.reuse ;  /* 0x00008f004d507a23 */ /* 0x100fe400000108cf */
[----:B------:R-:W-:-:S02]  /*e8b0*/  FFMA.FTZ R33, R82, c[0x0][0x23c], -R207 ;  /* 0x00008f0052217a23 */ /* 0x000fc400000108cf */
[----:B------:R-:W-:-:S03]  /*e8c0*/  FFMA.FTZ R77, R78, c[0x0][0x23c], -R207 ;  /* 0x00008f004e4d7a23 */ /* 0x000fc600000108cf */
[----:B------:R-:W3:Y:S01]  /*e8d0*/  MUFU.EX2 R32, R32 ;  /* 0x0000002000207308 */ /* 0x000ee20000000800 */
[C---:B-1----:R-:W-:Y:S08]  /*e8e0*/  HMMA.16816.F32.BF16 R148, R4.reuse, R8, R148 ;  /* 0x000000080494723c */ /* 0x042ff00000041894 */
[-C--:B------:R-:W-:Y:S07]  /*e8f0*/  HMMA.16816.F32.BF16 R144, R4, R10.reuse, R144 ;  /* 0x0000000a0490723c */ /* 0x080fee0000041890 */
[----:B------:R-:W-:Y:S01]  /*e900*/  LOP3.LUT R4, R219, UR8, R220, 0x96, !PT ;  /* 0x00000008db047c12 */ /* 0x000fe2000f8e96dc */
[----:B------:R-:W-:Y:S01]  /*e910*/  HMMA.16816.F32.BF16 R160, R20, R10, R160 ;  /* 0x0000000a14a0723c */ /* 0x000fe200000418a0 */
[----:B------:R-:W-:Y:S01]  /*e920*/  MUFU.EX2 R34, R34 ;  /* 0x0000002200227308 */ /* 0x000fe20000000800 */
[----:B------:R2:W5:Y:S02]  /*e930*/  LDL.LU.64 R220, [R1+0x70] ;  /* 0x0000700001dc7983 */ /* 0x0005640000300a00 */
[----:B------:R-:W-:-:S02]  /*e940*/  IMAD.WIDE.U32 R6, R4, -0x2daee0ad, RZ ;  /* 0xd2511f5304067825 */ /* 0x000fc400078e00ff */
[----:B------:R2:W5:Y:S02]  /*e950*/  LDL.LU.64 R218, [R1+0x68] ;  /* 0x0000680001da7983 */ /* 0x0005640000300a00 */
[----:B------:R-:W-:Y:S01]  /*e960*/  HMMA.16816.F32.BF16 R156, R20, R8, R156 ;  /* 0x00000008149c723c */ /* 0x000fe2000004189c */
[----:B------:R-:W-:Y:S02]  /*e970*/  LOP3.LUT R5, R7, UR18, R212, 0x96, !PT ;  /* 0x0000001207057c12 */ /* 0x000fe4000f8e96d4 */
[C---:B------:R-:W-:Y:S01]  /*e980*/  LOP3.LUT R7, R6.reuse, 0xffff, RZ, 0xc0, !PT ;  /* 0x0000ffff06077812 */ /* 0x040fe200078ec0ff */
[----:B------:R-:W-:Y:S01]  /*e990*/  MUFU.EX2 R55, R55 ;  /* 0x0000003700377308 */ /* 0x000fe20000000800 */
[----:B------:R-:W-:Y:S01]  /*e9a0*/  LOP3.LUT R10, R6, 0xff, RZ, 0xc0, !PT ;  /* 0x000000ff060a7812 */ /* 0x000fe200078ec0ff */
[----:B------:R2:W5:Y:S01]  /*e9b0*/  LDL.LU.64 R212, [R1+0x60] ;  /* 0x0000600001d47983 */ /* 0x0005620000300a00 */
[----:B------:R-:W-:Y:S02]  /*e9c0*/  SHF.R.U32.HI R7, RZ, 0x8, R7 ;  /* 0x00000008ff077819 */ /* 0x000fe40000011607 */
[----:B------:R-:W-:-:S02]  /*e9d0*/  SHF.R.U32.HI R4, RZ, 0x10, R6 ;  /* 0x00000010ff047819 */ /* 0x000fc40000011606 */
[----:B------:R-:W-:Y:S02]  /*e9e0*/  PRMT R10, R10, 0x5410, R7 ;  /* 0x000054100a0a7816 */ /* 0x000fe40000000007 */
[----:B------:R-:W-:Y:S02]  /*e9f0*/  SHF.R.U32.HI R6, RZ, 0x18, R6 ;  /* 0x00000018ff067819 */ /* 0x000fe40000011606 */
[----:B------:R-:W-:Y:S01]  /*ea00*/  LOP3.LUT R7, R4, 0xff, RZ, 0xc0, !PT ;  /* 0x000000ff04077812 */ /* 0x000fe200078ec0ff */
[----:B------:R-:W-:Y:S01]  /*ea10*/  MUFU.EX2 R76, R76 ;  /* 0x0000004c004c7308 */ /* 0x000fe20000000800 */
[----:B------:R-:W-:Y:S02]  /*ea20*/  SHF.R.U32.HI R4, RZ, 0x10, R5 ;  /* 0x00000010ff047819 */ /* 0x000fe40000011605 */
[----:B------:R-:W-:Y:S02]  /*ea30*/  PRMT R6, R7, 0x5410, R6 ;  /* 0x0000541007067816 */ /* 0x000fe40000000006 */
[----:B------:R-:W-:-:S03]  /*ea40*/  LOP3.LUT R7, R5, 0xffff, RZ, 0xc0, !PT ;  /* 0x0000ffff05077812 */ /* 0x000fc600078ec0ff */
[----:B------:R-:W1:Y:S01]  /*ea50*/  MUFU.EX2 R33, R33 ;  /* 0x0000002100217308 */ /* 0x000e620000000800 */
[----:B------:R-:W-:Y:S02]  /*ea60*/  LOP3.LUT R8, R5, 0xff, RZ, 0xc0, !PT ;  /* 0x000000ff05087812 */ /* 0x000fe400078ec0ff */
[----:B------:R-:W-:-:S05]  /*ea70*/  SHF.R.U32.HI R5, RZ, 0x18, R5 ;  /* 0x00000018ff057819 */ /* 0x000fca0000011605 */
[----:B------:R-:W-:Y:S01]  /*ea80*/  MUFU.EX2 R80, R80 ;  /* 0x0000005000507308 */ /* 0x000fe20000000800 */
[----:B------:R-:W-:-:S07]  /*ea90*/  LOP3.LUT R4, R4, 0xff, RZ, 0xc0, !PT ;  /* 0x000000ff04047812 */ /* 0x000fce00078ec0ff */
[----:B------:R-:W4:Y:S01]  /*eaa0*/  MUFU.EX2 R77, R77 ;  /* 0x0000004d004d7308 */ /* 0x000f220000000800 */
[----:B------:R-:W-:Y:S01]  /*eab0*/  SHF.R.U32.HI R7, RZ, 0x8, R7 ;  /* 0x00000008ff077819 */ /* 0x000fe20000011607 */
[--C-:B------:R-:W-:Y:S01]  /*eac0*/  HSET2.LE.AND R10, R10, R3.reuse, PT ;  /* 0x000000030a0a7233 */ /* 0x100fe20003803000 */
[----:B------:R-:W-:Y:S02]  /*ead0*/  PRMT R4, R4, 0x5410, R5 ;  /* 0x0000541004047816 */ /* 0x000fe40000000005 */
[----:B------:R-:W-:Y:S02]  /*eae0*/  PRMT R8, R8, 0x5410, R7 ;  /* 0x0000541008087816 */ /* 0x000fe40000000007 */
[----:B---3--:R-:W-:Y:S01]  /*eaf0*/  F2FP.BF16.PACK_AB R5, R32, R35 ;  /* 0x000000232005723e */ /* 0x008fe200000010ff */
[--C-:B------:R-:W-:Y:S01]  /*eb00*/  HSET2.LE.AND R6, R6, R3.reuse, PT ;  /* 0x0000000306067233 */ /* 0x100fe20003803000 */
[----:B-1----:R-:W-:Y:S01]  /*eb10*/  F2FP.BF16.PACK_AB R15, R33, R76 ;  /* 0x0000004c210f723e */ /* 0x002fe200000010ff */
[--C-:B------:R-:W-:Y:S01]  /*eb20*/  HSET2.LE.AND R8, R8, R3.reuse, PT ;  /* 0x0000000308087233 */ /* 0x100fe20003803000 */
[----:B------:R-:W-:Y:S01]  /*eb30*/  LOP3.LUT R14, R10, R5, RZ, 0xc0, !PT ;  /* 0x000000050a0e7212 */ /* 0x000fe200078ec0ff */
[----:B------:R-:W-:Y:S01]  /*eb40*/  HSET2.LE.AND R4, R4, R3, PT ;  /* 0x0000000304047233 */ /* 0x000fe20003803000 */
[----:B------:R-:W-:-:S02]  /*eb50*/  F2FP.BF16.PACK_AB R5, R55, R34 ;  /* 0x000000223705723e */ /* 0x000fc400000010ff */
[----:B----4-:R-:W-:Y:S02]  /*eb60*/  F2FP.BF16.PACK_AB R13, R77, R80 ;  /* 0x000000504d0d723e */ /* 0x010fe400000010ff */
[----:B------:R-:W-:Y:S02]  /*eb70*/  LOP3.LUT R15, R6, R15, RZ, 0xc0, !PT ;  /* 0x0000000f060f7212 */ /* 0x000fe400078ec0ff */
[----:B------:R-:W-:Y:S02]  /*eb80*/  LOP3.LUT R12, R8, R5, RZ, 0xc0, !PT ;  /* 0x00000005080c7212 */ /* 0x000fe400078ec0ff */
[----:B------:R-:W-:Y:S01]  /*eb90*/  LOP3.LUT R13, R4, R13, RZ, 0xc0, !PT ;  /* 0x0000000d040d7212 */ /* 0x000fe200078ec0ff */
[----:B------:R-:W1:Y:S04]  /*eba0*/  LDSM.16.MT88.4 R8, [R216+0x4c00] ;  /* 0x004c0000d808783b */ /* 0x000e680000004200 */
[----:B------:R-:W3:Y:S02]  /*ebb0*/  LDSM.16.MT88.4 R4, [R215+0x4c00] ;  /* 0x004c0000d704783b */ /* 0x000ee40000004200 */
[C---:B-1----:R-:W-:Y:S08]  /*ebc0*/  HMMA.16816.F32.BF16 R140, R12.reuse, R8, R140 ;  /* 0x000000080c8c723c */ /* 0x042ff0000004188c */
[C---:B------:R-:W-:Y:S08]  /*ebd0*/  HMMA.16816.F32.BF16 R36, R12.reuse, R10, R36 ;  /* 0x0000000a0c24723c */ /* 0x040ff00000041824 */
[C---:B---3--:R-:W-:Y:S08]  /*ebe0*/  HMMA.16816.F32.BF16 R148, R12.reuse, R4, R148 ;  /* 0x000000040c94723c */ /* 0x048ff00000041894 */
[----:B------:R-:W-:Y:S07]  /*ebf0*/  HMMA.16816.F32.BF16 R144, R12, R6, R144 ;  /* 0x000000060c90723c */ /* 0x000fee0000041890 */
[----:B------:R-:W-:-:S05]  /*ec00*/  LOP3.LUT R12, R137, UR8, R138, 0x96, !PT ;  /* 0x00000008890c7c12 */ /* 0x000fca000f8e968a */
[----:B------:R-:W-:-:S05]  /*ec10*/  IMAD.WIDE.U32 R20, R12, -0x2daee0ad, RZ ;  /* 0xd2511f530c147825 */ /* 0x000fca00078e00ff */
[----:B------:R-:W-:Y:S02]  /*ec20*/  LOP3.LUT R13, R21, UR18, R210, 0x96, !PT ;  /* 0x00000012150d7c12 */ /* 0x000fe4000f8e96d2 */
[----:B------:R2:W5:Y:S04]  /*ec30*/  LDL.LU.64 R210, [R1+0x58] ;  /* 0x0000580001d27983 */ /* 0x0005680000300a00 */
[----:B------:R-:W3:Y:S01]  /*ec40*/  LDL.LU R246, [R1+0x10] ;  /* 0x0000100001f67983 */ /* 0x000ee20000300800 */
[--C-:B------:R-:W-:Y:S02]  /*ec50*/  FFMA.FTZ R137, R58, c[0x0][0x23c], -R247.reuse ;  /* 0x00008f003a897a23 */ /* 0x100fe400000108f7 */
[----:B------:R-:W-:Y:S02]  /*ec60*/  FFMA.FTZ R58, R59, c[0x0][0x23c], -R247 ;  /* 0x00008f003b3a7a23 */ /* 0x000fe400000108f7 */
[----:B------:R-:W-:-:S02]  /*ec70*/  FFMA.FTZ R56, R56, c[0x0][0x23c], -R206 ;  /* 0x00008f0038387a23 */ /* 0x000fc400000108ce */
[----:B------:R-:W-:Y:S01]  /*ec80*/  FFMA.FTZ R81, R57, c[0x0][0x23c], -R206 ;  /* 0x00008f0039517a23 */ /* 0x000fe200000108ce */
[----:B------:R-:W-:Y:S01]  /*ec90*/  SHF.R.U32.HI R15, RZ, 0x10, R20 ;  /* 0x00000010ff0f7819 */ /* 0x000fe20000011614 */
[--C-:B------:R-:W-:Y:S01]  /*eca0*/  FFMA.FTZ R31, R18, c[0x0][0x23c], -R206.reuse ;  /* 0x00008f00121f7a23 */ /* 0x100fe200000108ce */
[----:B------:R-:W-:Y:S01]  /*ecb0*/  MUFU.EX2 R137, R137 ;  /* 0x0000008900897308 */ /* 0x000fe20000000800 */
[----:B------:R-:W-:Y:S01]  /*ecc0*/  FFMA.FTZ R82, R52, c[0x0][0x23c], -R206 ;  /* 0x00008f0034527a23 */ /* 0x000fe200000108ce */
[----:B------:R-:W-:Y:S02]  /*ecd0*/  SHF.R.U32.HI R12, RZ, 0x18, R20 ;  /* 0x00000018ff0c7819 */ /* 0x000fe40000011614 */
[----:B------:R-:W-:-:S04]  /*ece0*/  LOP3.LUT R15, R15, 0xff, RZ, 0xc0, !PT ;  /* 0x000000ff0f0f7812 */ /* 0x000fc800078ec0ff */
[----:B------:R-:W1:Y:S01]  /*ecf0*/  MUFU.EX2 R58, R58 ;  /* 0x0000003a003a7308 */ /* 0x000e620000000800 */
[----:B------:R-:W-:Y:S01]  /*ed00*/  LOP3.LUT R21, R20, 0xffff, RZ, 0xc0, !PT ;  /* 0x0000ffff14157812 */ /* 0x000fe200078ec0ff */
[----:B------:R-:W-:Y:S01]  /*ed10*/  FFMA.FTZ R29, R53, c[0x0][0x23c], -R247 ;  /* 0x00008f00351d7a23 */ /* 0x000fe200000108f7 */
[----:B------:R-:W-:-:S05]  /*ed20*/  PRMT R12, R15, 0x5410, R12 ;  /* 0x000054100f0c7816 */ /* 0x000fca000000000c */
[----:B------:R-:W-:Y:S01]  /*ed30*/  MUFU.EX2 R56, R56 ;  /* 0x0000003800387308 */ /* 0x000fe20000000800 */
[----:B------:R-:W-:Y:S01]  /*ed40*/  FFMA.FTZ R136, R54, c[0x0][0x23c], -R247 ;  /* 0x00008f0036887a23 */ /* 0x000fe200000108f7 */
[----:B------:R-:W-:-:S06]  /*ed50*/  LOP3.LUT R14, R20, 0xff, RZ, 0xc0, !PT ;  /* 0x000000ff140e7812 */ /* 0x000fcc00078ec0ff */
[----:B------:R-:W4:Y:S01]  /*ed60*/  MUFU.EX2 R81, R81 ;  /* 0x0000005100517308 */ /* 0x000f220000000800 */
[----:B------:R-:W-:Y:S02]  /*ed70*/  SHF.R.U32.HI R21, RZ, 0x8, R21 ;  /* 0x00000008ff157819 */ /* 0x000fe40000011615 */
[----:B------:R-:W-:Y:S02]  /*ed80*/  LOP3.LUT R15, R13, 0xffff, RZ, 0xc0, !PT ;  /* 0x0000ffff0d0f7812 */ /* 0x000fe400078ec0ff */
[----:B------:R-:W-:-:S03]  /*ed90*/  SHF.R.U32.HI R18, RZ, 0x10, R13 ;  /* 0x00000010ff127819 */ /* 0x000fc6000001160d */
[----:B------:R-:W-:Y:S01]  /*eda0*/  MUFU.EX2 R31, R31 ;  /* 0x0000001f001f7308 */ /* 0x000fe20000000800 */
[----:B------:R-:W-:Y:S02]  /*edb0*/  PRMT R14, R14, 0x5410, R21 ;  /* 0x000054100e0e7816 */ /* 0x000fe40000000015 */
[----:B------:R-:W-:-:S05]  /*edc0*/  LOP3.LUT R20, R13, 0xff, RZ, 0xc0, !PT ;  /* 0x000000ff0d147812 */ /* 0x000fca00078ec0ff */
[----:B------:R-:W1:Y:S01]  /*edd0*/  MUFU.EX2 R82, R82 ;  /* 0x0000005200527308 */ /* 0x000e620000000800 */
[----:B------:R-:W-:Y:S02]  /*ede0*/  SHF.R.U32.HI R15, RZ, 0x8, R15 ;  /* 0x00000008ff0f7819 */ /* 0x000fe4000001160f */
[----:B------:R-:W-:Y:S02]  /*edf0*/  SHF.R.U32.HI R13, RZ, 0x18, R13 ;  /* 0x00000018ff0d7819 */ /* 0x000fe4000001160d */
[----:B------:R-:W-:-:S03]  /*ee00*/  LOP3.LUT R18, R18, 0xff, RZ, 0xc0, !PT ;  /* 0x000000ff12127812 */ /* 0x000fc600078ec0ff */
[----:B------:R-:W-:Y:S01]  /*ee10*/  MUFU.EX2 R29, R29 ;  /* 0x0000001d001d7308 */ /* 0x000fe20000000800 */
[----:B------:R-:W-:Y:S01]  /*ee20*/  PRMT R20, R20, 0x5410, R15 ;  /* 0x0000541014147816 */ /* 0x000fe2000000000f */
[--C-:B------:R-:W-:Y:S01]  /*ee30*/  HSET2.LE.AND R12, R12, R3.reuse, PT ;  /* 0x000000030c0c7233 */ /* 0x100fe20003803000 */
[----:B------:R-:W-:Y:S01]  /*ee40*/  PRMT R18, R18, 0x5410, R13 ;  /* 0x0000541012127816 */ /* 0x000fe2000000000d */
[----:B------:R-:W-:-:S04]  /*ee50*/  HSET2.LE.AND R14, R14, R3, PT ;  /* 0x000000030e0e7233 */ /* 0x000fc80003803000 */
[----:B------:R-:W2:Y:S01]  /*ee60*/  MUFU.EX2 R136, R136 ;  /* 0x0000008800887308 */ /* 0x000ea20000000800 */
[----:B-1----:R-:W-:Y:S02]  /*ee70*/  F2FP.BF16.PACK_AB R15, R58, R137 ;  /* 0x000000893a0f723e */ /* 0x002fe400000010ff */
[----:B----4-:R-:W-:Y:S02]  /*ee80*/  F2FP.BF16.PACK_AB R13, R81, R56 ;  /* 0x00000038510d723e */ /* 0x010fe400000010ff */
[----:B------:R-:W-:Y:S01]  /*ee90*/  LOP3.LUT R15, R12, R15, RZ, 0xc0, !PT ;  /* 0x0000000f0c0f7212 */ /* 0x000fe200078ec0ff */
[----:B------:R-:W-:Y:S01]  /*eea0*/  HSET2.LE.AND R12, R20, R3, PT ;  /* 0x00000003140c7233 */ /* 0x000fe20003803000 */
[----:B------:R-:W-:Y:S02]  /*eeb0*/  LOP3.LUT R14, R14, R13, RZ, 0xc0, !PT ;  /* 0x0000000d0e0e7212 */ /* 0x000fe400078ec0ff */
[----:B------:R-:W-:-:S04]  /*eec0*/  F2FP.BF16.PACK_AB R13, R82, R31 ;  /* 0x0000001f520d723e */ /* 0x000fc800000010ff */
[----:B------:R-:W-:Y:S01]  /*eed0*/  LOP3.LUT R12, R12, R13, RZ, 0xc0, !PT ;  /* 0x0000000d0c0c7212 */ /* 0x000fe200078ec0ff */
[----:B------:R-:W-:Y:S01]  /*eee0*/  HSET2.LE.AND R13, R18, R3, PT ;  /* 0x00000003120d7233 */ /* 0x000fe20003803000 */
[----:B--2---:R-:W-:Y:S01]  /*eef0*/  F2FP.BF16.PACK_AB R18, R136, R29 ;  /* 0x0000001d8812723e */ /* 0x004fe200000010ff */
[----:B------:R-:W-:-:S03]  /*ef00*/  UIADD3 UR5, UR4, 0x2, URZ ;  /* 0x0000000204057890 */ /* 0x000fc6000fffe03f */
[----:B------:R-:W-:Y:S01]  /*ef10*/  LOP3.LUT R13, R13, R18, RZ, 0xc0, !PT ;  /* 0x000000120d0d7212 */ /* 0x000fe200078ec0ff */
[----:B------:R-:W-:-:S06]  /*ef20*/  UIADD3 UR4, UR4, 0x3, URZ ;  /* 0x0000000304047890 */ /* 0x000fcc000fffe03f */
[C---:B------:R-:W-:Y:S07]  /*ef30*/  HMMA.16816.F32.BF16 R160, R12.reuse, R6, R160 ;  /* 0x000000060ca0723c */ /* 0x040fee00000418a0 */
[----:B------:R-:W-:Y:S01]  /*ef40*/  IMAD.U32 R7, RZ, RZ, UR5 ;  /* 0x00000005ff077e24 */ /* 0x000fe2000f8e00ff */
[----:B------:R-:W-:Y:S04]  /*ef50*/  HMMA.16816.F32.BF16 R156, R12, R4, R156 ;  /* 0x000000040c9c723c */ /* 0x000fe8000004189c */
[----:B------:R-:W-:-:S03]  /*ef60*/  LOP3.LUT R7, R251, UR27, R7, 0x96, !PT ;  /* 0x0000001bfb077c12 */ /* 0x000fc6000f8e9607 */
[----:B------:R-:W-:Y:S01]  /*ef70*/  IMAD.U32 R5, RZ, RZ, UR4 ;  /* 0x00000004ff057e24 */ /* 0x000fe2000f8e00ff */
[----:B------:R-:W-:Y:S01]  /*ef80*/  HMMA.16816.F32.BF16 R132, R12, R8, R132 ;  /* 0x000000080c84723c */ /* 0x000fe20000041884 */
[----:B------:R-:W-:-:S03]  /*ef90*/  IMAD.WIDE.U32 R26, R169, -0x326172a9, RZ ;  /* 0xcd9e8d57a91a7825 */ /* 0x000fc600078e00ff */
[----:B------:R-:W-:-:S03]  /*efa0*/  LOP3.LUT R5, R251, UR27, R5, 0x96, !PT ;  /* 0x0000001bfb057c12 */ /* 0x000fc6000f8e9605 */
[----:B------:R-:W-:Y:S01]  /*efb0*/  IMAD.WIDE.U32 R8, R7, -0x326172a9, RZ ;  /* 0xcd9e8d5707087825 */ /* 0x000fe200078e00ff */
[----:B------:R-:W-:Y:S04]  /*efc0*/  HMMA.16816.F32.BF16 R152, R12, R10, R152 ;  /* 0x0000000a0c98723c */ /* 0x000fe80000041898 */
        /* <DEDUP_REMOVED lines=8> */
[----:B------:R-:W-:Y:S02]  /*f050*/  LOP3.LUT R5, R209, UR14, R8, 0x96, !PT ;  /* 0x0000000ed1057c12 */ /* 0x000fe4000f8e9608 */
[----:B------:R-:W-:Y:S02]  /*f060*/  LOP3.LUT R8, R249, UR14, R12, 0x96, !PT ;  /* 0x0000000ef9087c12 */ /* 0x000fe4000f8e960c */
[----:B------:R-:W-:Y:S02]  /*f070*/  LOP3.LUT R10, R15, UR13, R244, 0x96, !PT ;  /* 0x0000000d0f0a7c12 */ /* 0x000fe4000f8e96f4 */
[----:B------:R-:W-:Y:S01]  /*f080*/  LOP3.LUT R9, R25, UR11, R14, 0x96, !PT ;  /* 0x0000000b19097c12 */ /* 0x000fe2000f8e960e */
[----:B------:R-:W-:-:S04]  /*f090*/  IMAD.WIDE.U32 R14, R4, -0x2daee0ad, RZ ;  /* 0xd2511f53040e7825 */ /* 0x000fc800078e00ff */
[----:B------:R-:W-:Y:S01]  /*f0a0*/  IMAD.WIDE.U32 R22, R8, -0x2daee0ad, RZ ;  /* 0xd2511f5308167825 */ /* 0x000fe200078e00ff */
[----:B------:R-:W-:-:S03]  /*f0b0*/  LOP3.LUT R244, R15, UR13, R244, 0x96, !PT ;  /* 0x0000000d0ff47c12 */ /* 0x000fc6000f8e96f4 */
[----:B------:R-:W-:Y:S01]  /*f0c0*/  IMAD.WIDE.U32 R10, R10, -0x326172a9, RZ ;  /* 0xcd9e8d570a0a7825 */ /* 0x000fe200078e00ff */
[----:B------:R-:W-:-:S03]  /*f0d0*/  LOP3.LUT R14, R23, UR11, R14, 0x96, !PT ;  /* 0x0000000b170e7c12 */ /* 0x000fc6000f8e960e */
[----:B------:R-:W-:Y:S01]  /*f0e0*/  IMAD.WIDE.U32 R52, R9, -0x326172a9, RZ ;  /* 0xcd9e8d5709347825 */ /* 0x000fe200078e00ff */
[----:B------:R-:W-:-:S03]  /*f0f0*/  LOP3.LUT R7, R13, UR16, R138, 0x96, !PT ;  /* 0x000000100d077c12 */ /* 0x000fc6000f8e968a */
        /* <DEDUP_REMOVED lines=21> */
[----:B------:R-:W-:Y:S01]  /*f250*/  IMAD.WIDE.U32 R14, R6, -0x2daee0ad, RZ ;  /* 0xd2511f53060e7825 */ /* 0x000fe200078e00ff */
[----:B------:R-:W-:-:S03]  /*f260*/  LOP3.LUT R10, R23, UR17, R10, 0x96, !PT ;  /* 0x00000011170a7c12 */ /* 0x000fc6000f8e960a */
[----:B------:R-:W-:Y:S02]  /*f270*/  FFMA.FTZ R249, R171, R193, R240 ;  /* 0x000000c1abf97223 */ /* 0x000fe400000100f0 */
[----:B------:R-:W-:Y:S02]  /*f280*/  FFMA.FTZ R251, R241, R194, R170 ;  /* 0x000000c2f1fb7223 */ /* 0x000fe400000100aa */
[----:B------:R-:W-:Y:S01]  /*f290*/  IMAD.WIDE.U32 R170, R5, -0x2daee0ad, RZ ;  /* 0xd2511f5305aa7825 */ /* 0x000fe200078e00ff */
[----:B------:R-:W-:Y:S02]  /*f2a0*/  LOP3.LUT R12, R22, 0xffff, RZ, 0xc0, !PT ;  /* 0x0000ffff160c7812 */ /* 0x000fe400078ec0ff */
[----:B------:R-:W-:Y:S01]  /*f2b0*/  LOP3.LUT R8, R53, UR17, R78, 0x96, !PT ;  /* 0x0000001135087c12 */ /* 0x000fe2000f8e964e */
[----:B------:R-:W-:Y:S01]  /*f2c0*/  FFMA.FTZ R20, R252, R187, R237 ;  /* 0x000000bbfc147223 */ /* 0x000fe200000100ed */
[C---:B------:R-:W-:Y:S01]  /*f2d0*/  LOP3.LUT R25, R52.reuse, 0xffff, RZ, 0xc0, !PT ;  /* 0x0000ffff34197812 */ /* 0x040fe200078ec0ff */
[----:B------:R-:W-:Y:S01]  /*f2e0*/  IMAD.WIDE.U32 R240, R13, -0x2daee0ad, RZ ;  /* 0xd2511f530df07825 */ /* 0x000fe200078e00ff */
[----:B------:R-:W-:-:S02]  /*f2f0*/  LOP3.LUT R187, R52, 0xff, RZ, 0xc0, !PT ;  /* 0x000000ff34bb7812 */ /* 0x000fc400078ec0ff */
[--C-:B------:R-:W-:Y:S02]  /*f300*/  SHF.R.U32.HI R23, RZ, 0x10, R52.reuse ;  /* 0x00000010ff177819 */ /* 0x100fe40000011634 */
[----:B------:R-:W-:Y:S01]  /*f310*/  SHF.R.U32.HI R252, RZ, 0x18, R52 ;  /* 0x00000018fffc7819 */ /* 0x000fe20000011634 */
[----:B------:R-:W-:Y:S01]  /*f320*/  IMAD.WIDE.U32 R52, R7, -0x2daee0ad, RZ ;  /* 0xd2511f5307347825 */ /* 0x000fe200078e00ff */
        /* <DEDUP_REMOVED lines=11> */
[----:B------:R-:W-:Y:S01]  /*f3e0*/  SHF.R.U32.HI R11, RZ, 0x10, R22 ;  /* 0x00000010ff0b7819 */ /* 0x000fe20000011616 */
[----:B------:R-:W-:Y:S01]  /*f3f0*/  IMAD.WIDE.U32 R6, R6, -0x2daee0ad, RZ ;  /* 0xd2511f5306067825 */ /* 0x000fe200078e00ff */
[----:B------:R-:W-:Y:S02]  /*f400*/  LOP3.LUT R14, R53, UR10, R14, 0x96, !PT ;  /* 0x0000000a350e7c12 */ /* 0x000fe4000f8e960e */
[----:B------:R-:W-:Y:S01]  /*f410*/  LOP3.LUT R24, R22, 0xff, RZ, 0xc0, !PT ;  /* 0x000000ff16187812 */ /* 0x000fe200078ec0ff */
[----:B------:R-:W-:Y:S01]  /*f420*/  IMAD.WIDE.U32 R78, R78, -0x2daee0ad, RZ ;  /* 0xd2511f534e4e7825 */ /* 0x000fe200078e00ff */
[----:B------:R-:W-:Y:S02]  /*f430*/  LOP3.LUT R7, R7, UR9, R170, 0x96, !PT ;  /* 0x0000000907077c12 */ /* 0x000fe4000f8e96aa */
[----:B------:R-:W-:Y:S01]  /*f440*/  SHF.R.U32.HI R27, RZ, 0x8, R12 ;  /* 0x00000008ff1b7819 */ /* 0x000fe2000001160c */
[----:B------:R-:W-:Y:S01]  /*f450*/  IMAD.WIDE.U32 R170, R5, -0x2daee0ad, RZ ;  /* 0xd2511f5305aa7825 */ /* 0x000fe200078e00ff */
[----:B------:R-:W-:-:S02]  /*f460*/  LOP3.LUT R6, R79, UR7, R6, 0x96, !PT ;  /* 0x000000074f067c12 */ /* 0x000fc4000f8e9606 */
[----:B------:R-:W-:Y:S01]  /*f470*/  LOP3.LUT R248, R8, 0xffff, RZ, 0xc0, !PT ;  /* 0x0000ffff08f87812 */ /* 0x000fe200078ec0ff */
[----:B------:R-:W-:Y:S01]  /*f480*/  IMAD.WIDE.U32 R14, R14, -0x2daee0ad, RZ ;  /* 0xd2511f530e0e7825 */ /* 0x000fe200078e00ff */
[----:B------:R-:W-:-:S03]  /*f490*/  LOP3.LUT R13, R171, UR9, R240, 0x96, !PT ;  /* 0x00000009ab0d7c12 */ /* 0x000fc6000f8e96f0 */
[----:B------:R-:W-:Y:S01]  /*f4a0*/  FFMA.FTZ R244, R83, c[0x0][0x23c], -R206 ;  /* 0x00008f0053f47a23 */ /* 0x000fe200000108ce */
[----:B------:R-:W-:Y:S01]  /*f4b0*/  LOP3.LUT R5, R15, UR7, R170, 0x96, !PT ;  /* 0x000000070f057c12 */ /* 0x000fe2000f8e96aa */
[----:B------:R-:W-:Y:S01]  /*f4c0*/  IMAD.WIDE.U32 R170, R7, -0x326172a9, RZ ;  /* 0xcd9e8d5707aa7825 */ /* 0x000fe200078e00ff */
[----:B------:R-:W-:Y:S02]  /*f4d0*/  LOP3.LUT R23, R23, 0xff, RZ, 0xc0, !PT ;  /* 0x000000ff17177812 */ /* 0x000fe400078ec0ff */
[----:B------:R-:W-:Y:S01]  /*f4e0*/  SHF.R.U32.HI R193, RZ, 0x18, R8 ;  /* 0x00000018ffc17819 */ /* 0x000fe20000011608 */
[----:B------:R-:W-:Y:S01]  /*f4f0*/  IMAD.WIDE.U32 R240, R6, -0x326172a9, RZ ;  /* 0xcd9e8d5706f07825 */ /* 0x000fe200078e00ff */
[----:B------:R-:W-:-:S03]  /*f500*/  LOP3.LUT R7, R171, UR8, R172, 0x96, !PT ;  /* 0x00000008ab077c12 */ /* 0x000fc6000f8e96ac */
[----:B------:R-:W-:Y:S01]  /*f510*/  FFMA.FTZ R97, R97, c[0x0][0x23c], -R206 ;  /* 0x00008f0061617a23 */ /* 0x000fe200000108ce */
[----:B------:R-:W-:Y:S01]  /*f520*/  LOP3.LUT R28, R241, UR17, R170, 0x96, !PT ;  /* 0x00000011f11c7c12 */ /* 0x000fe2000f8e96aa */
[----:B------:R-:W-:Y:S01]  /*f530*/  IMAD.WIDE.U32 R170, R13, -0x326172a9, RZ ;  /* 0xcd9e8d570daa7825 */ /* 0x000fe200078e00ff */
[----:B------:R-:W-:-:S03]  /*f540*/  LOP3.LUT R21, R240, 0xffff, RZ, 0xc0, !PT ;  /* 0x0000fffff0157812 */ /* 0x000fc600078ec0ff */
[----:B---3--:R-:W-:Y:S01]  /*f550*/  FFMA.FTZ R245, R246, R190, R245 ;  /* 0x000000bef6f57223 */ /* 0x008fe200000100f5 */
[----:B------:R-:W-:Y:S01]  /*f560*/  LOP3.LUT R6, R240, 0xff, RZ, 0xc0, !PT ;  /* 0x000000fff0067812 */ /* 0x000fe200078ec0ff */
[----:B------:R-:W-:Y:S01]  /*f570*/  FFMA.FTZ R100, R100, c[0x0][0x23c], -R206 ;  /* 0x00008f0064647a23 */ /* 0x000fe200000108ce */
[----:B------:R-:W-:Y:S01]  /*f580*/  SHF.R.U32.HI R18, RZ, 0x10, R240 ;  /* 0x00000010ff127819 */ /* 0x000fe200000116f0 */
[----:B------:R-:W-:Y:S01]  /*f590*/  FFMA.FTZ R195, R195, c[0x0][0x23c], -R206 ;  /* 0x00008f00c3c37a23 */ /* 0x000fe200000108ce */
[----:B------:R-:W-:Y:S01]  /*f5a0*/  SHF.R.U32.HI R15, RZ, 0x18, R240 ;  /* 0x00000018ff0f7819 */ /* 0x000fe200000116f0 */
[----:B------:R-:W-:Y:S01]  /*f5b0*/  IMAD.WIDE.U32 R240, R5, -0x326172a9, RZ ;  /* 0xcd9e8d5705f07825 */ /* 0x000fe200078e00ff */
[----:B------:R-:W-:-:S03]  /*f5c0*/  LOP3.LUT R5, R171, UR8, R52, 0x96, !PT ;  /* 0x00000008ab057c12 */ /* 0x000fc6000f8e9634 */
[----:B------:R-:W-:Y:S01]  /*f5d0*/  FFMA.FTZ R203, R203, c[0x0][0x23c], -R206 ;  /* 0x00008f00cbcb7a23 */ /* 0x000fe200000108ce */
[----:B------:R-:W-:Y:S01]  /*f5e0*/  LOP3.LUT R52, R241, UR17, R170, 0x96, !PT ;  /* 0x00000011f1347c12 */ /* 0x000fe2000f8e96aa */
[----:B------:R-:W-:Y:S01]  /*f5f0*/  IMAD.WIDE.U32 R170, R9, -0x2daee0ad, RZ ;  /* 0xd2511f5309aa7825 */ /* 0x000fe200078e00ff */
[----:B------:R-:W-:-:S03]  /*f600*/  SHF.R.U32.HI R22, RZ, 0x18, R22 ;  /* 0x00000018ff167819 */ /* 0x000fc60000011616 */
[--C-:B------:R-:W-:Y:S01]  /*f610*/  FFMA.FTZ R89, R89, c[0x0][0x23c], -R207.reuse ;  /* 0x00008f0059597a23 */ /* 0x100fe200000108cf */
[----:B------:R-:W-:Y:S01]  /*f620*/  LOP3.LUT R11, R11, 0xff, RZ, 0xc0, !PT ;  /* 0x000000ff0b0b7812 */ /* 0x000fe200078ec0ff */
[----:B------:R-:W-:Y:S02]  /*f630*/  FFMA.FTZ R90, R90, c[0x0][0x23c], -R207 ;  /* 0x00008f005a5a7a23 */ /* 0x000fe400000108cf */
[----:B------:R-:W-:Y:S01]  /*f640*/  FFMA.FTZ R44, R44, c[0x0][0x23c], -R250 ;  /* 0x00008f002c2c7a23 */ /* 0x000fe200000108fa */
[----:B------:R-:W-:Y:S01]  /*f650*/  PRMT R22, R11, 0x5410, R22 ;  /* 0x000054100b167816 */ /* 0x000fe20000000016 */
[----:B------:R-:W-:Y:S01]  /*f660*/  FADD.FTZ R20, R201, R20 ;  /* 0x00000014c9147221 */ /* 0x000fe20000010000 */
[----:B------:R-:W-:Y:S01]  /*f670*/  LOP3.LUT R11, R171, UR18, R138, 0x96, !PT ;  /* 0x00000012ab0b7c12 */ /* 0x000fe2000f8e968a */
[----:B------:R-:W-:Y:S01]  /*f680*/  FFMA.FTZ R104, R104, c[0x0][0x23c], -R250 ;  /* 0x00008f0068687a23 */ /* 0x000fe200000108fa */
[----:B------:R-:W-:Y:S01]  /*f690*/  SHF.R.U32.HI R138, RZ, 0x8, R25 ;  /* 0x00000008ff8a7819 */ /* 0x000fe20000011619 */
[----:B------:R-:W-:-:S02]  /*f6a0*/  FFMA.FTZ R114, R114, c[0x0][0x23c], -R247 ;  /* 0x00008f0072727a23 */ /* 0x000fc400000108f7 */
[----:B------:R-:W-:Y:S01]  /*f6b0*/  FFMA.FTZ R199, R199, c[0x0][0x23c], -R247 ;  /* 0x00008f00c7c77a23 */ /* 0x000fe200000108f7 */
[----:B------:R-:W-:Y:S01]  /*f6c0*/  PRMT R187, R187, 0x5410, R138 ;  /* 0x00005410bbbb7816 */ /* 0x000fe2000000008a */
[----:B------:R-:W-:Y:S01]  /*f6d0*/  IMAD.WIDE.U32 R138, R4, -0x2daee0ad, RZ ;  /* 0xd2511f53048a7825 */ /* 0x000fe200078e00ff */
[----:B------:R-:W-:-:S03]  /*f6e0*/  PRMT R24, R24, 0x5410, R27 ;  /* 0x0000541018187816 */ /* 0x000fc6000000001b */
[----:B------:R-:W-:Y:S01]  /*f6f0*/  FFMA.FTZ R164, R164, c[0x0][0x23c], -R247 ;  /* 0x00008f00a4a47a23 */ /* 0x000fe200000108f7 */
[----:B------:R-:W-:Y:S01]  /*f700*/  LOP3.LUT R9, R139, UR18, R26, 0x96, !PT ;  /* 0x000000128b097c12 */ /* 0x000fe2000f8e961a */
[----:B------:R-:W-:Y:S01]  /*f710*/  IMAD.WIDE.U32 R26, R7, -0x2daee0ad, RZ ;  /* 0xd2511f53071a7825 */ /* 0x000fe200078e00ff */
[----:B------:R-:W-:-:S03]  /*f720*/  LOP3.LUT R13, R240, 0xffff, RZ, 0xc0, !PT ;  /* 0x0000fffff00d7812 */ /* 0x000fc600078ec0ff */
[----:B------:R-:W-:Y:S01]  /*f730*/  FFMA.FTZ R178, R178, c[0x0][0x23c], -R247 ;  /* 0x00008f00b2b27a23 */ /* 0x000fe200000108f7 */
[----:B------:R-:W-:Y:S01]  /*f740*/  SHF.R.U32.HI R21, RZ, 0x8, R21 ;  /* 0x00000008ff157819 */ /* 0x000fe20000011615 */
[--C-:B------:R-:W-:Y:S01]  /*f750*/  FFMA.FTZ R202, R202, c[0x0][0x23c], -R247.reuse ;  /* 0x00008f00caca7a23 */ /* 0x100fe200000108f7 */
[----:B------:R-:W-:Y:S01]  /*f760*/  LOP3.LUT R7, R27, UR18, R78, 0x96, !PT ;  /* 0x000000121b077c12 */ /* 0x000fe2000f8e964e */
[----:B------:R-:W-:Y:S01]  /*f770*/  FFMA.FTZ R204, R204, c[0x0][0x23c], -R247 ;  /* 0x00008f00cccc7a23 */ /* 0x000fe200000108f7 */
[----:B------:R-:W-:Y:S01]  /*f780*/  LOP3.LUT R241, R240, 0xff, RZ, 0xc0, !PT ;  /* 0x000000fff0f17812 */ /* 0x000fe200078ec0ff */
[--C-:B------:R-:W-:Y:S01]  /*f790*/  FFMA.FTZ R165, R165, c[0x0][0x23c], -R250.reuse ;  /* 0x00008f00a5a57a23 */ /* 0x100fe200000108fa */
[----:B------:R-:W-:Y:S01]  /*f7a0*/  SHF.R.U32.HI R78, RZ, 0x8, R13 ;  /* 0x00000008ff4e7819 */ /* 0x000fe2000001160d */
[--C-:B------:R-:W-:Y:S01]  /*f7b0*/  FFMA.FTZ R183, R183, c[0x0][0x23c], -R250.reuse ;  /* 0x00008f00b7b77a23 */ /* 0x100fe200000108fa */
[----:B------:R-:W-:Y:S01]  /*f7c0*/  PRMT R6, R6, 0x5410, R21 ;  /* 0x0000541006067816 */ /* 0x000fe20000000015 */
[----:B------:R-:W-:Y:S01]  /*f7d0*/  FFMA.FTZ R196, R196, c[0x0][0x23c], -R250 ;  /* 0x00008f00c4c47a23 */ /* 0x000fe200000108fa */
[----:B------:R-:W-:Y:S01]  /*f7e0*/  SHF.R.U32.HI R21, RZ, 0x10, R10 ;  /* 0x00000010ff157819 */ /* 0x000fe2000001160a */
[----:B------:R-:W-:Y:S01]  /*f7f0*/  FFMA.FTZ R197, R197, c[0x0][0x23c], -R250 ;  /* 0x00008f00c5c57a23 */ /* 0x000fe200000108fa */
[----:B------:R-:W-:Y:S01]  /*f800*/  PRMT R252, R23, 0x5410, R252 ;  /* 0x0000541017fc7816 */ /* 0x000fe200000000fc */
[----:B------:R-:W-:Y:S01]  /*f810*/  FADD.FTZ R249, R182, R249 ;  /* 0x000000f9b6f97221 */ /* 0x000fe20000010000 */
[----:B------:R-:W-:Y:S01]  /*f820*/  PRMT R241, R241, 0x5410, R78 ;  /* 0x00005410f1f17816 */ /* 0x000fe2000000004e */
[--C-:B------:R-:W-:Y:S01]  /*f830*/  FFMA.FTZ R105, R105, c[0x0][0x23c], -R207.reuse ;  /* 0x00008f0069697a23 */ /* 0x100fe200000108cf */
[----:B------:R-:W-:Y:S01]  /*f840*/  LOP3.LUT R78, R10, 0xffff, RZ, 0xc0, !PT ;  /* 0x0000ffff0a4e7812 */ /* 0x000fe200078ec0ff */
[----:B------:R-:W-:Y:S01]  /*f850*/  FFMA.FTZ R106, R106, c[0x0][0x23c], -R207 ;  /* 0x00008f006a6a7a23 */ /* 0x000fe200000108cf */
[----:B------:R-:W-:Y:S01]  /*f860*/  LOP3.LUT R23, R10, 0xff, RZ, 0xc0, !PT ;  /* 0x000000ff0a177812 */ /* 0x000fe200078ec0ff */
[----:B------:R-:W-:Y:S01]  /*f870*/  FADD.FTZ R198, R198, R251 ;  /* 0x000000fbc6c67221 */ /* 0x000fe20000010000 */
[----:B------:R-:W-:Y:S01]  /*f880*/  LOP3.LUT R59, R170, 0xffff, RZ, 0xc0, !PT ;  /* 0x0000ffffaa3b7812 */ /* 0x000fe200078ec0ff */
[--C-:B------:R-:W-:Y:S01]  /*f890*/  FFMA.FTZ R115, R115, c[0x0][0x23c], -R207.reuse ;  /* 0x00008f0073737a23 */ /* 0x100fe200000108cf */
[----:B------:R-:W-:Y:S01]  /*f8a0*/  SHF.R.U32.HI R10, RZ, 0x18, R10 ;  /* 0x00000018ff0a7819 */ /* 0x000fe2000001160a */
[----:B------:R-:W-:Y:S01]  /*f8b0*/  FFMA.FTZ R119, R119, c[0x0][0x23c], -R207 ;  /* 0x00008f0077777a23 */ /* 0x000fe200000108cf */
[----:B------:R-:W-:Y:S01]  /*f8c0*/  LOP3.LUT R21, R21, 0xff, RZ, 0xc0, !PT ;  /* 0x000000ff15157812 */ /* 0x000fe200078ec0ff */
[----:B------:R-:W-:-:S02]  /*f8d0*/  IMAD.MOV.U32 R79, RZ, RZ, R59 ;  /* 0x000000ffff4f7224 */ /* 0x000fc400078e003b */
[--C-:B------:R-:W-:Y:S01]  /*f8e0*/  FFMA.FTZ R185, R185, c[0x0][0x23c], -R207.reuse ;  /* 0x00008f00b9b97a23 */ /* 0x100fe200000108cf */
[----:B------:R-:W-:Y:S01]  /*f8f0*/  PRMT R21, R21, 0x5410, R10 ;  /* 0x0000541015157816 */ /* 0x000fe2000000000a */
[----:B------:R-:W-:Y:S01]  /*f900*/  FFMA.FTZ R186, R186, c[0x0][0x23c], -R207 ;  /* 0x00008f00baba7a23 */ /* 0x000fe200000108cf */
[----:B------:R-:W-:Y:S01]  /*f910*/  SHF.R.U32.HI R10, RZ, 0x10, R8 ;  /* 0x00000010ff0a7819 */ /* 0x000fe20000011608 */
[----:B------:R-:W-:Y:S01]  /*f920*/  FFMA.FTZ R83, R107, c[0x0][0x23c], -R206 ;  /* 0x00008f006b537a23 */ /* 0x000fe200000108ce */
[----:B------:R-:W-:Y:S01]  /*f930*/  SHF.R.U32.HI R248, RZ, 0x8, R248 ;  /* 0x00000008fff87819 */ /* 0x000fe200000116f8 */
[----:B------:R-:W-:Y:S01]  /*f940*/  IMAD.MOV.U32 R107, RZ, RZ, R79 ;  /* 0x000000ffff6b7224 */ /* 0x000fe200078e004f */
[----:B------:R-:W-:Y:S01]  /*f950*/  LOP3.LUT R10, R10, 0xff, RZ, 0xc0, !PT ;  /* 0x000000ff0a0a7812 */ /* 0x000fe200078ec0ff */
[--C-:B------:R-:W-:Y:S01]  /*f960*/  FFMA.FTZ R120, R120, c[0x0][0x23c], -R207.reuse ;  /* 0x00008f0078787a23 */ /* 0x100fe200000108cf */
[----:B------:R-:W-:Y:S01]  /*f970*/  LOP3.LUT R59, R8, 0xff, RZ, 0xc0, !PT ;  /* 0x000000ff083b7812 */ /* 0x000fe200078ec0ff */
[----:B------:R-:W-:Y:S01]  /*f980*/  FFMA.FTZ R180, R180, c[0x0][0x23c], -R207 ;  /* 0x00008f00b4b47a23 */ /* 0x000fe200000108cf */
[----:B------:R-:W-:Y:S01]  /*f990*/  LOP3.LUT R79, R28, 0xffff, RZ, 0xc0, !PT ;  /* 0x0000ffff1c4f7812 */ /* 0x000fe200078ec0ff */
[----:B------:R-:W1:Y:S01]  /*f9a0*/  S2R R237, SR_TID.X ;  /* 0x0000000000ed7919 */ /* 0x000e620000002100 */
[----:B------:R-:W-:-:S02]  /*f9b0*/  SHF.R.U32.HI R8, RZ, 0x10, R28 ;  /* 0x00000010ff087819 */ /* 0x000fc4000001161c */
[----:B------:R-:W-:Y:S01]  /*f9c0*/  LOP3.LUT R4, R18, 0xff, RZ, 0xc0, !PT ;  /* 0x000000ff12047812 */ /* 0x000fe200078ec0ff */
[----:B------:R2:W5:Y:S01]  /*f9d0*/  LDL.LU.64 R208, [R1+0x50] ;  /* 0x0000500001d07983 */ /* 0x0005620000300a00 */
[----:B------:R-:W-:Y:S02]  /*f9e0*/  PRMT R193, R10, 0x5410, R193 ;  /* 0x000054100ac17816 */ /* 0x000fe400000000c1 */
[C---:B------:R-:W-:Y:S02]  /*f9f0*/  LOP3.LUT R18, R138.reuse, 0xffff, RZ, 0xc0, !PT ;  /* 0x0000ffff8a127812 */ /* 0x040fe400078ec0ff */
[----:B------:R-:W-:Y:S02]  /*fa00*/  LOP3.LUT R190, R138, 0xff, RZ, 0xc0, !PT ;  /* 0x000000ff8abe7812 */ /* 0x000fe400078ec0ff */
[--C-:B------:R-:W-:Y:S02]  /*fa10*/  SHF.R.U32.HI R53, RZ, 0x10, R138.reuse ;  /* 0x00000010ff357819 */ /* 0x100fe4000001168a */
[----:B------:R-:W-:Y:S01]  /*fa20*/  SHF.R.U32.HI R194, RZ, 0x18, R138 ;  /* 0x00000018ffc27819 */ /* 0x000fe2000001168a */
[----:B------:R-:W-:Y:S01]  /*fa30*/  FFMA.FTZ R138, R93, c[0x0][0x23c], -R206 ;  /* 0x00008f005d8a7a23 */ /* 0x000fe200000108ce */
[----:B------:R-:W-:-:S02]  /*fa40*/  PRMT R248, R59, 0x5410, R248 ;  /* 0x000054103bf87816 */ /* 0x000fc400000000f8 */
[--C-:B------:R-:W-:Y:S02]  /*fa50*/  SHF.R.U32.HI R12, RZ, 0x10, R240.reuse ;  /* 0x00000010ff0c7819 */ /* 0x100fe400000116f0 */
[----:B------:R-:W-:Y:S02]  /*fa60*/  SHF.R.U32.HI R30, RZ, 0x18, R240 ;  /* 0x00000018ff1e7819 */ /* 0x000fe400000116f0 */
[--C-:B------:R-:W-:Y:S02]  /*fa70*/  SHF.R.U32.HI R246, RZ, 0x10, R170.reuse ;  /* 0x00000010fff67819 */ /* 0x100fe400000116aa */
[----:B------:R-:W-:Y:S02]  /*fa80*/  LOP3.LUT R57, R170, 0xff, RZ, 0xc0, !PT ;  /* 0x000000ffaa397812 */ /* 0x000fe400078ec0ff */
[----:B------:R-:W-:Y:S02]  /*fa90*/  SHF.R.U32.HI R79, RZ, 0x8, R79 ;  /* 0x00000008ff4f7819 */ /* 0x000fe4000001164f */
[----:B------:R-:W-:-:S02]  /*faa0*/  SHF.R.U32.HI R54, RZ, 0x18, R170 ;  /* 0x00000018ff367819 */ /* 0x000fc400000116aa */
[C---:B------:R-:W-:Y:S02]  /*fab0*/  LOP3.LUT R27, R26.reuse, 0xffff, RZ, 0xc0, !PT ;  /* 0x0000ffff1a1b7812 */ /* 0x040fe400078ec0ff */
[----:B------:R-:W-:Y:S02]  /*fac0*/  LOP3.LUT R25, R26, 0xff, RZ, 0xc0, !PT ;  /* 0x000000ff1a197812 */ /* 0x000fe400078ec0ff */
[----:B------:R-:W-:Y:S01]  /*fad0*/  SHF.R.U32.HI R78, RZ, 0x8, R78 ;  /* 0x00000008ff4e7819 */ /* 0x000fe2000001164e */
[----:B------:R-:W-:Y:S01]  /*fae0*/  MUFU.EX2 R89, R89 ;  /* 0x0000005900597308 */ /* 0x000fe20000000800 */
[----:B------:R-:W-:Y:S01]  /*faf0*/  LOP3.LUT R10, R28, 0xff, RZ, 0xc0, !PT ;  /* 0x000000ff1c0a7812 */ /* 0x000fe200078ec0ff */
[----:B------:R-:W-:Y:S01]  /*fb00*/  FFMA.FTZ R93, R99, c[0x0][0x23c], -R206 ;  /* 0x00008f00635d7a23 */ /* 0x000fe200000108ce */
[----:B------:R-:W-:-:S05]  /*fb10*/  SHF.R.U32.HI R59, RZ, 0x18, R28 ;  /* 0x00000018ff3b7819 */ /* 0x000fca000001161c */
[----:B------:R-:W-:Y:S01]  /*fb20*/  MUFU.EX2 R90, R90 ;  /* 0x0000005a005a7308 */ /* 0x000fe20000000800 */
[----:B------:R-:W-:Y:S01]  /*fb30*/  LOP3.LUT R8, R8, 0xff, RZ, 0xc0, !PT ;  /* 0x000000ff08087812 */ /* 0x000fe200078ec0ff */
[----:B------:R-:W-:Y:S01]  /*fb40*/  HSET2.LE.AND R6, R6, R3, PT ;  /* 0x0000000306067233 */ /* 0x000fe20003803000 */
[----:B------:R-:W-:-:S05]  /*fb50*/  SHF.R.U32.HI R99, RZ, 0x10, R52 ;  /* 0x00000010ff637819 */ /* 0x000fca0000011634 */
[----:B------:R-:W-:Y:S01]  /*fb60*/  MUFU.EX2 R244, R244 ;  /* 0x000000f400f47308 */ /* 0x000fe20000000800 */
[----:B------:R-:W-:Y:S01]  /*fb70*/  PRMT R10, R10, 0x5410, R79 ;  /* 0x000054100a0a7816 */ /* 0x000fe2000000004f */
[----:B------:R-:W-:Y:S01]  /*fb80*/  FFMA.FTZ R79, R113, c[0x0][0x23c], -R206 ;  /* 0x00008f00714f7a23 */ /* 0x000fe200000108ce */
[----:B------:R-:W-:-:S05]  /*fb90*/  PRMT R8, R8, 0x5410, R59 ;  /* 0x0000541008087816 */ /* 0x000fca000000003b */
[----:B------:R-:W-:Y:S01]  /*fba0*/  MUFU.EX2 R97, R97 ;  /* 0x0000006100617308 */ /* 0x000fe20000000800 */
[C---:B------:R-:W-:Y:S01]  /*fbb0*/  LOP3.LUT R28, R52.reuse, 0xffff, RZ, 0xc0, !PT ;  /* 0x0000ffff341c7812 */ /* 0x040fe200078ec0ff */
[----:B------:R-:W-:Y:S01]  /*fbc0*/  FADD.FTZ R191, R191, R20 ;  /* 0x00000014bfbf7221 */ /* 0x000fe20000010000 */
[----:B------:R-:W-:Y:S01]  /*fbd0*/  LOP3.LUT R59, R52, 0xff, RZ, 0xc0, !PT ;  /* 0x000000ff343b7812 */ /* 0x000fe200078ec0ff */
[--C-:B------:R-:W-:Y:S01]  /*fbe0*/  HSET2.LE.AND R24, R24, R3.reuse, PT ;  /* 0x0000000318187233 */ /* 0x100fe20003803000 */
[----:B------:R-:W-:Y:S01]  /*fbf0*/  SHF.R.U32.HI R113, RZ, 0x18, R52 ;  /* 0x00000018ff717819 */ /* 0x000fe20000011634 */
[----:B------:R-:W-:Y:S01]  /*fc00*/  HSET2.LE.AND R21, R21, R3, PT ;  /* 0x0000000315157233 */ /* 0x000fe20003803000 */
[----:B------:R-:W-:Y:S01]  /*fc10*/  LOP3.LUT R13, R12, 0xff, RZ, 0xc0, !PT ;  /* 0x000000ff0c0d7812 */ /* 0x000fe200078ec0ff */
[----:B------:R-:W-:Y:S01]  /*fc20*/  FADD.FTZ R192, R192, R245 ;  /* 0x000000f5c0c07221 */ /* 0x000fe20000010000 */
[----:B------:R-:W-:Y:S01]  /*fc30*/  LOP3.LUT R52, R99, 0xff, RZ, 0xc0, !PT ;  /* 0x000000ff63347812 */ /* 0x000fe200078ec0ff */
[--C-:B------:R-:W-:Y:S01]  /*fc40*/  FFMA.FTZ R139, R84, c[0x0][0x23c], -R206.reuse ;  /* 0x00008f00548b7a23 */ /* 0x100fe200000108ce */
[----:B------:R-:W-:Y:S01]  /*fc50*/  SHF.R.U32.HI R99, RZ, 0x8, R107 ;  /* 0x00000008ff637819 */ /* 0x000fe2000001166b */
[----:B------:R-:W-:Y:S01]  /*fc60*/  FFMA.FTZ R84, R109, c[0x0][0x23c], -R206 ;  /* 0x00008f006d547a23 */ /* 0x000fe200000108ce */
[----:B------:R-:W-:Y:S01]  /*fc70*/  PRMT R30, R13, 0x5410, R30 ;  /* 0x000054100d1e7816 */ /* 0x000fe2000000001e */
[----:B------:R-:W-:Y:S01]  /*fc80*/  FFMA.FTZ R107, R131, c[0x0][0x23c], -R206 ;  /* 0x00008f00836b7a23 */ /* 0x000fe200000108ce */
[----:B------:R-:W-:Y:S01]  /*fc90*/  LOP3.LUT R109, R246, 0xff, RZ, 0xc0, !PT ;  /* 0x000000fff66d7812 */ /* 0x000fe200078ec0ff */
[----:B------:R-:W-:Y:S01]  /*fca0*/  IMAD.WIDE.U32 R12, R5, -0x2daee0ad, RZ ;  /* 0xd2511f53050c7825 */ /* 0x000fe200078e00ff */
[----:B------:R-:W-:Y:S01]  /*fcb0*/  PRMT R131, R57, 0x5410, R99 ;  /* 0x0000541039837816 */ /* 0x000fe20000000063 */
[----:B------:R-:W-:Y:S01]  /*fcc0*/  MUFU.EX2 R100, R100 ;  /* 0x0000006400647308 */ /* 0x000fe20000000800 */
[----:B------:R-:W-:Y:S01]  /*fcd0*/  SHF.R.U32.HI R99, RZ, 0x8, R18 ;  /* 0x00000008ff637819 */ /* 0x000fe20000011612 */
[----:B------:R-:W-:Y:S01]  /*fce0*/  FFMA.FTZ R18, R167, c[0x0][0x23c], -R206 ;  /* 0x00008f00a7127a23 */ /* 0x000fe200000108ce */
[----:B------:R-:W-:Y:S01]  /*fcf0*/  PRMT R167, R109, 0x5410, R54 ;  /* 0x000054106da77816 */ /* 0x000fe20000000036 */
[----:B------:R-:W-:Y:S01]  /*fd00*/  FFMA.FTZ R54, R200, c[0x0][0x23c], -R206 ;  /* 0x00008f00c8367a23 */ /* 0x000fe200000108ce */
[----:B------:R-:W-:-:S03]  /*fd10*/  LOP3.LUT R5, R13, UR18, R14, 0x96, !PT ;  /* 0x000000120d057c12 */ /* 0x000fc6000f8e960e */
[----:B------:R-:W-:Y:S01]  /*fd20*/  MUFU.EX2 R83, R83 ;  /* 0x0000005300537308 */ /* 0x000fe20000000800 */
[----:B------:R-:W-:Y:S01]  /*fd30*/  SHF.R.U32.HI R200, RZ, 0x8, R27 ;  /* 0x00000008ffc87819 */ /* 0x000fe2000001161b */
[----:B------:R-:W-:Y:S01]  /*fd40*/  FADD.FTZ R205, R205, R198 ;  /* 0x000000c6cdcd7221 */ /* 0x000fe20000010000 */
[----:B------:R-:W-:-:S05]  /*fd50*/  LOP3.LUT R14, R12, 0xffff, RZ, 0xc0, !PT ;  /* 0x0000ffff0c0e7812 */ /* 0x000fca00078ec0ff */
[----:B------:R-:W-:Y:S01]  /*fd60*/  MUFU.EX2 R199, R199 ;  /* 0x000000c700c77308 */ /* 0x000fe20000000800 */
[----:B------:R-:W-:-:S07]  /*fd70*/  SHF.R.U32.HI R28, RZ, 0x8, R28 ;  /* 0x00000008ff1c7819 */ /* 0x000fce000001161c */
[----:B------:R-:W-:Y:S01]  /*fd80*/  MUFU.EX2 R115, R115 ;  /* 0x0000007300737308 */ /* 0x000fe20000000800 */
[----:B------:R-:W-:Y:S01]  /*fd90*/  SHF.R.U32.HI R13, RZ, 0x10, R12 ;  /* 0x00000010ff0d7819 */ /* 0x000fe2000001160c */
[----:B------:R-:W-:Y:S01]  /*fda0*/  HSET2.LE.AND R241, R241, R3, PT ;  /* 0x00000003f1f17233 */ /* 0x000fe20003803000 */
[----:B------:R-:W-:Y:S01]  /*fdb0*/  PRMT R25, R25, 0x5410, R200 ;  /* 0x0000541019197816 */ /* 0x000fe200000000c8 */
[--C-:B------:R-:W-:Y:S01]  /*fdc0*/  FFMA.FTZ R200, R101, c[0x0][0x23c], -R247.reuse ;  /* 0x00008f0065c87a23 */ /* 0x100fe200000108f7 */
[----:B------:R-:W-:Y:S01]  /*fdd0*/  LOP3.LUT R240, R12, 0xff, RZ, 0xc0, !PT ;  /* 0x000000ff0cf07812 */ /* 0x000fe200078ec0ff */
[--C-:B------:R-:W-:Y:S01]  /*fde0*/  FFMA.FTZ R109, R86, c[0x0][0x23c], -R247.reuse ;  /* 0x00008f00566d7a23 */ /* 0x100fe200000108f7 */
[----:B------:R-:W-:Y:S01]  /*fdf0*/  PRMT R28, R59, 0x5410, R28 ;  /* 0x000054103b1c7816 */ /* 0x000fe2000000001c */
[----:B------:R-:W-:Y:S01]  /*fe00*/  FFMA.FTZ R59, R179, c[0x0][0x23c], -R206 ;  /* 0x00008f00b33b7a23 */ /* 0x000fe200000108ce */
[----:B------:R-:W-:Y:S01]  /*fe10*/  SHF.R.U32.HI R12, RZ, 0x18, R12 ;  /* 0x00000018ff0c7819 */ /* 0x000fe2000001160c */
[--C-:B------:R-:W-:Y:S01]  /*fe20*/  FFMA.FTZ R101, R87, c[0x0][0x23c], -R250.reuse ;  /* 0x00008f0057657a23 */ /* 0x100fe200000108fa */
[----:B------:R-:W-:Y:S01]  /*fe30*/  LOP3.LUT R13, R13, 0xff, RZ, 0xc0, !PT ;  /* 0x000000ff0d0d7812 */ /* 0x000fe200078ec0ff */
[----:B------:R-:W-:Y:S01]  /*fe40*/  FFMA.FTZ R86, R110, c[0x0][0x23c], -R247 ;  /* 0x00008f006e567a23 */ /* 0x000fe200000108f7 */
[----:B------:R-:W-:Y:S01]  /*fe50*/  LOP3.LUT R179, R11, 0xffff, RZ, 0xc0, !PT ;  /* 0x0000ffff0bb37812 */ /* 0x000fe200078ec0ff */
[----:B------:R-:W-:Y:S01]  /*fe60*/  FFMA.FTZ R87, R91, c[0x0][0x23c], -R250 ;  /* 0x00008f005b577a23 */ /* 0x000fe200000108fa */
[----:B------:R-:W-:Y:S01]  /*fe70*/  PRMT R23, R23, 0x5410, R78 ;  /* 0x0000541017177816 */ /* 0x000fe2000000004e */
[----:B------:R-:W-:Y:S01]  /*fe80*/  FFMA.FTZ R110, R88, c[0x0][0x23c], -R250 ;  /* 0x00008f00586e7a23 */ /* 0x000fe200000108fa */
[----:B------:R-:W-:Y:S01]  /*fe90*/  PRMT R4, R4, 0x5410, R15 ;  /* 0x0000541004047816 */ /* 0x000fe2000000000f */
[--C-:B------:R-:W-:Y:S01]  /*fea0*/  FFMA.FTZ R91, R92, c[0x0][0x23c], -R207.reuse ;  /* 0x00008f005c5b7a23 */ /* 0x100fe200000108cf */
[----:B------:R-:W-:Y:S01]  /*feb0*/  MUFU.EX2 R165, R165 ;  /* 0x000000a500a57308 */ /* 0x000fe20000000800 */
[----:B------:R-:W-:Y:S01]  /*fec0*/  FFMA.FTZ R78, R111, c[0x0][0x23c], -R206 ;  /* 0x00008f006f4e7a23 */ /* 0x000fe200000108ce */
[----:B------:R-:W-:Y:S01]  /*fed0*/  PRMT R206, R13, 0x5410, R12 ;  /* 0x000054100dce7816 */ /* 0x000fe2000000000c */
[----:B------:R-:W-:Y:S01]  /*fee0*/  FFMA.FTZ R88, R95, c[0x0][0x23c], -R250 ;  /* 0x00008f005f587a23 */ /* 0x000fe200000108fa */
[----:B------:R2:W5:Y:S01]  /*fef0*/  LDL.LU.64 R172, [R1+0x48] ;  /* 0x0000480001ac7983 */ /* 0x0005620000300a00 */
[----:B------:R-:W-:Y:S01]  /*ff00*/  FFMA.FTZ R92, R96, c[0x0][0x23c], -R207 ;  /* 0x00008f00605c7a23 */ /* 0x000fe200000108cf */
[----:B------:R-:W-:-:S02]  /*ff10*/  SHF.R.U32.HI R179, RZ, 0x8, R179 ;  /* 0x00000008ffb37819 */ /* 0x000fc400000116b3 */
[----:B------:R-:W-:Y:S01]  /*ff20*/  LOP3.LUT R12, R11, 0xff, RZ, 0xc0, !PT ;  /* 0x000000ff0b0c7812 */ /* 0x000fe200078ec0ff */
[----:B------:R-:W-:Y:S01]  /*ff30*/  MUFU.EX2 R87, R87 ;  /* 0x0000005700577308 */ /* 0x000fe20000000800 */
[----:B------:R-:W-:Y:S01]  /*ff40*/  LOP3.LUT R53, R53, 0xff, RZ, 0xc0, !PT ;  /* 0x000000ff35357812 */ /* 0x000fe200078ec0ff */
[----:B------:R-:W-:Y:S01]  /*ff50*/  FFMA.FTZ R246, R94, c[0x0][0x23c], -R247 ;  /* 0x00008f005ef67a23 */ /* 0x000fe200000108f7 */
[----:B------:R-:W-:Y:S02]  /*ff60*/  PRMT R179, R12, 0x5410, R179 ;  /* 0x000054100cb37816 */ /* 0x000fe400000000b3 */
[----:B------:R-:W-:-:S03]  /*ff70*/  SHF.R.U32.HI R15, RZ, 0x10, R26 ;  /* 0x00000010ff0f7819 */ /* 0x000fc6000001161a */
[----:B------:R-:W-:Y:S01]  /*ff80*/  MUFU.EX2 R91, R91 ;  /* 0x0000005b005b7308 */ /* 0x000fe20000000800 */
[----:B------:R-:W-:Y:S02]  /*ff90*/  SHF.R.U32.HI R12, RZ, 0x10, R11 ;  /* 0x00000010ff0c7819 */ /* 0x000fe4000001160b */
[----:B------:R-:W-:-:S05]  /*ffa0*/  PRMT R113, R52, 0x5410, R113 ;  /* 0x0000541034717816 */ /* 0x000fca0000000071 */
[----:B------:R3:W-:Y:S01]  /*ffb0*/  MUFU.EX2 R57, R107 ;  /* 0x0000006b00397308 */ /* 0x0007e20000000800 */
[----:B------:R-:W-:Y:S02]  /*ffc0*/  SHF.R.U32.HI R94, RZ, 0x10, R9 ;  /* 0x00000010ff5e7819 */ /* 0x000fe40000011609 */
[----:B------:R-:W-:-:S05]  /*ffd0*/  PRMT R190, R190, 0x5410, R99 ;  /* 0x00005410bebe7816 */ /* 0x000fca0000000063 */
[----:B------:R-:W-:Y:S01]  /*ffe0*/  MUFU.EX2 R101, R101 ;  /* 0x0000006500657308 */ /* 0x000fe20000000800 */
[----:B------:R-:W-:-:S07]  /*fff0*/  PRMT R194, R53, 0x5410, R194 ;  /* 0x0000541035c27816 */ /* 0x000fce00000000c2 */
[----:B------:R-:W-:Y:S01]  /*10000*/  MUFU.EX2 R110, R110 ;  /* 0x0000006e006e7308 */ /* 0x000fe20000000800 */
[----:B---3--:R-:W-:Y:S01]  /*10010*/  FFMA.FTZ R107, R98, c[0x0][0x23c], -R247 ;  /* 0x00008f00626b7a23 */ /* 0x008fe200000108f7 */
[----:B------:R-:W-:Y:S02]  /*10020*/  LOP3.LUT R12, R12, 0xff, RZ, 0xc0, !PT ;  /* 0x000000ff0c0c7812 */ /* 0x000fe400078ec0ff */
[----:B------:R-:W-:Y:S01]  /*10030*/  SHF.R.U32.HI R27, RZ, 0x18, R7 ;  /* 0x00000018ff1b7819 */ /* 0x000fe20000011607 */
[----:B------:R-:W-:Y:S01]  /*10040*/  FFMA.FTZ R111, R85, c[0x0][0x23c], -R247 ;  /* 0x00008f00556f7a23 */ /* 0x000fe200000108f7 */
[--C-:B------:R-:W-:Y:S02]  /*10050*/  HSET2.LE.AND R4, R4, R3.reuse, PT ;  /* 0x0000000304047233 */ /* 0x100fe40003803000 */
[--C-:B------:R-:W-:Y:S01]  /*10060*/  HSET2.LE.AND R10, R10, R3.reuse, PT ;  /* 0x000000030a0a7233 */ /* 0x100fe20003803000 */
[----:B------:R-:W3:Y:S01]  /*10070*/  MUFU.EX2 R88, R88 ;  /* 0x0000005800587308 */ /* 0x000ee20000000800 */
[----:B------:R-:W-:Y:S01]  /*10080*/  LOP3.LUT R98, R9, 0xff, RZ, 0xc0, !PT ;  /* 0x000000ff09627812 */ /* 0x000fe200078ec0ff */
[----:B------:R-:W-:Y:S01]  /*10090*/  HSET2.LE.AND R13, R8, R3, PT ;  /* 0x00000003080d7233 */ /* 0x000fe20003803000 */
[----:B------:R-:W-:-:S05]  /*100a0*/  FFMA.FTZ R95, R103, c[0x0][0x23c], -R250 ;  /* 0x00008f00675f7a23 */ /* 0x000fca00000108fa */
[----:B------:R-:W-:Y:S01]  /*100b0*/  MUFU.EX2 R139, R139 ;  /* 0x0000008b008b7308 */ /* 0x000fe20000000800 */
[----:B------:R-:W-:-:S07]  /*100c0*/  SHF.R.U32.HI R26, RZ, 0x18, R26 ;  /* 0x00000018ff1a7819 */ /* 0x000fce000001161a */
[----:B------:R-:W-:Y:S01]  /*100d0*/  MUFU.EX2 R138, R138 ;  /* 0x0000008a008a7308 */ /* 0x000fe20000000800 */
[----:B------:R-:W-:-:S07]  /*100e0*/  LOP3.LUT R15, R15, 0xff, RZ, 0xc0, !PT ;  /* 0x000000ff0f0f7812 */ /* 0x000fce00078ec0ff */
[----:B------:R-:W-:Y:S01]  /*100f0*/  MUFU.EX2 R109, R109 ;  /* 0x0000006d006d7308 */ /* 0x000fe20000000800 */
[----:B------:R-:W-:Y:S01]  /*10100*/  LOP3.LUT R94, R94, 0xff, RZ, 0xc0, !PT ;  /* 0x000000ff5e5e7812 */ /* 0x000fe200078ec0ff */
[----:B------:R-:W-:Y:S01]  /*10110*/  HSET2.LE.AND R20, R23, R3, PT ;  /* 0x0000000317147233 */ /* 0x000fe20003803000 */
[----:B------:R-:W-:Y:S02]  /*10120*/  FADD.FTZ R189, R189, R192 ;  /* 0x000000c0bdbd7221 */ /* 0x000fe40000010000 */
[----:B------:R-:W-:-:S03]  /*10130*/  FADD.FTZ R188, R188, R191 ;  /* 0x000000bfbcbc7221 */ /* 0x000fc60000010000 */
[----:B------:R-:W-:Y:S08]  /*10140*/  MUFU.EX2 R93, R93 ;  /* 0x0000005d005d7308 */ /* 0x000ff00000000800 */
[----:B------:R-:W-:Y:S08]  /*10150*/  MUFU.EX2 R84, R84 ;  /* 0x0000005400547308 */ /* 0x000ff00000000800 */
[----:B------:R-:W-:Y:S08]  /*10160*/  MUFU.EX2 R200, R200 ;  /* 0x000000c800c87308 */ /* 0x000ff00000000800 */
[----:B------:R-:W-:Y:S01]  /*10170*/  MUFU.EX2 R79, R79 ;  /* 0x0000004f004f7308 */ /* 0x000fe20000000800 */
[----:B------:R-:W-:-:S07]  /*10180*/  HSET2.LE.AND R28, R28, R3, PT ;  /* 0x000000031c1c7233 */ /* 0x000fce0003803000 */
[----:B------:R-:W-:Y:S08]  /*10190*/  MUFU.EX2 R185, R185 ;  /* 0x000000b900b97308 */ /* 0x000ff00000000800 */
[----:B------:R-:W-:Y:S08]  /*101a0*/  MUFU.EX2 R186, R186 ;  /* 0x000000ba00ba7308 */ /* 0x000ff00000000800 */
[----:B------:R-:W-:Y:S08]  /*101b0*/  MUFU.EX2 R196, R196 ;  /* 0x000000c400c47308 */ /* 0x000ff00000000800 */
[----:B------:R-:W-:Y:S08]  /*101c0*/  MUFU.EX2 R197, R197 ;  /* 0x000000c500c57308 */ /* 0x000ff00000000800 */
[----:B------:R-:W-:Y:S08]  /*101d0*/  MUFU.EX2 R120, R120 ;  /* 0x0000007800787308 */ /* 0x000ff00000000800 */
[----:B------:R-:W-:Y:S08]  /*101e0*/  MUFU.EX2 R164, R164 ;  /* 0x000000a400a47308 */ /* 0x000ff00000000800 */
[----:B------:R-:W-:Y:S01]  /*101f0*/  MUFU.EX2 R202, R202 ;  /* 0x000000ca00ca7308 */ /* 0x000fe20000000800 */
[----:B-1----:R-:W-:Y:S01]  /*10200*/  IMAD.SHL.U32 R237, R237, 0x2, RZ ;  /* 0x00000002eded7824 */ /* 0x002fe200078e00ff */
[----:B------:R2:W5:Y:S06]  /*10210*/  LDL.LU.64 R170, [R1+0x40] ;  /* 0x0000400001aa7983 */ /* 0x00056c0000300a00 */
[----:B------:R-:W1:Y:S01]  /*10220*/  MUFU.EX2 R92, R92 ;  /* 0x0000005c005c7308 */ /* 0x000e620000000800 */
[----:B------:R-:W-:-:S07]  /*10230*/  PRMT R26, R15, 0x5410, R26 ;  /* 0x000054100f1a7816 */ /* 0x000fce000000001a */
[----:B------:R4:W-:Y:S01]  /*10240*/  MUFU.EX2 R52, R195 ;  /* 0x000000c300347308 */ /* 0x0009e20000000800 */
[----:B------:R-:W-:Y:S01]  /*10250*/  SHF.R.U32.HI R15, RZ, 0x8, R14 ;  /* 0x00000008ff0f7819 */ /* 0x000fe2000001160e */
[----:B------:R-:W-:-:S06]  /*10260*/  FFMA.FTZ R99, R102, c[0x0][0x23c], -R247 ;  /* 0x00008f0066637a23 */ /* 0x000fcc00000108f7 */
[----:B------:R1:W-:Y:S01]  /*10270*/  MUFU.EX2 R53, R203 ;  /* 0x000000cb00357308 */ /* 0x0003e20000000800 */
[----:B----4-:R-:W-:Y:S02]  /*10280*/  SHF.R.U32.HI R195, RZ, 0x18, R11 ;  /* 0x00000018ffc37819 */ /* 0x010fe4000001160b */
[----:B------:R-:W-:Y:S02]  /*10290*/  LOP3.LUT R11, R9, 0xffff, RZ, 0xc0, !PT ;  /* 0x0000ffff090b7812 */ /* 0x000fe400078ec0ff */
[----:B------:R-:W-:Y:S02]  /*102a0*/  SHF.R.U32.HI R9, RZ, 0x18, R9 ;  /* 0x00000018ff097819 */ /* 0x000fe40000011609 */
[----:B-1----:R-:W-:Y:S02]  /*102b0*/  LOP3.LUT R203, R7, 0xffff, RZ, 0xc0, !PT ;  /* 0x0000ffff07cb7812 */ /* 0x002fe400078ec0ff */
[----:B------:R-:W-:Y:S02]  /*102c0*/  PRMT R195, R12, 0x5410, R195 ;  /* 0x000054100cc37816 */ /* 0x000fe400000000c3 */
[----:B------:R-:W-:-:S02]  /*102d0*/  PRMT R94, R94, 0x5410, R9 ;  /* 0x000054105e5e7816 */ /* 0x000fc40000000009 */
[----:B------:R-:W-:Y:S02]  /*102e0*/  SHF.R.U32.HI R203, RZ, 0x8, R203 ;  /* 0x00000008ffcb7819 */ /* 0x000fe400000116cb */
[----:B------:R-:W-:Y:S02]  /*102f0*/  LOP3.LUT R12, R7, 0xff, RZ, 0xc0, !PT ;  /* 0x000000ff070c7812 */ /* 0x000fe400078ec0ff */
[----:B------:R-:W-:Y:S02]  /*10300*/  SHF.R.U32.HI R9, RZ, 0x10, R7 ;  /* 0x00000010ff097819 */ /* 0x000fe40000011607 */
[----:B------:R-:W-:Y:S02]  /*10310*/  LOP3.LUT R7, R5, 0xffff, RZ, 0xc0, !PT ;  /* 0x0000ffff05077812 */ /* 0x000fe400078ec0ff */
[----:B------:R-:W-:Y:S01]  /*10320*/  SHF.R.U32.HI R102, RZ, 0x10, R5 ;  /* 0x00000010ff667819 */ /* 0x000fe20000011605 */
[----:B------:R-:W-:Y:S01]  /*10330*/  FFMA.FTZ R85, R108, c[0x0][0x23c], -R247 ;  /* 0x00008f006c557a23 */ /* 0x000fe200000108f7 */
[----:B------:R-:W-:-:S02]  /*10340*/  PRMT R203, R12, 0x5410, R203 ;  /* 0x000054100ccb7816 */ /* 0x000fc400000000cb */
[----:B------:R-:W-:Y:S02]  /*10350*/  PRMT R240, R240, 0x5410, R15 ;  /* 0x00005410f0f07816 */ /* 0x000fe4000000000f */
[----:B------:R-:W-:Y:S02]  /*10360*/  LOP3.LUT R12, R9, 0xff, RZ, 0xc0, !PT ;  /* 0x000000ff090c7812 */ /* 0x000fe400078ec0ff */
[----:B------:R-:W-:Y:S02]  /*10370*/  LOP3.LUT R108, R5, 0xff, RZ, 0xc0, !PT ;  /* 0x000000ff056c7812 */ /* 0x000fe400078ec0ff */
[----:B------:R-:W-:Y:S02]  /*10380*/  SHF.R.U32.HI R5, RZ, 0x18, R5 ;  /* 0x00000018ff057819 */ /* 0x000fe40000011605 */
[----:B------:R-:W-:Y:S02]  /*10390*/  SHF.R.U32.HI R7, RZ, 0x8, R7 ;  /* 0x00000008ff077819 */ /* 0x000fe40000011607 */
[----:B------:R-:W-:-:S02]  /*103a0*/  LOP3.LUT R102, R102, 0xff, RZ, 0xc0, !PT ;  /* 0x000000ff66667812 */ /* 0x000fc400078ec0ff */
[----:B---3--:R-:W-:Y:S02]  /*103b0*/  F2FP.BF16.PACK_AB R9, R88, R87 ;  /* 0x000000575809723e */ /* 0x008fe400000010ff */
[----:B------:R-:W-:Y:S02]  /*103c0*/  F2FP.BF16.PACK_AB R15, R92, R91 ;  /* 0x0000005b5c0f723e */ /* 0x000fe400000010ff */
[----:B------:R-:W-:Y:S01]  /*103d0*/  PRMT R108, R108, 0x5410, R7 ;  /* 0x000054106c6c7816 */ /* 0x000fe20000000007 */
[----:B------:R-:W-:Y:S01]  /*103e0*/  FFMA.FTZ R7, R112, c[0x0][0x23c], -R247 ;  /* 0x00008f0070077a23 */ /* 0x000fe200000108f7 */
[----:B------:R-:W-:Y:S01]  /*103f0*/  PRMT R102, R102, 0x5410, R5 ;  /* 0x0000541066667816 */ /* 0x000fe20000000005 */
[----:B------:R-:W-:Y:S01]  /*10400*/  FFMA.FTZ R5, R181, c[0x0][0x23c], -R247 ;  /* 0x00008f00b5057a23 */ /* 0x000fe200000108f7 */
[----:B------:R-:W-:Y:S02]  /*10410*/  LOP3.LUT R14, R6, R9, RZ, 0xc0, !PT ;  /* 0x00000009060e7212 */ /* 0x000fe400078ec0ff */
[----:B------:R-:W-:-:S02]  /*10420*/  LOP3.LUT R15, R4, R15, RZ, 0xc0, !PT ;  /* 0x0000000f040f7212 */ /* 0x000fc400078ec0ff */
[----:B------:R-:W-:Y:S02]  /*10430*/  SHF.R.U32.HI R11, RZ, 0x8, R11 ;  /* 0x00000008ff0b7819 */ /* 0x000fe4000001160b */
[----:B------:R-:W-:Y:S02]  /*10440*/  F2FP.BF16.PACK_AB R9, R110, R101 ;  /* 0x000000656e09723e */ /* 0x000fe400000010ff */
[----:B------:R-:W-:Y:S01]  /*10450*/  F2FP.BF16.PACK_AB R4, R90, R89 ;  /* 0x000000595a04723e */ /* 0x000fe200000010ff */
[--C-:B------:R-:W-:Y:S01]  /*10460*/  FFMA.FTZ R112, R122, c[0x0][0x23c], -R250.reuse ;  /* 0x00008f007a707a23 */ /* 0x100fe200000108fa */
[----:B------:R-:W-:Y:S01]  /*10470*/  PRMT R27, R12, 0x5410, R27 ;  /* 0x000054100c1b7816 */ /* 0x000fe2000000001b */
[----:B------:R-:W-:Y:S01]  /*10480*/  FFMA.FTZ R103, R48, c[0x0][0x23c], -R250 ;  /* 0x00008f0030677a23 */ /* 0x000fe200000108fa */
[----:B------:R-:W-:Y:S01]  /*10490*/  PRMT R98, R98, 0x5410, R11 ;  /* 0x0000541062627816 */ /* 0x000fe2000000000b */
[----:B------:R-:W-:Y:S01]  /*104a0*/  IMAD.MOV.U32 R122, RZ, RZ, R44 ;  /* 0x000000ffff7a7224 */ /* 0x000fe200078e002c */
[----:B------:R-:W-:Y:S01]  /*104b0*/  MUFU.EX2 R48, R7 ;  /* 0x0000000700307308 */ /* 0x000fe20000000800 */
[----:B------:R-:W-:-:S02]  /*104c0*/  LOP3.LUT R12, R10, R9, RZ, 0xc0, !PT ;  /* 0x000000090a0c7212 */ /* 0x000fc400078ec0ff */
[----:B------:R-:W-:Y:S01]  /*104d0*/  LOP3.LUT R13, R13, R4, RZ, 0xc0, !PT ;  /* 0x000000040d0d7212 */ /* 0x000fe200078ec0ff */
[----:B------:R-:W1:Y:S04]  /*104e0*/  LDSM.16.MT88.4 R8, [R216+0x5000] ;  /* 0x00500000d808783b */ /* 0x000e680000004200 */
[----:B------:R3:W-:Y:S02]  /*104f0*/  MUFU.EX2 R44, R5 ;  /* 0x00000005002c7308 */ /* 0x0007e40000000800 */
[----:B---3--:R-:W3:Y:S06]  /*10500*/  LDSM.16.MT88.4 R4, [R215+0x5000] ;  /* 0x00500000d704783b */ /* 0x008eec0000004200 */
[----:B------:R-:W4:Y:S08]  /*10510*/  MUFU.EX2 R111, R111 ;  /* 0x0000006f006f7308 */ /* 0x000f300000000800 */
[----:B------:R-:W-:Y:S08]  /*10520*/  MUFU.EX2 R246, R246 ;  /* 0x000000f600f67308 */ /* 0x000ff00000000800 */
[----:B------:R-:W2:Y:S01]  /*10530*/  MUFU.EX2 R107, R107 ;  /* 0x0000006b006b7308 */ /* 0x000ea20000000800 */
[----:B------:R-:W-:Y:S01]  /*10540*/  F2FP.BF16.PACK_AB R23, R139, R244 ;  /* 0x000000f48b17723e */ /* 0x000fe200000010ff */
[----:B-1----:R-:W-:Y:S03]  /*10550*/  HMMA.16816.F32.BF16 R140, R12, R8, R140 ;  /* 0x000000080c8c723c */ /* 0x002fe6000004188c */
[----:B------:R-:W-:Y:S01]  /*10560*/  LOP3.LUT R20, R20, R23, RZ, 0xc0, !PT ;  /* 0x0000001714147212 */ /* 0x000fe200078ec0ff */
[----:B------:R-:W-:-:S04]  /*10570*/  HSET2.LE.AND R23, R22, R3, PT ;  /* 0x0000000316177233 */ /* 0x000fc80003803000 */
[----:B------:R-:W-:Y:S01]  /*10580*/  HMMA.16816.F32.BF16 R36, R12, R10, R36 ;  /* 0x0000000a0c24723c */ /* 0x000fe20000041824 */
[--C-:B------:R-:W-:Y:S02]  /*10590*/  FFMA.FTZ R96, R45, c[0x0][0x23c], -R250.reuse ;  /* 0x00008f002d607a23 */ /* 0x100fe400000108fa */
[--C-:B------:R-:W-:Y:S02]  /*105a0*/  FFMA.FTZ R247, R49, c[0x0][0x23c], -R250.reuse ;  /* 0x00008f0031f77a23 */ /* 0x100fe400000108fa */
[----:B------:R-:W-:-:S03]  /*105b0*/  FFMA.FTZ R181, R118, c[0x0][0x23c], -R250 ;  /* 0x00008f0076b57a23 */ /* 0x000fc600000108fa */
[----:B---3--:R-:W-:Y:S01]  /*105c0*/  HMMA.16816.F32.BF16 R148, R12, R4, R148 ;  /* 0x000000040c94723c */ /* 0x008fe20000041894 */
[----:B------:R-:W-:-:S07]  /*105d0*/  IMAD.MOV.U32 R250, RZ, RZ, R104 ;  /* 0x000000fffffa7224 */ /* 0x000fce00078e0068 */
[----:B------:R-:W-:Y:S01]  /*105e0*/  HMMA.16816.F32.BF16 R144, R12, R6, R144 ;  /* 0x000000060c90723c */ /* 0x000fe20000041890 */
[----:B------:R1:W-:Y:S06]  /*105f0*/  MUFU.EX2 R49, R95 ;  /* 0x0000005f00317308 */ /* 0x0003ec0000000800 */
[----:B----4-:R-:W-:Y:S02]  /*10600*/  F2FP.BF16.PACK_AB R14, R109, R111 ;  /* 0x0000006f6d0e723e */ /* 0x010fe400000010ff */
[----:B------:R-:W-:Y:S02]  /*10610*/  F2FP.BF16.PACK_AB R13, R97, R138 ;  /* 0x0000008a610d723e */ /* 0x000fe400000010ff */
[----:B--2---:R-:W-:-:S02]  /*10620*/  F2FP.BF16.PACK_AB R12, R107, R246 ;  /* 0x000000f66b0c723e */ /* 0x004fc400000010ff */
[----:B------:R-:W-:Y:S02]  /*10630*/  LOP3.LUT R21, R21, R14, RZ, 0xc0, !PT ;  /* 0x0000000e15157212 */ /* 0x000fe400078ec0ff */
[----:B------:R-:W-:Y:S02]  /*10640*/  LOP3.LUT R22, R24, R13, RZ, 0xc0, !PT ;  /* 0x0000000d18167212 */ /* 0x000fe400078ec0ff */
[----:B------:R-:W-:Y:S01]  /*10650*/  LOP3.LUT R23, R23, R12, RZ, 0xc0, !PT ;  /* 0x0000000c17177212 */ /* 0x000fe200078ec0ff */
[--C-:B-1----:R-:W-:Y:S01]  /*10660*/  FFMA.FTZ R95, R46, c[0x0][0x23c], -R207.reuse ;  /* 0x00008f002e5f7a23 */ /* 0x102fe200000108cf */
[----:B------:R-:W1:Y:S01]  /*10670*/  LDSM.16.MT88.4 R12, [R216+0x5400] ;  /* 0x00540000d80c783b */ /* 0x000e620000004200 */
[----:B------:R-:W-:Y:S02]  /*10680*/  FFMA.FTZ R104, R47, c[0x0][0x23c], -R207 ;  /* 0x00008f002f687a23 */ /* 0x000fe400000108cf */
[----:B------:R-:W-:Y:S02]  /*10690*/  FADD.FTZ R189, R184, R189 ;  /* 0x000000bdb8bd7221 */ /* 0x000fe40000010000 */
[----:B------:R-:W-:Y:S01]  /*106a0*/  HMMA.16816.F32.BF16 R132, R20, R8, R132 ;  /* 0x000000081484723c */ /* 0x000fe20000041884 */
[----:B------:R-:W-:Y:S01]  /*106b0*/  MUFU.EX2 R95, R95 ;  /* 0x0000005f005f7308 */ /* 0x000fe20000000800 */
[----:B------:R-:W-:-:S06]  /*106c0*/  FADD.FTZ R166, R166, R189 ;  /* 0x000000bda6a67221 */ /* 0x000fcc0000010000 */
[----:B------:R-:W-:Y:S01]  /*106d0*/  HMMA.16816.F32.BF16 R152, R20, R10, R152 ;  /* 0x0000000a1498723c */ /* 0x000fe20000041898 */
[----:B------:R-:W2:Y:S01]  /*106e0*/  LDSM.16.MT88.4 R8, [R215+0x5400] ;  /* 0x00540000d708783b */ /* 0x000ea20000004200 */
[----:B------:R-:W3:Y:S01]  /*106f0*/  MUFU.EX2 R104, R104 ;  /* 0x0000006800687308 */ /* 0x000ee20000000800 */
[----:B------:R-:W-:Y:S02]  /*10700*/  FADD.FTZ R177, R177, R188 ;  /* 0x000000bcb1b17221 */ /* 0x000fe40000010000 */
[----:B------:R-:W-:-:S05]  /*10710*/  FADD.FTZ R129, R129, R166 ;  /* 0x000000a681817221 */ /* 0x000fca0000010000 */
[----:B------:R4:W-:Y:S01]  /*10720*/  MUFU.EX2 R46, R122 ;  /* 0x0000007a002e7308 */ /* 0x0009e20000000800 */
[----:B------:R-:W-:Y:S02]  /*10730*/  FADD.FTZ R128, R128, R177 ;  /* 0x000000b180807221 */ /* 0x000fe40000010000 */
[----:B------:R-:W-:-:S05]  /*10740*/  FFMA.FTZ R118, R50, c[0x0][0x23c], -R207 ;  /* 0x00008f0032767a23 */ /* 0x000fca00000108cf */
[----:B------:R-:W1:Y:S01]  /*10750*/  MUFU.EX2 R47, R96 ;  /* 0x00000060002f7308 */ /* 0x000e620000000800 */
[----:B------:R-:W-:Y:S01]  /*10760*/  FADD.FTZ R130, R130, R129 ;  /* 0x0000008182827221 */ /* 0x000fe20000010000 */
[----:B------:R-:W-:Y:S01]  /*10770*/  HMMA.16816.F32.BF16 R156, R20, R4, R156 ;  /* 0x00000004149c723c */ /* 0x000fe2000004189c */
[----:B------:R-:W-:-:S05]  /*10780*/  FADD.FTZ R125, R125, R128 ;  /* 0x000000807d7d7221 */ /* 0x000fca0000010000 */
[----:B------:R1:W-:Y:S01]  /*10790*/  MUFU.EX2 R45, R114 ;  /* 0x00000072002d7308 */ /* 0x0003e20000000800 */
[----:B----4-:R-:W-:Y:S01]  /*107a0*/  FADD.FTZ R122, R176, R249 ;  /* 0x000000f9b07a7221 */ /* 0x010fe20000010000 */
[----:B------:R-:W-:-:S03]  /*107b0*/  HSET2.LE.AND R5, R25, R3, PT ;  /* 0x0000000319057233 */ /* 0x000fc60003803000 */
[----:B------:R-:W-:-:S03]  /*107c0*/  FADD.FTZ R122, R175, R122 ;  /* 0x0000007aaf7a7221 */ /* 0x000fc60000010000 */
[----:B------:R-:W-:Y:S01]  /*107d0*/  MUFU.EX2 R99, R99 ;  /* 0x0000006300637308 */ /* 0x000fe20000000800 */
[----:B------:R-:W-:Y:S01]  /*107e0*/  HSET2.LE.AND R4, R26, R3, PT ;  /* 0x000000031a047233 */ /* 0x000fe20003803000 */
[----:B-1----:R-:W-:-:S06]  /*107f0*/  FFMA.FTZ R114, R51, c[0x0][0x23c], -R207 ;  /* 0x00008f0033727a23 */ /* 0x002fcc00000108cf */
[----:B------:R-:W-:Y:S01]  /*10800*/  MUFU.EX2 R85, R85 ;  /* 0x0000005500557308 */ /* 0x000fe20000000800 */
[----:B------:R-:W-:Y:S01]  /*10810*/  HSET2.LE.AND R25, R27, R3, PT ;  /* 0x000000031b197233 */ /* 0x000fe20003803000 */
[----:B------:R-:W-:-:S06]  /*10820*/  FADD.FTZ R127, R127, R122 ;  /* 0x0000007a7f7f7221 */ /* 0x000fcc0000010000 */
[----:B------:R-:W-:Y:S01]  /*10830*/  MUFU.EX2 R51, R103 ;  /* 0x0000006700337308 */ /* 0x000fe20000000800 */
[----:B---3--:R-:W-:Y:S01]  /*10840*/  F2FP.BF16.PACK_AB R27, R104, R95 ;  /* 0x0000005f681b723e */ /* 0x008fe200000010ff */
[----:B------:R-:W-:-:S06]  /*10850*/  FADD.FTZ R61, R61, R130 ;  /* 0x000000823d3d7221 */ /* 0x000fcc0000010000 */
[----:B------:R-:W-:Y:S01]  /*10860*/  MUFU.EX2 R86, R86 ;  /* 0x0000005600567308 */ /* 0x000fe20000000800 */
[----:B------:R-:W-:-:S07]  /*10870*/  FADD.FTZ R125, R116, R125 ;  /* 0x0000007d747d7221 */ /* 0x000fce0000010000 */
[----:B------:R-:W1:Y:S01]  /*10880*/  MUFU.EX2 R50, R250 ;  /* 0x000000fa00327308 */ /* 0x000e620000000800 */
[----:B------:R-:W-:-:S07]  /*10890*/  FADD.FTZ R175, R174, R205 ;  /* 0x000000cdaeaf7221 */ /* 0x000fce0000010000 */
[----:B------:R1:W-:Y:S08]  /*108a0*/  MUFU.EX2 R96, R105 ;  /* 0x0000006900607308 */ /* 0x0003f00000000800 */
[----:B------:R-:W3:Y:S01]  /*108b0*/  MUFU.EX2 R103, R106 ;  /* 0x0000006a00677308 */ /* 0x000ee20000000800 */
[----:B------:R-:W-:Y:S01]  /*108c0*/  FADD.FTZ R126, R126, R127 ;  /* 0x0000007f7e7e7221 */ /* 0x000fe20000010000 */
[----:B------:R-:W-:Y:S01]  /*108d0*/  LOP3.LUT R27, R4, R27, RZ, 0xc0, !PT ;  /* 0x0000001b041b7212 */ /* 0x000fe200078ec0ff */
[----:B------:R-:W-:Y:S01]  /*108e0*/  FADD.FTZ R60, R60, R61 ;  /* 0x0000003d3c3c7221 */ /* 0x000fe20000010000 */
[----:B------:R-:W-:Y:S01]  /*108f0*/  F2FP.BF16.PACK_AB R26, R47, R46 ;  /* 0x0000002e2f1a723e */ /* 0x000fe200000010ff */
[----:B------:R-:W-:-:S02]  /*10900*/  FADD.FTZ R4, R40, R125 ;  /* 0x0000007d28047221 */ /* 0x000fc40000010000 */
[----:B------:R-:W-:Y:S01]  /*10910*/  FADD.FTZ R122, R124, R175 ;  /* 0x000000af7c7a7221 */ /* 0x000fe20000010000 */
[----:B------:R-:W-:Y:S01]  /*10920*/  LOP3.LUT R26, R5, R26, RZ, 0xc0, !PT ;  /* 0x0000001a051a7212 */ /* 0x000fe200078ec0ff */
[----:B------:R-:W-:Y:S01]  /*10930*/  FADD.FTZ R123, R123, R126 ;  /* 0x0000007e7b7b7221 */ /* 0x000fe20000010000 */
[----:B------:R-:W-:Y:S01]  /*10940*/  HMMA.16816.F32.BF16 R160, R20, R6, R160 ;  /* 0x0000000614a0723c */ /* 0x000fe200000418a0 */
[----:B------:R-:W-:Y:S01]  /*10950*/  FADD.FTZ R43, R43, R60 ;  /* 0x0000003c2b2b7221 */ /* 0x000fe20000010000 */
[--C-:B------:R-:W-:Y:S01]  /*10960*/  HSET2.LE.AND R24, R203, R3.reuse, PT ;  /* 0x00000003cb187233 */ /* 0x100fe20003803000 */
[----:B------:R-:W-:Y:S01]  /*10970*/  FADD.FTZ R60, R17, R4 ;  /* 0x00000004113c7221 */ /* 0x000fe20000010000 */
[--C-:B------:R-:W-:Y:S01]  /*10980*/  HSET2.LE.AND R4, R179, R3.reuse, PT ;  /* 0x00000003b3047233 */ /* 0x100fe20003803000 */
[----:B------:R-:W-:Y:S01]  /*10990*/  FADD.FTZ R122, R121, R122 ;  /* 0x0000007a797a7221 */ /* 0x000fe20000010000 */
[--C-:B------:R-:W-:Y:S01]  /*109a0*/  HSET2.LE.AND R5, R195, R3.reuse, PT ;  /* 0x00000003c3057233 */ /* 0x100fe20003803000 */
[----:B-1----:R-:W-:Y:S01]  /*109b0*/  F2FP.BF16.PACK_AB R105, R50, R49 ;  /* 0x000000313269723e */ /* 0x002fe200000010ff */
[--C-:B------:R-:W-:Y:S01]  /*109c0*/  HSET2.LE.AND R6, R131, R3.reuse, PT ;  /* 0x0000000383067233 */ /* 0x100fe20003803000 */
[----:B---3--:R-:W-:Y:S01]  /*109d0*/  F2FP.BF16.PACK_AB R124, R103, R96 ;  /* 0x00000060677c723e */ /* 0x008fe200000010ff */
[----:B------:R-:W-:Y:S01]  /*109e0*/  HSET2.LE.AND R7, R167, R3, PT ;  /* 0x00000003a7077233 */ /* 0x000fe20003803000 */
[----:B------:R-:W-:Y:S01]  /*109f0*/  F2FP.BF16.PACK_AB R21, R84, R83 ;  /* 0x000000535415723e */ /* 0x000fe200000010ff */
[----:B------:R-:W-:Y:S01]  /*10a00*/  FADD.FTZ R72, R72, R123 ;  /* 0x0000007b48487221 */ /* 0x000fe20000010000 */
[----:B------:R-:W-:-:S02]  /*10a10*/  F2FP.BF16.PACK_AB R20, R86, R85 ;  /* 0x000000555614723e */ /* 0x000fc400000010ff */
[----:B------:R-:W-:Y:S02]  /*10a20*/  F2FP.BF16.PACK_AB R23, R100, R93 ;  /* 0x0000005d6417723e */ /* 0x000fe400000010ff */
[----:B------:R-:W-:Y:S01]  /*10a30*/  F2FP.BF16.PACK_AB R22, R99, R200 ;  /* 0x000000c86316723e */ /* 0x000fe200000010ff */
[----:B------:R-:W-:Y:S01]  /*10a40*/  FADD.FTZ R71, R71, R122 ;  /* 0x0000007a47477221 */ /* 0x000fe20000010000 */
[----:B------:R-:W-:Y:S01]  /*10a50*/  LOP3.LUT R24, R24, R105, RZ, 0xc0, !PT ;  /* 0x0000006918187212 */ /* 0x000fe200078ec0ff */
[----:B------:R-:W-:Y:S01]  /*10a60*/  FADD.FTZ R75, R75, R72 ;  /* 0x000000484b4b7221 */ /* 0x000fe20000010000 */
[----:B------:R-:W-:Y:S02]  /*10a70*/  LOP3.LUT R25, R25, R124, RZ, 0xc0, !PT ;  /* 0x0000007c19197212 */ /* 0x000fe400078ec0ff */
[----:B------:R-:W-:Y:S02]  /*10a80*/  LOP3.LUT R6, R6, R21, RZ, 0xc0, !PT ;  /* 0x0000001506067212 */ /* 0x000fe400078ec0ff */
[----:B------:R-:W-:-:S02]  /*10a90*/  LOP3.LUT R7, R7, R20, RZ, 0xc0, !PT ;  /* 0x0000001407077212 */ /* 0x000fc400078ec0ff */
[----:B------:R-:W-:Y:S02]  /*10aa0*/  LOP3.LUT R4, R4, R23, RZ, 0xc0, !PT ;  /* 0x0000001704047212 */ /* 0x000fe400078ec0ff */
[----:B------:R-:W-:Y:S01]  /*10ab0*/  LOP3.LUT R5, R5, R22, RZ, 0xc0, !PT ;  /* 0x0000001605057212 */ /* 0x000fe200078ec0ff */
[----:B------:R-:W-:Y:S02]  /*10ac0*/  FADD.FTZ R66, R66, R71 ;  /* 0x0000004742427221 */ /* 0x000fe40000010000 */
[----:B------:R-:W-:Y:S01]  /*10ad0*/  FADD.FTZ R70, R70, R75 ;  /* 0x0000004b46467221 */ /* 0x000fe20000010000 */
[----:B------:R-:W-:Y:S01]  /*10ae0*/  HMMA.16816.F32.BF16 R140, R24, R12, R140 ;  /* 0x0000000c188c723c */ /* 0x000fe2000004188c */
[----:B------:R-:W-:Y:S01]  /*10af0*/  FADD.FTZ R69, R69, R66 ;  /* 0x0000004245457221 */ /* 0x000fe20000010000 */
[----:B------:R-:W1:Y:S01]  /*10b00*/  LDSM.16.MT88.4 R20, [R216+0x5800] ;  /* 0x00580000d814783b */ /* 0x000e620000004200 */
[----:B------:R-:W-:-:S05]  /*10b10*/  FADD.FTZ R42, R42, R43 ;  /* 0x0000002b2a2a7221 */ /* 0x000fca0000010000 */
[----:B------:R-:W-:Y:S01]  /*10b20*/  HMMA.16816.F32.BF16 R36, R24, R14, R36 ;  /* 0x0000000e1824723c */ /* 0x000fe20000041824 */
[----:B------:R-:W3:Y:S01]  /*10b30*/  MUFU.EX2 R106, R247 ;  /* 0x000000f7006a7308 */ /* 0x000ee20000000800 */
[----:B------:R-:W-:-:S06]  /*10b40*/  FADD.FTZ R42, R41, R42 ;  /* 0x0000002a292a7221 */ /* 0x000fcc0000010000 */
[C---:B------:R-:W-:Y:S01]  /*10b50*/  HMMA.16816.F32.BF16 R132, R4.reuse, R12, R132 ;  /* 0x0000000c0484723c */ /* 0x040fe20000041884 */
[----:B------:R-:W-:Y:S07]  /*10b60*/  MUFU.EX2 R59, R59 ;  /* 0x0000003b003b7308 */ /* 0x000fee0000000800 */
[----:B------:R-:W-:Y:S01]  /*10b70*/  HMMA.16816.F32.BF16 R152, R4, R14, R152 ;  /* 0x0000000e0498723c */ /* 0x000fe20000041898 */
[----:B------:R-:W4:Y:S01]  /*10b80*/  LDSM.16.MT88.4 R12, [R215+0x5800] ;  /* 0x00580000d70c783b */ /* 0x000f220000004200 */
[----:B------:R-:W-:Y:S06]  /*10b90*/  MUFU.EX2 R105, R181 ;  /* 0x000000b500697308 */ /* 0x000fec0000000800 */
[C---:B--2---:R-:W-:Y:S01]  /*10ba0*/  HMMA.16816.F32.BF16 R148, R24.reuse, R8, R148 ;  /* 0x000000081894723c */ /* 0x044fe20000041894 */
[----:B------:R-:W-:Y:S01]  /*10bb0*/  FADD.FTZ R117, R117, R60 ;  /* 0x0000003c75757221 */ /* 0x000fe20000010000 */
[----:B------:R-:W2:Y:S06]  /*10bc0*/  MUFU.EX2 R112, R112 ;  /* 0x0000007000707308 */ /* 0x000eac0000000800 */
[----:B------:R-:W-:Y:S07]  /*10bd0*/  HMMA.16816.F32.BF16 R144, R24, R10, R144 ;  /* 0x0000000a1890723c */ /* 0x000fee0000041890 */
[----:B------:R-:W-:-:S02]  /*10be0*/  FADD.FTZ R25, R73, R70 ;  /* 0x0000004649197221 */ /* 0x000fc40000010000 */
[----:B------:R-:W-:Y:S02]  /*10bf0*/  FADD.FTZ R24, R2, R69 ;  /* 0x0000004502187221 */ /* 0x000fe40000010000 */
[----:B------:R-:W-:Y:S02]  /*10c00*/  FADD.FTZ R25, R68, R25 ;  /* 0x0000001944197221 */ /* 0x000fe40000010000 */
[----:B------:R-:W-:Y:S02]  /*10c10*/  FADD.FTZ R27, R67, R24 ;  /* 0x00000018431b7221 */ /* 0x000fe40000010000 */
[----:B------:R-:W-:Y:S02]  /*10c20*/  FADD.FTZ R41, R31, R42 ;  /* 0x0000002a1f297221 */ /* 0x000fe40000010000 */
[----:B------:R-:W-:Y:S01]  /*10c30*/  FADD.FTZ R34, R34, R25 ;  /* 0x0000001922227221 */ /* 0x000fe20000010000 */
[----:B------:R-:W-:Y:S01]  /*10c40*/  MUFU.EX2 R78, R78 ;  /* 0x0000004e004e7308 */ /* 0x000fe20000000800 */
[----:B------:R-:W-:-:S02]  /*10c50*/  FADD.FTZ R74, R74, R117 ;  /* 0x000000754a4a7221 */ /* 0x000fc40000010000 */
[----:B------:R-:W-:Y:S02]  /*10c60*/  FADD.FTZ R27, R0, R27 ;  /* 0x0000001b001b7221 */ /* 0x000fe40000010000 */
[----:B------:R-:W-:-:S03]  /*10c70*/  FADD.FTZ R41, R82, R41 ;  /* 0x0000002952297221 */ /* 0x000fc60000010000 */
[----:B------:R-:W1:Y:S01]  /*10c80*/  MUFU.EX2 R2, R119 ;  /* 0x0000007700027308 */ /* 0x000e620000000800 */
[----:B------:R-:W-:Y:S01]  /*10c90*/  FADD.FTZ R34, R55, R34 ;  /* 0x0000002237227221 */ /* 0x000fe20000010000 */
[----:B------:R-:W-:Y:S01]  /*10ca0*/  HMMA.16816.F32.BF16 R156, R4, R8, R156 ;  /* 0x00000008049c723c */ /* 0x000fe2000004189c */
[----:B------:R-:W-:Y:S02]  /*10cb0*/  FADD.FTZ R43, R29, R74 ;  /* 0x0000004a1d2b7221 */ /* 0x000fe40000010000 */
[----:B------:R-:W-:-:S03]  /*10cc0*/  FADD.FTZ R80, R80, R27 ;  /* 0x0000001b50507221 */ /* 0x000fc60000010000 */
[----:B------:R-:W-:Y:S01]  /*10cd0*/  MUFU.EX2 R40, R118 ;  /* 0x0000007600287308 */ /* 0x000fe20000000800 */
[----:B------:R-:W-:Y:S02]  /*10ce0*/  FADD.FTZ R56, R56, R41 ;  /* 0x0000002938387221 */ /* 0x000fe40000010000 */
[----:B------:R-:W-:-:S05]  /*10cf0*/  FADD.FTZ R9, R35, R34 ;  /* 0x0000002223097221 */ /* 0x000fca0000010000 */
[----:B------:R-:W1:Y:S01]  /*10d00*/  MUFU.EX2 R17, R114 ;  /* 0x0000007200117308 */ /* 0x000e620000000800 */
[----:B------:R-:W-:Y:S01]  /*10d10*/  FADD.FTZ R136, R136, R43 ;  /* 0x0000002b88887221 */ /* 0x000fe20000010000 */
[----:B---3--:R-:W-:Y:S01]  /*10d20*/  F2FP.BF16.PACK_AB R31, R106, R51 ;  /* 0x000000336a1f723e */ /* 0x008fe200000010ff */
[----:B------:R-:W-:Y:S01]  /*10d30*/  FADD.FTZ R77, R77, R80 ;  /* 0x000000504d4d7221 */ /* 0x000fe20000010000 */
[----:B------:R-:W-:Y:S01]  /*10d40*/  HMMA.16816.F32.BF16 R160, R4, R10, R160 ;  /* 0x0000000a04a0723c */ /* 0x000fe200000418a0 */
[----:B------:R-:W-:Y:S01]  /*10d50*/  FADD.FTZ R81, R81, R56 ;  /* 0x0000003851517221 */ /* 0x000fe20000010000 */
[--C-:B------:R-:W-:Y:S01]  /*10d60*/  HSET2.LE.AND R26, R187, R3.reuse, PT ;  /* 0x00000003bb1a7233 */ /* 0x100fe20003803000 */
[----:B------:R-:W-:Y:S01]  /*10d70*/  FADD.FTZ R32, R32, R9 ;  /* 0x0000000920207221 */ /* 0x000fe20000010000 */
[--C-:B------:R-:W-:Y:S01]  /*10d80*/  HSET2.LE.AND R27, R252, R3.reuse, PT ;  /* 0x00000003fc1b7233 */ /* 0x100fe20003803000 */
[----:B--2---:R-:W-:Y:S01]  /*10d90*/  F2FP.BF16.PACK_AB R24, R112, R105 ;  /* 0x000000697018723e */ /* 0x004fe200000010ff */
[----:B------:R-:W-:Y:S01]  /*10da0*/  FADD.FTZ R137, R137, R136 ;  /* 0x0000008889897221 */ /* 0x000fe20000010000 */
[----:B------:R-:W-:Y:S01]  /*10db0*/  F2FP.BF16.PACK_AB R5, R52, R59 ;  /* 0x0000003b3405723e */ /* 0x000fe200000010ff */
[----:B------:R-:W-:Y:S01]  /*10dc0*/  FADD.FTZ R76, R76, R77 ;  /* 0x0000004d4c4c7221 */ /* 0x000fe20000010000 */
[----:B------:R-:W-:Y:S01]  /*10dd0*/  F2FP.BF16.PACK_AB R4, R199, R44 ;  /* 0x0000002cc704723e */ /* 0x000fe200000010ff */
[----:B------:R-:W-:Y:S01]  /*10de0*/  FADD.FTZ R244, R244, R81 ;  /* 0x00000051f4f47221 */ /* 0x000fe20000010000 */
[----:B------:R-:W-:Y:S01]  /*10df0*/  LOP3.LUT R28, R28, R31, RZ, 0xc0, !PT ;  /* 0x0000001f1c1c7212 */ /* 0x000fe200078ec0ff */
[--C-:B------:R-:W-:Y:S01]  /*10e00*/  HSET2.LE.AND R31, R30, R3.reuse, PT ;  /* 0x000000031e1f7233 */ /* 0x100fe20003803000 */
[----:B------:R-:W-:Y:S01]  /*10e10*/  FADD.FTZ R101, R101, R32 ;  /* 0x0000002065657221 */ /* 0x000fe20000010000 */
[----:B------:R-:W-:Y:S01]  /*10e20*/  LOP3.LUT R30, R241, R24, RZ, 0xc0, !PT ;  /* 0x00000018f11e7212 */ /* 0x000fe200078ec0ff */
[----:B------:R-:W-:Y:S01]  /*10e30*/  FADD.FTZ R58, R58, R137 ;  /* 0x000000893a3a7221 */ /* 0x000fe20000010000 */
[----:B------:R-:W-:Y:S01]  /*10e40*/  LOP3.LUT R26, R26, R5, RZ, 0xc0, !PT ;  /* 0x000000051a1a7212 */ /* 0x000fe200078ec0ff */
[--C-:B------:R-:W-:Y:S01]  /*10e50*/  HSET2.LE.AND R24, R248, R3.reuse, PT ;  /* 0x00000003f8187233 */ /* 0x100fe20003803000 */
[----:B------:R-:W-:Y:S01]  /*10e60*/  LOP3.LUT R27, R27, R4, RZ, 0xc0, !PT ;  /* 0x000000041b1b7212 */ /* 0x000fe200078ec0ff */
[--C-:B------:R-:W-:Y:S01]  /*10e70*/  HSET2.LE.AND R25, R193, R3.reuse, PT ;  /* 0x00000003c1197233 */ /* 0x100fe20003803000 */
[----:B-1----:R-:W-:Y:S01]  /*10e80*/  F2FP.BF16.PACK_AB R8, R2, R115 ;  /* 0x000000730208723e */ /* 0x002fe200000010ff */
[----:B------:R-:W-:Y:S01]  /*10e90*/  FADD.FTZ R76, R33, R76 ;  /* 0x0000004c214c7221 */ /* 0x000fe20000010000 */
[----:B------:R-:W-:Y:S01]  /*10ea0*/  F2FP.BF16.PACK_AB R5, R79, R78 ;  /* 0x0000004e4f05723e */ /* 0x000fe200000010ff */
[----:B------:R-:W-:Y:S01]  /*10eb0*/  HSET2.LE.AND R29, R113, R3, PT ;  /* 0x00000003711d7233 */ /* 0x000fe20003803000 */
        /* <DEDUP_REMOVED lines=10> */
[----:B------:R-:W-:Y:S01]  /*10f60*/  LOP3.LUT R29, R29, R0, RZ, 0xc0, !PT ;  /* 0x000000001d1d7212 */ /* 0x000fe200078ec0ff */
[----:B------:R-:W1:Y:S01]  /*10f70*/  LDSM.16.MT88.4 R4, [R216+0x5c00] ;  /* 0x005c0000d804783b */ /* 0x000e620000004200 */
[----:B------:R-:W-:Y:S01]  /*10f80*/  FADD.FTZ R87, R87, R110 ;  /* 0x0000006e57577221 */ /* 0x000fe20000010000 */
[----:B------:R-:W2:Y:S02]  /*10f90*/  MUFU.EX2 R0, R183 ;  /* 0x000000b700007308 */ /* 0x000ea40000000800 */
[----:B------:R-:W3:Y:S01]  /*10fa0*/  LDSM.16.MT88.4 R8, [R215+0x5c00] ;  /* 0x005c0000d708783b */ /* 0x000ee20000004200 */
[----:B------:R-:W-:-:S02]  /*10fb0*/  FADD.FTZ R109, R109, R58 ;  /* 0x0000003a6d6d7221 */ /* 0x000fc40000010000 */
[----:B------:R-:W-:Y:S02]  /*10fc0*/  FADD.FTZ R90, R90, R89 ;  /* 0x000000595a5a7221 */ /* 0x000fe40000010000 */
[----:B------:R-:W-:Y:S02]  /*10fd0*/  FADD.FTZ R138, R97, R138 ;  /* 0x0000008a618a7221 */ /* 0x000fe40000010000 */
[----:B------:R-:W-:Y:S01]  /*10fe0*/  FADD.FTZ R88, R88, R87 ;  /* 0x0000005758587221 */ /* 0x000fe20000010000 */
[----:B------:R-:W-:Y:S01]  /*10ff0*/  HMMA.16816.F32.BF16 R140, R28, R20, R140 ;  /* 0x000000141c8c723c */ /* 0x000fe2000004188c */
[----:B------:R-:W-:Y:S02]  /*11000*/  FADD.FTZ R246, R246, R109 ;  /* 0x0000006df6f67221 */ /* 0x000fe40000010000 */
[----:B------:R-:W-:Y:S01]  /*11010*/  FADD.FTZ R91, R91, R90 ;  /* 0x0000005a5b5b7221 */ /* 0x000fe20000010000 */
[----:B------:R-:W1:Y:S01]  /*11020*/  MUFU.EX2 R35, R180 ;  /* 0x000000b400237308 */ /* 0x000e620000000800 */
[----:B------:R-:W-:-:S03]  /*11030*/  FADD.FTZ R93, R93, R138 ;  /* 0x0000008a5d5d7221 */ /* 0x000fc60000010000 */
[----:B------:R-:W-:Y:S01]  /*11040*/  HMMA.16816.F32.BF16 R36, R28, R22, R36 ;  /* 0x000000161c24723c */ /* 0x000fe20000041824 */
[----:B------:R-:W-:Y:S02]  /*11050*/  FADD.FTZ R107, R107, R246 ;  /* 0x000000f66b6b7221 */ /* 0x000fe40000010000 */
[----:B------:R-:W-:-:S05]  /*11060*/  FADD.FTZ R91, R92, R91 ;  /* 0x0000005b5c5b7221 */ /* 0x000fca0000010000 */
[C---:B----4-:R-:W-:Y:S01]  /*11070*/  HMMA.16816.F32.BF16 R148, R28.reuse, R12, R148 ;  /* 0x0000000c1c94723c */ /* 0x050fe20000041894 */
[----:B------:R-:W-:Y:S01]  /*11080*/  FADD.FTZ R100, R100, R93 ;  /* 0x0000005d64647221 */ /* 0x000fe20000010000 */
[----:B------:R-:W4:Y:S06]  /*11090*/  MUFU.EX2 R54, R54 ;  /* 0x0000003600367308 */ /* 0x000f2c0000000800 */
[----:B------:R-:W-:Y:S02]  /*110a0*/  HMMA.16816.F32.BF16 R144, R28, R14, R144 ;  /* 0x0000000e1c90723c */ /* 0x000fe40000041890 */
[----:B------:R-:W-:Y:S05]  /*110b0*/  MUFU.EX2 R18, R18 ;  /* 0x0000001200127308 */ /* 0x000fea0000000800 */
[----:B------:R-:W-:Y:S01]  /*110c0*/  FADD.FTZ R29, R49, R88 ;  /* 0x00000058311d7221 */ /* 0x000fe20000010000 */
[----:B------:R-:W-:Y:S03]  /*110d0*/  HMMA.16816.F32.BF16 R132, R24, R20, R132 ;  /* 0x000000141884723c */ /* 0x000fe60000041884 */
[----:B------:R-:W-:-:S02]  /*110e0*/  FADD.FTZ R29, R50, R29 ;  /* 0x0000001d321d7221 */ /* 0x000fc40000010000 */
[----:B------:R-:W-:-:S03]  /*110f0*/  FADD.FTZ R83, R83, R100 ;  /* 0x0000006453537221 */ /* 0x000fc60000010000 */
[----:B------:R-:W-:Y:S01]  /*11100*/  HMMA.16816.F32.BF16 R152, R24, R22, R152 ;  /* 0x000000161898723c */ /* 0x000fe20000041898 */
[----:B------:R-:W-:Y:S01]  /*11110*/  FADD.FTZ R46, R46, R29 ;  /* 0x0000001d2e2e7221 */ /* 0x000fe20000010000 */
[----:B------:R-:W-:-:S06]  /*11120*/  HSET2.LE.AND R20, R108, R3, PT ;  /* 0x000000036c147233 */ /* 0x000fcc0003803000 */
[----:B------:R-:W-:Y:S01]  /*11130*/  HMMA.16816.F32.BF16 R156, R24, R12, R156 ;  /* 0x0000000c189c723c */ /* 0x000fe2000004189c */
[----:B--2---:R-:W-:-:S07]  /*11140*/  F2FP.BF16.PACK_AB R21, R0, R165 ;  /* 0x000000a50015723e */ /* 0x004fce00000010ff */
[----:B------:R-:W-:Y:S01]  /*11150*/  HMMA.16816.F32.BF16 R160, R24, R14, R160 ;  /* 0x0000000e18a0723c */ /* 0x000fe200000418a0 */
[----:B------:R-:W2:Y:S01]  /*11160*/  MUFU.EX2 R25, R204 ;  /* 0x000000cc00197308 */ /* 0x000ea20000000800 */
[----:B------:R-:W-:-:S05]  /*11170*/  FADD.FTZ R83, R84, R83 ;  /* 0x0000005354537221 */ /* 0x000fca0000010000 */
[----:B------:R-:W-:Y:S02]  /*11180*/  FADD.FTZ R24, R200, R107 ;  /* 0x0000006bc8187221 */ /* 0x000fe40000010000 */
[----:B------:R-:W1:Y:S01]  /*11190*/  MUFU.EX2 R27, R178 ;  /* 0x000000b2001b7308 */ /* 0x000e620000000800 */
[----:B------:R-:W-:Y:S02]  /*111a0*/  FADD.FTZ R26, R96, R91 ;  /* 0x0000005b601a7221 */ /* 0x000fe40000010000 */
[----:B------:R-:W-:Y:S02]  /*111b0*/  FADD.FTZ R24, R99, R24 ;  /* 0x0000001863187221 */ /* 0x000fe40000010000 */
[----:B------:R-:W-:Y:S01]  /*111c0*/  FADD.FTZ R26, R103, R26 ;  /* 0x0000001a671a7221 */ /* 0x000fe20000010000 */
[--C-:B------:R-:W-:Y:S01]  /*111d0*/  HSET2.LE.AND R23, R206, R3.reuse, PT ;  /* 0x00000003ce177233 */ /* 0x100fe20003803000 */
[----:B------:R-:W-:Y:S01]  /*111e0*/  FADD.FTZ R46, R47, R46 ;  /* 0x0000002e2f2e7221 */ /* 0x000fe20000010000 */
[----:B------:R-:W-:Y:S01]  /*111f0*/  LOP3.LUT R20, R20, R21, RZ, 0xc0, !PT ;  /* 0x0000001514147212 */ /* 0x000fe200078ec0ff */
[--C-:B------:R-:W-:Y:S01]  /*11200*/  HSET2.LE.AND R22, R240, R3.reuse, PT ;  /* 0x00000003f0167233 */ /* 0x100fe20003803000 */
[----:B------:R-:W-:Y:S01]  /*11210*/  F2FP.BF16.PACK_AB R12, R186, R185 ;  /* 0x000000b9ba0c723e */ /* 0x000fe200000010ff */
[----:B------:R-:W-:Y:S01]  /*11220*/  FADD.FTZ R85, R85, R24 ;  /* 0x0000001855557221 */ /* 0x000fe20000010000 */
[--C-:B------:R-:W-:Y:S01]  /*11230*/  HSET2.LE.AND R21, R102, R3.reuse, PT ;  /* 0x0000000366157233 */ /* 0x100fe20003803000 */
[----:B------:R-:W-:Y:S01]  /*11240*/  FADD.FTZ R95, R95, R26 ;  /* 0x0000001a5f5f7221 */ /* 0x000fe20000010000 */
[----:B------:R-:W-:Y:S01]  /*11250*/  F2FP.BF16.PACK_AB R13, R197, R196 ;  /* 0x000000c4c50d723e */ /* 0x000fe200000010ff */
[----:B------:R-:W-:Y:S01]  /*11260*/  FADD.FTZ R78, R78, R83 ;  /* 0x000000534e4e7221 */ /* 0x000fe20000010000 */
[----:B-1----:R-:W-:Y:S01]  /*11270*/  F2FP.BF16.PACK_AB R28, R35, R120 ;  /* 0x00000078231c723e */ /* 0x002fe200000010ff */
[----:B------:R-:W-:Y:S01]  /*11280*/  FADD.FTZ R51, R51, R46 ;  /* 0x0000002e33337221 */ /* 0x000fe20000010000 */
[----:B------:R-:W-:Y:S01]  /*11290*/  LOP3.LUT R23, R23, R12, RZ, 0xc0, !PT ;  /* 0x0000000c17177212 */ /* 0x000fe200078ec0ff */
[----:B------:R-:W-:Y:S01]  /*112a0*/  FADD.FTZ R85, R86, R85 ;  /* 0x0000005556557221 */ /* 0x000fe20000010000 */
[----:B------:R-:W-:Y:S01]  /*112b0*/  LOP3.LUT R22, R22, R13, RZ, 0xc0, !PT ;  /* 0x0000000d16167212 */ /* 0x000fe200078ec0ff */
[----:B------:R-:W-:Y:S01]  /*112c0*/  FADD.FTZ R95, R104, R95 ;  /* 0x0000005f685f7221 */ /* 0x000fe20000010000 */
[--C-:B------:R-:W-:Y:S01]  /*112d0*/  HSET2.LE.AND R14, R190, R3.reuse, PT ;  /* 0x00000003be0e7233 */ /* 0x100fe20003803000 */
[----:B------:R-:W-:Y:S01]  /*112e0*/  FADD.FTZ R78, R79, R78 ;  /* 0x0000004e4f4e7221 */ /* 0x000fe20000010000 */
[--C-:B------:R-:W-:Y:S01]  /*112f0*/  HSET2.LE.AND R15, R194, R3.reuse, PT ;  /* 0x00000003c20f7233 */ /* 0x100fe20003803000 */
[----:B------:R-:W-:Y:S01]  /*11300*/  LOP3.LUT R21, R21, R28, RZ, 0xc0, !PT ;  /* 0x0000001c15157212 */ /* 0x000fe200078ec0ff */
[--C-:B------:R-:W-:Y:S01]  /*11310*/  HSET2.LE.AND R12, R98, R3.reuse, PT ;  /* 0x00000003620c7233 */ /* 0x100fe20003803000 */
[----:B----4-:R-:W-:Y:S01]  /*11320*/  F2FP.BF16.PACK_AB R13, R53, R54 ;  /* 0x00000036350d723e */ /* 0x010fe200000010ff */
[----:B------:R-:W-:Y:S01]  /*11330*/  HSET2.LE.AND R3, R94, R3, PT ;  /* 0x000000035e037233 */ /* 0x000fe20003803000 */
[----:B------:R-:W-:Y:S01]  /*11340*/  FADD.FTZ R106, R106, R51 ;  /* 0x000000336a6a7221 */ /* 0x000fe20000010000 */
[----:B--2---:R-:W-:Y:S01]  /*11350*/  F2FP.BF16.PACK_AB R30, R25, R202 ;  /* 0x000000ca191e723e */ /* 0x004fe200000010ff */
        /* <DEDUP_REMOVED lines=16> */
[----:B------:R-:W-:Y:S01]  /*11460*/  HMMA.16816.F32.BF16 R140, R20, R4, R140 ;  /* 0x00000004148c723c */ /* 0x000fe2000004188c */
[----:B------:R-:W-:Y:S02]  /*11470*/  FADD.FTZ R57, R57, R52 ;  /* 0x0000003439397221 */ /* 0x000fe40000010000 */
[----:B------:R-:W-:Y:S02]  /*11480*/  FADD.FTZ R165, R165, R112 ;  /* 0x00000070a5a57221 */ /* 0x000fe40000010000 */
[----:B------:R-:W-:-:S03]  /*11490*/  FADD.FTZ R199, R199, R44 ;  /* 0x0000002cc7c77221 */ /* 0x000fc60000010000 */
[----:B------:R-:W-:Y:S01]  /*114a0*/  HMMA.16816.F32.BF16 R136, R20, R6, R36 ;  /* 0x000000061488723c */ /* 0x000fe20000041824 */
[----:B------:R-:W-:Y:S02]  /*114b0*/  FADD.FTZ R115, R2, R115 ;  /* 0x0000007302737221 */ /* 0x000fe40000010000 */
[----:B------:R-:W-:-:S05]  /*114c0*/  FADD.FTZ R57, R18, R57 ;  /* 0x0000003912397221 */ /* 0x000fca0000010000 */
[----:B---3--:R-:W-:Y:S01]  /*114d0*/  HMMA.16816.F32.BF16 R148, R20, R8, R148 ;  /* 0x000000081494723c */ /* 0x008fe20000041894 */
[----:B------:R-:W-:-:S07]  /*114e0*/  FADD.FTZ R165, R0, R165 ;  /* 0x000000a500a57221 */ /* 0x000fce0000010000 */
[----:B------:R-:W-:Y:S01]  /*114f0*/  HMMA.16816.F32.BF16 R144, R20, R10, R144 ;  /* 0x0000000a1490723c */ /* 0x000fe20000041890 */
[----:B------:R-:W-:-:S07]  /*11500*/  FADD.FTZ R164, R164, R199 ;  /* 0x000000c7a4a47221 */ /* 0x000fce0000010000 */
[----:B------:R-:W-:Y:S01]  /*11510*/  HMMA.16816.F32.BF16 R132, R12, R4, R132 ;  /* 0x000000040c84723c */ /* 0x000fe20000041884 */
[----:B------:R-:W-:-:S07]  /*11520*/  FADD.FTZ R120, R120, R115 ;  /* 0x0000007378787221 */ /* 0x000fce0000010000 */
[----:B------:R-:W-:Y:S01]  /*11530*/  HMMA.16816.F32.BF16 R152, R12, R6, R152 ;  /* 0x000000060c98723c */ /* 0x000fe20000041898 */
[----:B------:R-:W-:-:S07]  /*11540*/  FADD.FTZ R54, R54, R57 ;  /* 0x0000003936367221 */ /* 0x000fce0000010000 */
[C---:B------:R-:W-:Y:S08]  /*11550*/  HMMA.16816.F32.BF16 R156, R12.reuse, R8, R156 ;  /* 0x000000080c9c723c */ /* 0x040ff0000004189c */
[----:B------:R-:W-:Y:S01]  /*11560*/  HMMA.16816.F32.BF16 R160, R12, R10, R160 ;  /* 0x0000000a0ca0723c */ /* 0x000fe200000418a0 */
[----:B------:R-:W-:Y:S02]  /*11570*/  FADD.FTZ R196, R196, R165 ;  /* 0x000000a5c4c47221 */ /* 0x000fe40000010000 */
[----:B------:R-:W-:-:S02]  /*11580*/  FADD.FTZ R27, R27, R164 ;  /* 0x000000a41b1b7221 */ /* 0x000fc40000010000 */
[----:B------:R-:W-:Y:S02]  /*11590*/  FADD.FTZ R120, R35, R120 ;  /* 0x0000007823787221 */ /* 0x000fe40000010000 */
[----:B------:R-:W-:Y:S02]  /*115a0*/  FADD.FTZ R2, R53, R54 ;  /* 0x0000003635027221 */ /* 0x000fe40000010000 */
[----:B------:R-:W-:Y:S02]  /*115b0*/  FADD.FTZ R0, R197, R196 ;  /* 0x000000c4c5007221 */ /* 0x000fe40000010000 */
[----:B------:R-:W-:Y:S02]  /*115c0*/  FADD.FTZ R202, R202, R27 ;  /* 0x0000001bcaca7221 */ /* 0x000fe40000010000 */
[----:B------:R-:W-:Y:S01]  /*115d0*/  FADD.FTZ R185, R185, R120 ;  /* 0x00000078b9b97221 */ /* 0x000fe20000010000 */
[----:B------:R1:W-:Y:S01]  /*115e0*/  STL [R1+0x10], R2 ;  /* 0x0000100201007387 */ /* 0x0003e20000100800 */
[----:B------:R-:W-:Y:S01]  /*115f0*/  LOP3.LUT R237, R237, 0x6, RZ, 0xc0, !PT ;  /* 0x00000006eded7812 */ /* 0x000fe200078ec0ff */
[----:B------:R-:W-:-:S02]  /*11600*/  FADD.FTZ R252, R25, R202 ;  /* 0x000000ca19fc7221 */ /* 0x000fc40000010000 */
[----:B------:R2:W-:Y:S01]  /*11610*/  STL [R1+0x14], R0 ;  /* 0x0000140001007387 */ /* 0x0005e20000100800 */
[----:B------:R-:W-:Y:S02]  /*11620*/  FADD.FTZ R241, R186, R185 ;  /* 0x000000b9baf17221 */ /* 0x000fe40000010000 */
[----:B------:R-:W-:Y:S02]  /*11630*/  IMAD.MOV.U32 R3, RZ, RZ, R64 ;  /* 0x000000ffff037224 */ /* 0x000fe400078e0040 */
[----:B------:R-:W-:Y:S02]  /*11640*/  IMAD.MOV.U32 R17, RZ, RZ, R65 ;  /* 0x000000ffff117224 */ /* 0x000fe400078e0041 */
[----:B-1----:R-:W-:Y:S02]  /*11650*/  IMAD.MOV.U32 R2, RZ, RZ, R63 ;  /* 0x000000ffff027224 */ /* 0x002fe400078e003f */
[----:B--2---:R-:W-:Y:S02]  /*11660*/  IMAD.MOV.U32 R0, RZ, RZ, R62 ;  /* 0x000000ffff007224 */ /* 0x004fe400078e003e */
.L_x_743:
[----:B--2---:R-:W-:-:S06]  /*11670*/  UISETP.GT.AND UP0, UPT, UR23, UR19, UPT ;  /* 0x000000131700728c */ /* 0x004fcc000bf04270 */
[----:B------:R-:W-:-:S13]  /*11680*/  PLOP3.LUT P0, PT, PT, PT, UP0, 0x80, 0x0 ;  /* 0x000000000000781c */ /* 0x000fda0003f0f008 */
[----:B------:R-:W-:Y:S05]  /*11690*/  @!P0 BRA `(.L_x_745) ;  /* 0x00007c7000008947 */ /* 0x000fea0003800000 */
[----:B------:R-:W-:Y:S01]  /*116a0*/  MOV R167, R3 ;  /* 0x0000000300a77202 */ /* 0x000fe20000000f00 */
[----:B------:R-:W-:Y:S01]  /*116b0*/  IMAD.MOV.U32 R164, RZ, RZ, R2 ;  /* 0x000000ffffa47224 */ /* 0x000fe200078e0002 */
[----:B------:R-:W1:Y:S01]  /*116c0*/  LDC.U8 R240, c[0x0][0x2d8] ;  /* 0x0000b600fff07b82 */ /* 0x000e620000000000 */
[----:B------:R-:W-:Y:S01]  /*116d0*/  IMAD.WIDE.U32 R2, R168, -0x2daee0ad, RZ ;  /* 0xd2511f53a8027825 */ /* 0x000fe200078e00ff */
[----:B------:R-:W-:Y:S01]  /*116e0*/  UMOV UR30, 0x6 ;  /* 0x00000006001e7882 */ /* 0x000fe20000000000 */
[----:B------:R-:W-:Y:S01]  /*116f0*/  MOV R166, R17 ;  /* 0x0000001100a67202 */ /* 0x000fe20000000f00 */
[----:B------:R-:W-:Y:S01]  /*11700*/  ULDC.64 UR4, c[0x0][0x1a0] ;  /* 0x0000680000047ab9 */ /* 0x000fe20000000a00 */
[----:B------:R-:W-:Y:S01]  /*11710*/  IMAD.WIDE.U32 R250, R169, -0x326172a9, RZ ;  /* 0xcd9e8d57a9fa7825 */ /* 0x000fe200078e00ff */
[----:B------:R2:W-:Y:S01]  /*11720*/  STL.64 [R1], R2 ;  /* 0x0000000201007387 */ /* 0x0005e20000100a00 */
[----:B------:R-:W-:Y:S01]  /*11730*/  USHF.L.U64.HI UR28, UR4, UR30, UR5 ;  /* 0x0000001e041c7299 */ /* 0x000fe20008010205 */
[----:B------:R-:W-:Y:S01]  /*11740*/  MOV R165, R0 ;  /* 0x0000000000a57202 */ /* 0x000fe20000000f00 */
[----:B------:R-:W-:Y:S01]  /*11750*/  IMAD.WIDE.U32 R246, R16, -0x326172a9, RZ ;  /* 0xcd9e8d5710f67825 */ /* 0x000fe200078e00ff */
[----:B------:R-:W-:Y:S01]  /*11760*/  LOP3.LUT R248, R251, R19, RZ, 0x3c, !PT ;  /* 0x00000013fbf87212 */ /* 0x000fe200078e3cff */
[----:B------:R-:W-:-:S03]  /*11770*/  USHF.L.U32 UR29, UR4, 0x6, URZ ;  /* 0x00000006041d7899 */ /* 0x000fc6000800063f */
[----:B------:R-:W-:Y:S01]  /*11780*/  LOP3.LUT R244, R247, R19, RZ, 0x3c, !PT ;  /* 0x00000013f7f47212 */ /* 0x000fe200078e3cff */
[----:B------:R-:W-:Y:S01]  /*11790*/  IMAD.WIDE.U32 R248, R248, -0x2daee0ad, RZ ;  /* 0xd2511f53f8f87825 */ /* 0x000fe200078e00ff */
[----:B------:R-:W-:Y:S02]  /*117a0*/  ULDC.64 UR4, c[0x0][0x198] ;  /* 0x0000660000047ab9 */ /* 0x000fe40000000a00 */
[----:B------:R-:W-:Y:S01]  /*117b0*/  USHF.L.U64.HI UR30, UR4, UR30, UR5 ;  /* 0x0000001e041e7299 */ /* 0x000fe20008010205 */
[----:B------:R-:W-:Y:S01]  /*117c0*/  IMAD.WIDE.U32 R244, R244, -0x2daee0ad, RZ ;  /* 0xd2511f53f4f47825 */ /* 0x000fe200078e00ff */
[----:B------:R-:W-:Y:S01]  /*117d0*/  USHF.L.U32 UR31, UR4, 0x6, URZ ;  /* 0x00000006041f7899 */ /* 0x000fe2000800063f */
[----:B-1----:R-:W-:Y:S02]  /*117e0*/  PRMT R240, R240, 0x7054, R240 ;  /* 0x00007054f0f07816 */ /* 0x002fe400000000f0 */
[----:B--2--5:R-:W-:Y:S01]  /*117f0*/  MOV R2, R170 ;  /* 0x000000aa00027202 */ /* 0x024fe20000000f00 */
[----:B------:R-:W-:-:S05]  /*11800*/  IMAD.MOV.U32 R3, RZ, RZ, R173 ;  /* 0x000000ffff037224 */ /* 0x000fca00078e00ad */
[----:B------:R1:W-:Y:S01]  /*11810*/  STL.64 [R1+0x8], R2 ;  /* 0x0000080201007387 */ /* 0x0003e20000100a00 */
[----:B------:R-:W-:Y:S05]  /*11820*/  BRA `(.L_x_746) ;  /* 0x000001d000007947 */ /* 0x000fea0003800000 */
.L_x_748:
[----:B------:R-:W-:Y:S02]  /*11830*/  UIADD3 UR33, UR23, -0x2, URZ ;  /* 0xfffffffe17217890 */ /* 0x000fe4000fffe03f */
[----:B------:R-:W-:Y:S02]  /*11840*/  ULDC.64 UR4, c[0x0][0x198] ;  /* 0x0000660000047ab9 */ /* 0x000fe40000000a00 */
[----:B------:R-:W-:Y:S02]  /*11850*/  USHF.R.S32.HI UR23, URZ, 0x1f, UR33 ;  /* 0x0000001f3f177899 */ /* 0x000fe40008011421 */
[----:B------:R-:W-:Y:S02]  /*11860*/  UIMAD.WIDE.U32 UR34, UR33, UR4, URZ ;  /* 0x00000004212272a5 */ /* 0x000fe4000f8e003f */
[----:B------:R-:W-:Y:S04]  /*11870*/  UIMAD UR23, UR23, UR4, URZ ;  /* 0x00000004171772a4 */ /* 0x000fe8000f8e023f */
[----:B------:R-:W-:Y:S01]  /*11880*/  UIMAD UR23, UR33, UR5, UR23 ;  /* 0x00000005211772a4 */ /* 0x000fe2000f8e0217 */
[----:B------:R-:W-:Y:S02]  /*11890*/  IMAD.U32 R3, RZ, RZ, UR34 ;  /* 0x00000022ff037e24 */ /* 0x000fe4000f8e00ff */
[----:B------:R-:W-:Y:S01]  /*118a0*/  IMAD.U32 R0, RZ, RZ, UR34 ;  /* 0x00000022ff007e24 */ /* 0x000fe2000f8e00ff */
[----:B------:R-:W-:Y:S02]  /*118b0*/  UIADD3 UR23, UR35, UR23, URZ ;  /* 0x0000001723177290 */ /* 0x000fe4000fffe03f */
[----:B------:R-:W-:Y:S04]  /*118c0*/  LEA R2, P0, R3, R234, 0x7 ;  /* 0x000000ea03027211 */ /* 0x000fe800078038ff */
[----:B------:R-:W-:Y:S01]  /*118d0*/  IMAD.U32 R3, RZ, RZ, UR23 ;  /* 0x00000017ff037e24 */ /* 0x000fe2000f8e00ff */
        /* <DEDUP_REMOVED lines=18> */
.L_x_746:
[----:B-1----:R-:W2:Y:S01]  /*11a00*/  LDL.64 R2, [R1+0x8] ;  /* 0x0000080001027983 */ /* 0x002ea20000100a00 */
[----:B------:R-:W-:Y:S04]  /*11a10*/  DEPBAR.LE SB0, 0x0 ;  /* 0x000080000000791a */ /* 0x000fe80000000000 */
[----:B------:R-:W-:Y:S01]  /*11a20*/  UIADD3 UR32, UR23, -0x1, URZ ;  /* 0xffffffff17207890 */ /* 0x000fe2000fffe03f */
[----:B------:R-:W-:Y:S03]  /*11a30*/  BAR.SYNC.DEFER_BLOCKING 0x0 ;  /* 0x0000000000007b1d */ /* 0x000fe60000010000 */
[----:B------:R-:W-:Y:S02]  /*11a40*/  USHF.R.S32.HI UR5, URZ, 0x1f, UR32 ;  /* 0x0000001f3f057899 */ /* 0x000fe40008011420 */
[----:B------:R-:W-:Y:S01]  /*11a50*/  UIMAD UR4, UR20, UR32, URZ ;  /* 0x00000020140472a4 */ /* 0x000fe2000f8e023f */
[----:B------:R-:W-:Y:S01]  /*11a60*/  IMAD.U32 R0, RZ, RZ, UR32 ;  /* 0x00000020ff007e24 */ /* 0x000fe2000f8e00ff */
[----:B------:R-:W-:Y:S02]  /*11a70*/  UISETP.GT.AND UP0, UPT, UR32, UR19, UPT ;  /* 0x000000132000728c */ /* 0x000fe4000bf04270 */
[----:B------:R-:W-:Y:S01]  /*11a80*/  UIMAD UR4, UR5, UR21, UR4 ;  /* 0x00000015050472a4 */ /* 0x000fe2000f8e0204 */
[----:B--2---:R-:W-:Y:S05]  /*11a90*/  IMAD.WIDE.U32 R6, R0, UR21, R2 ;  /* 0x0000001500067c25 */ /* 0x004fea000f8e0002 */
[C---:B------:R-:W-:Y:S02]  /*11aa0*/  LEA R2, P0, R6.reuse, c[0x0][0x170], 0x1 ;  /* 0x00005c0006027a11 */ /* 0x040fe400078008ff */
[----:B------:R-:W-:Y:S04]  /*11ab0*/  IADD3 R0, R7, UR4, RZ ;  /* 0x0000000407007c10 */ /* 0x000fe8000fffe0ff */
[----:B------:R-:W-:Y:S02]  /*11ac0*/  LEA.HI.X R3, R6, c[0x0][0x174], R0, 0x1, P0 ;  /* 0x00005d0006037a11 */ /* 0x000fe400000f0c00 */
[----:B------:R-:W-:Y:S03]  /*11ad0*/  IADD3 R10, P0, R2, UR29, RZ ;  /* 0x0000001d020a7c10 */ /* 0x000fe6000ff1e0ff */
[----:B------:R-:W-:Y:S01]  /*11ae0*/  @!PT LDS RZ, [RZ] ;  /* 0x00000000fffff984 */ /* 0x000fe20000000800 */
[----:B------:R-:W-:Y:S01]  /*11af0*/  @!PT LDS RZ, [RZ] ;  /* 0x00000000fffff984 */ /* 0x000fe20000000800 */
[----:B------:R-:W-:Y:S01]  /*11b00*/  @!PT LDS RZ, [RZ] ;  /* 0x00000000fffff984 */ /* 0x000fe20000000800 */
[----:B------:R1:W-:Y:S01]  /*11b10*/  LDGSTS.E.BYPASS.LTC128B.128 [R223+0x4000], [R2.64] ;  /* 0x0400000002df7fae */ /* 0x0003e2000b901d58 */
[----:B------:R-:W-:Y:S02]  /*11b20*/  IADD3.X R11, R3, UR28, RZ, P0, !PT ;  /* 0x0000001c030b7c10 */ /* 0x000fe400087fe4ff */
[----:B------:R-:W-:Y:S04]  /*11b30*/  IADD3 R14, P0, R10, UR29, RZ ;  /* 0x0000001d0a0e7c10 */ /* 0x000fe8000ff1e0ff */
[----:B------:R-:W-:Y:S01]  /*11b40*/  IADD3.X R15, R11, UR28, RZ, P0, !PT ;  /* 0x0000001c0b0f7c10 */ /* 0x000fe200087fe4ff */
[----:B------:R2:W-:Y:S01]  /*11b50*/  LDGSTS.E.BYPASS.LTC128B.128 [R223+0x4800], [R10.64] ;  /* 0x048000000adf7fae */ /* 0x0005e2000b901d58 */
[----:B------:R-:W-:Y:S04]  /*11b60*/  IADD3 R18, P0, R14, UR29, RZ ;  /* 0x0000001d0e127c10 */ /* 0x000fe8000ff1e0ff */
[----:B------:R-:W-:Y:S02]  /*11b70*/  IADD3.X R19, R15, UR28, RZ, P0, !PT ;  /* 0x0000001c0f137c10 */ /* 0x000fe400087fe4ff */
[----:B------:R-:W-:Y:S01]  /*11b80*/  PLOP3.LUT P0, PT, PT, PT, UP0, 0x80, 0x0 ;  /* 0x000000000000781c */ /* 0x000fe20003f0f008 */
[----:B------:R3:W-:Y:S08]  /*11b90*/  LDGSTS.E.BYPASS.LTC128B.128 [R223+0x5000], [R14.64] ;  /* 0x050000000edf7fae */ /* 0x0007f0000b901d58 */
[----:B------:R4:W-:Y:S08]  /*11ba0*/  LDGSTS.E.BYPASS.LTC128B.128 [R223+0x5800], [R18.64] ;  /* 0x0580000012df7fae */ /* 0x0009f0000b901d58 */
[----:B------:R-:W-:Y:S08]  /*11bb0*/  LDSM.16.M88.4 R168, [R220] ;  /* 0x00000000dca8783b */ /* 0x000ff00000000200 */
[----:B------:R-:W5:Y:S08]  /*11bc0*/  LDSM.16.M88.4 R172, [R219+0x2000] ;  /* 0x00200000dbac783b */ /* 0x000f700000000200 */
[----:B------:R-:W2:Y:S08]  /*11bd0*/  LDSM.16.M88.4 R176, [R220+0x1000] ;  /* 0x00100000dcb0783b */ /* 0x000eb00000000200 */
[----:B------:R-:W1:Y:S08]  /*11be0*/  LDSM.16.M88.4 R180, [R219+0x2400] ;  /* 0x00240000dbb4783b */ /* 0x000e700000000200 */
[----:B------:R-:W0:Y:S08]  /*11bf0*/  LDGDEPBAR ;  /* 0x00000000000079af */ /* 0x000e300000000000 */
[----:B------:R-:W1:Y:S01]  /*11c00*/  LDSM.16.M88.4 R184, [R219+0x2800] ;  /* 0x00280000dbb8783b */ /* 0x000e620000000200 */
[-C--:B-----5:R-:W-:Y:S07]  /*11c10*/  HMMA.16816.F32.BF16 R4, R168, R172.reuse, RZ ;  /* 0x000000aca804723c */ /* 0x0a0fee00000418ff */
[----:B------:R-:W5:Y:S01]  /*11c20*/  LDSM.16.M88.4 R188, [R219+0x2c00] ;  /* 0x002c0000dbbc783b */ /* 0x000f620000000200 */
[C---:B--2---:R-:W-:Y:S07]  /*11c30*/  HMMA.16816.F32.BF16 R8, R176.reuse, R172, RZ ;  /* 0x000000acb008723c */ /* 0x044fee00000418ff */
[----:B------:R-:W2:Y:S01]  /*11c40*/  LDSM.16.M88.4 R192, [R219+0x3000] ;  /* 0x00300000dbc0783b */ /* 0x000ea20000000200 */
[-C--:B---3--:R-:W-:Y:S07]  /*11c50*/  HMMA.16816.F32.BF16 R12, R176, R174.reuse, RZ ;  /* 0x000000aeb00c723c */ /* 0x088fee00000418ff */
[----:B------:R-:W-:Y:S01]  /*11c60*/  LDSM.16.M88.4 R196, [R219+0x3800] ;  /* 0x00380000dbc4783b */ /* 0x000fe20000000200 */
[C---:B----4-:R-:W-:Y:S07]  /*11c70*/  HMMA.16816.F32.BF16 R16, R168.reuse, R174, RZ ;  /* 0x000000aea810723c */ /* 0x050fee00000418ff */
[----:B------:R-:W3:Y:S01]  /*11c80*/  LDSM.16.M88.4 R172, [R219+0x3400] ;  /* 0x00340000dbac783b */ /* 0x000ee20000000200 */
[-C--:B-1----:R-:W-:Y:S07]  /*11c90*/  HMMA.16816.F32.BF16 R20, R168, R180.reuse, RZ ;  /* 0x000000b4a814723c */ /* 0x082fee00000418ff */
[----:B------:R-:W1:Y:S01]  /*11ca0*/  LDSM.16.M88.4 R200, [R219+0x3c00] ;  /* 0x003c0000dbc8783b */ /* 0x000e620000000200 */
[C---:B------:R-:W-:Y:S07]  /*11cb0*/  HMMA.16816.F32.BF16 R24, R176.reuse, R180, RZ ;  /* 0x000000b4b018723c */ /* 0x040fee00000418ff */
[----:B------:R-:W-:Y:S01]  /*11cc0*/  LDSM.16.M88.4 R204, [R211] ;  /* 0x00000000d3cc783b */ /* 0x000fe20000000200 */
[-C--:B------:R-:W-:Y:S08]  /*11cd0*/  HMMA.16816.F32.BF16 R28, R176, R182.reuse, RZ ;  /* 0x000000b6b01c723c */ /* 0x080ff000000418ff */
[C---:B------:R-:W-:Y:S01]  /*11ce0*/  HMMA.16816.F32.BF16 R32, R168.reuse, R182, RZ ;  /* 0x000000b6a820723c */ /* 0x040fe200000418ff */
[----:B------:R-:W-:Y:S07]  /*11cf0*/  LDSM.16.M88.4 R180, [R218] ;  /* 0x00000000dab4783b */ /* 0x000fee0000000200 */
[-C--:B------:R-:W-:Y:S08]  /*11d00*/  HMMA.16816.F32.BF16 R36, R168, R184.reuse, RZ ;  /* 0x000000b8a824723c */ /* 0x080ff000000418ff */
[C---:B------:R-:W-:Y:S08]  /*11d10*/  HMMA.16816.F32.BF16 R40, R176.reuse, R184, RZ ;  /* 0x000000b8b028723c */ /* 0x040ff000000418ff */
[-C--:B------:R-:W-:Y:S08]  /*11d20*/  HMMA.16816.F32.BF16 R44, R176, R186.reuse, RZ ;  /* 0x000000bab02c723c */ /* 0x080ff000000418ff */
[C---:B------:R-:W-:Y:S01]  /*11d30*/  HMMA.16816.F32.BF16 R48, R168.reuse, R186, RZ ;  /* 0x000000baa830723c */ /* 0x040fe200000418ff */
[----:B------:R-:W4:Y:S07]  /*11d40*/  LDSM.16.M88.4 R184, [R217] ;  /* 0x00000000d9b8783b */ /* 0x000f2e0000000200 */
[-C--:B-----5:R-:W-:Y:S08]  /*11d50*/  HMMA.16816.F32.BF16 R52, R168, R188.reuse, RZ ;  /* 0x000000bca834723c */ /* 0x0a0ff000000418ff */
[C---:B------:R-:W-:Y:S08]  /*11d60*/  HMMA.16816.F32.BF16 R56, R176.reuse, R188, RZ ;  /* 0x000000bcb038723c */ /* 0x040ff000000418ff */
[-C--:B------:R-:W-:Y:S08]  /*11d70*/  HMMA.16816.F32.BF16 R60, R176, R190.reuse, RZ ;  /* 0x000000beb03c723c */ /* 0x080ff000000418ff */
[C---:B------:R-:W-:Y:S01]  /*11d80*/  HMMA.16816.F32.BF16 R64, R168.reuse, R190, RZ ;  /* 0x000000bea840723c */ /* 0x040fe200000418ff */
[----:B------:R-:W5:Y:S07]  /*11d90*/  LDSM.16.M88.4 R188, [R218+0x1000] ;  /* 0x00100000dabc783b */ /* 0x000f6e0000000200 */
[-C--:B--2---:R-:W-:Y:S08]  /*11da0*/  HMMA.16816.F32.BF16 R68, R168, R192.reuse, RZ ;  /* 0x000000c0a844723c */ /* 0x084ff000000418ff */
[C---:B------:R-:W-:Y:S08]  /*11db0*/  HMMA.16816.F32.BF16 R72, R176.reuse, R192, RZ ;  /* 0x000000c0b048723c */ /* 0x040ff000000418ff */
[-C--:B------:R-:W-:Y:S08]  /*11dc0*/  HMMA.16816.F32.BF16 R76, R176, R194.reuse, RZ ;  /* 0x000000c2b04c723c */ /* 0x080ff000000418ff */
[C---:B------:R-:W-:Y:S01]  /*11dd0*/  HMMA.16816.F32.BF16 R80, R168.reuse, R194, RZ ;  /* 0x000000c2a850723c */ /* 0x040fe200000418ff */
[----:B------:R-:W-:Y:S07]  /*11de0*/  LDSM.16.M88.4 R192, [R213] ;  /* 0x00000000d5c0783b */ /* 0x000fee0000000200 */
[-C--:B---3--:R-:W-:Y:S08]  /*11df0*/  HMMA.16816.F32.BF16 R84, R168, R172.reuse, RZ ;  /* 0x000000aca854723c */ /* 0x088ff000000418ff */
[C---:B------:R-:W-:Y:S08]  /*11e00*/  HMMA.16816.F32.BF16 R88, R176.reuse, R172, RZ ;  /* 0x000000acb058723c */ /* 0x040ff000000418ff */
[-C--:B------:R-:W-:Y:S08]  /*11e10*/  HMMA.16816.F32.BF16 R92, R176, R174.reuse, RZ ;  /* 0x000000aeb05c723c */ /* 0x080ff000000418ff */
[C---:B------:R-:W-:Y:S01]  /*11e20*/  HMMA.16816.F32.BF16 R96, R168.reuse, R174, RZ ;  /* 0x000000aea860723c */ /* 0x040fe200000418ff */
[----:B------:R-:W2:Y:S07]  /*11e30*/  LDSM.16.M88.4 R172, [R214] ;  /* 0x00000000d6ac783b */ /* 0x000eae0000000200 */
[-C--:B------:R-:W-:Y:S08]  /*11e40*/  HMMA.16816.F32.BF16 R100, R168, R196.reuse, RZ ;  /* 0x000000c4a864723c */ /* 0x080ff000000418ff */
[C---:B------:R-:W-:Y:S08]  /*11e50*/  HMMA.16816.F32.BF16 R104, R176.reuse, R196, RZ ;  /* 0x000000c4b068723c */ /* 0x040ff000000418ff */
[-C--:B------:R-:W-:Y:S08]  /*11e60*/  HMMA.16816.F32.BF16 R108, R176, R198.reuse, RZ ;  /* 0x000000c6b06c723c */ /* 0x080ff000000418ff */
[C---:B------:R-:W-:Y:S01]  /*11e70*/  HMMA.16816.F32.BF16 R112, R168.reuse, R198, RZ ;  /* 0x000000c6a870723c */ /* 0x040fe200000418ff */
[----:B------:R-:W3:Y:S07]  /*11e80*/  LDSM.16.M88.4 R196, [R212] ;  /* 0x00000000d4c4783b */ /* 0x000eee0000000200 */
[-C--:B-1----:R-:W-:Y:S08]  /*11e90*/  HMMA.16816.F32.BF16 R116, R168, R200.reuse, RZ ;  /* 0x000000c8a874723c */ /* 0x082ff000000418ff */
[C---:B------:R-:W-:Y:S08]  /*11ea0*/  HMMA.16816.F32.BF16 R120, R176.reuse, R200, RZ ;  /* 0x000000c8b078723c */ /* 0x040ff000000418ff */
[-C--:B------:R-:W-:Y:S01]  /*11eb0*/  HMMA.16816.F32.BF16 R124, R176, R202.reuse, RZ ;  /* 0x000000cab07c723c */ /* 0x080fe200000418ff */
[----:B------:R-:W-:Y:S07]  /*11ec0*/  LDSM.16.M88.4 R176, [R209] ;  /* 0x00000000d1b0783b */ /* 0x000fee0000000200 */
[----:B------:R-:W-:Y:S01]  /*11ed0*/  HMMA.16816.F32.BF16 R128, R168, R202, RZ ;  /* 0x000000caa880723c */ /* 0x000fe200000418ff */
[----:B------:R-:W1:Y:S07]  /*11ee0*/  LDSM.16.M88.4 R168, [R210] ;  /* 0x00000000d2a8783b */ /* 0x000e6e0000000200 */
[-C--:B----4-:R-:W-:Y:S08]  /*11ef0*/  HMMA.16816.F32.BF16 R4, R180, R184.reuse, R4 ;  /* 0x000000b8b404723c */ /* 0x090ff00000041804 */
[C---:B-----5:R-:W-:Y:S08]  /*11f00*/  HMMA.16816.F32.BF16 R8, R188.reuse, R184, R8 ;  /* 0x000000b8bc08723c */ /* 0x060ff00000041808 */
[-C--:B------:R-:W-:Y:S08]  /*11f10*/  HMMA.16816.F32.BF16 R12, R188, R186.reuse, R12 ;  /* 0x000000babc0c723c */ /* 0x080ff0000004180c */
[C---:B------:R-:W-:Y:S01]  /*11f20*/  HMMA.16816.F32.BF16 R16, R180.reuse, R186, R16 ;  /* 0x000000bab410723c */ /* 0x040fe20000041810 */
[----:B------:R-:W4:Y:S01]  /*11f30*/  LDSM.16.M88.4 R184, [R208] ;  /* 0x00000000d0b8783b */ /* 0x000f220000000200 */
[----:B------:R-:W-:Y:S06]  /*11f40*/  DEPBAR.LE SB0, 0x0 ;  /* 0x000080000000791a */ /* 0x000fec0000000000 */
[-C--:B--2---:R-:W-:Y:S01]  /*11f50*/  HMMA.16816.F32.BF16 R20, R180, R172.reuse, R20 ;  /* 0x000000acb414723c */ /* 0x084fe20000041814 */
        /* <DEDUP_REMOVED lines=8> */
[-C--:B---3--:R-:W-:Y:S08]  /*11fe0*/  HMMA.16816.F32.BF16 R52, R180, R196.reuse, R52 ;  /* 0x000000c4b434723c */ /* 0x088ff00000041834 */
        /* <DEDUP_REMOVED lines=20> */
.L_x_747:
[----:B------:R-:W-:Y:S01]  /*12130*/  STL [R1+0x98], R241 ;  /* 0x000098f101007387 */ /* 0x000fe20000100800 */
[----:B------:R-:W-:Y:S01]  /*12140*/  IMAD.U32 R184, RZ, RZ, UR32 ;  /* 0x00000020ffb87e24 */ /* 0x000fe2000f8e00ff */
[----:B------:R-:W-:Y:S01]  /*12150*/  USHF.L.U32 UR5, UR32, 0x2, URZ ;  /* 0x0000000220057899 */ /* 0x000fe2000800063f */
[----:B-1----:R-:W-:Y:S01]  /*12160*/  IMAD.U32 R3, RZ, RZ, UR27 ;  /* 0x0000001bff037e24 */ /* 0x002fe2000f8e00ff */
[----:B------:R-:W-:Y:S01]  /*12170*/  STL [R1+0x94], R243 ;  /* 0x000094f301007387 */ /* 0x000fe20000100800 */
[----:B------:R-:W-:Y:S01]  /*12180*/  IMAD R184, R184, 0x80, R237 ;  /* 0x00000080b8b87824 */ /* 0x000fe200078e02ed */
[----:B------:R-:W-:Y:S02]  /*12190*/  UIADD3 UR4, UR5, 0x1, URZ ;  /* 0x0000000105047890 */ /* 0x000fe4000fffe03f */
[----:B------:R-:W-:Y:S01]  /*121a0*/  STL [R1+0x90], R242 ;  /* 0x000090f201007387 */ /* 0x000fe20000100800 */
[----:B------:R-:W-:Y:S01]  /*121b0*/  UISETP.GT.AND UP0, UPT, UR32, UR19, UPT ;  /* 0x000000132000728c */ /* 0x000fe2000bf04270 */
[C---:B------:R-:W-:Y:S01]  /*121c0*/  ISETP.GE.AND P0, PT, R184.reuse, R231, PT ;  /* 0x000000e7b800720c */ /* 0x040fe20003f06270 */
[----:B------:R-:W-:Y:S01]  /*121d0*/  UMOV UR23, UR32 ;  /* 0x0000002000177c82 */ /* 0x000fe20008000000 */
[C---:B------:R-:W-:Y:S01]  /*121e0*/  IADD3 R171, R184.reuse, 0x8, RZ ;  /* 0x00000008b8ab7810 */ /* 0x040fe20007ffe0ff */
[----:B------:R-:W-:Y:S01]  /*121f0*/  STL [R1+0x8c], R239 ;  /* 0x00008cef01007387 */ /* 0x000fe20000100800 */
[C---:B------:R-:W-:Y:S02]  /*12200*/  ISETP.GE.OR P0, PT, R184.reuse, R230, !P0 ;  /* 0x000000e6b800720c */ /* 0x040fe40004706670 */
[C---:B------:R-:W-:Y:S01]  /*12210*/  IADD3 R173, R184.reuse, 0x9, RZ ;  /* 0x00000009b8ad7810 */ /* 0x040fe20007ffe0ff */
[----:B------:R-:W-:Y:S01]  /*12220*/  STL [R1+0x88], R238 ;  /* 0x000088ee01007387 */ /* 0x000fe20000100800 */
[----:B------:R-:W-:Y:S02]  /*12230*/  ISETP.GE.AND P1, PT, R184, R233, PT ;  /* 0x000000e9b800720c */ /* 0x000fe40003f26270 */
[----:B------:R-:W-:Y:S01]  /*12240*/  FSEL R186, R6, -INF , !P0 ;  /* 0xff80000006ba7808 */ /* 0x000fe20004000000 */
[----:B------:R-:W-:Y:S01]  /*12250*/  STL [R1+0x84], R236 ;  /* 0x000084ec01007387 */ /* 0x000fe20000100800 */
[CC--:B------:R-:W-:Y:S02]  /*12260*/  ISETP.GE.AND P0, PT, R173.reuse, R231.reuse, PT ;  /* 0x000000e7ad00720c */ /* 0x0c0fe40003f06270 */
[C---:B------:R-:W-:Y:S01]  /*12270*/  ISETP.GE.OR P1, PT, R184.reuse, R232, !P1 ;  /* 0x000000e8b800720c */ /* 0x040fe20004f26670 */
[----:B------:R-:W-:Y:S01]  /*12280*/  STL [R1+0x80], R235 ;  /* 0x000080eb01007387 */ /* 0x000fe20000100800 */
[-C--:B------:R-:W-:Y:S02]  /*12290*/  ISETP.GE.OR P0, PT, R173, R230.reuse, !P0 ;  /* 0x000000e6ad00720c */ /* 0x080fe40004706670 */
[C---:B------:R-:W-:Y:S01]  /*122a0*/  IADD3 R175, R184.reuse, 0x10, RZ ;  /* 0x00000010b8af7810 */ /* 0x040fe20007ffe0ff */
[----:B------:R-:W-:Y:S01]  /*122b0*/  STL [R1+0x7c], R234 ;  /* 0x00007cea01007387 */ /* 0x000fe20000100800 */
[----:B------:R-:W-:Y:S02]  /*122c0*/  IADD3 R199, R184, 0x11, RZ ;  /* 0x00000011b8c77810 */ /* 0x000fe40007ffe0ff */
[----:B------:R-:W-:Y:S01]  /*122d0*/  FSEL R177, R4, -INF , !P1 ;  /* 0xff80000004b17808 */ /* 0x000fe20004800000 */
[----:B------:R-:W-:Y:S01]  /*122e0*/  STL [R1+0x78], R225 ;  /* 0x000078e101007387 */ /* 0x000fe20000100800 */
[-C--:B------:R-:W-:Y:S02]  /*122f0*/  ISETP.GE.AND P1, PT, R171, R231.reuse, PT ;  /* 0x000000e7ab00720c */ /* 0x080fe40003f26270 */
[----:B------:R-:W-:Y:S01]  /*12300*/  FSEL R192, R19, -INF , !P0 ;  /* 0xff80000013c07808 */ /* 0x000fe20004000000 */
[----:B------:R-:W-:Y:S01]  /*12310*/  STL [R1+0x74], R224 ;  /* 0x000074e001007387 */ /* 0x000fe20000100800 */
[----:B------:R-:W-:Y:S02]  /*12320*/  ISETP.GE.AND P0, PT, R199, R231, PT ;  /* 0x000000e7c700720c */ /* 0x000fe40003f06270 */
[-C--:B------:R-:W-:Y:S01]  /*12330*/  ISETP.GE.OR P1, PT, R171, R230.reuse, !P1 ;  /* 0x000000e6ab00720c */ /* 0x080fe20004f26670 */
[----:B------:R-:W-:Y:S01]  /*12340*/  STL [R1+0x70], R223 ;  /* 0x000070df01007387 */ /* 0x000fe20000100800 */
[C---:B------:R-:W-:Y:S02]  /*12350*/  IADD3 R197, R184.reuse, 0x18, RZ ;  /* 0x00000018b8c57810 */ /* 0x040fe40007ffe0ff */
[C---:B------:R-:W-:Y:S01]  /*12360*/  IADD3 R205, R184.reuse, 0x19, RZ ;  /* 0x00000019b8cd7810 */ /* 0x040fe20007ffe0ff */
[----:B------:R1:W-:Y:S01]  /*12370*/  STL [R1+0x6c], R222 ;  /* 0x00006cde01007387 */ /* 0x0003e20000100800 */
[----:B------:R-:W-:Y:S02]  /*12380*/  ISETP.GE.OR P0, PT, R199, R230, !P0 ;  /* 0x000000e6c700720c */ /* 0x000fe40004706670 */
        /* <DEDUP_REMOVED lines=9> */
[----:B------:R-:W-:Y:S04]  /*12420*/  IADD3 R193, R184, 0x40, RZ ;  /* 0x00000040b8c17810 */ /* 0x000fe80007ffe0ff */
[CC--:B------:R-:W-:Y:S01]  /*12430*/  ISETP.GE.AND P6, PT, R193.reuse, R233.reuse, PT ;  /* 0x000000e9c100720c */ /* 0x0c0fe20003fc6270 */
[----:B-1----:R-:W2:Y:S03]  /*12440*/  LDL.64 R222, [R1] ;  /* 0x0000000001de7983 */ /* 0x002ea60000100a00 */
[-C--:B------:R-:W-:Y:S03]  /*12450*/  ISETP.GE.OR P6, PT, R193, R232.reuse, !P6 ;  /* 0x000000e8c100720c */ /* 0x080fe600077c6670 */
[----:B------:R-:W-:Y:S01]  /*12460*/  STL [R1+0x68], R221 ;  /* 0x000068dd01007387 */ /* 0x000fe20000100800 */
[----:B------:R-:W-:Y:S03]  /*12470*/  FSEL R202, R68, -INF , !P6 ;  /* 0xff80000044ca7808 */ /* 0x000fe60007000000 */
        /* <DEDUP_REMOVED lines=11> */
[----:B------:R-:W-:Y:S01]  /*12530*/  STL [R1+0x9c], R233 ;  /* 0x00009ce901007387 */ /* 0x000fe20000100800 */
[--C-:B--2---:R-:W-:Y:S02]  /*12540*/  LOP3.LUT R0, R245, UR15, R222.reuse, 0x96, !PT ;  /* 0x0000000ff5007c12 */ /* 0x104fe4000f8e96de */
[----:B------:R-:W-:Y:S02]  /*12550*/  LOP3.LUT R3, R223, UR5, R3, 0x96, !PT ;  /* 0x00000005df037c12 */ /* 0x000fe4000f8e9603 */
[----:B------:R-:W-:Y:S01]  /*12560*/  LOP3.LUT R2, R249, UR15, R222, 0x96, !PT ;  /* 0x0000000ff9027c12 */ /* 0x000fe2000f8e96de */
[----:B-1----:R-:W-:Y:S01]  /*12570*/  IMAD.WIDE.U32 R212, R0, -0x326172a9, RZ ;  /* 0xcd9e8d5700d47825 */ /* 0x002fe200078e00ff */
[----:B------:R-:W-:Y:S03]  /*12580*/  IADD3 R0, R184, 0x1, RZ ;  /* 0x00000001b8007810 */ /* 0x000fe60007ffe0ff */
[----:B------:R-:W-:Y:S01]  /*12590*/  IMAD.WIDE.U32 R220, R2, -0x326172a9, RZ ;  /* 0xcd9e8d5702dc7825 */ /* 0x000fe200078e00ff */
[C---:B------:R-:W-:Y:S02]  /*125a0*/  ISETP.GE.AND P4, PT, R0.reuse, R233, PT ;  /* 0x000000e90000720c */ /* 0x040fe40003f86270 */
[C---:B------:R-:W-:Y:S01]  /*125b0*/  ISETP.GE.AND P2, PT, R0.reuse, R231, PT ;  /* 0x000000e70000720c */ /* 0x040fe20003f46270 */
[----:B------:R-:W-:Y:S01]  /*125c0*/  IMAD.WIDE.U32 R168, R3, -0x326172a9, RZ ;  /* 0xcd9e8d5703a87825 */ /* 0x000fe200078e00ff */
[C---:B------:R-:W-:Y:S02]  /*125d0*/  ISETP.GE.OR P4, PT, R0.reuse, R232, !P4 ;  /* 0x000000e80000720c */ /* 0x040fe40006786670 */
[C---:B------:R-:W-:Y:S02]  /*125e0*/  ISETP.GE.OR P2, PT, R0.reuse, R230, !P2 ;  /* 0x000000e60000720c */ /* 0x040fe40005746670 */
[----:B------:R-:W-:Y:S02]  /*125f0*/  FSEL R190, R5, -INF , !P4 ;  /* 0xff80000005be7808 */ /* 0x000fe40006000000 */
[C---:B------:R-:W-:Y:S02]  /*12600*/  ISETP.GE.AND P4, PT, R171.reuse, R233, PT ;  /* 0x000000e9ab00720c */ /* 0x040fe40003f86270 */
[C---:B------:R-:W-:Y:S02]  /*12610*/  ISETP.GE.AND P5, PT, R0.reuse, R229, PT ;  /* 0x000000e50000720c */ /* 0x040fe40003fa6270 */
[-C--:B------:R-:W-:Y:S02]  /*12620*/  ISETP.GE.OR P4, PT, R171, R232.reuse, !P4 ;  /* 0x000000e8ab00720c */ /* 0x080fe40006786670 */
[----:B------:R-:W-:Y:S02]  /*12630*/  ISETP.GE.AND P3, PT, R0, R227, PT ;  /* 0x000000e30000720c */ /* 0x000fe40003f66270 */
[----:B------:R-:W-:Y:S02]  /*12640*/  FSEL R182, R16, -INF , !P4 ;  /* 0xff80000010b67808 */ /* 0x000fe40006000000 */
[-C--:B------:R-:W-:Y:S02]  /*12650*/  ISETP.GE.AND P4, PT, R175, R233.reuse, PT ;  /* 0x000000e9af00720c */ /* 0x080fe40003f86270 */
[----:B------:R-:W-:Y:S02]  /*12660*/  FSEL R172, R7, -INF , !P2 ;  /* 0xff80000007ac7808 */ /* 0x000fe40005000000 */
[-C--:B------:R-:W-:Y:S02]  /*12670*/  ISETP.GE.AND P2, PT, R173, R233.reuse, PT ;  /* 0x000000e9ad00720c */ /* 0x080fe40003f46270 */
[----:B------:R-:W-:Y:S02]  /*12680*/  ISETP.GE.OR P4, PT, R175, R232, !P4 ;  /* 0x000000e8af00720c */ /* 0x000fe40006786670 */
[--C-:B------:R-:W-:Y:S02]  /*12690*/  LOP3.LUT R181, R221, UR14, R168.reuse, 0x96, !PT ;  /* 0x0000000eddb57c12 */ /* 0x100fe4000f8e96a8 */
[----:B------:R-:W-:Y:S02]  /*126a0*/  LOP3.LUT R3, R213, UR14, R168, 0x96, !PT ;  /* 0x0000000ed5037c12 */ /* 0x000fe4000f8e96a8 */
[C---:B------:R-:W-:Y:S02]  /*126b0*/  ISETP.GE.OR P5, PT, R0.reuse, R228, !P5 ;  /* 0x000000e40000720c */ /* 0x040fe40006fa6670 */
[----:B------:R-:W-:Y:S02]  /*126c0*/  ISETP.GE.OR P3, PT, R0, R226, !P3 ;  /* 0x000000e20000720c */ /* 0x000fe40005f66670 */
[-C--:B------:R-:W-:Y:S02]  /*126d0*/  ISETP.GE.OR P2, PT, R173, R232.reuse, !P2 ;  /* 0x000000e8ad00720c */ /* 0x080fe40005746670 */
[----:B------:R-:W-:Y:S02]  /*126e0*/  FSEL R0, R18, -INF , !P1 ;  /* 0xff80000012007808 */ /* 0x000fe40004800000 */
[----:B------:R-:W-:Y:S02]  /*126f0*/  FSEL R168, R20, -INF , !P4 ;  /* 0xff80000014a87808 */ /* 0x000fe40006000000 */
[----:B------:R-:W-:Y:S02]  /*12700*/  FSEL R18, R23, -INF , !P0 ;  /* 0xff80000017127808 */ /* 0x000fe40004000000 */
[----:B------:R-:W-:Y:S02]  /*12710*/  ISETP.GE.AND P4, PT, R197, R233, PT ;  /* 0x000000e9c500720c */ /* 0x000fe40003f86270 */
[----:B------:R-:W-:Y:S02]  /*12720*/  ISETP.GE.AND P0, PT, R205, R231, PT ;  /* 0x000000e7cd00720c */ /* 0x000fe40003f06270 */
[----:B------:R-:W-:Y:S02]  /*12730*/  FSEL R2, R17, -INF , !P2 ;  /* 0xff80000011027808 */ /* 0x000fe40005000000 */
[----:B------:R-:W-:Y:S02]  /*12740*/  ISETP.GE.AND P2, PT, R199, R233, PT ;  /* 0x000000e9c700720c */ /* 0x000fe40003f46270 */
[----:B------:R-:W-:Y:S02]  /*12750*/  ISETP.GE.AND P1, PT, R175, R231, PT ;  /* 0x000000e7af00720c */ /* 0x000fe40003f26270 */
[----:B------:R-:W-:Y:S02]  /*12760*/  ISETP.GE.OR P4, PT, R197, R232, !P4 ;  /* 0x000000e8c500720c */ /* 0x000fe40006786670 */
[----:B------:R-:W-:Y:S02]  /*12770*/  ISETP.GE.OR P0, PT, R205, R230, !P0 ;  /* 0x000000e6cd00720c */ /* 0x000fe40004706670 */
[----:B------:R-:W-:Y:S02]  /*12780*/  ISETP.GE.OR P2, PT, R199, R232, !P2 ;  /* 0x000000e8c700720c */ /* 0x000fe40005746670 */
[----:B------:R-:W-:Y:S02]  /*12790*/  ISETP.GE.OR P1, PT, R175, R230, !P1 ;  /* 0x000000e6af00720c */ /* 0x000fe40004f26670 */
[----:B------:R-:W-:Y:S02]  /*127a0*/  FSEL R176, R32, -INF , !P4 ;  /* 0xff80000020b07808 */ /* 0x000fe40006000000 */
[----:B------:R-:W-:Y:S02]  /*127b0*/  FSEL R178, R35, -INF , !P0 ;  /* 0xff80000023b27808 */ /* 0x000fe40004000000 */
[----:B------:R-:W-:Y:S02]  /*127c0*/  ISETP.GE.AND P4, PT, R207, R233, PT ;  /* 0x000000e9cf00720c */ /* 0x000fe40003f86270 */
[----:B------:R-:W-:Y:S02]  /*127d0*/  ISETP.GE.AND P0, PT, R203, R231, PT ;  /* 0x000000e7cb00720c */ /* 0x000fe40003f06270 */
[----:B------:R-:W-:Y:S02]  /*127e0*/  FSEL R170, R21, -INF , !P2 ;  /* 0xff80000015aa7808 */ /* 0x000fe40005000000 */
        /* <DEDUP_REMOVED lines=38> */
[-C--:B------:R-:W-:Y:S02]  /*12a50*/  ISETP.GE.AND P1, PT, R195, R231.reuse, PT ;  /* 0x000000e7c300720c */ /* 0x080fe40003f26270 */
[----:B------:R-:W-:Y:S02]  /*12a60*/  ISETP.GE.OR P4, PT, R187, R232, !P4 ;  /* 0x000000e8bb00720c */ /* 0x000fe40006786670 */
[----:B------:R-:W-:Y:S02]  /*12a70*/  ISETP.GE.OR P0, PT, R19, R230, !P0 ;  /* 0x000000e61300720c */ /* 0x000fe40004706670 */
[----:B------:R-:W-:Y:S02]  /*12a80*/  ISETP.GE.OR P2, PT, R189, R232, !P2 ;  /* 0x000000e8bd00720c */ /* 0x000fe40005746670 */
[-C--:B------:R-:W-:Y:S02]  /*12a90*/  ISETP.GE.OR P1, PT, R195, R230.reuse, !P1 ;  /* 0x000000e6c300720c */ /* 0x080fe40004f26670 */
[----:B------:R-:W-:Y:S02]  /*12aa0*/  FSEL R206, R64, -INF , !P4 ;  /* 0xff80000040ce7808 */ /* 0x000fe40006000000 */
[----:B------:R-:W-:Y:S02]  /*12ab0*/  FSEL R64, R67, -INF , !P0 ;  /* 0xff80000043407808 */ /* 0x000fe40004000000 */
[----:B------:R-:W-:Y:S02]  /*12ac0*/  ISETP.GE.AND P0, PT, R185, R231, PT ;  /* 0x000000e7b900720c */ /* 0x000fe40003f06270 */
[----:B------:R-:W-:Y:S02]  /*12ad0*/  FSEL R194, R53, -INF , !P2 ;  /* 0xff80000035c27808 */ /* 0x000fe40005000000 */
[----:B------:R-:W-:Y:S02]  /*12ae0*/  FSEL R54, R54, -INF , !P1 ;  /* 0xff80000036367808 */ /* 0x000fe40004800000 */
[----:B------:R-:W-:Y:S02]  /*12af0*/  ISETP.GE.AND P2, PT, R19, R233, PT ;  /* 0x000000e91300720c */ /* 0x000fe40003f46270 */
[-C--:B------:R-:W-:Y:S02]  /*12b00*/  ISETP.GE.AND P1, PT, R187, R231.reuse, PT ;  /* 0x000000e7bb00720c */ /* 0x080fe40003f26270 */
[----:B------:R-:W-:Y:S02]  /*12b10*/  IADD3 R67, R184, 0x48, RZ ;  /* 0x00000048b8437810 */ /* 0x000fe40007ffe0ff */
[----:B------:R-:W-:Y:S02]  /*12b20*/  ISETP.GE.OR P0, PT, R185, R230, !P0 ;  /* 0x000000e6b900720c */ /* 0x000fe40004706670 */
[----:B------:R-:W-:Y:S02]  /*12b30*/  ISETP.GE.OR P2, PT, R19, R232, !P2 ;  /* 0x000000e81300720c */ /* 0x000fe40005746670 */
[-C--:B------:R-:W-:Y:S02]  /*12b40*/  ISETP.GE.OR P1, PT, R187, R230.reuse, !P1 ;  /* 0x000000e6bb00720c */ /* 0x080fe40004f26670 */
[----:B------:R-:W-:Y:S02]  /*12b50*/  FSEL R52, R71, -INF , !P0 ;  /* 0xff80000047347808 */ /* 0x000fe40004000000 */
[----:B------:R-:W-:Y:S02]  /*12b60*/  ISETP.GE.AND P0, PT, R67, R231, PT ;  /* 0x000000e74300720c */ /* 0x000fe40003f06270 */
[----:B------:R-:W-:Y:S02]  /*12b70*/  FSEL R204, R65, -INF , !P2 ;  /* 0xff80000041cc7808 */ /* 0x000fe40005000000 */
[----:B------:R-:W-:Y:S02]  /*12b80*/  FSEL R66, R66, -INF , !P1 ;  /* 0xff80000042427808 */ /* 0x000fe40004800000 */
[----:B------:R-:W-:Y:S02]  /*12b90*/  ISETP.GE.AND P2, PT, R185, R233, PT ;  /* 0x000000e9b900720c */ /* 0x000fe40003f46270 */
[----:B------:R-:W-:Y:S02]  /*12ba0*/  ISETP.GE.AND P1, PT, R193, R231, PT ;  /* 0x000000e7c100720c */ /* 0x000fe40003f26270 */
[----:B------:R-:W-:Y:S02]  /*12bb0*/  ISETP.GE.OR P0, PT, R67, R230, !P0 ;  /* 0x000000e64300720c */ /* 0x000fe40004706670 */
[----:B------:R-:W-:Y:S02]  /*12bc0*/  IADD3 R17, R184, 0x49, RZ ;  /* 0x00000049b8117810 */ /* 0x000fe40007ffe0ff */
[----:B------:R-:W-:Y:S02]  /*12bd0*/  ISETP.GE.OR P2, PT, R185, R232, !P2 ;  /* 0x000000e8b900720c */ /* 0x000fe40005746670 */
[----:B------:R-:W-:Y:S02]  /*12be0*/  ISETP.GE.OR P1, PT, R193, R230, !P1 ;  /* 0x000000e6c100720c */ /* 0x000fe40004f26670 */
[----:B------:R-:W-:Y:S02]  /*12bf0*/  FSEL R82, R82, -INF , !P0 ;  /* 0xff80000052527808 */ /* 0x000fe40004000000 */
[----:B------:R-:W-:Y:S02]  /*12c00*/  ISETP.GE.AND P0, PT, R184, R227, PT ;  /* 0x000000e3b800720c */ /* 0x000fe40003f06270 */
[-C--:B------:R-:W-:Y:S02]  /*12c10*/  ISETP.GE.AND P4, PT, R67, R233.reuse, PT ;  /* 0x000000e94300720c */ /* 0x080fe40003f86270 */
[----:B------:R-:W-:Y:S02]  /*12c20*/  FSEL R200, R69, -INF , !P2 ;  /* 0xff80000045c87808 */ /* 0x000fe40005000000 */
[----:B------:R-:W-:Y:S02]  /*12c30*/  FSEL R70, R70, -INF , !P1 ;  /* 0xff80000046467808 */ /* 0x000fe40004800000 */
[-C--:B------:R-:W-:Y:S02]  /*12c40*/  ISETP.GE.AND P1, PT, R17, R233.reuse, PT ;  /* 0x000000e91100720c */ /* 0x080fe40003f26270 */
[C---:B------:R-:W-:Y:S02]  /*12c50*/  ISETP.GE.OR P0, PT, R184.reuse, R226, !P0 ;  /* 0x000000e2b800720c */ /* 0x040fe40004706670 */
[----:B------:R-:W-:Y:S02]  /*12c60*/  IADD3 R69, R184, 0x50, RZ ;  /* 0x00000050b8457810 */ /* 0x000fe40007ffe0ff */
[-C--:B------:R-:W-:Y:S02]  /*12c70*/  ISETP.GE.OR P4, PT, R67, R232.reuse, !P4 ;  /* 0x000000e84300720c */ /* 0x080fe40006786670 */
[-C--:B------:R-:W-:Y:S02]  /*12c80*/  ISETP.GE.OR P1, PT, R17, R232.reuse, !P1 ;  /* 0x000000e81100720c */ /* 0x080fe40004f26670 */
[----:B------:R-:W-:Y:S02]  /*12c90*/  FSEL R37, R10, -INF , !P0 ;  /* 0xff8000000a257808 */ /* 0x000fe40004000000 */
[----:B------:R-:W-:Y:S02]  /*12ca0*/  ISETP.GE.AND P0, PT, R69, R233, PT ;  /* 0x000000e94500720c */ /* 0x000fe40003f06270 */
[C---:B------:R-:W-:Y:S02]  /*12cb0*/  LOP3.LUT R183, R169.reuse, UR16, R250, 0x96, !PT ;  /* 0x00000010a9b77c12 */ /* 0x040fe4000f8e96fa */
[----:B------:R-:W-:Y:S02]  /*12cc0*/  LOP3.LUT R179, R169, UR16, R246, 0x96, !PT ;  /* 0x00000010a9b37c12 */ /* 0x000fe4000f8e96f6 */
[-C--:B------:R-:W-:Y:S02]  /*12cd0*/  ISETP.GE.AND P2, PT, R184, R229.reuse, PT ;  /* 0x000000e5b800720c */ /* 0x080fe40003f46270 */
[----:B------:R-:W-:Y:S02]  /*12ce0*/  FSEL R169, R80, -INF , !P4 ;  /* 0xff80000050a97808 */ /* 0x000fe40006000000 */
[----:B------:R-:W-:Y:S02]  /*12cf0*/  ISETP.GE.AND P4, PT, R171, R229, PT ;  /* 0x000000e5ab00720c */ /* 0x000fe40003f86270 */
[----:B------:R-:W-:Y:S02]  /*12d00*/  FSEL R39, R81, -INF , !P1 ;  /* 0xff80000051277808 */ /* 0x000fe40004800000 */
[-C--:B------:R-:W-:Y:S02]  /*12d10*/  ISETP.GE.AND P1, PT, R171, R227.reuse, PT ;  /* 0x000000e3ab00720c */ /* 0x080fe40003f26270 */
[----:B------:R-:W-:Y:S02]  /*12d20*/  ISETP.GE.OR P0, PT, R69, R232, !P0 ;  /* 0x000000e84500720c */ /* 0x000fe40004706670 */
[C---:B------:R-:W-:Y:S02]  /*12d30*/  ISETP.GE.OR P4, PT, R171.reuse, R228, !P4 ;  /* 0x000000e4ab00720c */ /* 0x040fe40006786670 */
[----:B------:R-:W-:Y:S02]  /*12d40*/  ISETP.GE.OR P1, PT, R171, R226, !P1 ;  /* 0x000000e2ab00720c */ /* 0x000fe40004f26670 */
[C---:B------:R-:W-:Y:S02]  /*12d50*/  ISETP.GE.OR P2, PT, R184.reuse, R228, !P2 ;  /* 0x000000e4b800720c */ /* 0x040fe40005746670 */
[----:B------:R-:W-:Y:S02]  /*12d60*/  IADD3 R33, R184, 0x51, RZ ;  /* 0x00000051b8217810 */ /* 0x000fe40007ffe0ff */
        /* <DEDUP_REMOVED lines=12> */
[----:B------:R-:W-:Y:S02]  /*12e30*/  FSEL R85, R85, -INF , !P5 ;  /* 0xff80000055557808 */ /* 0x000fe40006800000 */
[C---:B------:R-:W-:Y:S02]  /*12e40*/  ISETP.GE.AND P5, PT, R175.reuse, R229, PT ;  /* 0x000000e5af00720c */ /* 0x040fe40003fa6270 */
[----:B------:R-:W-:Y:S02]  /*12e50*/  FSEL R86, R86, -INF , !P2 ;  /* 0xff80000056567808 */ /* 0x000fe40005000000 */
[----:B------:R-:W-:Y:S02]  /*12e60*/  ISETP.GE.AND P2, PT, R175, R227, PT ;  /* 0x000000e3af00720c */ /* 0x000fe40003f46270 */
[----:B------:R-:W-:Y:S02]  /*12e70*/  ISETP.GE.OR P0, PT, R71, R232, !P0 ;  /* 0x000000e84700720c */ /* 0x000fe40004706670 */
[----:B------:R-:W-:Y:S02]  /*12e80*/  ISETP.GE.AND P6, PT, R17, R231, PT ;  /* 0x000000e71100720c */ /* 0x000fe40003fc6270 */
[C---:B------:R-:W-:Y:S02]  /*12e90*/  ISETP.GE.OR P5, PT, R175.reuse, R228, !P5 ;  /* 0x000000e4af00720c */ /* 0x040fe40006fa6670 */
[----:B------:R-:W-:Y:S02]  /*12ea0*/  ISETP.GE.OR P2, PT, R175, R226, !P2 ;  /* 0x000000e2af00720c */ /* 0x000fe40005746670 */
[----:B------:R-:W-:Y:S02]  /*12eb0*/  FSEL R175, R96, -INF , !P0 ;  /* 0xff80000060af7808 */ /* 0x000fe40004000000 */
[----:B------:R-:W-:Y:S02]  /*12ec0*/  ISETP.GE.AND P0, PT, R199, R227, PT ;  /* 0x000000e3c700720c */ /* 0x000fe40003f06270 */
[----:B------:R-:W-:Y:S02]  /*12ed0*/  ISETP.GE.OR P6, PT, R17, R230, !P6 ;  /* 0x000000e61100720c */ /* 0x000fe400077c6670 */
[----:B------:R-:W-:Y:S02]  /*12ee0*/  FSEL R21, R11, -INF , !P3 ;  /* 0xff8000000b157808 */ /* 0x000fe40005800000 */
[----:B------:R-:W-:Y:S02]  /*12ef0*/  ISETP.GE.AND P3, PT, R173, R229, PT ;  /* 0x000000e5ad00720c */ /* 0x000fe40003f66270 */
[----:B------:R-:W-:Y:S02]  /*12f00*/  ISETP.GE.OR P0, PT, R199, R226, !P0 ;  /* 0x000000e2c700720c */ /* 0x000fe40004706670 */
[C---:B------:R-:W-:Y:S02]  /*12f10*/  IADD3 R15, R184.reuse, 0x60, RZ ;  /* 0x00000060b80f7810 */ /* 0x040fe40007ffe0ff */
[----:B------:R-:W-:Y:S02]  /*12f20*/  FSEL R68, R83, -INF , !P6 ;  /* 0xff80000053447808 */ /* 0x000fe40007000000 */
[----:B------:R-:W-:Y:S02]  /*12f30*/  ISETP.GE.OR P3, PT, R173, R228, !P3 ;  /* 0x000000e4ad00720c */ /* 0x000fe40005f66670 */
[----:B------:R-:W-:Y:S02]  /*12f40*/  FSEL R83, R27, -INF , !P0 ;  /* 0xff8000001b537808 */ /* 0x000fe40004000000 */
[----:B------:R-:W-:Y:S02]  /*12f50*/  ISETP.GE.AND P0, PT, R15, R233, PT ;  /* 0x000000e90f00720c */ /* 0x000fe40003f06270 */
[----:B------:R-:W-:Y:S02]  /*12f60*/  IADD3 R9, R184, 0x59, RZ ;  /* 0x00000059b8097810 */ /* 0x000fe40007ffe0ff */
[----:B------:R-:W-:Y:S02]  /*12f70*/  FSEL R10, R13, -INF , !P3 ;  /* 0xff8000000d0a7808 */ /* 0x000fe40005800000 */
[----:B------:R-:W-:Y:S02]  /*12f80*/  ISETP.GE.AND P3, PT, R199, R229, PT ;  /* 0x000000e5c700720c */ /* 0x000fe40003f66270 */
[----:B------:R-:W-:Y:S02]  /*12f90*/  ISETP.GE.OR P0, PT, R15, R232, !P0 ;  /* 0x000000e80f00720c */ /* 0x000fe40004706670 */
[----:B------:R-:W-:Y:S02]  /*12fa0*/  FSEL R65, R12, -INF , !P4 ;  /* 0xff8000000c417808 */ /* 0x000fe40006000000 */
[----:B------:R-:W-:Y:S02]  /*12fb0*/  FSEL R11, R14, -INF , !P1 ;  /* 0xff8000000e0b7808 */ /* 0x000fe40004800000 */
[----:B------:R-:W-:Y:S02]  /*12fc0*/  ISETP.GE.AND P4, PT, R9, R233, PT ;  /* 0x000000e90900720c */ /* 0x000fe40003f86270 */
[----:B------:R-:W-:Y:S02]  /*12fd0*/  ISETP.GE.AND P1, PT, R71, R231, PT ;  /* 0x000000e74700720c */ /* 0x000fe40003f26270 */
[----:B------:R-:W-:Y:S02]  /*12fe0*/  ISETP.GE.OR P3, PT, R199, R228, !P3 ;  /* 0x000000e4c700720c */ /* 0x000fe40005f66670 */
[----:B------:R-:W-:Y:S02]  /*12ff0*/  IADD3 R14, R184, 0x61, RZ ;  /* 0x00000061b80e7810 */ /* 0x000fe40007ffe0ff */
        /* <DEDUP_REMOVED lines=10> */
[----:B------:R-:W-:Y:S02]  /*130a0*/  IADD3 R27, R184, 0x68, RZ ;  /* 0x00000068b81b7810 */ /* 0x000fe40007ffe0ff */
[----:B------:R-:W-:Y:S02]  /*130b0*/  ISETP.GE.OR P6, PT, R33, R230, !P6 ;  /* 0x000000e62100720c */ /* 0x000fe400077c6670 */
[----:B------:R-:W-:Y:S02]  /*130c0*/  FSEL R173, R97, -INF , !P4 ;  /* 0xff80000061ad7808 */ /* 0x000fe40006000000 */
[C---:B------:R-:W-:Y:S02]  /*130d0*/  ISETP.GE.AND P4, PT, R197.reuse, R229, PT ;  /* 0x000000e5c500720c */ /* 0x040fe40003f86270 */
[----:B------:R-:W-:Y:S02]  /*130e0*/  FSEL R98, R98, -INF , !P1 ;  /* 0xff80000062627808 */ /* 0x000fe40004800000 */
[----:B------:R-:W-:Y:S02]  /*130f0*/  ISETP.GE.AND P1, PT, R197, R227, PT ;  /* 0x000000e3c500720c */ /* 0x000fe40003f26270 */
[----:B------:R-:W-:Y:S02]  /*13100*/  ISETP.GE.OR P5, PT, R14, R232, !P5 ;  /* 0x000000e80e00720c */ /* 0x000fe40006fa6670 */
[----:B------:R-:W-:Y:S02]  /*13110*/  ISETP.GE.OR P2, PT, R15, R230, !P2 ;  /* 0x000000e60f00720c */ /* 0x000fe40005746670 */
[----:B------:R-:W-:Y:S02]  /*13120*/  FSEL R31, R31, -INF , !P0 ;  /* 0xff8000001f1f7808 */ /* 0x000fe40004000000 */
[----:B------:R-:W-:Y:S02]  /*13130*/  ISETP.GE.AND P0, PT, R27, R233, PT ;  /* 0x000000e91b00720c */ /* 0x000fe40003f06270 */
[----:B------:R-:W-:Y:S02]  /*13140*/  FSEL R80, R87, -INF , !P6 ;  /* 0xff80000057507808 */ /* 0x000fe40007000000 */
[----:B------:R-:W-:Y:S02]  /*13150*/  ISETP.GE.AND P6, PT, R9, R231, PT ;  /* 0x000000e70900720c */ /* 0x000fe40003fc6270 */
[C---:B------:R-:W-:Y:S02]  /*13160*/  ISETP.GE.OR P4, PT, R197.reuse, R228, !P4 ;  /* 0x000000e4c500720c */ /* 0x040fe40006786670 */
[----:B------:R-:W-:Y:S02]  /*13170*/  ISETP.GE.OR P1, PT, R197, R226, !P1 ;  /* 0x000000e2c500720c */ /* 0x000fe40004f26670 */
[----:B------:R-:W-:Y:S02]  /*13180*/  FSEL R197, R101, -INF , !P5 ;  /* 0xff80000065c57808 */ /* 0x000fe40006800000 */
[C---:B------:R-:W-:Y:S02]  /*13190*/  ISETP.GE.AND P5, PT, R207.reuse, R229, PT ;  /* 0x000000e5cf00720c */ /* 0x040fe40003fa6270 */
[----:B------:R-:W-:Y:S02]  /*131a0*/  FSEL R102, R102, -INF , !P2 ;  /* 0xff80000066667808 */ /* 0x000fe40005000000 */
[-C--:B------:R-:W-:Y:S02]  /*131b0*/  ISETP.GE.AND P2, PT, R207, R227.reuse, PT ;  /* 0x000000e3cf00720c */ /* 0x080fe40003f46270 */
[----:B------:R-:W-:Y:S02]  /*131c0*/  ISETP.GE.OR P0, PT, R27, R232, !P0 ;  /* 0x000000e81b00720c */ /* 0x000fe40004706670 */
[----:B------:R-:W-:Y:S02]  /*131d0*/  ISETP.GE.OR P6, PT, R9, R230, !P6 ;  /* 0x000000e60900720c */ /* 0x000fe400077c6670 */
[C---:B------:R-:W-:Y:S02]  /*131e0*/  ISETP.GE.OR P5, PT, R207.reuse, R228, !P5 ;  /* 0x000000e4cf00720c */ /* 0x040fe40006fa6670 */
[-C--:B------:R-:W-:Y:S02]  /*131f0*/  ISETP.GE.OR P2, PT, R207, R226.reuse, !P2 ;  /* 0x000000e2cf00720c */ /* 0x080fe40005746670 */
[----:B------:R-:W-:Y:S02]  /*13200*/  FSEL R207, R112, -INF , !P0 ;  /* 0xff80000070cf7808 */ /* 0x000fe40004000000 */
[----:B------:R-:W-:Y:S02]  /*13210*/  ISETP.GE.AND P0, PT, R203, R227, PT ;  /* 0x000000e3cb00720c */ /* 0x000fe40003f06270 */
[----:B------:R-:W-:Y:S02]  /*13220*/  FSEL R84, R99, -INF , !P6 ;  /* 0xff80000063547808 */ /* 0x000fe40007000000 */
[----:B------:R-:W-:Y:S02]  /*13230*/  FSEL R23, R25, -INF , !P3 ;  /* 0xff80000019177808 */ /* 0x000fe40005800000 */
[----:B------:R-:W-:Y:S02]  /*13240*/  ISETP.GE.AND P6, PT, R14, R231, PT ;  /* 0x000000e70e00720c */ /* 0x000fe40003fc6270 */
[----:B------:R-:W-:Y:S02]  /*13250*/  ISETP.GE.AND P3, PT, R205, R229, PT ;  /* 0x000000e5cd00720c */ /* 0x000fe40003f66270 */
[----:B------:R-:W-:Y:S02]  /*13260*/  FSEL R30, R30, -INF , !P1 ;  /* 0xff8000001e1e7808 */ /* 0x000fe40004800000 */
[----:B------:R-:W-:Y:S02]  /*13270*/  ISETP.GE.AND P1, PT, R27, R231, PT ;  /* 0x000000e71b00720c */ /* 0x000fe40003f26270 */
[----:B------:R-:W-:Y:S02]  /*13280*/  ISETP.GE.OR P0, PT, R203, R226, !P0 ;  /* 0x000000e2cb00720c */ /* 0x000fe40004706670 */
[----:B------:R-:W-:Y:S02]  /*13290*/  IADD3 R96, R184, 0x70, RZ ;  /* 0x00000070b8607810 */ /* 0x000fe40007ffe0ff */
[----:B------:R-:W-:Y:S02]  /*132a0*/  ISETP.GE.OR P6, PT, R14, R230, !P6 ;  /* 0x000000e60e00720c */ /* 0x000fe400077c6670 */
[----:B------:R-:W-:Y:S02]  /*132b0*/  ISETP.GE.OR P3, PT, R205, R228, !P3 ;  /* 0x000000e4cd00720c */ /* 0x000fe40005f66670 */
[----:B------:R-:W-:Y:S02]  /*132c0*/  IADD3 R24, R184, 0x69, RZ ;  /* 0x00000069b8187810 */ /* 0x000fe40007ffe0ff */
[----:B------:R-:W-:Y:S02]  /*132d0*/  FSEL R87, R28, -INF , !P4 ;  /* 0xff8000001c577808 */ /* 0x000fe40006000000 */
[----:B------:R-:W-:Y:S02]  /*132e0*/  ISETP.GE.AND P4, PT, R203, R229, PT ;  /* 0x000000e5cb00720c */ /* 0x000fe40003f86270 */
        /* <DEDUP_REMOVED lines=11> */
[-C--:B------:R-:W-:Y:S02]  /*133a0*/  ISETP.GE.OR P0, PT, R96, R232.reuse, !P0 ;  /* 0x000000e86000720c */ /* 0x080fe40004706670 */
[C---:B------:R-:W-:Y:S02]  /*133b0*/  ISETP.GE.OR P3, PT, R24.reuse, R232, !P3 ;  /* 0x000000e81800720c */ /* 0x040fe40005f66670 */
[----:B------:R-:W-:Y:S02]  /*133c0*/  ISETP.GE.OR P6, PT, R24, R230, !P6 ;  /* 0x000000e61800720c */ /* 0x000fe400077c6670 */
[----:B------:R-:W-:Y:S02]  /*133d0*/  ISETP.GE.OR P1, PT, R201, R226, !P1 ;  /* 0x000000e2c900720c */ /* 0x000fe40004f26670 */
[----:B------:R-:W-:Y:S02]  /*133e0*/  FSEL R40, R40, -INF , !P5 ;  /* 0xff80000028287808 */ /* 0x000fe40006800000 */
[----:B------:R-:W-:Y:S02]  /*133f0*/  FSEL R112, R41, -INF , !P4 ;  /* 0xff80000029707808 */ /* 0x000fe40006000000 */
[-C--:B------:R-:W-:Y:S02]  /*13400*/  ISETP.GE.AND P4, PT, R96, R231.reuse, PT ;  /* 0x000000e76000720c */ /* 0x080fe40003f86270 */
[----:B------:R-:W-:Y:S02]  /*13410*/  ISETP.GE.AND P5, PT, R29, R231, PT ;  /* 0x000000e71d00720c */ /* 0x000fe40003fa6270 */
[----:B------:R-:W-:Y:S02]  /*13420*/  FSEL R242, R116, -INF , !P0 ;  /* 0xff80000074f27808 */ /* 0x000fe40004000000 */
[----:B------:R-:W-:Y:S02]  /*13430*/  ISETP.GE.AND P0, PT, R191, R227, PT ;  /* 0x000000e3bf00720c */ /* 0x000fe40003f06270 */
[C---:B------:R-:W-:Y:S02]  /*13440*/  IADD3 R99, R184.reuse, 0x78, RZ ;  /* 0x00000078b8637810 */ /* 0x040fe40007ffe0ff */
[----:B------:R-:W-:Y:S02]  /*13450*/  IADD3 R184, R184, 0x79, RZ ;  /* 0x00000079b8b87810 */ /* 0x000fe40007ffe0ff */
[----:B------:R-:W-:Y:S02]  /*13460*/  FSEL R205, R113, -INF , !P3 ;  /* 0xff80000071cd7808 */ /* 0x000fe40005800000 */
[----:B------:R-:W-:Y:S02]  /*13470*/  ISETP.GE.AND P3, PT, R201, R229, PT ;  /* 0x000000e5c900720c */ /* 0x000fe40003f66270 */
[----:B------:R-:W-:Y:S02]  /*13480*/  FSEL R114, R115, -INF , !P6 ;  /* 0xff80000073727808 */ /* 0x000fe40007000000 */
[----:B------:R-:W-:Y:S02]  /*13490*/  FSEL R42, R42, -INF , !P2 ;  /* 0xff8000002a2a7808 */ /* 0x000fe40005000000 */
[----:B------:R-:W-:Y:S02]  /*134a0*/  ISETP.GE.AND P6, PT, R29, R233, PT ;  /* 0x000000e91d00720c */ /* 0x000fe40003fc6270 */
[----:B------:R-:W-:Y:S02]  /*134b0*/  ISETP.GE.AND P2, PT, R191, R229, PT ;  /* 0x000000e5bf00720c */ /* 0x000fe40003f46270 */
[-C--:B------:R-:W-:Y:S02]  /*134c0*/  ISETP.GE.OR P4, PT, R96, R230.reuse, !P4 ;  /* 0x000000e66000720c */ /* 0x080fe40006786670 */
[----:B------:R-:W-:Y:S02]  /*134d0*/  ISETP.GE.OR P5, PT, R29, R230, !P5 ;  /* 0x000000e61d00720c */ /* 0x000fe40006fa6670 */
[----:B------:R-:W-:Y:S02]  /*134e0*/  ISETP.GE.OR P0, PT, R191, R226, !P0 ;  /* 0x000000e2bf00720c */ /* 0x000fe40004706670 */
[----:B------:R-:W-:Y:S02]  /*134f0*/  FSEL R12, R46, -INF , !P1 ;  /* 0xff8000002e0c7808 */ /* 0x000fe40004800000 */
[-C--:B------:R-:W-:Y:S02]  /*13500*/  ISETP.GE.AND P1, PT, R184, R233.reuse, PT ;  /* 0x000000e9b800720c */ /* 0x080fe40003f26270 */
[----:B------:R-:W-:Y:S02]  /*13510*/  ISETP.GE.OR P3, PT, R201, R228, !P3 ;  /* 0x000000e4c900720c */ /* 0x000fe40005f66670 */
[----:B------:R-:W-:Y:S02]  /*13520*/  ISETP.GE.OR P6, PT, R29, R232, !P6 ;  /* 0x000000e81d00720c */ /* 0x000fe400077c6670 */
[----:B------:R-:W-:Y:S02]  /*13530*/  FSEL R51, R118, -INF , !P4 ;  /* 0xff80000076337808 */ /* 0x000fe40006000000 */
[----:B------:R-:W-:Y:S02]  /*13540*/  ISETP.GE.OR P2, PT, R191, R228, !P2 ;  /* 0x000000e4bf00720c */ /* 0x000fe40005746670 */
[----:B------:R-:W-:Y:S02]  /*13550*/  FSEL R118, R119, -INF , !P5 ;  /* 0xff80000077767808 */ /* 0x000fe40006800000 */
[----:B------:R-:W-:Y:S02]  /*13560*/  FSEL R13, R47, -INF , !P0 ;  /* 0xff8000002f0d7808 */ /* 0x000fe40004000000 */
[----:B------:R-:W-:Y:S02]  /*13570*/  ISETP.GE.AND P5, PT, R99, R233, PT ;  /* 0x000000e96300720c */ /* 0x000fe40003fa6270 */
[C---:B------:R-:W-:Y:S02]  /*13580*/  ISETP.GE.AND P0, PT, R184.reuse, R231, PT ;  /* 0x000000e7b800720c */ /* 0x040fe40003f06270 */
[-C--:B------:R-:W-:Y:S02]  /*13590*/  ISETP.GE.OR P1, PT, R184, R232.reuse, !P1 ;  /* 0x000000e8b800720c */ /* 0x080fe40004f26670 */
[----:B------:R-:W-:Y:S02]  /*135a0*/  FSEL R5, R117, -INF , !P6 ;  /* 0xff80000075057808 */ /* 0x000fe40007000000 */
[C---:B------:R-:W-:Y:S02]  /*135b0*/  ISETP.GE.AND P6, PT, R195.reuse, R229, PT ;  /* 0x000000e5c300720c */ /* 0x040fe40003fc6270 */
[----:B------:R-:W-:Y:S02]  /*135c0*/  ISETP.GE.AND P4, PT, R195, R227, PT ;  /* 0x000000e3c300720c */ /* 0x000fe40003f86270 */
[----:B------:R-:W-:Y:S02]  /*135d0*/  FSEL R44, R44, -INF , !P3 ;  /* 0xff8000002c2c7808 */ /* 0x000fe40005800000 */
[----:B------:R-:W-:Y:S02]  /*135e0*/  FSEL R116, R45, -INF , !P2 ;  /* 0xff8000002d747808 */ /* 0x000fe40005000000 */
[C---:B------:R-:W-:Y:S02]  /*135f0*/  ISETP.GE.AND P2, PT, R99.reuse, R231, PT ;  /* 0x000000e76300720c */ /* 0x040fe40003f46270 */
[----:B------:R-:W-:Y:S02]  /*13600*/  ISETP.GE.OR P5, PT, R99, R232, !P5 ;  /* 0x000000e86300720c */ /* 0x000fe40006fa6670 */
[-C--:B------:R-:W-:Y:S02]  /*13610*/  ISETP.GE.AND P3, PT, R189, R229.reuse, PT ;  /* 0x000000e5bd00720c */ /* 0x080fe40003f66270 */
[----:B------:R-:W-:Y:S02]  /*13620*/  FSEL R239, R129, -INF , !P1 ;  /* 0xff80000081ef7808 */ /* 0x000fe40004800000 */
[----:B------:R-:W-:Y:S02]  /*13630*/  ISETP.GE.AND P1, PT, R187, R229, PT ;  /* 0x000000e5bb00720c */ /* 0x000fe40003f26270 */
[----:B------:R-:W-:Y:S02]  /*13640*/  ISETP.GE.OR P0, PT, R184, R230, !P0 ;  /* 0x000000e6b800720c */ /* 0x000fe40004706670 */
[C---:B------:R-:W-:Y:S02]  /*13650*/  ISETP.GE.OR P6, PT, R195.reuse, R228, !P6 ;  /* 0x000000e4c300720c */ /* 0x040fe400077c6670 */
[----:B------:R-:W-:Y:S02]  /*13660*/  ISETP.GE.OR P4, PT, R195, R226, !P4 ;  /* 0x000000e2c300720c */ /* 0x000fe40006786670 */
[----:B------:R-:W-:Y:S02]  /*13670*/  ISETP.GE.OR P2, PT, R99, R230, !P2 ;  /* 0x000000e66300720c */ /* 0x000fe40005746670 */
[----:B------:R-:W-:Y:S02]  /*13680*/  FSEL R225, R128, -INF , !P5 ;  /* 0xff80000080e17808 */ /* 0x000fe40006800000 */
[C---:B------:R-:W-:Y:S02]  /*13690*/  ISETP.GE.AND P5, PT, R189.reuse, R227, PT ;  /* 0x000000e3bd00720c */ /* 0x040fe40003fa6270 */
[-C--:B------:R-:W-:Y:S02]  /*136a0*/  ISETP.GE.OR P3, PT, R189, R228.reuse, !P3 ;  /* 0x000000e4bd00720c */ /* 0x080fe40005f66670 */
[----:B------:R-:W-:Y:S02]  /*136b0*/  ISETP.GE.OR P1, PT, R187, R228, !P1 ;  /* 0x000000e4bb00720c */ /* 0x000fe40004f26670 */
[----:B------:R-:W-:Y:S02]  /*136c0*/  FSEL R191, R131, -INF , !P0 ;  /* 0xff80000083bf7808 */ /* 0x000fe40004000000 */
[----:B------:R-:W-:Y:S02]  /*136d0*/  ISETP.GE.AND P0, PT, R19, R229, PT ;  /* 0x000000e51300720c */ /* 0x000fe40003f06270 */
[----:B------:R-:W-:Y:S02]  /*136e0*/  FSEL R47, R130, -INF , !P2 ;  /* 0xff800000822f7808 */ /* 0x000fe40005000000 */
[----:B------:R-:W-:Y:S02]  /*136f0*/  ISETP.GE.OR P5, PT, R189, R226, !P5 ;  /* 0x000000e2bd00720c */ /* 0x000fe40006fa6670 */
[----:B------:R-:W-:Y:S02]  /*13700*/  FSEL R46, R56, -INF , !P6 ;  /* 0xff800000382e7808 */ /* 0x000fe40007000000 */
[----:B------:R-:W-:Y:S02]  /*13710*/  ISETP.GE.AND P6, PT, R19, R227, PT ;  /* 0x000000e31300720c */ /* 0x000fe40003fc6270 */
[----:B------:R-:W-:Y:S02]  /*13720*/  FSEL R130, R57, -INF , !P3 ;  /* 0xff80000039827808 */ /* 0x000fe40005800000 */
[C---:B------:R-:W-:Y:S02]  /*13730*/  ISETP.GE.AND P3, PT, R193.reuse, R229, PT ;  /* 0x000000e5c100720c */ /* 0x040fe40003f66270 */
[----:B------:R-:W-:Y:S02]  /*13740*/  FSEL R58, R58, -INF , !P4 ;  /* 0xff8000003a3a7808 */ /* 0x000fe40006000000 */
[-C--:B------:R-:W-:Y:S02]  /*13750*/  ISETP.GE.AND P4, PT, R193, R227.reuse, PT ;  /* 0x000000e3c100720c */ /* 0x080fe40003f86270 */
[----:B------:R-:W-:Y:S02]  /*13760*/  ISETP.GE.OR P0, PT, R19, R228, !P0 ;  /* 0x000000e41300720c */ /* 0x000fe40004706670 */
[----:B------:R-:W-:Y:S02]  /*13770*/  FSEL R113, R60, -INF , !P1 ;  /* 0xff8000003c717808 */ /* 0x000fe40004800000 */
[----:B------:R-:W-:Y:S02]  /*13780*/  ISETP.GE.AND P1, PT, R185, R227, PT ;  /* 0x000000e3b900720c */ /* 0x000fe40003f26270 */
[----:B------:R-:W-:Y:S02]  /*13790*/  ISETP.GE.OR P6, PT, R19, R226, !P6 ;  /* 0x000000e21300720c */ /* 0x000fe400077c6670 */
[C---:B------:R-:W-:Y:S02]  /*137a0*/  ISETP.GE.OR P3, PT, R193.reuse, R228, !P3 ;  /* 0x000000e4c100720c */ /* 0x040fe40005f66670 */
[-C--:B------:R-:W-:Y:S02]  /*137b0*/  ISETP.GE.OR P4, PT, R193, R226.reuse, !P4 ;  /* 0x000000e2c100720c */ /* 0x080fe40006786670 */
[----:B------:R-:W-:Y:S02]  /*137c0*/  FSEL R25, R59, -INF , !P5 ;  /* 0xff8000003b197808 */ /* 0x000fe40006800000 */
[-C--:B------:R-:W-:Y:S02]  /*137d0*/  ISETP.GE.AND P5, PT, R185, R229.reuse, PT ;  /* 0x000000e5b900720c */ /* 0x080fe40003fa6270 */
[----:B------:R-:W-:Y:S02]  /*137e0*/  FSEL R97, R61, -INF , !P0 ;  /* 0xff8000003d617808 */ /* 0x000fe40004000000 */
[-C--:B------:R-:W-:Y:S02]  /*137f0*/  ISETP.GE.AND P0, PT, R67, R229.reuse, PT ;  /* 0x000000e54300720c */ /* 0x080fe40003f06270 */
[C---:B------:R-:W-:Y:S02]  /*13800*/  ISETP.GE.OR P1, PT, R185.reuse, R226, !P1 ;  /* 0x000000e2b900720c */ /* 0x040fe40004f26670 */
[-C--:B------:R-:W-:Y:S02]  /*13810*/  ISETP.GE.OR P5, PT, R185, R228.reuse, !P5 ;  /* 0x000000e4b900720c */ /* 0x080fe40006fa6670 */
[-C--:B------:R-:W-:Y:S02]  /*13820*/  ISETP.GE.OR P0, PT, R67, R228.reuse, !P0 ;  /* 0x000000e44300720c */ /* 0x080fe40004706670 */
[----:B------:R-:W-:Y:S02]  /*13830*/  FSEL R128, R63, -INF , !P6 ;  /* 0xff8000003f807808 */ /* 0x000fe40007000000 */
[C---:B------:R-:W-:Y:S02]  /*13840*/  ISETP.GE.AND P6, PT, R17.reuse, R229, PT ;  /* 0x000000e51100720c */ /* 0x040fe40003fc6270 */
        /* <DEDUP_REMOVED lines=8> */
[C---:B------:R-:W-:Y:S02]  /*138d0*/  ISETP.GE.OR P6, PT, R17.reuse, R228, !P6 ;  /* 0x000000e41100720c */ /* 0x040fe400077c6670 */
[-C--:B------:R-:W-:Y:S02]  /*138e0*/  ISETP.GE.OR P3, PT, R17, R226.reuse, !P3 ;  /* 0x000000e21100720c */ /* 0x080fe40005f66670 */
[----:B------:R-:W-:Y:S02]  /*138f0*/  ISETP.GE.OR P4, PT, R69, R226, !P4 ;  /* 0x000000e24500720c */ /* 0x000fe40006786670 */
[----:B------:R-:W-:Y:S02]  /*13900*/  FSEL R117, R76, -INF , !P0 ;  /* 0xff8000004c757808 */ /* 0x000fe40004000000 */
[C---:B------:R-:W-:Y:S02]  /*13910*/  ISETP.GE.AND P0, PT, R33.reuse, R227, PT ;  /* 0x000000e32100720c */ /* 0x040fe40003f06270 */
[----:B------:R-:W-:Y:S02]  /*13920*/  ISETP.GE.OR P1, PT, R33, R228, !P1 ;  /* 0x000000e42100720c */ /* 0x000fe40004f26670 */
[----:B------:R-:W-:Y:S02]  /*13930*/  FMNMX.FTZ R17, R177, R166, !PT ;  /* 0x000000a6b1117209 */ /* 0x000fe40007810000 */
[----:B------:R-:W-:Y:S02]  /*13940*/  ISETP.GE.OR P5, PT, R69, R228, !P5 ;  /* 0x000000e44500720c */ /* 0x000fe40006fa6670 */
[----:B------:R-:W-:Y:S02]  /*13950*/  ISETP.GE.OR P0, PT, R33, R226, !P0 ;  /* 0x000000e22100720c */ /* 0x000fe40004706670 */
[----:B------:R-:W-:Y:S02]  /*13960*/  FSEL R76, R89, -INF , !P1 ;  /* 0xff800000594c7808 */ /* 0x000fe40004800000 */
[C---:B------:R-:W-:Y:S02]  /*13970*/  ISETP.GE.AND P1, PT, R15.reuse, R229, PT ;  /* 0x000000e50f00720c */ /* 0x040fe40003f26270 */
[----:B------:R-:W-:Y:S02]  /*13980*/  FSEL R33, R90, -INF , !P4 ;  /* 0xff8000005a217808 */ /* 0x000fe40006000000 */
[----:B------:R-:W-:Y:S02]  /*13990*/  ISETP.GE.AND P4, PT, R15, R227, PT ;  /* 0x000000e30f00720c */ /* 0x000fe40003f86270 */
[----:B------:R-:W-:Y:S02]  /*139a0*/  FMNMX.FTZ R17, R190, R17, !PT ;  /* 0x00000011be117209 */ /* 0x000fe40007810000 */
[----:B------:R-:W-:Y:S02]  /*139b0*/  FSEL R115, R77, -INF , !P6 ;  /* 0xff8000004d737808 */ /* 0x000fe40007000000 */
[----:B------:R-:W-:Y:S02]  /*139c0*/  FSEL R79, R79, -INF , !P3 ;  /* 0xff8000004f4f7808 */ /* 0x000fe40005800000 */
[----:B------:R-:W-:Y:S02]  /*139d0*/  ISETP.GE.AND P3, PT, R9, R229, PT ;  /* 0x000000e50900720c */ /* 0x000fe40003f66270 */
[----:B------:R-:W-:Y:S01]  /*139e0*/  FSEL R77, R88, -INF , !P5 ;  /* 0xff800000584d7808 */ /* 0x000fe20006800000 */
[----:B------:R-:W-:Y:S01]  /*139f0*/  IMAD.WIDE.U32 R88, R181, -0x2daee0ad, RZ ;  /* 0xd2511f53b5587825 */ /* 0x000fe200078e00ff */
[----:B------:R-:W-:Y:S02]  /*13a00*/  ISETP.GE.AND P5, PT, R9, R227, PT ;  /* 0x000000e30900720c */ /* 0x000fe40003fa6270 */
[C---:B------:R-:W-:Y:S02]  /*13a10*/  ISETP.GE.OR P1, PT, R15.reuse, R228, !P1 ;  /* 0x000000e40f00720c */ /* 0x040fe40004f26670 */
[----:B------:R-:W-:Y:S02]  /*13a20*/  ISETP.GE.OR P4, PT, R15, R226, !P4 ;  /* 0x000000e20f00720c */ /* 0x000fe40006786670 */
[----:B------:R-:W-:Y:S02]  /*13a30*/  FMNMX.FTZ R15, R182, R17, !PT ;  /* 0x00000011b60f7209 */ /* 0x000fe40007810000 */
[C---:B------:R-:W-:Y:S02]  /*13a40*/  ISETP.GE.OR P3, PT, R9.reuse, R228, !P3 ;  /* 0x000000e40900720c */ /* 0x040fe40005f66670 */
        /* <DEDUP_REMOVED lines=28> */
[----:B------:R-:W-:Y:S02]  /*13c10*/  ISETP.GE.AND P5, PT, R24, R229, PT ;  /* 0x000000e51800720c */ /* 0x000fe40003fa6270 */
[----:B------:R-:W-:Y:S02]  /*13c20*/  FMNMX.FTZ R15, R202, R15, !PT ;  /* 0x0000000fca0f7209 */ /* 0x000fe40007810000 */
[----:B------:R-:W-:Y:S02]  /*13c30*/  FSEL R104, R104, -INF , !P1 ;  /* 0xff80000068687808 */ /* 0x000fe40004800000 */
[----:B------:R-:W-:Y:S02]  /*13c40*/  ISETP.GE.AND P1, PT, R24, R227, PT ;  /* 0x000000e31800720c */ /* 0x000fe40003f26270 */
[----:B------:R-:W-:Y:S02]  /*13c50*/  FMNMX.FTZ R9, R36, R9, !PT ;  /* 0x0000000924097209 */ /* 0x000fe40007810000 */
[C---:B------:R-:W-:Y:S02]  /*13c60*/  ISETP.GE.AND P6, PT, R71.reuse, R229, PT ;  /* 0x000000e54700720c */ /* 0x040fe40003fc6270 */
[C---:B------:R-:W-:Y:S02]  /*13c70*/  ISETP.GE.OR P5, PT, R24.reuse, R228, !P5 ;  /* 0x000000e41800720c */ /* 0x040fe40006fa6670 */
[----:B------:R-:W-:Y:S02]  /*13c80*/  ISETP.GE.OR P1, PT, R24, R226, !P1 ;  /* 0x000000e21800720c */ /* 0x000fe40004f26670 */
[----:B------:R-:W-:Y:S02]  /*13c90*/  FMNMX.FTZ R24, R200, R15, !PT ;  /* 0x0000000fc8187209 */ /* 0x000fe40007810000 */
[----:B------:R-:W-:Y:S02]  /*13ca0*/  FMNMX.FTZ R17, R66, R9, !PT ;  /* 0x0000000942117209 */ /* 0x000fe40007810000 */
[----:B------:R-:W-:Y:S02]  /*13cb0*/  ISETP.GE.OR P6, PT, R71, R228, !P6 ;  /* 0x000000e44700720c */ /* 0x000fe400077c6670 */
[----:B------:R-:W-:Y:S02]  /*13cc0*/  FMNMX.FTZ R17, R64, R17, !PT ;  /* 0x0000001140117209 */ /* 0x000fe40007810000 */
[----:B------:R-:W-:Y:S02]  /*13cd0*/  FMNMX.FTZ R24, R169, R24, !PT ;  /* 0x00000018a9187209 */ /* 0x000fe40007810000 */
[----:B------:R-:W-:Y:S02]  /*13ce0*/  FSEL R28, R91, -INF , !P0 ;  /* 0xff8000005b1c7808 */ /* 0x000fe40004000000 */
[----:B------:R-:W-:Y:S02]  /*13cf0*/  FSEL R119, R92, -INF , !P6 ;  /* 0xff8000005c777808 */ /* 0x000fe40007000000 */
[C---:B------:R-:W-:Y:S02]  /*13d00*/  ISETP.GE.AND P6, PT, R14.reuse, R227, PT ;  /* 0x000000e30e00720c */ /* 0x040fe40003fc6270 */
[----:B------:R-:W-:Y:S02]  /*13d10*/  ISETP.GE.AND P0, PT, R14, R229, PT ;  /* 0x000000e50e00720c */ /* 0x000fe40003f06270 */
[----:B------:R-:W-:Y:S02]  /*13d20*/  FMNMX.FTZ R17, R70, R17, !PT ;  /* 0x0000001146117209 */ /* 0x000fe40007810000 */
        /* <DEDUP_REMOVED lines=41> */
[----:B------:R-:W-:Y:S02]  /*13fc0*/  FSEL R62, R62, -INF , !P2 ;  /* 0xff8000003e3e7808 */ /* 0x000fe40005000000 */
[----:B------:R-:W-:Y:S02]  /*13fd0*/  FMNMX.FTZ R19, R49, R56, !PT ;  /* 0x0000003831137209 */ /* 0x000fe40007810000 */
[----:B------:R-:W-:Y:S02]  /*13fe0*/  ISETP.GE.AND P2, PT, R67, R227, PT ;  /* 0x000000e34300720c */ /* 0x000fe40003f46270 */
        /* <DEDUP_REMOVED lines=9> */
[----:B------:R-:W-:Y:S01]  /*14080*/  ISETP.GE.AND P2, PT, R71, R227, PT ;  /* 0x000000e34700720c */ /* 0x000fe20003f46270 */
[----:B------:R-:W1:Y:S01]  /*14090*/  SHFL.BFLY PT, R19, R14, 0x2, 0x1f ;  /* 0x0c401f000e137f89 */ /* 0x000e6200000e0000 */
[----:B------:R-:W-:Y:S02]  /*140a0*/  FMNMX.FTZ R17, R51, R56, !PT ;  /* 0x0000003833117209 */ /* 0x000fe40007810000 */
[----:B------:R-:W-:Y:S02]  /*140b0*/  FMNMX.FTZ R9, R43, R24, !PT ;  /* 0x000000182b097209 */ /* 0x000fe40007810000 */
[----:B------:R-:W-:Y:S02]  /*140c0*/  FMNMX.FTZ R15, R46, R15, !PT ;  /* 0x0000000f2e0f7209 */ /* 0x000fe40007810000 */
[----:B------:R-:W-:Y:S02]  /*140d0*/  ISETP.GE.OR P2, PT, R71, R226, !P2 ;  /* 0x000000e24700720c */ /* 0x000fe40005746670 */
[----:B------:R-:W-:Y:S02]  /*140e0*/  FMNMX.FTZ R24, R118, R17, !PT ;  /* 0x0000001176187209 */ /* 0x000fe40007810000 */
        /* <DEDUP_REMOVED lines=8> */
[----:B------:R-:W-:Y:S02]  /*14170*/  FMNMX.FTZ R56, R113, R56, !PT ;  /* 0x0000003871387209 */ /* 0x000fe40007810000 */
[C---:B------:R-:W-:Y:S02]  /*14180*/  ISETP.GE.OR P3, PT, R27.reuse, R228, !P3 ;  /* 0x000000e41b00720c */ /* 0x040fe40005f66670 */
[----:B------:R-:W-:Y:S02]  /*14190*/  ISETP.GE.OR P2, PT, R27, R226, !P2 ;  /* 0x000000e21b00720c */ /* 0x000fe40005746670 */
[----:B------:R-:W-:Y:S02]  /*141a0*/  FMNMX.FTZ R27, R191, R24, !PT ;  /* 0x00000018bf1b7209 */ /* 0x000fe40007810000 */
[----:B------:R-:W-:Y:S02]  /*141b0*/  FMNMX.FTZ R60, R58, R9, !PT ;  /* 0x000000093a3c7209 */ /* 0x000fe40007810000 */
[----:B------:R-:W-:Y:S01]  /*141c0*/  FMNMX.FTZ R56, R97, R56, !PT ;  /* 0x0000003861387209 */ /* 0x000fe20007810000 */
[----:B------:R-:W2:Y:S01]  /*141d0*/  SHFL.BFLY PT, R24, R27, 0x2, 0x1f ;  /* 0x0c401f001b187f89 */ /* 0x000ea200000e0000 */
[----:B------:R-:W-:Y:S01]  /*141e0*/  FMNMX.FTZ R9, R25, R60, !PT ;  /* 0x0000003c19097209 */ /* 0x000fe20007810000 */
[----:B------:R-:W-:Y:S01]  /*141f0*/  IMAD.WIDE.U32 R60, R183, -0x2daee0ad, RZ ;  /* 0xd2511f53b73c7825 */ /* 0x000fe200078e00ff */
        /* <DEDUP_REMOVED lines=9> */
[----:B------:R-:W-:Y:S02]  /*14290*/  LOP3.LUT R15, R89, UR11, R60, 0x96, !PT ;  /* 0x0000000b590f7c12 */ /* 0x000fe4000f8e963c */
[----:B------:R-:W-:Y:S01]  /*142a0*/  LOP3.LUT R17, R61, UR13, R248, 0x96, !PT ;  /* 0x0000000d3d117c12 */ /* 0x000fe2000f8e96f8 */
[----:B------:R-:W-:Y:S01]  /*142b0*/  IMAD.WIDE.U32 R60, R3, -0x2daee0ad, RZ ;  /* 0xd2511f53033c7825 */ /* 0x000fe200078e00ff */
[----:B------:R-:W-:Y:S02]  /*142c0*/  FMNMX.FTZ R3, R75, R14, !PT ;  /* 0x0000000e4b037209 */ /* 0x000fe40007810000 */
[----:B------:R-:W-:Y:S02]  /*142d0*/  FMNMX.FTZ R9, R77, R56, !PT ;  /* 0x000000384d097209 */ /* 0x000fe40007810000 */
[----:B------:R-:W-:Y:S02]  /*142e0*/  FMNMX.FTZ R56, R78, R3, !PT ;  /* 0x000000034e387209 */ /* 0x000fe40007810000 */
[----:B------:R-:W-:Y:S02]  /*142f0*/  FMNMX.FTZ R90, R76, R9, !PT ;  /* 0x000000094c5a7209 */ /* 0x000fe40007810000 */
[----:B------:R-:W-:Y:S02]  /*14300*/  FSEL R41, R107, -INF , !P6 ;  /* 0xff8000006b297808 */ /* 0x000fe40007000000 */
[----:B--2---:R-:W-:Y:S02]  /*14310*/  FMNMX.FTZ R3, R27, R24, !PT ;  /* 0x000000181b037209 */ /* 0x004fe40007810000 */
[----:B------:R-:W-:Y:S02]  /*14320*/  FMNMX.FTZ R24, R79, R56, !PT ;  /* 0x000000384f187209 */ /* 0x000fe40007810000 */
[----:B------:R-:W-:Y:S02]  /*14330*/  FSEL R92, R105, -INF , !P0 ;  /* 0xff800000695c7808 */ /* 0x000fe40004000000 */
[----:B------:R-:W-:Y:S02]  /*14340*/  FSEL R105, R108, -INF , !P3 ;  /* 0xff8000006c697808 */ /* 0x000fe40005800000 */
[----:B------:R-:W-:Y:S02]  /*14350*/  FMNMX.FTZ R90, R119, R90, !PT ;  /* 0x0000005a775a7209 */ /* 0x000fe40007810000 */
[C---:B------:R-:W-:Y:S02]  /*14360*/  ISETP.GE.AND P6, PT, R29.reuse, R229, PT ;  /* 0x000000e51d00720c */ /* 0x040fe40003fc6270 */
[----:B------:R-:W-:Y:S02]  /*14370*/  ISETP.GE.AND P3, PT, R29, R227, PT ;  /* 0x000000e31d00720c */ /* 0x000fe40003f66270 */
[----:B------:R-:W-:Y:S02]  /*14380*/  FMNMX.FTZ R27, R33, R24, !PT ;  /* 0x00000018211b7209 */ /* 0x000fe40007810000 */
[C---:B------:R-:W-:Y:S01]  /*14390*/  ISETP.GE.OR P3, PT, R29.reuse, R226, !P3 ;  /* 0x000000e21d00720c */ /* 0x040fe20005f66670 */
[----:B------:R-:W2:Y:S01]  /*143a0*/  SHFL.BFLY PT, R24, R3, 0x1, 0x1f ;  /* 0x0c201f0003187f89 */ /* 0x000ea200000e0000 */
[----:B------:R-:W-:Y:S02]  /*143b0*/  ISETP.GE.OR P6, PT, R29, R228, !P6 ;  /* 0x000000e41d00720c */ /* 0x000fe400077c6670 */
[----:B------:R-:W-:Y:S02]  /*143c0*/  FMNMX.FTZ R29, R93, R90, !PT ;  /* 0x0000005a5d1d7209 */ /* 0x000fe40007810000 */
[----:B------:R-:W-:Y:S02]  /*143d0*/  FSEL R201, R106, -INF , !P4 ;  /* 0xff8000006ac97808 */ /* 0x000fe40006000000 */
[----:B------:R-:W-:Y:S02]  /*143e0*/  FMNMX.FTZ R27, R28, R27, !PT ;  /* 0x0000001b1c1b7209 */ /* 0x000fe40007810000 */
[C---:B------:R-:W-:Y:S02]  /*143f0*/  ISETP.GE.AND P0, PT, R96.reuse, R229, PT ;  /* 0x000000e56000720c */ /* 0x040fe40003f06270 */
[----:B------:R-:W-:Y:S02]  /*14400*/  ISETP.GE.AND P4, PT, R96, R227, PT ;  /* 0x000000e36000720c */ /* 0x000fe40003f86270 */
[----:B------:R-:W-:Y:S02]  /*14410*/  FMNMX.FTZ R29, R104, R29, !PT ;  /* 0x0000001d681d7209 */ /* 0x000fe40007810000 */
[----:B------:R-:W-:Y:S02]  /*14420*/  ISETP.GE.OR P0, PT, R96, R228, !P0 ;  /* 0x000000e46000720c */ /* 0x000fe40004706670 */
[----:B------:R-:W-:Y:S02]  /*14430*/  FMNMX.FTZ R90, R92, R29, !PT ;  /* 0x0000001d5c5a7209 */ /* 0x000fe40007810000 */
[----:B------:R-:W-:Y:S02]  /*14440*/  ISETP.GE.OR P4, PT, R96, R226, !P4 ;  /* 0x000000e26000720c */ /* 0x000fe40006786670 */
[----:B------:R-:W-:Y:S02]  /*14450*/  FMNMX.FTZ R96, R94, R27, !PT ;  /* 0x0000001b5e607209 */ /* 0x000fe40007810000 */
[----:B------:R-:W-:Y:S01]  /*14460*/  FSEL R106, R109, -INF , !P5 ;  /* 0xff8000006d6a7808 */ /* 0x000fe20006800000 */
[----:B------:R-:W-:Y:S01]  /*14470*/  IMAD.WIDE.U32 R108, R179, -0x2daee0ad, RZ ;  /* 0xd2511f53b36c7825 */ /* 0x000fe200078e00ff */
[----:B------:R-:W-:Y:S02]  /*14480*/  FMNMX.FTZ R27, R105, R90, !PT ;  /* 0x0000005a691b7209 */ /* 0x000fe40007810000 */
[----:B------:R-:W-:Y:S01]  /*14490*/  FMNMX.FTZ R96, R95, R96, !PT ;  /* 0x000000605f607209 */ /* 0x000fe20007810000 */
[----:B------:R-:W-:Y:S01]  /*144a0*/  IMAD.WIDE.U32 R90, R15, -0x326172a9, RZ ;  /* 0xcd9e8d570f5a7825 */ /* 0x000fe200078e00ff */
[----:B------:R-:W-:Y:S02]  /*144b0*/  FSEL R4, R120, -INF , !P0 ;  /* 0xff80000078047808 */ /* 0x000fe40004000000 */
[----:B------:R-:W-:Y:S02]  /*144c0*/  FMNMX.FTZ R96, R201, R96, !PT ;  /* 0x00000060c9607209 */ /* 0x000fe40007810000 */
[----:B------:R-:W-:Y:S02]  /*144d0*/  LOP3.LUT R14, R109, UR13, R244, 0x96, !PT ;  /* 0x0000000d6d0e7c12 */ /* 0x000fe4000f8e96f4 */
[----:B------:R-:W-:Y:S02]  /*144e0*/  ISETP.GE.AND P5, PT, R99, R229, PT ;  /* 0x000000e56300720c */ /* 0x000fe40003fa6270 */
[----:B------:R-:W-:Y:S01]  /*144f0*/  FSEL R109, R121, -INF , !P6 ;  /* 0xff800000796d7808 */ /* 0x000fe20007000000 */
[----:B------:R-:W-:Y:S01]  /*14500*/  IMAD.WIDE.U32 R120, R17, -0x326172a9, RZ ;  /* 0xcd9e8d5711787825 */ /* 0x000fe200078e00ff */
[----:B-1----:R-:W-:Y:S02]  /*14510*/  FMNMX.FTZ R17, R19, R72, !PT ;  /* 0x0000004813117209 */ /* 0x002fe40007810000 */
[----:B------:R-:W-:Y:S01]  /*14520*/  FMNMX.FTZ R19, R106, R27, !PT ;  /* 0x0000001b6a137209 */ /* 0x000fe20007810000 */
[----:B------:R-:W-:Y:S01]  /*14530*/  IMAD.WIDE.U32 R6, R14, -0x326172a9, RZ ;  /* 0xcd9e8d570e067825 */ /* 0x000fe200078e00ff */
[----:B------:R-:W-:Y:S02]  /*14540*/  FMNMX.FTZ R27, R41, R96, !PT ;  /* 0x00000060291b7209 */ /* 0x000fe40007810000 */
[-C--:B------:R-:W-:Y:S01]  /*14550*/  ISETP.GE.OR P5, PT, R99, R228.reuse, !P5 ;  /* 0x000000e46300720c */ /* 0x080fe20006fa6670 */
[----:B------:R-:W-:Y:S01]  /*14560*/  FMUL.FTZ R181, R17, c[0x0][0x23c] ;  /* 0x00008f0011b57a20 */ /* 0x000fe20000410000 */
[----:B------:R-:W-:Y:S02]  /*14570*/  FMNMX.FTZ R72, R4, R19, !PT ;  /* 0x0000001304487209 */ /* 0x000fe40007810000 */
[----:B------:R-:W-:Y:S02]  /*14580*/  FSEL R111, R111, -INF , !P1 ;  /* 0xff8000006f6f7808 */ /* 0x000fe40004800000 */
[----:B------:R-:W-:Y:S02]  /*14590*/  ISETP.GE.AND P1, PT, R184, R229, PT ;  /* 0x000000e5b800720c */ /* 0x000fe40003f26270 */
[----:B------:R-:W-:Y:S02]  /*145a0*/  FSEL R110, R110, -INF , !P2 ;  /* 0xff8000006e6e7808 */ /* 0x000fe40005000000 */
[----:B------:R-:W-:Y:S02]  /*145b0*/  LOP3.LUT R9, R61, UR11, R108, 0x96, !PT ;  /* 0x0000000b3d097c12 */ /* 0x000fe4000f8e966c */
[----:B------:R-:W-:Y:S02]  /*145c0*/  FSEL R241, R124, -INF , !P5 ;  /* 0xff8000007cf17808 */ /* 0x000fe40006800000 */
[----:B------:R-:W-:Y:S02]  /*145d0*/  ISETP.GE.OR P1, PT, R184, R228, !P1 ;  /* 0x000000e4b800720c */ /* 0x000fe40004f26670 */
[----:B------:R-:W-:Y:S02]  /*145e0*/  FMNMX.FTZ R19, R109, R72, !PT ;  /* 0x000000486d137209 */ /* 0x000fe40007810000 */
[----:B------:R-:W-:Y:S02]  /*145f0*/  FMNMX.FTZ R72, R110, R27, !PT ;  /* 0x0000001b6e487209 */ /* 0x000fe40007810000 */
[----:B------:R-:W-:Y:S02]  /*14600*/  ISETP.GE.AND P2, PT, R99, R227, PT ;  /* 0x000000e36300720c */ /* 0x000fe40003f46270 */
[----:B------:R-:W-:Y:S02]  /*14610*/  FSEL R129, R123, -INF , !P3 ;  /* 0xff8000007b817808 */ /* 0x000fe40005800000 */
[----:B------:R-:W-:Y:S02]  /*14620*/  FSETP.NEU.FTZ.AND P3, PT, R17, -INF , PT ;  /* 0xff8000001100780b */ /* 0x000fe40003f7d000 */
[----:B------:R-:W-:Y:S02]  /*14630*/  FSEL R236, R125, -INF , !P1 ;  /* 0xff8000007dec7808 */ /* 0x000fe40004800000 */
[----:B------:R-:W-:Y:S02]  /*14640*/  FMNMX.FTZ R14, R241, R19, !PT ;  /* 0x00000013f10e7209 */ /* 0x000fe40007810000 */
[----:B------:R-:W-:Y:S01]  /*14650*/  FSEL R56, R122, -INF , !P4 ;  /* 0xff8000007a387808 */ /* 0x000fe20006000000 */
[----:B------:R-:W-:Y:S01]  /*14660*/  IMAD.WIDE.U32 R122, R9, -0x326172a9, RZ ;  /* 0xcd9e8d57097a7825 */ /* 0x000fe200078e00ff */
[----:B------:R-:W-:Y:S02]  /*14670*/  FMNMX.FTZ R9, R111, R72, !PT ;  /* 0x000000486f097209 */ /* 0x000fe40007810000 */
[----:B--2---:R-:W-:Y:S02]  /*14680*/  FMNMX.FTZ R3, R3, R24, !PT ;  /* 0x0000001803037209 */ /* 0x004fe40007810000 */
[----:B------:R-:W-:Y:S02]  /*14690*/  FSEL R181, R181, RZ, P3 ;  /* 0x000000ffb5b57208 */ /* 0x000fe40001800000 */
[----:B------:R-:W-:Y:S01]  /*146a0*/  ISETP.GE.OR P2, PT, R99, R226, !P2 ;  /* 0x000000e26300720c */ /* 0x000fe20005746670 */
[----:B------:R-:W-:Y:S01]  /*146b0*/  FMUL.FTZ R179, R3, c[0x0][0x23c] ;  /* 0x00008f0003b37a20 */ /* 0x000fe20000410000 */
[----:B------:R-:W-:Y:S01]  /*146c0*/  LOP3.LUT R15, R121, UR12, R220, 0x96, !PT ;  /* 0x0000000c790f7c12 */ /* 0x000fe2000f8e96dc */
[--C-:B------:R-:W-:Y:S01]  /*146d0*/  FFMA.FTZ R185, R182, c[0x0][0x23c], -R181.reuse ;  /* 0x00008f00b6b97a23 */ /* 0x100fe200000108b5 */
[----:B------:R-:W-:Y:S01]  /*146e0*/  FMNMX.FTZ R24, R236, R14, !PT ;  /* 0x0000000eec187209 */ /* 0x000fe20007810000 */
[--C-:B------:R-:W-:Y:S01]  /*146f0*/  FFMA.FTZ R182, R2, c[0x0][0x23c], -R181.reuse ;  /* 0x00008f0002b67a23 */ /* 0x100fe200000108b5 */
[----:B------:R-:W-:Y:S01]  /*14700*/  FMNMX.FTZ R72, R56, R9, !PT ;  /* 0x0000000938487209 */ /* 0x000fe20007810000 */
[----:B------:R-:W-:Y:S01]  /*14710*/  IMAD.WIDE.U32 R124, R15, -0x2daee0ad, RZ ;  /* 0xd2511f530f7c7825 */ /* 0x000fe200078e00ff */
[----:B------:R-:W-:Y:S01]  /*14720*/  ISETP.GE.AND P0, PT, R184, R227, PT ;  /* 0x000000e3b800720c */ /* 0x000fe20003f06270 */
[----:B------:R-:W-:Y:S01]  /*14730*/  MUFU.EX2 R185, R185 ;  /* 0x000000b900b97308 */ /* 0x000fe20000000800 */
[----:B------:R-:W-:Y:S01]  /*14740*/  FSEL R101, R126, -INF , !P2 ;  /* 0xff8000007e657808 */ /* 0x000fe20005000000 */
[----:B------:R-:W1:Y:S01]  /*14750*/  SHFL.BFLY PT, R19, R24, 0x2, 0x1f ;  /* 0x0c401f0018137f89 */ /* 0x000e6200000e0000 */
[----:B------:R-:W-:Y:S01]  /*14760*/  FSETP.NEU.FTZ.AND P2, PT, R3, -INF , PT ;  /* 0xff8000000300780b */ /* 0x000fe20003f5d000 */
[--C-:B------:R-:W-:Y:S01]  /*14770*/  FFMA.FTZ R195, R190, c[0x0][0x23c], -R181.reuse ;  /* 0x00008f00bec37a23 */ /* 0x100fe200000108b5 */
[----:B------:R-:W-:Y:S01]  /*14780*/  ISETP.GE.OR P0, PT, R184, R226, !P0 ;  /* 0x000000e2b800720c */ /* 0x000fe20004706670 */
[--C-:B------:R-:W-:Y:S01]  /*14790*/  FFMA.FTZ R237, R85, c[0x0][0x23c], -R181.reuse ;  /* 0x00008f0055ed7a23 */ /* 0x100fe200000108b5 */
[----:B------:R-:W-:Y:S01]  /*147a0*/  FMNMX.FTZ R2, R129, R72, !PT ;  /* 0x0000004881027209 */ /* 0x000fe20007810000 */
[--C-:B------:R-:W-:Y:S01]  /*147b0*/  FFMA.FTZ R209, R171, c[0x0][0x23c], -R181.reuse ;  /* 0x00008f00abd17a23 */ /* 0x100fe200000108b5 */
[----:B------:R-:W-:Y:S01]  /*147c0*/  LOP3.LUT R120, R91, UR10, R120, 0x96, !PT ;  /* 0x0000000a5b787c12 */ /* 0x000fe2000f8e9678 */
[----:B------:R-:W-:Y:S01]  /*147d0*/  MUFU.EX2 R182, R182 ;  /* 0x000000b600b67308 */ /* 0x000fe20000000800 */
[----:B------:R-:W-:Y:S01]  /*147e0*/  FSEL R179, R179, RZ, P2 ;  /* 0x000000ffb3b37208 */ /* 0x000fe20001000000 */
[----:B------:R-:W-:Y:S01]  /*147f0*/  FFMA.FTZ R234, R205, c[0x0][0x23c], -R181 ;  /* 0x00008f00cdea7a23 */ /* 0x000fe200000108b5 */
[----:B------:R-:W-:Y:S01]  /*14800*/  FSEL R127, R127, -INF , !P0 ;  /* 0xff8000007f7f7808 */ /* 0x000fe20004000000 */
[----:B------:R-:W-:Y:S01]  /*14810*/  IMAD.WIDE.U32 R120, R120, -0x2daee0ad, RZ ;  /* 0xd2511f5378787825 */ /* 0x000fe200078e00ff */
[----:B------:R-:W-:Y:S02]  /*14820*/  FMNMX.FTZ R2, R101, R2, !PT ;  /* 0x0000000265027209 */ /* 0x000fe40007810000 */
[----:B------:R-:W-:Y:S01]  /*14830*/  LOP3.LUT R14, R7, UR12, R212, 0x96, !PT ;  /* 0x0000000c070e7c12 */ /* 0x000fe2000f8e96d4 */
[--C-:B------:R-:W-:Y:S01]  /*14840*/  FFMA.FTZ R184, R0, c[0x0][0x23c], -R179.reuse ;  /* 0x00008f0000b87a23 */ /* 0x100fe200000108b3 */
[----:B------:R-:W-:Y:S01]  /*14850*/  LOP3.LUT R9, R125, UR9, R88, 0x96, !PT ;  /* 0x000000097d097c12 */ /* 0x000fe2000f8e9658 */
[----:B------:R-:W-:Y:S01]  /*14860*/  MUFU.EX2 R195, R195 ;  /* 0x000000c300c37308 */ /* 0x000fe20000000800 */
[----:B------:R-:W-:Y:S01]  /*14870*/  FMNMX.FTZ R0, R127, R2, !PT ;  /* 0x000000027f007209 */ /* 0x000fe20007810000 */
[--C-:B------:R-:W-:Y:S01]  /*14880*/  FFMA.FTZ R183, R192, c[0x0][0x23c], -R179.reuse ;  /* 0x00008f00c0b77a23 */ /* 0x100fe200000108b3 */
[----:B------:R-:W-:Y:S01]  /*14890*/  LOP3.LUT R89, R123, UR10, R6, 0x96, !PT ;  /* 0x0000000a7b597c12 */ /* 0x000fe2000f8e9606 */
[----:B------:R-:W-:Y:S01]  /*148a0*/  IMAD.WIDE.U32 R6, R14, -0x2daee0ad, RZ ;  /* 0xd2511f530e067825 */ /* 0x000fe200078e00ff */
[----:B------:R-:W-:Y:S02]  /*148b0*/  LOP3.LUT R14, R121, UR7, R124, 0x96, !PT ;  /* 0x00000007790e7c12 */ /* 0x000fe4000f8e967c */
[----:B-1----:R-:W-:Y:S01]  /*148c0*/  FMNMX.FTZ R19, R24, R19, !PT ;  /* 0x0000001318137209 */ /* 0x002fe20007810000 */
[----:B------:R-:W-:Y:S01]  /*148d0*/  IMAD.WIDE.U32 R124, R9, -0x326172a9, RZ ;  /* 0xcd9e8d57097c7825 */ /* 0x000fe200078e00ff */
[----:B------:R-:W-:Y:S01]  /*148e0*/  LOP3.LUT R60, R7, UR9, R60, 0x96, !PT ;  /* 0x00000009073c7c12 */ /* 0x000fe2000f8e963c */
[----:B------:R-:W-:Y:S01]  /*148f0*/  MUFU.EX2 R184, R184 ;  /* 0x000000b800b87308 */ /* 0x000fe20000000800 */
[----:B------:R-:W1:Y:S01]  /*14900*/  SHFL.BFLY PT, R9, R0, 0x2, 0x1f ;  /* 0x0c401f0000097f89 */ /* 0x000e6200000e0000 */
[----:B------:R-:W-:Y:S04]  /*14910*/  IMAD.WIDE.U32 R88, R89, -0x2daee0ad, RZ ;  /* 0xd2511f5359587825 */ /* 0x000fe800078e00ff */
[----:B------:R-:W-:Y:S01]  /*14920*/  IMAD.WIDE.U32 R192, R14, -0x326172a9, RZ ;  /* 0xcd9e8d570ec07825 */ /* 0x000fe200078e00ff */
[----:B------:R-:W-:Y:S02]  /*14930*/  LOP3.LUT R2, R89, UR7, R6, 0x96, !PT ;  /* 0x0000000759027c12 */ /* 0x000fe4000f8e9606 */
[----:B------:R-:W-:Y:S01]  /*14940*/  LOP3.LUT R14, R125, UR8, R90, 0x96, !PT ;  /* 0x000000087d0e7c12 */ /* 0x000fe2000f8e965a */
[----:B------:R-:W2:Y:S01]  /*14950*/  MUFU.EX2 R183, R183 ;  /* 0x000000b700b77308 */ /* 0x000ea20000000800 */
[----:B------:R-:W-:Y:S01]  /*14960*/  LOP3.LUT R45, R193, UR17, R124, 0x96, !PT ;  /* 0x00000011c12d7c12 */ /* 0x000fe2000f8e967c */
[----:B------:R-:W-:Y:S01]  /*14970*/  IMAD.WIDE.U32 R124, R2, -0x326172a9, RZ ;  /* 0xcd9e8d57027c7825 */ /* 0x000fe200078e00ff */
[--C-:B------:R-:W-:Y:S01]  /*14980*/  SHF.R.U32.HI R96, RZ, 0x10, R192.reuse ;  /* 0x00000010ff607819 */ /* 0x100fe200000116c0 */
[----:B------:R-:W3:Y:S01]  /*14990*/  SHFL.BFLY PT, R2, R19, 0x1, 0x1f ;  /* 0x0c201f0013027f89 */ /* 0x000ee200000e0000 */
[----:B------:R-:W-:Y:S01]  /*149a0*/  SHF.R.U32.HI R90, RZ, 0x18, R192 ;  /* 0x00000018ff5a7819 */ /* 0x000fe200000116c0 */
[----:B------:R-:W-:Y:S01]  /*149b0*/  IMAD.WIDE.U32 R60, R60, -0x326172a9, RZ ;  /* 0xcd9e8d573c3c7825 */ /* 0x000fe200078e00ff */
[----:B------:R-:W-:Y:S02]  /*149c0*/  LOP3.LUT R99, R96, 0xff, RZ, 0xc0, !PT ;  /* 0x000000ff60637812 */ /* 0x000fe400078ec0ff */
[----:B------:R-:W-:Y:S01]  /*149d0*/  LOP3.LUT R71, R124, 0xffff, RZ, 0xc0, !PT ;  /* 0x0000ffff7c477812 */ /* 0x000fe200078ec0ff */
[----:B------:R-:W-:Y:S01]  /*149e0*/  FFMA.FTZ R186, R186, c[0x0][0x23c], -R179 ;  /* 0x00008f00baba7a23 */ /* 0x000fe200000108b3 */
[----:B------:R-:W-:Y:S01]  /*149f0*/  LOP3.LUT R108, R192, 0xffff, RZ, 0xc0, !PT ;  /* 0x0000ffffc06c7812 */ /* 0x000fe200078ec0ff */
[--C-:B------:R-:W-:Y:S01]  /*14a00*/  FFMA.FTZ R218, R175, c[0x0][0x23c], -R181.reuse ;  /* 0x00008f00afda7a23 */ /* 0x100fe200000108b5 */
[----:B------:R-:W-:Y:S01]  /*14a10*/  PRMT R243, R99, 0x5410, R90 ;  /* 0x0000541063f37816 */ /* 0x000fe2000000005a */
[----:B------:R-:W-:Y:S01]  /*14a20*/  FFMA.FTZ R219, R173, c[0x0][0x23c], -R181 ;  /* 0x00008f00addb7a23 */ /* 0x000fe200000108b5 */
[----:B-1----:R-:W-:Y:S01]  /*14a30*/  FMNMX.FTZ R9, R0, R9, !PT ;  /* 0x0000000900097209 */ /* 0x002fe20007810000 */
[----:B------:R-:W-:Y:S01]  /*14a40*/  FFMA.FTZ R173, R22, c[0x0][0x23c], -R179 ;  /* 0x00008f0016ad7a23 */ /* 0x000fe200000108b3 */
[----:B------:R-:W-:Y:S01]  /*14a50*/  SHF.R.U32.HI R90, RZ, 0x8, R71 ;  /* 0x00000008ff5a7819 */ /* 0x000fe20000011647 */
[----:B------:R-:W-:Y:S01]  /*14a60*/  IMAD.U32 R71, RZ, RZ, UR4 ;  /* 0x00000004ff477e24 */ /* 0x000fe2000f8e00ff */
[----:B------:R-:W-:Y:S01]  /*14a70*/  LOP3.LUT R27, R61, UR8, R122, 0x96, !PT ;  /* 0x000000083d1b7c12 */ /* 0x000fe2000f8e967a */
[----:B------:R-:W1:Y:S01]  /*14a80*/  SHFL.BFLY PT, R0, R9, 0x1, 0x1f ;  /* 0x0c201f0009007f89 */ /* 0x000e6200000e0000 */
[----:B------:R-:W-:Y:S01]  /*14a90*/  IMAD.WIDE.U32 R122, R14, -0x2daee0ad, RZ ;  /* 0xd2511f530e7a7825 */ /* 0x000fe200078e00ff */
[----:B------:R-:W-:Y:S01]  /*14aa0*/  MUFU.EX2 R173, R173 ;  /* 0x000000ad00ad7308 */ /* 0x000fe20000000800 */
[----:B------:R-:W-:Y:S01]  /*14ab0*/  LOP3.LUT R91, R192, 0xff, RZ, 0xc0, !PT ;  /* 0x000000ffc05b7812 */ /* 0x000fe200078ec0ff */
[----:B------:R-:W-:Y:S01]  /*14ac0*/  UIADD3 UR4, UR5, 0x2, URZ ;  /* 0x0000000205047890 */ /* 0x000fe2000fffe03f */
[----:B------:R-:W-:Y:S01]  /*14ad0*/  SHF.R.U32.HI R108, RZ, 0x8, R108 ;  /* 0x00000008ff6c7819 */ /* 0x000fe2000001166c */
[--C-:B------:R-:W-:Y:S01]  /*14ae0*/  FFMA.FTZ R192, R172, c[0x0][0x23c], -R179.reuse ;  /* 0x00008f00acc07a23 */ /* 0x100fe200000108b3 */
[----:B------:R-:W-:Y:S01]  /*14af0*/  SHF.R.U32.HI R72, RZ, 0x10, R124 ;  /* 0x00000010ff487819 */ /* 0x000fe2000001167c */
[----:B------:R-:W-:Y:S01]  /*14b00*/  FFMA.FTZ R131, R36, c[0x0][0x23c], -R179 ;  /* 0x00008f0024837a23 */ /* 0x000fe200000108b3 */
[----:B---3--:R-:W-:Y:S01]  /*14b10*/  FMNMX.FTZ R2, R19, R2, !PT ;  /* 0x0000000213027209 */ /* 0x008fe20007810000 */
[----:B------:R-:W-:Y:S01]  /*14b20*/  FFMA.FTZ R235, R207, c[0x0][0x23c], -R181 ;  /* 0x00008f00cfeb7a23 */ /* 0x000fe200000108b5 */
[----:B------:R-:W-:Y:S01]  /*14b30*/  LOP3.LUT R71, R223, UR27, R71, 0x96, !PT ;  /* 0x0000001bdf477c12 */ /* 0x000fe2000f8e9647 */
[----:B------:R3:W-:Y:S01]  /*14b40*/  MUFU.EX2 R19, R186 ;  /* 0x000000ba00137308 */ /* 0x0007e20000000800 */
[C---:B------:R-:W-:Y:S01]  /*14b50*/  FSETP.NEU.FTZ.AND P1, PT, R2.reuse, -INF , PT ;  /* 0xff8000000200780b */ /* 0x040fe20003f3d000 */
[----:B------:R-:W-:Y:S01]  /*14b60*/  FMUL.FTZ R107, R2, c[0x0][0x23c] ;  /* 0x00008f00026b7a20 */ /* 0x000fe20000410000 */
[----:B------:R-:W-:Y:S01]  /*14b70*/  LOP3.LUT R96, R45, 0xffff, RZ, 0xc0, !PT ;  /* 0x0000ffff2d607812 */ /* 0x000fe200078ec0ff */
[----:B------:R-:W-:Y:S01]  /*14b80*/  FFMA.FTZ R224, R114, c[0x0][0x23c], -R179 ;  /* 0x00008f0072e07a23 */ /* 0x000fe200000108b3 */
[----:B------:R-:W-:Y:S01]  /*14b90*/  LOP3.LUT R14, R123, UR18, R120, 0x96, !PT ;  /* 0x000000127b0e7c12 */ /* 0x000fe2000f8e9678 */
[----:B------:R-:W-:Y:S01]  /*14ba0*/  IMAD.WIDE.U32 R120, R27, -0x2daee0ad, RZ ;  /* 0xd2511f531b787825 */ /* 0x000fe200078e00ff */
[----:B------:R-:W-:Y:S01]  /*14bb0*/  FSEL R107, R107, RZ, P1 ;  /* 0x000000ff6b6b7208 */ /* 0x000fe20000800000 */
[----:B------:R-:W-:Y:S01]  /*14bc0*/  UIADD3 UR5, UR5, 0x3, URZ ;  /* 0x0000000305057890 */ /* 0x000fe2000fffe03f */
[----:B------:R-:W-:Y:S01]  /*14bd0*/  PRMT R238, R91, 0x5410, R108 ;  /* 0x000054105bee7816 */ /* 0x000fe2000000006c */
[----:B------:R-:W4:Y:S01]  /*14be0*/  MUFU.EX2 R192, R192 ;  /* 0x000000c000c07308 */ /* 0x000f220000000800 */
[----:B------:R-:W-:Y:S01]  /*14bf0*/  LOP3.LUT R24, R125, UR17, R60, 0x96, !PT ;  /* 0x000000117d187c12 */ /* 0x000fe2000f8e963c */
[--C-:B------:R-:W-:Y:S01]  /*14c00*/  FFMA.FTZ R91, R55, c[0x0][0x23c], -R107.reuse ;  /* 0x00008f00375b7a23 */ /* 0x100fe2000001086b */
[----:B-1----:R-:W-:Y:S01]  /*14c10*/  FMNMX.FTZ R0, R9, R0, !PT ;  /* 0x0000000009007209 */ /* 0x002fe20007810000 */
[--C-:B------:R-:W-:Y:S01]  /*14c20*/  FFMA.FTZ R193, R53, c[0x0][0x23c], -R107.reuse ;  /* 0x00008f0035c17a23 */ /* 0x100fe2000001086b */
[----:B------:R-:W-:Y:S01]  /*14c30*/  SHF.R.U32.HI R60, RZ, 0x18, R124 ;  /* 0x00000018ff3c7819 */ /* 0x000fe2000001167c */
[--C-:B------:R-:W-:Y:S01]  /*14c40*/  FFMA.FTZ R189, R65, c[0x0][0x23c], -R107.reuse ;  /* 0x00008f0041bd7a23 */ /* 0x100fe2000001086b */
[----:B------:R-:W-:Y:S01]  /*14c50*/  LOP3.LUT R89, R122, 0xffff, RZ, 0xc0, !PT ;  /* 0x0000ffff7a597812 */ /* 0x000fe200078ec0ff */
[--C-:B------:R-:W-:Y:S01]  /*14c60*/  FFMA.FTZ R22, R46, c[0x0][0x23c], -R107.reuse ;  /* 0x00008f002e167a23 */ /* 0x100fe2000001086b */
[----:B------:R-:W-:Y:S01]  /*14c70*/  LOP3.LUT R55, R72, 0xff, RZ, 0xc0, !PT ;  /* 0x000000ff48377812 */ /* 0x000fe200078ec0ff */
[----:B------:R1:W-:Y:S01]  /*14c80*/  MUFU.EX2 R16, R91 ;  /* 0x0000005b00107308 */ /* 0x0003e20000000800 */
[----:B------:R-:W-:Y:S01]  /*14c90*/  LOP3.LUT R53, R45, 0xff, RZ, 0xc0, !PT ;  /* 0x000000ff2d357812 */ /* 0x000fe200078ec0ff */
[----:B------:R-:W-:Y:S01]  /*14ca0*/  FMUL.FTZ R72, R0, c[0x0][0x23c] ;  /* 0x00008f0000487a20 */ /* 0x000fe20000410000 */
[----:B------:R-:W-:Y:S01]  /*14cb0*/  SHF.R.U32.HI R96, RZ, 0x8, R96 ;  /* 0x00000008ff607819 */ /* 0x000fe20000011660 */
[----:B---3--:R-:W-:Y:S01]  /*14cc0*/  FFMA.FTZ R186, R10, c[0x0][0x23c], -R107 ;  /* 0x00008f000aba7a23 */ /* 0x008fe2000001086b */
[----:B------:R-:W-:Y:S01]  /*14cd0*/  FSETP.NEU.FTZ.AND P0, PT, R0, -INF , PT ;  /* 0xff8000000000780b */ /* 0x000fe20003f1d000 */
[----:B------:R-:W-:Y:S01]  /*14ce0*/  FFMA.FTZ R123, R34, c[0x0][0x23c], -R179 ;  /* 0x00008f00227b7a23 */ /* 0x000fe200000108b3 */
[----:B------:R-:W-:Y:S01]  /*14cf0*/  PRMT R55, R55, 0x5410, R60 ;  /* 0x0000541037377816 */ /* 0x000fe2000000003c */
[--C-:B------:R-:W-:Y:S01]  /*14d00*/  FFMA.FTZ R34, R200, c[0x0][0x23c], -R181.reuse ;  /* 0x00008f00c8227a23 */ /* 0x100fe200000108b5 */
[----:B------:R-:W-:Y:S01]  /*14d10*/  LOP3.LUT R29, R124, 0xff, RZ, 0xc0, !PT ;  /* 0x000000ff7c1d7812 */ /* 0x000fe200078ec0ff */
[----:B------:R-:W2:Y:S01]  /*14d20*/  MUFU.EX2 R193, R193 ;  /* 0x000000c100c17308 */ /* 0x000ea20000000800 */
[----:B------:R-:W-:Y:S01]  /*14d30*/  LOP3.LUT R27, R122, 0xff, RZ, 0xc0, !PT ;  /* 0x000000ff7a1b7812 */ /* 0x000fe200078ec0ff */
[----:B------:R-:W-:Y:S01]  /*14d40*/  FFMA.FTZ R124, R174, c[0x0][0x23c], -R181 ;  /* 0x00008f00ae7c7a23 */ /* 0x000fe200000108b5 */
[----:B------:R-:W-:Y:S01]  /*14d50*/  LOP3.LUT R57, R121, UR18, R88, 0x96, !PT ;  /* 0x0000001279397c12 */ /* 0x000fe2000f8e9658 */
[----:B------:R-:W-:Y:S01]  /*14d60*/  FFMA.FTZ R233, R119, c[0x0][0x23c], -R107 ;  /* 0x00008f0077e97a23 */ /* 0x000fe2000001086b */
[----:B------:R-:W-:Y:S01]  /*14d70*/  LOP3.LUT R88, R120, 0xffff, RZ, 0xc0, !PT ;  /* 0x0000ffff78587812 */ /* 0x000fe200078ec0ff */
[----:B------:R-:W-:Y:S01]  /*14d80*/  FFMA.FTZ R15, R177, c[0x0][0x23c], -R181 ;  /* 0x00008f00b10f7a23 */ /* 0x000fe200000108b5 */
[--C-:B------:R-:W-:Y:S01]  /*14d90*/  SHF.R.U32.HI R59, RZ, 0x10, R120.reuse ;  /* 0x00000010ff3b7819 */ /* 0x100fe20000011678 */
[----:B------:R-:W-:Y:S01]  /*14da0*/  FFMA.FTZ R211, R80, c[0x0][0x23c], -R179 ;  /* 0x00008f0050d37a23 */ /* 0x000fe200000108b3 */
[----:B------:R-:W-:Y:S01]  /*14db0*/  LOP3.LUT R61, R120, 0xff, RZ, 0xc0, !PT ;  /* 0x000000ff783d7812 */ /* 0x000fe200078ec0ff */
[----:B------:R-:W-:Y:S01]  /*14dc0*/  MUFU.EX2 R189, R189 ;  /* 0x000000bd00bd7308 */ /* 0x000fe20000000800 */
[----:B------:R-:W-:Y:S01]  /*14dd0*/  SHF.R.U32.HI R63, RZ, 0x18, R120 ;  /* 0x00000018ff3f7819 */ /* 0x000fe20000011678 */
[----:B------:R-:W-:Y:S01]  /*14de0*/  IMAD.WIDE.U32 R120, R71, -0x326172a9, RZ ;  /* 0xcd9e8d5747787825 */ /* 0x000fe200078e00ff */
[----:B------:R-:W-:Y:S01]  /*14df0*/  PRMT R71, R53, 0x5410, R96 ;  /* 0x0000541035477816 */ /* 0x000fe20000000060 */
[--C-:B------:R-:W-:Y:S01]  /*14e00*/  HSET2.LE.AND R55, R55, R240.reuse, PT ;  /* 0x000000f037377233 */ /* 0x100fe20003803000 */
[----:B------:R-:W-:Y:S01]  /*14e10*/  SHF.R.U32.HI R96, RZ, 0x8, R89 ;  /* 0x00000008ff607819 */ /* 0x000fe20000011659 */
[----:B-1----:R-:W-:Y:S01]  /*14e20*/  FFMA.FTZ R91, R206, c[0x0][0x23c], -R181 ;  /* 0x00008f00ce5b7a23 */ /* 0x002fe200000108b5 */
[----:B------:R-:W-:Y:S01]  /*14e30*/  LOP3.LUT R60, R24, 0xffff, RZ, 0xc0, !PT ;  /* 0x0000ffff183c7812 */ /* 0x000fe200078ec0ff */
[----:B------:R-:W-:Y:S01]  /*14e40*/  FFMA.FTZ R206, R104, c[0x0][0x23c], -R107 ;  /* 0x00008f0068ce7a23 */ /* 0x000fe2000001086b */
[----:B------:R-:W-:Y:S01]  /*14e50*/  FSEL R72, R72, RZ, P0 ;  /* 0x000000ff48487208 */ /* 0x000fe20000000000 */
[----:B------:R-:W-:Y:S01]  /*14e60*/  MUFU.EX2 R15, R15 ;  /* 0x0000000f000f7308 */ /* 0x000fe20000000800 */
[----:B------:R-:W-:Y:S01]  /*14e70*/  PRMT R29, R29, 0x5410, R90 ;  /* 0x000054101d1d7816 */ /* 0x000fe2000000005a */
[----:B------:R-:W-:Y:S01]  /*14e80*/  FFMA.FTZ R214, R98, c[0x0][0x23c], -R179 ;  /* 0x00008f0062d67a23 */ /* 0x000fe200000108b3 */
[----:B------:R-:W-:Y:S01]  /*14e90*/  PRMT R27, R27, 0x5410, R96 ;  /* 0x000054101b1b7816 */ /* 0x000fe20000000060 */
[--C-:B------:R-:W-:Y:S01]  /*14ea0*/  FFMA.FTZ R203, R37, c[0x0][0x23c], -R72.reuse ;  /* 0x00008f0025cb7a23 */ /* 0x100fe20000010848 */
[----:B------:R-:W-:Y:S01]  /*14eb0*/  LOP3.LUT R9, R24, 0xff, RZ, 0xc0, !PT ;  /* 0x000000ff18097812 */ /* 0x000fe200078ec0ff */
[----:B------:R-:W-:Y:S01]  /*14ec0*/  FFMA.FTZ R190, R21, c[0x0][0x23c], -R72 ;  /* 0x00008f0015be7a23 */ /* 0x000fe20000010848 */
[----:B------:R-:W-:Y:S01]  /*14ed0*/  SHF.R.U32.HI R60, RZ, 0x8, R60 ;  /* 0x00000008ff3c7819 */ /* 0x000fe2000001163c */
[----:B------:R-:W-:Y:S01]  /*14ee0*/  FFMA.FTZ R187, R11, c[0x0][0x23c], -R72 ;  /* 0x00008f000bbb7a23 */ /* 0x000fe20000010848 */
[----:B------:R-:W-:Y:S01]  /*14ef0*/  SHF.R.U32.HI R96, RZ, 0x8, R88 ;  /* 0x00000008ff607819 */ /* 0x000fe20000011658 */
[----:B------:R-:W-:Y:S01]  /*14f00*/  MUFU.EX2 R203, R203 ;  /* 0x000000cb00cb7308 */ /* 0x000fe20000000800 */
[----:B------:R-:W-:Y:S01]  /*14f10*/  SHF.R.U32.HI R69, RZ, 0x10, R122 ;  /* 0x00000010ff457819 */ /* 0x000fe2000001167a */
[--C-:B------:R-:W-:Y:S01]  /*14f20*/  FFMA.FTZ R200, R41, c[0x0][0x23c], -R72.reuse ;  /* 0x00008f0029c87a23 */ /* 0x100fe20000010848 */
[----:B------:R-:W-:Y:S01]  /*14f30*/  SHF.R.U32.HI R90, RZ, 0x10, R45 ;  /* 0x00000010ff5a7819 */ /* 0x000fe2000001162d */
[----:B------:R-:W-:Y:S01]  /*14f40*/  FFMA.FTZ R36, R30, c[0x0][0x23c], -R72 ;  /* 0x00008f001e247a23 */ /* 0x000fe20000010848 */
[----:B------:R-:W-:Y:S01]  /*14f50*/  LOP3.LUT R88, R14, 0xffff, RZ, 0xc0, !PT ;  /* 0x0000ffff0e587812 */ /* 0x000fe200078ec0ff */
[--C-:B------:R-:W-:Y:S01]  /*14f60*/  FFMA.FTZ R208, R84, c[0x0][0x23c], -R179.reuse ;  /* 0x00008f0054d07a23 */ /* 0x100fe200000108b3 */
[----:B------:R-:W-:Y:S01]  /*14f70*/  PRMT R37, R9, 0x5410, R60 ;  /* 0x0000541009257816 */ /* 0x000fe2000000003c */
[----:B------:R-:W-:Y:S01]  /*14f80*/  FFMA.FTZ R210, R86, c[0x0][0x23c], -R179 ;  /* 0x00008f0056d27a23 */ /* 0x000fe200000108b3 */
[----:B------:R-:W-:Y:S01]  /*14f90*/  SHF.R.U32.HI R45, RZ, 0x18, R45 ;  /* 0x00000018ff2d7819 */ /* 0x000fe2000001162d */
[----:B------:R-:W-:Y:S01]  /*14fa0*/  MUFU.EX2 R119, R36 ;  /* 0x0000002400777308 */ /* 0x000fe20000000800 */
[----:B------:R-:W-:Y:S01]  /*14fb0*/  LOP3.LUT R90, R90, 0xff, RZ, 0xc0, !PT ;  /* 0x000000ff5a5a7812 */ /* 0x000fe200078ec0ff */
[--C-:B------:R-:W-:Y:S01]  /*14fc0*/  FFMA.FTZ R31, R31, c[0x0][0x23c], -R72.reuse ;  /* 0x00008f001f1f7a23 */ /* 0x100fe20000010848 */
[----:B------:R-:W-:Y:S01]  /*14fd0*/  LOP3.LUT R108, R69, 0xff, RZ, 0xc0, !PT ;  /* 0x000000ff456c7812 */ /* 0x000fe200078ec0ff */
[----:B------:R-:W-:Y:S01]  /*14fe0*/  FFMA.FTZ R172, R8, c[0x0][0x23c], -R72 ;  /* 0x00008f0008ac7a23 */ /* 0x000fe20000010848 */
[----:B------:R-:W-:Y:S01]  /*14ff0*/  SHF.R.U32.HI R53, RZ, 0x10, R24 ;  /* 0x00000010ff357819 */ /* 0x000fe20000011618 */
[----:B------:R-:W-:Y:S01]  /*15000*/  FFMA.FTZ R80, R117, c[0x0][0x23c], -R107 ;  /* 0x00008f0075507a23 */ /* 0x000fe2000001086b */
[----:B------:R-:W-:Y:S01]  /*15010*/  LOP3.LUT R69, R14, 0xff, RZ, 0xc0, !PT ;  /* 0x000000ff0e457812 */ /* 0x000fe200078ec0ff */
[--C-:B------:R-:W-:Y:S01]  /*15020*/  FFMA.FTZ R125, R188, c[0x0][0x23c], -R181.reuse ;  /* 0x00008f00bc7d7a23 */ /* 0x100fe200000108b5 */
[----:B------:R-:W-:Y:S01]  /*15030*/  SHF.R.U32.HI R88, RZ, 0x8, R88 ;  /* 0x00000008ff587819 */ /* 0x000fe20000011658 */
[----:B------:R-:W1:Y:S01]  /*15040*/  MUFU.EX2 R190, R190 ;  /* 0x000000be00be7308 */ /* 0x000e620000000800 */
[----:B------:R-:W-:Y:S01]  /*15050*/  SHF.R.U32.HI R9, RZ, 0x10, R14 ;  /* 0x00000010ff097819 */ /* 0x000fe2000001160e */
[----:B------:R-:W-:Y:S01]  /*15060*/  FFMA.FTZ R188, R242, c[0x0][0x23c], -R181 ;  /* 0x00008f00f2bc7a23 */ /* 0x000fe200000108b5 */
[----:B------:R-:W-:Y:S01]  /*15070*/  LOP3.LUT R60, R121, UR16, R246, 0x96, !PT ;  /* 0x00000010793c7c12 */ /* 0x000fe2000f8e96f6 */
[----:B------:R-:W-:Y:S01]  /*15080*/  FFMA.FTZ R242, R77, c[0x0][0x23c], -R107 ;  /* 0x00008f004df27a23 */ /* 0x000fe2000001086b */
[----:B------:R-:W-:Y:S01]  /*15090*/  PRMT R45, R90, 0x5410, R45 ;  /* 0x000054105a2d7816 */ /* 0x000fe2000000002d */
[----:B------:R-:W-:Y:S01]  /*150a0*/  FFMA.FTZ R30, R112, c[0x0][0x23c], -R107 ;  /* 0x00008f00701e7a23 */ /* 0x000fe2000001086b */
[----:B------:R-:W-:Y:S01]  /*150b0*/  SHF.R.U32.HI R90, RZ, 0x18, R24 ;  /* 0x00000018ff5a7819 */ /* 0x000fe20000011618 */
[----:B------:R-:W-:Y:S01]  /*150c0*/  FFMA.FTZ R6, R197, c[0x0][0x23c], -R181 ;  /* 0x00008f00c5067a23 */ /* 0x000fe200000108b5 */
[----:B------:R-:W-:Y:S01]  /*150d0*/  LOP3.LUT R53, R53, 0xff, RZ, 0xc0, !PT ;  /* 0x000000ff35357812 */ /* 0x000fe200078ec0ff */
[----:B------:R1:W-:Y:S01]  /*150e0*/  MUFU.EX2 R104, R31 ;  /* 0x0000001f00687308 */ /* 0x0003e20000000800 */
[----:B------:R-:W-:Y:S01]  /*150f0*/  PRMT R69, R69, 0x5410, R88 ;  /* 0x0000541045457816 */ /* 0x000fe20000000058 */
[--C-:B------:R-:W-:Y:S01]  /*15100*/  HSET2.LE.AND R45, R45, R240.reuse, PT ;  /* 0x000000f02d2d7233 */ /* 0x100fe20003803000 */
[----:B------:R-:W-:Y:S01]  /*15110*/  SHF.R.U32.HI R67, RZ, 0x18, R122 ;  /* 0x00000018ff437819 */ /* 0x000fe2000001167a */
[----:B------:R-:W-:Y:S01]  /*15120*/  FFMA.FTZ R122, R178, c[0x0][0x23c], -R179 ;  /* 0x00008f00b27a7a23 */ /* 0x000fe200000108b3 */
[----:B------:R-:W-:Y:S01]  /*15130*/  SHF.R.U32.HI R88, RZ, 0x18, R14 ;  /* 0x00000018ff587819 */ /* 0x000fe2000001160e */
[--C-:B------:R-:W-:Y:S01]  /*15140*/  FFMA.FTZ R178, R168, c[0x0][0x23c], -R181.reuse ;  /* 0x00008f00a8b27a23 */ /* 0x100fe200000108b5 */
[----:B------:R-:W-:Y:S01]  /*15150*/  LOP3.LUT R9, R9, 0xff, RZ, 0xc0, !PT ;  /* 0x000000ff09097812 */ /* 0x000fe200078ec0ff */
[----:B------:R-:W-:Y:S01]  /*15160*/  FFMA.FTZ R197, R225, c[0x0][0x23c], -R181 ;  /* 0x00008f00e1c57a23 */ /* 0x000fe200000108b5 */
[----:B------:R-:W-:Y:S01]  /*15170*/  LOP3.LUT R14, R57, 0xffff, RZ, 0xc0, !PT ;  /* 0x0000ffff390e7812 */ /* 0x000fe200078ec0ff */
[----:B------:R-:W1:Y:S01]  /*15180*/  MUFU.EX2 R186, R186 ;  /* 0x000000ba00ba7308 */ /* 0x000e620000000800 */
[----:B------:R-:W-:Y:S01]  /*15190*/  PRMT R53, R53, 0x5410, R90 ;  /* 0x0000541035357816 */ /* 0x000fe2000000005a */
[----:B------:R-:W-:Y:S01]  /*151a0*/  FFMA.FTZ R225, R49, c[0x0][0x23c], -R179 ;  /* 0x00008f0031e17a23 */ /* 0x000fe200000108b3 */
[----:B------:R-:W-:Y:S01]  /*151b0*/  PRMT R65, R61, 0x5410, R96 ;  /* 0x000054103d417816 */ /* 0x000fe20000000060 */
[----:B------:R-:W-:Y:S01]  /*151c0*/  FFMA.FTZ R96, R196, c[0x0][0x23c], -R181 ;  /* 0x00008f00c4607a23 */ /* 0x000fe200000108b5 */
[----:B------:R-:W-:Y:S01]  /*151d0*/  SHF.R.U32.HI R10, RZ, 0x18, R57 ;  /* 0x00000018ff0a7819 */ /* 0x000fe20000011639 */
[----:B------:R-:W-:Y:S01]  /*151e0*/  FFMA.FTZ R196, R239, c[0x0][0x23c], -R181 ;  /* 0x00008f00efc47a23 */ /* 0x000fe200000108b5 */
[----:B------:R-:W-:Y:S01]  /*151f0*/  LOP3.LUT R90, R59, 0xff, RZ, 0xc0, !PT ;  /* 0x000000ff3b5a7812 */ /* 0x000fe200078ec0ff */
[----:B------:R-:W-:Y:S01]  /*15200*/  FFMA.FTZ R239, R76, c[0x0][0x23c], -R107 ;  /* 0x00008f004cef7a23 */ /* 0x000fe2000001086b */
[----:B------:R-:W-:Y:S01]  /*15210*/  PRMT R59, R108, 0x5410, R67 ;  /* 0x000054106c3b7816 */ /* 0x000fe20000000043 */
[----:B------:R-:W-:Y:S01]  /*15220*/  MUFU.EX2 R187, R187 ;  /* 0x000000bb00bb7308 */ /* 0x000fe20000000800 */
[----:B------:R-:W-:Y:S01]  /*15230*/  SHF.R.U32.HI R61, RZ, 0x10, R57 ;  /* 0x00000010ff3d7819 */ /* 0x000fe20000011639 */
[--C-:B------:R-:W-:Y:S01]  /*15240*/  HSET2.LE.AND R53, R53, R240.reuse, PT ;  /* 0x000000f035357233 */ /* 0x100fe20003803000 */
[----:B------:R-:W-:Y:S01]  /*15250*/  LOP3.LUT R67, R57, 0xff, RZ, 0xc0, !PT ;  /* 0x000000ff39437812 */ /* 0x000fe200078ec0ff */
[----:B------:R-:W-:Y:S01]  /*15260*/  FFMA.FTZ R126, R54, c[0x0][0x23c], -R179 ;  /* 0x00008f00367e7a23 */ /* 0x000fe200000108b3 */
[----:B------:R-:W-:Y:S01]  /*15270*/  PRMT R57, R9, 0x5410, R88 ;  /* 0x0000541009397816 */ /* 0x000fe20000000058 */
[----:B------:R-:W-:Y:S01]  /*15280*/  IMAD.WIDE.U32 R88, R60, -0x2daee0ad, RZ ;  /* 0xd2511f533c587825 */ /* 0x000fe200078e00ff */
[----:B------:R-:W-:Y:S01]  /*15290*/  FSEL R9, R2, RZ, P1 ;  /* 0x000000ff02097208 */ /* 0x000fe20000800000 */
[--C-:B------:R-:W-:Y:S01]  /*152a0*/  HSET2.LE.AND R54, R29, R240.reuse, PT ;  /* 0x000000f01d367233 */ /* 0x100fe20003803000 */
[----:B------:R-:W-:Y:S01]  /*152b0*/  SHF.R.U32.HI R14, RZ, 0x8, R14 ;  /* 0x00000008ff0e7819 */ /* 0x000fe2000001160e */
[----:B------:R-:W-:Y:S01]  /*152c0*/  MUFU.EX2 R172, R172 ;  /* 0x000000ac00ac7308 */ /* 0x000fe20000000800 */
[----:B------:R-:W-:Y:S01]  /*152d0*/  LOP3.LUT R21, R221, UR14, R120, 0x96, !PT ;  /* 0x0000000edd157c12 */ /* 0x000fe2000f8e9678 */
[----:B------:R-:W-:Y:S01]  /*152e0*/  FADD.FTZ R9, -R9, R164 ;  /* 0x000000a409097221 */ /* 0x000fe20000010100 */
[----:B------:R-:W-:Y:S01]  /*152f0*/  LOP3.LUT R120, R213, UR14, R120, 0x96, !PT ;  /* 0x0000000ed5787c12 */ /* 0x000fe2000f8e9678 */
[----:B------:R-:W-:Y:S01]  /*15300*/  FFMA.FTZ R99, R194, c[0x0][0x23c], -R181 ;  /* 0x00008f00c2637a23 */ /* 0x000fe200000108b5 */
[----:B------:R-:W-:Y:S01]  /*15310*/  PRMT R67, R67, 0x5410, R14 ;  /* 0x0000541043437816 */ /* 0x000fe2000000000e */
[--C-:B------:R-:W-:Y:S01]  /*15320*/  FFMA.FTZ R194, R47, c[0x0][0x23c], -R179.reuse ;  /* 0x00008f002fc27a23 */ /* 0x100fe200000108b3 */
[----:B------:R-:W-:Y:S01]  /*15330*/  FSEL R14, R0, RZ, P0 ;  /* 0x000000ff000e7208 */ /* 0x000fe20000000000 */
[----:B------:R-:W-:Y:S01]  /*15340*/  FFMA.FTZ R20, R20, c[0x0][0x23c], -R179 ;  /* 0x00008f0014147a23 */ /* 0x000fe200000108b3 */
[----:B------:R-:W-:Y:S01]  /*15350*/  LOP3.LUT R164, R89, UR13, R244, 0x96, !PT ;  /* 0x0000000d59a47c12 */ /* 0x000fe2000f8e96f4 */
[----:B------:R-:W-:Y:S01]  /*15360*/  MUFU.EX2 R124, R124 ;  /* 0x0000007c007c7308 */ /* 0x000fe20000000800 */
[----:B------:R-:W-:Y:S01]  /*15370*/  LOP3.LUT R24, R121, UR16, R250, 0x96, !PT ;  /* 0x0000001079187c12 */ /* 0x000fe2000f8e96fa */
[----:B------:R-:W-:Y:S01]  /*15380*/  FADD.FTZ R14, -R14, R165 ;  /* 0x000000a50e0e7221 */ /* 0x000fe20000010100 */
[----:B------:R-:W-:Y:S01]  /*15390*/  FSEL R11, R17, RZ, P3 ;  /* 0x000000ff110b7208 */ /* 0x000fe20001800000 */
[----:B------:R-:W-:Y:S01]  /*153a0*/  IMAD.WIDE.U32 R164, R164, -0x326172a9, RZ ;  /* 0xcd9e8d57a4a47825 */ /* 0x000fe200078e00ff */
[----:B------:R-:W-:Y:S01]  /*153b0*/  LOP3.LUT R61, R61, 0xff, RZ, 0xc0, !PT ;  /* 0x000000ff3d3d7812 */ /* 0x000fe200078ec0ff */
[--C-:B------:R-:W-:Y:S01]  /*153c0*/  HSET2.LE.AND R59, R59, R240.reuse, PT ;  /* 0x000000f03b3b7233 */ /* 0x100fe20003803000 */
[----:B------:R-:W-:Y:S01]  /*153d0*/  PRMT R63, R90, 0x5410, R63 ;  /* 0x000054105a3f7816 */ /* 0x000fe2000000003f */
[----:B------:R-:W-:Y:S01]  /*153e0*/  IMAD.WIDE.U32 R120, R120, -0x2daee0ad, RZ ;  /* 0xd2511f5378787825 */ /* 0x000fe200078e00ff */
[----:B------:R-:W-:Y:S01]  /*153f0*/  LOP3.LUT R85, R165, UR12, R212, 0x96, !PT ;  /* 0x0000000ca5557c12 */ /* 0x000fe2000f8e96d4 */
[----:B------:R-:W-:Y:S01]  /*15400*/  MUFU.EX2 R112, R20 ;  /* 0x0000001400707308 */ /* 0x000fe20000000800 */
[----:B------:R-:W-:Y:S01]  /*15410*/  PRMT R61, R61, 0x5410, R10 ;  /* 0x000054103d3d7816 */ /* 0x000fe2000000000a */
[----:B------:R-:W-:Y:S01]  /*15420*/  FADD.FTZ R10, -R11, R166 ;  /* 0x000000a60b0a7221 */ /* 0x000fe20000010100 */
[----:B------:R-:W-:Y:S01]  /*15430*/  LOP3.LUT R88, R121, UR11, R88, 0x96, !PT ;  /* 0x0000000b79587c12 */ /* 0x000fe2000f8e9658 */
[--C-:B------:R-:W-:Y:S01]  /*15440*/  FFMA.FTZ R11, R48, c[0x0][0x23c], -R181.reuse ;  /* 0x00008f00300b7a23 */ /* 0x100fe200000108b5 */
[----:B------:R-:W-:Y:S01]  /*15450*/  FSEL R8, R3, RZ, P2 ;  /* 0x000000ff03087208 */ /* 0x000fe20001000000 */
[--C-:B------:R-:W-:Y:S01]  /*15460*/  FFMA.FTZ R48, R169, c[0x0][0x23c], -R181.reuse ;  /* 0x00008f00a9307a23 */ /* 0x100fe200000108b5 */
[--C-:B------:R-:W-:Y:S01]  /*15470*/  HSET2.LE.AND R57, R57, R240.reuse, PT ;  /* 0x000000f039397233 */ /* 0x100fe20003803000 */
[----:B------:R-:W-:Y:S01]  /*15480*/  IMAD.WIDE.U32 R168, R88, -0x326172a9, RZ ;  /* 0xcd9e8d5758a87825 */ /* 0x000fe200078e00ff */
[--C-:B------:R-:W-:Y:S01]  /*15490*/  HSET2.LE.AND R61, R61, R240.reuse, PT ;  /* 0x000000f03d3d7233 */ /* 0x100fe20003803000 */
[----:B------:R-:W-:Y:S01]  /*154a0*/  MUFU.EX2 R178, R178 ;  /* 0x000000b200b27308 */ /* 0x000fe20000000800 */
[--C-:B------:R-:W-:Y:S01]  /*154b0*/  HSET2.LE.AND R63, R63, R240.reuse, PT ;  /* 0x000000f03f3f7233 */ /* 0x100fe20003803000 */
[--C-:B------:R-:W-:Y:S01]  /*154c0*/  FFMA.FTZ R89, R170, c[0x0][0x23c], -R181.reuse ;  /* 0x00008f00aa597a23 */ /* 0x100fe200000108b5 */
[----:B------:R-:W-:Y:S01]  /*154d0*/  LOP3.LUT R164, R169, UR10, R164, 0x96, !PT ;  /* 0x0000000aa9a47c12 */ /* 0x000fe2000f8e96a4 */
[----:B------:R-:W-:Y:S01]  /*154e0*/  IMAD.WIDE.U32 R170, R85, -0x2daee0ad, RZ ;  /* 0xd2511f5355aa7825 */ /* 0x000fe200078e00ff */
[----:B------:R-:W-:Y:S03]  /*154f0*/  PLOP3.LUT P0, PT, PT, PT, UP0, 0x80, 0x0 ;  /* 0x000000000000781c */ /* 0x000fe60003f0f008 */
[----:B------:R-:W-:Y:S01]  /*15500*/  FFMA.FTZ R90, R204, c[0x0][0x23c], -R181 ;  /* 0x00008f00cc5a7a23 */ /* 0x000fe200000108b5 */
[----:B------:R-:W-:Y:S01]  /*15510*/  LOP3.LUT R120, R171, UR9, R120, 0x96, !PT ;  /* 0x00000009ab787c12 */ /* 0x000fe2000f8e9678 */
[----:B------:R-:W-:Y:S01]  /*15520*/  MUFU.EX2 R169, R89 ;  /* 0x0000005900a97308 */ /* 0x000fe20000000800 */
[----:B------:R-:W-:Y:S04]  /*15530*/  IMAD.WIDE.U32 R204, R164, -0x2daee0ad, RZ ;  /* 0xd2511f53a4cc7825 */ /* 0x000fe800078e00ff */
[----:B------:R-:W-:Y:S04]  /*15540*/  IMAD.WIDE.U32 R120, R120, -0x326172a9, RZ ;  /* 0xcd9e8d5778787825 */ /* 0x000fe800078e00ff */
[----:B------:R-:W-:Y:S01]  /*15550*/  IMAD.MOV.U32 R166, RZ, RZ, R241 ;  /* 0x000000ffffa67224 */ /* 0x000fe200078e00f1 */
[----:B------:R-:W-:Y:S01]  /*15560*/  MUFU.EX2 R123, R123 ;  /* 0x0000007b007b7308 */ /* 0x000fe20000000800 */
[----:B------:R-:W-:Y:S01]  /*15570*/  LOP3.LUT R217, R121, UR8, R168, 0x96, !PT ;  /* 0x0000000879d97c12 */ /* 0x000fe2000f8e96a8 */
[----:B------:R-:W-:Y:S01]  /*15580*/  FFMA.FTZ R168, R18, c[0x0][0x23c], -R179 ;  /* 0x00008f0012a87a23 */ /* 0x000fe200000108b3 */
[----:B------:R-:W-:Y:S01]  /*15590*/  LOP3.LUT R18, R205, UR7, R170, 0x96, !PT ;  /* 0x00000007cd127c12 */ /* 0x000fe2000f8e96aa */
[----:B------:R-:W-:Y:S02]  /*155a0*/  FFMA.FTZ R121, R87, c[0x0][0x23c], -R107 ;  /* 0x00008f0057797a23 */ /* 0x000fe4000001086b */
[--C-:B------:R-:W-:Y:S02]  /*155b0*/  FFMA.FTZ R87, R32, c[0x0][0x23c], -R179.reuse ;  /* 0x00008f0020577a23 */ /* 0x100fe400000108b3 */
[----:B------:R-:W-:Y:S02]  /*155c0*/  IMAD.WIDE.U32 R174, R18, -0x326172a9, RZ ;  /* 0xcd9e8d5712ae7825 */ /* 0x000fe400078e00ff */
[----:B------:R-:W-:Y:S02]  /*155d0*/  MUFU.EX2 R122, R122 ;  /* 0x0000007a007a7308 */ /* 0x000fe40000000800 */
[--C-:B------:R-:W-:Y:S01]  /*155e0*/  FFMA.FTZ R32, R38, c[0x0][0x23c], -R179.reuse ;  /* 0x00008f0026207a23 */ /* 0x100fe200000108b3 */
[----:B------:R-:W-:Y:S01]  /*155f0*/  LOP3.LUT R85, R175, UR17, R120, 0x96, !PT ;  /* 0x00000011af557c12 */ /* 0x000fe2000f8e9678 */
[----:B------:R-:W-:Y:S02]  /*15600*/  FFMA.FTZ R38, R82, c[0x0][0x23c], -R179 ;  /* 0x00008f0052267a23 */ /* 0x000fe400000108b3 */
[----:B------:R-:W-:Y:S01]  /*15610*/  IMAD.MOV.U32 R82, RZ, RZ, R174 ;  /* 0x000000ffff527224 */ /* 0x000fe200078e00ae */
[----:B-1----:R-:W-:Y:S01]  /*15620*/  LOP3.LUT R31, R85, 0xffff, RZ, 0xc0, !PT ;  /* 0x0000ffff551f7812 */ /* 0x002fe200078ec0ff */
[----:B------:R-:W-:Y:S02]  /*15630*/  FFMA.FTZ R120, R26, c[0x0][0x23c], -R107 ;  /* 0x00008f001a787a23 */ /* 0x000fe4000001086b */
[----:B------:R-:W-:Y:S01]  /*15640*/  MUFU.EX2 R168, R168 ;  /* 0x000000a800a87308 */ /* 0x000fe20000000800 */
[----:B------:R-:W-:Y:S01]  /*15650*/  IMAD.MOV.U32 R46, RZ, RZ, R82 ;  /* 0x000000ffff2e7224 */ /* 0x000fe200078e0052 */
[----:B------:R-:W-:Y:S01]  /*15660*/  SHF.R.U32.HI R31, RZ, 0x8, R31 ;  /* 0x00000008ff1f7819 */ /* 0x000fe2000001161f */
[--C-:B------:R-:W-:Y:S02]  /*15670*/  FFMA.FTZ R26, R116, c[0x0][0x23c], -R107.reuse ;  /* 0x00008f00741a7a23 */ /* 0x100fe4000001086b */
[----:B------:R-:W-:Y:S01]  /*15680*/  IMAD.MOV.U32 R116, RZ, RZ, R46 ;  /* 0x000000ffff747224 */ /* 0x000fe200078e002e */
[--C-:B------:R-:W-:Y:S01]  /*15690*/  HSET2.LE.AND R46, R238, R240.reuse, PT ;  /* 0x000000f0ee2e7233 */ /* 0x100fe20003803000 */
[--C-:B------:R-:W-:Y:S02]  /*156a0*/  FFMA.FTZ R238, R33, c[0x0][0x23c], -R72.reuse ;  /* 0x00008f0021ee7a23 */ /* 0x100fe40000010848 */
[----:B------:R-:W3:Y:S01]  /*156b0*/  LDL.LU R33, [R1+0x14] ;  /* 0x0000140001217983 */ /* 0x000ee20000300800 */
[----:B------:R-:W-:Y:S01]  /*156c0*/  MUFU.EX2 R121, R121 ;  /* 0x0000007900797308 */ /* 0x000fe20000000800 */
[--C-:B------:R-:W-:Y:S02]  /*156d0*/  FFMA.FTZ R241, R93, c[0x0][0x23c], -R107.reuse ;  /* 0x00008f005df17a23 */ /* 0x100fe4000001086b */
[----:B------:R-:W3:Y:S01]  /*156e0*/  LDL.LU R41, [R1+0x10] ;  /* 0x0000100001297983 */ /* 0x000ee20000300800 */
[--C-:B------:R-:W-:Y:S02]  /*156f0*/  FFMA.FTZ R174, R109, c[0x0][0x23c], -R107.reuse ;  /* 0x00008f006dae7a23 */ /* 0x100fe4000001086b */
[--C-:B------:R-:W-:Y:S01]  /*15700*/  FFMA.FTZ R109, R12, c[0x0][0x23c], -R72.reuse ;  /* 0x00008f000c6d7a23 */ /* 0x100fe20000010848 */
[----:B--2---:R-:W-:Y:S01]  /*15710*/  F2FP.BF16.PACK_AB R12, R183, R184 ;  /* 0x000000b8b70c723e */ /* 0x004fe200000010ff */
[----:B------:R-:W-:Y:S02]  /*15720*/  FFMA.FTZ R165, R23, c[0x0][0x23c], -R107 ;  /* 0x00008f0017a57a23 */ /* 0x000fe4000001086b */
[----:B------:R1:W-:Y:S01]  /*15730*/  MUFU.EX2 R93, R11 ;  /* 0x0000000b005d7308 */ /* 0x0003e20000000800 */
[--C-:B------:R-:W-:Y:S02]  /*15740*/  FFMA.FTZ R164, R83, c[0x0][0x23c], -R72.reuse ;  /* 0x00008f0053a47a23 */ /* 0x100fe40000010848 */
[----:B------:R-:W-:Y:S02]  /*15750*/  IMAD.MOV.U32 R83, RZ, RZ, R175 ;  /* 0x000000ffff537224 */ /* 0x000fe400078e00af */
[----:B------:R-:W-:Y:S01]  /*15760*/  FFMA.FTZ R175, R52, c[0x0][0x23c], -R179 ;  /* 0x00008f0034af7a23 */ /* 0x000fe200000108b3 */
[--C-:B------:R-:W-:Y:S01]  /*15770*/  HSET2.LE.AND R52, R37, R240.reuse, PT ;  /* 0x000000f025347233 */ /* 0x100fe20003803000 */
[----:B------:R-:W-:Y:S02]  /*15780*/  IMAD.MOV.U32 R47, RZ, RZ, R83 ;  /* 0x000000ffff2f7224 */ /* 0x000fe400078e0053 */
[----:B------:R-:W-:Y:S01]  /*15790*/  IMAD.WIDE.U32 R36, R217, -0x2daee0ad, RZ ;  /* 0xd2511f53d9247825 */ /* 0x000fe200078e00ff */
[----:B------:R-:W-:Y:S03]  /*157a0*/  MUFU.EX2 R165, R165 ;  /* 0x000000a500a57308 */ /* 0x000fe60000000800 */
[----:B------:R-:W-:Y:S01]  /*157b0*/  IMAD.MOV.U32 R117, RZ, RZ, R47 ;  /* 0x000000ffff757224 */ /* 0x000fe200078e002f */
[--C-:B------:R-:W-:Y:S01]  /*157c0*/  HSET2.LE.AND R47, R243, R240.reuse, PT ;  /* 0x000000f0f32f7233 */ /* 0x100fe20003803000 */
[----:B------:R-:W-:Y:S02]  /*157d0*/  FFMA.FTZ R207, R100, c[0x0][0x23c], -R179 ;  /* 0x00008f0064cf7a23 */ /* 0x000fe400000108b3 */
[----:B------:R-:W-:Y:S02]  /*157e0*/  IMAD.MOV.U32 R77, RZ, RZ, R117 ;  /* 0x000000ffff4d7224 */ /* 0x000fe400078e0075 */
[----:B------:R-:W-:Y:S01]  /*157f0*/  LOP3.LUT R47, R47, R12, RZ, 0xc0, !PT ;  /* 0x0000000c2f2f7212 */ /* 0x000fe200078ec0ff */
[----:B------:R2:W-:Y:S01]  /*15800*/  MUFU.EX2 R117, R32 ;  /* 0x0000002000757308 */ /* 0x0005e20000000800 */
[----:B----4-:R-:W-:Y:S01]  /*15810*/  F2FP.BF16.PACK_AB R12, R192, R19 ;  /* 0x00000013c00c723e */ /* 0x010fe200000010ff */
[----:B------:R-:W-:Y:S01]  /*15820*/  FFMA.FTZ R23, R70, c[0x0][0x23c], -R179 ;  /* 0x00008f0046177a23 */ /* 0x000fe200000108b3 */
[----:B------:R-:W-:Y:S01]  /*15830*/  SHF.R.U32.HI R70, RZ, 0x10, R85 ;  /* 0x00000010ff467819 */ /* 0x000fe20000011655 */
[----:B------:R-:W-:Y:S01]  /*15840*/  FMUL.FTZ R9, R9, c[0x0][0x23c] ;  /* 0x00008f0009097a20 */ /* 0x000fe20000410000 */
[----:B-1----:R-:W-:Y:S01]  /*15850*/  F2FP.BF16.PACK_AB R11, R182, R185 ;  /* 0x000000b9b60b723e */ /* 0x002fe200000010ff */
[----:B------:R-:W-:Y:S01]  /*15860*/  FFMA.FTZ R243, R94, c[0x0][0x23c], -R72 ;  /* 0x00008f005ef37a23 */ /* 0x000fe20000010848 */
[----:B------:R-:W-:Y:S01]  /*15870*/  LOP3.LUT R45, R45, R12, RZ, 0xc0, !PT ;  /* 0x0000000c2d2d7212 */ /* 0x000fe200078ec0ff */
[--C-:B------:R-:W-:Y:S01]  /*15880*/  FFMA.FTZ R170, R35, c[0x0][0x23c], -R107.reuse ;  /* 0x00008f0023aa7a23 */ /* 0x100fe2000001086b */
[----:B------:R-:W-:Y:S01]  /*15890*/  LOP3.LUT R46, R46, R11, RZ, 0xc0, !PT ;  /* 0x0000000b2e2e7212 */ /* 0x000fe200078ec0ff */
[----:B------:R1:W-:Y:S01]  /*158a0*/  MUFU.EX2 R100, R87 ;  /* 0x0000005700647308 */ /* 0x0003e20000000800 */
[----:B------:R-:W-:Y:S01]  /*158b0*/  IMAD.MOV.U32 R76, RZ, RZ, R116 ;  /* 0x000000ffff4c7224 */ /* 0x000fe200078e0074 */
[----:B------:R-:W-:Y:S01]  /*158c0*/  F2FP.BF16.PACK_AB R11, R193, R16 ;  /* 0x00000010c10b723e */ /* 0x000fe200000010ff */
[--C-:B------:R-:W-:Y:S01]  /*158d0*/  FFMA.FTZ R40, R40, c[0x0][0x23c], -R107.reuse ;  /* 0x00008f0028287a23 */ /* 0x100fe2000001086b */
[----:B------:R-:W-:Y:S01]  /*158e0*/  F2FP.BF16.PACK_AB R12, R190, R203 ;  /* 0x000000cbbe0c723e */ /* 0x000fe200000010ff */
[--C-:B------:R-:W-:Y:S01]  /*158f0*/  FFMA.FTZ R18, R130, c[0x0][0x23c], -R107.reuse ;  /* 0x00008f0082127a23 */ /* 0x100fe2000001086b */
[----:B------:R-:W-:Y:S01]  /*15900*/  LOP3.LUT R70, R70, 0xff, RZ, 0xc0, !PT ;  /* 0x000000ff46467812 */ /* 0x000fe200078ec0ff */
[--C-:B------:R-:W-:Y:S01]  /*15910*/  FFMA.FTZ R113, R113, c[0x0][0x23c], -R107.reuse ;  /* 0x00008f0071717a23 */ /* 0x100fe2000001086b */
[----:B------:R-:W-:Y:S01]  /*15920*/  LOP3.LUT R52, R52, R11, RZ, 0xc0, !PT ;  /* 0x0000000b34347212 */ /* 0x000fe200078ec0ff */
[--C-:B------:R-:W-:Y:S01]  /*15930*/  FFMA.FTZ R108, R97, c[0x0][0x23c], -R107.reuse ;  /* 0x00008f00616c7a23 */ /* 0x100fe2000001086b */
[----:B------:R-:W4:Y:S01]  /*15940*/  MUFU.EX2 R9, R9 ;  /* 0x0000000900097308 */ /* 0x000f220000000800 */
[--C-:B------:R-:W-:Y:S01]  /*15950*/  FFMA.FTZ R83, R103, c[0x0][0x23c], -R107.reuse ;  /* 0x00008f0067537a23 */ /* 0x100fe2000001086b */
[----:B------:R-:W-:Y:S01]  /*15960*/  LOP3.LUT R53, R53, R12, RZ, 0xc0, !PT ;  /* 0x0000000c35357212 */ /* 0x000fe200078ec0ff */
[----:B------:R-:W-:Y:S01]  /*15970*/  FFMA.FTZ R130, R73, c[0x0][0x23c], -R107 ;  /* 0x00008f0049827a23 */ /* 0x000fe2000001086b */
[----:B------:R-:W-:Y:S01]  /*15980*/  F2FP.BF16.PACK_AB R11, R186, R189 ;  /* 0x000000bdba0b723e */ /* 0x000fe200000010ff */
[----:B------:R-:W-:Y:S01]  /*15990*/  FADD.FTZ R8, -R8, R167 ;  /* 0x000000a708087221 */ /* 0x000fe20000010100 */
[----:B------:R-:W-:Y:S01]  /*159a0*/  LOP3.LUT R12, R36, 0xff, RZ, 0xc0, !PT ;  /* 0x000000ff240c7812 */ /* 0x000fe200078ec0ff */
[----:B------:R-:W-:Y:S01]  /*159b0*/  FFMA.FTZ R167, R176, c[0x0][0x23c], -R181 ;  /* 0x00008f00b0a77a23 */ /* 0x000fe200000108b5 */
[----:B------:R-:W-:Y:S01]  /*159c0*/  LOP3.LUT R54, R54, R11, RZ, 0xc0, !PT ;  /* 0x0000000b36367212 */ /* 0x000fe200078ec0ff */
[----:B------:R-:W-:Y:S01]  /*159d0*/  FFMA.FTZ R176, R4, c[0x0][0x23c], -R107 ;  /* 0x00008f0004b07a23 */ /* 0x000fe2000001086b */
[----:B------:R-:W-:Y:S01]  /*159e0*/  MUFU.EX2 R94, R22 ;  /* 0x00000016005e7308 */ /* 0x000fe20000000800 */
[--C-:B------:R-:W-:Y:S01]  /*159f0*/  FFMA.FTZ R60, R180, c[0x0][0x23c], -R181.reuse ;  /* 0x00008f00b43c7a23 */ /* 0x100fe200000108b5 */
[----:B------:R-:W-:Y:S01]  /*15a00*/  SHF.R.U32.HI R11, RZ, 0x10, R36 ;  /* 0x00000010ff0b7819 */ /* 0x000fe20000011624 */
[--C-:B------:R-:W-:Y:S02]  /*15a10*/  FFMA.FTZ R39, R39, c[0x0][0x23c], -R181.reuse ;  /* 0x00008f0027277a23 */ /* 0x100fe400000108b5 */
[----:B------:R-:W-:Y:S02]  /*15a20*/  FFMA.FTZ R177, R202, c[0x0][0x23c], -R181 ;  /* 0x00008f00cab17a23 */ /* 0x000fe400000108b5 */
[----:B------:R-:W-:Y:S02]  /*15a30*/  FFMA.FTZ R202, R106, c[0x0][0x23c], -R107 ;  /* 0x00008f006aca7a23 */ /* 0x000fe4000001086b */
[--C-:B------:R-:W-:Y:S01]  /*15a40*/  FFMA.FTZ R88, R64, c[0x0][0x23c], -R179.reuse ;  /* 0x00008f0040587a23 */ /* 0x100fe200000108b3 */
[----:B------:R-:W-:Y:S01]  /*15a50*/  MUFU.EX2 R167, R167 ;  /* 0x000000a700a77308 */ /* 0x000fe20000000800 */
[----:B------:R-:W-:Y:S02]  /*15a60*/  FFMA.FTZ R180, R51, c[0x0][0x23c], -R179 ;  /* 0x00008f0033b47a23 */ /* 0x000fe400000108b3 */
[--C-:B------:R-:W-:Y:S02]  /*15a70*/  FFMA.FTZ R51, R115, c[0x0][0x23c], -R107.reuse ;  /* 0x00008f0073337a23 */ /* 0x100fe4000001086b */
[----:B------:R-:W-:Y:S02]  /*15a80*/  IMAD.MOV.U32 R114, RZ, RZ, R204 ;  /* 0x000000ffff727224 */ /* 0x000fe400078e00cc */
[----:B------:R-:W-:Y:S02]  /*15a90*/  FFMA.FTZ R204, R105, c[0x0][0x23c], -R107 ;  /* 0x00008f0069cc7a23 */ /* 0x000fe4000001086b */
[----:B------:R-:W-:Y:S01]  /*15aa0*/  IMAD.MOV.U32 R115, RZ, RZ, R205 ;  /* 0x000000ffff737224 */ /* 0x000fe200078e00cd */
[----:B------:R-:W-:Y:S01]  /*15ab0*/  MUFU.EX2 R170, R170 ;  /* 0x000000aa00aa7308 */ /* 0x000fe20000000800 */
[----:B------:R-:W-:Y:S01]  /*15ac0*/  FFMA.FTZ R205, R92, c[0x0][0x23c], -R107 ;  /* 0x00008f005ccd7a23 */ /* 0x000fe2000001086b */
[----:B------:R-:W-:Y:S01]  /*15ad0*/  LOP3.LUT R29, R37, UR18, R114, 0x96, !PT ;  /* 0x00000012251d7c12 */ /* 0x000fe2000f8e9672 */
[--C-:B------:R-:W-:Y:S02]  /*15ae0*/  FFMA.FTZ R198, R198, c[0x0][0x23c], -R181.reuse ;  /* 0x00008f00c6c67a23 */ /* 0x100fe400000108b5 */
[--C-:B------:R-:W-:Y:S01]  /*15af0*/  FFMA.FTZ R7, R199, c[0x0][0x23c], -R181.reuse ;  /* 0x00008f00c7077a23 */ /* 0x100fe200000108b5 */
[----:B--2---:R-:W-:Y:S01]  /*15b00*/  LOP3.LUT R32, R29, 0xffff, RZ, 0xc0, !PT ;  /* 0x0000ffff1d207812 */ /* 0x004fe200078ec0ff */
[----:B------:R-:W-:Y:S01]  /*15b10*/  FFMA.FTZ R181, R5, c[0x0][0x23c], -R181 ;  /* 0x00008f0005b57a23 */ /* 0x000fe200000108b5 */
[----:B------:R-:W-:Y:S01]  /*15b20*/  SHF.R.U32.HI R20, RZ, 0x18, R29 ;  /* 0x00000018ff147819 */ /* 0x000fe2000001161d */
[----:B------:R-:W-:Y:S01]  /*15b30*/  FFMA.FTZ R5, R102, c[0x0][0x23c], -R179 ;  /* 0x00008f0066057a23 */ /* 0x000fe200000108b3 */
[----:B------:R-:W-:Y:S01]  /*15b40*/  MUFU.EX2 R115, R40 ;  /* 0x0000002800737308 */ /* 0x000fe20000000800 */
[----:B------:R-:W-:Y:S01]  /*15b50*/  FFMA.FTZ R102, R44, c[0x0][0x23c], -R107 ;  /* 0x00008f002c667a23 */ /* 0x000fe2000001086b */
[--C-:B------:R-:W-:Y:S01]  /*15b60*/  HSET2.LE.AND R44, R71, R240.reuse, PT ;  /* 0x000000f0472c7233 */ /* 0x100fe20003803000 */
[--C-:B------:R-:W-:Y:S01]  /*15b70*/  FFMA.FTZ R50, R50, c[0x0][0x23c], -R179.reuse ;  /* 0x00008f0032327a23 */ /* 0x100fe200000108b3 */
[----:B-1----:R-:W-:Y:S01]  /*15b80*/  LOP3.LUT R87, R29, 0xff, RZ, 0xc0, !PT ;  /* 0x000000ff1d577812 */ /* 0x002fe200078ec0ff */
[--C-:B------:R-:W-:Y:S01]  /*15b90*/  FFMA.FTZ R89, R66, c[0x0][0x23c], -R179.reuse ;  /* 0x00008f0042597a23 */ /* 0x100fe200000108b3 */
[----:B------:R-:W-:Y:S01]  /*15ba0*/  SHF.R.U32.HI R32, RZ, 0x8, R32 ;  /* 0x00000008ff207819 */ /* 0x000fe20000011620 */
[--C-:B------:R-:W-:Y:S01]  /*15bb0*/  FFMA.FTZ R35, R68, c[0x0][0x23c], -R179.reuse ;  /* 0x00008f0044237a23 */ /* 0x100fe200000108b3 */
[----:B------:R-:W-:Y:S01]  /*15bc0*/  LOP3.LUT R68, R85, 0xff, RZ, 0xc0, !PT ;  /* 0x000000ff55447812 */ /* 0x000fe200078ec0ff */
[--C-:B------:R-:W-:Y:S01]  /*15bd0*/  FFMA.FTZ R191, R191, c[0x0][0x23c], -R179.reuse ;  /* 0x00008f00bfbf7a23 */ /* 0x100fe200000108b3 */
[----:B------:R-:W-:Y:S01]  /*15be0*/  MUFU.EX2 R92, R198 ;  /* 0x000000c6005c7308 */ /* 0x000fe20000000800 */
[----:B------:R-:W-:Y:S01]  /*15bf0*/  FFMA.FTZ R179, R118, c[0x0][0x23c], -R179 ;  /* 0x00008f0076b37a23 */ /* 0x000fe200000108b3 */
[----:B------:R-:W-:Y:S01]  /*15c00*/  SHF.R.U32.HI R85, RZ, 0x18, R85 ;  /* 0x00000018ff557819 */ /* 0x000fe20000011655 */
[--C-:B------:R-:W-:Y:S01]  /*15c10*/  FFMA.FTZ R118, R166, c[0x0][0x23c], -R107.reuse ;  /* 0x00008f00a6767a23 */ /* 0x100fe2000001086b */
[----:B------:R-:W-:Y:S01]  /*15c20*/  SHF.R.U32.HI R71, RZ, 0x18, R76 ;  /* 0x00000018ff477819 */ /* 0x000fe2000001164c */
[----:B------:R-:W-:Y:S01]  /*15c30*/  FFMA.FTZ R107, R236, c[0x0][0x23c], -R107 ;  /* 0x00008f00ec6b7a23 */ /* 0x000fe2000001086b */
[----:B------:R-:W-:Y:S01]  /*15c40*/  PRMT R70, R70, 0x5410, R85 ;  /* 0x0000541046467816 */ /* 0x000fe20000000055 */
[--C-:B------:R-:W-:Y:S01]  /*15c50*/  FFMA.FTZ R236, R28, c[0x0][0x23c], -R72.reuse ;  /* 0x00008f001cec7a23 */ /* 0x100fe20000010848 */
[----:B------:R-:W-:Y:S01]  /*15c60*/  LOP3.LUT R28, R36, 0xffff, RZ, 0xc0, !PT ;  /* 0x0000ffff241c7812 */ /* 0x000fe200078ec0ff */
[----:B------:R-:W-:Y:S01]  /*15c70*/  FMUL.FTZ R10, R10, c[0x0][0x23c] ;  /* 0x00008f000a0a7a20 */ /* 0x000fe20000410000 */
[----:B------:R1:W-:Y:S01]  /*15c80*/  MUFU.EX2 R114, R60 ;  /* 0x0000003c00727308 */ /* 0x0003e20000000800 */
[--C-:B------:R-:W-:Y:S01]  /*15c90*/  FFMA.FTZ R98, R13, c[0x0][0x23c], -R72.reuse ;  /* 0x00008f000d627a23 */ /* 0x100fe20000010848 */
[----:B------:R-:W-:Y:S01]  /*15ca0*/  F2FP.BF16.PACK_AB R13, R195, R15 ;  /* 0x0000000fc30d723e */ /* 0x000fe200000010ff */
[--C-:B------:R-:W-:Y:S01]  /*15cb0*/  FFMA.FTZ R106, R25, c[0x0][0x23c], -R72.reuse ;  /* 0x00008f00196a7a23 */ /* 0x100fe20000010848 */
[----:B------:R-:W-:Y:S01]  /*15cc0*/  LOP3.LUT R25, R76, 0xffff, RZ, 0xc0, !PT ;  /* 0x0000ffff4c197812 */ /* 0x000fe200078ec0ff */
[----:B------:R-:W-:Y:S01]  /*15cd0*/  FFMA.FTZ R199, R110, c[0x0][0x23c], -R72 ;  /* 0x00008f006ec77a23 */ /* 0x000fe20000010848 */
[----:B------:R-:W-:Y:S01]  /*15ce0*/  SHF.R.U32.HI R85, RZ, 0x8, R28 ;  /* 0x00000008ff557819 */ /* 0x000fe2000001161c */
[----:B----4-:R-:W-:Y:S01]  /*15cf0*/  FMUL.FTZ R37, R9, R145 ;  /* 0x0000009109257220 */ /* 0x010fe20000410000 */
[----:B------:R-:W-:Y:S01]  /*15d00*/  LOP3.LUT R44, R44, R13, RZ, 0xc0, !PT ;  /* 0x0000000d2c2c7212 */ /* 0x000fe200078ec0ff */
[--C-:B------:R-:W-:Y:S01]  /*15d10*/  FFMA.FTZ R4, R95, c[0x0][0x23c], -R72.reuse ;  /* 0x00008f005f047a23 */ /* 0x100fe20000010848 */
[----:B------:R-:W-:Y:S01]  /*15d20*/  MUFU.EX2 R110, R30 ;  /* 0x0000001e006e7308 */ /* 0x000fe20000000800 */
[----:B------:R-:W-:Y:S01]  /*15d30*/  PRMT R85, R12, 0x5410, R85 ;  /* 0x000054100c557816 */ /* 0x000fe20000000055 */
[--C-:B------:R-:W-:Y:S01]  /*15d40*/  FFMA.FTZ R116, R42, c[0x0][0x23c], -R72.reuse ;  /* 0x00008f002a747a23 */ /* 0x100fe20000010848 */
[----:B------:R-:W-:Y:S01]  /*15d50*/  F2FP.BF16.PACK_AB R12, R172, R187 ;  /* 0x000000bbac0c723e */ /* 0x000fe200000010ff */
[----:B------:R-:W-:Y:S01]  /*15d60*/  FFMA.FTZ R103, R43, c[0x0][0x23c], -R72 ;  /* 0x00008f002b677a23 */ /* 0x000fe20000010848 */
[----:B------:R-:W-:Y:S01]  /*15d70*/  PRMT R87, R87, 0x5410, R32 ;  /* 0x0000541057577816 */ /* 0x000fe20000000020 */
[----:B------:R-:W-:Y:S01]  /*15d80*/  FMUL.FTZ R32, R9, R148 ;  /* 0x0000009409207220 */ /* 0x000fe20000410000 */
[----:B------:R-:W-:Y:S01]  /*15d90*/  LOP3.LUT R55, R55, R12, RZ, 0xc0, !PT ;  /* 0x0000000c37377212 */ /* 0x000fe200078ec0ff */
[----:B------:R-:W-:Y:S01]  /*15da0*/  FFMA.FTZ R201, R201, c[0x0][0x23c], -R72 ;  /* 0x00008f00c9c97a23 */ /* 0x000fe20000010848 */
[----:B------:R-:W-:Y:S01]  /*15db0*/  SHF.R.U32.HI R13, RZ, 0x10, R76 ;  /* 0x00000010ff0d7819 */ /* 0x000fe2000001164c */
[----:B------:R-:W-:Y:S01]  /*15dc0*/  MUFU.EX2 R10, R10 ;  /* 0x0000000a000a7308 */ /* 0x000fe20000000800 */
[--C-:B------:R-:W-:Y:S01]  /*15dd0*/  FFMA.FTZ R171, R81, c[0x0][0x23c], -R72.reuse ;  /* 0x00008f0051ab7a23 */ /* 0x100fe20000010848 */
[----:B------:R-:W-:Y:S01]  /*15de0*/  SHF.R.U32.HI R77, RZ, 0x10, R29 ;  /* 0x00000010ff4d7819 */ /* 0x000fe2000001161d */
[--C-:B------:R-:W-:Y:S01]  /*15df0*/  FFMA.FTZ R81, R75, c[0x0][0x23c], -R72.reuse ;  /* 0x00008f004b517a23 */ /* 0x100fe20000010848 */
[----:B------:R-:W-:Y:S01]  /*15e00*/  LOP3.LUT R75, R76, 0xff, RZ, 0xc0, !PT ;  /* 0x000000ff4c4b7812 */ /* 0x000fe200078ec0ff */
[----:B------:R-:W-:Y:S01]  /*15e10*/  FFMA.FTZ R49, R79, c[0x0][0x23c], -R72 ;  /* 0x00008f004f317a23 */ /* 0x000fe20000010848 */
[----:B------:R-:W-:Y:S01]  /*15e20*/  SHF.R.U32.HI R79, RZ, 0x18, R36 ;  /* 0x00000018ff4f7819 */ /* 0x000fe20000011624 */
[----:B------:R-:W-:Y:S01]  /*15e30*/  IMAD.WIDE.U32 R28, R21, -0x2daee0ad, RZ ;  /* 0xd2511f53151c7825 */ /* 0x000fe200078e00ff */
[----:B------:R-:W-:Y:S01]  /*15e40*/  SHF.R.U32.HI R36, RZ, 0x8, R25 ;  /* 0x00000008ff247819 */ /* 0x000fe20000011619 */
[--C-:B-1----:R-:W-:Y:S01]  /*15e50*/  HSET2.LE.AND R60, R67, R240.reuse, PT ;  /* 0x000000f0433c7233 */ /* 0x102fe20003803000 */
[----:B------:R1:W-:Y:S01]  /*15e60*/  MUFU.EX2 R97, R18 ;  /* 0x0000001200617308 */ /* 0x0003e20000000800 */
[----:B------:R-:W-:Y:S01]  /*15e70*/  LOP3.LUT R77, R77, 0xff, RZ, 0xc0, !PT ;  /* 0x000000ff4d4d7812 */ /* 0x000fe200078ec0ff */
[----:B------:R-:W-:Y:S01]  /*15e80*/  FMUL.FTZ R21, R9, R137 ;  /* 0x0000008909157220 */ /* 0x000fe20000410000 */
[----:B------:R-:W-:Y:S01]  /*15e90*/  PRMT R75, R75, 0x5410, R36 ;  /* 0x000054104b4b7816 */ /* 0x000fe20000000024 */
[----:B------:R-:W-:Y:S01]  /*15ea0*/  FFMA.FTZ R198, R111, c[0x0][0x23c], -R72 ;  /* 0x00008f006fc67a23 */ /* 0x000fe20000010848 */
[----:B------:R-:W-:Y:S01]  /*15eb0*/  LOP3.LUT R36, R13, 0xff, RZ, 0xc0, !PT ;  /* 0x000000ff0d247812 */ /* 0x000fe200078ec0ff */
[----:B------:R-:W-:Y:S01]  /*15ec0*/  IMAD.WIDE.U32 R12, R24, -0x2daee0ad, RZ ;  /* 0xd2511f53180c7825 */ /* 0x000fe200078e00ff */
[----:B------:R-:W-:Y:S01]  /*15ed0*/  PRMT R77, R77, 0x5410, R20 ;  /* 0x000054104d4d7816 */ /* 0x000fe20000000014 */
[--C-:B------:R-:W-:Y:S01]  /*15ee0*/  HSET2.LE.AND R76, R87, R240.reuse, PT ;  /* 0x000000f0574c7233 */ /* 0x100fe20003803000 */
[----:B------:R-:W-:Y:S01]  /*15ef0*/  LOP3.LUT R20, R11, 0xff, RZ, 0xc0, !PT ;  /* 0x000000ff0b147812 */ /* 0x000fe200078ec0ff */
[----:B------:R-:W-:Y:S01]  /*15f00*/  MUFU.EX2 R111, R26 ;  /* 0x0000001a006f7308 */ /* 0x000fe20000000800 */
[----:B------:R-:W-:Y:S01]  /*15f10*/  LOP3.LUT R24, R13, UR13, R248, 0x96, !PT ;  /* 0x0000000d0d187c12 */ /* 0x000fe2000f8e96f8 */
[C---:B------:R-:W-:Y:S01]  /*15f20*/  FMUL.FTZ R13, R9.reuse, R141 ;  /* 0x0000008d090d7220 */ /* 0x040fe20000410000 */
[----:B------:R-:W-:Y:S01]  /*15f30*/  PRMT R71, R36, 0x5410, R71 ;  /* 0x0000541024477816 */ /* 0x000fe20000000047 */
[----:B------:R-:W-:Y:S01]  /*15f40*/  FMUL.FTZ R36, R9, R144 ;  /* 0x0000009009247220 */ /* 0x000fe20000410000 */
[----:B------:R-:W-:Y:S01]  /*15f50*/  PRMT R79, R20, 0x5410, R79 ;  /* 0x00005410144f7816 */ /* 0x000fe2000000004f */
[----:B------:R-:W-:Y:S01]  /*15f60*/  IMAD.WIDE.U32 R24, R24, -0x326172a9, RZ ;  /* 0xcd9e8d5718187825 */ /* 0x000fe200078e00ff */
[----:B------:R-:W-:Y:S01]  /*15f70*/  LOP3.LUT R11, R29, UR11, R12, 0x96, !PT ;  /* 0x0000000b1d0b7c12 */ /* 0x000fe2000f8e960c */
[--C-:B------:R-:W-:Y:S01]  /*15f80*/  HSET2.LE.AND R71, R71, R240.reuse, PT ;  /* 0x000000f047477233 */ /* 0x100fe20003803000 */
[----:B------:R-:W-:Y:S01]  /*15f90*/  PRMT R68, R68, 0x5410, R31 ;  /* 0x0000541044447816 */ /* 0x000fe2000000001f */
[----:B------:R-:W-:Y:S01]  /*15fa0*/  MUFU.EX2 R120, R120 ;  /* 0x0000007800787308 */ /* 0x000fe20000000800 */
[C---:B------:R-:W-:Y:S01]  /*15fb0*/  FMUL.FTZ R12, R9.reuse, R140 ;  /* 0x0000008c090c7220 */ /* 0x040fe20000410000 */
[--C-:B------:R-:W-:Y:S01]  /*15fc0*/  HSET2.LE.AND R77, R77, R240.reuse, PT ;  /* 0x000000f04d4d7233 */ /* 0x100fe20003803000 */
[----:B------:R-:W-:Y:S01]  /*15fd0*/  FMUL.FTZ R20, R9, R136 ;  /* 0x0000008809147220 */ /* 0x000fe20000410000 */
[----:B-1----:R-:W-:Y:S01]  /*15fe0*/  F2FP.BF16.PACK_AB R18, R122, R123 ;  /* 0x0000007b7a12723e */ /* 0x002fe200000010ff */
[----:B------:R-:W-:Y:S01]  /*15ff0*/  IMAD.MOV.U32 R66, RZ, RZ, R50 ;  /* 0x000000ffff427224 */ /* 0x000fe200078e0032 */
[--C-:B------:R-:W-:Y:S01]  /*16000*/  HSET2.LE.AND R68, R68, R240.reuse, PT ;  /* 0x000000f044447233 */ /* 0x100fe20003803000 */
[--C-:B------:R-:W-:Y:S01]  /*16010*/  FFMA.FTZ R105, R58, c[0x0][0x23c], -R72.reuse ;  /* 0x00008f003a697a23 */ /* 0x100fe20000010848 */
[----:B------:R-:W-:Y:S01]  /*16020*/  LOP3.LUT R59, R59, R18, RZ, 0xc0, !PT ;  /* 0x000000123b3b7212 */ /* 0x000fe200078ec0ff */
[--C-:B------:R-:W-:Y:S01]  /*16030*/  HSET2.LE.AND R58, R27, R240.reuse, PT ;  /* 0x000000f01b3a7233 */ /* 0x100fe20003803000 */
[----:B------:R-:W-:Y:S01]  /*16040*/  MUFU.EX2 R95, R66 ;  /* 0x00000042005f7308 */ /* 0x000fe20000000800 */
[----:B------:R-:W-:Y:S01]  /*16050*/  F2FP.BF16.PACK_AB R18, R168, R173 ;  /* 0x000000ada812723e */ /* 0x000fe200000010ff */
[--C-:B------:R-:W-:Y:S01]  /*16060*/  HSET2.LE.AND R79, R79, R240.reuse, PT ;  /* 0x000000f04f4f7233 */ /* 0x100fe20003803000 */
[--C-:B------:R-:W-:Y:S01]  /*16070*/  FFMA.FTZ R166, R56, c[0x0][0x23c], -R72.reuse ;  /* 0x00008f0038a67a23 */ /* 0x100fe20000010848 */
[--C-:B------:R-:W-:Y:S01]  /*16080*/  HSET2.LE.AND R56, R69, R240.reuse, PT ;  /* 0x000000f045387233 */ /* 0x100fe20003803000 */
[----:B------:R-:W-:Y:S01]  /*16090*/  LOP3.LUT R57, R57, R18, RZ, 0xc0, !PT ;  /* 0x0000001239397212 */ /* 0x000fe200078ec0ff */
[--C-:B------:R-:W-:Y:S01]  /*160a0*/  HSET2.LE.AND R69, R70, R240.reuse, PT ;  /* 0x000000f046457233 */ /* 0x100fe20003803000 */
[--C-:B------:R-:W-:Y:S01]  /*160b0*/  FFMA.FTZ R50, R78, c[0x0][0x23c], -R72.reuse ;  /* 0x00008f004e327a23 */ /* 0x100fe20000010848 */
[--C-:B------:R-:W-:Y:S01]  /*160c0*/  HSET2.LE.AND R70, R75, R240.reuse, PT ;  /* 0x000000f04b467233 */ /* 0x100fe20003803000 */
[--C-:B------:R-:W-:Y:S01]  /*160d0*/  FFMA.FTZ R73, R62, c[0x0][0x23c], -R72.reuse ;  /* 0x00008f003e497a23 */ /* 0x100fe20000010848 */
[----:B------:R-:W-:Y:S01]  /*160e0*/  MUFU.EX2 R171, R171 ;  /* 0x000000ab00ab7308 */ /* 0x000fe20000000800 */
[--C-:B------:R-:W-:Y:S01]  /*160f0*/  HSET2.LE.AND R62, R65, R240.reuse, PT ;  /* 0x000000f0413e7233 */ /* 0x100fe20003803000 */
[--C-:B------:R-:W-:Y:S02]  /*16100*/  FFMA.FTZ R82, R74, c[0x0][0x23c], -R72.reuse ;  /* 0x00008f004a527a23 */ /* 0x100fe40000010848 */
[--C-:B------:R-:W-:Y:S02]  /*16110*/  FFMA.FTZ R128, R128, c[0x0][0x23c], -R72.reuse ;  /* 0x00008f0080807a23 */ /* 0x100fe40000010848 */
[--C-:B------:R-:W-:Y:S02]  /*16120*/  FFMA.FTZ R129, R129, c[0x0][0x23c], -R72.reuse ;  /* 0x00008f0081817a23 */ /* 0x100fe40000010848 */
[--C-:B------:R-:W-:Y:S02]  /*16130*/  FFMA.FTZ R101, R101, c[0x0][0x23c], -R72.reuse ;  /* 0x00008f0065657a23 */ /* 0x100fe40000010848 */
[----:B------:R-:W1:Y:S01]  /*16140*/  MUFU.EX2 R164, R164 ;  /* 0x000000a400a47308 */ /* 0x000e620000000800 */
[----:B------:R-:W-:Y:S09]  /*16150*/  FFMA.FTZ R127, R127, c[0x0][0x23c], -R72 ;  /* 0x00008f007f7f7a23 */ /* 0x000ff20000010848 */
[----:B------:R-:W-:Y:S10]  /*16160*/  MUFU.EX2 R125, R125 ;  /* 0x0000007d007d7308 */ /* 0x000ff40000000800 */
[----:B------:R-:W-:Y:S01]  /*16170*/  MUFU.EX2 R116, R116 ;  /* 0x0000007400747308 */ /* 0x000fe20000000800 */
[----:B-1----:R-:W-:Y:S04]  /*16180*/  F2FP.BF16.PACK_AB R18, R164, R171 ;  /* 0x000000aba412723e */ /* 0x002fe800000010ff */
[----:B------:R-:W-:Y:S05]  /*16190*/  LOP3.LUT R61, R61, R18, RZ, 0xc0, !PT ;  /* 0x000000123d3d7212 */ /* 0x000fea00078ec0ff */
[----:B------:R-:W1:Y:S01]  /*161a0*/  MUFU.EX2 R103, R103 ;  /* 0x0000006700677308 */ /* 0x000e620000000800 */
[----:B------:R-:W-:Y:S04]  /*161b0*/  F2FP.BF16.PACK_AB R18, R104, R119 ;  /* 0x000000776812723e */ /* 0x000fe800000010ff */
[----:B------:R-:W-:Y:S02]  /*161c0*/  LOP3.LUT R63, R63, R18, RZ, 0xc0, !PT ;  /* 0x000000123f3f7212 */ /* 0x000fe400078ec0ff */
[----:B------:R-:W-:Y:S03]  /*161d0*/  F2FP.BF16.PACK_AB R18, R100, R95 ;  /* 0x0000005f6412723e */ /* 0x000fe600000010ff */
[----:B------:R-:W-:Y:S10]  /*161e0*/  MUFU.EX2 R102, R102 ;  /* 0x0000006600667308 */ /* 0x000ff40000000800 */
[----:B------:R-:W-:Y:S10]  /*161f0*/  MUFU.EX2 R109, R109 ;  /* 0x0000006d006d7308 */ /* 0x000ff40000000800 */
[----:B------:R-:W2:Y:S10]  /*16200*/  MUFU.EX2 R98, R98 ;  /* 0x0000006200627308 */ /* 0x000eb40000000800 */
[----:B------:R-:W-:Y:S10]  /*16210*/  MUFU.EX2 R91, R91 ;  /* 0x0000005b005b7308 */ /* 0x000ff40000000800 */
[----:B------:R-:W-:Y:S10]  /*16220*/  MUFU.EX2 R90, R90 ;  /* 0x0000005a005a7308 */ /* 0x000ff40000000800 */
[----:B------:R-:W-:Y:S10]  /*16230*/  MUFU.EX2 R89, R89 ;  /* 0x0000005900597308 */ /* 0x000ff40000000800 */
[----:B------:R-:W-:Y:S01]  /*16240*/  MUFU.EX2 R88, R88 ;  /* 0x0000005800587308 */ /* 0x000fe20000000800 */
[C---:B---3--:R-:W-:Y:S09]  /*16250*/  FFMA.FTZ R16, R9.reuse, R33, R16 ;  /* 0x0000002109107223 */ /* 0x048ff20000010010 */
[----:B------:R-:W-:Y:S01]  /*16260*/  MUFU.EX2 R105, R105 ;  /* 0x0000006900697308 */ /* 0x000fe20000000800 */
[----:B------:R-:W-:Y:S01]  /*16270*/  FMUL.FTZ R33, R9, R149 ;  /* 0x0000009509217220 */ /* 0x000fe20000410000 */
[----:B------:R-:W-:Y:S01]  /*16280*/  LOP3.LUT R9, R25, UR12, R220, 0x96, !PT ;  /* 0x0000000c19097c12 */ /* 0x000fe2000f8e96dc */
[C---:B------:R-:W-:Y:S02]  /*16290*/  FFMA.FTZ R144, R10.reuse, R41, R15 ;  /* 0x000000290a907223 */ /* 0x040fe4000001000f */
[----:B------:R-:W-:Y:S04]  /*162a0*/  IMAD.WIDE.U32 R40, R11, -0x326172a9, RZ ;  /* 0xcd9e8d570b287825 */ /* 0x000fe800078e00ff */
[----:B------:R-:W-:Y:S01]  /*162b0*/  IMAD.WIDE.U32 R30, R9, -0x2daee0ad, RZ ;  /* 0xd2511f53091e7825 */ /* 0x000fe200078e00ff */
[----:B------:R-:W-:Y:S03]  /*162c0*/  MUFU.EX2 R106, R106 ;  /* 0x0000006a006a7308 */ /* 0x000fe60000000800 */
[----:B------:R-:W-:Y:S01]  /*162d0*/  FADD.FTZ R144, R195, R144 ;  /* 0x00000090c3907221 */ /* 0x000fe20000010000 */
[----:B------:R-:W-:Y:S02]  /*162e0*/  LOP3.LUT R9, R31, UR9, R28, 0x96, !PT ;  /* 0x000000091f097c12 */ /* 0x000fe4000f8e961c */
[----:B------:R-:W-:Y:S01]  /*162f0*/  LOP3.LUT R28, R41, UR10, R24, 0x96, !PT ;  /* 0x0000000a291c7c12 */ /* 0x000fe2000f8e9618 */
[----:B------:R-:W-:Y:S02]  /*16300*/  FMUL.FTZ R41, R10, R161 ;  /* 0x000000a10a297220 */ /* 0x000fe40000410000 */
[----:B------:R-:W-:Y:S01]  /*16310*/  IMAD.WIDE.U32 R24, R9, -0x326172a9, RZ ;  /* 0xcd9e8d5709187825 */ /* 0x000fe200078e00ff */
[----:B------:R-:W-:Y:S03]  /*16320*/  MUFU.EX2 R96, R96 ;  /* 0x0000006000607308 */ /* 0x000fe60000000800 */
[----:B------:R-:W-:Y:S01]  /*16330*/  IMAD.WIDE.U32 R28, R28, -0x2daee0ad, RZ ;  /* 0xd2511f531c1c7825 */ /* 0x000fe200078e00ff */
[----:B------:R-:W-:Y:S03]  /*16340*/  LOP3.LUT R9, R25, UR8, R40, 0x96, !PT ;  /* 0x0000000819097c12 */ /* 0x000fe6000f8e9628 */
[C---:B------:R-:W-:Y:S01]  /*16350*/  FMUL.FTZ R40, R10.reuse, R160 ;  /* 0x000000a00a287220 */ /* 0x040fe20000410000 */
[----:B------:R-:W-:Y:S01]  /*16360*/  LOP3.LUT R11, R29, UR7, R30, 0x96, !PT ;  /* 0x000000071d0b7c12 */ /* 0x000fe2000f8e961e */
[----:B------:R-:W-:Y:S01]  /*16370*/  FMUL.FTZ R29, R10, R157 ;  /* 0x0000009d0a1d7220 */ /* 0x000fe20000410000 */
[----:B------:R-:W-:Y:S01]  /*16380*/  MUFU.EX2 R99, R99 ;  /* 0x0000006300637308 */ /* 0x000fe20000000800 */
[----:B------:R-:W-:Y:S02]  /*16390*/  IMAD.MOV.U32 R160, RZ, RZ, R219 ;  /* 0x000000ffffa07224 */ /* 0x000fe400078e00db */
[----:B------:R-:W-:Y:S05]  /*163a0*/  IMAD.WIDE.U32 R30, R11, -0x326172a9, RZ ;  /* 0xcd9e8d570b1e7825 */ /* 0x000fea00078e00ff */
[----:B------:R-:W-:Y:S02]  /*163b0*/  LOP3.LUT R64, R31, UR17, R24, 0x96, !PT ;  /* 0x000000111f407c12 */ /* 0x000fe4000f8e9618 */
[----:B------:R-:W-:Y:S01]  /*163c0*/  MUFU.EX2 R113, R113 ;  /* 0x0000007100717308 */ /* 0x000fe20000000800 */
[C---:B------:R-:W-:Y:S02]  /*163d0*/  LOP3.LUT R24, R30.reuse, 0xffff, RZ, 0xc0, !PT ;  /* 0x0000ffff1e187812 */ /* 0x040fe400078ec0ff */
[----:B------:R-:W-:Y:S02]  /*163e0*/  LOP3.LUT R149, R30, 0xff, RZ, 0xc0, !PT ;  /* 0x000000ff1e957812 */ /* 0x000fe400078ec0ff */
[----:B------:R-:W-:Y:S02]  /*163f0*/  SHF.R.U32.HI R145, RZ, 0x10, R30 ;  /* 0x00000010ff917819 */ /* 0x000fe4000001161e */
[----:B------:R-:W-:Y:S02]  /*16400*/  SHF.R.U32.HI R24, RZ, 0x8, R24 ;  /* 0x00000008ff187819 */ /* 0x000fe40000011618 */
[----:B------:R-:W-:Y:S01]  /*16410*/  LOP3.LUT R145, R145, 0xff, RZ, 0xc0, !PT ;  /* 0x000000ff91917812 */ /* 0x000fe200078ec0ff */
[----:B------:R-:W-:Y:S01]  /*16420*/  MUFU.EX2 R108, R108 ;  /* 0x0000006c006c7308 */ /* 0x000fe20000000800 */
[----:B------:R-:W-:Y:S02]  /*16430*/  PRMT R149, R149, 0x5410, R24 ;  /* 0x0000541095957816 */ /* 0x000fe40000000018 */
[----:B------:R-:W-:Y:S02]  /*16440*/  SHF.R.U32.HI R24, RZ, 0x18, R30 ;  /* 0x00000018ff187819 */ /* 0x000fe4000001161e */
[----:B------:R-:W-:Y:S01]  /*16450*/  LOP3.LUT R22, R64, 0xffff, RZ, 0xc0, !PT ;  /* 0x0000ffff40167812 */ /* 0x000fe200078ec0ff */
[--C-:B------:R-:W-:Y:S01]  /*16460*/  HSET2.LE.AND R66, R149, R240.reuse, PT ;  /* 0x000000f095427233 */ /* 0x100fe20003803000 */
[----:B------:R-:W-:Y:S01]  /*16470*/  PRMT R145, R145, 0x5410, R24 ;  /* 0x0000541091917816 */ /* 0x000fe20000000018 */
[----:B------:R-:W-:Y:S01]  /*16480*/  IMAD.WIDE.U32 R24, R9, -0x2daee0ad, RZ ;  /* 0xd2511f5309187825 */ /* 0x000fe200078e00ff */
[----:B------:R-:W-:Y:S01]  /*16490*/  SHF.R.U32.HI R22, RZ, 0x8, R22 ;  /* 0x00000008ff167819 */ /* 0x000fe20000011616 */
[----:B------:R-:W-:Y:S01]  /*164a0*/  MUFU.EX2 R128, R128 ;  /* 0x0000008000807308 */ /* 0x000fe20000000800 */
[----:B------:R-:W-:Y:S01]  /*164b0*/  SHF.R.U32.HI R65, RZ, 0x18, R64 ;  /* 0x00000018ff417819 */ /* 0x000fe20000011640 */
[----:B------:R-:W-:Y:S01]  /*164c0*/  FMUL.FTZ R9, R8, c[0x0][0x23c] ;  /* 0x00008f0008097a20 */ /* 0x000fe20000410000 */
[C---:B------:R-:W-:Y:S01]  /*164d0*/  LOP3.LUT R8, R24.reuse, 0xffff, RZ, 0xc0, !PT ;  /* 0x0000ffff18087812 */ /* 0x040fe200078ec0ff */
[--C-:B------:R-:W-:Y:S01]  /*164e0*/  HSET2.LE.AND R67, R145, R240.reuse, PT ;  /* 0x000000f091437233 */ /* 0x100fe20003803000 */
[----:B------:R-:W-:Y:S02]  /*164f0*/  LOP3.LUT R141, R24, 0xff, RZ, 0xc0, !PT ;  /* 0x000000ff188d7812 */ /* 0x000fe400078ec0ff */
[----:B------:R-:W-:Y:S02]  /*16500*/  SHF.R.U32.HI R137, RZ, 0x18, R24 ;  /* 0x00000018ff897819 */ /* 0x000fe40000011618 */
[----:B------:R-:W-:Y:S01]  /*16510*/  LOP3.LUT R67, R67, R18, RZ, 0xc0, !PT ;  /* 0x0000001243437212 */ /* 0x000fe200078ec0ff */
[----:B------:R-:W3:Y:S01]  /*16520*/  MUFU.EX2 R15, R9 ;  /* 0x00000009000f7308 */ /* 0x000ee20000000800 */
[----:B------:R-:W-:Y:S02]  /*16530*/  SHF.R.U32.HI R8, RZ, 0x8, R8 ;  /* 0x00000008ff087819 */ /* 0x000fe40000011608 */
[----:B------:R-:W-:Y:S01]  /*16540*/  LOP3.LUT R78, R25, UR18, R28, 0x96, !PT ;  /* 0x00000012194e7c12 */ /* 0x000fe2000f8e961c */
[C---:B------:R-:W-:Y:S01]  /*16550*/  FMUL.FTZ R25, R10.reuse, R153 ;  /* 0x000000990a197220 */ /* 0x040fe20000410000 */
[----:B------:R-:W-:Y:S01]  /*16560*/  PRMT R141, R141, 0x5410, R8 ;  /* 0x000054108d8d7816 */ /* 0x000fe20000000008 */
[C---:B------:R-:W-:Y:S01]  /*16570*/  FMUL.FTZ R28, R10.reuse, R156 ;  /* 0x0000009c0a1c7220 */ /* 0x040fe20000410000 */
[----:B------:R-:W-:Y:S01]  /*16580*/  SHF.R.U32.HI R8, RZ, 0x10, R24 ;  /* 0x00000010ff087819 */ /* 0x000fe20000011618 */
[----:B------:R-:W-:Y:S01]  /*16590*/  FMUL.FTZ R24, R10, R152 ;  /* 0x000000980a187220 */ /* 0x000fe20000410000 */
[----:B-1----:R-:W-:Y:S01]  /*165a0*/  F2FP.BF16.PACK_AB R18, R103, R116 ;  /* 0x000000746712723e */ /* 0x002fe200000010ff */
[----:B------:R-:W-:Y:S01]  /*165b0*/  MUFU.EX2 R126, R126 ;  /* 0x0000007e007e7308 */ /* 0x000fe20000000800 */
[----:B------:R-:W-:Y:S01]  /*165c0*/  LOP3.LUT R8, R8, 0xff, RZ, 0xc0, !PT ;  /* 0x000000ff08087812 */ /* 0x000fe200078ec0ff */
[--C-:B------:R-:W-:Y:S01]  /*165d0*/  HSET2.LE.AND R74, R141, R240.reuse, PT ;  /* 0x000000f08d4a7233 */ /* 0x100fe20003803000 */
[----:B------:R-:W-:Y:S02]  /*165e0*/  LOP3.LUT R69, R69, R18, RZ, 0xc0, !PT ;  /* 0x0000001245457212 */ /* 0x000fe400078ec0ff */
[----:B------:R-:W-:Y:S01]  /*165f0*/  PRMT R137, R8, 0x5410, R137 ;  /* 0x0000541008897816 */ /* 0x000fe20000000089 */
[----:B------:R-:W-:Y:S01]  /*16600*/  FMUL.FTZ R8, R10, R132 ;  /* 0x000000840a087220 */ /* 0x000fe20000410000 */
[----:B--2---:R-:W-:Y:S03]  /*16610*/  F2FP.BF16.PACK_AB R18, R98, R109 ;  /* 0x0000006d6212723e */ /* 0x004fe600000010ff */
[----:B------:R-:W1:Y:S01]  /*16620*/  MUFU.EX2 R131, R131 ;  /* 0x0000008300837308 */ /* 0x000e620000000800 */
[--C-:B------:R-:W-:Y:S01]  /*16630*/  HSET2.LE.AND R75, R137, R240.reuse, PT ;  /* 0x000000f0894b7233 */ /* 0x100fe20003803000 */
[----:B------:R-:W-:Y:S01]  /*16640*/  LOP3.LUT R71, R71, R18, RZ, 0xc0, !PT ;  /* 0x0000001247477212 */ /* 0x000fe200078ec0ff */
[C---:B---3--:R-:W-:Y:S01]  /*16650*/  FFMA.FTZ R161, R15.reuse, R252, R19 ;  /* 0x000000fc0fa17223 */ /* 0x048fe20000010013 */
[----:B------:R-:W-:Y:S01]  /*16660*/  F2FP.BF16.PACK_AB R19, R124, R167 ;  /* 0x000000a77c13723e */ /* 0x000fe200000010ff */
[----:B------:R-:W-:Y:S01]  /*16670*/  FMUL.FTZ R9, R10, R133 ;  /* 0x000000850a097220 */ /* 0x000fe20000410000 */
[----:B------:R-:W-:Y:S01]  /*16680*/  F2FP.BF16.PACK_AB R18, R88, R89 ;  /* 0x000000595812723e */ /* 0x000fe200000010ff */
[----:B------:R-:W-:Y:S01]  /*16690*/  FMUL.FTZ R10, R15, R134 ;  /* 0x000000860f0a7220 */ /* 0x000fe20000410000 */
[----:B------:R-:W-:Y:S02]  /*166a0*/  LOP3.LUT R58, R58, R19, RZ, 0xc0, !PT ;  /* 0x000000133a3a7212 */ /* 0x000fe400078ec0ff */
[----:B------:R2:W3:Y:S01]  /*166b0*/  MUFU.EX2 R133, R73 ;  /* 0x0000004900857308 */ /* 0x0004e20000000800 */
[----:B------:R-:W-:Y:S01]  /*166c0*/  F2FP.BF16.PACK_AB R19, R169, R178 ;  /* 0x000000b2a913723e */ /* 0x000fe200000010ff */
[----:B------:R-:W-:Y:S01]  /*166d0*/  FMUL.FTZ R11, R15, R135 ;  /* 0x000000870f0b7220 */ /* 0x000fe20000410000 */
[----:B------:R-:W-:Y:S01]  /*166e0*/  LOP3.LUT R75, R75, R18, RZ, 0xc0, !PT ;  /* 0x000000124b4b7212 */ /* 0x000fe200078ec0ff */
[C---:B------:R-:W-:Y:S01]  /*166f0*/  FMUL.FTZ R26, R15.reuse, R154 ;  /* 0x0000009a0f1a7220 */ /* 0x040fe20000410000 */
[----:B------:R-:W-:Y:S01]  /*16700*/  LOP3.LUT R56, R56, R19, RZ, 0xc0, !PT ;  /* 0x0000001338387212 */ /* 0x000fe200078ec0ff */
[C---:B------:R-:W-:Y:S01]  /*16710*/  FMUL.FTZ R27, R15.reuse, R155 ;  /* 0x0000009b0f1b7220 */ /* 0x040fe20000410000 */
[----:B------:R-:W-:Y:S01]  /*16720*/  LOP3.LUT R19, R64, 0xff, RZ, 0xc0, !PT ;  /* 0x000000ff40137812 */ /* 0x000fe200078ec0ff */
[C---:B------:R-:W-:Y:S02]  /*16730*/  FMUL.FTZ R30, R15.reuse, R158 ;  /* 0x0000009e0f1e7220 */ /* 0x040fe40000410000 */
[----:B------:R-:W-:Y:S01]  /*16740*/  MUFU.EX2 R130, R130 ;  /* 0x0000008200827308 */ /* 0x000fe20000000800 */
[----:B------:R-:W-:Y:S01]  /*16750*/  FMUL.FTZ R31, R15, R159 ;  /* 0x0000009f0f1f7220 */ /* 0x000fe20000410000 */
[----:B------:R-:W-:Y:S01]  /*16760*/  PRMT R19, R19, 0x5410, R22 ;  /* 0x0000541013137816 */ /* 0x000fe20000000016 */
[C---:B------:R-:W-:Y:S01]  /*16770*/  FMUL.FTZ R42, R15.reuse, R162 ;  /* 0x000000a20f2a7220 */ /* 0x040fe20000410000 */
[----:B------:R-:W-:Y:S01]  /*16780*/  SHF.R.U32.HI R22, RZ, 0x10, R64 ;  /* 0x00000010ff167819 */ /* 0x000fe20000011640 */
[----:B------:R-:W-:Y:S01]  /*16790*/  FMUL.FTZ R43, R15, R163 ;  /* 0x000000a30f2b7220 */ /* 0x000fe20000410000 */
[----:B------:R-:W-:Y:S01]  /*167a0*/  F2FP.BF16.PACK_AB R15, R165, R170 ;  /* 0x000000aaa50f723e */ /* 0x000fe200000010ff */
[--C-:B------:R-:W-:Y:S01]  /*167b0*/  HSET2.LE.AND R64, R19, R240.reuse, PT ;  /* 0x000000f013407233 */ /* 0x100fe20003803000 */
[----:B------:R-:W-:Y:S01]  /*167c0*/  LOP3.LUT R19, R78, 0xff, RZ, 0xc0, !PT ;  /* 0x000000ff4e137812 */ /* 0x000fe200078ec0ff */
[----:B------:R-:W-:Y:S01]  /*167d0*/  IMAD.MOV.U32 R163, RZ, RZ, R223 ;  /* 0x000000ffffa37224 */ /* 0x000fe200078e00df */
[----:B------:R-:W-:Y:S01]  /*167e0*/  MUFU.EX2 R149, R82 ;  /* 0x0000005200957308 */ /* 0x000fe20000000800 */
[----:B------:R-:W-:Y:S01]  /*167f0*/  LOP3.LUT R60, R60, R15, RZ, 0xc0, !PT ;  /* 0x0000000f3c3c7212 */ /* 0x000fe200078ec0ff */
[----:B------:R-:W-:Y:S01]  /*16800*/  IMAD.MOV.U32 R155, RZ, RZ, R221 ;  /* 0x000000ffff9b7224 */ /* 0x000fe200078e00dd */
[----:B------:R-:W-:Y:S01]  /*16810*/  F2FP.BF16.PACK_AB R15, R120, R121 ;  /* 0x00000079780f723e */ /* 0x000fe200000010ff */
[----:B------:R-:W-:Y:S01]  /*16820*/  IMAD.MOV.U32 R154, RZ, RZ, R220 ;  /* 0x000000ffff9a7224 */ /* 0x000fe200078e00dc */
[----:B--2---:R-:W-:Y:S01]  /*16830*/  SHF.R.U32.HI R73, RZ, 0x10, R78 ;  /* 0x00000010ff497819 */ /* 0x004fe2000001164e */
[----:B------:R-:W-:Y:S01]  /*16840*/  IMAD.MOV.U32 R162, RZ, RZ, R222 ;  /* 0x000000ffffa27224 */ /* 0x000fe200078e00de */
[----:B------:R-:W-:Y:S01]  /*16850*/  LOP3.LUT R62, R62, R15, RZ, 0xc0, !PT ;  /* 0x0000000f3e3e7212 */ /* 0x000fe200078ec0ff */
[----:B------:R-:W-:Y:S01]  /*16860*/  IMAD.MOV.U32 R252, RZ, RZ, R218 ;  /* 0x000000fffffc7224 */ /* 0x000fe200078e00da */
[----:B------:R-:W-:Y:S01]  /*16870*/  F2FP.BF16.PACK_AB R15, R92, R93 ;  /* 0x0000005d5c0f723e */ /* 0x000fe200000010ff */
[----:B------:R-:W-:Y:S01]  /*16880*/  MUFU.EX2 R136, R81 ;  /* 0x0000005100887308 */ /* 0x000fe20000000800 */
[----:B------:R-:W-:Y:S01]  /*16890*/  LOP3.LUT R73, R73, 0xff, RZ, 0xc0, !PT ;  /* 0x000000ff49497812 */ /* 0x000fe200078ec0ff */
[----:B------:R-:W-:Y:S01]  /*168a0*/  IMAD.MOV.U32 R162, RZ, RZ, R237 ;  /* 0x000000ffffa27224 */ /* 0x000fe200078e00ed */
[----:B------:R-:W-:Y:S01]  /*168b0*/  LOP3.LUT R66, R66, R15, RZ, 0xc0, !PT ;  /* 0x0000000f42427212 */ /* 0x000fe200078ec0ff */
[----:B------:R-:W-:Y:S01]  /*168c0*/  FADD.FTZ R161, R192, R161 ;  /* 0x000000a1c0a17221 */ /* 0x000fe20000010000 */
[----:B------:R-:W-:Y:S02]  /*168d0*/  F2FP.BF16.PACK_AB R15, R114, R125 ;  /* 0x0000007d720f723e */ /* 0x000fe400000010ff */
[----:B------:R-:W-:Y:S02]  /*168e0*/  LOP3.LUT R22, R22, 0xff, RZ, 0xc0, !PT ;  /* 0x000000ff16167812 */ /* 0x000fe400078ec0ff */
[----:B------:R-:W-:Y:S01]  /*168f0*/  LOP3.LUT R64, R64, R15, RZ, 0xc0, !PT ;  /* 0x0000000f40407212 */ /* 0x000fe200078ec0ff */
[----:B------:R-:W-:Y:S01]  /*16900*/  MUFU.EX2 R148, R49 ;  /* 0x0000003100947308 */ /* 0x000fe20000000800 */
[----:B------:R-:W-:Y:S02]  /*16910*/  F2FP.BF16.PACK_AB R15, R110, R115 ;  /* 0x000000736e0f723e */ /* 0x000fe400000010ff */
[----:B------:R-:W-:Y:S02]  /*16920*/  PRMT R65, R22, 0x5410, R65 ;  /* 0x0000541016417816 */ /* 0x000fe40000000041 */
[----:B------:R-:W-:Y:S02]  /*16930*/  LOP3.LUT R68, R68, R15, RZ, 0xc0, !PT ;  /* 0x0000000f44447212 */ /* 0x000fe400078ec0ff */
[----:B------:R-:W-:Y:S01]  /*16940*/  F2FP.BF16.PACK_AB R15, R111, R102 ;  /* 0x000000666f0f723e */ /* 0x000fe200000010ff */
[--C-:B------:R-:W-:Y:S01]  /*16950*/  HSET2.LE.AND R65, R65, R240.reuse, PT ;  /* 0x000000f041417233 */ /* 0x100fe20003803000 */
[----:B------:R-:W-:Y:S01]  /*16960*/  F2FP.BF16.PACK_AB R22, R112, R117 ;  /* 0x000000757016723e */ /* 0x000fe200000010ff */
[----:B------:R2:W-:Y:S01]  /*16970*/  MUFU.EX2 R140, R80 ;  /* 0x00000050008c7308 */ /* 0x0005e20000000800 */
[----:B------:R-:W-:Y:S02]  /*16980*/  LOP3.LUT R70, R70, R15, RZ, 0xc0, !PT ;  /* 0x0000000f46467212 */ /* 0x000fe400078ec0ff */
[----:B------:R-:W-:Y:S02]  /*16990*/  F2FP.BF16.PACK_AB R15, R90, R91 ;  /* 0x0000005b5a0f723e */ /* 0x000fe400000010ff */
[----:B------:R-:W-:Y:S02]  /*169a0*/  LOP3.LUT R65, R65, R22, RZ, 0xc0, !PT ;  /* 0x0000001641417212 */ /* 0x000fe400078ec0ff */
[----:B------:R-:W-:Y:S02]  /*169b0*/  LOP3.LUT R74, R74, R15, RZ, 0xc0, !PT ;  /* 0x0000000f4a4a7212 */ /* 0x000fe400078ec0ff */
[----:B------:R-:W-:Y:S01]  /*169c0*/  LOP3.LUT R15, R78, 0xffff, RZ, 0xc0, !PT ;  /* 0x0000ffff4e0f7812 */ /* 0x000fe200078ec0ff */
[----:B------:R-:W-:Y:S01]  /*169d0*/  MUFU.EX2 R158, R38 ;  /* 0x00000026009e7308 */ /* 0x000fe20000000800 */
[----:B-1----:R-:W-:Y:S02]  /*169e0*/  F2FP.BF16.PACK_AB R22, R131, R126 ;  /* 0x0000007e8316723e */ /* 0x002fe400000010ff */
[----:B------:R-:W-:Y:S02]  /*169f0*/  SHF.R.U32.HI R18, RZ, 0x8, R15 ;  /* 0x00000008ff127819 */ /* 0x000fe4000001160f */
[----:B------:R-:W-:Y:S02]  /*16a00*/  F2FP.BF16.PACK_AB R15, R97, R94 ;  /* 0x0000005e610f723e */ /* 0x000fe400000010ff */
[----:B------:R-:W-:Y:S02]  /*16a10*/  PRMT R19, R19, 0x5410, R18 ;  /* 0x0000541013137816 */ /* 0x000fe40000000012 */
[----:B------:R-:W-:Y:S01]  /*16a20*/  F2FP.BF16.PACK_AB R18, R106, R105 ;  /* 0x000000696a12723e */ /* 0x000fe200000010ff */
[----:B------:R-:W-:Y:S01]  /*16a30*/  MUFU.EX2 R157, R35 ;  /* 0x00000023009d7308 */ /* 0x000fe20000000800 */
[----:B------:R-:W-:Y:S01]  /*16a40*/  LOP3.LUT R76, R76, R15, RZ, 0xc0, !PT ;  /* 0x0000000f4c4c7212 */ /* 0x000fe200078ec0ff */
[--C-:B------:R-:W-:Y:S01]  /*16a50*/  HSET2.LE.AND R72, R19, R240.reuse, PT ;  /* 0x000000f013487233 */ /* 0x100fe20003803000 */
[----:B------:R-:W-:Y:S02]  /*16a60*/  F2FP.BF16.PACK_AB R15, R99, R96 ;  /* 0x00000060630f723e */ /* 0x000fe400000010ff */
[----:B------:R-:W-:Y:S02]  /*16a70*/  LOP3.LUT R77, R77, R18, RZ, 0xc0, !PT ;  /* 0x000000124d4d7212 */ /* 0x000fe400078ec0ff */
[----:B------:R-:W-:Y:S01]  /*16a80*/  SHF.R.U32.HI R18, RZ, 0x18, R78 ;  /* 0x00000018ff127819 */ /* 0x000fe2000001164e */
[--C-:B------:R-:W-:Y:S01]  /*16a90*/  HSET2.LE.AND R78, R85, R240.reuse, PT ;  /* 0x000000f0554e7233 */ /* 0x100fe20003803000 */
[----:B------:R-:W-:Y:S01]  /*16aa0*/  LOP3.LUT R72, R72, R15, RZ, 0xc0, !PT ;  /* 0x0000000f48487212 */ /* 0x000fe200078ec0ff */
[----:B------:R-:W-:Y:S01]  /*16ab0*/  MUFU.EX2 R159, R48 ;  /* 0x00000030009f7308 */ /* 0x000fe20000000800 */
[----:B------:R-:W-:Y:S02]  /*16ac0*/  F2FP.BF16.PACK_AB R15, R108, R113 ;  /* 0x000000716c0f723e */ /* 0x000fe400000010ff */
[----:B------:R-:W-:Y:S02]  /*16ad0*/  PRMT R73, R73, 0x5410, R18 ;  /* 0x0000541049497816 */ /* 0x000fe40000000012 */
[----:B------:R-:W-:Y:S01]  /*16ae0*/  LOP3.LUT R78, R78, R15, RZ, 0xc0, !PT ;  /* 0x0000000f4e4e7212 */ /* 0x000fe200078ec0ff */
[----:B------:R-:W-:Y:S01]  /*16af0*/  IMAD.U32 R15, RZ, RZ, UR4 ;  /* 0x00000004ff0f7e24 */ /* 0x000fe2000f8e00ff */
[----:B---3--:R-:W-:Y:S01]  /*16b00*/  F2FP.BF16.PACK_AB R18, R128, R133 ;  /* 0x000000858012723e */ /* 0x008fe200000010ff */
[--C-:B------:R-:W-:Y:S02]  /*16b10*/  HSET2.LE.AND R73, R73, R240.reuse, PT ;  /* 0x000000f049497233 */ /* 0x100fe40003803000 */
[----:B------:R-:W-:Y:S01]  /*16b20*/  MUFU.EX2 R156, R39 ;  /* 0x00000027009c7308 */ /* 0x000fe20000000800 */
[----:B------:R-:W-:Y:S02]  /*16b30*/  LOP3.LUT R15, R163, UR27, R15, 0x96, !PT ;  /* 0x0000001ba30f7c12 */ /* 0x000fe4000f8e960f */
[----:B------:R-:W-:Y:S02]  /*16b40*/  LOP3.LUT R79, R79, R18, RZ, 0xc0, !PT ;  /* 0x000000124f4f7212 */ /* 0x000fe400078ec0ff */
[----:B------:R-:W-:Y:S01]  /*16b50*/  LOP3.LUT R73, R73, R22, RZ, 0xc0, !PT ;  /* 0x0000001649497212 */ /* 0x000fe200078ec0ff */
[----:B------:R-:W-:Y:S04]  /*16b60*/  IMAD.WIDE.U32 R84, R15, -0x326172a9, RZ ;  /* 0xcd9e8d570f547825 */ /* 0x000fe800078e00ff */
[----:B------:R-:W-:Y:S01]  /*16b70*/  MUFU.EX2 R177, R177 ;  /* 0x000000b100b17308 */ /* 0x000fe20000000800 */
[----:B------:R-:W-:Y:S02]  /*16b80*/  LOP3.LUT R18, R85, UR16, R246, 0x96, !PT ;  /* 0x0000001055127c12 */ /* 0x000fe4000f8e96f6 */
[--C-:B------:R-:W-:Y:S02]  /*16b90*/  LOP3.LUT R15, R213, UR14, R84.reuse, 0x96, !PT ;  /* 0x0000000ed50f7c12 */ /* 0x100fe4000f8e9654 */
[----:B------:R-:W-:Y:S02]  /*16ba0*/  LOP3.LUT R19, R155, UR14, R84, 0x96, !PT ;  /* 0x0000000e9b137c12 */ /* 0x000fe4000f8e9654 */
[----:B------:R-:W-:Y:S01]  /*16bb0*/  LOP3.LUT R132, R85, UR16, R250, 0x96, !PT ;  /* 0x0000001055847c12 */ /* 0x000fe2000f8e96fa */
[----:B------:R-:W-:Y:S02]  /*16bc0*/  IMAD.WIDE.U32 R84, R18, -0x2daee0ad, RZ ;  /* 0xd2511f5312547825 */ /* 0x000fe400078e00ff */
[----:B------:R-:W-:Y:S02]  /*16bd0*/  MUFU.EX2 R175, R175 ;  /* 0x000000af00af7308 */ /* 0x000fe40000000800 */
[----:B------:R-:W-:Y:S01]  /*16be0*/  IMAD.WIDE.U32 R86, R15, -0x2daee0ad, RZ ;  /* 0xd2511f530f567825 */ /* 0x000fe200078e00ff */
[----:B------:R-:W-:Y:S03]  /*16bf0*/  LOP3.LUT R18, R85, UR13, R244, 0x96, !PT ;  /* 0x0000000d55127c12 */ /* 0x000fe6000f8e96f4 */
[----:B--2---:R-:W-:Y:S01]  /*16c00*/  IMAD.WIDE.U32 R80, R19, -0x2daee0ad, RZ ;  /* 0xd2511f5313507825 */ /* 0x004fe200078e00ff */
[----:B------:R-:W-:Y:S03]  /*16c10*/  LOP3.LUT R15, R87, UR11, R84, 0x96, !PT ;  /* 0x0000000b570f7c12 */ /* 0x000fe6000f8e9654 */
[----:B------:R-:W-:Y:S01]  /*16c20*/  MUFU.EX2 R7, R7 ;  /* 0x0000000700077308 */ /* 0x000fe20000000800 */
[----:B------:R-:W-:Y:S04]  /*16c30*/  IMAD.WIDE.U32 R134, R18, -0x326172a9, RZ ;  /* 0xcd9e8d5712867825 */ /* 0x000fe800078e00ff */
[----:B------:R-:W-:Y:S01]  /*16c40*/  IMAD.WIDE.U32 R84, R15, -0x326172a9, RZ ;  /* 0xcd9e8d570f547825 */ /* 0x000fe200078e00ff */
[----:B------:R-:W-:Y:S04]  /*16c50*/  LOP3.LUT R15, R135, UR12, R212, 0x96, !PT ;  /* 0x0000000c870f7c12 */ /* 0x000fe8000f8e96d4 */
        /* <DEDUP_REMOVED lines=9> */
[----:B------:R-:W-:Y:S05]  /*16cf0*/  LOP3.LUT R18, R85, UR7, R134, 0x96, !PT ;  /* 0x0000000755127c12 */ /* 0x000fea000f8e9686 */
[----:B------:R-:W-:Y:S02]  /*16d00*/  IMAD.WIDE.U32 R134, R18, -0x326172a9, RZ ;  /* 0xcd9e8d5712867825 */ /* 0x000fe400078e00ff */
[----:B------:R-:W-:Y:S03]  /*16d10*/  MUFU.EX2 R196, R196 ;  /* 0x000000c400c47308 */ /* 0x000fe60000000800 */
[----:B------:R-:W-:Y:S02]  /*16d20*/  LOP3.LUT R18, R135, UR17, R86, 0x96, !PT ;  /* 0x0000001187127c12 */ /* 0x000fe4000f8e9656 */
[C---:B------:R-:W-:Y:S02]  /*16d30*/  LOP3.LUT R86, R134.reuse, 0xffff, RZ, 0xc0, !PT ;  /* 0x0000ffff86567812 */ /* 0x040fe400078ec0ff */
[----:B------:R-:W-:Y:S02]  /*16d40*/  LOP3.LUT R137, R134, 0xff, RZ, 0xc0, !PT ;  /* 0x000000ff86897812 */ /* 0x000fe400078ec0ff */
[--C-:B------:R-:W-:Y:S01]  /*16d50*/  SHF.R.U32.HI R141, RZ, 0x10, R134.reuse ;  /* 0x00000010ff8d7819 */ /* 0x100fe20000011686 */
[----:B------:R-:W-:Y:S01]  /*16d60*/  MUFU.EX2 R107, R107 ;  /* 0x0000006b006b7308 */ /* 0x000fe20000000800 */
[----:B------:R-:W-:Y:S01]  /*16d70*/  SHF.R.U32.HI R87, RZ, 0x18, R134 ;  /* 0x00000018ff577819 */ /* 0x000fe20000011686 */
[----:B------:R-:W-:Y:S01]  /*16d80*/  IMAD.WIDE.U32 R134, R15, -0x2daee0ad, RZ ;  /* 0xd2511f530f867825 */ /* 0x000fe200078e00ff */
[----:B------:R-:W-:Y:S02]  /*16d90*/  LOP3.LUT R15, R18, 0xff, RZ, 0xc0, !PT ;  /* 0x000000ff120f7812 */ /* 0x000fe400078ec0ff */
[----:B------:R-:W-:Y:S02]  /*16da0*/  SHF.R.U32.HI R85, RZ, 0x18, R18 ;  /* 0x00000018ff557819 */ /* 0x000fe40000011612 */
[----:B------:R-:W-:Y:S02]  /*16db0*/  LOP3.LUT R22, R135, UR18, R84, 0x96, !PT ;  /* 0x0000001287167c12 */ /* 0x000fe4000f8e9654 */
[----:B------:R-:W-:Y:S01]  /*16dc0*/  LOP3.LUT R152, R134, 0xffff, RZ, 0xc0, !PT ;  /* 0x0000ffff86987812 */ /* 0x000fe200078ec0ff */
[----:B------:R-:W-:Y:S01]  /*16dd0*/  MUFU.EX2 R207, R207 ;  /* 0x000000cf00cf7308 */ /* 0x000fe20000000800 */
[----:B------:R-:W-:Y:S02]  /*16de0*/  LOP3.LUT R84, R18, 0xffff, RZ, 0xc0, !PT ;  /* 0x0000ffff12547812 */ /* 0x000fe400078ec0ff */
[----:B------:R-:W-:Y:S02]  /*16df0*/  SHF.R.U32.HI R86, RZ, 0x8, R86 ;  /* 0x00000008ff567819 */ /* 0x000fe40000011656 */
[----:B------:R-:W-:Y:S02]  /*16e00*/  SHF.R.U32.HI R84, RZ, 0x8, R84 ;  /* 0x00000008ff547819 */ /* 0x000fe40000011654 */
[----:B------:R-:W-:Y:S02]  /*16e10*/  SHF.R.U32.HI R145, RZ, 0x10, R134 ;  /* 0x00000010ff917819 */ /* 0x000fe40000011686 */
[----:B------:R-:W-:Y:S01]  /*16e20*/  PRMT R15, R15, 0x5410, R84 ;  /* 0x000054100f0f7816 */ /* 0x000fe20000000054 */
[----:B------:R-:W1:Y:S01]  /*16e30*/  MUFU.EX2 R135, R83 ;  /* 0x0000005300877308 */ /* 0x000e620000000800 */
[----:B------:R-:W-:Y:S02]  /*16e40*/  LOP3.LUT R153, R134, 0xff, RZ, 0xc0, !PT ;  /* 0x000000ff86997812 */ /* 0x000fe400078ec0ff */
[----:B------:R-:W-:Y:S01]  /*16e50*/  SHF.R.U32.HI R134, RZ, 0x18, R134 ;  /* 0x00000018ff867819 */ /* 0x000fe20000011686 */
[--C-:B------:R-:W-:Y:S01]  /*16e60*/  HSET2.LE.AND R84, R15, R240.reuse, PT ;  /* 0x000000f00f547233 */ /* 0x100fe20003803000 */
[----:B------:R-:W-:Y:S02]  /*16e70*/  LOP3.LUT R145, R145, 0xff, RZ, 0xc0, !PT ;  /* 0x000000ff91917812 */ /* 0x000fe400078ec0ff */
[----:B------:R-:W-:Y:S02]  /*16e80*/  SHF.R.U32.HI R152, RZ, 0x8, R152 ;  /* 0x00000008ff987819 */ /* 0x000fe40000011698 */
[----:B------:R-:W-:Y:S01]  /*16e90*/  PRMT R219, R145, 0x5410, R134 ;  /* 0x0000541091db7816 */ /* 0x000fe20000000086 */
[----:B------:R-:W-:Y:S01]  /*16ea0*/  IMAD.MOV.U32 R145, RZ, RZ, R211 ;  /* 0x000000ffff917224 */ /* 0x000fe200078e00d3 */
[----:B------:R-:W-:Y:S01]  /*16eb0*/  MUFU.EX2 R134, R23 ;  /* 0x0000001700867308 */ /* 0x000fe20000000800 */
[----:B------:R-:W-:Y:S09]  /*16ec0*/  PRMT R220, R153, 0x5410, R152 ;  /* 0x0000541099dc7816 */ /* 0x000ff20000000098 */
[----:B------:R-:W-:Y:S01]  /*16ed0*/  MUFU.EX2 R197, R197 ;  /* 0x000000c500c57308 */ /* 0x000fe20000000800 */
[----:B-1----:R-:W-:Y:S01]  /*16ee0*/  F2FP.BF16.PACK_AB R15, R130, R135 ;  /* 0x00000087820f723e */ /* 0x002fe200000010ff */
[----:B------:R-:W-:Y:S03]  /*16ef0*/  IMAD.WIDE.U32 R82, R132, -0x2daee0ad, RZ ;  /* 0xd2511f5384527825 */ /* 0x000fe600078e00ff */
[----:B------:R-:W-:Y:S02]  /*16f00*/  LOP3.LUT R84, R84, R15, RZ, 0xc0, !PT ;  /* 0x0000000f54547212 */ /* 0x000fe400078ec0ff */
[----:B------:R-:W-:Y:S03]  /*16f10*/  SHF.R.U32.HI R15, RZ, 0x10, R18 ;  /* 0x00000010ff0f7819 */ /* 0x000fe60000011612 */
[----:B------:R-:W-:Y:S01]  /*16f20*/  MUFU.EX2 R132, R34 ;  /* 0x0000002200847308 */ /* 0x000fe20000000800 */
[----:B------:R-:W-:Y:S02]  /*16f30*/  LOP3.LUT R18, R15, 0xff, RZ, 0xc0, !PT ;  /* 0x000000ff0f127812 */ /* 0x000fe400078ec0ff */
[----:B------:R-:W-:Y:S02]  /*16f40*/  PRMT R15, R137, 0x5410, R86 ;  /* 0x00005410890f7816 */ /* 0x000fe40000000056 */
[----:B------:R-:W-:Y:S02]  /*16f50*/  PRMT R85, R18, 0x5410, R85 ;  /* 0x0000541012557816 */ /* 0x000fe40000000055 */
[----:B------:R-:W-:Y:S03]  /*16f60*/  F2FP.BF16.PACK_AB R18, R136, R149 ;  /* 0x000000958812723e */ /* 0x000fe600000010ff */
[----:B------:R-:W1:Y:S01]  /*16f70*/  MUFU.EX2 R137, R51 ;  /* 0x0000003300897308 */ /* 0x000e620000000800 */
[--C-:B------:R-:W-:Y:S02]  /*16f80*/  HSET2.LE.AND R86, R15, R240.reuse, PT ;  /* 0x000000f00f567233 */ /* 0x100fe40003803000 */
[--C-:B------:R-:W-:Y:S05]  /*16f90*/  HSET2.LE.AND R85, R85, R240.reuse, PT ;  /* 0x000000f055557233 */ /* 0x100fea0003803000 */
[----:B------:R-:W-:Y:S02]  /*16fa0*/  LOP3.LUT R85, R85, R18, RZ, 0xc0, !PT ;  /* 0x0000001255557212 */ /* 0x000fe400078ec0ff */
[----:B------:R-:W-:Y:S01]  /*16fb0*/  LOP3.LUT R18, R141, 0xff, RZ, 0xc0, !PT ;  /* 0x000000ff8d127812 */ /* 0x000fe200078ec0ff */
[----:B------:R-:W-:Y:S03]  /*16fc0*/  MUFU.EX2 R118, R118 ;  /* 0x0000007600767308 */ /* 0x000fe60000000800 */
[----:B------:R-:W-:Y:S05]  /*16fd0*/  PRMT R87, R18, 0x5410, R87 ;  /* 0x0000541012577816 */ /* 0x000fea0000000057 */
[--C-:B------:R-:W-:Y:S02]  /*16fe0*/  HSET2.LE.AND R87, R87, R240.reuse, PT ;  /* 0x000000f057577233 */ /* 0x100fe40003803000 */
[----:B------:R-:W2:Y:S01]  /*16ff0*/  MUFU.EX2 R141, R50 ;  /* 0x00000032008d7308 */ /* 0x000ea20000000800 */
[----:B-1----:R-:W-:Y:S04]  /*17000*/  F2FP.BF16.PACK_AB R15, R137, R140 ;  /* 0x0000008c890f723e */ /* 0x002fe800000010ff */
[----:B------:R-:W-:Y:S02]  /*17010*/  LOP3.LUT R86, R86, R15, RZ, 0xc0, !PT ;  /* 0x0000000f56567212 */ /* 0x000fe400078ec0ff */
[----:B------:R-:W-:Y:S03]  /*17020*/  LOP3.LUT R15, R81, UR11, R82, 0x96, !PT ;  /* 0x0000000b510f7c12 */ /* 0x000fe6000f8e9652 */
[----:B------:R-:W-:Y:S10]  /*17030*/  MUFU.EX2 R206, R206 ;  /* 0x000000ce00ce7308 */ /* 0x000ff40000000800 */
[----:B------:R-:W-:Y:S01]  /*17040*/  MUFU.EX2 R205, R205 ;  /* 0x000000cd00cd7308 */ /* 0x000fe20000000800 */
[----:B--2---:R-:W-:Y:S04]  /*17050*/  F2FP.BF16.PACK_AB R18, R148, R141 ;  /* 0x0000008d9412723e */ /* 0x004fe800000010ff */
[----:B------:R-:W-:Y:S02]  /*17060*/  LOP3.LUT R87, R87, R18, RZ, 0xc0, !PT ;  /* 0x0000001257577212 */ /* 0x000fe400078ec0ff */
[----:B------:R-:W-:Y:S03]  /*17070*/  LOP3.LUT R18, R83, UR13, R248, 0x96, !PT ;  /* 0x0000000d53127c12 */ /* 0x000fe6000f8e96f8 */
[----:B------:R-:W-:Y:S02]  /*17080*/  MUFU.EX2 R204, R204 ;  /* 0x000000cc00cc7308 */ /* 0x000fe40000000800 */
[----:B------:R-:W-:Y:S05]  /*17090*/  IMAD.WIDE.U32 R50, R18, -0x326172a9, RZ ;  /* 0xcd9e8d5712327825 */ /* 0x000fea00078e00ff */
[----:B------:R-:W-:Y:S03]  /*170a0*/  LOP3.LUT R18, R51, UR12, R154, 0x96, !PT ;  /* 0x0000000c33127c12 */ /* 0x000fe6000f8e969a */
[----:B------:R-:W-:Y:S02]  /*170b0*/  MUFU.EX2 R202, R202 ;  /* 0x000000ca00ca7308 */ /* 0x000fe40000000800 */
[----:B------:R-:W-:Y:S05]  /*170c0*/  IMAD.WIDE.U32 R82, R18, -0x2daee0ad, RZ ;  /* 0xd2511f5312527825 */ /* 0x000fea00078e00ff */
        /* <DEDUP_REMOVED lines=14> */
[----:B------:R-:W-:Y:S01]  /*171b0*/  SHF.R.U32.HI R83, RZ, 0x10, R80 ;  /* 0x00000010ff537819 */ /* 0x000fe20000011650 */
[----:B------:R-:W-:Y:S01]  /*171c0*/  MUFU.EX2 R188, R188 ;  /* 0x000000bc00bc7308 */ /* 0x000fe20000000800 */
[----:B------:R-:W-:Y:S02]  /*171d0*/  SHF.R.U32.HI R18, RZ, 0x8, R18 ;  /* 0x00000008ff127819 */ /* 0x000fe40000011612 */
[----:B------:R-:W-:Y:S02]  /*171e0*/  LOP3.LUT R83, R83, 0xff, RZ, 0xc0, !PT ;  /* 0x000000ff53537812 */ /* 0x000fe400078ec0ff */
[----:B------:R-:W-:Y:S02]  /*171f0*/  PRMT R15, R15, 0x5410, R18 ;  /* 0x000054100f0f7816 */ /* 0x000fe40000000012 */
[----:B------:R-:W-:Y:S01]  /*17200*/  SHF.R.U32.HI R18, RZ, 0x18, R80 ;  /* 0x00000018ff127819 */ /* 0x000fe20000011650 */
[----:B------:R-:W-:Y:S02]  /*17210*/  IMAD.WIDE.U32 R80, R19, -0x2daee0ad, RZ ;  /* 0xd2511f5313507825 */ /* 0x000fe400078e00ff */
[--C-:B------:R-:W-:Y:S01]  /*17220*/  HSET2.LE.AND R82, R15, R240.reuse, PT ;  /* 0x000000f00f527233 */ /* 0x100fe20003803000 */
[----:B------:R-:W-:Y:S01]  /*17230*/  PRMT R83, R83, 0x5410, R18 ;  /* 0x0000541053537816 */ /* 0x000fe20000000012 */
[----:B------:R-:W-:Y:S01]  /*17240*/  MUFU.EX2 R176, R176 ;  /* 0x000000b000b07308 */ /* 0x000fe20000000800 */
[----:B------:R-:W-:Y:S02]  /*17250*/  F2FP.BF16.PACK_AB R18, R157, R158 ;  /* 0x0000009e9d12723e */ /* 0x000fe400000010ff */
[----:B------:R-:W-:Y:S01]  /*17260*/  F2FP.BF16.PACK_AB R15, R156, R159 ;  /* 0x0000009f9c0f723e */ /* 0x000fe200000010ff */
[--C-:B------:R-:W-:Y:S01]  /*17270*/  HSET2.LE.AND R83, R83, R240.reuse, PT ;  /* 0x000000f053537233 */ /* 0x100fe20003803000 */
[----:B------:R-:W-:Y:S02]  /*17280*/  SHF.R.U32.HI R19, RZ, 0x10, R80 ;  /* 0x00000010ff137819 */ /* 0x000fe40000011650 */
[----:B------:R-:W-:Y:S02]  /*17290*/  LOP3.LUT R82, R82, R15, RZ, 0xc0, !PT ;  /* 0x0000000f52527212 */ /* 0x000fe400078ec0ff */
[----:B------:R-:W-:Y:S01]  /*172a0*/  LOP3.LUT R83, R83, R18, RZ, 0xc0, !PT ;  /* 0x0000001253537212 */ /* 0x000fe200078ec0ff */
[----:B------:R-:W-:Y:S01]  /*172b0*/  MUFU.EX2 R194, R194 ;  /* 0x000000c200c27308 */ /* 0x000fe20000000800 */
[C---:B------:R-:W-:Y:S02]  /*172c0*/  LOP3.LUT R18, R80.reuse, 0xffff, RZ, 0xc0, !PT ;  /* 0x0000ffff50127812 */ /* 0x040fe400078ec0ff */
[----:B------:R-:W-:Y:S02]  /*172d0*/  LOP3.LUT R15, R80, 0xff, RZ, 0xc0, !PT ;  /* 0x000000ff500f7812 */ /* 0x000fe400078ec0ff */
[----:B------:R-:W-:Y:S02]  /*172e0*/  SHF.R.U32.HI R18, RZ, 0x8, R18 ;  /* 0x00000008ff127819 */ /* 0x000fe40000011612 */
[----:B------:R-:W-:Y:S02]  /*172f0*/  LOP3.LUT R19, R19, 0xff, RZ, 0xc0, !PT ;  /* 0x000000ff13137812 */ /* 0x000fe400078ec0ff */
[----:B------:R-:W-:Y:S01]  /*17300*/  PRMT R223, R15, 0x5410, R18 ;  /* 0x000054100fdf7816 */ /* 0x000fe20000000012 */
[----:B------:R-:W-:Y:S01]  /*17310*/  MUFU.EX2 R191, R191 ;  /* 0x000000bf00bf7308 */ /* 0x000fe20000000800 */
[----:B------:R-:W-:Y:S02]  /*17320*/  SHF.R.U32.HI R18, RZ, 0x18, R80 ;  /* 0x00000018ff127819 */ /* 0x000fe40000011650 */
[----:B------:R-:W-:Y:S02]  /*17330*/  LOP3.LUT R15, R49, 0xff, RZ, 0xc0, !PT ;  /* 0x000000ff310f7812 */ /* 0x000fe400078ec0ff */
[----:B------:R-:W-:Y:S02]  /*17340*/  PRMT R19, R19, 0x5410, R18 ;  /* 0x0000541013137816 */ /* 0x000fe40000000012 */
[----:B------:R-:W-:Y:S02]  /*17350*/  LOP3.LUT R18, R49, 0xffff, RZ, 0xc0, !PT ;  /* 0x0000ffff31127812 */ /* 0x000fe400078ec0ff */
[----:B------:R-:W-:Y:S01]  /*17360*/  LOP3.LUT R39, R81, UR18, R50, 0x96, !PT ;  /* 0x0000001251277c12 */ /* 0x000fe2000f8e9632 */
[----:B------:R-:W-:Y:S01]  /*17370*/  MUFU.EX2 R180, R180 ;  /* 0x000000b400b47308 */ /* 0x000fe20000000800 */
[----:B------:R-:W-:Y:S02]  /*17380*/  SHF.R.U32.HI R18, RZ, 0x8, R18 ;  /* 0x00000008ff127819 */ /* 0x000fe40000011612 */
[--C-:B------:R-:W-:Y:S02]  /*17390*/  SHF.R.U32.HI R81, RZ, 0x18, R49.reuse ;  /* 0x00000018ff517819 */ /* 0x100fe40000011631 */
[----:B------:R-:W-:Y:S05]  /*173a0*/  PRMT R15, R15, 0x5410, R18 ;  /* 0x000054100f0f7816 */ /* 0x000fea0000000012 */
[--C-:B------:R-:W-:Y:S01]  /*173b0*/  HSET2.LE.AND R80, R15, R240.reuse, PT ;  /* 0x000000f00f507233 */ /* 0x100fe20003803000 */
[----:B------:R-:W-:Y:S01]  /*173c0*/  F2FP.BF16.PACK_AB R15, R132, R177 ;  /* 0x000000b1840f723e */ /* 0x000fe200000010ff */
[----:B------:R-:W-:Y:S03]  /*173d0*/  MUFU.EX2 R179, R179 ;  /* 0x000000b300b37308 */ /* 0x000fe60000000800 */
[----:B------:R-:W-:Y:S02]  /*173e0*/  LOP3.LUT R80, R80, R15, RZ, 0xc0, !PT ;  /* 0x0000000f50507212 */ /* 0x000fe400078ec0ff */
[----:B------:R-:W-:Y:S04]  /*173f0*/  SHF.R.U32.HI R15, RZ, 0x10, R49 ;  /* 0x00000010ff0f7819 */ /* 0x000fe80000011631 */
[----:B------:R-:W-:Y:S01]  /*17400*/  LOP3.LUT R18, R15, 0xff, RZ, 0xc0, !PT ;  /* 0x000000ff0f127812 */ /* 0x000fe200078ec0ff */
[----:B------:R-:W-:Y:S01]  /*17410*/  MUFU.EX2 R166, R166 ;  /* 0x000000a600a67308 */ /* 0x000fe20000000800 */
[----:B------:R-:W-:Y:S02]  /*17420*/  LOP3.LUT R15, R39, 0xff, RZ, 0xc0, !PT ;  /* 0x000000ff270f7812 */ /* 0x000fe400078ec0ff */
[----:B------:R-:W-:Y:S02]  /*17430*/  PRMT R81, R18, 0x5410, R81 ;  /* 0x0000541012517816 */ /* 0x000fe40000000051 */
[----:B------:R-:W-:Y:S03]  /*17440*/  F2FP.BF16.PACK_AB R18, R175, R134 ;  /* 0x00000086af12723e */ /* 0x000fe600000010ff */
[--C-:B------:R-:W-:Y:S02]  /*17450*/  HSET2.LE.AND R81, R81, R240.reuse, PT ;  /* 0x000000f051517233 */ /* 0x100fe40003803000 */
[----:B------:R-:W-:Y:S03]  /*17460*/  MUFU.EX2 R129, R129 ;  /* 0x0000008100817308 */ /* 0x000fe60000000800 */
[----:B------:R-:W-:Y:S02]  /*17470*/  LOP3.LUT R81, R81, R18, RZ, 0xc0, !PT ;  /* 0x0000001251517212 */ /* 0x000fe400078ec0ff */
[----:B------:R-:W-:Y:S04]  /*17480*/  LOP3.LUT R18, R39, 0xffff, RZ, 0xc0, !PT ;  /* 0x0000ffff27127812 */ /* 0x000fe800078ec0ff */
[----:B------:R-:W-:Y:S01]  /*17490*/  SHF.R.U32.HI R18, RZ, 0x8, R18 ;  /* 0x00000008ff127819 */ /* 0x000fe20000011612 */
[----:B------:R-:W-:Y:S03]  /*174a0*/  MUFU.EX2 R101, R101 ;  /* 0x0000006500657308 */ /* 0x000fe60000000800 */
[----:B------:R-:W-:Y:S02]  /*174b0*/  PRMT R222, R15, 0x5410, R18 ;  /* 0x000054100fde7816 */ /* 0x000fe40000000012 */
[--C-:B------:R-:W-:Y:S02]  /*174c0*/  SHF.R.U32.HI R15, RZ, 0x10, R39.reuse ;  /* 0x00000010ff0f7819 */ /* 0x100fe40000011627 */
[----:B------:R-:W-:Y:S02]  /*174d0*/  SHF.R.U32.HI R39, RZ, 0x18, R39 ;  /* 0x00000018ff277819 */ /* 0x000fe40000011627 */
[----:B------:R-:W-:Y:S02]  /*174e0*/  LOP3.LUT R18, R15, 0xff, RZ, 0xc0, !PT ;  /* 0x000000ff0f127812 */ /* 0x000fe400078ec0ff */
[----:B------:R-:W-:Y:S02]  /*174f0*/  LOP3.LUT R15, R22, 0xff, RZ, 0xc0, !PT ;  /* 0x000000ff160f7812 */ /* 0x000fe400078ec0ff */
[----:B------:R-:W-:Y:S02]  /*17500*/  PRMT R221, R18, 0x5410, R39 ;  /* 0x0000541012dd7816 */ /* 0x000fe40000000027 */
[----:B------:R-:W-:Y:S04]  /*17510*/  LOP3.LUT R18, R22, 0xffff, RZ, 0xc0, !PT ;  /* 0x0000ffff16127812 */ /* 0x000fe800078ec0ff */
[----:B------:R-:W-:Y:S04]  /*17520*/  SHF.R.U32.HI R18, RZ, 0x8, R18 ;  /* 0x00000008ff127819 */ /* 0x000fe80000011612 */
        /* <DEDUP_REMOVED lines=8> */
[----:B------:R-:W-:Y:S05]  /*175b0*/  LOP3.LUT R15, R35, UR16, R250, 0x96, !PT ;  /* 0x00000010230f7c12 */ /* 0x000fea000f8e96fa */
[----:B------:R-:W-:Y:S05]  /*175c0*/  IMAD.WIDE.U32 R48, R15, -0x2daee0ad, RZ ;  /* 0xd2511f530f307825 */ /* 0x000fea00078e00ff */
[----:B------:R-:W-:Y:S05]  /*175d0*/  LOP3.LUT R15, R49, UR13, R248, 0x96, !PT ;  /* 0x0000000d310f7c12 */ /* 0x000fea000f8e96f8 */
[----:B------:R-:W-:Y:S01]  /*175e0*/  IMAD.WIDE.U32 R38, R15, -0x326172a9, RZ ;  /* 0xcd9e8d570f267825 */ /* 0x000fe200078e00ff */
[----:B------:R-:W-:Y:S04]  /*175f0*/  LOP3.LUT R15, R155, UR14, R34, 0x96, !PT ;  /* 0x0000000e9b0f7c12 */ /* 0x000fe8000f8e9622 */
[----:B------:R-:W-:Y:S01]  /*17600*/  LOP3.LUT R22, R39, UR12, R154, 0x96, !PT ;  /* 0x0000000c27167c12 */ /* 0x000fe2000f8e969a */
[----:B------:R-:W-:Y:S04]  /*17610*/  IMAD.WIDE.U32 R152, R15, -0x2daee0ad, RZ ;  /* 0xd2511f530f987825 */ /* 0x000fe800078e00ff */
[----:B------:R-:W-:Y:S01]  /*17620*/  IMAD.WIDE.U32 R50, R22, -0x2daee0ad, RZ ;  /* 0xd2511f5316327825 */ /* 0x000fe200078e00ff */
[----:B------:R-:W-:Y:S03]  /*17630*/  LOP3.LUT R18, R153, UR11, R48, 0x96, !PT ;  /* 0x0000000b99127c12 */ /* 0x000fe6000f8e9630 */
[----:B------:R-:W-:Y:S01]  /*17640*/  IMAD.MOV.U32 R153, RZ, RZ, R210 ;  /* 0x000000ffff997224 */ /* 0x000fe200078e00d2 */
[----:B------:R-:W-:Y:S01]  /*17650*/  LOP3.LUT R15, R51, UR9, R152, 0x96, !PT ;  /* 0x00000009330f7c12 */ /* 0x000fe2000f8e9698 */
[----:B------:R-:W-:Y:S05]  /*17660*/  IMAD.WIDE.U32 R48, R18, -0x326172a9, RZ ;  /* 0xcd9e8d5712307825 */ /* 0x000fea00078e00ff */
[----:B------:R-:W-:Y:S01]  /*17670*/  LOP3.LUT R18, R49, UR10, R38, 0x96, !PT ;  /* 0x0000000a31127c12 */ /* 0x000fe2000f8e9626 */
[----:B------:R-:W-:Y:S04]  /*17680*/  IMAD.MOV.U32 R49, RZ, RZ, R213 ;  /* 0x000000ffff317224 */ /* 0x000fe800078e00d5 */
[----:B------:R-:W-:Y:S05]  /*17690*/  IMAD.WIDE.U32 R22, R18, -0x2daee0ad, RZ ;  /* 0xd2511f5312167825 */ /* 0x000fea00078e00ff */
[----:B------:R-:W-:Y:S01]  /*176a0*/  LOP3.LUT R18, R23, UR7, R50, 0x96, !PT ;  /* 0x0000000717127c12 */ /* 0x000fe2000f8e9632 */
[----:B------:R-:W-:Y:S04]  /*176b0*/  IMAD.WIDE.U32 R50, R15, -0x326172a9, RZ ;  /* 0xcd9e8d570f327825 */ /* 0x000fe800078e00ff */
[----:B------:R-:W-:Y:S01]  /*176c0*/  IMAD.WIDE.U32 R38, R18, -0x326172a9, RZ ;  /* 0xcd9e8d5712267825 */ /* 0x000fe200078e00ff */
[----:B------:R-:W-:Y:S03]  /*176d0*/  LOP3.LUT R15, R51, UR8, R48, 0x96, !PT ;  /* 0x00000008330f7c12 */ /* 0x000fe6000f8e9630 */
[----:B------:R-:W-:Y:S01]  /*176e0*/  IMAD.MOV.U32 R48, RZ, RZ, R212 ;  /* 0x000000ffff307224 */ /* 0x000fe200078e00d4 */
[C---:B------:R-:W-:Y:S01]  /*176f0*/  LOP3.LUT R23, R38.reuse, 0xffff, RZ, 0xc0, !PT ;  /* 0x0000ffff26177812 */ /* 0x040fe200078ec0ff */
[----:B------:R-:W-:Y:S01]  /*17700*/  IMAD.MOV.U32 R51, RZ, RZ, R153 ;  /* 0x000000ffff337224 */ /* 0x000fe200078e0099 */
[----:B------:R-:W-:Y:S02]  /*17710*/  LOP3.LUT R154, R38, 0xff, RZ, 0xc0, !PT ;  /* 0x000000ff269a7812 */ /* 0x000fe400078ec0ff */
[----:B------:R-:W-:Y:S02]  /*17720*/  SHF.R.U32.HI R23, RZ, 0x8, R23 ;  /* 0x00000008ff177819 */ /* 0x000fe40000011617 */
[----:B------:R-:W-:Y:S01]  /*17730*/  LOP3.LUT R18, R39, UR17, R50, 0x96, !PT ;  /* 0x0000001127127c12 */ /* 0x000fe2000f8e9632 */
[----:B------:R-:W-:Y:S01]  /*17740*/  IMAD.MOV.U32 R50, RZ, RZ, R145 ;  /* 0x000000ffff327224 */ /* 0x000fe200078e0091 */
[----:B------:R-:W-:Y:S02]  /*17750*/  PRMT R154, R154, 0x5410, R23 ;  /* 0x000054109a9a7816 */ /* 0x000fe40000000017 */
[--C-:B------:R-:W-:Y:S02]  /*17760*/  SHF.R.U32.HI R23, RZ, 0x18, R38.reuse ;  /* 0x00000018ff177819 */ /* 0x100fe40000011626 */
[----:B------:R-:W-:Y:S01]  /*17770*/  SHF.R.U32.HI R152, RZ, 0x10, R38 ;  /* 0x00000010ff987819 */ /* 0x000fe20000011626 */
[----:B------:R-:W-:Y:S01]  /*17780*/  IMAD.WIDE.U32 R38, R15, -0x2daee0ad, RZ ;  /* 0xd2511f530f267825 */ /* 0x000fe200078e00ff */
[----:B------:R-:W-:Y:S02]  /*17790*/  LOP3.LUT R15, R35, UR16, R246, 0x96, !PT ;  /* 0x00000010230f7c12 */ /* 0x000fe4000f8e96f6 */
[----:B------:R-:W-:Y:S02]  /*177a0*/  LOP3.LUT R152, R152, 0xff, RZ, 0xc0, !PT ;  /* 0x000000ff98987812 */ /* 0x000fe400078ec0ff */
[----:B------:R-:W-:Y:S02]  /*177b0*/  LOP3.LUT R237, R39, UR18, R22, 0x96, !PT ;  /* 0x0000001227ed7c12 */ /* 0x000fe4000f8e9616 */
[C---:B------:R-:W-:Y:S02]  /*177c0*/  LOP3.LUT R22, R18.reuse, 0xffff, RZ, 0xc0, !PT ;  /* 0x0000ffff12167812 */ /* 0x040fe400078ec0ff */
[----:B------:R-:W-:Y:S02]  /*177d0*/  LOP3.LUT R163, R18, 0xff, RZ, 0xc0, !PT ;  /* 0x000000ff12a37812 */ /* 0x000fe400078ec0ff */
[----:B------:R-:W-:Y:S02]  /*177e0*/  SHF.R.U32.HI R22, RZ, 0x8, R22 ;  /* 0x00000008ff167819 */ /* 0x000fe40000011616 */
[----:B------:R-:W-:Y:S02]  /*177f0*/  PRMT R152, R152, 0x5410, R23 ;  /* 0x0000541098987816 */ /* 0x000fe40000000017 */
[----:B------:R-:W-:Y:S01]  /*17800*/  PRMT R163, R163, 0x5410, R22 ;  /* 0x00005410a3a37816 */ /* 0x000fe20000000016 */
[----:B------:R-:W-:Y:S01]  /*17810*/  IMAD.WIDE.U32 R22, R15, -0x2daee0ad, RZ ;  /* 0xd2511f530f167825 */ /* 0x000fe200078e00ff */
[--C-:B------:R-:W-:Y:S02]  /*17820*/  SHF.R.U32.HI R155, RZ, 0x10, R18.reuse ;  /* 0x00000010ff9b7819 */ /* 0x100fe40000011612 */
[----:B------:R-:W-:Y:S02]  /*17830*/  SHF.R.U32.HI R18, RZ, 0x18, R18 ;  /* 0x00000018ff127819 */ /* 0x000fe40000011612 */
[----:B------:R-:W-:Y:S02]  /*17840*/  LOP3.LUT R15, R23, UR13, R244, 0x96, !PT ;  /* 0x0000000d170f7c12 */ /* 0x000fe4000f8e96f4 */
[----:B------:R-:W-:Y:S02]  /*17850*/  LOP3.LUT R155, R155, 0xff, RZ, 0xc0, !PT ;  /* 0x000000ff9b9b7812 */ /* 0x000fe400078ec0ff */
[C---:B------:R-:W-:Y:S02]  /*17860*/  LOP3.LUT R213, R38.reuse, 0xffff, RZ, 0xc0, !PT ;  /* 0x0000ffff26d57812 */ /* 0x040fe400078ec0ff */
[----:B------:R-:W-:Y:S02]  /*17870*/  PRMT R155, R155, 0x5410, R18 ;  /* 0x000054109b9b7816 */ /* 0x000fe40000000012 */
[----:B------:R-:W-:Y:S01]  /*17880*/  LOP3.LUT R18, R49, UR14, R34, 0x96, !PT ;  /* 0x0000000e31127c12 */ /* 0x000fe2000f8e9622 */
[----:B------:R-:W-:Y:S01]  /*17890*/  IMAD.WIDE.U32 R34, R15, -0x326172a9, RZ ;  /* 0xcd9e8d570f227825 */ /* 0x000fe200078e00ff */
[----:B------:R-:W-:Y:S02]  /*178a0*/  SHF.R.U32.HI R212, RZ, 0x10, R38 ;  /* 0x00000010ffd47819 */ /* 0x000fe40000011626 */
[----:B------:R-:W-:Y:S02]  /*178b0*/  LOP3.LUT R211, R38, 0xff, RZ, 0xc0, !PT ;  /* 0x000000ff26d37812 */ /* 0x000fe400078ec0ff */
[----:B------:R-:W-:Y:S01]  /*178c0*/  LOP3.LUT R15, R35, UR12, R48, 0x96, !PT ;  /* 0x0000000c230f7c12 */ /* 0x000fe2000f8e9630 */
[----:B------:R-:W-:Y:S01]  /*178d0*/  IMAD.WIDE.U32 R48, R18, -0x2daee0ad, RZ ;  /* 0xd2511f5312307825 */ /* 0x000fe200078e00ff */
[----:B------:R-:W-:Y:S03]  /*178e0*/  SHF.R.U32.HI R210, RZ, 0x18, R38 ;  /* 0x00000018ffd27819 */ /* 0x000fe60000011626 */
[----:B------:R-:W-:Y:S01]  /*178f0*/  IMAD.WIDE.U32 R38, R15, -0x2daee0ad, RZ ;  /* 0xd2511f530f267825 */ /* 0x000fe200078e00ff */
[----:B------:R-:W-:Y:S03]  /*17900*/  LOP3.LUT R18, R49, UR11, R22, 0x96, !PT ;  /* 0x0000000b31127c12 */ /* 0x000fe6000f8e9616 */
[----:B------:R-:W-:Y:S01]  /*17910*/  IMAD.MOV.U32 R49, RZ, RZ, R214 ;  /* 0x000000ffff317224 */ /* 0x000fe200078e00d6 */
[----:B------:R-:W-:Y:S01]  /*17920*/  LOP3.LUT R15, R39, UR9, R48, 0x96, !PT ;  /* 0x00000009270f7c12 */ /* 0x000fe2000f8e9630 */
[----:B------:R-:W-:Y:S04]  /*17930*/  IMAD.WIDE.U32 R22, R18, -0x326172a9, RZ ;  /* 0xcd9e8d5712167825 */ /* 0x000fe800078e00ff */
[----:B------:R-:W-:Y:S01]  /*17940*/  IMAD.MOV.U32 R48, RZ, RZ, R162 ;  /* 0x000000ffff307224 */ /* 0x000fe200078e00a2 */
[----:B------:R-:W-:Y:S05]  /*17950*/  LOP3.LUT R34, R23, UR10, R34, 0x96, !PT ;  /* 0x0000000a17227c12 */ /* 0x000fea000f8e9622 */
[----:B------:R-:W-:Y:S05]  /*17960*/  IMAD.WIDE.U32 R34, R34, -0x2daee0ad, RZ ;  /* 0xd2511f5322227825 */ /* 0x000fea00078e00ff */
[----:B------:R-:W-:Y:S01]  /*17970*/  LOP3.LUT R18, R35, UR7, R38, 0x96, !PT ;  /* 0x0000000723127c12 */ /* 0x000fe2000f8e9626 */
[----:B------:R-:W-:Y:S04]  /*17980*/  IMAD.WIDE.U32 R38, R15, -0x326172a9, RZ ;  /* 0xcd9e8d570f267825 */ /* 0x000fe800078e00ff */
[----:B------:R-:W-:Y:S01]  /*17990*/  IMAD.MOV.U32 R35, RZ, RZ, R208 ;  /* 0x000000ffff237224 */ /* 0x000fe200078e00d0 */
[----:B------:R-:W-:Y:S01]  /*179a0*/  LOP3.LUT R15, R39, UR8, R22, 0x96, !PT ;  /* 0x00000008270f7c12 */ /* 0x000fe2000f8e9616 */
[----:B------:R-:W-:Y:S04]  /*179b0*/  IMAD.WIDE.U32 R22, R18, -0x326172a9, RZ ;  /* 0xcd9e8d5712167825 */ /* 0x000fe800078e00ff */
[----:B------:R-:W-:Y:S01]  /*179c0*/  IMAD.MOV.U32 R39, RZ, RZ, R252 ;  /* 0x000000ffff277224 */ /* 0x000fe200078e00fc */
[C---:B------:R-:W-:Y:S02]  /*179d0*/  LOP3.LUT R18, R22.reuse, 0xffff, RZ, 0xc0, !PT ;  /* 0x0000ffff16127812 */ /* 0x040fe400078ec0ff */
[----:B------:R-:W-:Y:S02]  /*179e0*/  LOP3.LUT R153, R22, 0xff, RZ, 0xc0, !PT ;  /* 0x000000ff16997812 */ /* 0x000fe400078ec0ff */
[----:B------:R-:W-:Y:S02]  /*179f0*/  SHF.R.U32.HI R18, RZ, 0x8, R18 ;  /* 0x00000008ff127819 */ /* 0x000fe40000011612 */
[----:B------:R-:W-:Y:S02]  /*17a00*/  SHF.R.U32.HI R145, RZ, 0x10, R22 ;  /* 0x00000010ff917819 */ /* 0x000fe40000011616 */
[----:B------:R-:W-:Y:S01]  /*17a10*/  PRMT R153, R153, 0x5410, R18 ;  /* 0x0000541099997816 */ /* 0x000fe20000000012 */
[----:B------:R-:W-:Y:S01]  /*17a20*/  FMUL.FTZ R18, R14, c[0x0][0x23c] ;  /* 0x00008f000e127a20 */ /* 0x000fe20000410000 */
[----:B------:R-:W-:Y:S02]  /*17a30*/  SHF.R.U32.HI R22, RZ, 0x18, R22 ;  /* 0x00000018ff167819 */ /* 0x000fe40000011616 */
[----:B------:R-:W-:Y:S02]  /*17a40*/  LOP3.LUT R145, R145, 0xff, RZ, 0xc0, !PT ;  /* 0x000000ff91917812 */ /* 0x000fe400078ec0ff */
[----:B------:R-:W-:Y:S01]  /*17a50*/  LOP3.LUT R214, R23, UR17, R38, 0x96, !PT ;  /* 0x0000001117d67c12 */ /* 0x000fe2000f8e9626 */
[----:B------:R-:W1:Y:S01]  /*17a60*/  MUFU.EX2 R18, R18 ;  /* 0x0000001200127308 */ /* 0x000e620000000800 */
[----:B------:R-:W-:Y:S01]  /*17a70*/  PRMT R145, R145, 0x5410, R22 ;  /* 0x0000541091917816 */ /* 0x000fe20000000016 */
[----:B------:R-:W-:Y:S04]  /*17a80*/  IMAD.WIDE.U32 R22, R15, -0x2daee0ad, RZ ;  /* 0xd2511f530f167825 */ /* 0x000fe800078e00ff */
[----:B------:R-:W-:Y:S01]  /*17a90*/  IMAD.MOV.U32 R38, RZ, RZ, R160 ;  /* 0x000000ffff267224 */ /* 0x000fe200078e00a0 */
[----:B------:R-:W-:Y:S02]  /*17aa0*/  SHF.R.U32.HI R208, RZ, 0x10, R22 ;  /* 0x00000010ffd07819 */ /* 0x000fe40000011616 */
[----:B------:R-:W-:Y:S01]  /*17ab0*/  LOP3.LUT R160, R23, UR18, R34, 0x96, !PT ;  /* 0x0000001217a07c12 */ /* 0x000fe2000f8e9622 */
[----:B------:R-:W-:Y:S01]  /*17ac0*/  IMAD.MOV.U32 R34, RZ, RZ, R209 ;  /* 0x000000ffff227224 */ /* 0x000fe200078e00d1 */
[C---:B------:R-:W-:Y:S01]  /*17ad0*/  LOP3.LUT R209, R22.reuse, 0xffff, RZ, 0xc0, !PT ;  /* 0x0000ffff16d17812 */ /* 0x040fe200078ec0ff */
[----:B------:R-:W-:Y:S01]  /*17ae0*/  IMAD.MOV.U32 R23, RZ, RZ, R49 ;  /* 0x000000ffff177224 */ /* 0x000fe200078e0031 */
[----:B------:R-:W-:Y:S02]  /*17af0*/  LOP3.LUT R252, R22, 0xff, RZ, 0xc0, !PT ;  /* 0x000000ff16fc7812 */ /* 0x000fe400078ec0ff */
[----:B------:R-:W-:Y:S01]  /*17b00*/  SHF.R.U32.HI R162, RZ, 0x18, R22 ;  /* 0x00000018ffa27819 */ /* 0x000fe20000011616 */
[----:B------:R-:W-:Y:S02]  /*17b10*/  IMAD.MOV.U32 R22, RZ, RZ, R48 ;  /* 0x000000ffff167224 */ /* 0x000fe400078e0030 */
[C---:B-1----:R-:W-:Y:S02]  /*17b20*/  FMUL.FTZ R14, R18.reuse, R142 ;  /* 0x0000008e120e7220 */ /* 0x042fe40000410000 */
[----:B------:R-:W-:Y:S02]  /*17b30*/  IMAD.MOV.U32 R142, RZ, RZ, R50 ;  /* 0x000000ffff8e7224 */ /* 0x000fe400078e0032 */
[C---:B------:R-:W-:Y:S02]  /*17b40*/  FMUL.FTZ R15, R18.reuse, R143 ;  /* 0x0000008f120f7220 */ /* 0x040fe40000410000 */
[----:B------:R-:W-:Y:S02]  /*17b50*/  IMAD.MOV.U32 R143, RZ, RZ, R51 ;  /* 0x000000ffff8f7224 */ /* 0x000fe400078e0033 */
[----:B------:R-:W1:Y:S02]  /*17b60*/  LDSM.16.MT88.4 R48, [R216+0x4000] ;  /* 0x00400000d830783b */ /* 0x000e640000004200 */
[-C--:B-1----:R-:W-:Y:S08]  /*17b70*/  HMMA.16816.F32.BF16 R8, R44, R48.reuse, R8 ;  /* 0x000000302c08723c */ /* 0x082ff00000041808 */
[C---:B------:R-:W-:Y:S07]  /*17b80*/  HMMA.16816.F32.BF16 R12, R52.reuse, R48, R12 ;  /* 0x00000030340c723c */ /* 0x040fee000004180c */
[----:B------:R-:W-:Y:S02]  /*17b90*/  IMAD.MOV.U32 R48, RZ, RZ, R22 ;  /* 0x000000ffff307224 */ /* 0x000fe400078e0016 */
[----:B------:R-:W-:Y:S03]  /*17ba0*/  IMAD.MOV.U32 R49, RZ, RZ, R23 ;  /* 0x000000ffff317224 */ /* 0x000fe600078e0017 */
[C---:B------:R-:W-:Y:S02]  /*17bb0*/  FMUL.FTZ R22, R18.reuse, R138 ;  /* 0x0000008a12167220 */ /* 0x040fe40000410000 */
[C---:B------:R-:W-:Y:S02]  /*17bc0*/  FMUL.FTZ R23, R18.reuse, R139 ;  /* 0x0000008b12177220 */ /* 0x040fe40000410000 */
[----:B------:R-:W-:Y:S02]  /*17bd0*/  IMAD.MOV.U32 R139, RZ, RZ, R48 ;  /* 0x000000ffff8b7224 */ /* 0x000fe400078e0030 */
[----:B------:R-:W-:Y:S02]  /*17be0*/  IMAD.MOV.U32 R138, RZ, RZ, R34 ;  /* 0x000000ffff8a7224 */ /* 0x000fe400078e0022 */
[C---:B------:R-:W-:Y:S01]  /*17bf0*/  FMUL.FTZ R34, R18.reuse, R150 ;  /* 0x0000009612227220 */ /* 0x040fe20000410000 */
[-C--:B------:R-:W-:Y:S03]  /*17c00*/  HMMA.16816.F32.BF16 R20, R52, R50.reuse, R20 ;  /* 0x000000323414723c */ /* 0x080fe60000041814 */
[----:B------:R-:W-:Y:S01]  /*17c10*/  IMAD.MOV.U32 R150, RZ, RZ, R35 ;  /* 0x000000ffff967224 */ /* 0x000fe200078e0023 */
[----:B------:R-:W-:Y:S01]  /*17c20*/  MUFU.EX2 R138, R138 ;  /* 0x0000008a008a7308 */ /* 0x000fe20000000800 */
[C---:B------:R-:W-:Y:S02]  /*17c30*/  FMUL.FTZ R35, R18.reuse, R151 ;  /* 0x0000009712237220 */ /* 0x040fe40000410000 */
[----:B------:R-:W-:Y:S01]  /*17c40*/  IMAD.MOV.U32 R151, RZ, RZ, R49 ;  /* 0x000000ffff977224 */ /* 0x000fe200078e0031 */
[C---:B------:R-:W-:Y:S01]  /*17c50*/  HMMA.16816.F32.BF16 R24, R44.reuse, R50, R24 ;  /* 0x000000322c18723c */ /* 0x040fe20000041818 */
[----:B------:R-:W1:Y:S07]  /*17c60*/  LDSM.16.MT88.4 R48, [R215+0x4000] ;  /* 0x00400000d730783b */ /* 0x000e6e0000004200 */
[-C--:B-1----:R-:W-:Y:S08]  /*17c70*/  HMMA.16816.F32.BF16 R28, R44, R48.reuse, R28 ;  /* 0x000000302c1c723c */ /* 0x082ff0000004181c */
[C---:B------:R-:W-:Y:S07]  /*17c80*/  HMMA.16816.F32.BF16 R32, R52.reuse, R48, R32 ;  /* 0x000000303420723c */ /* 0x040fee0000041820 */
[----:B------:R-:W-:Y:S02]  /*17c90*/  IMAD.MOV.U32 R49, RZ, RZ, R38 ;  /* 0x000000ffff317224 */ /* 0x000fe400078e0026 */
[----:B------:R-:W-:Y:S03]  /*17ca0*/  IMAD.MOV.U32 R48, RZ, RZ, R39 ;  /* 0x000000ffff307224 */ /* 0x000fe600078e0027 */
[C---:B------:R-:W-:Y:S02]  /*17cb0*/  FMUL.FTZ R38, R18.reuse, R146 ;  /* 0x0000009212267220 */ /* 0x040fe40000410000 */
[----:B------:R-:W-:Y:S01]  /*17cc0*/  FMUL.FTZ R39, R18, R147 ;  /* 0x0000009312277220 */ /* 0x000fe20000410000 */
[----:B------:R-:W-:Y:S04]  /*17cd0*/  LOP3.LUT R147, R208, 0xff, RZ, 0xc0, !PT ;  /* 0x000000ffd0937812 */ /* 0x000fe800078ec0ff */
[----:B------:R-:W-:Y:S02]  /*17ce0*/  PRMT R147, R147, 0x5410, R162 ;  /* 0x0000541093937816 */ /* 0x000fe400000000a2 */
[-C--:B------:R-:W-:Y:S01]  /*17cf0*/  HMMA.16816.F32.BF16 R36, R52, R50.reuse, R36 ;  /* 0x000000323424723c */ /* 0x080fe20000041824 */
[----:B------:R-:W-:Y:S02]  /*17d00*/  LDSM.16.MT88.4 R52, [R216+0x5400] ;  /* 0x00540000d834783b */ /* 0x000fe40000004200 */
[--C-:B------:R-:W-:Y:S05]  /*17d10*/  HSET2.LE.AND R147, R147, R240.reuse, PT ;  /* 0x000000f093937233 */ /* 0x100fea0003803000 */
        /* <DEDUP_REMOVED lines=10> */
[----:B------:R-:W-:Y:S01]  /*17dc0*/  LOP3.LUT R62, R214, 0xffff, RZ, 0xc0, !PT ;  /* 0x0000ffffd63e7812 */ /* 0x000fe200078ec0ff */
[----:B------:R-:W-:Y:S01]  /*17dd0*/  HMMA.16816.F32.BF16 R40, R56, R46, R40 ;  /* 0x0000002e3828723c */ /* 0x000fe20000041828 */
[----:B------:R-:W1:Y:S03]  /*17de0*/  LDSM.16.MT88.4 R44, [R216+0x4800] ;  /* 0x00480000d82c783b */ /* 0x000e660000004200 */
[----:B------:R-:W-:Y:S01]  /*17df0*/  SHF.R.U32.HI R62, RZ, 0x8, R62 ;  /* 0x00000008ff3e7819 */ /* 0x000fe2000001163e */
[----:B------:R-:W-:Y:S01]  /*17e00*/  FADD.FTZ R60, R184, R161 ;  /* 0x000000a1b83c7221 */ /* 0x000fe20000010000 */
[----:B------:R-:W-:Y:S01]  /*17e10*/  SHF.R.U32.HI R161, RZ, 0x18, R237 ;  /* 0x00000018ffa17819 */ /* 0x000fe200000116ed */
[--C-:B------:R-:W-:Y:S01]  /*17e20*/  HSET2.LE.AND R58, R220, R240.reuse, PT ;  /* 0x000000f0dc3a7233 */ /* 0x100fe20003803000 */
[----:B------:R-:W-:Y:S01]  /*17e30*/  FADD.FTZ R56, R193, R16 ;  /* 0x00000010c1387221 */ /* 0x000fe20000010000 */
[--C-:B------:R-:W-:Y:S03]  /*17e40*/  HSET2.LE.AND R59, R219, R240.reuse, PT ;  /* 0x000000f0db3b7233 */ /* 0x100fe60003803000 */
[--C-:B------:R-:W-:Y:S01]  /*17e50*/  HSET2.LE.AND R57, R217, R240.reuse, PT ;  /* 0x000000f0d9397233 */ /* 0x100fe20003803000 */
[----:B------:R-:W-:Y:S01]  /*17e60*/  FADD.FTZ R60, R183, R60 ;  /* 0x0000003cb73c7221 */ /* 0x000fe20000010000 */
[----:B------:R-:W-:Y:S01]  /*17e70*/  LOP3.LUT R183, R160, 0xff, RZ, 0xc0, !PT ;  /* 0x000000ffa0b77812 */ /* 0x000fe200078ec0ff */
[----:B------:R-:W-:Y:S01]  /*17e80*/  FADD.FTZ R61, R189, R56 ;  /* 0x00000038bd3d7221 */ /* 0x000fe20000010000 */
[--C-:B------:R-:W-:Y:S01]  /*17e90*/  HSET2.LE.AND R56, R218, R240.reuse, PT ;  /* 0x000000f0da387233 */ /* 0x100fe20003803000 */
[----:B------:R-:W-:Y:S01]  /*17ea0*/  LOP3.LUT R189, R214, 0xff, RZ, 0xc0, !PT ;  /* 0x000000ffd6bd7812 */ /* 0x000fe200078ec0ff */
[----:B------:R-:W-:Y:S02]  /*17eb0*/  FADD.FTZ R173, R173, R60 ;  /* 0x0000003cadad7221 */ /* 0x000fe40000010000 */
[----:B------:R-:W-:Y:S01]  /*17ec0*/  FADD.FTZ R61, R186, R61 ;  /* 0x0000003dba3d7221 */ /* 0x000fe20000010000 */
[----:B------:R-:W-:Y:S01]  /*17ed0*/  PRMT R189, R189, 0x5410, R62 ;  /* 0x00005410bdbd7816 */ /* 0x000fe2000000003e */
[----:B------:R-:W-:Y:S04]  /*17ee0*/  FADD.FTZ R168, R168, R173 ;  /* 0x000000ada8a87221 */ /* 0x000fe80000010000 */
[----:B------:R-:W-:Y:S04]  /*17ef0*/  FADD.FTZ R123, R123, R168 ;  /* 0x000000a87b7b7221 */ /* 0x000fe80000010000 */
[----:B------:R-:W-:Y:S04]  /*17f00*/  FADD.FTZ R122, R122, R123 ;  /* 0x0000007b7a7a7221 */ /* 0x000fe80000010000 */
[----:B------:R-:W-:Y:S04]  /*17f10*/  FADD.FTZ R117, R117, R122 ;  /* 0x0000007a75757221 */ /* 0x000fe80000010000 */
[----:B------:R-:W-:Y:S01]  /*17f20*/  FADD.FTZ R112, R112, R117 ;  /* 0x0000007570707221 */ /* 0x000fe20000010000 */
[-C--:B-1----:R-:W-:Y:S08]  /*17f30*/  HMMA.16816.F32.BF16 R8, R64, R44.reuse, R8 ;  /* 0x0000002c4008723c */ /* 0x082ff00000041808 */
[C---:B------:R-:W-:Y:S08]  /*17f40*/  HMMA.16816.F32.BF16 R12, R68.reuse, R44, R12 ;  /* 0x0000002c440c723c */ /* 0x040ff0000004180c */
[-C--:B------:R-:W-:Y:S08]  /*17f50*/  HMMA.16816.F32.BF16 R20, R68, R46.reuse, R20 ;  /* 0x0000002e4414723c */ /* 0x080ff00000041814 */
[C---:B------:R-:W-:Y:S01]  /*17f60*/  HMMA.16816.F32.BF16 R24, R64.reuse, R46, R24 ;  /* 0x0000002e4018723c */ /* 0x040fe20000041818 */
[----:B------:R-:W1:Y:S07]  /*17f70*/  LDSM.16.MT88.4 R44, [R215+0x4800] ;  /* 0x00480000d72c783b */ /* 0x000e6e0000004200 */
[-C--:B-1----:R-:W-:Y:S08]  /*17f80*/  HMMA.16816.F32.BF16 R28, R64, R44.reuse, R28 ;  /* 0x0000002c401c723c */ /* 0x082ff0000004181c */
[C---:B------:R-:W-:Y:S08]  /*17f90*/  HMMA.16816.F32.BF16 R32, R68.reuse, R44, R32 ;  /* 0x0000002c4420723c */ /* 0x040ff00000041820 */
[-C--:B------:R-:W-:Y:S01]  /*17fa0*/  HMMA.16816.F32.BF16 R36, R68, R46.reuse, R36 ;  /* 0x0000002e4424723c */ /* 0x080fe20000041824 */
[----:B------:R1:W-:Y:S07]  /*17fb0*/  MUFU.EX2 R69, R233 ;  /* 0x000000e900457308 */ /* 0x0003ee0000000800 */
[----:B------:R-:W-:Y:S01]  /*17fc0*/  HMMA.16816.F32.BF16 R40, R64, R46, R40 ;  /* 0x0000002e4028723c */ /* 0x000fe20000041828 */
[----:B------:R-:W2:Y:S02]  /*17fd0*/  LDSM.16.MT88.4 R44, [R216+0x4c00] ;  /* 0x004c0000d82c783b */ /* 0x000ea40000004200 */
[----:B------:R-:W-:Y:S10]  /*17fe0*/  MUFU.EX2 R68, R48 ;  /* 0x0000003000447308 */ /* 0x000ff40000000800 */
[----:B------:R3:W4:Y:S01]  /*17ff0*/  MUFU.EX2 R65, R49 ;  /* 0x0000003100417308 */ /* 0x0007220000000800 */
[----:B-1----:R1:W5:Y:S09]  /*18000*/  LDL.LU R233, [R1+0x9c] ;  /* 0x00009c0001e97983 */ /* 0x0023720000300800 */
[----:B------:R-:W-:Y:S10]  /*18010*/  MUFU.EX2 R70, R235 ;  /* 0x000000eb00467308 */ /* 0x000ff40000000800 */
[----:B------:R-:W-:Y:S01]  /*18020*/  MUFU.EX2 R71, R234 ;  /* 0x000000ea00477308 */ /* 0x000fe20000000800 */
[----:B---3--:R-:W-:Y:S01]  /*18030*/  LDSM.16.MT88.4 R48, [R215+0x5000] ;  /* 0x00500000d730783b */ /* 0x008fe20000004200 */
[-C--:B--2---:R-:W-:Y:S08]  /*18040*/  HMMA.16816.F32.BF16 R8, R72, R44.reuse, R8 ;  /* 0x0000002c4808723c */ /* 0x084ff00000041808 */
[----:B------:R-:W-:Y:S01]  /*18050*/  MUFU.EX2 R66, R150 ;  /* 0x0000009600427308 */ /* 0x000fe20000000800 */
[C---:B------:R-:W-:Y:S09]  /*18060*/  HMMA.16816.F32.BF16 R12, R76.reuse, R44, R12 ;  /* 0x0000002c4c0c723c */ /* 0x040ff2000004180c */
[----:B------:R-:W-:Y:S01]  /*18070*/  MUFU.EX2 R150, R239 ;  /* 0x000000ef00967308 */ /* 0x000fe20000000800 */
[-C--:B------:R-:W-:Y:S09]  /*18080*/  HMMA.16816.F32.BF16 R20, R76, R46.reuse, R20 ;  /* 0x0000002e4c14723c */ /* 0x080ff20000041814 */
[----:B------:R-:W-:Y:S01]  /*18090*/  MUFU.EX2 R67, R151 ;  /* 0x0000009700437308 */ /* 0x000fe20000000800 */
[C---:B------:R-:W-:Y:S01]  /*180a0*/  HMMA.16816.F32.BF16 R24, R72.reuse, R46, R24 ;  /* 0x0000002e4818723c */ /* 0x040fe20000041818 */
[----:B------:R-:W2:Y:S08]  /*180b0*/  LDSM.16.MT88.4 R44, [R215+0x4c00] ;  /* 0x004c0000d72c783b */ /* 0x000eb00000004200 */
[----:B------:R-:W-:Y:S01]  /*180c0*/  MUFU.EX2 R151, R238 ;  /* 0x000000ee00977308 */ /* 0x000fe20000000800 */
[-C--:B--2---:R-:W-:Y:S08]  /*180d0*/  HMMA.16816.F32.BF16 R28, R72, R44.reuse, R28 ;  /* 0x0000002c481c723c */ /* 0x084ff0000004181c */
[C---:B------:R-:W-:Y:S08]  /*180e0*/  HMMA.16816.F32.BF16 R32, R76.reuse, R44, R32 ;  /* 0x0000002c4c20723c */ /* 0x040ff00000041820 */
[-C--:B------:R-:W-:Y:S01]  /*180f0*/  HMMA.16816.F32.BF16 R36, R76, R46.reuse, R36 ;  /* 0x0000002e4c24723c */ /* 0x080fe20000041824 */
[----:B------:R-:W-:Y:S07]  /*18100*/  MUFU.EX2 R76, R224 ;  /* 0x000000e0004c7308 */ /* 0x000fee0000000800 */
[----:B------:R-:W-:Y:S01]  /*18110*/  HMMA.16816.F32.BF16 R40, R72, R46, R40 ;  /* 0x0000002e4828723c */ /* 0x000fe20000041828 */
[----:B------:R-:W2:Y:S02]  /*18120*/  LDSM.16.MT88.4 R44, [R216+0x5000] ;  /* 0x00500000d82c783b */ /* 0x000ea40000004200 */
[----:B------:R3:W-:Y:S10]  /*18130*/  MUFU.EX2 R72, R241 ;  /* 0x000000f100487308 */ /* 0x0007f40000000800 */
[----:B------:R1:W-:Y:S10]  /*18140*/  MUFU.EX2 R74, R243 ;  /* 0x000000f3004a7308 */ /* 0x0003f40000000800 */
[----:B------:R-:W4:Y:S01]  /*18150*/  MUFU.EX2 R73, R139 ;  /* 0x0000008b00497308 */ /* 0x000f220000000800 */
[----:B---3--:R-:W3:Y:S09]  /*18160*/  LDL.LU R241, [R1+0x98] ;  /* 0x0000980001f17983 */ /* 0x008ef20000300800 */
[----:B------:R4:W-:Y:S01]  /*18170*/  MUFU.EX2 R139, R242 ;  /* 0x000000f2008b7308 */ /* 0x0009e20000000800 */
[----:B-1----:R1:W5:Y:S01]  /*18180*/  LDL.LU R243, [R1+0x94] ;  /* 0x0000940001f37983 */ /* 0x0023620000300800 */
[-C--:B--2---:R-:W-:Y:S08]  /*18190*/  HMMA.16816.F32.BF16 R8, R80, R44.reuse, R8 ;  /* 0x0000002c5008723c */ /* 0x084ff00000041808 */
[----:B------:R-:W-:Y:S01]  /*181a0*/  MUFU.EX2 R77, R4 ;  /* 0x00000004004d7308 */ /* 0x000fe20000000800 */
[C---:B------:R-:W-:Y:S09]  /*181b0*/  HMMA.16816.F32.BF16 R12, R84.reuse, R44, R12 ;  /* 0x0000002c540c723c */ /* 0x040ff2000004180c */
[----:B------:R2:W-:Y:S03]  /*181c0*/  MUFU.EX2 R4, R236 ;  /* 0x000000ec00047308 */ /* 0x0005e60000000800 */
[--C-:B------:R-:W-:Y:S01]  /*181d0*/  HSET2.LE.AND R44, R222, R240.reuse, PT ;  /* 0x000000f0de2c7233 */ /* 0x100fe20003803000 */
[-C--:B------:R-:W-:Y:S01]  /*181e0*/  HMMA.16816.F32.BF16 R20, R84, R46.reuse, R20 ;  /* 0x0000002e5414723c */ /* 0x080fe20000041814 */
[----:B----4-:R1:W5:Y:S02]  /*181f0*/  LDL.LU R242, [R1+0x90] ;  /* 0x0000900001f27983 */ /* 0x0103640000300800 */
[----:B------:R-:W-:Y:S02]  /*18200*/  F2FP.BF16.PACK_AB R45, R65, R68 ;  /* 0x00000044412d723e */ /* 0x000fe400000010ff */
[----:B------:R1:W5:Y:S01]  /*18210*/  LDL.LU R239, [R1+0x8c] ;  /* 0x00008c0001ef7983 */ /* 0x0003620000300800 */
[----:B------:R4:W1:Y:S02]  /*18220*/  MUFU.EX2 R75, R225 ;  /* 0x000000e1004b7308 */ /* 0x0008640000000800 */
[C---:B------:R-:W-:Y:S01]  /*18230*/  HMMA.16816.F32.BF16 R24, R80.reuse, R46, R24 ;  /* 0x0000002e5018723c */ /* 0x040fe20000041818 */
[----:B------:R1:W5:Y:S06]  /*18240*/  LDL.LU R238, [R1+0x88] ;  /* 0x0000880001ee7983 */ /* 0x00036c0000300800 */
[--C-:B------:R-:W-:Y:S01]  /*18250*/  HSET2.LE.AND R46, R223, R240.reuse, PT ;  /* 0x000000f0df2e7233 */ /* 0x100fe20003803000 */
[----:B------:R1:W-:Y:S01]  /*18260*/  MUFU.EX2 R79, R143 ;  /* 0x0000008f004f7308 */ /* 0x0003e20000000800 */
[-C--:B------:R-:W-:Y:S01]  /*18270*/  HMMA.16816.F32.BF16 R28, R80, R48.reuse, R28 ;  /* 0x00000030501c723c */ /* 0x080fe2000004181c */
[----:B--2---:R2:W5:Y:S02]  /*18280*/  LDL.LU R236, [R1+0x84] ;  /* 0x0000840001ec7983 */ /* 0x0045640000300800 */
[----:B------:R-:W-:Y:S01]  /*18290*/  LOP3.LUT R46, R46, R45, RZ, 0xc0, !PT ;  /* 0x0000002d2e2e7212 */ /* 0x000fe200078ec0ff */
[--C-:B------:R-:W-:Y:S01]  /*182a0*/  HSET2.LE.AND R45, R221, R240.reuse, PT ;  /* 0x000000f0dd2d7233 */ /* 0x100fe20003803000 */
[----:B------:R2:W5:Y:S01]  /*182b0*/  LDL.LU R235, [R1+0x80] ;  /* 0x0000800001eb7983 */ /* 0x0005620000300800 */
[--C-:B------:R-:W-:Y:S03]  /*182c0*/  HSET2.LE.AND R47, R19, R240.reuse, PT ;  /* 0x000000f0132f7233 */ /* 0x100fe60003803000 */
[----:B------:R-:W2:Y:S01]  /*182d0*/  MUFU.EX2 R78, R142 ;  /* 0x0000008e004e7308 */ /* 0x000ea20000000800 */
[C---:B------:R-:W-:Y:S01]  /*182e0*/  HMMA.16816.F32.BF16 R32, R84.reuse, R48, R32 ;  /* 0x000000305420723c */ /* 0x040fe20000041820 */
[----:B------:R2:W5:Y:S03]  /*182f0*/  LDL.LU R234, [R1+0x7c] ;  /* 0x00007c0001ea7983 */ /* 0x0005660000300800 */
[----:B------:R-:W-:Y:S01]  /*18300*/  F2FP.BF16.PACK_AB R19, R73, R138 ;  /* 0x0000008a4913723e */ /* 0x000fe200000010ff */
[----:B----4-:R4:W5:Y:S01]  /*18310*/  LDL.LU R225, [R1+0x78] ;  /* 0x0000780001e17983 */ /* 0x0109620000300800 */
[----:B-1----:R-:W-:Y:S02]  /*18320*/  F2FP.BF16.PACK_AB R64, R76, R75 ;  /* 0x0000004b4c40723e */ /* 0x002fe400000010ff */
[-C--:B------:R-:W-:Y:S01]  /*18330*/  HMMA.16816.F32.BF16 R36, R84, R50.reuse, R36 ;  /* 0x000000325424723c */ /* 0x080fe20000041824 */
[----:B------:R4:W5:Y:S03]  /*18340*/  LDL.LU R224, [R1+0x74] ;  /* 0x0000740001e07983 */ /* 0x0009660000300800 */
[----:B------:R-:W-:Y:S01]  /*18350*/  F2FP.BF16.PACK_AB R49, R72, R69 ;  /* 0x000000454831723e */ /* 0x000fe200000010ff */
[----:B------:R-:W-:Y:S01]  /*18360*/  FADD.FTZ R143, R185, R144 ;  /* 0x00000090b98f7221 */ /* 0x000fe20000010000 */
[----:B------:R4:W5:Y:S01]  /*18370*/  LDL.LU R223, [R1+0x70] ;  /* 0x0000700001df7983 */ /* 0x0009620000300800 */
[----:B------:R-:W-:Y:S01]  /*18380*/  F2FP.BF16.PACK_AB R48, R77, R74 ;  /* 0x0000004a4d30723e */ /* 0x000fe200000010ff */
[----:B------:R-:W-:Y:S01]  /*18390*/  HMMA.16816.F32.BF16 R40, R80, R50, R40 ;  /* 0x000000325028723c */ /* 0x000fe20000041828 */
[----:B------:R-:W-:Y:S01]  /*183a0*/  MUFU.EX2 R81, R174 ;  /* 0x000000ae00517308 */ /* 0x000fe20000000800 */
[----:B------:R4:W5:Y:S02]  /*183b0*/  LDL.LU R222, [R1+0x6c] ;  /* 0x00006c0001de7983 */ /* 0x0009640000300800 */
[----:B------:R-:W-:Y:S01]  /*183c0*/  FADD.FTZ R143, R182, R143 ;  /* 0x0000008fb68f7221 */ /* 0x000fe20000010000 */
[----:B------:R-:W-:Y:S01]  /*183d0*/  LOP3.LUT R58, R58, R49, RZ, 0xc0, !PT ;  /* 0x000000313a3a7212 */ /* 0x000fe200078ec0ff */
[----:B------:R4:W5:Y:S01]  /*183e0*/  LDL.LU R221, [R1+0x68] ;  /* 0x0000680001dd7983 */ /* 0x0009620000300800 */
[----:B------:R-:W-:Y:S01]  /*183f0*/  FADD.FTZ R80, R170, R61 ;  /* 0x0000003daa507221 */ /* 0x000fe20000010000 */
[----:B------:R-:W-:Y:S01]  /*18400*/  LOP3.LUT R59, R59, R48, RZ, 0xc0, !PT ;  /* 0x000000303b3b7212 */ /* 0x000fe200078ec0ff */
[----:B------:R-:W-:Y:S01]  /*18410*/  FADD.FTZ R178, R178, R143 ;  /* 0x0000008fb2b27221 */ /* 0x000fe20000010000 */
[----:B------:R4:W5:Y:S02]  /*18420*/  LDL.LU R220, [R1+0x64] ;  /* 0x0000640001dc7983 */ /* 0x0009640000300800 */
[----:B------:R-:W-:Y:S01]  /*18430*/  FADD.FTZ R80, R165, R80 ;  /* 0x00000050a5507221 */ /* 0x000fe20000010000 */
[----:B------:R-:W-:Y:S01]  /*18440*/  SHF.R.U32.HI R87, RZ, 0x8, R213 ;  /* 0x00000008ff577819 */ /* 0x000fe200000116d5 */
[----:B------:R-:W-:Y:S01]  /*18450*/  FADD.FTZ R178, R169, R178 ;  /* 0x000000b2a9b27221 */ /* 0x000fe20000010000 */
[----:B------:R-:W1:Y:S01]  /*18460*/  LDSM.16.MT88.4 R48, [R215+0x5400] ;  /* 0x00540000d730783b */ /* 0x000e620000004200 */
[----:B------:R-:W-:Y:S01]  /*18470*/  FADD.FTZ R121, R121, R80 ;  /* 0x0000005079797221 */ /* 0x000fe20000010000 */
[----:B------:R-:W-:Y:S01]  /*18480*/  LOP3.LUT R85, R212, 0xff, RZ, 0xc0, !PT ;  /* 0x000000ffd4557812 */ /* 0x000fe200078ec0ff */
[----:B------:R-:W-:Y:S01]  /*18490*/  FADD.FTZ R167, R167, R178 ;  /* 0x000000b2a7a77221 */ /* 0x000fe20000010000 */
[----:B------:R-:W-:Y:S01]  /*184a0*/  PRMT R87, R211, 0x5410, R87 ;  /* 0x00005410d3577816 */ /* 0x000fe20000000057 */
[----:B------:R-:W-:Y:S01]  /*184b0*/  FADD.FTZ R120, R120, R121 ;  /* 0x0000007978787221 */ /* 0x000fe20000010000 */
[----:B------:R-:W-:Y:S01]  /*184c0*/  PRMT R85, R85, 0x5410, R210 ;  /* 0x0000541055557816 */ /* 0x000fe200000000d2 */
[----:B------:R-:W-:Y:S01]  /*184d0*/  FADD.FTZ R124, R124, R167 ;  /* 0x000000a77c7c7221 */ /* 0x000fe20000010000 */
[----:B------:R4:W5:Y:S01]  /*184e0*/  LDL.LU R219, [R1+0x60] ;  /* 0x0000600001db7983 */ /* 0x0009620000300800 */
[----:B------:R-:W-:Y:S01]  /*184f0*/  IMAD.MOV.U32 R165, RZ, RZ, R0 ;  /* 0x000000ffffa57224 */ /* 0x000fe200078e0000 */
[----:B------:R-:W-:Y:S01]  /*18500*/  SHF.R.U32.HI R83, RZ, 0x8, R209 ;  /* 0x00000008ff537819 */ /* 0x000fe200000116d1 */
[----:B------:R-:W-:Y:S01]  /*18510*/  FADD.FTZ R125, R125, R124 ;  /* 0x0000007c7d7d7221 */ /* 0x000fe20000010000 */
[----:B------:R4:W5:Y:S01]  /*18520*/  LDL.LU R218, [R1+0x5c] ;  /* 0x00005c0001da7983 */ /* 0x0009620000300800 */
[----:B------:R-:W-:Y:S01]  /*18530*/  IMAD.MOV.U32 R167, RZ, RZ, R3 ;  /* 0x000000ffffa77224 */ /* 0x000fe200078e0003 */
[----:B------:R-:W-:Y:S01]  /*18540*/  LOP3.LUT R44, R44, R19, RZ, 0xc0, !PT ;  /* 0x000000132c2c7212 */ /* 0x000fe200078ec0ff */
[----:B------:R-:W-:Y:S01]  /*18550*/  FADD.FTZ R114, R114, R125 ;  /* 0x0000007d72727221 */ /* 0x000fe20000010000 */
[----:B------:R4:W5:Y:S01]  /*18560*/  LDL.LU R217, [R1+0x58] ;  /* 0x0000580001d97983 */ /* 0x0009620000300800 */
[----:B------:R-:W-:Y:S01]  /*18570*/  F2FP.BF16.PACK_AB R19, R150, R139 ;  /* 0x0000008b9613723e */ /* 0x000fe200000010ff */
[--C-:B------:R-:W-:Y:S01]  /*18580*/  HSET2.LE.AND R162, R87, R240.reuse, PT ;  /* 0x000000f057a27233 */ /* 0x100fe20003803000 */
[----:B------:R-:W-:Y:S01]  /*18590*/  FADD.FTZ R93, R93, R114 ;  /* 0x000000725d5d7221 */ /* 0x000fe20000010000 */
[----:B------:R-:W-:Y:S02]  /*185a0*/  LOP3.LUT R185, R237, 0xff, RZ, 0xc0, !PT ;  /* 0x000000ffedb97812 */ /* 0x000fe400078ec0ff */
[----:B------:R-:W-:Y:S02]  /*185b0*/  LOP3.LUT R56, R56, R19, RZ, 0xc0, !PT ;  /* 0x0000001338387212 */ /* 0x000fe400078ec0ff */
[----:B------:R-:W-:Y:S02]  /*185c0*/  F2FP.BF16.PACK_AB R19, R71, R70 ;  /* 0x000000464713723e */ /* 0x000fe400000010ff */
[----:B------:R-:W-:Y:S02]  /*185d0*/  SHF.R.U32.HI R143, RZ, 0x10, R160 ;  /* 0x00000010ff8f7819 */ /* 0x000fe400000116a0 */
[----:B------:R-:W-:Y:S02]  /*185e0*/  PRMT R83, R252, 0x5410, R83 ;  /* 0x00005410fc537816 */ /* 0x000fe40000000053 */
[----:B------:R-:W-:Y:S03]  /*185f0*/  LOP3.LUT R143, R143, 0xff, RZ, 0xc0, !PT ;  /* 0x000000ff8f8f7812 */ /* 0x000fe600078ec0ff */
[--C-:B------:R-:W-:Y:S01]  /*18600*/  HSET2.LE.AND R146, R83, R240.reuse, PT ;  /* 0x000000f053927233 */ /* 0x100fe20003803000 */
[----:B---3--:R-:W-:Y:S01]  /*18610*/  FFMA.FTZ R203, R18, R241, R203 ;  /* 0x000000f112cb7223 */ /* 0x008fe200000100cb */
[----:B------:R-:W-:Y:S01]  /*18620*/  F2FP.BF16.PACK_AB R18, R66, R67 ;  /* 0x000000434212723e */ /* 0x000fe200000010ff */
[----:B------:R-:W3:Y:S02]  /*18630*/  MUFU.EX2 R241, R6 ;  /* 0x0000000600f17308 */ /* 0x000ee40000000800 */
[----:B------:R-:W-:Y:S01]  /*18640*/  FADD.FTZ R190, R190, R203 ;  /* 0x000000cbbebe7221 */ /* 0x000fe20000010000 */
[----:B------:R-:W-:Y:S02]  /*18650*/  LOP3.LUT R47, R47, R18, RZ, 0xc0, !PT ;  /* 0x000000122f2f7212 */ /* 0x000fe400078ec0ff */
[----:B--2---:R-:W-:Y:S01]  /*18660*/  F2FP.BF16.PACK_AB R18, R78, R79 ;  /* 0x0000004f4e12723e */ /* 0x004fe200000010ff */
[----:B------:R-:W-:Y:S01]  /*18670*/  FADD.FTZ R63, R187, R190 ;  /* 0x000000bebb3f7221 */ /* 0x000fe20000010000 */
[----:B------:R-:W-:Y:S02]  /*18680*/  SHF.R.U32.HI R187, RZ, 0x10, R214 ;  /* 0x00000010ffbb7819 */ /* 0x000fe400000116d6 */
[----:B------:R-:W-:Y:S01]  /*18690*/  LOP3.LUT R45, R45, R18, RZ, 0xc0, !PT ;  /* 0x000000122d2d7212 */ /* 0x000fe200078ec0ff */
[----:B------:R-:W-:Y:S01]  /*186a0*/  FADD.FTZ R172, R172, R63 ;  /* 0x0000003facac7221 */ /* 0x000fe20000010000 */
[----:B------:R-:W-:Y:S01]  /*186b0*/  F2FP.BF16.PACK_AB R18, R4, R151 ;  /* 0x000000970412723e */ /* 0x000fe200000010ff */
[----:B------:R-:W2:Y:S01]  /*186c0*/  LDSM.16.MT88.4 R60, [R216+0x5800] ;  /* 0x00580000d83c783b */ /* 0x000ea20000004200 */
[----:B------:R-:W-:Y:S01]  /*186d0*/  LOP3.LUT R187, R187, 0xff, RZ, 0xc0, !PT ;  /* 0x000000ffbbbb7812 */ /* 0x000fe200078ec0ff */
[----:B------:R-:W-:Y:S01]  /*186e0*/  FADD.FTZ R171, R171, R172 ;  /* 0x000000acabab7221 */ /* 0x000fe20000010000 */
[----:B------:R-:W-:Y:S01]  /*186f0*/  LOP3.LUT R57, R57, R18, RZ, 0xc0, !PT ;  /* 0x0000001239397212 */ /* 0x000fe200078ec0ff */
[-C--:B------:R-:W-:Y:S05]  /*18700*/  HMMA.16816.F32.BF16 R8, R44, R52.reuse, R8 ;  /* 0x000000342c08723c */ /* 0x080fea0000041808 */
[----:B------:R-:W-:Y:S01]  /*18710*/  FADD.FTZ R164, R164, R171 ;  /* 0x000000aba4a47221 */ /* 0x000fe20000010000 */
[----:B------:R-:W-:Y:S02]  /*18720*/  SHF.R.U32.HI R18, RZ, 0x18, R214 ;  /* 0x00000018ff127819 */ /* 0x000fe400000116d6 */
[----:B------:R4:W5:Y:S01]  /*18730*/  LDL.LU R214, [R1+0x54] ;  /* 0x0000540001d67983 */ /* 0x0009620000300800 */
[----:B------:R-:W-:Y:S01]  /*18740*/  FADD.FTZ R119, R119, R164 ;  /* 0x000000a477777221 */ /* 0x000fe20000010000 */
[C---:B------:R-:W-:Y:S02]  /*18750*/  HMMA.16816.F32.BF16 R12, R56.reuse, R52, R12 ;  /* 0x00000034380c723c */ /* 0x040fe4000004180c */
[----:B------:R4:W5:Y:S02]  /*18760*/  LDL.LU R213, [R1+0x50] ;  /* 0x0000500001d57983 */ /* 0x0009640000300800 */
[----:B------:R-:W-:Y:S01]  /*18770*/  FADD.FTZ R119, R104, R119 ;  /* 0x0000007768777221 */ /* 0x000fe20000010000 */
[----:B------:R-:W-:Y:S01]  /*18780*/  PRMT R187, R187, 0x5410, R18 ;  /* 0x00005410bbbb7816 */ /* 0x000fe20000000012 */
[----:B------:R-:W-:Y:S01]  /*18790*/  IMAD.MOV.U32 R164, RZ, RZ, R2 ;  /* 0x000000ffffa47224 */ /* 0x000fe200078e0002 */
[----:B------:R4:W5:Y:S01]  /*187a0*/  LDL.LU R212, [R1+0x4c] ;  /* 0x00004c0001d47983 */ /* 0x0009620000300800 */
[----:B------:R-:W-:Y:S01]  /*187b0*/  FADD.FTZ R116, R116, R119 ;  /* 0x0000007774747221 */ /* 0x000fe20000010000 */
[-C--:B------:R-:W-:Y:S02]  /*187c0*/  HMMA.16816.F32.BF16 R20, R56, R54.reuse, R20 ;  /* 0x000000363814723c */ /* 0x080fe40000041814 */
[----:B------:R4:W5:Y:S01]  /*187d0*/  LDL.LU R211, [R1+0x48] ;  /* 0x0000480001d37983 */ /* 0x0009620000300800 */
[----:B------:R-:W-:Y:S01]  /*187e0*/  FADD.FTZ R116, R103, R116 ;  /* 0x0000007467747221 */ /* 0x000fe20000010000 */
[--C-:B------:R-:W-:Y:S01]  /*187f0*/  HSET2.LE.AND R53, R155, R240.reuse, PT ;  /* 0x000000f09b357233 */ /* 0x100fe20003803000 */
[----:B------:R-:W-:Y:S01]  /*18800*/  LOP3.LUT R52, R237, 0xffff, RZ, 0xc0, !PT ;  /* 0x0000ffffed347812 */ /* 0x000fe200078ec0ff */
[----:B------:R4:W5:Y:S01]  /*18810*/  LDL.LU R210, [R1+0x44] ;  /* 0x0000440001d27983 */ /* 0x0009620000300800 */
[----:B------:R-:W-:Y:S01]  /*18820*/  FADD.FTZ R109, R109, R116 ;  /* 0x000000746d6d7221 */ /* 0x000fe20000010000 */
[C---:B------:R-:W-:Y:S02]  /*18830*/  HMMA.16816.F32.BF16 R24, R44.reuse, R54, R24 ;  /* 0x000000362c18723c */ /* 0x040fe40000041818 */
[----:B------:R4:W5:Y:S02]  /*18840*/  LDL.LU R209, [R1+0x40] ;  /* 0x0000400001d17983 */ /* 0x0009640000300800 */
[----:B------:R-:W-:Y:S01]  /*18850*/  FADD.FTZ R98, R98, R109 ;  /* 0x0000006d62627221 */ /* 0x000fe20000010000 */
[----:B------:R-:W-:Y:S01]  /*18860*/  SHF.R.U32.HI R18, RZ, 0x10, R237 ;  /* 0x00000010ff127819 */ /* 0x000fe200000116ed */
[----:B------:R4:W5:Y:S01]  /*18870*/  LDL.LU R208, [R1+0x38] ;  /* 0x0000380001d07983 */ /* 0x0009620000300800 */
[--C-:B------:R-:W-:Y:S01]  /*18880*/  HSET2.LE.AND R54, R154, R240.reuse, PT ;  /* 0x000000f09a367233 */ /* 0x100fe20003803000 */
[----:B------:R-:W-:Y:S01]  /*18890*/  FADD.FTZ R105, R105, R98 ;  /* 0x0000006269697221 */ /* 0x000fe20000010000 */
[-C--:B-1----:R-:W-:Y:S01]  /*188a0*/  HMMA.16816.F32.BF16 R28, R44, R48.reuse, R28 ;  /* 0x000000302c1c723c */ /* 0x082fe2000004181c */
[----:B------:R-:W1:Y:S02]  /*188b0*/  S2R R237, SR_TID.X ;  /* 0x0000000000ed7919 */ /* 0x000e640000002100 */
[----:B------:R-:W-:Y:S01]  /*188c0*/  FADD.FTZ R106, R106, R105 ;  /* 0x000000696a6a7221 */ /* 0x000fe20000010000 */
[----:B------:R-:W-:Y:S01]  /*188d0*/  SHF.R.U32.HI R52, RZ, 0x8, R52 ;  /* 0x00000008ff347819 */ /* 0x000fe20000011634 */
[--C-:B------:R-:W-:Y:S01]  /*188e0*/  HSET2.LE.AND R55, R152, R240.reuse, PT ;  /* 0x000000f098377233 */ /* 0x100fe20003803000 */
[----:B------:R-:W-:Y:S01]  /*188f0*/  LOP3.LUT R18, R18, 0xff, RZ, 0xc0, !PT ;  /* 0x000000ff12127812 */ /* 0x000fe200078ec0ff */
[----:B------:R-:W-:Y:S01]  /*18900*/  FADD.FTZ R133, R133, R106 ;  /* 0x0000006a85857221 */ /* 0x000fe20000010000 */
[C---:B------:R-:W-:Y:S04]  /*18910*/  HMMA.16816.F32.BF16 R32, R56.reuse, R48, R32 ;  /* 0x000000303820723c */ /* 0x040fe80000041820 */
[----:B------:R-:W-:Y:S01]  /*18920*/  FADD.FTZ R128, R128, R133 ;  /* 0x0000008580807221 */ /* 0x000fe20000010000 */
[----:B------:R-:W-:Y:S01]  /*18930*/  PRMT R185, R185, 0x5410, R52 ;  /* 0x00005410b9b97816 */ /* 0x000fe20000000034 */
[--C-:B------:R-:W-:Y:S01]  /*18940*/  HSET2.LE.AND R52, R163, R240.reuse, PT ;  /* 0x000000f0a3347233 */ /* 0x100fe20003803000 */
[----:B---3--:R-:W-:Y:S01]  /*18950*/  F2FP.BF16.PACK_AB R49, R241, R7 ;  /* 0x00000007f131723e */ /* 0x008fe200000010ff */
[----:B------:R-:W-:Y:S01]  /*18960*/  FADD.FTZ R149, R149, R128 ;  /* 0x0000008095957221 */ /* 0x000fe20000010000 */
[-C--:B------:R-:W-:Y:S01]  /*18970*/  HMMA.16816.F32.BF16 R36, R56, R50.reuse, R36 ;  /* 0x000000323824723c */ /* 0x080fe20000041824 */
[----:B------:R-:W3:Y:S02]  /*18980*/  MUFU.EX2 R58, R127 ;  /* 0x0000007f003a7308 */ /* 0x000ee40000000800 */
[----:B------:R-:W-:Y:S01]  /*18990*/  FADD.FTZ R136, R136, R149 ;  /* 0x0000009588887221 */ /* 0x000fe20000010000 */
[----:B------:R-:W-:Y:S01]  /*189a0*/  PRMT R161, R18, 0x5410, R161 ;  /* 0x0000541012a17816 */ /* 0x000fe200000000a1 */
[--C-:B------:R-:W-:Y:S01]  /*189b0*/  HSET2.LE.AND R48, R189, R240.reuse, PT ;  /* 0x000000f0bd307233 */ /* 0x100fe20003803000 */
[----:B------:R-:W-:Y:S01]  /*189c0*/  LOP3.LUT R18, R160, 0xffff, RZ, 0xc0, !PT ;  /* 0x0000ffffa0127812 */ /* 0x000fe200078ec0ff */
[----:B------:R-:W-:Y:S01]  /*189d0*/  FADD.FTZ R59, R115, R120 ;  /* 0x00000078733b7221 */ /* 0x000fe20000010000 */
[----:B------:R-:W-:Y:S04]  /*189e0*/  HMMA.16816.F32.BF16 R40, R44, R50, R40 ;  /* 0x000000322c28723c */ /* 0x000fe80000041828 */
[----:B------:R-:W-:Y:S01]  /*189f0*/  FADD.FTZ R59, R110, R59 ;  /* 0x0000003b6e3b7221 */ /* 0x000fe20000010000 */
[----:B------:R-:W-:Y:S01]  /*18a00*/  LOP3.LUT R52, R52, R49, RZ, 0xc0, !PT ;  /* 0x0000003134347212 */ /* 0x000fe200078ec0ff */
[----:B-1----:R-:W-:Y:S01]  /*18a10*/  IMAD.SHL.U32 R237, R237, 0x2, RZ ;  /* 0x00000002eded7824 */ /* 0x002fe200078e00ff */
[--C-:B------:R-:W-:Y:S01]  /*18a20*/  HSET2.LE.AND R49, R187, R240.reuse, PT ;  /* 0x000000f0bb317233 */ /* 0x100fe20003803000 */
[----:B------:R-:W-:Y:S01]  /*18a30*/  FADD.FTZ R102, R102, R59 ;  /* 0x0000003b66667221 */ /* 0x000fe20000010000 */
[----:B------:R-:W-:Y:S03]  /*18a40*/  SHF.R.U32.HI R18, RZ, 0x8, R18 ;  /* 0x00000008ff127819 */ /* 0x000fe60000011612 */
[----:B------:R-:W-:Y:S01]  /*18a50*/  FADD.FTZ R59, R92, R93 ;  /* 0x0000005d5c3b7221 */ /* 0x000fe20000010000 */
[----:B------:R-:W-:Y:S01]  /*18a60*/  F2FP.BF16.PACK_AB R44, R200, R201 ;  /* 0x000000c9c82c723e */ /* 0x000fe200000010ff */
[----:B------:R-:W-:Y:S01]  /*18a70*/  FADD.FTZ R111, R111, R102 ;  /* 0x000000666f6f7221 */ /* 0x000fe20000010000 */
[----:B------:R-:W-:Y:S01]  /*18a80*/  PRMT R183, R183, 0x5410, R18 ;  /* 0x00005410b7b77816 */ /* 0x000fe20000000012 */
[----:B------:R-:W-:Y:S01]  /*18a90*/  FADD.FTZ R96, R96, R59 ;  /* 0x0000003b60607221 */ /* 0x000fe20000010000 */
[----:B------:R-:W-:Y:S01]  /*18aa0*/  F2FP.BF16.PACK_AB R18, R207, R5 ;  /* 0x00000005cf12723e */ /* 0x000fe200000010ff */
[----:B------:R-:W-:Y:S01]  /*18ab0*/  FADD.FTZ R94, R94, R111 ;  /* 0x0000006f5e5e7221 */ /* 0x000fe20000010000 */
[----:B------:R-:W-:Y:S01]  /*18ac0*/  LOP3.LUT R49, R49, R44, RZ, 0xc0, !PT ;  /* 0x0000002c31317212 */ /* 0x000fe200078ec0ff */
[----:B------:R-:W-:Y:S01]  /*18ad0*/  FADD.FTZ R96, R99, R96 ;  /* 0x0000006063607221 */ /* 0x000fe20000010000 */
[----:B------:R-:W1:Y:S01]  /*18ae0*/  LDSM.16.MT88.4 R44, [R215+0x5800] ;  /* 0x00580000d72c783b */ /* 0x000e620000004200 */
[----:B------:R-:W-:Y:S01]  /*18af0*/  FADD.FTZ R94, R97, R94 ;  /* 0x0000005e615e7221 */ /* 0x000fe20000010000 */
[----:B------:R-:W-:Y:S01]  /*18b00*/  LOP3.LUT R54, R54, R19, RZ, 0xc0, !PT ;  /* 0x0000001336367212 */ /* 0x000fe200078ec0ff */
[----:B------:R-:W-:Y:S01]  /*18b10*/  FADD.FTZ R91, R91, R96 ;  /* 0x000000605b5b7221 */ /* 0x000fe20000010000 */
[----:B------:R-:W-:Y:S01]  /*18b20*/  LOP3.LUT R55, R55, R64, RZ, 0xc0, !PT ;  /* 0x0000004037377212 */ /* 0x000fe200078ec0ff */
[----:B------:R-:W-:Y:S01]  /*18b30*/  FADD.FTZ R113, R113, R94 ;  /* 0x0000005e71717221 */ /* 0x000fe20000010000 */
[----:B------:R-:W-:Y:S01]  /*18b40*/  LOP3.LUT R53, R53, R18, RZ, 0xc0, !PT ;  /* 0x0000001235357212 */ /* 0x000fe200078ec0ff */
[----:B------:R-:W-:Y:S01]  /*18b50*/  FADD.FTZ R90, R90, R91 ;  /* 0x0000005b5a5a7221 */ /* 0x000fe20000010000 */
[----:B------:R-:W-:Y:S01]  /*18b60*/  F2FP.BF16.PACK_AB R19, R205, R206 ;  /* 0x000000cecd13723e */ /* 0x000fe200000010ff */
[----:B------:R-:W-:Y:S01]  /*18b70*/  FADD.FTZ R108, R108, R113 ;  /* 0x000000716c6c7221 */ /* 0x000fe20000010000 */
[--C-:B------:R-:W-:Y:S01]  /*18b80*/  HSET2.LE.AND R50, R153, R240.reuse, PT ;  /* 0x000000f099327233 */ /* 0x100fe20003803000 */
[----:B------:R-:W-:Y:S01]  /*18b90*/  FADD.FTZ R177, R177, R90 ;  /* 0x0000005ab1b17221 */ /* 0x000fe20000010000 */
[--C-:B------:R-:W-:Y:S01]  /*18ba0*/  HSET2.LE.AND R51, R145, R240.reuse, PT ;  /* 0x000000f091337233 */ /* 0x100fe20003803000 */
[----:B------:R-:W-:Y:S01]  /*18bb0*/  LOP3.LUT R48, R48, R19, RZ, 0xc0, !PT ;  /* 0x0000001330307212 */ /* 0x000fe200078ec0ff */
[-C--:B--2---:R-:W-:Y:S01]  /*18bc0*/  HMMA.16816.F32.BF16 R8, R52, R60.reuse, R8 ;  /* 0x0000003c3408723c */ /* 0x084fe20000041808 */
[----:B------:R-:W2:Y:S04]  /*18bd0*/  LDSM.16.MT88.4 R152, [R216+0x5c00] ;  /* 0x005c0000d898783b */ /* 0x000ea80000004200 */
[----:B------:R-:W-:Y:S01]  /*18be0*/  F2FP.BF16.PACK_AB R19, R202, R204 ;  /* 0x000000ccca13723e */ /* 0x000fe200000010ff */
[--C-:B------:R-:W-:Y:S01]  /*18bf0*/  HSET2.LE.AND R163, R85, R240.reuse, PT ;  /* 0x000000f055a37233 */ /* 0x100fe20003803000 */
[----:B------:R-:W-:Y:S01]  /*18c00*/  F2FP.BF16.PACK_AB R18, R198, R199 ;  /* 0x000000c7c612723e */ /* 0x000fe200000010ff */
[--C-:B------:R-:W-:Y:S01]  /*18c10*/  HSET2.LE.AND R161, R161, R240.reuse, PT ;  /* 0x000000f0a1a17233 */ /* 0x100fe20003803000 */
[----:B------:R-:W-:Y:S03]  /*18c20*/  LOP3.LUT R50, R50, R19, RZ, 0xc0, !PT ;  /* 0x0000001332327212 */ /* 0x000fe600078ec0ff */
[----:B------:R-:W-:Y:S01]  /*18c30*/  LOP3.LUT R51, R51, R18, RZ, 0xc0, !PT ;  /* 0x0000001233337212 */ /* 0x000fe200078ec0ff */
[--C-:B------:R-:W-:Y:S01]  /*18c40*/  HSET2.LE.AND R144, R183, R240.reuse, PT ;  /* 0x000000f0b7907233 */ /* 0x100fe20003803000 */
[----:B------:R-:W-:Y:S02]  /*18c50*/  F2FP.BF16.PACK_AB R57, R196, R197 ;  /* 0x000000c5c439723e */ /* 0x000fe400000010ff */
[----:B------:R-:W-:Y:S02]  /*18c60*/  F2FP.BF16.PACK_AB R19, R181, R188 ;  /* 0x000000bcb513723e */ /* 0x000fe400000010ff */
[----:B------:R-:W-:Y:S01]  /*18c70*/  LOP3.LUT R162, R162, R57, RZ, 0xc0, !PT ;  /* 0x00000039a2a27212 */ /* 0x000fe200078ec0ff */
[C---:B------:R-:W-:Y:S04]  /*18c80*/  HMMA.16816.F32.BF16 R12, R48.reuse, R60, R12 ;  /* 0x0000003c300c723c */ /* 0x040fe8000004180c */
[----:B------:R-:W-:Y:S02]  /*18c90*/  F2FP.BF16.PACK_AB R57, R107, R118 ;  /* 0x000000766b39723e */ /* 0x000fe400000010ff */
[----:B------:R-:W-:Y:S01]  /*18ca0*/  SHF.R.U32.HI R160, RZ, 0x18, R160 ;  /* 0x00000018ffa07819 */ /* 0x000fe200000116a0 */
[----:B------:R-:W-:Y:S01]  /*18cb0*/  FADD.FTZ R61, R95, R112 ;  /* 0x000000705f3d7221 */ /* 0x000fe20000010000 */
[-C--:B------:R-:W-:Y:S04]  /*18cc0*/  HMMA.16816.F32.BF16 R20, R48, R62.reuse, R20 ;  /* 0x0000003e3014723c */ /* 0x080fe80000041814 */
[----:B------:R-:W-:Y:S01]  /*18cd0*/  FADD.FTZ R61, R100, R61 ;  /* 0x0000003d643d7221 */ /* 0x000fe20000010000 */
[----:B------:R-:W-:Y:S01]  /*18ce0*/  PRMT R143, R143, 0x5410, R160 ;  /* 0x000054108f8f7816 */ /* 0x000fe200000000a0 */
[--C-:B------:R-:W-:Y:S01]  /*18cf0*/  HSET2.LE.AND R160, R185, R240.reuse, PT ;  /* 0x000000f0b9a07233 */ /* 0x100fe20003803000 */
[----:B------:R-:W-:Y:S01]  /*18d00*/  F2FP.BF16.PACK_AB R56, R191, R194 ;  /* 0x000000c2bf38723e */ /* 0x000fe200000010ff */
[----:B------:R-:W-:Y:S01]  /*18d10*/  FADD.FTZ R126, R126, R61 ;  /* 0x0000003d7e7e7221 */ /* 0x000fe20000010000 */
[C---:B------:R-:W-:Y:S04]  /*18d20*/  HMMA.16816.F32.BF16 R24, R52.reuse, R62, R24 ;  /* 0x0000003e3418723c */ /* 0x040fe80000041818 */
[----:B------:R-:W-:Y:S01]  /*18d30*/  FADD.FTZ R126, R131, R126 ;  /* 0x0000007e837e7221 */ /* 0x000fe20000010000 */
[----:B------:R-:W-:Y:S01]  /*18d40*/  LOP3.LUT R160, R160, R19, RZ, 0xc0, !PT ;  /* 0x00000013a0a07212 */ /* 0x000fe200078ec0ff */
[----:B------:R-:W-:Y:S01]  /*18d50*/  HSET2.LE.AND R145, R143, R240, PT ;  /* 0x000000f08f917233 */ /* 0x000fe20003803000 */
[----:B------:R-:W-:Y:S01]  /*18d60*/  F2FP.BF16.PACK_AB R19, R81, R176 ;  /* 0x000000b05113723e */ /* 0x000fe200000010ff */
[-C--:B-1----:R-:W-:Y:S04]  /*18d70*/  HMMA.16816.F32.BF16 R28, R52, R44.reuse, R28 ;  /* 0x0000002c341c723c */ /* 0x082fe8000004181c */
[----:B------:R-:W-:Y:S02]  /*18d80*/  LOP3.LUT R163, R163, R56, RZ, 0xc0, !PT ;  /* 0x00000038a3a37212 */ /* 0x000fe400078ec0ff */
[----:B------:R-:W-:Y:S02]  /*18d90*/  F2FP.BF16.PACK_AB R18, R179, R180 ;  /* 0x000000b4b312723e */ /* 0x000fe400000010ff */
[C---:B------:R-:W-:Y:S04]  /*18da0*/  HMMA.16816.F32.BF16 R32, R48.reuse, R44, R32 ;  /* 0x0000002c3020723c */ /* 0x040fe80000041820 */
[----:B------:R-:W-:Y:S02]  /*18db0*/  LOP3.LUT R161, R161, R18, RZ, 0xc0, !PT ;  /* 0x00000012a1a17212 */ /* 0x000fe400078ec0ff */
[----:B------:R-:W-:Y:S02]  /*18dc0*/  F2FP.BF16.PACK_AB R18, R129, R166 ;  /* 0x000000a68112723e */ /* 0x000fe400000010ff */
[-C--:B------:R-:W-:Y:S04]  /*18dd0*/  HMMA.16816.F32.BF16 R36, R48, R46.reuse, R36 ;  /* 0x0000002e3024723c */ /* 0x080fe80000041824 */
[----:B------:R-:W-:Y:S02]  /*18de0*/  LOP3.LUT R145, R145, R18, RZ, 0xc0, !PT ;  /* 0x0000001291917212 */ /* 0x000fe400078ec0ff */
[----:B------:R-:W-:Y:S01]  /*18df0*/  LOP3.LUT R144, R144, R19, RZ, 0xc0, !PT ;  /* 0x0000001390907212 */ /* 0x000fe200078ec0ff */
[----:B------:R-:W-:Y:S01]  /*18e00*/  FADD.FTZ R19, R89, R126 ;  /* 0x0000007e59137221 */ /* 0x000fe20000010000 */
[----:B------:R-:W-:Y:S01]  /*18e10*/  HMMA.16816.F32.BF16 R40, R52, R46, R40 ;  /* 0x0000002e3428723c */ /* 0x000fe20000041828 */
[----:B------:R-:W1:Y:S03]  /*18e20*/  LDSM.16.MT88.4 R44, [R215+0x5c00] ;  /* 0x005c0000d72c783b */ /* 0x000e660000004200 */
[----:B------:R-:W-:Y:S01]  /*18e30*/  FADD.FTZ R19, R88, R19 ;  /* 0x0000001358137221 */ /* 0x000fe20000010000 */
[----:B---3--:R-:W-:Y:S01]  /*18e40*/  F2FP.BF16.PACK_AB R56, R58, R101 ;  /* 0x000000653a38723e */ /* 0x008fe200000010ff */
[----:B------:R-:W-:Y:S01]  /*18e50*/  FADD.FTZ R48, R132, R177 ;  /* 0x000000b184307221 */ /* 0x000fe20000010000 */
[----:B------:R-:W-:Y:S01]  /*18e60*/  LOP3.LUT R146, R146, R57, RZ, 0xc0, !PT ;  /* 0x0000003992927212 */ /* 0x000fe200078ec0ff */
[----:B------:R-:W-:Y:S01]  /*18e70*/  FADD.FTZ R18, R134, R19 ;  /* 0x0000001386127221 */ /* 0x000fe20000010000 */
[----:B------:R-:W-:Y:S03]  /*18e80*/  LOP3.LUT R147, R147, R56, RZ, 0xc0, !PT ;  /* 0x0000003893937212 */ /* 0x000fe600078ec0ff */
[----:B------:R-:W-:Y:S01]  /*18e90*/  FADD.FTZ R19, R135, R108 ;  /* 0x0000006c87137221 */ /* 0x000fe20000010000 */
[----:B------:R-:W-:Y:S01]  /*18ea0*/  LOP3.LUT R237, R237, 0x6, RZ, 0xc0, !PT ;  /* 0x00000006eded7812 */ /* 0x000fe200078ec0ff */
[----:B------:R-:W-:Y:S01]  /*18eb0*/  FADD.FTZ R159, R159, R48 ;  /* 0x000000309f9f7221 */ /* 0x000fe20000010000 */
[-C--:B--2---:R-:W-:Y:S05]  /*18ec0*/  HMMA.16816.F32.BF16 R132, R160, R152.reuse, R8 ;  /* 0x00000098a084723c */ /* 0x084fea0000041808 */
[----:B------:R-:W-:Y:S02]  /*18ed0*/  FADD.FTZ R19, R130, R19 ;  /* 0x0000001382137221 */ /* 0x000fe40000010000 */
[----:B------:R-:W-:Y:S02]  /*18ee0*/  FADD.FTZ R159, R156, R159 ;  /* 0x0000009f9c9f7221 */ /* 0x000fe40000010000 */
[----:B------:R-:W-:Y:S03]  /*18ef0*/  FADD.FTZ R8, R140, R19 ;  /* 0x000000138c087221 */ /* 0x000fe60000010000 */
        /* <DEDUP_REMOVED lines=45> */
[----:B------:R-:W-:Y:S01]  /*191d0*/  FADD.FTZ R201, R201, R74 ;  /* 0x0000004ac9c97221 */ /* 0x000fe20000010000 */
[----:B------:R4:W-:Y:S01]  /*191e0*/  STL [R1+0x10], R5 ;  /* 0x0000100501007387 */ /* 0x0009e20000100800 */
[----:B------:R-:W-:Y:S02]  /*191f0*/  FADD.FTZ R4, R107, R118 ;  /* 0x000000766b047221 */ /* 0x000fe40000010000 */
[----:B------:R-:W-:Y:S03]  /*19200*/  FADD.FTZ R66, R207, R66 ;  /* 0x00000042cf427221 */ /* 0x000fe60000010000 */
[----:B------:R4:W-:Y:S01]  /*19210*/  STL [R1+0x14], R4 ;  /* 0x0000140401007387 */ /* 0x0009e20000100800 */
        /* <DEDUP_REMOVED lines=13> */
[----:B------:R-:W-:Y:S01]  /*192f0*/  IMAD.MOV.U32 R166, RZ, RZ, R17 ;  /* 0x000000ffffa67224 */ /* 0x000fe200078e0011 */
[----:B----45:R-:W-:-:S05]  /*19300*/  @P0 BRA `(.L_x_746) ;  /* 0xffff86f000000947 */ /* 0x030fca000383ffff */
.L_x_745:
[----:B------:R-:W2:Y:S04]  /*19310*/  LDL.LU R7, [R1+0x10] ;  /* 0x0000100001077983 */ /* 0x000ea80000300800 */
[----:B------:R-:W1:Y:S04]  /*19320*/  SHFL.BFLY PT, R15, R252, 0x2, 0x1f ;  /* 0x0c401f00fc0f7f89 */ /* 0x000e6800000e0000 */
[----:B------:R-:W3:Y:S01]  /*19330*/  SHFL.BFLY PT, R6, R241, 0x2, 0x1f ;  /* 0x0c401f00f1067f89 */ /* 0x000ee200000e0000 */
[----:B------:R-:W-:-:S02]  /*19340*/  MOV R12, 0x3f800000 ;  /* 0x3f800000000c7802 */ /* 0x000fc40000000f00 */
[----:B------:R-:W-:Y:S01]  /*19350*/  MOV R13, 0x3f800000 ;  /* 0x3f800000000d7802 */ /* 0x000fe20000000f00 */
[----:B------:R-:W4:Y:S01]  /*19360*/  LDL.LU R5, [R1+0x14] ;  /* 0x0000140001057983 */ /* 0x000f220000300800 */
[----:B------:R-:W3:Y:S01]  /*19370*/  S2UR UR7, SR_CTAID.Y ;  /* 0x00000000000779c3 */ /* 0x000ee20000002600 */
[----:B------:R-:W-:Y:S01]  /*19380*/  UISETP.NE.AND UP4, UPT, UR22, -0x1, UPT ;  /* 0xffffffff1600788c */ /* 0x000fe2000bf85270 */
[----:B------:R-:W-:Y:S01]  /*19390*/  BSSY B0, `(.L_x_749) ;  /* 0x00000e5000007945 */ /* 0x000fe20003800000 */
[----:B------:R-:W-:Y:S02]  /*193a0*/  ULDC.U8 UR10, c[0x0][0x329] ;  /* 0x0000ca40000a7ab9 */ /* 0x000fe40000000000 */
[----:B------:R-:W-:Y:S02]  /*193b0*/  UISETP.NE.AND UP3, UPT, UR10, URZ, UPT ;  /* 0x0000003f0a00728c */ /* 0x000fe4000bf65270 */
[----:B------:R-:W-:Y:S02]  /*193c0*/  ULDC.U8 UR12, c[0x0][0x328] ;  /* 0x0000ca00000c7ab9 */ /* 0x000fe40000000000 */
[----:B------:R-:W-:-:S02]  /*193d0*/  UISETP.NE.AND UP2, UPT, UR12, URZ, UPT ;  /* 0x0000003f0c00728c */ /* 0x000fc4000bf45270 */
[----:B------:R-:W-:Y:S02]  /*193e0*/  ULDC.64 UR4, c[0x0][0x1e8] ;  /* 0x00007a0000047ab9 */ /* 0x000fe40000000a00 */
[----:B------:R-:W-:Y:S01]  /*193f0*/  @UP4 UIMAD.WIDE.U32 UR14, UR22, UR4, URZ ;  /* 0x00000004160e42a5 */ /* 0x000fe2000f8e003f */
[----:B-1----:R-:W-:Y:S01]  /*19400*/  FADD.FTZ R15, R15, R252 ;  /* 0x000000fc0f0f7221 */ /* 0x002fe20000010000 */
[----:B------:R-:W-:Y:S01]  /*19410*/  UISETP.EQ.AND UP2, UPT, UR10, URZ, UP2 ;  /* 0x0000003f0a00728c */ /* 0x000fe20009742270 */
[----:B------:R-:W1:Y:S01]  /*19420*/  S2UR UR10, SR_CTAID.X ;  /* 0x00000000000a79c3 */ /* 0x000e620000002500 */
[----:B------:R-:W-:Y:S01]  /*19430*/  @UP3 ULDC UR11, c[0x0][0x210] ;  /* 0x00008400000b3ab9 */ /* 0x000fe20000000800 */
[----:B---3--:R-:W-:Y:S01]  /*19440*/  FADD.FTZ R11, R6, R241 ;  /* 0x000000f1060b7221 */ /* 0x008fe20000010000 */
[----:B------:R-:W3:Y:S01]  /*19450*/  SHFL.BFLY PT, R8, R15, 0x1, 0x1f ;  /* 0x0c201f000f087f89 */ /* 0x000ee200000e0000 */
[----:B------:R-:W-:Y:S02]  /*19460*/  ULDC UR9, c[0x0][0x214] ;  /* 0x0000850000097ab9 */ /* 0x000fe40000000800 */
[----:B------:R-:W-:Y:S01]  /*19470*/  @UP4 UIMAD UR8, UR22, UR5, UR15 ;  /* 0x00000005160842a4 */ /* 0x000fe2000f8e020f */
[----:B------:R-:W1:Y:S01]  /*19480*/  SHFL.BFLY PT, R6, R11, 0x1, 0x1f ;  /* 0x0c201f000b067f89 */ /* 0x000e6200000e0000 */
[----:B------:R-:W-:-:S02]  /*19490*/  @!UP4 USHF.R.S32.HI UR13, URZ, 0x1f, UR7 ;  /* 0x0000001f3f0dc899 */ /* 0x000fc40008011407 */
[----:B------:R-:W-:Y:S02]  /*194a0*/  @!UP3 UISETP.NE.AND UP1, UPT, UR12, URZ, UPT ;  /* 0x0000003f0c00b28c */ /* 0x000fe4000bf25270 */
[----:B------:R-:W-:Y:S02]  /*194b0*/  ULDC.64 UR4, c[0x0][0x1e0] ;  /* 0x0000780000047ab9 */ /* 0x000fe40000000a00 */
[----:B------:R-:W-:Y:S01]  /*194c0*/  @UP3 UIMAD UR12, UR11, UR9, URZ ;  /* 0x000000090b0c32a4 */ /* 0x000fe2000f8e023f */
[----:B------:R-:W1:Y:S01]  /*194d0*/  S2UR UR11, SR_CTAID.Z ;  /* 0x00000000000b79c3 */ /* 0x000e620000002700 */
[----:B------:R-:W-:Y:S02]  /*194e0*/  @!UP4 UIMAD UR13, UR13, UR4, URZ ;  /* 0x000000040d0dc2a4 */ /* 0x000fe4000f8e023f */
[----:B------:R-:W-:Y:S02]  /*194f0*/  UISETP.NE.OR UP0, UPT, UR22, -0x1, !UP2 ;  /* 0xffffffff1600788c */ /* 0x000fe4000d705670 */
[----:B------:R-:W-:-:S02]  /*19500*/  @!UP4 UIMAD UR13, UR7, UR5, UR13 ;  /* 0x00000005070dc2a4 */ /* 0x000fc4000f8e020d */
[----:B------:R-:W-:Y:S02]  /*19510*/  @!UP4 UIMAD.WIDE.U32 UR18, UR7, UR4, URZ ;  /* 0x000000040712c2a5 */ /* 0x000fe4000f8e003f */
[----:B------:R-:W-:Y:S02]  /*19520*/  ULDC UR5, c[0x0][0x234] ;  /* 0x00008d0000057ab9 */ /* 0x000fe40000000800 */
[----:B------:R-:W-:Y:S01]  /*19530*/  @!UP3 USEL UR12, UR9, UR5, !UP1 ;  /* 0x00000005090cb287 */ /* 0x000fe2000c800000 */
[----:B---3--:R-:W-:Y:S01]  /*19540*/  FADD.FTZ R8, R15, R8 ;  /* 0x000000080f087221 */ /* 0x008fe20000010000 */
[----:B------:R-:W-:Y:S02]  /*19550*/  ULDC UR4, c[0x0][0x1c0] ;  /* 0x0000700000047ab9 */ /* 0x000fe40000000800 */
[----:B------:R-:W-:Y:S01]  /*19560*/  @UP3 UMOV UR15, 0x1 ;  /* 0x00000001000f3882 */ /* 0x000fe20000000000 */
[----:B-1----:R-:W-:Y:S01]  /*19570*/  FADD.FTZ R6, R11, R6 ;  /* 0x000000060b067221 */ /* 0x002fe20000010000 */
[----:B------:R-:W-:Y:S01]  /*19580*/  FSETP.NE.FTZ.AND P3, PT, R8, RZ, PT ;  /* 0x000000ff0800720b */ /* 0x000fe20003f75000 */
[----:B------:R-:W-:Y:S01]  /*19590*/  IMAD.MOV.U32 R11, RZ, RZ, 0x3f800000 ;  /* 0x3f800000ff0b7424 */ /* 0x000fe200078e00ff */
[----:B------:R-:W-:-:S02]  /*195a0*/  @!UP3 UIMAD UR15, UR12, UR4, URZ ;  /* 0x000000040c0fb2a4 */ /* 0x000fc4000f8e023f */
[----:B------:R-:W-:Y:S01]  /*195b0*/  FSETP.NE.FTZ.AND P1, PT, R6, RZ, PT ;  /* 0x000000ff0600720b */ /* 0x000fe20003f35000 */
[----:B------:R-:W-:Y:S02]  /*195c0*/  @UP3 ULDC UR16, c[0x0][0x210] ;  /* 0x0000840000103ab9 */ /* 0x000fe40000000800 */
[----:B------:R-:W-:Y:S02]  /*195d0*/  UIMAD UR4, UR7, UR15, URZ ;  /* 0x0000000f070472a4 */ /* 0x000fe4000f8e023f */
[----:B------:R-:W-:Y:S02]  /*195e0*/  @!UP3 UMOV UR16, 0x1 ;  /* 0x000000010010b882 */ /* 0x000fe40000000000 */
[----:B------:R-:W-:Y:S02]  /*195f0*/  @!UP0 UIMAD UR22, UR7, UR9, URZ ;  /* 0x00000009071682a4 */ /* 0x000fe4000f8e023f */
[----:B------:R-:W1:Y:S01]  /*19600*/  @P3 MUFU.RCP R12, R8 ;  /* 0x00000008000c3308 */ /* 0x000e620000001000 */
[----:B------:R-:W-:-:S02]  /*19610*/  UIMAD UR10, UR10, UR16, URZ ;  /* 0x000000100a0a72a4 */ /* 0x000fc4000f8e023f */
[----:B------:R-:W-:Y:S02]  /*19620*/  USEL UR4, UR4, URZ, !UP2 ;  /* 0x0000003f04047287 */ /* 0x000fe4000d000000 */
[----:B------:R-:W-:Y:S02]  /*19630*/  USHF.L.U32 UR10, UR10, 0x7, URZ ;  /* 0x000000070a0a7899 */ /* 0x000fe4000800063f */
[----:B------:R-:W-:Y:S01]  /*19640*/  UIMAD UR12, UR11, UR12, UR4 ;  /* 0x0000000c0b0c72a4 */ /* 0x000fe2000f8e0204 */
[----:B------:R-:W3:Y:S01]  /*19650*/  @P1 MUFU.RCP R11, R6 ;  /* 0x00000006000b1308 */ /* 0x000ee20000001000 */
[----:B------:R-:W-:Y:S02]  /*19660*/  @!UP2 UMOV UR20, URZ ;  /* 0x0000003f0014ac82 */ /* 0x000fe40008000000 */
[----:B------:R-:W-:Y:S02]  /*19670*/  @UP2 UMOV UR20, UR22 ;  /* 0x0000001600142c82 */ /* 0x000fe40008000000 */
[----:B------:R-:W-:-:S02]  /*19680*/  @!UP2 UMOV UR21, URZ ;  /* 0x0000003f0015ac82 */ /* 0x000fc40008000000 */
[----:B------:R-:W-:Y:S01]  /*19690*/  USHF.R.S32.HI UR4, URZ, 0x1f, UR10 ;  /* 0x0000001f3f047899 */ /* 0x000fe2000801140a */
[----:B-1----:R-:W-:Y:S01]  /*196a0*/  FMUL.FTZ R12, R12, c[0x0][0x2dc] ;  /* 0x0000b7000c0c7a20 */ /* 0x002fe20000410000 */
[----:B------:R-:W1:Y:S01]  /*196b0*/  @P3 MUFU.LG2 R8, R8 ;  /* 0x0000000800083308 */ /* 0x000e620000000c00 */
[----:B------:R-:W-:Y:S02]  /*196c0*/  @UP2 USHF.R.S32.HI UR21, URZ, 0x1f, UR22 ;  /* 0x0000001f3f152899 */ /* 0x000fe40008011416 */
[C---:B------:R-:W-:Y:S01]  /*196d0*/  FMUL.FTZ R134, R12.reuse, R134 ;  /* 0x000000860c867220 */ /* 0x040fe20000410000 */
[----:B------:R-:W-:Y:S01]  /*196e0*/  USHF.R.S32.HI UR5, URZ, 0x1f, UR12 ;  /* 0x0000001f3f057899 */ /* 0x000fe2000801140c */
[C---:B------:R-:W-:Y:S01]  /*196f0*/  FMUL.FTZ R135, R12.reuse, R135 ;  /* 0x000000870c877220 */ /* 0x040fe20000410000 */
[----:B------:R-:W-:Y:S01]  /*19700*/  UIADD3 UR10, UP1, UP0, UR10, UR20, UR12 ;  /* 0x000000140a0a7290 */ /* 0x000fe2000f83e00c */
[C---:B------:R-:W-:Y:S01]  /*19710*/  FMUL.FTZ R154, R12.reuse, R154 ;  /* 0x0000009a0c9a7220 */ /* 0x040fe20000410000 */
[----:B------:R-:W-:Y:S01]  /*19720*/  @P1 MUFU.LG2 R6, R6 ;  /* 0x0000000600061308 */ /* 0x000fe20000000c00 */
[C---:B------:R-:W-:Y:S01]  /*19730*/  FMUL.FTZ R155, R12.reuse, R155 ;  /* 0x0000009b0c9b7220 */ /* 0x040fe20000410000 */
[----:B------:R-:W-:Y:S01]  /*19740*/  F2FP.BF16.PACK_AB R134, R135, R134 ;  /* 0x000000868786723e */ /* 0x000fe200000010ff */
[C---:B------:R-:W-:Y:S01]  /*19750*/  FMUL.FTZ R158, R12.reuse, R158 ;  /* 0x0000009e0c9e7220 */ /* 0x040fe20000410000 */
[----:B------:R-:W-:Y:S01]  /*19760*/  @!UP4 UIADD3 UR8, UR19, UR13, URZ ;  /* 0x0000000d1308c290 */ /* 0x000fe2000fffe03f */
[C---:B------:R-:W-:Y:S01]  /*19770*/  FMUL.FTZ R159, R12.reuse, R159 ;  /* 0x0000009f0c9f7220 */ /* 0x040fe20000410000 */
[----:B------:R-:W-:Y:S01]  /*19780*/  F2FP.BF16.PACK_AB R154, R155, R154 ;  /* 0x0000009a9b9a723e */ /* 0x000fe200000010ff */
[C---:B------:R-:W-:Y:S01]  /*19790*/  FMUL.FTZ R162, R12.reuse, R162 ;  /* 0x000000a20ca27220 */ /* 0x040fe20000410000 */
[----:B------:R-:W-:Y:S01]  /*197a0*/  UIADD3.X UR4, UR4, UR21, UR5, UP1, UP0 ;  /* 0x0000001504047290 */ /* 0x000fe20008fe0405 */
[----:B------:R-:W-:Y:S01]  /*197b0*/  FMUL.FTZ R163, R12, R163 ;  /* 0x000000a30ca37220 */ /* 0x000fe20000410000 */
[----:B------:R-:W-:Y:S01]  /*197c0*/  F2FP.BF16.PACK_AB R158, R159, R158 ;  /* 0x0000009e9f9e723e */ /* 0x000fe200000010ff */
[----:B---3--:R-:W-:Y:S01]  /*197d0*/  FMUL.FTZ R11, R11, c[0x0][0x2dc] ;  /* 0x0000b7000b0b7a20 */ /* 0x008fe20000410000 */
[----:B------:R-:W-:Y:S01]  /*197e0*/  @!UP4 UMOV UR14, UR18 ;  /* 0x00000012000ecc82 */ /* 0x000fe20008000000 */
[----:B-1----:R-:W-:Y:S01]  /*197f0*/  @P3 FMUL.FTZ R8, R8, 0.69314718246459960938 ;  /* 0x3f31721808083820 */ /* 0x002fe20000410000 */
[----:B------:R-:W-:Y:S01]  /*19800*/  F2FP.BF16.PACK_AB R162, R163, R162 ;  /* 0x000000a2a3a2723e */ /* 0x000fe200000010ff */
[----:B------:R-:W-:-:S02]  /*19810*/  FMUL.FTZ R142, R11, R142 ;  /* 0x0000008e0b8e7220 */ /* 0x000fc40000410000 */
[C---:B------:R-:W-:Y:S02]  /*19820*/  FMUL.FTZ R143, R11.reuse, R143 ;  /* 0x0000008f0b8f7220 */ /* 0x040fe40000410000 */
[C---:B------:R-:W-:Y:S02]  /*19830*/  FMUL.FTZ R138, R11.reuse, R138 ;  /* 0x0000008a0b8a7220 */ /* 0x040fe40000410000 */
[----:B------:R-:W-:Y:S01]  /*19840*/  FMUL.FTZ R139, R11, R139 ;  /* 0x0000008b0b8b7220 */ /* 0x000fe20000410000 */
[----:B------:R-:W-:Y:S01]  /*19850*/  F2FP.BF16.PACK_AB R142, R143, R142 ;  /* 0x0000008e8f8e723e */ /* 0x000fe200000010ff */
[C---:B------:R-:W-:Y:S02]  /*19860*/  FMUL.FTZ R150, R11.reuse, R150 ;  /* 0x000000960b967220 */ /* 0x040fe40000410000 */
[----:B------:R-:W-:Y:S01]  /*19870*/  FMUL.FTZ R151, R11, R151 ;  /* 0x000000970b977220 */ /* 0x000fe20000410000 */
[----:B------:R-:W-:Y:S01]  /*19880*/  F2FP.BF16.PACK_AB R138, R139, R138 ;  /* 0x0000008a8b8a723e */ /* 0x000fe200000010ff */
[----:B------:R-:W-:-:S02]  /*19890*/  FMUL.FTZ R146, R11, R146 ;  /* 0x000000920b927220 */ /* 0x000fc40000410000 */
[----:B------:R-:W-:Y:S01]  /*198a0*/  FMUL.FTZ R11, R11, R147 ;  /* 0x000000930b0b7220 */ /* 0x000fe20000410000 */
[----:B------:R-:W-:-:S04]  /*198b0*/  F2FP.BF16.PACK_AB R150, R151, R150 ;  /* 0x000000969796723e */ /* 0x000fc800000010ff */
[----:B------:R-:W-:Y:S01]  /*198c0*/  F2FP.BF16.PACK_AB R11, R11, R146 ;  /* 0x000000920b0b723e */ /* 0x000fe200000010ff */
[----:B--2---:R-:W1:Y:S04]  /*198d0*/  SHFL.BFLY PT, R10, R7, 0x2, 0x1f ;  /* 0x0c401f00070a7f89 */ /* 0x004e6800000e0000 */
[----:B----4-:R-:W2:Y:S01]  /*198e0*/  SHFL.BFLY PT, R4, R5, 0x2, 0x1f ;  /* 0x0c401f0005047f89 */ /* 0x010ea200000e0000 */
[----:B-1----:R-:W-:-:S05]  /*198f0*/  FADD.FTZ R10, R10, R7 ;  /* 0x000000070a0a7221 */ /* 0x002fca0000010000 */
[----:B------:R-:W1:Y:S01]  /*19900*/  SHFL.BFLY PT, R9, R10, 0x1, 0x1f ;  /* 0x0c201f000a097f89 */ /* 0x000e6200000e0000 */
[----:B--2---:R-:W-:-:S03]  /*19910*/  FADD.FTZ R4, R4, R5 ;  /* 0x0000000504047221 */ /* 0x004fc60000010000 */
[----:B------:R-:W2:Y:S04]  /*19920*/  S2R R5, SR_TID.X ;  /* 0x0000000000057919 */ /* 0x000ea80000002100 */
[----:B------:R-:W3:Y:S01]  /*19930*/  SHFL.BFLY PT, R7, R4, 0x1, 0x1f ;  /* 0x0c201f0004077f89 */ /* 0x000ee200000e0000 */
[----:B-1----:R-:W-:Y:S01]  /*19940*/  FADD.FTZ R9, R10, R9 ;  /* 0x000000090a097221 */ /* 0x002fe20000010000 */
[----:B------:R-:W-:-:S04]  /*19950*/  MOV R10, 0x3f800000 ;  /* 0x3f800000000a7802 */ /* 0x000fc80000000f00 */
[----:B------:R-:W-:Y:S01]  /*19960*/  FSETP.NE.FTZ.AND P4, PT, R9, RZ, PT ;  /* 0x000000ff0900720b */ /* 0x000fe20003f95000 */
[----:B---3--:R-:W-:Y:S01]  /*19970*/  FADD.FTZ R7, R4, R7 ;  /* 0x0000000704077221 */ /* 0x008fe20000010000 */
[----:B--2---:R-:W-:-:S04]  /*19980*/  SHF.R.S32.HI R4, RZ, 0x1f, R5 ;  /* 0x0000001fff047819 */ /* 0x004fc80000011405 */
[----:B------:R-:W-:-:S07]  /*19990*/  FSETP.NE.FTZ.AND P2, PT, R7, RZ, PT ;  /* 0x000000ff0700720b */ /* 0x000fce0003f55000 */
[----:B------:R-:W1:Y:S01]  /*199a0*/  @P4 MUFU.RCP R13, R9 ;  /* 0x00000009000d4308 */ /* 0x000e620000001000 */
[CC--:B------:R-:W-:Y:S02]  /*199b0*/  LEA.HI R14, R4.reuse, R5.reuse, RZ, 0x2 ;  /* 0x00000005040e7211 */ /* 0x0c0fe400078f10ff */
[----:B------:R-:W-:Y:S02]  /*199c0*/  LEA.HI R4, R4, R5, RZ, 0x5 ;  /* 0x0000000504047211 */ /* 0x000fe400078f28ff */
[----:B------:R-:W-:Y:S02]  /*199d0*/  SHF.R.S32.HI R15, RZ, 0x2, R14 ;  /* 0x00000002ff0f7819 */ /* 0x000fe4000001140e */
[----:B------:R-:W-:Y:S01]  /*199e0*/  LOP3.LUT R14, R14, 0xfffffffc, RZ, 0xc0, !PT ;  /* 0xfffffffc0e0e7812 */ /* 0x000fe200078ec0ff */
[----:B------:R-:W-:Y:S01]  /*199f0*/  @P4 MUFU.LG2 R9, R9 ;  /* 0x0000000900094308 */ /* 0x000fe20000000c00 */
[----:B------:R-:W-:-:S04]  /*19a00*/  SHF.R.S32.HI R12, RZ, 0x1f, R15 ;  /* 0x0000001fff0c7819 */ /* 0x000fc8000001140f */
[----:B------:R-:W-:-:S03]  /*19a10*/  LEA.HI R12, R12, R15, RZ, 0x3 ;  /* 0x0000000f0c0c7211 */ /* 0x000fc600078f18ff */
[----:B------:R-:W2:Y:S01]  /*19a20*/  @P2 MUFU.RCP R10, R7 ;  /* 0x00000007000a2308 */ /* 0x000ea20000001000 */
[----:B------:R-:W-:Y:S01]  /*19a30*/  LOP3.LUT R12, R12, 0xfffffff8, RZ, 0xc0, !PT ;  /* 0xfffffff80c0c7812 */ /* 0x000fe200078ec0ff */
[----:B-1----:R-:W-:-:S03]  /*19a40*/  FMUL.FTZ R13, R13, c[0x0][0x2dc] ;  /* 0x0000b7000d0d7a20 */ /* 0x002fc60000410000 */
[----:B------:R-:W-:Y:S01]  /*19a50*/  IADD3 R12, R15, -R12, RZ ;  /* 0x8000000c0f0c7210 */ /* 0x000fe20007ffe0ff */
[C---:B------:R-:W-:Y:S01]  /*19a60*/  FMUL.FTZ R132, R13.reuse, R132 ;  /* 0x000000840d847220 */ /* 0x040fe20000410000 */
[----:B------:R-:W-:Y:S01]  /*19a70*/  IADD3 R15, -R14, R5, RZ ;  /* 0x000000050e0f7210 */ /* 0x000fe20007ffe1ff */
[C---:B------:R-:W-:Y:S01]  /*19a80*/  FMUL.FTZ R133, R13.reuse, R133 ;  /* 0x000000850d857220 */ /* 0x040fe20000410000 */
[----:B------:R-:W-:Y:S01]  /*19a90*/  LEA.HI R19, R12, R12, RZ, 0x1 ;  /* 0x0000000c0c137211 */ /* 0x000fe200078f08ff */
[C---:B------:R-:W-:Y:S01]  /*19aa0*/  FMUL.FTZ R152, R13.reuse, R152 ;  /* 0x000000980d987220 */ /* 0x040fe20000410000 */
[----:B------:R-:W1:Y:S01]  /*19ab0*/  @P2 MUFU.LG2 R7, R7 ;  /* 0x0000000700072308 */ /* 0x000e620000000c00 */
[C---:B------:R-:W-:Y:S01]  /*19ac0*/  FMUL.FTZ R153, R13.reuse, R153 ;  /* 0x000000990d997220 */ /* 0x040fe20000410000 */
[----:B------:R-:W-:Y:S01]  /*19ad0*/  SHF.R.S32.HI R16, RZ, 0x1, R19 ;  /* 0x00000001ff107819 */ /* 0x000fe20000011413 */
[----:B------:R-:W-:Y:S01]  /*19ae0*/  FMUL.FTZ R156, R13, R156 ;  /* 0x0000009c0d9c7220 */ /* 0x000fe20000410000 */
[----:B------:R-:W-:Y:S01]  /*19af0*/  LOP3.LUT R19, R19, 0x3fffffe, RZ, 0xc0, !PT ;  /* 0x03fffffe13137812 */ /* 0x000fe200078ec0ff */
[----:B--2---:R-:W-:Y:S01]  /*19b00*/  FMUL.FTZ R10, R10, c[0x0][0x2dc] ;  /* 0x0000b7000a0a7a20 */ /* 0x004fe20000410000 */
[----:B------:R-:W-:Y:S01]  /*19b10*/  F2FP.BF16.PACK_AB R132, R133, R132 ;  /* 0x000000848584723e */ /* 0x000fe200000010ff */
[----:B------:R-:W-:Y:S01]  /*19b20*/  IMAD.SHL.U32 R14, R16, 0x40, RZ ;  /* 0x00000040100e7824 */ /* 0x000fe200078e00ff */
[----:B------:R-:W-:Y:S01]  /*19b30*/  IADD3 R19, R12, -R19, RZ ;  /* 0x800000130c137210 */ /* 0x000fe20007ffe0ff */
[C---:B------:R-:W-:Y:S01]  /*19b40*/  FMUL.FTZ R140, R10.reuse, R140 ;  /* 0x0000008c0a8c7220 */ /* 0x040fe20000410000 */
        /* <DEDUP_REMOVED lines=11> */
[----:B------:R-:W-:Y:S01]  /*19c00*/  FMUL.FTZ R157, R13, R157 ;  /* 0x0000009d0d9d7220 */ /* 0x000fe20000410000 */
[----:B------:R-:W-:Y:S01]  /*19c10*/  F2FP.BF16.PACK_AB R148, R149, R148 ;  /* 0x000000949594723e */ /* 0x000fe200000010ff */
[C---:B------:R-:W-:Y:S01]  /*19c20*/  FMUL.FTZ R160, R13.reuse, R160 ;  /* 0x000000a00da07220 */ /* 0x040fe20000410000 */
[----:B------:R-:W-:Y:S01]  /*19c30*/  LEA R12, R10, R15, 0x8 ;  /* 0x0000000f0a0c7211 */ /* 0x000fe200078e40ff */
[----:B------:R-:W-:Y:S01]  /*19c40*/  FMUL.FTZ R13, R13, R161 ;  /* 0x000000a10d0d7220 */ /* 0x000fe20000410000 */
[----:B------:R-:W-:Y:S01]  /*19c50*/  LOP3.LUT R15, R14, 0xc0, RZ, 0xc0, !PT ;  /* 0x000000c00e0f7812 */ /* 0x000fe200078ec0ff */
[----:B------:R-:W-:Y:S01]  /*19c60*/  @P4 FMUL.FTZ R18, R9, 0.69314718246459960938 ;  /* 0x3f31721809124820 */ /* 0x000fe20000410000 */
[----:B------:R-:W-:Y:S01]  /*19c70*/  LOP3.LUT R14, R16, 0x1, RZ, 0xc0, !PT ;  /* 0x00000001100e7812 */ /* 0x000fe200078ec0ff */
[----:B------:R-:W-:Y:S01]  /*19c80*/  IMAD R12, R19, 0x10, R12 ;  /* 0x00000010130c7824 */ /* 0x000fe200078e020c */
[----:B------:R-:W-:Y:S01]  /*19c90*/  LEA.HI R15, R15, R15, RZ, 0x1d ;  /* 0x0000000f0f0f7211 */ /* 0x000fe200078fe8ff */
[----:B-1----:R-:W-:Y:S01]  /*19ca0*/  @P2 FMUL.FTZ R7, R7, 0.69314718246459960938 ;  /* 0x3f31721807072820 */ /* 0x002fe20000410000 */
[----:B------:R-:W-:Y:S01]  /*19cb0*/  ISETP.NE.U32.AND P0, PT, R14, 0x1, PT ;  /* 0x000000010e00780c */ /* 0x000fe20003f05070 */
[----:B------:R-:W-:Y:S01]  /*19cc0*/  @P1 FMUL.FTZ R9, R6, 0.69314718246459960938 ;  /* 0x3f31721806091820 */ /* 0x000fe20000410000 */
[----:B------:R-:W-:-:S02]  /*19cd0*/  MOV R14, 0xfffffff0 ;  /* 0xfffffff0000e7802 */ /* 0x000fc40000000f00 */
[----:B------:R-:W-:Y:S02]  /*19ce0*/  LEA R12, R12, R15, 0x1 ;  /* 0x0000000f0c0c7211 */ /* 0x000fe400078e08ff */
[----:B------:R-:W-:Y:S02]  /*19cf0*/  SEL R14, R14, 0x10, !P0 ;  /* 0x000000100e0e7807 */ /* 0x000fe40004000000 */
[----:B------:R-:W-:Y:S01]  /*19d00*/  LOP3.LUT P0, RZ, R16, 0x2, RZ, 0xc0, !PT ;  /* 0x0000000210ff7812 */ /* 0x000fe2000780c0ff */
[----:B------:R-:W-:Y:S01]  /*19d10*/  IMAD.SHL.U32 R15, R12, 0x2, RZ ;  /* 0x000000020c0f7824 */ /* 0x000fe200078e00ff */
[----:B------:R-:W-:Y:S02]  /*19d20*/  F2FP.BF16.PACK_AB R156, R157, R156 ;  /* 0x0000009c9d9c723e */ /* 0x000fe400000010ff */
[----:B------:R-:W-:Y:S02]  /*19d30*/  F2FP.BF16.PACK_AB R13, R13, R160 ;  /* 0x000000a00d0d723e */ /* 0x000fe400000010ff */
[C---:B------:R-:W-:Y:S01]  /*19d40*/  IADD3 R21, R15.reuse, 0x20, RZ ;  /* 0x000000200f157810 */ /* 0x040fe20007ffe0ff */
[----:B------:R-:W-:Y:S01]  /*19d50*/  STS [R15], R132 ;  /* 0x000000840f007388 */ /* 0x000fe20000000800 */
[----:B------:R-:W-:-:S02]  /*19d60*/  IADD3 R19, R15, R14, RZ ;  /* 0x0000000e0f137210 */ /* 0x000fc40007ffe0ff */
[----:B------:R-:W-:Y:S01]  /*19d70*/  F2FP.BF16.PACK_AB R144, R145, R144 ;  /* 0x000000909190723e */ /* 0x000fe200000010ff */
[----:B------:R-:W-:Y:S01]  /*19d80*/  STS [R15+0x200], R134 ;  /* 0x000200860f007388 */ /* 0x000fe20000000800 */
[----:B------:R-:W-:Y:S02]  /*19d90*/  LOP3.LUT R4, R4, 0xffffffe0, RZ, 0xc0, !PT ;  /* 0xffffffe004047812 */ /* 0x000fe400078ec0ff */
[----:B------:R-:W-:Y:S01]  /*19da0*/  @P0 IADD3 R21, R15, -0x20, RZ ;  /* 0xffffffe00f150810 */ /* 0x000fe20007ffe0ff */
[----:B------:R-:W-:Y:S01]  /*19db0*/  STS [R19], R152 ;  /* 0x0000009813007388 */ /* 0x000fe20000000800 */
[----:B------:R-:W-:Y:S02]  /*19dc0*/  IADD3 R4, -R4, R5, RZ ;  /* 0x0000000504047210 */ /* 0x000fe40007ffe1ff */
[----:B------:R-:W-:Y:S01]  /*19dd0*/  IADD3 R16, R14, R21, RZ ;  /* 0x000000150e107210 */ /* 0x000fe20007ffe0ff */
[----:B------:R-:W-:Y:S01]  /*19de0*/  STS [R19+0x200], R154 ;  /* 0x0002009a13007388 */ /* 0x000fe20000000800 */
[----:B------:R-:W-:-:S02]  /*19df0*/  LOP3.LUT P0, RZ, R4, 0x3, RZ, 0xc0, !PT ;  /* 0x0000000304ff7812 */ /* 0x000fc4000780c0ff */
[----:B------:R-:W-:Y:S01]  /*19e00*/  MOV R4, 0x7f800000 ;  /* 0x7f80000000047802 */ /* 0x000fe20000000f00 */
[----:B------:R-:W-:Y:S01]  /*19e10*/  STS [R15+0x1000], R140 ;  /* 0x0010008c0f007388 */ /* 0x000fe20000000800 */
[----:B------:R-:W-:Y:S01]  /*19e20*/  MOV R5, 0x7f800000 ;  /* 0x7f80000000057802 */ /* 0x000fe20000000f00 */
[----:B------:R-:W-:Y:S02]  /*19e30*/  @P2 FFMA.FTZ R4, R2, c[0x0][0x238], R7 ;  /* 0x00008e0002042a23 */ /* 0x000fe40000010007 */
[----:B------:R-:W-:Y:S01]  /*19e40*/  STS [R15+0x1200], R142 ;  /* 0x0012008e0f007388 */ /* 0x000fe20000000800 */
[----:B------:R-:W-:-:S03]  /*19e50*/  @P1 FFMA.FTZ R5, R0, c[0x0][0x238], R9 ;  /* 0x00008e0000051a23 */ /* 0x000fc60000010009 */
[----:B------:R-:W-:Y:S04]  /*19e60*/  STS [R19+0x1000], R136 ;  /* 0x0010008813007388 */ /* 0x000fe80000000800 */
[----:B------:R-:W-:Y:S04]  /*19e70*/  STS [R19+0x1200], R138 ;  /* 0x0012008a13007388 */ /* 0x000fe80000000800 */
[----:B------:R-:W-:Y:S04]  /*19e80*/  STS [R21], R156 ;  /* 0x0000009c15007388 */ /* 0x000fe80000000800 */
[----:B------:R-:W-:Y:S04]  /*19e90*/  STS [R21+0x200], R158 ;  /* 0x0002009e15007388 */ /* 0x000fe80000000800 */
[----:B------:R-:W-:Y:S04]  /*19ea0*/  STS [R16], R13 ;  /* 0x0000000d10007388 */ /* 0x000fe80000000800 */
[----:B------:R-:W-:Y:S04]  /*19eb0*/  STS [R16+0x200], R162 ;  /* 0x000200a210007388 */ /* 0x000fe80000000800 */
[----:B------:R-:W-:Y:S04]  /*19ec0*/  STS [R21+0x1000], R148 ;  /* 0x0010009415007388 */ /* 0x000fe80000000800 */
[----:B------:R-:W-:Y:S04]  /*19ed0*/  STS [R21+0x1200], R150 ;  /* 0x0012009615007388 */ /* 0x000fe80000000800 */
[----:B------:R-:W-:Y:S04]  /*19ee0*/  STS [R16+0x1000], R144 ;  /* 0x0010009010007388 */ /* 0x000fe80000000800 */
[----:B------:R1:W-:Y:S04]  /*19ef0*/  STS [R16+0x1200], R11 ;  /* 0x0012000b10007388 */ /* 0x0003e80000000800 */
[----:B------:R-:W-:Y:S01]  /*19f00*/  BAR.SYNC.DEFER_BLOCKING 0x0 ;  /* 0x0000000000007b1d */ /* 0x000fe20000010000 */
[----:B-1----:R-:W-:Y:S01]  /*19f10*/  IMAD.MOV.U32 R11, RZ, RZ, 0x7f800000 ;  /* 0x7f800000ff0b7424 */ /* 0x002fe200078e00ff */
[----:B------:R-:W-:Y:S01]  /*19f20*/  MOV R16, 0x7f800000 ;  /* 0x7f80000000107802 */ /* 0x000fe20000000f00 */
[----:B------:R-:W-:-:S03]  /*19f30*/  @P4 FFMA.FTZ R11, R17, c[0x0][0x238], R18 ;  /* 0x00008e00110b4a23 */ /* 0x000fc60000010012 */
[----:B-----5:R1:W2:Y:S01]  /*19f40*/  LDS.128 R24, [R223] ;  /* 0x00000000df187984 */ /* 0x0202a20000000c00 */
[----:B------:R-:W-:-:S03]  /*19f50*/  @P3 FFMA.FTZ R16, R3, c[0x0][0x238], R8 ;  /* 0x00008e0003103a23 */ /* 0x000fc60000010008 */
        /* <DEDUP_REMOVED lines=26> */
[----:B------:R-:W-:Y:S01]  /*1a100*/  @!P5 LEA R32, P2, R3, c[0x0][0x200], 0x2 ;  /* 0x000080000320da11 */ /* 0x000fe200078410ff */
[----:B------:R4:W-:Y:S01]  /*1a110*/  @!P6 STG.E [R18.64], R11 ;  /* 0x0000000b1200e986 */ /* 0x0009e2000c101918 */
[----:B------:R-:W-:-:S02]  /*1a120*/  @!P4 IADD3 R2, P1, R8, UR10, RZ ;  /* 0x0000000a0802cc10 */ /* 0x000fc4000ff3e0ff */
[----:B------:R-:W-:Y:S02]  /*1a130*/  @!P3 IADD3 R6, P0, R7, UR10, RZ ;  /* 0x0000000a0706bc10 */ /* 0x000fe4000ff1e0ff */
[----:B------:R-:W-:Y:S02]  /*1a140*/  @!P5 LEA.HI.X R33, R3, c[0x0][0x204], R0, 0x2, P2 ;  /* 0x000081000321da11 */ /* 0x000fe400010f1400 */
[----:B------:R-:W-:Y:S02]  /*1a150*/  @!P4 LEA.HI.X.SX32 R3, R8, UR4, 0x1, P1 ;  /* 0x000000040803cc11 */ /* 0x000fe400088f0eff */
[----:B------:R-:W-:Y:S01]  /*1a160*/  @!P3 LEA.HI.X.SX32 R7, R7, UR4, 0x1, P0 ;  /* 0x000000040707bc11 */ /* 0x000fe200080f0eff */
[----:B------:R4:W-:Y:S01]  /*1a170*/  @!P5 STG.E [R32.64], R16 ;  /* 0x000000102000d986 */ /* 0x0009e2000c101918 */
[----:B------:R-:W-:Y:S02]  /*1a180*/  @!P4 LEA R34, P1, R2, c[0x0][0x200], 0x2 ;  /* 0x000080000222ca11 */ /* 0x000fe400078210ff */
[----:B------:R-:W-:-:S02]  /*1a190*/  @!P3 LEA R8, P0, R6, c[0x0][0x200], 0x2 ;  /* 0x000080000608ba11 */ /* 0x000fc400078010ff */
[----:B------:R-:W-:Y:S02]  /*1a1a0*/  @!P4 LEA.HI.X R35, R2, c[0x0][0x204], R3, 0x2, P1 ;  /* 0x000081000223ca11 */ /* 0x000fe400008f1403 */
[----:B------:R-:W-:-:S03]  /*1a1b0*/  @!P3 LEA.HI.X R9, R6, c[0x0][0x204], R7, 0x2, P0 ;  /* 0x000081000609ba11 */ /* 0x000fc600000f1407 */
[----:B------:R4:W-:Y:S04]  /*1a1c0*/  @!P4 STG.E [R34.64], R4 ;  /* 0x000000042200c986 */ /* 0x0009e8000c101918 */
[----:B------:R4:W-:Y:S02]  /*1a1d0*/  @!P3 STG.E [R8.64], R5 ;  /* 0x000000050800b986 */ /* 0x0009e4000c101918 */
.L_x_750:
[----:B------:R-:W-:Y:S05]  /*1a1e0*/  BSYNC B0 ;  /* 0x0000000000007941 */ /* 0x000fea0003800000 */
.L_x_749:
[----:B------:R-:W5:Y:S01]  /*1a1f0*/  S2R R3, SR_TID.X ;  /* 0x0000000000037919 */ /* 0x000f620000002100 */
[----:B----4-:R-:W-:Y:S01]  /*1a200*/  IADD3 R4, P0, R242, UR14, RZ ;  /* 0x0000000ef2047c10 */ /* 0x010fe2000ff1e0ff */
[----:B------:R-:W-:Y:S01]  /*1a210*/  USHF.R.S32.HI UR7, URZ, 0x1f, UR11 ;  /* 0x0000001f3f077899 */ /* 0x000fe2000801140b */
[----:B------:R-:W-:Y:S01]  /*1a220*/  BSSY B0, `(.L_x_751) ;  /* 0x0000015000007945 */ /* 0x000fe20003800000 */
[----:B------:R-:W4:Y:S01]  /*1a230*/  S2R R0, SR_CTAID.Z ;  /* 0x0000000000007919 */ /* 0x000f220000002700 */
[----:B------:R-:W-:Y:S01]  /*1a240*/  IADD3.X R5, R243, UR8, RZ, P0, !PT ;  /* 0x00000008f3057c10 */ /* 0x000fe200087fe4ff */
[----:B------:R-:W-:-:S02]  /*1a250*/  ULDC.64 UR4, c[0x0][0x1f0] ;  /* 0x00007c0000047ab9 */ /* 0x000fc40000000a00 */
[----:B------:R-:W-:-:S04]  /*1a260*/  UIMAD UR4, UR7, UR4, URZ ;  /* 0x00000004070472a4 */ /* 0x000fc8000f8e023f */
[----:B------:R-:W-:Y:S01]  /*1a270*/  UIMAD UR4, UR11, UR5, UR4 ;  /* 0x000000050b0472a4 */ /* 0x000fe2000f8e0204 */
[----:B-----5:R-:W-:-:S04]  /*1a280*/  SHF.R.S32.HI R2, RZ, 0x1f, R3 ;  /* 0x0000001fff027819 */ /* 0x020fc80000011403 */
[----:B------:R-:W-:Y:S01]  /*1a290*/  LEA.HI R2, R2, R3, RZ, 0x2 ;  /* 0x0000000302027211 */ /* 0x000fe200078f10ff */
[----:B----4-:R-:W-:-:S03]  /*1a2a0*/  IMAD.WIDE.U32 R4, R0, c[0x0][0x1f0], R4 ;  /* 0x00007c0000047a25 */ /* 0x010fc600078e0004 */
[----:B------:R-:W-:Y:S02]  /*1a2b0*/  SHF.R.S32.HI R2, RZ, 0x2, R2 ;  /* 0x00000002ff027819 */ /* 0x000fe40000011402 */
[----:B------:R-:W-:Y:S02]  /*1a2c0*/  IADD3 R7, R5, UR4, RZ ;  /* 0x0000000405077c10 */ /* 0x000fe4000fffe0ff */
[----:B------:R-:W-:-:S13]  /*1a2d0*/  ISETP.GE.AND P0, PT, R2, UR6, PT ;  /* 0x0000000602007c0c */ /* 0x000fda000bf06270 */
        /* <DEDUP_REMOVED lines=9> */
.L_x_752:
[----:B------:R-:W-:Y:S05]  /*1a370*/  BSYNC B0 ;  /* 0x0000000000007941 */ /* 0x000fea0003800000 */
.L_x_751:
[----:B------:R-:W-:Y:S01]  /*1a380*/  IADD3 R2, R2, 0x20, RZ ;  /* 0x0000002002027810 */ /* 0x000fe20007ffe0ff */
[----:B------:R-:W-:Y:S03]  /*1a390*/  BSSY B0, `(.L_x_753) ;  /* 0x000000e000007945 */ /* 0x000fe60003800000 */
[----:B------:R-:W-:-:S13]  /*1a3a0*/  ISETP.GE.AND P0, PT, R2, UR6, PT ;  /* 0x0000000602007c0c */ /* 0x000fda000bf06270 */
        /* <DEDUP_REMOVED lines=11> */
[----:B---3--:R3:W-:Y:S02]  /*1a460*/  STG.E.128 [R2.64], R20 ;  /* 0x0000001402007986 */ /* 0x0087e4000c101d18 */
.L_x_754:
[----:B------:R-:W-:Y:S05]  /*1a470*/  BSYNC B0 ;  /* 0x0000000000007941 */ /* 0x000fea0003800000 */
.L_x_753:
[----:B------:R-:W-:Y:S01]  /*1a480*/  ISETP.GE.AND P0, PT, R222, UR6, PT ;  /* 0x00000006de007c0c */ /* 0x000fe2000bf06270 */
[----:B------:R-:W-:-:S12]  /*1a490*/  BSSY B0, `(.L_x_755) ;  /* 0x000000d000007945 */ /* 0x000fd80003800000 */
[----:B------:R-:W-:Y:S05]  /*1a4a0*/  @P0 BRA `(.L_x_756) ;  /* 0x000000b000000947 */ /* 0x000fea0003800000 */
[----:B---3--:R-:W-:Y:S01]  /*1a4b0*/  IADD3 R3, P0, R224, 0x40, RZ ;  /* 0x00000040e0037810 */ /* 0x008fe20007f1e0ff */
        /* <DEDUP_REMOVED lines=9> */
[----:B------:R3:W-:Y:S02]  /*1a550*/  STG.E.128 [R2.64], R12 ;  /* 0x0000000c02007986 */ /* 0x0007e4000c101d18 */
.L_x_756:
[----:B------:R-:W-:Y:S05]  /*1a560*/  BSYNC B0 ;  /* 0x0000000000007941 */ /* 0x000fea0003800000 */
.L_x_755:
[----:B------:R-:W-:-:S13]  /*1a570*/  ISETP.GE.AND P0, PT, R221, UR6, PT ;  /* 0x00000006dd007c0c */ /* 0x000fda000bf06270 */
        /* <DEDUP_REMOVED lines=12> */
.L_x_757:
        /* <DEDUP_REMOVED lines=12> */
.L_x_1142:


//--------------------- .text._ZN5flash16flash_fwd_kernelI23Flash_fwd_kernel_traitsILi32ELi128ELi128ELi4ELb0ELb0EN7cutlass10bfloat16_tE19Flash_kernel_traitsILi32ELi128ELi128ELi4ES3_EELb0ELb0ELb1ELb0ELb0ELb1ELb1ELb0EEEvNS_16Flash_fwd_paramsE --------------------------
	.section	.text._ZN5flash16flash_fwd_kernelI23Flash_fwd_kernel_traitsILi32ELi128ELi128ELi4ELb0ELb0EN7cutlass10bfloat16_tE19Flash_kernel_traitsILi32ELi128ELi128ELi4ES3_EELb0ELb0ELb1ELb0ELb0ELb1ELb1ELb0EEEvNS_16Flash_fwd_paramsE,"ax",@progbits
	.sectioninfo	@"SHI_REGISTERS=255"
	.align	128
        .global         _ZN5flash16flash_fwd_kernelI23Flash_fwd_kernel_traitsILi32ELi128ELi128ELi4ELb0ELb0EN7cutlass10bfloat16_tE19Flash_kernel_traitsILi32ELi128ELi128ELi4ES3_EELb0ELb0ELb1ELb0ELb0ELb1ELb1ELb0EEEvNS_16Flash_fwd_paramsE
        .type           _ZN5flash16flash_fwd_kernelI23Flash_fwd_kernel_traitsILi32ELi128ELi128ELi4ELb0ELb0EN7cutlass10bfloat16_tE19Flash_kernel_traitsILi32ELi128ELi128ELi4ES3_EELb0ELb0ELb1ELb0ELb0ELb1ELb1ELb0EEEvNS_16Flash_fwd_paramsE,@function
        .size           _ZN5flash16flash_fwd_kernelI23Flash_fwd_kernel_traitsILi32ELi128ELi128ELi4ELb0ELb0EN7cutlass10bfloat16_tE19Flash_kernel_traitsILi32ELi128ELi128ELi4ES3_EELb0ELb0ELb1ELb0ELb0ELb1ELb1ELb0EEEvNS_16Flash_fwd_paramsE,(.L_x_1143 - _ZN5flash16flash_fwd_kernelI23Flash_fwd_kernel_traitsILi32ELi128ELi128ELi4ELb0ELb0EN7cutlass10bfloat16_tE19Flash_kernel_traitsILi32ELi128ELi128ELi4ES3_EELb0ELb0ELb1ELb0ELb0ELb1ELb1ELb0EEEvNS_16Flash_fwd_paramsE)
        .other          _ZN5flash16flash_fwd_kernelI23Flash_fwd_kernel_traitsILi32ELi128ELi128ELi4ELb0ELb0EN7cutlass10bfloat16_tE19Flash_kernel_traitsILi32ELi128ELi128ELi4ES3_EELb0ELb0ELb1ELb0ELb0ELb1ELb1ELb0EEEvNS_16Flash_fwd_paramsE,@"STO_CUDA_ENTRY STV_DEFAULT"
_ZN5flash16flash_fwd_kernelI23Flash_fwd_kernel_traitsILi32ELi128ELi128ELi4ELb0ELb0EN7cutlass10bfloat16_tE19Flash_kernel_traitsILi32ELi128ELi128ELi4ES3_EELb0ELb0ELb1ELb0ELb0ELb1ELb1ELb0EEEvNS_16Flash_fwd_paramsE:
.text._ZN5flash16flash_fwd_kernelI23Flash_fwd_kernel_traitsILi32ELi128ELi128ELi4ELb0ELb0EN7cutlass10bfloat16_tE19Flash_kernel_traitsILi32ELi128ELi128ELi4ES3_EELb0ELb0ELb1ELb0ELb0ELb1ELb1ELb0EEEvNS_16Flash_fwd_paramsE:
        /* <DEDUP_REMOVED lines=25> */
[----:B------:R-:W4:Y:S01]  /*0190*/  S2R R16, SR_CTAID.Z ;  /* 0x0000000000107919 */ /* 0x000f220000002700 */
[----:B------:R-:W-:Y:S01]  /*01a0*/  ISETP.NE.AND.EX P0, PT, RZ, c[0x0][0x24c], PT, P0 ;  /* 0x00009300ff007a0c */ /* 0x000fe20003f05300 */
[----:B--2---:R-:W-:Y:S02]  /*01b0*/  @P2 IMAD.IADD R96, R5, 0x1, -R230 ;  /* 0x0000000105602824 */ /* 0x004fe400078e0ae6 */
[----:B------:R-:W-:-:S10]  /*01c0*/  @!P2 IMAD.MOV.U32 R96, RZ, RZ, c[0x0][0x214] ;  /* 0x00008500ff60a624 */ /* 0x000fd400078e00ff */
[----:B------:R-:W-:Y:S05]  /*01d0*/  @!P0 BRA `(.L_x_758) ;  /* 0x0000004000008947 */ /* 0x000fea0003800000 */
[----:B-1-34-:R-:W2:Y:S02]  /*01e0*/  @P3 LDG.E R4, [R6.64+0x4] ;  /* 0x0000040806043981 */ /* 0x01aea4000c1e1900 */
[----:B--2--5:R-:W-:-:S06]  /*01f0*/  @P3 IADD3 R4, R4, -R9, RZ ;  /* 0x8000000904043210 */ /* 0x024fcc0007ffe0ff */
[----:B------:R1:W5:Y:S01]  /*0200*/  @!P3 LDG.E R4, [R6.64] ;  /* 0x000000080604b981 */ /* 0x000362000c1e1900 */
[----:B------:R-:W-:Y:S05]  /*0210*/  BRA `(.L_x_759) ;  /* 0x0000001000007947 */ /* 0x000fea0003800000 */
.L_x_758:
[----:B-1-34-:R-:W-:Y:S02]  /*0220*/  MOV R4, c[0x0][0x218] ;  /* 0x0000860000047a02 */ /* 0x01afe40000000f00 */
.L_x_759:
        /* <DEDUP_REMOVED lines=33> */
[----:B------:R-:W-:Y:S01]  /*0440*/  BSSY B0, `(.L_x_761) ;  /* 0x000003d000007945 */ /* 0x000fe20003800000 */
[----:B------:R-:W-:Y:S02]  /*0450*/  SHF.R.S32.HI R2, RZ, 0x1f, R73 ;  /* 0x0000001fff027819 */ /* 0x000fe40000011449 */
[----:B------:R-:W-:Y:S02]  /*0460*/  IADD3 R96, -R111, R96, RZ ;  /* 0x000000606f607210 */ /* 0x000fe40007ffe1ff */
[----:B------:R-:W-:Y:S01]  /*0470*/  LEA.HI R2, R2, R73, RZ, 0x2 ;  /* 0x0000004902027211 */ /* 0x000fe200078f10ff */
[----:B------:R-:W2:Y:S06]  /*0480*/  LDC.U8 R3, c[0x0][0x328] ;  /* 0x0000ca00ff037b82 */ /* 0x000eac0000000000 */
[----:B------:R-:W-:Y:S01]  /*0490*/  @P0 IMAD.WIDE.U32 R6, R230, c[0x0][0x1e8], RZ ;  /* 0x00007a00e6060a25 */ /* 0x000fe200078e00ff */
[----:B------:R-:W-:-:S03]  /*04a0*/  @!P0 SHF.R.S32.HI R9, RZ, 0x1f, R0 ;  /* 0x0000001fff098819 */ /* 0x000fc60000011400 */
[----:B------:R-:W-:Y:S02]  /*04b0*/  @P0 IMAD R5, R230, c[0x0][0x1ec], R7 ;  /* 0x00007b00e6050a24 */ /* 0x000fe400078e0207 */
[----:B------:R-:W-:Y:S01]  /*04c0*/  @P0 IMAD.MOV.U32 R7, RZ, RZ, R6 ;  /* 0x000000ffff070224 */ /* 0x000fe200078e0006 */
[----:B------:R-:W-:Y:S01]  /*04d0*/  LOP3.LUT R6, R2, 0x1ffffffc, RZ, 0xc0, !PT ;  /* 0x1ffffffc02067812 */ /* 0x000fe200078ec0ff */
[----:B------:R-:W-:Y:S01]  /*04e0*/  @!P0 IMAD.WIDE.U32 R10, R0, c[0x0][0x1e0], RZ ;  /* 0x00007800000a8a25 */ /* 0x000fe200078e00ff */
[----:B------:R-:W-:Y:S02]  /*04f0*/  SHF.R.S32.HI R2, RZ, 0x2, R2 ;  /* 0x00000002ff027819 */ /* 0x000fe40000011402 */
[----:B-1----:R-:W-:Y:S01]  /*0500*/  ISETP.NE.AND P2, PT, R4, RZ, PT ;  /* 0x000000ff0400720c */ /* 0x002fe20003f45270 */
[----:B------:R-:W-:Y:S02]  /*0510*/  @!P0 IMAD R9, R9, c[0x0][0x1e0], RZ ;  /* 0x0000780009098a24 */ /* 0x000fe400078e02ff */
[----:B------:R-:W-:-:S02]  /*0520*/  IMAD.IADD R6, R73, 0x1, -R6 ;  /* 0x0000000149067824 */ /* 0x000fc400078e0a06 */
[----:B------:R-:W-:Y:S01]  /*0530*/  @!P0 IMAD.MOV.U32 R7, RZ, RZ, R10 ;  /* 0x000000ffff078224 */ /* 0x000fe200078e000a */
[----:B--2---:R-:W-:Y:S01]  /*0540*/  ISETP.NE.AND P1, PT, R3, RZ, PT ;  /* 0x000000ff0300720c */ /* 0x004fe20003f25270 */
[----:B------:R-:W-:-:S03]  /*0550*/  IMAD.SHL.U32 R6, R6, 0x8, RZ ;  /* 0x0000000806067824 */ /* 0x000fc600078e00ff */
[----:B------:R-:W-:Y:S01]  /*0560*/  ISETP.NE.OR P3, PT, R4, RZ, !P1 ;  /* 0x000000ff0400720c */ /* 0x000fe20004f65670 */
[----:B------:R-:W-:Y:S02]  /*0570*/  @!P0 IMAD R4, R0, c[0x0][0x1e4], R9 ;  /* 0x0000790000048a24 */ /* 0x000fe400078e0209 */
[----:B------:R-:W-:Y:S01]  /*0580*/  @!P2 MOV R8, c[0x0][0x214] ;  /* 0x000085000008aa02 */ /* 0x000fe20000000f00 */
[----:B------:R-:W-:Y:S01]  /*0590*/  @P2 IMAD.MOV.U32 R3, RZ, RZ, c[0x0][0x210] ;  /* 0x00008400ff032624 */ /* 0x000fe200078e00ff */
[----:B------:R-:W-:Y:S01]  /*05a0*/  @P2 MOV R9, 0x1 ;  /* 0x0000000100092802 */ /* 0x000fe20000000f00 */
[----:B------:R-:W-:Y:S02]  /*05b0*/  @!P0 IMAD.IADD R5, R11, 0x1, R4 ;  /* 0x000000010b058824 */ /* 0x000fe400078e0204 */
[----:B------:R-:W-:Y:S01]  /*05c0*/  @P2 IMAD R3, R3, c[0x0][0x214], RZ ;  /* 0x0000850003032a24 */ /* 0x000fe200078e02ff */
[----:B------:R-:W-:Y:S02]  /*05d0*/  @!P2 SEL R3, R8, c[0x0][0x234], !P1 ;  /* 0x00008d000803aa07 */ /* 0x000fe40004800000 */
[----:B------:R-:W-:-:S02]  /*05e0*/  IADD3 R4, P1, R6, R7, RZ ;  /* 0x0000000706047210 */ /* 0x000fc40007f3e0ff */
[----:B------:R-:W-:Y:S01]  /*05f0*/  SHF.R.S32.HI R7, RZ, 0x1f, R16 ;  /* 0x0000001fff077819 */ /* 0x000fe20000011410 */
[----:B------:R-:W-:Y:S01]  /*0600*/  @!P2 IMAD R9, R3, c[0x0][0x1c0], RZ ;  /* 0x000070000309aa24 */ /* 0x000fe200078e02ff */
[----:B------:R-:W-:Y:S01]  /*0610*/  LEA.HI.X.SX32 R5, R6, R5, 0x1, P1 ;  /* 0x0000000506057211 */ /* 0x000fe200008f0eff */
[C---:B------:R-:W-:Y:S02]  /*0620*/  @!P3 IMAD R11, R0.reuse, c[0x0][0x214], RZ ;  /* 0x00008500000bba24 */ /* 0x040fe400078e02ff */
[----:B------:R-:W-:Y:S02]  /*0630*/  IMAD R0, R0, R9, RZ ;  /* 0x0000000900007224 */ /* 0x000fe400078e02ff */
[----:B------:R-:W-:Y:S01]  /*0640*/  @P2 IMAD.MOV.U32 R6, RZ, RZ, c[0x0][0x210] ;  /* 0x00008400ff062624 */ /* 0x000fe200078e00ff */
[----:B------:R-:W-:Y:S01]  /*0650*/  @!P3 SEL R230, R11, R230, !P0 ;  /* 0x000000e60be6b207 */ /* 0x000fe20004000000 */
[----:B------:R-:W-:Y:S01]  /*0660*/  @!P2 IMAD.MOV.U32 R6, RZ, RZ, 0x1 ;  /* 0x00000001ff06a424 */ /* 0x000fe200078e00ff */
[----:B------:R-:W-:Y:S01]  /*0670*/  SEL R0, R0, RZ, P3 ;  /* 0x000000ff00007207 */ /* 0x000fe20001800000 */
[----:B------:R-:W-:Y:S01]  /*0680*/  CS2R R8, SRZ ;  /* 0x0000000000087805 */ /* 0x000fe2000001ff00 */
[----:B------:R-:W-:Y:S01]  /*0690*/  ISETP.GE.AND P2, PT, R2, R96, PT ;  /* 0x000000600200720c */ /* 0x000fe20003f46270 */
[----:B------:R-:W-:Y:S01]  /*06a0*/  IMAD R111, R111, R6, RZ ;  /* 0x000000066f6f7224 */ /* 0x000fe200078e02ff */
[----:B------:R-:W-:Y:S01]  /*06b0*/  @!P3 SHF.R.S32.HI R9, RZ, 0x1f, R230 ;  /* 0x0000001fff09b819 */ /* 0x000fe200000114e6 */
[----:B------:R-:W-:Y:S01]  /*06c0*/  IMAD R0, R16, R3, R0 ;  /* 0x0000000310007224 */ /* 0x000fe200078e0200 */
[----:B------:R-:W-:Y:S01]  /*06d0*/  SHF.R.S32.HI R3, RZ, 0x1f, R2 ;  /* 0x0000001fff037819 */ /* 0x000fe20000011402 */
[----:B------:R-:W-:Y:S01]  /*06e0*/  @!P3 IMAD.MOV.U32 R8, RZ, RZ, R230 ;  /* 0x000000ffff08b224 */ /* 0x000fe200078e00e6 */
[----:B------:R-:W-:Y:S01]  /*06f0*/  SHF.R.S32.HI R11, RZ, 0x1f, R111 ;  /* 0x0000001fff0b7819 */ /* 0x000fe2000001146f */
[----:B------:R-:W-:-:S02]  /*0700*/  IMAD R7, R7, c[0x0][0x1f0], RZ ;  /* 0x00007c0007077a24 */ /* 0x000fc400078e02ff */
[C---:B------:R-:W-:Y:S01]  /*0710*/  IMAD.WIDE.U32 R4, R16.reuse, c[0x0][0x1f0], R4 ;  /* 0x00007c0010047a25 */ /* 0x040fe200078e0004 */
[--C-:B------:R-:W-:Y:S02]  /*0720*/  IADD3 R111, P1, P0, R111, R8, R0.reuse ;  /* 0x000000086f6f7210 */ /* 0x100fe4000783e000 */
        /* <DEDUP_REMOVED lines=14> */
.L_x_762:
[----:B------:R-:W-:Y:S05]  /*0810*/  BSYNC B0 ;  /* 0x0000000000007941 */ /* 0x000fea0003800000 */
.L_x_761:
        /* <DEDUP_REMOVED lines=15> */
.L_x_764:
[----:B------:R-:W-:Y:S05]  /*0910*/  BSYNC B0 ;  /* 0x0000000000007941 */ /* 0x000fea0003800000 */
.L_x_763:
        /* <DEDUP_REMOVED lines=15> */
.L_x_766:
[----:B------:R-:W-:Y:S05]  /*0a10*/  BSYNC B0 ;  /* 0x0000000000007941 */ /* 0x000fea0003800000 */
.L_x_765:
[----:B------:R-:W-:Y:S01]  /*0a20*/  IADD3 R7, R2, 0x60, RZ ;  /* 0x0000006002077810 */ /* 0x000fe20007ffe0ff */
[----:B------:R-:W-:Y:S03]  /*0a30*/  BSSY B0, `(.L_x_767) ;  /* 0x000000e000007945 */ /* 0x000fe60003800000 */
[----:B------:R-:W-:-:S13]  /*0a40*/  ISETP.GE.AND P0, PT, R7, R96, PT ;  /* 0x000000600700720c */ /* 0x000fda0003f06270 */
[----:B------:R-:W-:Y:S05]  /*0a50*/  @P0 BRA `(.L_x_768) ;  /* 0x000000b000000947 */ /* 0x000fea0003800000 */
[----:B------:R-:W-:Y:S01]  /*0a60*/  IADD3 R0, P0, R12, 0x60, RZ ;  /* 0x000000600c007810 */ /* 0x000fe20007f1e0ff */
[----:B------:R-:W-:-:S04]  /*0a70*/  IMAD.MOV.U32 R12, RZ, RZ, R4 ;  /* 0x000000ffff0c7224 */ /* 0x000fc800078e0004 */
[----:B------:R-:W-:Y:S01]  /*0a80*/  IMAD.X R5, RZ, RZ, R13, P0 ;  /* 0x000000ffff057224 */ /* 0x000fe200000e060d */
[----:B------:R-:W-:-:S03]  /*0a90*/  MOV R13, R15 ;  /* 0x0000000f000d7202 */ /* 0x000fc60000000f00 */
[----:B------:R-:W-:Y:S02]  /*0aa0*/  IMAD R5, R5, c[0x0][0x1e8], RZ ;  /* 0x00007a0005057a24 */ /* 0x000fe400078e02ff */
[----:B------:R-:W-:-:S04]  /*0ab0*/  IMAD.WIDE.U32 R12, R0, c[0x0][0x1e8], R12 ;  /* 0x00007a00000c7a25 */ /* 0x000fc800078e000c */
[----:B------:R-:W-:Y:S01]  /*0ac0*/  IMAD R5, R0, c[0x0][0x1ec], R5 ;  /* 0x00007b0000057a24 */ /* 0x000fe200078e0205 */
[----:B------:R-:W-:-:S04]  /*0ad0*/  LEA R4, P0, R12, c[0x0][0x1d0], 0x1 ;  /* 0x000074000c047a11 */ /* 0x000fc800078008ff */
[----:B------:R-:W-:-:S04]  /*0ae0*/  IADD3 R5, R13, R5, RZ ;  /* 0x000000050d057210 */ /* 0x000fc80007ffe0ff */
[----:B------:R-:W-:-:S05]  /*0af0*/  LEA.HI.X R5, R12, c[0x0][0x1d4], R5, 0x1, P0 ;  /* 0x000075000c057a11 */ /* 0x000fca00000f0c05 */
[----:B------:R2:W-:Y:S02]  /*0b00*/  STG.E.128 [R4.64], RZ ;  /* 0x000000ff04007986 */ /* 0x0005e4000c101d08 */
.L_x_768:
[----:B------:R-:W-:Y:S05]  /*0b10*/  BSYNC B0 ;  /* 0x0000000000007941 */ /* 0x000fea0003800000 */
.L_x_767:
        /* <DEDUP_REMOVED lines=8> */
[CC--:B------:R-:W-:Y:S02]  /*0ba0*/  @!P5 IADD3 R4, P0, R5.reuse, R111.reuse, RZ ;  /* 0x0000006f0504d210 */ /* 0x0c0fe40007f1e0ff */
[----:B------:R-:W-:Y:S02]  /*0bb0*/  @!P4 IADD3 R3, P1, R0, R111, RZ ;  /* 0x0000006f0003c210 */ /* 0x000fe40007f3e0ff */
[----:B------:R-:W-:Y:S02]  /*0bc0*/  @!P5 LEA.HI.X.SX32 R9, R5, R8, 0x1, P0 ;  /* 0x000000080509d211 */ /* 0x000fe400000f0eff */
[----:B------:R-:W-:-:S02]  /*0bd0*/  @!P5 LEA R12, P2, R4, c[0x0][0x200], 0x2 ;  /* 0x00008000040cda11 */ /* 0x000fc400078410ff */
[----:B------:R-:W-:Y:S02]  /*0be0*/  @!P3 IADD3 R5, P0, R2, R111, RZ ;  /* 0x0000006f0205b210 */ /* 0x000fe40007f1e0ff */
[-C--:B------:R-:W-:Y:S02]  /*0bf0*/  @!P4 LEA.HI.X.SX32 R0, R0, R8.reuse, 0x1, P1 ;  /* 0x000000080000c211 */ /* 0x080fe400008f0eff */
[----:B------:R-:W-:Y:S02]  /*0c00*/  @!P4 LEA R10, P1, R3, c[0x0][0x200], 0x2 ;  /* 0x00008000030aca11 */ /* 0x000fe400078210ff */
[----:B------:R-:W-:Y:S01]  /*0c10*/  @!P5 LEA.HI.X R13, R4, c[0x0][0x204], R9, 0x2, P2 ;  /* 0x00008100040dda11 */ /* 0x000fe200010f1409 */
[----:B------:R-:W-:Y:S01]  /*0c20*/  @!P4 IMAD.MOV.U32 R9, RZ, RZ, 0x7f800000 ;  /* 0x7f800000ff09c424 */ /* 0x000fe200078e00ff */
        /* <DEDUP_REMOVED lines=18> */
.L_x_760:
[----:B-1----:R-:W-:Y:S02]  /*0d50*/  ISETP.NE.AND P1, PT, R230, -0x1, PT ;  /* 0xffffffffe600780c */ /* 0x002fe40003f25270 */
[----:B------:R-:W-:-:S11]  /*0d60*/  ISETP.NE.AND P0, PT, R9, -0x1, PT ;  /* 0xffffffff0900780c */ /* 0x000fd60003f05270 */
[----:B------:R-:W-:Y:S01]  /*0d70*/  @!P1 SHF.R.S32.HI R5, RZ, 0x1f, R0 ;  /* 0x0000001fff059819 */ /* 0x000fe20000011400 */
[----:B------:R-:W-:Y:S01]  /*0d80*/  @P1 IMAD.WIDE.U32 R10, R230, c[0x0][0x190], RZ ;  /* 0x00006400e60a1a25 */ /* 0x000fe200078e00ff */
[----:B------:R-:W-:-:S03]  /*0d90*/  @P0 IADD3 R6, R2, R9, RZ ;  /* 0x0000000902060210 */ /* 0x000fc60007ffe0ff */
[----:B------:R-:W-:Y:S01]  /*0da0*/  @!P1 IMAD R5, R5, c[0x0][0x178], RZ ;  /* 0x00005e0005059a24 */ /* 0x000fe200078e02ff */
[----:B------:R-:W-:Y:S01]  /*0db0*/  @P1 MOV R8, R10 ;  /* 0x0000000a00081202 */ /* 0x000fe20000000f00 */
[----:B------:R-:W-:Y:S02]  /*0dc0*/  @P1 IMAD R3, R230, c[0x0][0x194], R11 ;  /* 0x00006500e6031a24 */ /* 0x000fe400078e020b */
[----:B------:R-:W-:-:S04]  /*0dd0*/  @!P1 IMAD.WIDE.U32 R10, R0, c[0x0][0x178], RZ ;  /* 0x00005e00000a9a25 */ /* 0x000fc800078e00ff */
[----:B------:R-:W-:Y:S01]  /*0de0*/  @!P1 IMAD R4, R0, c[0x0][0x17c], R5 ;  /* 0x00005f0000049a24 */ /* 0x000fe200078e0205 */
[----:B------:R-:W-:Y:S01]  /*0df0*/  @!P1 MOV R8, R10 ;  /* 0x0000000a00089202 */ /* 0x000fe20000000f00 */
[----:B------:R-:W-:-:S03]  /*0e00*/  @P0 IMAD.WIDE.U32 R242, R6, c[0x0][0x198], RZ ;  /* 0x0000660006f20a25 */ /* 0x000fc600078e00ff */
        /* <DEDUP_REMOVED lines=13> */
.L_x_769:
[----:B------:R-:W-:Y:S01]  /*0ee0*/  IABS R7, c[0x0][0x1c8] ;  /* 0x0000720000077a13 */ /* 0x000fe20000000000 */
[----:B------:R-:W-:-:S03]  /*0ef0*/  IMAD.MOV.U32 R10, RZ, RZ, RZ ;  /* 0x000000ffff0a7224 */ /* 0x000fc600078e00ff */
[----:B------:R-:W1:Y:S08]  /*0f00*/  I2F.RP R12, R7 ;  /* 0x00000007000c7306 */ /* 0x000e700000209400 */
[----:B-1----:R-:W1:Y:S02]  /*0f10*/  MUFU.RCP R11, R12 ;  /* 0x0000000c000b7308 */ /* 0x002e640000001000 */
[----:B-1----:R-:W-:-:S06]  /*0f20*/  IADD3 R11, R11, 0xffffffe, RZ ;  /* 0x0ffffffe0b0b7810 */ /* 0x002fcc0007ffe0ff */
[----:B------:R-:W1:Y:S02]  /*0f30*/  F2I.FTZ.U32.TRUNC.NTZ R11, R11 ;  /* 0x0000000b000b7305 */ /* 0x000e64000021f000 */
[----:B-1----:R-:W-:-:S04]  /*0f40*/  IMAD.MOV R4, RZ, RZ, -R11 ;  /* 0x000000ffff047224 */ /* 0x002fc800078e0a0b */
[----:B------:R-:W-:Y:S01]  /*0f50*/  IMAD R5, R4, R7, RZ ;  /* 0x0000000704057224 */ /* 0x000fe200078e02ff */
[----:B------:R-:W-:-:S03]  /*0f60*/  IABS R4, R16 ;  /* 0x0000001000047213 */ /* 0x000fc60000000000 */
[----:B------:R-:W-:-:S04]  /*0f70*/  IMAD.HI.U32 R10, R11, R5, R10 ;  /* 0x000000050b0a7227 */ /* 0x000fc800078e000a */
[----:B------:R-:W-:-:S04]  /*0f80*/  IMAD.MOV.U32 R5, RZ, RZ, R4 ;  /* 0x000000ffff057224 */ /* 0x000fc800078e0004 */
[----:B------:R-:W-:-:S05]  /*0f90*/  IMAD.HI.U32 R56, R10, R5, RZ ;  /* 0x000000050a387227 */ /* 0x000fca00078e00ff */
[----:B------:R-:W-:-:S05]  /*0fa0*/  IADD3 R4, -R56, RZ, RZ ;  /* 0x000000ff38047210 */ /* 0x000fca0007ffe1ff */
[----:B------:R-:W-:Y:S02]  /*0fb0*/  IMAD R4, R7, R4, R5 ;  /* 0x0000000407047224 */ /* 0x000fe400078e0205 */
[----:B------:R-:W-:-:S03]  /*0fc0*/  @P0 IMAD.IADD R5, R2, 0x1, R9 ;  /* 0x0000000102050824 */ /* 0x000fc600078e0209 */
[----:B------:R-:W-:Y:S01]  /*0fd0*/  ISETP.GT.U32.AND P2, PT, R7, R4, PT ;  /* 0x000000040700720c */ /* 0x000fe20003f44070 */
[----:B------:R-:W-:-:S04]  /*0fe0*/  @P0 IMAD.WIDE.U32 R14, R5, c[0x0][0x1a0], RZ ;  /* 0x00006800050e0a25 */ /* 0x000fc800078e00ff */
[----:B------:R-:W-:-:S08]  /*0ff0*/  @P0 IMAD R5, R5, c[0x0][0x1a4], R15 ;  /* 0x0000690005050a24 */ /* 0x000fd000078e020f */
[----:B------:R-:W-:Y:S01]  /*1000*/  @!P2 IMAD.IADD R4, R4, 0x1, -R7 ;  /* 0x000000010404a824 */ /* 0x000fe200078e0a07 */
[----:B------:R-:W-:Y:S02]  /*1010*/  @!P2 IADD3 R56, R56, 0x1, RZ ;  /* 0x000000013838a810 */ /* 0x000fe40007ffe0ff */
[----:B------:R-:W-:Y:S02]  /*1020*/  ISETP.NE.AND P2, PT, RZ, c[0x0][0x1c8], PT ;  /* 0x00007200ff007a0c */ /* 0x000fe40003f45270 */
[----:B------:R-:W-:Y:S02]  /*1030*/  ISETP.GE.U32.AND P3, PT, R4, R7, PT ;  /* 0x000000070400720c */ /* 0x000fe40003f66070 */
[----:B------:R-:W-:Y:S02]  /*1040*/  LOP3.LUT R4, R16, c[0x0][0x1c8], RZ, 0x3c, !PT ;  /* 0x0000720010047a12 */ /* 0x000fe400078e3cff */
[----:B------:R-:W-:Y:S02]  /*1050*/  SHF.R.S32.HI R7, RZ, 0x1f, R16 ;  /* 0x0000001fff077819 */ /* 0x000fe40000011410 */
        /* <DEDUP_REMOVED lines=15> */
.L_x_770:
[----:B------:R-:W-:Y:S01]  /*1150*/  SHF.R.S32.HI R12, RZ, 0x1f, R73 ;  /* 0x0000001fff0c7819 */ /* 0x000fe20000011449 */
[----:B------:R-:W-:Y:S01]  /*1160*/  IMAD R7, R7, c[0x0][0x1a8], RZ ;  /* 0x00006a0007077a24 */ /* 0x000fe200078e02ff */
[----:B------:R-:W-:Y:S01]  /*1170*/  IADD3 R68, R38, -0x1, RZ ;  /* 0xffffffff26447810 */ /* 0x000fe20007ffe0ff */
[----:B------:R-:W-:Y:S01]  /*1180*/  IMAD.IADD R226, R96, 0x1, -R111 ;  /* 0x0000000160e27824 */ /* 0x000fe200078e0a6f */
[-C--:B------:R-:W-:Y:S01]  /*1190*/  LEA.HI R13, R12, R73.reuse, RZ, 0x2 ;  /* 0x000000490c0d7211 */ /* 0x080fe200078f10ff */
[----:B------:R-:W-:Y:S01]  /*11a0*/  IMAD R30, R16, c[0x0][0x1ac], R7 ;  /* 0x00006b00101e7a24 */ /* 0x000fe200078e0207 */
[CC--:B------:R-:W-:Y:S01]  /*11b0*/  LEA.HI R2, R12.reuse, R73.reuse, RZ, 0x3 ;  /* 0x000000490c027211 */ /* 0x0c0fe200078f18ff */
[----:B------:R-:W-:Y:S01]  /*11c0*/  IMAD.MOV.U32 R37, RZ, RZ, c[0x0][0x198] ;  /* 0x00006600ff257624 */ /* 0x000fe200078e00ff */
[----:B------:R-:W-:Y:S01]  /*11d0*/  LOP3.LUT R250, R13, 0xfffffffc, RZ, 0xc0, !PT ;  /* 0xfffffffc0dfa7812 */ /* 0x000fe200078ec0ff */
[----:B------:R-:W-:Y:S01]  /*11e0*/  IMAD.MOV.U32 R228, RZ, RZ, 0x7 ;  /* 0x00000007ffe47424 */ /* 0x000fe200078e00ff */
[----:B------:R-:W-:Y:S01]  /*11f0*/  SHF.R.S32.HI R22, RZ, 0x2, R13 ;  /* 0x00000002ff167819 */ /* 0x000fe2000001140d */
[----:B------:R-:W-:Y:S01]  /*1200*/  IMAD.SHL.U32 R65, R37, 0x80, RZ ;  /* 0x0000008025417824 */ /* 0x000fe200078e00ff */
[----:B------:R-:W-:Y:S01]  /*1210*/  LEA.HI R102, R12, R73, RZ, 0x5 ;  /* 0x000000490c667211 */ /* 0x000fe200078f28ff */
[----:B------:R-:W-:Y:S01]  /*1220*/  IMAD.IADD R250, R73, 0x1, -R250 ;  /* 0x0000000149fa7824 */ /* 0x000fe200078e0afa */
[C---:B------:R-:W-:Y:S01]  /*1230*/  IADD3 R11, R22.reuse, 0x20, RZ ;  /* 0x00000020160b7810 */ /* 0x040fe20007ffe0ff */
[----:B------:R-:W-:Y:S01]  /*1240*/  IMAD.MOV.U32 R36, RZ, RZ, c[0x0][0x19c] ;  /* 0x00006700ff247624 */ /* 0x000fe200078e00ff */
[----:B------:R-:W-:Y:S01]  /*1250*/  IADD3 R7, R22, 0x40, RZ ;  /* 0x0000004016077810 */ /* 0x000fe20007ffe0ff */
[----:B------:R-:W-:Y:S01]  /*1260*/  IMAD.SHL.U32 R250, R250, 0x8, RZ ;  /* 0x00000008fafa7824 */ /* 0x000fe200078e00ff */
[-C--:B------:R-:W-:Y:S01]  /*1270*/  ISETP.GE.AND P3, PT, R11, R226.reuse, PT ;  /* 0x000000e20b00720c */ /* 0x080fe20003f66270 */
[----:B------:R-:W-:Y:S01]  /*1280*/  IMAD.SHL.U32 R245, R73, 0x2, RZ ;  /* 0x0000000249f57824 */ /* 0x000fe200078e00ff */
[----:B------:R-:W-:Y:S01]  /*1290*/  ISETP.GE.AND P1, PT, R7, R226, PT ;  /* 0x000000e20700720c */ /* 0x000fe20003f26270 */
[----:B------:R-:W-:Y:S01]  /*12a0*/  IMAD.MOV.U32 R147, RZ, RZ, R68 ;  /* 0x000000ffff937224 */ /* 0x000fe200078e0044 */
[----:B------:R-:W-:-:S02]  /*12b0*/  IADD3 R8, P0, R250, R8, RZ ;  /* 0x00000008fa087210 */ /* 0x000fc40007f1e0ff */
[----:B------:R-:W-:Y:S02]  /*12c0*/  SHF.R.S32.HI R251, RZ, 0x1f, R250 ;  /* 0x0000001ffffb7819 */ /* 0x000fe400000114fa */
[----:B------:R-:W-:Y:S01]  /*12d0*/  LEA.HI R13, R13, R22, RZ, 0x1 ;  /* 0x000000160d0d7211 */ /* 0x000fe200078f08ff */
[----:B------:R-:W-:Y:S01]  /*12e0*/  STL [R1+0x10], R147 ;  /* 0x0000109301007387 */ /* 0x000fe20000100800 */
[----:B------:R-:W-:Y:S01]  /*12f0*/  IADD3 R225, R22, 0x60, RZ ;  /* 0x0000006016e17810 */ /* 0x000fe20007ffe0ff */
[----:B------:R-:W-:Y:S01]  /*1300*/  IMAD.X R9, R251, 0x1, R3, P0 ;  /* 0x00000001fb097824 */ /* 0x000fe200000e0603 */
[----:B------:R-:W-:Y:S02]  /*1310*/  SHF.R.S32.HI R23, RZ, 0x1f, R22 ;  /* 0x0000001fff177819 */ /* 0x000fe40000011416 */
[----:B------:R-:W-:Y:S01]  /*1320*/  LOP3.LUT R13, R13, 0x7fffffe, RZ, 0xc0, !PT ;  /* 0x07fffffe0d0d7812 */ /* 0x000fe200078ec0ff */
[----:B------:R-:W-:Y:S01]  /*1330*/  IMAD.WIDE.U32 R16, R16, c[0x0][0x1a8], R8 ;  /* 0x00006a0010107a25 */ /* 0x000fe200078e0008 */
[----:B------:R-:W-:-:S02]  /*1340*/  SHF.R.S32.HI R9, RZ, 0x3, R2 ;  /* 0x00000003ff097819 */ /* 0x000fc40000011402 */
[-C--:B------:R-:W-:Y:S01]  /*1350*/  ISETP.GE.AND P2, PT, R225, R226.reuse, PT ;  /* 0x000000e2e100720c */ /* 0x080fe20003f46270 */
[----:B------:R-:W-:Y:S01]  /*1360*/  IMAD.WIDE R232, R233, 0x80, R22 ;  /* 0x00000080e9e87825 */ /* 0x000fe200078e0216 */
[----:B------:R-:W-:Y:S02]  /*1370*/  SHF.R.S32.HI R105, RZ, 0x5, R102 ;  /* 0x00000005ff697819 */ /* 0x000fe40000011466 */
[----:B------:R-:W-:Y:S01]  /*1380*/  ISETP.GE.AND P0, PT, R22, R226, PT ;  /* 0x000000e21600720c */ /* 0x000fe20003f06270 */
[----:B------:R-:W-:Y:S01]  /*1390*/  IMAD.SHL.U32 R15, R9, 0x40, RZ ;  /* 0x00000040090f7824 */ /* 0x000fe200078e00ff */
[----:B------:R-:W-:Y:S01]  /*13a0*/  @!P3 IADD3 R28, P4, R232, 0x20, RZ ;  /* 0x00000020e81cb810 */ /* 0x000fe20007f9e0ff */
[----:B------:R-:W-:Y:S01]  /*13b0*/  IMAD.IADD R4, R22, 0x1, -R13 ;  /* 0x0000000116047824 */ /* 0x000fe200078e0a0d */
[----:B------:R-:W-:Y:S01]  /*13c0*/  @!P1 IADD3 R24, P5, R232, 0x40, RZ ;  /* 0x00000040e8189810 */ /* 0x000fe20007fbe0ff */
[----:B------:R-:W-:Y:S01]  /*13d0*/  IMAD.IADD R31, R17, 0x1, R30 ;  /* 0x00000001111f7824 */ /* 0x000fe200078e021e */
[----:B------:R-:W-:Y:S01]  /*13e0*/  LOP3.LUT R15, R15, 0xc0, RZ, 0xc0, !PT ;  /* 0x000000c00f0f7812 */ /* 0x000fe200078ec0ff */
[----:B------:R-:W-:Y:S01]  /*13f0*/  IMAD R231, R105, 0x8, R4 ;  /* 0x0000000869e77824 */ /* 0x000fe200078e0204 */
[----:B------:R-:W-:Y:S01]  /*1400*/  SHF.R.S32.HI R59, RZ, 0x1f, R56 ;  /* 0x0000001fff3b7819 */ /* 0x000fe20000011438 */
[--C-:B------:R-:W-:Y:S01]  /*1410*/  @!P3 IMAD.X R21, RZ, RZ, R233.reuse, P4 ;  /* 0x000000ffff15b224 */ /* 0x100fe200020e06e9 */
[----:B------:R-:W-:Y:S01]  /*1420*/  LOP3.LUT R3, R15, 0x18, R250, 0xf8, !PT ;  /* 0x000000180f037812 */ /* 0x000fe200078ef8fa */
[----:B------:R-:W-:Y:S01]  /*1430*/  @!P1 IMAD.X R13, RZ, RZ, R233, P5 ;  /* 0x000000ffff0d9224 */ /* 0x000fe200028e06e9 */
[----:B------:R-:W-:Y:S01]  /*1440*/  SHF.R.U32.HI R0, RZ, 0x3, R15 ;  /* 0x00000003ff007819 */ /* 0x000fe2000001160f */
[--C-:B------:R-:W-:Y:S01]  /*1450*/  @!P0 IMAD.MOV.U32 R30, RZ, RZ, R16.reuse ;  /* 0x000000ffff1e8224 */ /* 0x100fe200078e0010 */
[----:B------:R-:W-:Y:S01]  /*1460*/  SHF.L.U64.HI R39, R37, R228, c[0x0][0x19c] ;  /* 0x0000670025277619 */ /* 0x000fe200000102e4 */
[----:B------:R-:W-:Y:S01]  /*1470*/  @!P0 IMAD R15, R233, c[0x0][0x190], RZ ;  /* 0x00006400e90f8a24 */ /* 0x000fe200078e02ff */
[----:B------:R-:W-:Y:S01]  /*1480*/  LOP3.LUT R0, R3, R0, RZ, 0x3c, !PT ;  /* 0x0000000003007212 */ /* 0x000fe200078e3cff */
[----:B------:R-:W-:Y:S01]  /*1490*/  @!P1 IMAD R13, R13, c[0x0][0x190], RZ ;  /* 0x000064000d0d9a24 */ /* 0x000fe200078e02ff */
[----:B------:R-:W-:Y:S01]  /*14a0*/  LOP3.LUT R2, R2, 0xfffffff8, RZ, 0xc0, !PT ;  /* 0xfffffff802027812 */ /* 0x000fe200078ec0ff */
[----:B------:R-:W-:Y:S01]  /*14b0*/  @!P1 IMAD.MOV.U32 R18, RZ, RZ, R16 ;  /* 0x000000ffff129224 */ /* 0x000fe200078e0010 */
[----:B------:R-:W-:Y:S01]  /*14c0*/  LEA.HI R12, R12, R73, RZ, 0x4 ;  /* 0x000000490c0c7211 */ /* 0x000fe200078f20ff */
[----:B------:R-:W-:Y:S01]  /*14d0*/  IMAD.U32 R231, R231, 0x20, R0 ;  /* 0x00000020e7e77824 */ /* 0x000fe200078e0000 */
[----:B------:R-:W-:Y:S01]  /*14e0*/  @!P2 IADD3 R0, P4, R232, 0x60, RZ ;  /* 0x00000060e800a810 */ /* 0x000fe20007f9e0ff */
[--C-:B------:R-:W-:Y:S01]  /*14f0*/  @!P1 IMAD.MOV.U32 R19, RZ, RZ, R31.reuse ;  /* 0x000000ffff139224 */ /* 0x100fe200078e001f */
[----:B------:R-:W-:Y:S01]  /*1500*/  LOP3.LUT R102, R102, 0xffffffe0, RZ, 0xc0, !PT ;  /* 0xffffffe066667812 */ /* 0x000fe200078ec0ff */
[----:B------:R-:W-:Y:S01]  /*1510*/  @!P3 IMAD.MOV.U32 R27, RZ, RZ, R31 ;  /* 0x000000ffff1bb224 */ /* 0x000fe200078e001f */
[----:B------:R-:W-:Y:S01]  /*1520*/  IADD3 R235, R83, -c[0x0][0x2e4], -R96 ;  /* 0x8000b90053eb7a10 */ /* 0x000fe20007ffe860 */
[----:B------:R-:W-:Y:S01]  /*1530*/  @!P2 IMAD.X R3, RZ, RZ, R233, P4 ;  /* 0x000000ffff03a224 */ /* 0x000fe200020e06e9 */
[----:B------:R-:W-:Y:S01]  /*1540*/  LOP3.LUT R245, R245, 0x6, RZ, 0xc0, !PT ;  /* 0x00000006f5f57812 */ /* 0x000fe200078ec0ff */
[----:B------:R-:W-:-:S02]  /*1550*/  @!P2 IMAD.MOV.U32 R17, RZ, RZ, R31 ;  /* 0x000000ffff11a224 */ /* 0x000fc400078e001f */
[----:B------:R-:W-:Y:S02]  /*1560*/  @!P3 IMAD R21, R21, c[0x0][0x190], RZ ;  /* 0x000064001515ba24 */ /* 0x000fe400078e02ff */
[----:B------:R-:W-:Y:S02]  /*1570*/  @!P3 IMAD.MOV.U32 R26, RZ, RZ, R16 ;  /* 0x000000ffff1ab224 */ /* 0x000fe400078e0010 */
[C---:B------:R-:W-:Y:S02]  /*1580*/  @!P0 IMAD R4, R232.reuse, c[0x0][0x194], R15 ;  /* 0x00006500e8048a24 */ /* 0x040fe400078e020f */
[----:B------:R-:W-:-:S04]  /*1590*/  @!P0 IMAD.WIDE.U32 R30, R232, c[0x0][0x190], R30 ;  /* 0x00006400e81e8a25 */ /* 0x000fc800078e001e */
[C---:B------:R-:W-:Y:S02]  /*15a0*/  @!P1 IMAD R10, R24.reuse, c[0x0][0x194], R13 ;  /* 0x00006500180a9a24 */ /* 0x040fe400078e020d */
[----:B------:R-:W-:-:S04]  /*15b0*/  @!P1 IMAD.WIDE.U32 R24, R24, c[0x0][0x190], R18 ;  /* 0x0000640018189a25 */ /* 0x000fc800078e0012 */
[----:B------:R-:W-:Y:S01]  /*15c0*/  @!P2 IMAD R3, R3, c[0x0][0x190], RZ ;  /* 0x000064000303aa24 */ /* 0x000fe200078e02ff */
[----:B------:R-:W-:Y:S01]  /*15d0*/  @!P1 LEA R18, P4, R24, c[0x0][0x160], 0x1 ;  /* 0x0000580018129a11 */ /* 0x000fe200078808ff */
[C---:B------:R-:W-:Y:S02]  /*15e0*/  @!P3 IMAD R8, R28.reuse, c[0x0][0x194], R21 ;  /* 0x000065001c08ba24 */ /* 0x040fe400078e0215 */
[----:B------:R-:W-:Y:S01]  /*15f0*/  @!P3 IMAD.WIDE.U32 R28, R28, c[0x0][0x190], R26 ;  /* 0x000064001c1cba25 */ /* 0x000fe200078e001a */
[----:B------:R-:W-:-:S03]  /*1600*/  @!P0 LEA R26, P6, R30, c[0x0][0x160], 0x1 ;  /* 0x000058001e1a8a11 */ /* 0x000fc600078c08ff */
[----:B------:R-:W-:Y:S01]  /*1610*/  @!P0 IMAD.IADD R4, R31, 0x1, R4 ;  /* 0x000000011f048824 */ /* 0x000fe200078e0204 */
[----:B------:R-:W-:Y:S01]  /*1620*/  @!P3 LEA R20, P5, R28, c[0x0][0x160], 0x1 ;  /* 0x000058001c14ba11 */ /* 0x000fe200078a08ff */
[----:B------:R-:W-:Y:S02]  /*1630*/  @!P1 IMAD.IADD R10, R25, 0x1, R10 ;  /* 0x00000001190a9824 */ /* 0x000fe400078e020a */
[----:B------:R-:W-:Y:S01]  /*1640*/  @!P2 IMAD R3, R0, c[0x0][0x194], R3 ;  /* 0x000065000003aa24 */ /* 0x000fe200078e0203 */
[----:B------:R-:W-:Y:S01]  /*1650*/  @!P0 LEA.HI.X R27, R30, c[0x0][0x164], R4, 0x1, P6 ;  /* 0x000059001e1b8a11 */ /* 0x000fe200030f0c04 */
[----:B------:R-:W-:Y:S01]  /*1660*/  @!P2 IMAD.WIDE.U32 R32, R0, c[0x0][0x190], R16 ;  /* 0x000064000020aa25 */ /* 0x000fe200078e0010 */
[----:B------:R-:W-:-:S03]  /*1670*/  @!P1 LEA.HI.X R19, R24, c[0x0][0x164], R10, 0x1, P4 ;  /* 0x0000590018139a11 */ /* 0x000fc600020f0c0a */
[----:B------:R-:W-:Y:S01]  /*1680*/  @!P2 IMAD.IADD R4, R33, 0x1, R3 ;  /* 0x000000012104a824 */ /* 0x000fe200078e0203 */
[----:B------:R-:W-:Y:S01]  /*1690*/  @!P2 LEA R16, P4, R32, c[0x0][0x160], 0x1 ;  /* 0x000058002010aa11 */ /* 0x000fe200078808ff */
[----:B------:R-:W-:Y:S02]  /*16a0*/  IMAD R3, R23, c[0x0][0x198], RZ ;  /* 0x0000660017037a24 */ /* 0x000fe400078e02ff */
[----:B------:R-:W-:Y:S01]  /*16b0*/  IMAD.WIDE.U32 R24, R22, c[0x0][0x198], R250 ;  /* 0x0000660016187a25 */ /* 0x000fe200078e00fa */
[----:B------:R-:W-:-:S03]  /*16c0*/  @!P2 LEA.HI.X R17, R32, c[0x0][0x164], R4, 0x1, P4 ;  /* 0x000059002011aa11 */ /* 0x000fc600020f0c04 */
[----:B------:R-:W-:Y:S01]  /*16d0*/  IMAD R3, R22, c[0x0][0x19c], R3 ;  /* 0x0000670016037a24 */ /* 0x000fe200078e0203 */
[----:B------:R-:W-:Y:S01]  /*16e0*/  IADD3 R242, P6, R242, R24, RZ ;  /* 0x00000018f2f27210 */ /* 0x000fe20007fde0ff */
[----:B------:R-:W-:Y:S02]  /*16f0*/  @!P3 IMAD.IADD R8, R29, 0x1, R8 ;  /* 0x000000011d08b824 */ /* 0x000fe400078e0208 */
[----:B------:R-:W-:Y:S01]  /*1700*/  IMAD R0, R68, -0x80, R83 ;  /* 0xffffff8044007824 */ /* 0x000fe200078e0253 */
[----:B------:R-:W-:Y:S01]  /*1710*/  IADD3.X R243, R6, R25, R3, P6, !PT ;  /* 0x0000001906f37210 */ /* 0x000fe200037fe403 */
[----:B------:R-:W-:Y:S01]  /*1720*/  IMAD R4, R23, c[0x0][0x1a0], RZ ;  /* 0x0000680017047a24 */ /* 0x000fe200078e02ff */
[----:B------:R-:W-:Y:S01]  /*1730*/  @!P3 LEA.HI.X R21, R28, c[0x0][0x164], R8, 0x1, P5 ;  /* 0x000059001c15ba11 */ /* 0x000fe200028f0c08 */
[----:B------:R-:W-:Y:S01]  /*1740*/  IMAD R247, R59, c[0x0][0x1b0], RZ ;  /* 0x00006c003bf77a24 */ /* 0x000fe200078e02ff */
[CC--:B------:R-:W-:Y:S01]  /*1750*/  ISETP.GE.AND P5, PT, R22.reuse, R0.reuse, PT ;  /* 0x000000001600720c */ /* 0x0c0fe20003fa6270 */
[C---:B------:R-:W-:Y:S01]  /*1760*/  IMAD R4, R22.reuse, c[0x0][0x1a4], R4 ;  /* 0x0000690016047a24 */ /* 0x040fe200078e0204 */
[C---:B------:R-:W-:Y:S01]  /*1770*/  ISETP.GE.AND P4, PT, R22.reuse, R0, PT ;  /* 0x000000001600720c */ /* 0x040fe20003f86270 */
[----:B------:R-:W-:Y:S01]  /*1780*/  IMAD.SHL.U32 R231, R231, 0x2, RZ ;  /* 0x00000002e7e77824 */ /* 0x000fe200078e00ff */
[----:B------:R-:W-:Y:S01]  /*1790*/  SHF.R.S32.HI R6, RZ, 0x1f, R68 ;  /* 0x0000001fff067819 */ /* 0x000fe20000011444 */
[----:B------:R-:W-:-:S03]  /*17a0*/  IMAD.WIDE.U32 R22, R22, c[0x0][0x1a0], R250 ;  /* 0x0000680016167a25 */ /* 0x000fc600078e00fa */
[----:B------:R-:W-:Y:S01]  /*17b0*/  @!PT LDS RZ, [RZ] ;  /* 0x00000000fffff984 */ /* 0x000fe20000000800 */
[----:B------:R-:W-:Y:S01]  /*17c0*/  @!PT LDS RZ, [RZ] ;  /* 0x00000000fffff984 */ /* 0x000fe20000000800 */
[----:B------:R-:W-:Y:S01]  /*17d0*/  @!PT LDS RZ, [RZ] ;  /* 0x00000000fffff984 */ /* 0x000fe20000000800 */
[----:B------:R1:W-:Y:S01]  /*17e0*/  @!P0 LDGSTS.E.BYPASS.LTC128B.128 [R231], [R26.64] ;  /* 0x000000001ae78fae */ /* 0x0003e2000b901d48 */
[----:B------:R-:W-:Y:S01]  /*17f0*/  IMAD R247, R56, c[0x0][0x1b4], R247 ;  /* 0x00006d0038f77a24 */ /* 0x000fe200078e02f7 */
[----:B------:R-:W-:Y:S01]  /*1800*/  IADD3 R14, P6, R14, R22, RZ ;  /* 0x000000160e0e7210 */ /* 0x000fe20007fde0ff */
[----:B------:R-:W-:Y:S01]  /*1810*/  IMAD.WIDE.U32 R242, R56, c[0x0][0x1b0], R242 ;  /* 0x00006c0038f27a25 */ /* 0x000fe200078e00f2 */
[-C--:B------:R-:W-:Y:S01]  /*1820*/  ISETP.GE.AND P0, PT, R11, R0.reuse, PT ;  /* 0x000000000b00720c */ /* 0x080fe20003f06270 */
[----:B------:R2:W-:Y:S01]  /*1830*/  @!P3 LDGSTS.E.BYPASS.LTC128B.128 [R231+0x800], [R20.64] ;  /* 0x0080000014e7bfae */ /* 0x0005e2000b901d48 */
[----:B------:R-:W-:Y:S01]  /*1840*/  IADD3.X R15, R5, R23, R4, P6, !PT ;  /* 0x00000017050f7210 */ /* 0x000fe200037fe404 */
[----:B------:R-:W-:Y:S01]  /*1850*/  IMAD.MOV.U32 R25, RZ, RZ, c[0x0][0x1a0] ;  /* 0x00006800ff197624 */ /* 0x000fe200078e00ff */
[----:B------:R-:W-:Y:S01]  /*1860*/  ISETP.GE.AND P3, PT, R11, R0, PT ;  /* 0x000000000b00720c */ /* 0x000fe20003f66270 */
[----:B------:R-:W-:Y:S01]  /*1870*/  IMAD R13, R39, R68, RZ ;  /* 0x00000044270d7224 */ /* 0x000fe200078e02ff */
[----:B------:R3:W-:Y:S01]  /*1880*/  @!P1 LDGSTS.E.BYPASS.LTC128B.128 [R231+0x1000], [R18.64] ;  /* 0x0100000012e79fae */ /* 0x0007e2000b901d48 */
[----:B------:R-:W-:Y:S01]  /*1890*/  IMAD.IADD R247, R243, 0x1, R247 ;  /* 0x00000001f3f77824 */ /* 0x000fe200078e02f7 */
[----:B------:R-:W-:Y:S01]  /*18a0*/  SHF.L.U64.HI R228, R25, R228, c[0x0][0x1a4] ;  /* 0x0000690019e47619 */ /* 0x000fe200000102e4 */
[----:B------:R-:W-:Y:S01]  /*18b0*/  IMAD.MOV.U32 R246, RZ, RZ, R242 ;  /* 0x000000fffff67224 */ /* 0x000fe200078e00f2 */
[----:B------:R4:W-:Y:S01]  /*18c0*/  @!P2 LDGSTS.E.BYPASS.LTC128B.128 [R231+0x1800], [R16.64] ;  /* 0x0180000010e7afae */ /* 0x0009e2000b901d48 */
[-C--:B------:R-:W-:Y:S01]  /*18d0*/  IMAD R13, R6, R65.reuse, R13 ;  /* 0x00000041060d7224 */ /* 0x080fe200078e020d */
[----:B------:R-:W-:Y:S01]  /*18e0*/  ISETP.GE.AND P2, PT, R7, R0, PT ;  /* 0x000000000700720c */ /* 0x000fe20003f46270 */
[----:B------:R-:W-:-:S04]  /*18f0*/  IMAD.WIDE.U32 R4, R68, R65, R246 ;  /* 0x0000004144047225 */ /* 0x000fc800078e00f6 */
[----:B------:R-:W-:Y:S02]  /*1900*/  IMAD.SHL.U32 R229, R25, 0x80, RZ ;  /* 0x0000008019e57824 */ /* 0x000fe400078e00ff */
[----:B------:R-:W-:Y:S02]  /*1910*/  IMAD R3, R228, R68, RZ ;  /* 0x00000044e4037224 */ /* 0x000fe400078e02ff */
[----:B------:R-:W-:Y:S01]  /*1920*/  IMAD.IADD R5, R5, 0x1, R13 ;  /* 0x0000000105057824 */ /* 0x000fe200078e020d */
[----:B-1----:R-:W-:Y:S01]  /*1930*/  @!P5 LEA R26, P6, R4, c[0x0][0x168], 0x1 ;  /* 0x00005a00041ada11 */ /* 0x002fe200078c08ff */
[----:B------:R-:W-:Y:S01]  /*1940*/  IMAD R3, R6, R229, R3 ;  /* 0x000000e506037224 */ /* 0x000fe200078e0203 */
[----:B------:R-:W-:Y:S01]  /*1950*/  @!P0 LEA R6, P1, R37, R4, 0x5 ;  /* 0x0000000425068211 */ /* 0x000fe200078228ff */
[----:B------:R-:W-:Y:S01]  /*1960*/  IMAD.IADD R2, R73, 0x1, -R2 ;  /* 0x0000000149027824 */ /* 0x000fe200078e0a02 */
[----:B------:R-:W-:Y:S01]  /*1970*/  @!P5 LEA.HI.X R27, R4, c[0x0][0x16c], R5, 0x1, P6 ;  /* 0x00005b00041bda11 */ /* 0x000fe200030f0c05 */
[----:B------:R-:W-:Y:S01]  /*1980*/  IMAD R59, R59, c[0x0][0x1b8], RZ ;  /* 0x00006e003b3b7a24 */ /* 0x000fe200078e02ff */
[-C--:B------:R-:W-:Y:S01]  /*1990*/  ISETP.GE.AND P6, PT, R7, R0.reuse, PT ;  /* 0x000000000700720c */ /* 0x080fe20003fc6270 */
[----:B------:R-:W-:Y:S01]  /*19a0*/  IMAD.SHL.U32 R7, R36, 0x40, RZ ;  /* 0x0000004024077824 */ /* 0x000fe200078e00ff */
[----:B------:R-:W-:Y:S01]  /*19b0*/  @!P0 LEA.HI.X R11, R37, R5, R36, 0x5, P1 ;  /* 0x00000005250b8211 */ /* 0x000fe200008f2c24 */
[----:B------:R1:W-:Y:S01]  /*19c0*/  @!P5 LDGSTS.E.BYPASS.LTC128B.128 [R231+0x2000], [R26.64] ;  /* 0x020000001ae7dfae */ /* 0x0003e2000b901d48 */
[----:B------:R-:W-:Y:S01]  /*19d0*/  @!P0 LEA R22, P1, R6, c[0x0][0x168], 0x1 ;  /* 0x00005a0006168a11 */ /* 0x000fe200078208ff */
[C---:B------:R-:W-:Y:S01]  /*19e0*/  IMAD R59, R56.reuse, c[0x0][0x1bc], R59 ;  /* 0x00006f00383b7a24 */ /* 0x040fe200078e023b */
[----:B------:R-:W-:Y:S01]  /*19f0*/  ISETP.GE.AND P5, PT, R225, R0, PT ;  /* 0x00000000e100720c */ /* 0x000fe20003fa6270 */
[----:B------:R-:W-:Y:S01]  /*1a00*/  IMAD.WIDE.U32 R56, R56, c[0x0][0x1b8], R14 ;  /* 0x00006e0038387a25 */ /* 0x000fe200078e000e */
[----:B------:R-:W-:-:S02]  /*1a10*/  @!P0 LEA.HI.X R23, R6, c[0x0][0x16c], R11, 0x1, P1 ;  /* 0x00005b0006178a11 */ /* 0x000fc400008f0c0b */
[----:B------:R-:W-:Y:S01]  /*1a20*/  LEA.HI R223, R2, R2, RZ, 0x1 ;  /* 0x0000000202df7211 */ /* 0x000fe200078f08ff */
[----:B----4-:R-:W-:Y:S01]  /*1a30*/  IMAD.WIDE.U32 R16, R37, 0x40, RZ ;  /* 0x0000004025107825 */ /* 0x010fe200078e00ff */
[----:B------:R-:W-:Y:S01]  /*1a40*/  ISETP.GE.AND P1, PT, R225, R0, PT ;  /* 0x00000000e100720c */ /* 0x000fe20003f26270 */
[----:B------:R2:W-:Y:S01]  /*1a50*/  @!P0 LDGSTS.E.BYPASS.LTC128B.128 [R231+0x2800], [R22.64] ;  /* 0x0280000016e78fae */ /* 0x0005e2000b901d48 */
[----:B------:R-:W-:Y:S01]  /*1a60*/  SHF.R.S32.HI R0, RZ, 0x1, R223 ;  /* 0x00000001ff007819 */ /* 0x000fe200000114df */
[----:B------:R-:W-:Y:S01]  /*1a70*/  IMAD.IADD R59, R57, 0x1, R59 ;  /* 0x00000001393b7824 */ /* 0x000fe200078e023b */
[----:B------:R-:W-:Y:S01]  /*1a80*/  LOP3.LUT R223, R223, 0x7fffffe, RZ, 0xc0, !PT ;  /* 0x07fffffedfdf7812 */ /* 0x000fe200078ec0ff */
[----:B------:R-:W-:Y:S01]  /*1a90*/  IMAD.MOV.U32 R58, RZ, RZ, R56 ;  /* 0x000000ffff3a7224 */ /* 0x000fe200078e0038 */
[----:B------:R-:W-:Y:S01]  /*1aa0*/  @!P6 IADD3 R10, P0, R4, R16, RZ ;  /* 0x00000010040ae210 */ /* 0x000fe20007f1e0ff */
[----:B------:R-:W-:Y:S01]  /*1ab0*/  IMAD.SHL.U32 R8, R0, 0x40, RZ ;  /* 0x0000004000087824 */ /* 0x000fe200078e00ff */
[----:B------:R-:W-:Y:S01]  /*1ac0*/  SHF.R.S32.HI R11, RZ, 0x4, R12 ;  /* 0x00000004ff0b7819 */ /* 0x000fe2000001140c */
[----:B------:R-:W-:Y:S01]  /*1ad0*/  IMAD.IADD R223, R2, 0x1, -R223 ;  /* 0x0000000102df7824 */ /* 0x000fe200078e0adf */
[----:B------:R-:W-:Y:S01]  /*1ae0*/  @!P6 IADD3.X R7, R5, R17, R7, P0, !PT ;  /* 0x000000110507e210 */ /* 0x000fe200007fe407 */
[----:B------:R-:W-:Y:S01]  /*1af0*/  @!P5 IMAD R2, R36, 0x60, RZ ;  /* 0x000000602402d824 */ /* 0x000fe200078e02ff */
[----:B---3--:R-:W-:Y:S01]  /*1b00*/  @!P6 LEA R18, P0, R10, c[0x0][0x168], 0x1 ;  /* 0x00005a000a12ea11 */ /* 0x008fe200078008ff */
[----:B------:R-:W-:Y:S01]  /*1b10*/  @!P5 IMAD.WIDE.U32 R4, R37, 0x60, R4 ;  /* 0x000000602504d825 */ /* 0x000fe200078e0004 */
[----:B------:R-:W-:-:S02]  /*1b20*/  LEA.HI R6, R12, R11, RZ, 0x1 ;  /* 0x0000000b0c067211 */ /* 0x000fc400078f08ff */
[----:B------:R-:W-:Y:S01]  /*1b30*/  @!P6 LEA.HI.X R19, R10, c[0x0][0x16c], R7, 0x1, P0 ;  /* 0x00005b000a13ea11 */ /* 0x000fe200000f0c07 */
[----:B------:R-:W-:Y:S01]  /*1b40*/  @!P5 IMAD.IADD R2, R5, 0x1, R2 ;  /* 0x000000010502d824 */ /* 0x000fe200078e0202 */
[----:B------:R-:W-:Y:S01]  /*1b50*/  @!P5 LEA R16, P0, R4, c[0x0][0x168], 0x1 ;  /* 0x00005a000410da11 */ /* 0x000fe200078008ff */
[----:B------:R-:W-:Y:S01]  /*1b60*/  IMAD.SHL.U32 R9, R9, 0x8, RZ ;  /* 0x0000000809097824 */ /* 0x000fe200078e00ff */
[----:B------:R-:W-:Y:S01]  /*1b70*/  LOP3.LUT R12, R12, 0xfffffff0, RZ, 0xc0, !PT ;  /* 0xfffffff00c0c7812 */ /* 0x000fe200078ec0ff */
[----:B------:R3:W-:Y:S01]  /*1b80*/  @!P6 LDGSTS.E.BYPASS.LTC128B.128 [R231+0x3000], [R18.64] ;  /* 0x0300000012e7efae */ /* 0x0007e2000b901d48 */
[----:B------:R-:W-:Y:S01]  /*1b90*/  @!P5 LEA.HI.X R17, R4, c[0x0][0x16c], R2, 0x1, P0 ;  /* 0x00005b000411da11 */ /* 0x000fe200000f0c02 */
[----:B------:R-:W-:Y:S01]  /*1ba0*/  IMAD.MOV.U32 R24, RZ, RZ, c[0x0][0x1a4] ;  /* 0x00006900ff187624 */ /* 0x000fe200078e00ff */
[----:B------:R-:W-:Y:S01]  /*1bb0*/  LOP3.LUT R8, R8, 0xc0, RZ, 0xc0, !PT ;  /* 0x000000c008087812 */ /* 0x000fe200078ec0ff */
[----:B------:R-:W-:Y:S01]  /*1bc0*/  IMAD.IADD R10, R73, 0x1, -R12 ;  /* 0x00000001490a7824 */ /* 0x000fe200078e0a0c */
[----:B------:R-:W-:Y:S01]  /*1bd0*/  LOP3.LUT R6, R6, 0xfffffffe, RZ, 0xc0, !PT ;  /* 0xfffffffe06067812 */ /* 0x000fe200078ec0ff */
[----:B------:R4:W-:Y:S01]  /*1be0*/  @!P5 LDGSTS.E.BYPASS.LTC128B.128 [R231+0x3800], [R16.64] ;  /* 0x0380000010e7dfae */ /* 0x0009e2000b901d48 */
[----:B------:R-:W-:Y:S01]  /*1bf0*/  IMAD.WIDE.U32 R14, R25, 0x40, RZ ;  /* 0x00000040190e7825 */ /* 0x000fe200078e00ff */
[----:B------:R-:W-:-:S02]  /*1c00*/  LOP3.LUT R9, R8, 0x8, R9, 0xf8, !PT ;  /* 0x0000000808097812 */ /* 0x000fc400078ef809 */
[----:B------:R-:W0:Y:S01]  /*1c10*/  LDGDEPBAR ;  /* 0x00000000000079af */ /* 0x000e220000000000 */
[----:B------:R-:W-:Y:S01]  /*1c20*/  LEA.HI R97, R10, R10, RZ, 0x1 ;  /* 0x0000000a0a617211 */ /* 0x000fe200078f08ff */
[----:B------:R-:W-:Y:S01]  /*1c30*/  IMAD.WIDE.U32 R12, R68, R229, R58 ;  /* 0x000000e5440c7225 */ /* 0x000fe200078e003a */
[----:B------:R-:W-:Y:S02]  /*1c40*/  SHF.R.S32.HI R5, RZ, 0x1f, R10 ;  /* 0x0000001fff057819 */ /* 0x000fe4000001140a */
[--C-:B------:R-:W-:Y:S01]  /*1c50*/  SHF.R.S32.HI R7, RZ, 0x1, R97.reuse ;  /* 0x00000001ff077819 */ /* 0x100fe20000011461 */
[----:B------:R-:W-:Y:S01]  /*1c60*/  IMAD.SHL.U32 R4, R24, 0x40, RZ ;  /* 0x0000004018047824 */ /* 0x000fe200078e00ff */
[----:B------:R-:W-:Y:S01]  /*1c70*/  SHF.R.S32.HI R2, RZ, 0x1f, R97 ;  /* 0x0000001fff027819 */ /* 0x000fe20000011461 */
[----:B------:R-:W-:Y:S01]  /*1c80*/  IMAD.IADD R13, R13, 0x1, R3 ;  /* 0x000000010d0d7824 */ /* 0x000fe200078e0203 */
[----:B------:R-:W-:Y:S01]  /*1c90*/  SHF.R.U32.HI R8, RZ, 0x3, R8 ;  /* 0x00000003ff087819 */ /* 0x000fe20000011608 */
[----:B------:R-:W-:Y:S01]  /*1ca0*/  IMAD.IADD R6, R11, 0x1, -R6 ;  /* 0x000000010b067824 */ /* 0x000fe200078e0a06 */
[----:B------:R-:W-:-:S02]  /*1cb0*/  LEA.HI R2, R2, R7, RZ, 0x2 ;  /* 0x0000000702027211 */ /* 0x000fc400078f10ff */
[----:B------:R-:W-:Y:S01]  /*1cc0*/  LEA.HI R5, R5, R10, RZ, 0x3 ;  /* 0x0000000a05057211 */ /* 0x000fe200078f18ff */
[----:B------:R-:W-:Y:S01]  /*1cd0*/  IMAD R223, R6, 0x8, R223 ;  /* 0x0000000806df7824 */ /* 0x000fe200078e02df */
[----:B------:R-:W-:Y:S01]  /*1ce0*/  LOP3.LUT R2, R2, 0xfffffffc, RZ, 0xc0, !PT ;  /* 0xfffffffc02027812 */ /* 0x000fe200078ec0ff */
[----:B------:R-:W-:Y:S01]  /*1cf0*/  IMAD.SHL.U32 R6, R6, 0x8, RZ ;  /* 0x0000000806067824 */ /* 0x000fe200078e00ff */
[C---:B------:R-:W-:Y:S01]  /*1d00*/  @!P2 IADD3 R3, P0, R12.reuse, R14, RZ ;  /* 0x0000000e0c03a210 */ /* 0x040fe20007f1e0ff */
[----:B------:R-:W-:Y:S01]  /*1d10*/  IMAD.SHL.U32 R5, R5, 0x20, RZ ;  /* 0x0000002005057824 */ /* 0x000fe200078e00ff */
[----:B------:R-:W-:Y:S01]  /*1d20*/  LOP3.LUT R8, R9, R8, RZ, 0x3c, !PT ;  /* 0x0000000809087212 */ /* 0x000fe200078e3cff */
[----:B------:R-:W-:Y:S01]  /*1d30*/  IMAD.IADD R2, R7, 0x1, -R2 ;  /* 0x0000000107027824 */ /* 0x000fe200078e0a02 */
[----:B------:R-:W-:Y:S02]  /*1d40*/  @!P4 LEA R14, P5, R12, c[0x0][0x170], 0x1 ;  /* 0x00005c000c0eca11 */ /* 0x000fe400078a08ff */
[----:B------:R-:W-:Y:S01]  /*1d50*/  LOP3.LUT R97, R97, 0x7fffffe, RZ, 0xc0, !PT ;  /* 0x07fffffe61617812 */ /* 0x000fe200078ec0ff */
[----:B------:R-:W-:-:S04]  /*1d60*/  DEPBAR.LE SB0, 0x0 ;  /* 0x000080000000791a */ /* 0x000fc80000000000 */
[----:B------:R-:W-:Y:S01]  /*1d70*/  BAR.SYNC.DEFER_BLOCKING 0x0 ;  /* 0x0000000000007b1d */ /* 0x000fe20000010000 */
[----:B------:R-:W-:Y:S01]  /*1d80*/  IMAD.SHL.U32 R9, R2, 0x40, RZ ;  /* 0x0000004002097824 */ /* 0x000fe200078e00ff */
[----:B------:R-:W-:Y:S01]  /*1d90*/  @!P2 IADD3.X R4, R13, R15, R4, P0, !PT ;  /* 0x0000000f0d04a210 */ /* 0x000fe200007fe404 */
[----:B------:R-:W-:Y:S01]  /*1da0*/  IMAD.U32 R223, R223, 0x20, R8 ;  /* 0x00000020dfdf7824 */ /* 0x000fe200078e0008 */
[----:B------:R-:W-:Y:S01]  /*1db0*/  @!P3 LEA R7, P0, R25, R12, 0x5 ;  /* 0x0000000c1907b211 */ /* 0x000fe200078028ff */
[----:B------:R-:W-:Y:S01]  /*1dc0*/  IMAD.IADD R97, R10, 0x1, -R97 ;  /* 0x000000010a617824 */ /* 0x000fe200078e0a61 */
[----:B------:R-:W-:Y:S01]  /*1dd0*/  @!P4 LEA.HI.X R15, R12, c[0x0][0x174], R13, 0x1, P5 ;  /* 0x00005d000c0fca11 */ /* 0x000fe200028f0c0d */
[----:B------:R-:W-:Y:S01]  /*1de0*/  IMAD.SHL.U32 R223, R223, 0x2, RZ ;  /* 0x00000002dfdf7824 */ /* 0x000fe200078e00ff */
[----:B------:R-:W-:Y:S02]  /*1df0*/  LOP3.LUT R9, R9, 0xc0, RZ, 0xc0, !PT ;  /* 0x000000c009097812 */ /* 0x000fe400078ec0ff */
[----:B----4-:R-:W-:-:S02]  /*1e00*/  @!P2 LEA R16, P5, R3, c[0x0][0x170], 0x1 ;  /* 0x00005c000310aa11 */ /* 0x010fc400078a08ff */
[----:B------:R-:W-:Y:S01]  /*1e10*/  LOP3.LUT R72, R5, 0xffffff00, RZ, 0xc0, !PT ;  /* 0xffffff0005487812 */ /* 0x000fe200078ec0ff */
[----:B------:R-:W-:Y:S01]  /*1e20*/  IMAD.MOV.U32 R5, RZ, RZ, 0x10 ;  /* 0x00000010ff057424 */ /* 0x000fe200078e00ff */
[C---:B------:R-:W-:Y:S01]  /*1e30*/  @!P3 LEA.HI.X R8, R25.reuse, R13, R24, 0x5, P0 ;  /* 0x0000000d1908b211 */ /* 0x040fe200000f2c18 */
[----:B------:R-:W-:Y:S01]  /*1e40*/  @!P1 IMAD.WIDE.U32 R12, R25, 0x60, R12 ;  /* 0x00000060190c9825 */ /* 0x000fe200078e000c */
[----:B------:R-:W-:Y:S02]  /*1e50*/  @!P3 LEA R10, P0, R7, c[0x0][0x170], 0x1 ;  /* 0x00005c00070aba11 */ /* 0x000fe400078008ff */
[----:B------:R-:W-:Y:S02]  /*1e60*/  LOP3.LUT R6, R9, 0x8, R6, 0xf8, !PT ;  /* 0x0000000809067812 */ /* 0x000fe400078ef806 */
[----:B------:R-:W-:Y:S02]  /*1e70*/  SHF.R.U32.HI R67, RZ, 0x3, R9 ;  /* 0x00000003ff437819 */ /* 0x000fe40000011609 */
[----:B------:R-:W-:Y:S01]  /*1e80*/  @!P2 LEA.HI.X R17, R3, c[0x0][0x174], R4, 0x1, P5 ;  /* 0x00005d000311aa11 */ /* 0x000fe200028f0c04 */
[----:B------:R-:W-:Y:S01]  /*1e90*/  IMAD R4, R105, 0x200, R72 ;  /* 0x0000020069047824 */ /* 0x000fe200078e0248 */
[----:B------:R-:W-:Y:S01]  /*1ea0*/  @!P3 LEA.HI.X R11, R7, c[0x0][0x174], R8, 0x1, P0 ;  /* 0x00005d00070bba11 */ /* 0x000fe200000f0c08 */
[----:B------:R-:W-:Y:S01]  /*1eb0*/  @!P1 IMAD R7, R24, 0x60, RZ ;  /* 0x0000006018079824 */ /* 0x000fe200078e02ff */
[----:B------:R-:W-:Y:S01]  /*1ec0*/  LOP3.LUT R67, R6, R67, RZ, 0x3c, !PT ;  /* 0x0000004306437212 */ /* 0x000fe200078e3cff */
[----:B------:R-:W-:Y:S01]  /*1ed0*/  IMAD R4, R97, 0x20, R4 ;  /* 0x0000002061047824 */ /* 0x000fe200078e0204 */
[C---:B------:R-:W-:Y:S01]  /*1ee0*/  @!P1 LEA R8, P0, R12.reuse, c[0x0][0x170], 0x1 ;  /* 0x00005c000c089a11 */ /* 0x040fe200078008ff */
[----:B------:R-:W-:Y:S01]  /*1ef0*/  @!P1 IMAD.IADD R7, R13, 0x1, R7 ;  /* 0x000000010d079824 */ /* 0x000fe200078e0207 */
[----:B------:R-:W-:Y:S01]  /*1f00*/  @P4 STS [R231+0x4000], RZ ;  /* 0x004000ffe7004388 */ /* 0x000fe20000000800 */
[----:B------:R-:W-:Y:S01]  /*1f10*/  IMAD.IADD R224, R67, 0x1, R4 ;  /* 0x0000000143e07824 */ /* 0x000fe200078e0204 */
[----:B------:R-:W-:Y:S01]  /*1f20*/  IADD3 R221, R223, 0x2020, RZ ;  /* 0x00002020dfdd7810 */ /* 0x000fe20007ffe0ff */
[----:B------:R-:W-:Y:S01]  /*1f30*/  IMAD R72, R97, 0x20, R72 ;  /* 0x0000002061487824 */ /* 0x000fe200078e0248 */
[----:B------:R-:W-:Y:S01]  /*1f40*/  @P4 STS [R231+0x4004], RZ ;  /* 0x004004ffe7004388 */ /* 0x000fe20000000800 */
[----:B------:R-:W-:Y:S01]  /*1f50*/  @!P1 LEA.HI.X R9, R12, c[0x0][0x174], R7, 0x1, P0 ;  /* 0x00005d000c099a11 */ /* 0x000fe200000f0c07 */
[----:B------:R-:W-:Y:S01]  /*1f60*/  IMAD.SHL.U32 R224, R224, 0x2, RZ ;  /* 0x00000002e0e07824 */ /* 0x000fe200078e00ff */
[----:B------:R-:W-:Y:S01]  /*1f70*/  LOP3.LUT P0, RZ, R0, 0x2, RZ, 0xc0, !PT ;  /* 0x0000000200ff7812 */ /* 0x000fe2000780c0ff */
[----:B------:R-:W-:Y:S01]  /*1f80*/  @P4 STS.64 [R231+0x4008], RZ ;  /* 0x004008ffe7004388 */ /* 0x000fe20000000a00 */
[----:B------:R-:W-:Y:S01]  /*1f90*/  IADD3 R0, R223, 0x2000, RZ ;  /* 0x00002000df007810 */ /* 0x000fe20007ffe0ff */
[----:B------:R-:W-:-:S02]  /*1fa0*/  IMAD.IADD R220, R67, 0x1, R72 ;  /* 0x0000000143dc7824 */ /* 0x000fc400078e0248 */
        /* <DEDUP_REMOVED lines=9> */
[----:B------:R-:W-:-:S03]  /*2040*/  @P0 IADD3 R221, R0, -0x20, RZ ;  /* 0xffffffe000dd0810 */ /* 0x000fc60007ffe0ff */
        /* <DEDUP_REMOVED lines=10> */
[C---:B------:R-:W-:Y:S02]  /*20f0*/  IADD3 R214, R221.reuse, 0x1400, RZ ;  /* 0x00001400ddd67810 */ /* 0x040fe40007ffe0ff */
[----:B------:R-:W-:Y:S01]  /*2100*/  IADD3 R213, R221, 0x1800, RZ ;  /* 0x00001800ddd57810 */ /* 0x000fe20007ffe0ff */
[----:B------:R-:W-:Y:S01]  /*2110*/  @!PT LDS RZ, [RZ] ;  /* 0x00000000fffff984 */ /* 0x000fe20000000800 */
[----:B------:R-:W-:Y:S01]  /*2120*/  @!PT LDS RZ, [RZ] ;  /* 0x00000000fffff984 */ /* 0x000fe20000000800 */
[----:B------:R-:W-:Y:S01]  /*2130*/  @!PT LDS RZ, [RZ] ;  /* 0x00000000fffff984 */ /* 0x000fe20000000800 */
[----:B------:R5:W-:Y:S01]  /*2140*/  @!P1 LDGSTS.E.BYPASS.LTC128B.128 [R231+0x5800], [R8.64] ;  /* 0x0580000008e79fae */ /* 0x000be2000b901d48 */
[----:B------:R-:W-:-:S02]  /*2150*/  LOP3.LUT P1, RZ, R2, 0x2, RZ, 0xc0, !PT ;  /* 0x0000000202ff7812 */ /* 0x000fc4000782c0ff */
[----:B------:R-:W-:Y:S01]  /*2160*/  IADD3 R212, R221, 0x1c00, RZ ;  /* 0x00001c00ddd47810 */ /* 0x000fe20007ffe0ff */
[----:B----4-:R-:W-:Y:S01]  /*2170*/  LDSM.16.M88.4 R12, [R224] ;  /* 0x00000000e00c783b */ /* 0x010fe20000000200 */
[----:B------:R-:W-:-:S03]  /*2180*/  SEL R5, R5, 0xfffffff0, !P1 ;  /* 0xfffffff005057807 */ /* 0x000fc60004800000 */
[----:B------:R-:W4:Y:S02]  /*2190*/  LDSM.16.M88.4 R40, [R223+0x2000] ;  /* 0x00200000df28783b */ /* 0x000f240000000200 */
[----:B------:R-:W-:Y:S02]  /*21a0*/  IMAD R222, R5, 0x2, R224 ;  /* 0x0000000205de7824 */ /* 0x000fe400078e02e0 */
[----:B------:R-:W-:Y:S04]  /*21b0*/  LDSM.16.M88.4 R48, [R221] ;  /* 0x00000000dd30783b */ /* 0x000fe80000000200 */
[----:B------:R-:W-:Y:S04]  /*21c0*/  LDSM.16.M88.4 R28, [R222+0x1000] ;  /* 0x00100000de1c783b */ /* 0x000fe80000000200 */
[----:B---3--:R-:W-:Y:S04]  /*21d0*/  LDSM.16.M88.4 R16, [R222] ;  /* 0x00000000de10783b */ /* 0x008fe80000000200 */
[----:B--2---:R-:W-:Y:S04]  /*21e0*/  LDSM.16.M88.4 R20, [R223+0x2400] ;  /* 0x00240000df14783b */ /* 0x004fe80000000200 */
[----:B-----5:R-:W2:Y:S04]  /*21f0*/  LDSM.16.M88.4 R8, [R224+0x1000] ;  /* 0x00100000e008783b */ /* 0x020ea80000000200 */
[----:B------:R-:W-:Y:S04]  /*2200*/  LDSM.16.M88.4 R60, [R221+0x800] ;  /* 0x00080000dd3c783b */ /* 0x000fe80000000200 */
[----:B------:R-:W0:Y:S01]  /*2210*/  LDGDEPBAR ;  /* 0x00000000000079af */ /* 0x000e220000000000 */
[C---:B----4-:R-:W-:Y:S08]  /*2220*/  HMMA.16816.F32.BF16 R52, R12.reuse, R40, RZ ;  /* 0x000000280c34723c */ /* 0x050ff000000418ff */
[----:B------:R-:W-:Y:S08]  /*2230*/  HMMA.16816.F32.BF16 R32, R12, R42, RZ ;  /* 0x0000002a0c20723c */ /* 0x000ff000000418ff */
[----:B--2---:R-:W-:Y:S08]  /*2240*/  HMMA.16816.F32.BF16 R44, R8, R40, RZ ;  /* 0x00000028082c723c */ /* 0x004ff000000418ff */
[----:B------:R-:W-:Y:S08]  /*2250*/  HMMA.16816.F32.BF16 R52, R16, R48, R52 ;  /* 0x000000301034723c */ /* 0x000ff00000041834 */
[----:B------:R-:W-:Y:S08]  /*2260*/  HMMA.16816.F32.BF16 R40, R8, R42, RZ ;  /* 0x0000002a0828723c */ /* 0x000ff000000418ff */
[----:B------:R-:W-:Y:S08]  /*2270*/  HMMA.16816.F32.BF16 R32, R16, R50, R32 ;  /* 0x000000321020723c */ /* 0x000ff00000041820 */
[----:B------:R-:W-:Y:S01]  /*2280*/  FMUL.FTZ R52, R52, c[0x0][0x2ec] ;  /* 0x0000bb0034347a20 */ /* 0x000fe20000410000 */
[----:B------:R-:W-:Y:S01]  /*2290*/  HMMA.16816.F32.BF16 R44, R28, R48, R44 ;  /* 0x000000301c2c723c */ /* 0x000fe2000004182c */
[----:B------:R-:W-:-:S02]  /*22a0*/  FMUL.FTZ R3, R53, c[0x0][0x2ec] ;  /* 0x0000bb0035037a20 */ /* 0x000fc40000410000 */
[----:B------:R2:W3:Y:S01]  /*22b0*/  MUFU.TANH R64, R52 ;  /* 0x0000003400407308 */ /* 0x0004e20000002400 */
[----:B-1----:R-:W-:Y:S02]  /*22c0*/  FMUL.FTZ R27, R54, c[0x0][0x2ec] ;  /* 0x0000bb00361b7a20 */ /* 0x002fe40000410000 */
[----:B------:R-:W-:Y:S02]  /*22d0*/  FMUL.FTZ R26, R55, c[0x0][0x2ec] ;  /* 0x0000bb00371a7a20 */ /* 0x000fe40000410000 */
[----:B------:R-:W-:Y:S03]  /*22e0*/  HMMA.16816.F32.BF16 R40, R28, R50, R40 ;  /* 0x000000321c28723c */ /* 0x000fe60000041828 */
[----:B------:R-:W1:Y:S04]  /*22f0*/  MUFU.TANH R3, R3 ;  /* 0x0000000300037308 */ /* 0x000e680000002400 */
[----:B------:R-:W-:Y:S01]  /*2300*/  FMUL.FTZ R32, R32, c[0x0][0x2ec] ;  /* 0x0000bb0020207a20 */ /* 0x000fe20000410000 */
[----:B------:R-:W-:Y:S01]  /*2310*/  HMMA.16816.F32.BF16 R48, R8, R20, RZ ;  /* 0x000000140830723c */ /* 0x000fe200000418ff */
[----:B------:R-:W-:Y:S01]  /*2320*/  FMUL.FTZ R6, R34, c[0x0][0x2ec] ;  /* 0x0000bb0022067a20 */ /* 0x000fe20000410000 */
[----:B--2---:R-:W2:Y:S01]  /*2330*/  LDSM.16.M88.4 R52, [R221+0x400] ;  /* 0x00040000dd34783b */ /* 0x004ea20000000200 */
[----:B------:R2:W-:Y:S01]  /*2340*/  MUFU.TANH R66, R32 ;  /* 0x0000002000427308 */ /* 0x0005e20000002400 */
[----:B------:R-:W-:-:S02]  /*2350*/  FMUL.FTZ R69, R33, c[0x0][0x2ec] ;  /* 0x0000bb0021457a20 */ /* 0x000fc40000410000 */
[----:B------:R-:W-:Y:S02]  /*2360*/  FMUL.FTZ R2, R35, c[0x0][0x2ec] ;  /* 0x0000bb0023027a20 */ /* 0x000fe40000410000 */
[----:B------:R-:W-:Y:S02]  /*2370*/  FMUL.FTZ R0, R44, c[0x0][0x2ec] ;  /* 0x0000bb002c007a20 */ /* 0x000fe40000410000 */
[----:B------:R-:W-:Y:S01]  /*2380*/  FMUL.FTZ R141, R45, c[0x0][0x2ec] ;  /* 0x0000bb002d8d7a20 */ /* 0x000fe20000410000 */
[----:B------:R-:W4:Y:S01]  /*2390*/  MUFU.TANH R27, R27 ;  /* 0x0000001b001b7308 */ /* 0x000f220000002400 */
[----:B------:R-:W-:Y:S02]  /*23a0*/  FMUL.FTZ R4, R46, c[0x0][0x2ec] ;  /* 0x0000bb002e047a20 */ /* 0x000fe40000410000 */
[----:B------:R-:W-:Y:S02]  /*23b0*/  FMUL.FTZ R7, R47, c[0x0][0x2ec] ;  /* 0x0000bb002f077a20 */ /* 0x000fe40000410000 */
[----:B------:R-:W-:Y:S01]  /*23c0*/  FMUL.FTZ R40, R40, c[0x0][0x2ec] ;  /* 0x0000bb0028287a20 */ /* 0x000fe20000410000 */
[----:B------:R-:W-:Y:S01]  /*23d0*/  HMMA.16816.F32.BF16 R44, R12, R20, RZ ;  /* 0x000000140c2c723c */ /* 0x000fe200000418ff */
[----:B------:R-:W-:Y:S01]  /*23e0*/  FMUL.FTZ R42, R42, c[0x0][0x2ec] ;  /* 0x0000bb002a2a7a20 */ /* 0x000fe20000410000 */
[----:B------:R-:W5:Y:S01]  /*23f0*/  MUFU.TANH R26, R26 ;  /* 0x0000001a001a7308 */ /* 0x000f620000002400 */
[----:B------:R-:W-:-:S02]  /*2400*/  FMUL.FTZ R113, R41, c[0x0][0x2ec] ;  /* 0x0000bb0029717a20 */ /* 0x000fc40000410000 */
[----:B------:R-:W-:-:S05]  /*2410*/  FMUL.FTZ R139, R43, c[0x0][0x2ec] ;  /* 0x0000bb002b8b7a20 */ /* 0x000fca0000410000 */
[----:B------:R-:W-:Y:S08]  /*2420*/  MUFU.TANH R101, R40 ;  /* 0x0000002800657308 */ /* 0x000ff00000002400 */
[----:B------:R1:W-:Y:S01]  /*2430*/  MUFU.TANH R99, R42 ;  /* 0x0000002a00637308 */ /* 0x0003e20000002400 */
[-C--:B--2---:R-:W-:Y:S01]  /*2440*/  HMMA.16816.F32.BF16 R32, R28, R52.reuse, R48 ;  /* 0x000000341c20723c */ /* 0x084fe20000041830 */
[----:B------:R-:W2:Y:S06]  /*2450*/  LDSM.16.M88.4 R48, [R223+0x2800] ;  /* 0x00280000df30783b */ /* 0x000eac0000000200 */
[----:B------:R-:W2:Y:S01]  /*2460*/  MUFU.TANH R0, R0 ;  /* 0x0000000000007308 */ /* 0x000ea20000002400 */
[----:B------:R-:W-:Y:S07]  /*2470*/  HMMA.16816.F32.BF16 R44, R16, R52, R44 ;  /* 0x00000034102c723c */ /* 0x000fee000004182c */
[----:B------:R-:W2:Y:S01]  /*2480*/  MUFU.TANH R141, R141 ;  /* 0x0000008d008d7308 */ /* 0x000ea20000002400 */
[-C--:B-1----:R-:W-:Y:S07]  /*2490*/  HMMA.16816.F32.BF16 R40, R8, R22.reuse, RZ ;  /* 0x000000160828723c */ /* 0x082fee00000418ff */
[----:B------:R-:W1:Y:S01]  /*24a0*/  MUFU.TANH R4, R4 ;  /* 0x0000000400047308 */ /* 0x000e620000002400 */
[----:B------:R-:W-:Y:S01]  /*24b0*/  HMMA.16816.F32.BF16 R20, R12, R22, RZ ;  /* 0x000000160c14723c */ /* 0x000fe200000418ff */
[----:B------:R-:W-:-:S06]  /*24c0*/  FMUL.FTZ R137, R32, c[0x0][0x2ec] ;  /* 0x0000bb0020897a20 */ /* 0x000fcc0000410000 */
[----:B------:R-:W1:Y:S01]  /*24d0*/  MUFU.TANH R7, R7 ;  /* 0x0000000700077308 */ /* 0x000e620000002400 */
[----:B------:R-:W-:Y:S02]  /*24e0*/  FMUL.FTZ R87, R33, c[0x0][0x2ec] ;  /* 0x0000bb0021577a20 */ /* 0x000fe40000410000 */
[----:B------:R-:W-:Y:S02]  /*24f0*/  FMUL.FTZ R85, R34, c[0x0][0x2ec] ;  /* 0x0000bb0022557a20 */ /* 0x000fe40000410000 */
[----:B------:R-:W-:Y:S02]  /*2500*/  FMUL.FTZ R133, R35, c[0x0][0x2ec] ;  /* 0x0000bb0023857a20 */ /* 0x000fe40000410000 */
[----:B------:R-:W-:Y:S01]  /*2510*/  FMUL.FTZ R44, R44, c[0x0][0x2ec] ;  /* 0x0000bb002c2c7a20 */ /* 0x000fe20000410000 */
[----:B------:R-:W1:Y:S01]  /*2520*/  MUFU.TANH R6, R6 ;  /* 0x0000000600067308 */ /* 0x000e620000002400 */
[----:B------:R-:W-:Y:S02]  /*2530*/  FMUL.FTZ R45, R45, c[0x0][0x2ec] ;  /* 0x0000bb002d2d7a20 */ /* 0x000fe40000410000 */
[----:B------:R-:W-:-:S02]  /*2540*/  FMUL.FTZ R46, R46, c[0x0][0x2ec] ;  /* 0x0000bb002e2e7a20 */ /* 0x000fc40000410000 */
[----:B------:R-:W-:Y:S01]  /*2550*/  FMUL.FTZ R47, R47, c[0x0][0x2ec] ;  /* 0x0000bb002f2f7a20 */ /* 0x000fe20000410000 */
[-C--:B------:R-:W-:Y:S02]  /*2560*/  HMMA.16816.F32.BF16 R40, R28, R54.reuse, R40 ;  /* 0x000000361c28723c */ /* 0x080fe40000041828 */
[----:B------:R-:W-:Y:S06]  /*2570*/  MUFU.TANH R81, R44 ;  /* 0x0000002c00517308 */ /* 0x000fec0000002400 */
[----:B------:R-:W-:Y:S02]  /*2580*/  HMMA.16816.F32.BF16 R20, R16, R54, R20 ;  /* 0x000000361014723c */ /* 0x000fe40000041814 */
[----:B------:R-:W-:Y:S06]  /*2590*/  MUFU.TANH R82, R45 ;  /* 0x0000002d00527308 */ /* 0x000fec0000002400 */
[-C--:B--2---:R-:W-:Y:S02]  /*25a0*/  HMMA.16816.F32.BF16 R32, R12, R48.reuse, RZ ;  /* 0x000000300c20723c */ /* 0x084fe400000418ff */
[----:B------:R-:W-:Y:S06]  /*25b0*/  MUFU.TANH R74, R46 ;  /* 0x0000002e004a7308 */ /* 0x000fec0000002400 */
[----:B------:R-:W-:Y:S01]  /*25c0*/  FMUL.FTZ R40, R40, c[0x0][0x2ec] ;  /* 0x0000bb0028287a20 */ /* 0x000fe20000410000 */
[----:B------:R-:W-:Y:S01]  /*25d0*/  HMMA.16816.F32.BF16 R52, R8, R48, RZ ;  /* 0x000000300834723c */ /* 0x000fe200000418ff */
[----:B------:R-:W-:Y:S01]  /*25e0*/  FMUL.FTZ R42, R42, c[0x0][0x2ec] ;  /* 0x0000bb002a2a7a20 */ /* 0x000fe20000410000 */
[----:B------:R2:W-:Y:S01]  /*25f0*/  MUFU.TANH R70, R47 ;  /* 0x0000002f00467308 */ /* 0x0005e20000002400 */
[----:B------:R-:W-:-:S02]  /*2600*/  FMUL.FTZ R41, R41, c[0x0][0x2ec] ;  /* 0x0000bb0029297a20 */ /* 0x000fc40000410000 */
[----:B------:R-:W-:Y:S02]  /*2610*/  FMUL.FTZ R43, R43, c[0x0][0x2ec] ;  /* 0x0000bb002b2b7a20 */ /* 0x000fe40000410000 */
[----:B------:R-:W-:Y:S02]  /*2620*/  FMUL.FTZ R95, R20, c[0x0][0x2ec] ;  /* 0x0000bb00145f7a20 */ /* 0x000fe40000410000 */
[----:B------:R-:W-:Y:S01]  /*2630*/  FMUL.FTZ R78, R22, c[0x0][0x2ec] ;  /* 0x0000bb00164e7a20 */ /* 0x000fe20000410000 */
[----:B------:R-:W-:Y:S01]  /*2640*/  MUFU.TANH R135, R40 ;  /* 0x0000002800877308 */ /* 0x000fe20000002400 */
[----:B------:R-:W-:Y:S02]  /*2650*/  FMUL.FTZ R90, R21, c[0x0][0x2ec] ;  /* 0x0000bb00155a7a20 */ /* 0x000fe40000410000 */
[----:B------:R-:W-:Y:S02]  /*2660*/  FMUL.FTZ R76, R23, c[0x0][0x2ec] ;  /* 0x0000bb00174c7a20 */ /* 0x000fe40000410000 */
[----:B------:R-:W-:Y:S03]  /*2670*/  HMMA.16816.F32.BF16 R20, R8, R50, RZ ;  /* 0x000000320814723c */ /* 0x000fe600000418ff */
[----:B------:R-:W-:Y:S01]  /*2680*/  MUFU.TANH R77, R42 ;  /* 0x0000002a004d7308 */ /* 0x000fe20000002400 */
[----:B--2---:R-:W-:Y:S04]  /*2690*/  LDSM.16.M88.4 R44, [R221+0xc00] ;  /* 0x000c0000dd2c783b */ /* 0x004fe80000000200 */
[----:B------:R-:W-:Y:S03]  /*26a0*/  HMMA.16816.F32.BF16 R32, R16, R60, R32 ;  /* 0x0000003c1020723c */ /* 0x000fe60000041820 */
[----:B------:R-:W-:Y:S05]  /*26b0*/  MUFU.TANH R71, R41 ;  /* 0x0000002900477308 */ /* 0x000fea0000002400 */
[----:B------:R-:W-:Y:S03]  /*26c0*/  HMMA.16816.F32.BF16 R48, R12, R50, RZ ;  /* 0x000000320c30723c */ /* 0x000fe600000418ff */
[----:B------:R2:W-:Y:S05]  /*26d0*/  MUFU.TANH R75, R43 ;  /* 0x0000002b004b7308 */ /* 0x0005ea0000002400 */
[C---:B------:R-:W-:Y:S03]  /*26e0*/  HMMA.16816.F32.BF16 R20, R28.reuse, R62, R20 ;  /* 0x0000003e1c14723c */ /* 0x040fe60000041814 */
[----:B------:R-:W1:Y:S05]  /*26f0*/  MUFU.TANH R69, R69 ;  /* 0x0000004500457308 */ /* 0x000e6a0000002400 */
[----:B------:R-:W-:Y:S01]  /*2700*/  HMMA.16816.F32.BF16 R52, R28, R60, R52 ;  /* 0x0000003c1c34723c */ /* 0x000fe20000041834 */
[----:B------:R-:W-:Y:S01]  /*2710*/  FMUL.FTZ R32, R32, c[0x0][0x2ec] ;  /* 0x0000bb0020207a20 */ /* 0x000fe20000410000 */
[----:B--2---:R-:W2:Y:S01]  /*2720*/  LDSM.16.M88.4 R40, [R223+0x2c00] ;  /* 0x002c0000df28783b */ /* 0x004ea20000000200 */
[----:B------:R-:W-:-:S02]  /*2730*/  FMUL.FTZ R33, R33, c[0x0][0x2ec] ;  /* 0x0000bb0021217a20 */ /* 0x000fc40000410000 */
[----:B------:R-:W-:Y:S01]  /*2740*/  MUFU.TANH R107, R32 ;  /* 0x00000020006b7308 */ /* 0x000fe20000002400 */
[----:B------:R-:W-:Y:S02]  /*2750*/  FMUL.FTZ R34, R34, c[0x0][0x2ec] ;  /* 0x0000bb0022227a20 */ /* 0x000fe40000410000 */
[----:B------:R-:W-:Y:S01]  /*2760*/  FMUL.FTZ R84, R35, c[0x0][0x2ec] ;  /* 0x0000bb0023547a20 */ /* 0x000fe20000410000 */
[----:B------:R-:W-:Y:S01]  /*2770*/  HMMA.16816.F32.BF16 R48, R16, R62, R48 ;  /* 0x0000003e1030723c */ /* 0x000fe20000041830 */
[----:B------:R-:W-:Y:S03]  /*2780*/  LDSM.16.M88.4 R60, [R223+0x3800] ;  /* 0x00380000df3c783b */ /* 0x000fe60000000200 */
[----:B------:R-:W-:Y:S03]  /*2790*/  MUFU.TANH R100, R33 ;  /* 0x0000002100647308 */ /* 0x000fe60000002400 */
[----:B------:R-:W-:-:S02]  /*27a0*/  FMUL.FTZ R86, R20, c[0x0][0x2ec] ;  /* 0x0000bb0014567a20 */ /* 0x000fc40000410000 */
[----:B------:R-:W-:Y:S02]  /*27b0*/  FMUL.FTZ R93, R22, c[0x0][0x2ec] ;  /* 0x0000bb00165d7a20 */ /* 0x000fe40000410000 */
[----:B------:R-:W-:Y:S01]  /*27c0*/  FMUL.FTZ R89, R21, c[0x0][0x2ec] ;  /* 0x0000bb0015597a20 */ /* 0x000fe20000410000 */
[----:B------:R2:W-:Y:S01]  /*27d0*/  MUFU.TANH R88, R34 ;  /* 0x0000002200587308 */ /* 0x0005e20000002400 */
[----:B------:R-:W-:Y:S02]  /*27e0*/  FMUL.FTZ R103, R23, c[0x0][0x2ec] ;  /* 0x0000bb0017677a20 */ /* 0x000fe40000410000 */
[----:B------:R-:W-:Y:S02]  /*27f0*/  FMUL.FTZ R52, R52, c[0x0][0x2ec] ;  /* 0x0000bb0034347a20 */ /* 0x000fe40000410000 */
[----:B------:R-:W-:Y:S02]  /*2800*/  FMUL.FTZ R53, R53, c[0x0][0x2ec] ;  /* 0x0000bb0035357a20 */ /* 0x000fe40000410000 */
[----:B------:R-:W-:Y:S01]  /*2810*/  FMUL.FTZ R54, R54, c[0x0][0x2ec] ;  /* 0x0000bb0036367a20 */ /* 0x000fe20000410000 */
[----:B------:R-:W-:Y:S01]  /*2820*/  MUFU.TANH R80, R52 ;  /* 0x0000003400507308 */ /* 0x000fe20000002400 */
[----:B------:R-:W-:-:S03]  /*2830*/  FMUL.FTZ R91, R55, c[0x0][0x2ec] ;  /* 0x0000bb00375b7a20 */ /* 0x000fc60000410000 */
[----:B------:R-:W-:Y:S02]  /*2840*/  FMUL.FTZ R48, R48, c[0x0][0x2ec] ;  /* 0x0000bb0030307a20 */ /* 0x000fe40000410000 */
[----:B------:R-:W-:Y:S02]  /*2850*/  FMUL.FTZ R50, R50, c[0x0][0x2ec] ;  /* 0x0000bb0032327a20 */ /* 0x000fe40000410000 */
[----:B------:R-:W-:Y:S01]  /*2860*/  MUFU.TANH R79, R53 ;  /* 0x00000035004f7308 */ /* 0x000fe20000002400 */
[----:B------:R-:W-:Y:S02]  /*2870*/  FMUL.FTZ R49, R49, c[0x0][0x2ec] ;  /* 0x0000bb0031317a20 */ /* 0x000fe40000410000 */
[----:B------:R-:W-:Y:S01]  /*2880*/  FMUL.FTZ R51, R51, c[0x0][0x2ec] ;  /* 0x0000bb0033337a20 */ /* 0x000fe20000410000 */
[-C--:B--2---:R-:W-:Y:S04]  /*2890*/  HMMA.16816.F32.BF16 R32, R12, R40.reuse, RZ ;  /* 0x000000280c20723c */ /* 0x084fe800000418ff */
[----:B------:R2:W-:Y:S04]  /*28a0*/  MUFU.TANH R92, R54 ;  /* 0x00000036005c7308 */ /* 0x0005e80000002400 */
[----:B------:R-:W-:Y:S04]  /*28b0*/  HMMA.16816.F32.BF16 R20, R8, R40, RZ ;  /* 0x000000280814723c */ /* 0x000fe800000418ff */
[----:B------:R-:W-:Y:S03]  /*28c0*/  MUFU.TANH R109, R48 ;  /* 0x00000030006d7308 */ /* 0x000fe60000002400 */
[----:B------:R-:W-:-:S02]  /*28d0*/  IMAD.IADD R41, R73, 0x1, -R102 ;  /* 0x0000000149297824 */ /* 0x000fc400078e0a66 */
[----:B------:R-:W-:-:S03]  /*28e0*/  IMAD R73, R68, 0x80, R245 ;  /* 0x0000008044497824 */ /* 0x000fc600078e02f5 */
[----:B------:R-:W-:Y:S01]  /*28f0*/  MUFU.TANH R98, R50 ;  /* 0x0000003200627308 */ /* 0x000fe20000002400 */
[----:B------:R-:W-:Y:S02]  /*2900*/  SHF.R.S32.HI R40, RZ, 0x1f, R41 ;  /* 0x0000001fff287819 */ /* 0x000fe40000011429 */
[----:B------:R-:W-:Y:S01]  /*2910*/  IADD3 R117, R73, 0x48, RZ ;  /* 0x0000004849757810 */ /* 0x000fe20007ffe0ff */
[----:B--2---:R-:W-:Y:S01]  /*2920*/  HMMA.16816.F32.BF16 R52, R16, R44, R32 ;  /* 0x0000002c1034723c */ /* 0x004fe20000041820 */
[----:B------:R-:W-:-:S03]  /*2930*/  LEA.HI R40, R40, R41, RZ, 0x2 ;  /* 0x0000002928287211 */ /* 0x000fc600078f10ff */
[----:B------:R-:W-:Y:S01]  /*2940*/  MUFU.TANH R108, R49 ;  /* 0x00000031006c7308 */ /* 0x000fe20000002400 */
[----:B------:R-:W-:Y:S02]  /*2950*/  IADD3 R116, R73, 0x49, RZ ;  /* 0x0000004949747810 */ /* 0x000fe40007ffe0ff */
[----:B------:R-:W-:Y:S01]  /*2960*/  SHF.R.S32.HI R244, RZ, 0x2, R40 ;  /* 0x00000002fff47819 */ /* 0x000fe20000011428 */
[----:B------:R-:W-:Y:S04]  /*2970*/  HMMA.16816.F32.BF16 R20, R28, R44, R20 ;  /* 0x0000002c1c14723c */ /* 0x000fe80000041814 */
[----:B------:R2:W-:Y:S03]  /*2980*/  MUFU.TANH R94, R51 ;  /* 0x00000033005e7308 */ /* 0x0005e60000002400 */
[----:B------:R-:W-:Y:S01]  /*2990*/  IMAD R45, R105, 0x10, R111 ;  /* 0x00000010692d7824 */ /* 0x000fe200078e026f */
[----:B------:R-:W-:Y:S01]  /*29a0*/  HMMA.16816.F32.BF16 R32, R8, R42, RZ ;  /* 0x0000002a0820723c */ /* 0x000fe200000418ff */
[----:B------:R-:W-:-:S03]  /*29b0*/  IADD3 R44, R83, 0x1, -R96 ;  /* 0x00000001532c7810 */ /* 0x000fc60007ffe860 */
[----:B------:R-:W1:Y:S01]  /*29c0*/  MUFU.TANH R2, R2 ;  /* 0x0000000200027308 */ /* 0x000e620000002400 */
[----:B------:R-:W-:Y:S01]  /*29d0*/  IMAD.IADD R45, R45, 0x1, R244 ;  /* 0x000000012d2d7824 */ /* 0x000fe200078e02f4 */
[----:B------:R-:W-:-:S03]  /*29e0*/  IADD3 R44, R44, c[0x0][0x2e8], RZ ;  /* 0x0000ba002c2c7a10 */ /* 0x000fc60007ffe0ff */
[----:B------:R-:W-:Y:S01]  /*29f0*/  IMAD.IADD R241, R45, 0x1, R235 ;  /* 0x000000012df17824 */ /* 0x000fe200078e02eb */
[----:B------:R-:W-:Y:S01]  /*2a00*/  HMMA.16816.F32.BF16 R40, R12, R42, RZ ;  /* 0x0000002a0c28723c */ /* 0x000fe200000418ff */
[----:B------:R-:W-:Y:S01]  /*2a10*/  FMUL.FTZ R52, R52, c[0x0][0x2ec] ;  /* 0x0000bb0034347a20 */ /* 0x000fe20000410000 */
[----:B--2---:R-:W2:Y:S01]  /*2a20*/  LDSM.16.M88.4 R48, [R223+0x3000] ;  /* 0x00300000df30783b */ /* 0x004ea20000000200 */
[----:B------:R-:W-:Y:S01]  /*2a30*/  FMUL.FTZ R53, R53, c[0x0][0x2ec] ;  /* 0x0000bb0035357a20 */ /* 0x000fe20000410000 */
[----:B------:R-:W-:Y:S01]  /*2a40*/  IADD3 R238, R45, 0x8, RZ ;  /* 0x000000082dee7810 */ /* 0x000fe20007ffe0ff */
[----:B------:R-:W-:Y:S01]  /*2a50*/  FMUL.FTZ R54, R54, c[0x0][0x2ec] ;  /* 0x0000bb0036367a20 */ /* 0x000fe20000410000 */
[----:B------:R-:W-:Y:S01]  /*2a60*/  MUFU.TANH R140, R52 ;  /* 0x00000034008c7308 */ /* 0x000fe20000002400 */
[----:B------:R-:W-:Y:S01]  /*2a70*/  FMUL.FTZ R55, R55, c[0x0][0x2ec] ;  /* 0x0000bb0037377a20 */ /* 0x000fe20000410000 */
[----:B------:R-:W-:Y:S01]  /*2a80*/  IADD3 R236, R45, 0x40, RZ ;  /* 0x000000402dec7810 */ /* 0x000fe20007ffe0ff */
[----:B------:R-:W-:Y:S01]  /*2a90*/  FMUL.FTZ R20, R20, c[0x0][0x2ec] ;  /* 0x0000bb0014147a20 */ /* 0x000fe20000410000 */
[----:B------:R-:W-:Y:S01]  /*2aa0*/  IMNMX R241, RZ, R241, !PT ;  /* 0x000000f1fff17217 */ /* 0x000fe20007800200 */
[----:B------:R-:W-:-:S02]  /*2ab0*/  FMUL.FTZ R21, R21, c[0x0][0x2ec] ;  /* 0x0000bb0015157a20 */ /* 0x000fc40000410000 */
[----:B------:R-:W-:Y:S01]  /*2ac0*/  FMUL.FTZ R22, R22, c[0x0][0x2ec] ;  /* 0x0000bb0016167a20 */ /* 0x000fe20000410000 */
[----:B------:R-:W-:Y:S01]  /*2ad0*/  MUFU.TANH R123, R53 ;  /* 0x00000035007b7308 */ /* 0x000fe20000002400 */
[----:B------:R-:W-:Y:S01]  /*2ae0*/  FMUL.FTZ R23, R23, c[0x0][0x2ec] ;  /* 0x0000bb0017177a20 */ /* 0x000fe20000410000 */
[-C--:B------:R-:W-:Y:S01]  /*2af0*/  HMMA.16816.F32.BF16 R32, R28, R46.reuse, R32 ;  /* 0x0000002e1c20723c */ /* 0x080fe20000041820 */
[C---:B------:R-:W-:Y:S01]  /*2b00*/  IMAD.IADD R240, R45.reuse, 0x1, R44 ;  /* 0x000000012df07824 */ /* 0x040fe200078e022c */
[----:B------:R-:W-:Y:S01]  /*2b10*/  IADD3 R45, R45, 0x48, RZ ;  /* 0x000000482d2d7810 */ /* 0x000fe20007ffe0ff */
[C-C-:B------:R-:W-:Y:S02]  /*2b20*/  IMAD.IADD R239, R235.reuse, 0x1, R238.reuse ;  /* 0x00000001ebef7824 */ /* 0x140fe400078e02ee */
[----:B------:R-:W-:Y:S01]  /*2b30*/  IMAD.IADD R238, R44, 0x1, R238 ;  /* 0x000000012cee7824 */ /* 0x000fe200078e02ee */
[----:B------:R-:W-:Y:S01]  /*2b40*/  MUFU.TANH R114, R54 ;  /* 0x0000003600727308 */ /* 0x000fe20000002400 */
[-C--:B------:R-:W-:Y:S01]  /*2b50*/  IMNMX R240, R240, R83.reuse, PT ;  /* 0x00000053f0f07217 */ /* 0x080fe20003800200 */
[----:B------:R-:W-:Y:S01]  /*2b60*/  HMMA.16816.F32.BF16 R40, R16, R46, R40 ;  /* 0x0000002e1028723c */ /* 0x000fe20000041828 */
[--C-:B------:R-:W-:Y:S01]  /*2b70*/  IMAD.IADD R237, R235, 0x1, R236.reuse ;  /* 0x00000001ebed7824 */ /* 0x100fe200078e02ec */
[----:B------:R-:W-:Y:S01]  /*2b80*/  IMNMX R238, R238, R83, PT ;  /* 0x00000053eeee7217 */ /* 0x000fe20003800200 */
[C---:B------:R-:W-:Y:S01]  /*2b90*/  IMAD.IADD R236, R44.reuse, 0x1, R236 ;  /* 0x000000012cec7824 */ /* 0x040fe200078e02ec */
[C---:B------:R-:W-:Y:S01]  /*2ba0*/  ISETP.GE.AND P2, PT, R73.reuse, R240, PT ;  /* 0x000000f04900720c */ /* 0x040fe20003f46270 */
[--C-:B------:R-:W-:Y:S01]  /*2bb0*/  IMAD.IADD R234, R44, 0x1, R45.reuse ;  /* 0x000000012cea7824 */ /* 0x100fe200078e022d */
[----:B------:R1:W-:Y:S01]  /*2bc0*/  MUFU.TANH R106, R55 ;  /* 0x00000037006a7308 */ /* 0x0003e20000002400 */
[----:B------:R-:W-:Y:S01]  /*2bd0*/  IADD3 R44, R73, 0x1, RZ ;  /* 0x00000001492c7810 */ /* 0x000fe20007ffe0ff */
[----:B------:R-:W-:Y:S01]  /*2be0*/  IMAD.IADD R235, R235, 0x1, R45 ;  /* 0x00000001ebeb7824 */ /* 0x000fe200078e022d */
[----:B------:R-:W-:-:S02]  /*2bf0*/  IMNMX R239, RZ, R239, !PT ;  /* 0x000000efffef7217 */ /* 0x000fc40007800200 */
[C---:B------:R-:W-:Y:S02]  /*2c00*/  ISETP.GE.AND P0, PT, R44.reuse, R240, PT ;  /* 0x000000f02c00720c */ /* 0x040fe40003f06270 */
[-C--:B------:R-:W-:Y:S01]  /*2c10*/  ISETP.GE.AND P5, PT, R44, R238.reuse, PT ;  /* 0x000000ee2c00720c */ /* 0x080fe20003fa6270 */
[----:B------:R-:W-:Y:S01]  /*2c20*/  MUFU.TANH R104, R20 ;  /* 0x0000001400687308 */ /* 0x000fe20000002400 */
[C---:B------:R-:W-:Y:S01]  /*2c30*/  ISETP.GE.AND P3, PT, R73.reuse, R238, PT ;  /* 0x000000ee4900720c */ /* 0x040fe20003f66270 */
[----:B------:R-:W-:Y:S01]  /*2c40*/  FMUL.FTZ R32, R32, c[0x0][0x2ec] ;  /* 0x0000bb0020207a20 */ /* 0x000fe20000410000 */
[----:B------:R-:W-:Y:S01]  /*2c50*/  ISETP.LT.OR P2, PT, R73, R241, P2 ;  /* 0x000000f14900720c */ /* 0x000fe20001741670 */
[----:B------:R-:W-:Y:S01]  /*2c60*/  FMUL.FTZ R34, R34, c[0x0][0x2ec] ;  /* 0x0000bb0022227a20 */ /* 0x000fe20000410000 */
[----:B------:R-:W-:Y:S01]  /*2c70*/  IMNMX R236, R236, R83, PT ;  /* 0x00000053ecec7217 */ /* 0x000fe20003800200 */
[----:B------:R-:W-:Y:S01]  /*2c80*/  FMUL.FTZ R33, R33, c[0x0][0x2ec] ;  /* 0x0000bb0021217a20 */ /* 0x000fe20000410000 */
[C---:B------:R-:W-:Y:S01]  /*2c90*/  ISETP.LT.OR P0, PT, R44.reuse, R241, P0 ;  /* 0x000000f12c00720c */ /* 0x040fe20000701670 */
[----:B-1----:R-:W1:Y:S01]  /*2ca0*/  LDSM.16.M88.4 R52, [R221+0x1000] ;  /* 0x00100000dd34783b */ /* 0x002e620000000200 */
[----:B------:R-:W-:Y:S01]  /*2cb0*/  MUFU.TANH R105, R21 ;  /* 0x0000001500697308 */ /* 0x000fe20000002400 */
[-C--:B------:R-:W-:Y:S01]  /*2cc0*/  ISETP.LT.OR P5, PT, R44, R239.reuse, P5 ;  /* 0x000000ef2c00720c */ /* 0x080fe20002fa1670 */
[----:B------:R-:W-:Y:S01]  /*2cd0*/  FMUL.FTZ R35, R35, c[0x0][0x2ec] ;  /* 0x0000bb0023237a20 */ /* 0x000fe20000410000 */
[----:B------:R-:W-:Y:S01]  /*2ce0*/  ISETP.LT.OR P3, PT, R73, R239, P3 ;  /* 0x000000ef4900720c */ /* 0x000fe20001f61670 */
[----:B------:R-:W-:Y:S01]  /*2cf0*/  FMUL.FTZ R96, R41, c[0x0][0x2ec] ;  /* 0x0000bb0029607a20 */ /* 0x000fe20000410000 */
[----:B------:R-:W-:Y:S01]  /*2d00*/  IMNMX R234, R234, R83, PT ;  /* 0x00000053eaea7217 */ /* 0x000fe20003800200 */
[----:B------:R-:W-:Y:S01]  /*2d10*/  FMUL.FTZ R40, R40, c[0x0][0x2ec] ;  /* 0x0000bb0028287a20 */ /* 0x000fe20000410000 */
[----:B---3--:R-:W-:Y:S01]  /*2d20*/  FSEL R64, R64, -INF , !P2 ;  /* 0xff80000040407808 */ /* 0x008fe20005000000 */
[----:B------:R-:W-:Y:S01]  /*2d30*/  MUFU.TANH R164, R22 ;  /* 0x0000001600a47308 */ /* 0x000fe20000002400 */
[----:B------:R-:W-:Y:S01]  /*2d40*/  IMNMX R237, RZ, R237, !PT ;  /* 0x000000edffed7217 */ /* 0x000fe20007800200 */
[----:B------:R-:W-:Y:S01]  /*2d50*/  FMUL.FTZ R42, R42, c[0x0][0x2ec] ;  /* 0x0000bb002a2a7a20 */ /* 0x000fe20000410000 */
[-C--:B------:R-:W-:Y:S01]  /*2d60*/  ISETP.GE.AND P1, PT, R44, R236.reuse, PT ;  /* 0x000000ec2c00720c */ /* 0x080fe20003f26270 */
[----:B------:R-:W-:Y:S01]  /*2d70*/  FMUL.FTZ R43, R43, c[0x0][0x2ec] ;  /* 0x0000bb002b2b7a20 */ /* 0x000fe20000410000 */
[----:B------:R-:W-:-:S02]  /*2d80*/  ISETP.GE.AND P2, PT, R73, R236, PT ;  /* 0x000000ec4900720c */ /* 0x000fc40003f46270 */
[----:B------:R-:W-:Y:S01]  /*2d90*/  FSEL R3, R3, -INF , !P0 ;  /* 0xff80000003037808 */ /* 0x000fe20004000000 */
[----:B------:R2:W-:Y:S01]  /*2da0*/  MUFU.TANH R129, R23 ;  /* 0x0000001700817308 */ /* 0x0005e20000002400 */
[----:B----4-:R-:W-:Y:S02]  /*2db0*/  FSEL R27, R27, -INF , !P3 ;  /* 0xff8000001b1b7808 */ /* 0x010fe40005800000 */
[----:B-----5:R-:W-:Y:S02]  /*2dc0*/  FSEL R26, R26, -INF , !P5 ;  /* 0xff8000001a1a7808 */ /* 0x020fe40006800000 */
[----:B------:R-:W-:Y:S02]  /*2dd0*/  IMNMX R235, RZ, R235, !PT ;  /* 0x000000ebffeb7217 */ /* 0x000fe40007800200 */
[-C--:B------:R-:W-:Y:S01]  /*2de0*/  ISETP.LT.OR P1, PT, R44, R237.reuse, P1 ;  /* 0x000000ed2c00720c */ /* 0x080fe20000f21670 */
[----:B------:R3:W-:Y:S01]  /*2df0*/  MUFU.TANH R115, R32 ;  /* 0x0000002000737308 */ /* 0x0007e20000002400 */
[----:B------:R-:W-:-:S02]  /*2e00*/  ISETP.LT.OR P2, PT, R73, R237, P2 ;  /* 0x000000ed4900720c */ /* 0x000fc40001741670 */
[----:B------:R-:W-:Y:S02]  /*2e10*/  IADD3 R41, R73, 0x9, RZ ;  /* 0x0000000949297810 */ /* 0x000fe40007ffe0ff */
[----:B------:R-:W-:Y:S02]  /*2e20*/  FSEL R0, R0, -INF , !P2 ;  /* 0xff80000000007808 */ /* 0x000fe40005000000 */
[----:B------:R-:W-:Y:S01]  /*2e30*/  FSEL R141, R141, -INF , !P1 ;  /* 0xff8000008d8d7808 */ /* 0x000fe20004800000 */
[----:B--2---:R-:W-:Y:S01]  /*2e40*/  HMMA.16816.F32.BF16 R20, R12, R48, RZ ;  /* 0x000000300c14723c */ /* 0x004fe200000418ff */
[----:B------:R-:W-:Y:S01]  /*2e50*/  MUFU.TANH R166, R34 ;  /* 0x0000002200a67308 */ /* 0x000fe20000002400 */
[-C--:B------:R-:W-:Y:S02]  /*2e60*/  ISETP.GE.AND P6, PT, R44, R234.reuse, PT ;  /* 0x000000ea2c00720c */ /* 0x080fe40003fc6270 */
[----:B------:R-:W-:Y:S02]  /*2e70*/  ISETP.GE.AND P2, PT, R73, R234, PT ;  /* 0x000000ea4900720c */ /* 0x000fe40003f46270 */
[----:B------:R-:W-:-:S02]  /*2e80*/  ISETP.GE.AND P1, PT, R41, R240, PT ;  /* 0x000000f02900720c */ /* 0x000fc40003f26270 */
[----:B---3--:R-:W-:Y:S01]  /*2e90*/  IADD3 R32, R73, 0x8, RZ ;  /* 0x0000000849207810 */ /* 0x008fe20007ffe0ff */
[----:B------:R-:W-:Y:S01]  /*2ea0*/  MUFU.TANH R124, R33 ;  /* 0x00000021007c7308 */ /* 0x000fe20000002400 */
[----:B------:R-:W-:Y:S02]  /*2eb0*/  ISETP.LT.OR P6, PT, R44, R235, P6 ;  /* 0x000000eb2c00720c */ /* 0x000fe400037c1670 */
[C---:B------:R-:W-:Y:S02]  /*2ec0*/  ISETP.GE.AND P4, PT, R32.reuse, R240, PT ;  /* 0x000000f02000720c */ /* 0x040fe40003f86270 */
[C---:B------:R-:W-:Y:S02]  /*2ed0*/  ISETP.GE.AND P0, PT, R32.reuse, R238, PT ;  /* 0x000000ee2000720c */ /* 0x040fe40003f06270 */
[C---:B------:R-:W-:Y:S01]  /*2ee0*/  ISETP.GE.AND P3, PT, R32.reuse, R236, PT ;  /* 0x000000ec2000720c */ /* 0x040fe20003f66270 */
[----:B------:R2:W-:Y:S01]  /*2ef0*/  MUFU.TANH R169, R35 ;  /* 0x0000002300a97308 */ /* 0x0005e20000002400 */
[----:B------:R-:W-:-:S02]  /*2f00*/  ISETP.GE.AND P5, PT, R32, R234, PT ;  /* 0x000000ea2000720c */ /* 0x000fc40003fa6270 */
[C---:B------:R-:W-:Y:S02]  /*2f10*/  ISETP.LT.OR P4, PT, R32.reuse, R241, P4 ;  /* 0x000000f12000720c */ /* 0x040fe40002781670 */
[C---:B------:R-:W-:Y:S02]  /*2f20*/  ISETP.LT.OR P0, PT, R32.reuse, R239, P0 ;  /* 0x000000ef2000720c */ /* 0x040fe40000701670 */
[----:B-1----:R-:W-:Y:S01]  /*2f30*/  HMMA.16816.F32.BF16 R20, R16, R52, R20 ;  /* 0x000000341014723c */ /* 0x002fe20000041814 */
[C---:B------:R-:W-:Y:S01]  /*2f40*/  ISETP.LT.OR P3, PT, R32.reuse, R237, P3 ;  /* 0x000000ed2000720c */ /* 0x040fe20001f61670 */
[----:B------:R1:W-:Y:S01]  /*2f50*/  MUFU.TANH R143, R40 ;  /* 0x00000028008f7308 */ /* 0x0003e20000002400 */
[-C--:B------:R-:W-:Y:S02]  /*2f60*/  ISETP.LT.OR P5, PT, R32, R235.reuse, P5 ;  /* 0x000000eb2000720c */ /* 0x080fe40002fa1670 */
[----:B------:R-:W-:Y:S02]  /*2f70*/  ISETP.LT.OR P2, PT, R73, R235, P2 ;  /* 0x000000eb4900720c */ /* 0x000fe40001741670 */
[----:B------:R-:W-:Y:S01]  /*2f80*/  ISETP.LT.OR P1, PT, R41, R241, P1 ;  /* 0x000000f12900720c */ /* 0x000fe20000f21670 */
[----:B--2---:R-:W-:Y:S01]  /*2f90*/  HMMA.16816.F32.BF16 R32, R8, R48, RZ ;  /* 0x000000300820723c */ /* 0x004fe200000418ff */
[----:B------:R-:W-:Y:S01]  /*2fa0*/  FSEL R4, R4, -INF , !P2 ;  /* 0xff80000004047808 */ /* 0x000fe20005000000 */
[----:B------:R-:W2:Y:S01]  /*2fb0*/  MUFU.TANH R113, R113 ;  /* 0x0000007100717308 */ /* 0x000ea20000002400 */
[----:B------:R-:W-:-:S02]  /*2fc0*/  FSEL R7, R7, -INF , !P6 ;  /* 0xff80000007077808 */ /* 0x000fc40007000000 */
[----:B------:R-:W-:Y:S02]  /*2fd0*/  FSEL R66, R66, -INF , !P4 ;  /* 0xff80000042427808 */ /* 0x000fe40006000000 */
[----:B------:R-:W-:Y:S02]  /*2fe0*/  FSEL R6, R6, -INF , !P0 ;  /* 0xff80000006067808 */ /* 0x000fe40004000000 */
[----:B-1----:R-:W-:Y:S01]  /*2ff0*/  IADD3 R40, R73, 0x10, RZ ;  /* 0x0000001049287810 */ /* 0x002fe20007ffe0ff */
[----:B------:R-:W-:Y:S01]  /*3000*/  MUFU.TANH R122, R42 ;  /* 0x0000002a007a7308 */ /* 0x000fe20000002400 */
[----:B------:R-:W-:Y:S02]  /*3010*/  FSEL R101, R101, -INF , !P3 ;  /* 0xff80000065657808 */ /* 0x000fe40005800000 */
[----:B------:R-:W-:Y:S02]  /*3020*/  FSEL R99, R99, -INF , !P5 ;  /* 0xff80000063637808 */ /* 0x000fe40006800000 */
[----:B------:R-:W-:Y:S01]  /*3030*/  FSEL R69, R69, -INF , !P1 ;  /* 0xff80000045457808 */ /* 0x000fe20004800000 */
[----:B------:R-:W-:Y:S01]  /*3040*/  FMUL.FTZ R20, R20, c[0x0][0x2ec] ;  /* 0x0000bb0014147a20 */ /* 0x000fe20000410000 */
[----:B------:R-:W-:Y:S01]  /*3050*/  ISETP.GE.AND P2, PT, R40, R240, PT ;  /* 0x000000f02800720c */ /* 0x000fe20003f46270 */
[----:B------:R-:W-:Y:S01]  /*3060*/  FMUL.FTZ R21, R21, c[0x0][0x2ec] ;  /* 0x0000bb0015157a20 */ /* 0x000fe20000410000 */
[C---:B------:R-:W-:Y:S01]  /*3070*/  ISETP.GE.AND P6, PT, R41.reuse, R238, PT ;  /* 0x000000ee2900720c */ /* 0x040fe20003fc6270 */
[----:B------:R-:W-:Y:S01]  /*3080*/  FMUL.FTZ R22, R22, c[0x0][0x2ec] ;  /* 0x0000bb0016167a20 */ /* 0x000fe20000410000 */
[C---:B------:R-:W-:Y:S01]  /*3090*/  ISETP.GE.AND P4, PT, R41.reuse, R236, PT ;  /* 0x000000ec2900720c */ /* 0x040fe20003f86270 */
[----:B------:R1:W-:Y:S01]  /*30a0*/  MUFU.TANH R130, R43 ;  /* 0x0000002b00827308 */ /* 0x0003e20000002400 */
[----:B------:R-:W-:Y:S01]  /*30b0*/  ISETP.GE.AND P0, PT, R41, R234, PT ;  /* 0x000000ea2900720c */ /* 0x000fe20003f06270 */
[----:B------:R-:W-:Y:S01]  /*30c0*/  FMUL.FTZ R132, R23, c[0x0][0x2ec] ;  /* 0x0000bb0017847a20 */ /* 0x000fe20000410000 */
[C---:B------:R-:W-:Y:S01]  /*30d0*/  ISETP.GE.AND P3, PT, R40.reuse, R238, PT ;  /* 0x000000ee2800720c */ /* 0x040fe20003f66270 */
[----:B------:R-:W-:Y:S01]  /*30e0*/  HMMA.16816.F32.BF16 R32, R28, R52, R32 ;  /* 0x000000341c20723c */ /* 0x000fe20000041820 */
[----:B------:R-:W-:-:S02]  /*30f0*/  ISETP.GE.AND P5, PT, R40, R236, PT ;  /* 0x000000ec2800720c */ /* 0x000fc40003fa6270 */
[C---:B------:R-:W-:Y:S01]  /*3100*/  ISETP.GE.AND P1, PT, R40.reuse, R234, PT ;  /* 0x000000ea2800720c */ /* 0x040fe20003f26270 */
[----:B------:R-:W-:Y:S01]  /*3110*/  MUFU.TANH R145, R20 ;  /* 0x0000001400917308 */ /* 0x000fe20000002400 */
[C---:B------:R-:W-:Y:S02]  /*3120*/  ISETP.LT.OR P6, PT, R41.reuse, R239, P6 ;  /* 0x000000ef2900720c */ /* 0x040fe400037c1670 */
[C---:B------:R-:W-:Y:S02]  /*3130*/  ISETP.LT.OR P4, PT, R41.reuse, R237, P4 ;  /* 0x000000ed2900720c */ /* 0x040fe40002781670 */
[----:B------:R-:W-:Y:S02]  /*3140*/  ISETP.LT.OR P0, PT, R41, R235, P0 ;  /* 0x000000eb2900720c */ /* 0x000fe40000701670 */
[C---:B------:R-:W-:Y:S01]  /*3150*/  ISETP.LT.OR P2, PT, R40.reuse, R241, P2 ;  /* 0x000000f12800720c */ /* 0x040fe20001741670 */
[----:B------:R-:W-:Y:S01]  /*3160*/  MUFU.TANH R83, R21 ;  /* 0x0000001500537308 */ /* 0x000fe20000002400 */
[----:B------:R-:W-:-:S02]  /*3170*/  ISETP.LT.OR P3, PT, R40, R239, P3 ;  /* 0x000000ef2800720c */ /* 0x000fc40001f61670 */
[C---:B------:R-:W-:Y:S02]  /*3180*/  ISETP.LT.OR P5, PT, R40.reuse, R237, P5 ;  /* 0x000000ed2800720c */ /* 0x040fe40002fa1670 */
[----:B------:R-:W-:Y:S02]  /*3190*/  ISETP.LT.OR P1, PT, R40, R235, P1 ;  /* 0x000000eb2800720c */ /* 0x000fe40000f21670 */
[-C--:B-1----:R-:W-:Y:S01]  /*31a0*/  HMMA.16816.F32.BF16 R40, R8, R50.reuse, RZ ;  /* 0x000000320828723c */ /* 0x082fe200000418ff */
[----:B------:R1:W-:Y:S01]  /*31b0*/  MUFU.TANH R134, R22 ;  /* 0x0000001600867308 */ /* 0x0003e20000002400 */
[----:B------:R-:W-:Y:S02]  /*31c0*/  IADD3 R45, R73, 0x11, RZ ;  /* 0x00000011492d7810 */ /* 0x000fe40007ffe0ff */
[----:B------:R-:W-:Y:S01]  /*31d0*/  FSEL R2, R2, -INF , !P6 ;  /* 0xff80000002027808 */ /* 0x000fe20007000000 */
[----:B------:R-:W-:Y:S01]  /*31e0*/  FMUL.FTZ R170, R32, c[0x0][0x2ec] ;  /* 0x0000bb0020aa7a20 */ /* 0x000fe20000410000 */
[----:B--2---:R-:W-:Y:S01]  /*31f0*/  FSEL R113, R113, -INF , !P4 ;  /* 0xff80000071717808 */ /* 0x004fe20006000000 */
[----:B------:R-:W-:Y:S01]  /*3200*/  FMUL.FTZ R33, R33, c[0x0][0x2ec] ;  /* 0x0000bb0021217a20 */ /* 0x000fe20000410000 */
[C---:B------:R-:W-:Y:S01]  /*3210*/  ISETP.GE.AND P6, PT, R45.reuse, R240, PT ;  /* 0x000000f02d00720c */ /* 0x040fe20003fc6270 */
[----:B------:R-:W2:Y:S01]  /*3220*/  MUFU.TANH R139, R139 ;  /* 0x0000008b008b7308 */ /* 0x000ea20000002400 */
[C---:B------:R-:W-:Y:S01]  /*3230*/  ISETP.GE.AND P4, PT, R45.reuse, R238, PT ;  /* 0x000000ee2d00720c */ /* 0x040fe20003f86270 */
[----:B------:R-:W-:Y:S01]  /*3240*/  HMMA.16816.F32.BF16 R48, R12, R50, RZ ;  /* 0x000000320c30723c */ /* 0x000fe200000418ff */
[C---:B------:R-:W-:Y:S01]  /*3250*/  ISETP.LT.OR P6, PT, R45.reuse, R241, P6 ;  /* 0x000000f12d00720c */ /* 0x040fe200037c1670 */
[----:B------:R-:W-:Y:S01]  /*3260*/  FMUL.FTZ R34, R34, c[0x0][0x2ec] ;  /* 0x0000bb0022227a20 */ /* 0x000fe20000410000 */
[----:B------:R-:W-:Y:S01]  /*3270*/  ISETP.LT.OR P4, PT, R45, R239, P4 ;  /* 0x000000ef2d00720c */ /* 0x000fe20002781670 */
[----:B------:R-:W-:Y:S01]  /*3280*/  FMUL.FTZ R35, R35, c[0x0][0x2ec] ;  /* 0x0000bb0023237a20 */ /* 0x000fe20000410000 */
[----:B------:R-:W-:Y:S01]  /*3290*/  IADD3 R44, R73, 0x18, RZ ;  /* 0x00000018492c7810 */ /* 0x000fe20007ffe0ff */
[----:B-1----:R-:W1:Y:S01]  /*32a0*/  LDSM.16.M88.4 R20, [R223+0x3400] ;  /* 0x00340000df14783b */ /* 0x002e620000000200 */
[----:B------:R-:W3:Y:S01]  /*32b0*/  MUFU.TANH R137, R137 ;  /* 0x0000008900897308 */ /* 0x000ee20000002400 */
[----:B------:R-:W-:-:S02]  /*32c0*/  FSEL R81, R81, -INF , !P2 ;  /* 0xff80000051517808 */ /* 0x000fc40005000000 */
[----:B------:R-:W-:Y:S02]  /*32d0*/  FSEL R82, R82, -INF , !P6 ;  /* 0xff80000052527808 */ /* 0x000fe40007000000 */
[----:B------:R-:W-:Y:S01]  /*32e0*/  FSEL R74, R74, -INF , !P3 ;  /* 0xff8000004a4a7808 */ /* 0x000fe20005800000 */
[----:B------:R-:W-:Y:S01]  /*32f0*/  HMMA.16816.F32.BF16 R40, R28, R54, R40 ;  /* 0x000000361c28723c */ /* 0x000fe20000041828 */
[----:B--2---:R-:W-:Y:S01]  /*3300*/  FSEL R139, R139, -INF , !P0 ;  /* 0xff8000008b8b7808 */ /* 0x004fe20004000000 */
[----:B------:R-:W2:Y:S01]  /*3310*/  MUFU.TANH R87, R87 ;  /* 0x0000005700577308 */ /* 0x000ea20000002400 */
[----:B------:R-:W-:Y:S02]  /*3320*/  FSEL R70, R70, -INF , !P4 ;  /* 0xff80000046467808 */ /* 0x000fe40006000000 */
[C---:B------:R-:W-:Y:S02]  /*3330*/  ISETP.GE.AND P0, PT, R45.reuse, R236, PT ;  /* 0x000000ec2d00720c */ /* 0x040fe40003f06270 */
[----:B------:R-:W-:-:S02]  /*3340*/  ISETP.GE.AND P2, PT, R45, R234, PT ;  /* 0x000000ea2d00720c */ /* 0x000fc40003f46270 */
[C---:B------:R-:W-:Y:S01]  /*3350*/  ISETP.GE.AND P6, PT, R44.reuse, R240, PT ;  /* 0x000000f02c00720c */ /* 0x040fe20003fc6270 */
[----:B------:R-:W4:Y:S01]  /*3360*/  MUFU.TANH R85, R85 ;  /* 0x0000005500557308 */ /* 0x000f220000002400 */
[----:B---3--:R-:W-:Y:S01]  /*3370*/  FSEL R137, R137, -INF , !P5 ;  /* 0xff80000089897808 */ /* 0x008fe20006800000 */
[----:B------:R-:W-:Y:S01]  /*3380*/  HMMA.16816.F32.BF16 R48, R16, R54, R48 ;  /* 0x000000361030723c */ /* 0x000fe20000041830 */
[C---:B------:R-:W-:Y:S02]  /*3390*/  ISETP.GE.AND P3, PT, R44.reuse, R238, PT ;  /* 0x000000ee2c00720c */ /* 0x040fe40003f66270 */
[C---:B------:R-:W-:Y:S02]  /*33a0*/  ISETP.GE.AND P4, PT, R44.reuse, R236, PT ;  /* 0x000000ec2c00720c */ /* 0x040fe40003f86270 */
[----:B------:R-:W-:Y:S01]  /*33b0*/  ISETP.GE.AND P5, PT, R44, R234, PT ;  /* 0x000000ea2c00720c */ /* 0x000fe20003fa6270 */
[----:B------:R-:W3:Y:S01]  /*33c0*/  MUFU.TANH R133, R133 ;  /* 0x0000008500857308 */ /* 0x000ee20000002400 */
[----:B------:R-:W-:-:S02]  /*33d0*/  ISETP.LT.OR P0, PT, R45, R237, P0 ;  /* 0x000000ed2d00720c */ /* 0x000fc40000701670 */
[----:B------:R-:W-:Y:S02]  /*33e0*/  ISETP.LT.OR P2, PT, R45, R235, P2 ;  /* 0x000000eb2d00720c */ /* 0x000fe40001741670 */
[----:B------:R-:W-:Y:S01]  /*33f0*/  ISETP.LT.OR P6, PT, R44, R241, P6 ;  /* 0x000000f12c00720c */ /* 0x000fe200037c1670 */
[----:B------:R-:W-:Y:S01]  /*3400*/  FMUL.FTZ R249, R40, c[0x0][0x2ec] ;  /* 0x0000bb0028f97a20 */ /* 0x000fe20000410000 */
[C---:B------:R-:W-:Y:S01]  /*3410*/  ISETP.LT.OR P3, PT, R44.reuse, R239, P3 ;  /* 0x000000ef2c00720c */ /* 0x040fe20001f61670 */
[----:B------:R-:W-:Y:S01]  /*3420*/  MUFU.TANH R175, R33 ;  /* 0x0000002100af7308 */ /* 0x000fe20000002400 */
[----:B------:R-:W-:Y:S01]  /*3430*/  ISETP.LT.OR P4, PT, R44, R237, P4 ;  /* 0x000000ed2c00720c */ /* 0x000fe20002781670 */
[----:B------:R-:W-:Y:S01]  /*3440*/  FMUL.FTZ R42, R42, c[0x0][0x2ec] ;  /* 0x0000bb002a2a7a20 */ /* 0x000fe20000410000 */
[----:B------:R-:W-:Y:S01]  /*3450*/  ISETP.LT.OR P5, PT, R44, R235, P5 ;  /* 0x000000eb2c00720c */ /* 0x000fe20002fa1670 */
[----:B------:R-:W-:Y:S01]  /*3460*/  FMUL.FTZ R41, R41, c[0x0][0x2ec] ;  /* 0x0000bb0029297a20 */ /* 0x000fe20000410000 */
[----:B------:R-:W5:Y:S01]  /*3470*/  LDSM.16.M88.4 R44, [R221+0x1400] ;  /* 0x00140000dd2c783b */ /* 0x000f620000000200 */
[----:B------:R-:W-:Y:S01]  /*3480*/  IADD3 R32, R73, 0x19, RZ ;  /* 0x0000001949207810 */ /* 0x000fe20007ffe0ff */
[----:B------:R-:W-:Y:S01]  /*3490*/  FMUL.FTZ R43, R43, c[0x0][0x2ec] ;  /* 0x0000bb002b2b7a20 */ /* 0x000fe20000410000 */
[----:B--2---:R-:W-:Y:S01]  /*34a0*/  FSEL R87, R87, -INF , !P0 ;  /* 0xff80000057577808 */ /* 0x004fe20004000000 */
[----:B------:R-:W-:Y:S01]  /*34b0*/  MUFU.TANH R187, R34 ;  /* 0x0000002200bb7308 */ /* 0x000fe20000002400 */
[----:B----4-:R-:W-:Y:S01]  /*34c0*/  FSEL R85, R85, -INF , !P1 ;  /* 0xff80000055557808 */ /* 0x010fe20004800000 */
[----:B------:R-:W-:Y:S01]  /*34d0*/  FMUL.FTZ R48, R48, c[0x0][0x2ec] ;  /* 0x0000bb0030307a20 */ /* 0x000fe20000410000 */
[----:B---3--:R-:W-:Y:S01]  /*34e0*/  FSEL R133, R133, -INF , !P2 ;  /* 0xff80000085857808 */ /* 0x008fe20005000000 */
[----:B------:R-:W-:Y:S01]  /*34f0*/  FMUL.FTZ R50, R50, c[0x0][0x2ec] ;  /* 0x0000bb0032327a20 */ /* 0x000fe20000410000 */
[----:B------:R-:W-:Y:S01]  /*3500*/  FSEL R135, R135, -INF , !P4 ;  /* 0xff80000087877808 */ /* 0x000fe20006000000 */
[----:B------:R-:W-:Y:S01]  /*3510*/  FMUL.FTZ R49, R49, c[0x0][0x2ec] ;  /* 0x0000bb0031317a20 */ /* 0x000fe20000410000 */
[C---:B------:R-:W-:Y:S01]  /*3520*/  ISETP.GE.AND P0, PT, R32.reuse, R240, PT ;  /* 0x000000f02000720c */ /* 0x040fe20003f06270 */
[----:B------:R1:W-:Y:S01]  /*3530*/  MUFU.TANH R211, R35 ;  /* 0x0000002300d37308 */ /* 0x0003e20000002400 */
[C---:B------:R-:W-:Y:S01]  /*3540*/  ISETP.GE.AND P1, PT, R32.reuse, R238, PT ;  /* 0x000000ee2000720c */ /* 0x040fe20003f26270 */
[----:B------:R-:W-:Y:S01]  /*3550*/  FMUL.FTZ R51, R51, c[0x0][0x2ec] ;  /* 0x0000bb0033337a20 */ /* 0x000fe20000410000 */
[----:B------:R-:W-:-:S02]  /*3560*/  ISETP.GE.AND P2, PT, R32, R236, PT ;  /* 0x000000ec2000720c */ /* 0x000fc40003f46270 */
[C---:B------:R-:W-:Y:S02]  /*3570*/  ISETP.GE.AND P4, PT, R32.reuse, R234, PT ;  /* 0x000000ea2000720c */ /* 0x040fe40003f86270 */
[C---:B------:R-:W-:Y:S01]  /*3580*/  ISETP.LT.OR P0, PT, R32.reuse, R241, P0 ;  /* 0x000000f12000720c */ /* 0x040fe20000701670 */
[----:B------:R-:W2:Y:S01]  /*3590*/  MUFU.TANH R95, R95 ;  /* 0x0000005f005f7308 */ /* 0x000ea20000002400 */
[C---:B------:R-:W-:Y:S02]  /*35a0*/  ISETP.LT.OR P1, PT, R32.reuse, R239, P1 ;  /* 0x000000ef2000720c */ /* 0x040fe40000f21670 */
[C---:B------:R-:W-:Y:S02]  /*35b0*/  ISETP.LT.OR P2, PT, R32.reuse, R237, P2 ;  /* 0x000000ed2000720c */ /* 0x040fe40001741670 */
[----:B------:R-:W-:Y:S02]  /*35c0*/  ISETP.LT.OR P4, PT, R32, R235, P4 ;  /* 0x000000eb2000720c */ /* 0x000fe40002781670 */
[----:B------:R-:W-:Y:S01]  /*35d0*/  IADD3 R40, R73, 0x20, RZ ;  /* 0x0000002049287810 */ /* 0x000fe20007ffe0ff */
[----:B------:R-:W3:Y:S01]  /*35e0*/  MUFU.TANH R78, R78 ;  /* 0x0000004e004e7308 */ /* 0x000ee20000002400 */
[----:B-1----:R-:W-:Y:S01]  /*35f0*/  HMMA.16816.F32.BF16 R32, R12, R20, RZ ;  /* 0x000000140c20723c */ /* 0x002fe200000418ff */
[----:B------:R-:W-:-:S02]  /*3600*/  FSEL R77, R77, -INF , !P5 ;  /* 0xff8000004d4d7808 */ /* 0x000fc40006800000 */
[C---:B------:R-:W-:Y:S02]  /*3610*/  ISETP.GE.AND P5, PT, R40.reuse, R240, PT ;  /* 0x000000f02800720c */ /* 0x040fe40003fa6270 */
[----:B------:R-:W-:Y:S02]  /*3620*/  IADD3 R53, R73, 0x21, RZ ;  /* 0x0000002149357810 */ /* 0x000fe40007ffe0ff */
[----:B------:R-:W1:Y:S01]  /*3630*/  MUFU.TANH R90, R90 ;  /* 0x0000005a005a7308 */ /* 0x000e620000002400 */
[C---:B------:R-:W-:Y:S02]  /*3640*/  ISETP.LT.OR P5, PT, R40.reuse, R241, P5 ;  /* 0x000000f12800720c */ /* 0x040fe40002fa1670 */
[----:B--2---:R-:W-:Y:S02]  /*3650*/  FSEL R95, R95, -INF , !P6 ;  /* 0xff8000005f5f7808 */ /* 0x004fe40007000000 */
[----:B------:R-:W-:Y:S02]  /*3660*/  ISETP.GE.AND P6, PT, R40, R238, PT ;  /* 0x000000ee2800720c */ /* 0x000fe40003fc6270 */
[----:B------:R-:W-:Y:S01]  /*3670*/  FSEL R75, R75, -INF , !P4 ;  /* 0xff8000004b4b7808 */ /* 0x000fe20006000000 */
[----:B------:R-:W2:Y:S01]  /*3680*/  MUFU.TANH R76, R76 ;  /* 0x0000004c004c7308 */ /* 0x000ea20000002400 */
[----:B---3--:R-:W-:-:S02]  /*3690*/  FSEL R78, R78, -INF , !P3 ;  /* 0xff8000004e4e7808 */ /* 0x008fc40005800000 */
[----:B------:R-:W-:Y:S02]  /*36a0*/  ISETP.GE.AND P3, PT, R40, R236, PT ;  /* 0x000000ec2800720c */ /* 0x000fe40003f66270 */
[----:B------:R-:W-:Y:S02]  /*36b0*/  FSEL R107, R107, -INF , !P5 ;  /* 0xff8000006b6b7808 */ /* 0x000fe40006800000 */
[C---:B------:R-:W-:Y:S01]  /*36c0*/  ISETP.GE.AND P4, PT, R53.reuse, R238, PT ;  /* 0x000000ee3500720c */ /* 0x040fe20003f86270 */
[----:B------:R-:W3:Y:S01]  /*36d0*/  MUFU.TANH R84, R84 ;  /* 0x0000005400547308 */ /* 0x000ee20000002400 */
[----:B-1----:R-:W-:Y:S01]  /*36e0*/  FSEL R90, R90, -INF , !P0 ;  /* 0xff8000005a5a7808 */ /* 0x002fe20004000000 */
[----:B-----5:R-:W-:Y:S01]  /*36f0*/  HMMA.16816.F32.BF16 R32, R16, R44, R32 ;  /* 0x0000002c1020723c */ /* 0x020fe20000041820 */
[----:B------:R-:W-:Y:S02]  /*3700*/  ISETP.GE.AND P0, PT, R40, R234, PT ;  /* 0x000000ea2800720c */ /* 0x000fe40003f06270 */
[----:B------:R-:W-:-:S02]  /*3710*/  ISETP.GE.AND P5, PT, R53, R236, PT ;  /* 0x000000ec3500720c */ /* 0x000fc40003fa6270 */
[----:B------:R-:W-:Y:S01]  /*3720*/  ISETP.LT.OR P6, PT, R40, R239, P6 ;  /* 0x000000ef2800720c */ /* 0x000fe200037c1670 */
[----:B------:R-:W1:Y:S01]  /*3730*/  MUFU.TANH R91, R91 ;  /* 0x0000005b005b7308 */ /* 0x000e620000002400 */
[----:B--2---:R-:W-:Y:S02]  /*3740*/  FSEL R76, R76, -INF , !P1 ;  /* 0xff8000004c4c7808 */ /* 0x004fe40004800000 */
[C---:B------:R-:W-:Y:S02]  /*3750*/  ISETP.GE.AND P1, PT, R53.reuse, R240, PT ;  /* 0x000000f03500720c */ /* 0x040fe40003f26270 */
[C---:B------:R-:W-:Y:S02]  /*3760*/  ISETP.LT.OR P3, PT, R40.reuse, R237, P3 ;  /* 0x000000ed2800720c */ /* 0x040fe40001f61670 */
[----:B------:R-:W-:Y:S01]  /*3770*/  ISETP.LT.OR P0, PT, R40, R235, P0 ;  /* 0x000000eb2800720c */ /* 0x000fe20000701670 */
[----:B------:R-:W2:Y:S01]  /*3780*/  MUFU.TANH R86, R86 ;  /* 0x0000005600567308 */ /* 0x000ea20000002400 */
[----:B------:R-:W-:-:S02]  /*3790*/  ISETP.LT.OR P1, PT, R53, R241, P1 ;  /* 0x000000f13500720c */ /* 0x000fc40000f21670 */
[C---:B------:R-:W-:Y:S02]  /*37a0*/  ISETP.LT.OR P4, PT, R53.reuse, R239, P4 ;  /* 0x000000ef3500720c */ /* 0x040fe40002781670 */
[----:B------:R-:W-:Y:S02]  /*37b0*/  ISETP.LT.OR P5, PT, R53, R237, P5 ;  /* 0x000000ed3500720c */ /* 0x000fe40002fa1670 */
[----:B------:R-:W-:Y:S01]  /*37c0*/  IADD3 R52, R73, 0x28, RZ ;  /* 0x0000002849347810 */ /* 0x000fe20007ffe0ff */
[----:B------:R-:W4:Y:S01]  /*37d0*/  MUFU.TANH R93, R93 ;  /* 0x0000005d005d7308 */ /* 0x000f220000002400 */
[----:B------:R-:W-:Y:S01]  /*37e0*/  FSEL R71, R71, -INF , !P2 ;  /* 0xff80000047477808 */ /* 0x000fe20005000000 */
[----:B------:R-:W-:Y:S01]  /*37f0*/  FMUL.FTZ R32, R32, c[0x0][0x2ec] ;  /* 0x0000bb0020207a20 */ /* 0x000fe20000410000 */
[----:B------:R-:W-:Y:S01]  /*3800*/  FSEL R100, R100, -INF , !P1 ;  /* 0xff80000064647808 */ /* 0x000fe20004800000 */
[----:B------:R-:W-:Y:S01]  /*3810*/  FMUL.FTZ R33, R33, c[0x0][0x2ec] ;  /* 0x0000bb0021217a20 */ /* 0x000fe20000410000 */
[----:B------:R-:W-:Y:S01]  /*3820*/  FSEL R88, R88, -INF , !P6 ;  /* 0xff80000058587808 */ /* 0x000fe20007000000 */
[----:B------:R-:W-:Y:S01]  /*3830*/  FMUL.FTZ R34, R34, c[0x0][0x2ec] ;  /* 0x0000bb0022227a20 */ /* 0x000fe20000410000 */
[----:B---3--:R-:W-:Y:S01]  /*3840*/  FSEL R84, R84, -INF , !P4 ;  /* 0xff80000054547808 */ /* 0x008fe20006000000 */
[----:B------:R-:W-:Y:S01]  /*3850*/  MUFU.TANH R209, R42 ;  /* 0x0000002a00d17308 */ /* 0x000fe20000002400 */
[----:B------:R-:W-:Y:S01]  /*3860*/  FSEL R80, R80, -INF , !P3 ;  /* 0xff80000050507808 */ /* 0x000fe20005800000 */
[----:B------:R-:W-:Y:S01]  /*3870*/  FMUL.FTZ R35, R35, c[0x0][0x2ec] ;  /* 0x0000bb0023237a20 */ /* 0x000fe20000410000 */
[----:B------:R-:W-:-:S02]  /*3880*/  FSEL R79, R79, -INF , !P5 ;  /* 0xff8000004f4f7808 */ /* 0x000fc40006800000 */
[C---:B------:R-:W-:Y:S02]  /*3890*/  ISETP.GE.AND P2, PT, R52.reuse, R240, PT ;  /* 0x000000f03400720c */ /* 0x040fe40003f46270 */
[C---:B------:R-:W-:Y:S01]  /*38a0*/  ISETP.GE.AND P1, PT, R53.reuse, R234, PT ;  /* 0x000000ea3500720c */ /* 0x040fe20003f26270 */
[----:B------:R-:W-:Y:S01]  /*38b0*/  MUFU.TANH R181, R41 ;  /* 0x0000002900b57308 */ /* 0x000fe20000002400 */
[C---:B------:R-:W-:Y:S02]  /*38c0*/  ISETP.GE.AND P6, PT, R52.reuse, R238, PT ;  /* 0x000000ee3400720c */ /* 0x040fe40003fc6270 */
[C---:B------:R-:W-:Y:S02]  /*38d0*/  ISETP.GE.AND P4, PT, R52.reuse, R236, PT ;  /* 0x000000ec3400720c */ /* 0x040fe40003f86270 */
[C---:B------:R-:W-:Y:S02]  /*38e0*/  ISETP.GE.AND P3, PT, R52.reuse, R234, PT ;  /* 0x000000ea3400720c */ /* 0x040fe40003f66270 */
[----:B------:R-:W-:Y:S01]  /*38f0*/  ISETP.LT.OR P1, PT, R53, R235, P1 ;  /* 0x000000eb3500720c */ /* 0x000fe20000f21670 */
[----:B------:R3:W-:Y:S01]  /*3900*/  MUFU.TANH R193, R43 ;  /* 0x0000002b00c17308 */ /* 0x0007e20000002400 */
[----:B------:R-:W-:-:S02]  /*3910*/  ISETP.LT.OR P2, PT, R52, R241, P2 ;  /* 0x000000f13400720c */ /* 0x000fc40001741670 */
[C---:B------:R-:W-:Y:S02]  /*3920*/  ISETP.LT.OR P6, PT, R52.reuse, R239, P6 ;  /* 0x000000ef3400720c */ /* 0x040fe400037c1670 */
[C---:B------:R-:W-:Y:S02]  /*3930*/  ISETP.LT.OR P4, PT, R52.reuse, R237, P4 ;  /* 0x000000ed3400720c */ /* 0x040fe40002781670 */
[----:B------:R-:W-:Y:S01]  /*3940*/  ISETP.LT.OR P3, PT, R52, R235, P3 ;  /* 0x000000eb3400720c */ /* 0x000fe20001f61670 */
[----:B------:R-:W-:Y:S01]  /*3950*/  MUFU.TANH R97, R48 ;  /* 0x0000003000617308 */ /* 0x000fe20000002400 */
[----:B------:R-:W-:Y:S01]  /*3960*/  FSEL R92, R92, -INF , !P0 ;  /* 0xff8000005c5c7808 */ /* 0x000fe20004000000 */
[----:B------:R-:W5:Y:S01]  /*3970*/  LDSM.16.M88.4 R52, [R221+0x1800] ;  /* 0x00180000dd34783b */ /* 0x000f620000000200 */
[----:B-1----:R-:W-:Y:S02]  /*3980*/  FSEL R91, R91, -INF , !P1 ;  /* 0xff8000005b5b7808 */ /* 0x002fe40004800000 */
[----:B--2---:R-:W-:-:S02]  /*3990*/  FSEL R86, R86, -INF , !P4 ;  /* 0xff80000056567808 */ /* 0x004fc40006000000 */
[----:B----4-:R-:W-:Y:S01]  /*39a0*/  FSEL R93, R93, -INF , !P3 ;  /* 0xff8000005d5d7808 */ /* 0x010fe20005800000 */
[----:B---3--:R-:W-:Y:S01]  /*39b0*/  HMMA.16816.F32.BF16 R40, R8, R20, RZ ;  /* 0x000000140828723c */ /* 0x008fe200000418ff */
[----:B------:R-:W-:Y:S01]  /*39c0*/  MUFU.TANH R138, R50 ;  /* 0x00000032008a7308 */ /* 0x000fe20000002400 */
[----:B------:R-:W-:Y:S02]  /*39d0*/  FSEL R109, R109, -INF , !P2 ;  /* 0xff8000006d6d7808 */ /* 0x000fe40005000000 */
[----:B------:R-:W-:-:S03]  /*39e0*/  FSEL R98, R98, -INF , !P6 ;  /* 0xff80000062627808 */ /* 0x000fc60007000000 */
[C---:B------:R-:W-:Y:S02]  /*39f0*/  IADD3 R21, R73.reuse, 0x29, RZ ;  /* 0x0000002949157810 */ /* 0x040fe40007ffe0ff */
[----:B------:R-:W-:Y:S01]  /*3a00*/  MUFU.TANH R102, R49 ;  /* 0x0000003100667308 */ /* 0x000fe20000002400 */
[----:B------:R-:W-:Y:S02]  /*3a10*/  IADD3 R20, R73, 0x30, RZ ;  /* 0x0000003049147810 */ /* 0x000fe40007ffe0ff */
[CC--:B------:R-:W-:Y:S02]  /*3a20*/  ISETP.GE.AND P5, PT, R21.reuse, R240.reuse, PT ;  /* 0x000000f01500720c */ /* 0x0c0fe40003fa6270 */
[----:B------:R-:W-:Y:S02]  /*3a30*/  ISETP.GE.AND P0, PT, R20, R240, PT ;  /* 0x000000f01400720c */ /* 0x000fe40003f06270 */
[C---:B------:R-:W-:Y:S01]  /*3a40*/  ISETP.LT.OR P5, PT, R21.reuse, R241, P5 ;  /* 0x000000f11500720c */ /* 0x040fe20002fa1670 */
[----:B------:R1:W-:Y:S01]  /*3a50*/  MUFU.TANH R136, R51 ;  /* 0x0000003300887308 */ /* 0x0003e20000002400 */
[----:B------:R-:W-:-:S02]  /*3a60*/  ISETP.GE.AND P1, PT, R21, R238, PT ;  /* 0x000000ee1500720c */ /* 0x000fc40003f26270 */
[----:B------:R-:W-:Y:S02]  /*3a70*/  FSEL R108, R108, -INF , !P5 ;  /* 0xff8000006c6c7808 */ /* 0x000fe40006800000 */
[C---:B------:R-:W-:Y:S02]  /*3a80*/  ISETP.GE.AND P4, PT, R21.reuse, R236, PT ;  /* 0x000000ec1500720c */ /* 0x040fe40003f86270 */
[----:B------:R-:W-:Y:S01]  /*3a90*/  ISETP.GE.AND P3, PT, R21, R234, PT ;  /* 0x000000ea1500720c */ /* 0x000fe20003f66270 */
[----:B------:R-:W-:Y:S01]  /*3aa0*/  HMMA.16816.F32.BF16 R40, R28, R44, R40 ;  /* 0x0000002c1c28723c */ /* 0x000fe20000041828 */
[C---:B------:R-:W-:Y:S01]  /*3ab0*/  ISETP.GE.AND P2, PT, R20.reuse, R238, PT ;  /* 0x000000ee1400720c */ /* 0x040fe20003f46270 */
[----:B------:R-:W2:Y:S01]  /*3ac0*/  MUFU.TANH R103, R103 ;  /* 0x0000006700677308 */ /* 0x000ea20000002400 */
[C---:B------:R-:W-:Y:S02]  /*3ad0*/  ISETP.GE.AND P6, PT, R20.reuse, R236, PT ;  /* 0x000000ec1400720c */ /* 0x040fe40003fc6270 */
[----:B------:R-:W-:-:S02]  /*3ae0*/  ISETP.GE.AND P5, PT, R20, R234, PT ;  /* 0x000000ea1400720c */ /* 0x000fc40003fa6270 */
[C---:B------:R-:W-:Y:S01]  /*3af0*/  ISETP.LT.OR P1, PT, R21.reuse, R239, P1 ;  /* 0x000000ef1500720c */ /* 0x040fe20000f21670 */
[----:B-1----:R-:W-:Y:S01]  /*3b00*/  HMMA.16816.F32.BF16 R48, R8, R22, RZ ;  /* 0x000000160830723c */ /* 0x002fe200000418ff */
[C---:B------:R-:W-:Y:S01]  /*3b10*/  ISETP.LT.OR P4, PT, R21.reuse, R237, P4 ;  /* 0x000000ed1500720c */ /* 0x040fe20002781670 */
[----:B------:R-:W-:Y:S01]  /*3b20*/  MUFU.TANH R111, R32 ;  /* 0x00000020006f7308 */ /* 0x000fe20000002400 */
[----:B------:R-:W-:Y:S02]  /*3b30*/  ISETP.LT.OR P3, PT, R21, R235, P3 ;  /* 0x000000eb1500720c */ /* 0x000fe40001f61670 */
[C---:B------:R-:W-:Y:S02]  /*3b40*/  ISETP.LT.OR P0, PT, R20.reuse, R241, P0 ;  /* 0x000000f11400720c */ /* 0x040fe40000701670 */
[C---:B------:R-:W-:Y:S02]  /*3b50*/  ISETP.LT.OR P2, PT, R20.reuse, R239, P2 ;  /* 0x000000ef1400720c */ /* 0x040fe40001741670 */
[C---:B------:R-:W-:Y:S01]  /*3b60*/  ISETP.LT.OR P6, PT, R20.reuse, R237, P6 ;  /* 0x000000ed1400720c */ /* 0x040fe200037c1670 */
[----:B------:R-:W-:Y:S01]  /*3b70*/  MUFU.TANH R110, R33 ;  /* 0x00000021006e7308 */ /* 0x000fe20000002400 */
[----:B------:R-:W-:-:S02]  /*3b80*/  ISETP.LT.OR P5, PT, R20, R235, P5 ;  /* 0x000000eb1400720c */ /* 0x000fc40002fa1670 */
[----:B------:R-:W-:Y:S01]  /*3b90*/  HMMA.16816.F32.BF16 R20, R12, R22, RZ ;  /* 0x000000160c14723c */ /* 0x000fe200000418ff */
[----:B------:R-:W-:Y:S02]  /*3ba0*/  IADD3 R44, R73, 0x31, RZ ;  /* 0x00000031492c7810 */ /* 0x000fe40007ffe0ff */
[----:B------:R-:W-:Y:S01]  /*3bb0*/  FSEL R94, R94, -INF , !P1 ;  /* 0xff8000005e5e7808 */ /* 0x000fe20004800000 */
[----:B------:R-:W-:Y:S01]  /*3bc0*/  FMUL.FTZ R207, R40, c[0x0][0x2ec] ;  /* 0x0000bb0028cf7a20 */ /* 0x000fe20000410000 */
[----:B------:R-:W-:Y:S01]  /*3bd0*/  MUFU.TANH R144, R34 ;  /* 0x0000002200907308 */ /* 0x000fe20000002400 */
[----:B------:R-:W-:Y:S01]  /*3be0*/  ISETP.GE.AND P1, PT, R44, R240, PT ;  /* 0x000000f02c00720c */ /* 0x000fe20003f26270 */
[----:B------:R-:W-:Y:S01]  /*3bf0*/  FMUL.FTZ R41, R41, c[0x0][0x2ec] ;  /* 0x0000bb0029297a20 */ /* 0x000fe20000410000 */
[----:B--2---:R-:W-:Y:S01]  /*3c00*/  FSEL R103, R103, -INF , !P3 ;  /* 0xff80000067677808 */ /* 0x004fe20005800000 */
[----:B------:R-:W-:Y:S01]  /*3c10*/  FMUL.FTZ R42, R42, c[0x0][0x2ec] ;  /* 0x0000bb002a2a7a20 */ /* 0x000fe20000410000 */
[C---:B------:R-:W-:Y:S01]  /*3c20*/  ISETP.LT.OR P1, PT, R44.reuse, R241, P1 ;  /* 0x000000f12c00720c */ /* 0x040fe20000f21670 */
[----:B------:R-:W-:Y:S01]  /*3c30*/  FMUL.FTZ R43, R43, c[0x0][0x2ec] ;  /* 0x0000bb002b2b7a20 */ /* 0x000fe20000410000 */
[----:B------:R-:W-:Y:S01]  /*3c40*/  ISETP.GE.AND P3, PT, R44, R238, PT ;  /* 0x000000ee2c00720c */ /* 0x000fe20003f66270 */
[----:B------:R1:W-:Y:S01]  /*3c50*/  MUFU.TANH R142, R35 ;  /* 0x00000023008e7308 */ /* 0x0003e20000002400 */
[----:B------:R-:W-:-:S02]  /*3c60*/  FSEL R140, R140, -INF , !P0 ;  /* 0xff8000008c8c7808 */ /* 0x000fc40004000000 */
[----:B------:R-:W-:Y:S02]  /*3c70*/  FSEL R123, R123, -INF , !P1 ;  /* 0xff8000007b7b7808 */ /* 0x000fe40004800000 */
[C---:B------:R-:W-:Y:S02]  /*3c80*/  ISETP.LT.OR P3, PT, R44.reuse, R239, P3 ;  /* 0x000000ef2c00720c */ /* 0x040fe40001f61670 */
[----:B------:R-:W-:Y:S01]  /*3c90*/  IADD3 R40, R73, 0x38, RZ ;  /* 0x0000003849287810 */ /* 0x000fe20007ffe0ff */
[----:B------:R-:W2:Y:S01]  /*3ca0*/  MUFU.TANH R89, R89 ;  /* 0x0000005900597308 */ /* 0x000ea20000002400 */
[C---:B------:R-:W-:Y:S02]  /*3cb0*/  ISETP.GE.AND P0, PT, R44.reuse, R236, PT ;  /* 0x000000ec2c00720c */ /* 0x040fe40003f06270 */
[----:B------:R-:W-:Y:S01]  /*3cc0*/  HMMA.16816.F32.BF16 R20, R16, R46, R20 ;  /* 0x0000002e1014723c */ /* 0x000fe20000041814 */
[----:B------:R-:W-:Y:S02]  /*3cd0*/  ISETP.GE.AND P1, PT, R44, R234, PT ;  /* 0x000000ea2c00720c */ /* 0x000fe40003f26270 */
[----:B------:R-:W-:-:S02]  /*3ce0*/  FSEL R106, R106, -INF , !P3 ;  /* 0xff8000006a6a7808 */ /* 0x000fc40005800000 */
[----:B------:R-:W3:Y:S01]  /*3cf0*/  MUFU.TANH R96, R96 ;  /* 0x0000006000607308 */ /* 0x000ee20000002400 */
[----:B------:R-:W-:Y:S02]  /*3d00*/  FSEL R104, R104, -INF , !P6 ;  /* 0xff80000068687808 */ /* 0x000fe40007000000 */
[----:B-1----:R-:W-:Y:S01]  /*3d10*/  HMMA.16816.F32.BF16 R32, R28, R46, R48 ;  /* 0x0000002e1c20723c */ /* 0x002fe20000041830 */
[----:B------:R-:W1:Y:S01]  /*3d20*/  LDSM.16.M88.4 R48, [R223+0x3c00] ;  /* 0x003c0000df30783b */ /* 0x000e620000000200 */
[C---:B------:R-:W-:Y:S02]  /*3d30*/  ISETP.LT.OR P0, PT, R44.reuse, R237, P0 ;  /* 0x000000ed2c00720c */ /* 0x040fe40000701670 */
[----:B------:R-:W-:Y:S01]  /*3d40*/  ISETP.LT.OR P1, PT, R44, R235, P1 ;  /* 0x000000eb2c00720c */ /* 0x000fe20000f21670 */
[----:B------:R4:W-:Y:S01]  /*3d50*/  MUFU.TANH R199, R41 ;  /* 0x0000002900c77308 */ /* 0x0009e20000002400 */
[C---:B------:R-:W-:Y:S02]  /*3d60*/  ISETP.GE.AND P3, PT, R40.reuse, R236, PT ;  /* 0x000000ec2800720c */ /* 0x040fe40003f66270 */
[C---:B------:R-:W-:Y:S01]  /*3d70*/  ISETP.GE.AND P6, PT, R40.reuse, R234, PT ;  /* 0x000000ea2800720c */ /* 0x040fe20003fc6270 */
[----:B------:R-:W-:Y:S01]  /*3d80*/  HMMA.16816.F32.BF16 R44, R12, R60, RZ ;  /* 0x0000003c0c2c723c */ /* 0x000fe200000418ff */
[----:B------:R-:W-:-:S02]  /*3d90*/  ISETP.LT.OR P3, PT, R40, R237, P3 ;  /* 0x000000ed2800720c */ /* 0x000fc40001f61670 */
[----:B------:R-:W-:Y:S01]  /*3da0*/  ISETP.LT.OR P6, PT, R40, R235, P6 ;  /* 0x000000eb2800720c */ /* 0x000fe200037c1670 */
[----:B------:R-:W-:Y:S01]  /*3db0*/  MUFU.TANH R201, R42 ;  /* 0x0000002a00c97308 */ /* 0x000fe20000002400 */
[----:B--2---:R-:W-:Y:S02]  /*3dc0*/  FSEL R89, R89, -INF , !P4 ;  /* 0xff80000059597808 */ /* 0x004fe40006000000 */
[----:B------:R-:W-:Y:S01]  /*3dd0*/  FSEL R114, R114, -INF , !P2 ;  /* 0xff80000072727808 */ /* 0x000fe20005000000 */
[----:B------:R-:W-:Y:S01]  /*3de0*/  FMUL.FTZ R22, R22, c[0x0][0x2ec] ;  /* 0x0000bb0016167a20 */ /* 0x000fe20000410000 */
[----:B------:R-:W-:Y:S01]  /*3df0*/  FSEL R105, R105, -INF , !P0 ;  /* 0xff80000069697808 */ /* 0x000fe20004000000 */
[----:B------:R-:W-:Y:S01]  /*3e00*/  FMUL.FTZ R21, R21, c[0x0][0x2ec] ;  /* 0x0000bb0015157a20 */ /* 0x000fe20000410000 */
[----:B------:R-:W-:Y:S01]  /*3e10*/  ISETP.GE.AND P4, PT, R40, R240, PT ;  /* 0x000000f02800720c */ /* 0x000fe20003f86270 */
[----:B----4-:R-:W-:Y:S01]  /*3e20*/  FMUL.FTZ R41, R20, c[0x0][0x2ec] ;  /* 0x0000bb0014297a20 */ /* 0x010fe20000410000 */
[----:B------:R-:W-:Y:S01]  /*3e30*/  ISETP.GE.AND P2, PT, R40, R238, PT ;  /* 0x000000ee2800720c */ /* 0x000fe20003f46270 */
[----:B------:R-:W-:Y:S01]  /*3e40*/  MUFU.TANH R197, R43 ;  /* 0x0000002b00c57308 */ /* 0x000fe20000002400 */
[----:B------:R-:W-:Y:S01]  /*3e50*/  FMUL.FTZ R205, R32, c[0x0][0x2ec] ;  /* 0x0000bb0020cd7a20 */ /* 0x000fe20000410000 */
[----:B------:R-:W-:Y:S01]  /*3e60*/  IADD3 R32, R73, 0x39, RZ ;  /* 0x0000003949207810 */ /* 0x000fe20007ffe0ff */
[----:B------:R-:W-:Y:S01]  /*3e70*/  FMUL.FTZ R34, R34, c[0x0][0x2ec] ;  /* 0x0000bb0022227a20 */ /* 0x000fe20000410000 */
[----:B------:R-:W-:Y:S01]  /*3e80*/  FSEL R129, R129, -INF , !P1 ;  /* 0xff80000081817808 */ /* 0x000fe20004800000 */
[----:B------:R-:W-:Y:S01]  /*3e90*/  FMUL.FTZ R33, R33, c[0x0][0x2ec] ;  /* 0x0000bb0021217a20 */ /* 0x000fe20000410000 */
[----:B------:R-:W-:Y:S01]  /*3ea0*/  ISETP.GE.AND P0, PT, R32, R240, PT ;  /* 0x000000f02000720c */ /* 0x000fe20003f06270 */
[----:B------:R-:W-:Y:S01]  /*3eb0*/  FMUL.FTZ R191, R35, c[0x0][0x2ec] ;  /* 0x0000bb0023bf7a20 */ /* 0x000fe20000410000 */
[----:B------:R-:W-:Y:S01]  /*3ec0*/  FSEL R115, R115, -INF , !P3 ;  /* 0xff80000073737808 */ /* 0x000fe20005800000 */
[----:B------:R-:W-:Y:S01]  /*3ed0*/  MUFU.TANH R195, R34 ;  /* 0x0000002200c37308 */ /* 0x000fe20000002400 */
[----:B------:R-:W-:Y:S01]  /*3ee0*/  FSEL R166, R166, -INF , !P6 ;  /* 0xff800000a6a67808 */ /* 0x000fe20007000000 */
[----:B-----5:R-:W-:Y:S01]  /*3ef0*/  HMMA.16816.F32.BF16 R44, R16, R52, R44 ;  /* 0x00000034102c723c */ /* 0x020fe2000004182c */
[C---:B------:R-:W-:Y:S01]  /*3f00*/  ISETP.GE.AND P1, PT, R32.reuse, R238, PT ;  /* 0x000000ee2000720c */ /* 0x040fe20003f26270 */
[----:B------:R-:W-:Y:S01]  /*3f10*/  FMUL.FTZ R23, R23, c[0x0][0x2ec] ;  /* 0x0000bb0017177a20 */ /* 0x000fe20000410000 */
[----:B------:R-:W-:-:S02]  /*3f20*/  ISETP.GE.AND P3, PT, R32, R236, PT ;  /* 0x000000ec2000720c */ /* 0x000fc40003f66270 */
[----:B------:R-:W-:Y:S01]  /*3f30*/  ISETP.GE.AND P6, PT, R32, R234, PT ;  /* 0x000000ea2000720c */ /* 0x000fe20003fc6270 */
[----:B------:R2:W-:Y:S01]  /*3f40*/  MUFU.TANH R203, R33 ;  /* 0x0000002100cb7308 */ /* 0x0005e20000002400 */
[C---:B------:R-:W-:Y:S02]  /*3f50*/  ISETP.LT.OR P4, PT, R40.reuse, R241, P4 ;  /* 0x000000f12800720c */ /* 0x040fe40002781670 */
[----:B------:R-:W-:Y:S02]  /*3f60*/  ISETP.LT.OR P2, PT, R40, R239, P2 ;  /* 0x000000ef2800720c */ /* 0x000fe40001741670 */
[C---:B------:R-:W-:Y:S02]  /*3f70*/  ISETP.LT.OR P0, PT, R32.reuse, R241, P0 ;  /* 0x000000f12000720c */ /* 0x040fe40000701670 */
[----:B------:R-:W-:Y:S01]  /*3f80*/  IADD3 R40, R73, 0x40, RZ ;  /* 0x0000004049287810 */ /* 0x000fe20007ffe0ff */
[----:B------:R-:W4:Y:S01]  /*3f90*/  MUFU.TANH R170, R170 ;  /* 0x000000aa00aa7308 */ /* 0x000f220000002400 */
[----:B------:R-:W-:-:S02]  /*3fa0*/  ISETP.LT.OR P1, PT, R32, R239, P1 ;  /* 0x000000ef2000720c */ /* 0x000fc40000f21670 */
[C---:B------:R-:W-:Y:S02]  /*3fb0*/  ISETP.LT.OR P3, PT, R32.reuse, R237, P3 ;  /* 0x000000ed2000720c */ /* 0x040fe40001f61670 */
[----:B------:R-:W-:Y:S02]  /*3fc0*/  ISETP.LT.OR P6, PT, R32, R235, P6 ;  /* 0x000000eb2000720c */ /* 0x000fe400037c1670 */
[----:B------:R-:W-:Y:S01]  /*3fd0*/  FSEL R164, R164, -INF , !P5 ;  /* 0xff800000a4a47808 */ /* 0x000fe20006800000 */
[----:B--2---:R-:W-:Y:S01]  /*3fe0*/  HMMA.16816.F32.BF16 R32, R8, R60, RZ ;  /* 0x0000003c0820723c */ /* 0x004fe200000418ff */
[----:B------:R-:W-:Y:S01]  /*3ff0*/  FSEL R143, R143, -INF , !P4 ;  /* 0xff8000008f8f7808 */ /* 0x000fe20006000000 */
[----:B------:R2:W-:Y:S01]  /*4000*/  MUFU.TANH R61, R41 ;  /* 0x00000029003d7308 */ /* 0x0005e20000002400 */
[----:B------:R-:W-:Y:S01]  /*4010*/  FSEL R122, R122, -INF , !P2 ;  /* 0xff8000007a7a7808 */ /* 0x000fe20005000000 */
[----:B------:R-:W-:Y:S01]  /*4020*/  FMUL.FTZ R44, R44, c[0x0][0x2ec] ;  /* 0x0000bb002c2c7a20 */ /* 0x000fe20000410000 */
[----:B------:R-:W-:Y:S01]  /*4030*/  ISETP.GE.AND P5, PT, R40, R240, PT ;  /* 0x000000f02800720c */ /* 0x000fe20003fa6270 */
[----:B------:R-:W-:Y:S01]  /*4040*/  FMUL.FTZ R45, R45, c[0x0][0x2ec] ;  /* 0x0000bb002d2d7a20 */ /* 0x000fe20000410000 */
[----:B---3--:R-:W-:Y:S01]  /*4050*/  FSEL R60, R96, -INF , !P0 ;  /* 0xff800000603c7808 */ /* 0x008fe20004000000 */
[----:B------:R-:W-:Y:S01]  /*4060*/  FMUL.FTZ R46, R46, c[0x0][0x2ec] ;  /* 0x0000bb002e2e7a20 */ /* 0x000fe20000410000 */
[C---:B------:R-:W-:Y:S01]  /*4070*/  ISETP.GE.AND P4, PT, R40.reuse, R238, PT ;  /* 0x000000ee2800720c */ /* 0x040fe20003f86270 */
[----:B------:R-:W-:Y:S01]  /*4080*/  MUFU.TANH R146, R22 ;  /* 0x0000001600927308 */ /* 0x000fe20000002400 */
[C---:B------:R-:W-:Y:S01]  /*4090*/  ISETP.GE.AND P2, PT, R40.reuse, R236, PT ;  /* 0x000000ec2800720c */ /* 0x040fe20003f46270 */
[----:B------:R-:W-:Y:S01]  /*40a0*/  FMUL.FTZ R168, R47, c[0x0][0x2ec] ;  /* 0x0000bb002fa87a20 */ /* 0x000fe20000410000 */
[----:B------:R-:W-:-:S02]  /*40b0*/  ISETP.GE.AND P0, PT, R40, R234, PT ;  /* 0x000000ea2800720c */ /* 0x000fc40003f06270 */
[C---:B------:R-:W-:Y:S02]  /*40c0*/  ISETP.LT.OR P5, PT, R40.reuse, R241, P5 ;  /* 0x000000f12800720c */ /* 0x040fe40002fa1670 */
[C---:B------:R-:W-:Y:S01]  /*40d0*/  ISETP.LT.OR P4, PT, R40.reuse, R239, P4 ;  /* 0x000000ef2800720c */ /* 0x040fe20002781670 */
[----:B------:R-:W-:Y:S01]  /*40e0*/  MUFU.TANH R96, R21 ;  /* 0x0000001500607308 */ /* 0x000fe20000002400 */
[C---:B------:R-:W-:Y:S02]  /*40f0*/  ISETP.LT.OR P2, PT, R40.reuse, R237, P2 ;  /* 0x000000ed2800720c */ /* 0x040fe40001741670 */
[----:B------:R-:W-:Y:S02]  /*4100*/  ISETP.LT.OR P0, PT, R40, R235, P0 ;  /* 0x000000eb2800720c */ /* 0x000fe40000701670 */
[----:B--2---:R-:W2:Y:S01]  /*4110*/  LDSM.16.M88.4 R40, [R221+0x1c00] ;  /* 0x001c0000dd28783b */ /* 0x004ea20000000200 */
[----:B------:R-:W-:Y:S01]  /*4120*/  IADD3 R20, R73, 0x41, RZ ;  /* 0x0000004149147810 */ /* 0x000fe20007ffe0ff */
[----:B------:R-:W-:Y:S01]  /*4130*/  HMMA.16816.F32.BF16 R32, R28, R52, R32 ;  /* 0x000000341c20723c */ /* 0x000fe20000041820 */
[----:B------:R-:W-:Y:S01]  /*4140*/  FSEL R130, R130, -INF , !P1 ;  /* 0xff80000082827808 */ /* 0x000fe20004800000 */
[----:B------:R1:W-:Y:S01]  /*4150*/  MUFU.TANH R112, R23 ;  /* 0x0000001700707308 */ /* 0x0003e20000002400 */
[----:B------:R-:W-:Y:S01]  /*4160*/  FSEL R124, R124, -INF , !P3 ;  /* 0xff8000007c7c7808 */ /* 0x000fe20005800000 */
[----:B------:R-:W-:-:S04]  /*4170*/  DEPBAR.LE SB0, 0x0 ;  /* 0x000080000000791a */ /* 0x000fc80000000000 */
[----:B------:R-:W-:Y:S02]  /*4180*/  FSEL R169, R169, -INF , !P6 ;  /* 0xff800000a9a97808 */ /* 0x000fe40007000000 */
[----:B------:R-:W-:Y:S01]  /*4190*/  FSEL R145, R145, -INF , !P5 ;  /* 0xff80000091917808 */ /* 0x000fe20006800000 */
[----:B------:R-:W3:Y:S01]  /*41a0*/  MUFU.TANH R249, R249 ;  /* 0x000000f900f97308 */ /* 0x000ee20000002400 */
[C---:B------:R-:W-:Y:S02]  /*41b0*/  ISETP.GE.AND P1, PT, R20.reuse, R240, PT ;  /* 0x000000f01400720c */ /* 0x040fe40003f26270 */
[C---:B------:R-:W-:Y:S02]  /*41c0*/  ISETP.GE.AND P3, PT, R20.reuse, R238, PT ;  /* 0x000000ee1400720c */ /* 0x040fe40003f66270 */
[C---:B------:R-:W-:Y:S02]  /*41d0*/  ISETP.GE.AND P6, PT, R20.reuse, R236, PT ;  /* 0x000000ec1400720c */ /* 0x040fe40003fc6270 */
[C---:B------:R-:W-:Y:S01]  /*41e0*/  ISETP.GE.AND P5, PT, R20.reuse, R234, PT ;  /* 0x000000ea1400720c */ /* 0x040fe20003fa6270 */
[----:B------:R-:W-:Y:S01]  /*41f0*/  MUFU.TANH R53, R45 ;  /* 0x0000002d00357308 */ /* 0x000fe20000002400 */
[----:B------:R-:W-:-:S02]  /*4200*/  ISETP.LT.OR P1, PT, R20, R241, P1 ;  /* 0x000000f11400720c */ /* 0x000fc40000f21670 */
[C---:B------:R-:W-:Y:S02]  /*4210*/  ISETP.LT.OR P3, PT, R20.reuse, R239, P3 ;  /* 0x000000ef1400720c */ /* 0x040fe40001f61670 */
[----:B------:R-:W-:Y:S01]  /*4220*/  ISETP.LT.OR P6, PT, R20, R237, P6 ;  /* 0x000000ed1400720c */ /* 0x000fe200037c1670 */
[----:B------:R-:W-:Y:S01]  /*4230*/  FMUL.FTZ R189, R32, c[0x0][0x2ec] ;  /* 0x0000bb0020bd7a20 */ /* 0x000fe20000410000 */
[----:B------:R-:W-:Y:S01]  /*4240*/  ISETP.LT.OR P5, PT, R20, R235, P5 ;  /* 0x000000eb1400720c */ /* 0x000fe20002fa1670 */
[----:B------:R-:W-:Y:S01]  /*4250*/  MUFU.TANH R172, R46 ;  /* 0x0000002e00ac7308 */ /* 0x000fe20000002400 */
[----:B-1----:R-:W-:Y:S01]  /*4260*/  HMMA.16816.F32.BF16 R20, R12, R48, RZ ;  /* 0x000000300c14723c */ /* 0x002fe200000418ff */
[----:B------:R-:W-:Y:S01]  /*4270*/  FSEL R52, R83, -INF , !P1 ;  /* 0xff80000053347808 */ /* 0x000fe20004800000 */
[----:B------:R-:W-:Y:S01]  /*4280*/  FMUL.FTZ R33, R33, c[0x0][0x2ec] ;  /* 0x0000bb0021217a20 */ /* 0x000fe20000410000 */
[----:B----4-:R-:W-:Y:S01]  /*4290*/  FSEL R170, R170, -INF , !P2 ;  /* 0xff800000aaaa7808 */ /* 0x010fe20005000000 */
[----:B------:R-:W-:Y:S01]  /*42a0*/  FMUL.FTZ R34, R34, c[0x0][0x2ec] ;  /* 0x0000bb0022227a20 */ /* 0x000fe20000410000 */
[----:B------:R-:W-:Y:S01]  /*42b0*/  ISETP.GE.AND P2, PT, R117, R236, PT ;  /* 0x000000ec7500720c */ /* 0x000fe20003f46270 */
[----:B------:R-:W-:Y:S01]  /*42c0*/  FMUL.FTZ R35, R35, c[0x0][0x2ec] ;  /* 0x0000bb0023237a20 */ /* 0x000fe20000410000 */
[----:B------:R1:W-:Y:S01]  /*42d0*/  MUFU.TANH R83, R44 ;  /* 0x0000002c00537308 */ /* 0x0003e20000002400 */
[----:B------:R-:W-:-:S02]  /*42e0*/  FSEL R134, R134, -INF , !P4 ;  /* 0xff80000086867808 */ /* 0x000fc40006000000 */
[----:B------:R-:W-:Y:S02]  /*42f0*/  ISETP.LT.OR P2, PT, R117, R237, P2 ;  /* 0x000000ed7500720c */ /* 0x000fe40001741670 */
[----:B------:R-:W-:Y:S02]  /*4300*/  FSEL R175, R175, -INF , !P6 ;  /* 0xff800000afaf7808 */ /* 0x000fe40007000000 */
[----:B------:R-:W-:Y:S01]  /*4310*/  FSEL R187, R187, -INF , !P0 ;  /* 0xff800000bbbb7808 */ /* 0x000fe20004000000 */
[----:B------:R-:W-:Y:S01]  /*4320*/  MUFU.TANH R185, R33 ;  /* 0x0000002100b97308 */ /* 0x000fe20000002400 */
[----:B------:R-:W-:Y:S02]  /*4330*/  FSEL R211, R211, -INF , !P5 ;  /* 0xff800000d3d37808 */ /* 0x000fe40006800000 */
[----:B---3--:R-:W-:Y:S02]  /*4340*/  FSEL R249, R249, -INF , !P2 ;  /* 0xff800000f9f97808 */ /* 0x008fe40005000000 */
[----:B------:R-:W-:-:S02]  /*4350*/  ISETP.GE.AND P4, PT, R116, R240, PT ;  /* 0x000000f07400720c */ /* 0x000fc40003f86270 */
[C---:B------:R-:W-:Y:S01]  /*4360*/  ISETP.GE.AND P6, PT, R117.reuse, R234, PT ;  /* 0x000000ea7500720c */ /* 0x040fe20003fc6270 */
[----:B-1----:R-:W-:Y:S01]  /*4370*/  HMMA.16816.F32.BF16 R44, R8, R48, RZ ;  /* 0x00000030082c723c */ /* 0x002fe200000418ff */
[C---:B------:R-:W-:Y:S01]  /*4380*/  ISETP.GE.AND P0, PT, R116.reuse, R238, PT ;  /* 0x000000ee7400720c */ /* 0x040fe20003f06270 */
[----:B------:R-:W-:Y:S01]  /*4390*/  MUFU.TANH R177, R34 ;  /* 0x0000002200b17308 */ /* 0x000fe20000002400 */
[C---:B------:R-:W-:Y:S02]  /*43a0*/  ISETP.GE.AND P5, PT, R116.reuse, R236, PT ;  /* 0x000000ec7400720c */ /* 0x040fe40003fa6270 */
[C---:B------:R-:W-:Y:S02]  /*43b0*/  ISETP.GE.AND P2, PT, R116.reuse, R234, PT ;  /* 0x000000ea7400720c */ /* 0x040fe40003f46270 */
[----:B------:R-:W-:Y:S01]  /*43c0*/  ISETP.LT.OR P6, PT, R117, R235, P6 ;  /* 0x000000eb7500720c */ /* 0x000fe200037c1670 */
[----:B--2---:R-:W-:Y:S01]  /*43d0*/  HMMA.16816.F32.BF16 R20, R16, R40, R20 ;  /* 0x000000281014723c */ /* 0x004fe20000041814 */
[C---:B------:R-:W-:Y:S01]  /*43e0*/  ISETP.LT.OR P4, PT, R116.reuse, R241, P4 ;  /* 0x000000f17400720c */ /* 0x040fe20002781670 */
[----:B------:R1:W-:Y:S01]  /*43f0*/  MUFU.TANH R173, R35 ;  /* 0x0000002300ad7308 */ /* 0x0003e20000002400 */
[----:B------:R-:W-:-:S02]  /*4400*/  ISETP.LT.OR P0, PT, R116, R239, P0 ;  /* 0x000000ef7400720c */ /* 0x000fc40000701670 */
[C---:B------:R-:W-:Y:S02]  /*4410*/  ISETP.LT.OR P5, PT, R116.reuse, R237, P5 ;  /* 0x000000ed7400720c */ /* 0x040fe40002fa1670 */
[----:B------:R-:W-:Y:S02]  /*4420*/  ISETP.LT.OR P2, PT, R116, R235, P2 ;  /* 0x000000eb7400720c */ /* 0x000fe40001741670 */
[----:B------:R-:W-:Y:S01]  /*4430*/  IADD3 R116, R73, 0x50, RZ ;  /* 0x0000005049747810 */ /* 0x000fe20007ffe0ff */
[----:B------:R-:W2:Y:S01]  /*4440*/  MUFU.TANH R132, R132 ;  /* 0x0000008400847308 */ /* 0x000ea20000002400 */
[----:B------:R-:W-:Y:S02]  /*4450*/  FSEL R209, R209, -INF , !P6 ;  /* 0xff800000d1d17808 */ /* 0x000fe40007000000 */
[CC--:B------:R-:W-:Y:S02]  /*4460*/  ISETP.GE.AND P1, PT, R117.reuse, R240.reuse, PT ;  /* 0x000000f07500720c */ /* 0x0c0fe40003f26270 */
[C---:B------:R-:W-:Y:S01]  /*4470*/  ISETP.GE.AND P6, PT, R116.reuse, R240, PT ;  /* 0x000000f07400720c */ /* 0x040fe20003fc6270 */
[----:B------:R-:W-:Y:S01]  /*4480*/  HMMA.16816.F32.BF16 R44, R28, R40, R44 ;  /* 0x000000281c2c723c */ /* 0x000fe2000004182c */
[-C--:B------:R-:W-:Y:S01]  /*4490*/  ISETP.LT.OR P1, PT, R117, R241.reuse, P1 ;  /* 0x000000f17500720c */ /* 0x080fe20000f21670 */
[----:B------:R-:W3:Y:S01]  /*44a0*/  MUFU.TANH R207, R207 ;  /* 0x000000cf00cf7308 */ /* 0x000ee20000002400 */
[----:B------:R-:W-:-:S02]  /*44b0*/  ISETP.LT.OR P6, PT, R116, R241, P6 ;  /* 0x000000f17400720c */ /* 0x000fc400037c1670 */
[----:B------:R-:W-:Y:S02]  /*44c0*/  IADD3 R32, R73, 0x51, RZ ;  /* 0x0000005149207810 */ /* 0x000fe40007ffe0ff */
[----:B------:R-:W-:Y:S01]  /*44d0*/  FSEL R49, R97, -INF , !P1 ;  /* 0xff80000061317808 */ /* 0x000fe20004800000 */
[----:B------:R-:W-:Y:S01]  /*44e0*/  FMUL.FTZ R20, R20, c[0x0][0x2ec] ;  /* 0x0000bb0014147a20 */ /* 0x000fe20000410000 */
[----:B------:R-:W-:Y:S01]  /*44f0*/  FSEL R181, R181, -INF , !P5 ;  /* 0xff800000b5b57808 */ /* 0x000fe20006800000 */
[----:B------:R-:W-:Y:S01]  /*4500*/  FMUL.FTZ R97, R21, c[0x0][0x2ec] ;  /* 0x0000bb0015617a20 */ /* 0x000fe20000410000 */
[----:B------:R-:W-:Y:S01]  /*4510*/  FSEL R193, R193, -INF , !P2 ;  /* 0xff800000c1c17808 */ /* 0x000fe20005000000 */
[----:B------:R-:W-:Y:S01]  /*4520*/  FMUL.FTZ R128, R22, c[0x0][0x2ec] ;  /* 0x0000bb0016807a20 */ /* 0x000fe20000410000 */
[----:B------:R-:W-:Y:S01]  /*4530*/  FSEL R40, R111, -INF , !P6 ;  /* 0xff8000006f287808 */ /* 0x000fe20007000000 */
[----:B------:R-:W-:Y:S01]  /*4540*/  FMUL.FTZ R126, R23, c[0x0][0x2ec] ;  /* 0x0000bb00177e7a20 */ /* 0x000fe20000410000 */
[C---:B------:R-:W-:Y:S01]  /*4550*/  ISETP.GE.AND P1, PT, R32.reuse, R240, PT ;  /* 0x000000f02000720c */ /* 0x040fe20003f26270 */
[----:B------:R4:W-:Y:S01]  /*4560*/  MUFU.TANH R111, R20 ;  /* 0x00000014006f7308 */ /* 0x0009e20000002400 */
[----:B------:R-:W-:-:S02]  /*4570*/  ISETP.GE.AND P5, PT, R32, R238, PT ;  /* 0x000000ee2000720c */ /* 0x000fc40003fa6270 */
[C---:B------:R-:W-:Y:S02]  /*4580*/  ISETP.GE.AND P2, PT, R32.reuse, R236, PT ;  /* 0x000000ec2000720c */ /* 0x040fe40003f46270 */
[C---:B------:R-:W-:Y:S02]  /*4590*/  ISETP.GE.AND P6, PT, R32.reuse, R234, PT ;  /* 0x000000ea2000720c */ /* 0x040fe40003fc6270 */
[C---:B------:R-:W-:Y:S01]  /*45a0*/  ISETP.LT.OR P1, PT, R32.reuse, R241, P1 ;  /* 0x000000f12000720c */ /* 0x040fe20000f21670 */
[----:B------:R-:W5:Y:S01]  /*45b0*/  MUFU.TANH R205, R205 ;  /* 0x000000cd00cd7308 */ /* 0x000f620000002400 */
[C---:B------:R-:W-:Y:S01]  /*45c0*/  ISETP.LT.OR P5, PT, R32.reuse, R239, P5 ;  /* 0x000000ef2000720c */ /* 0x040fe20002fa1670 */
[----:B------:R-:W-:Y:S01]  /*45d0*/  FMUL.FTZ R118, R47, c[0x0][0x2ec] ;  /* 0x0000bb002f767a20 */ /* 0x000fe20000410000 */
[----:B------:R-:W-:Y:S01]  /*45e0*/  ISETP.LT.OR P2, PT, R32, R237, P2 ;  /* 0x000000ed2000720c */ /* 0x000fe20001741670 */
[----:B------:R-:W-:Y:S01]  /*45f0*/  FMUL.FTZ R46, R46, c[0x0][0x2ec] ;  /* 0x0000bb002e2e7a20 */ /* 0x000fe20000410000 */
[----:B------:R-:W-:Y:S01]  /*4600*/  ISETP.LT.OR P6, PT, R32, R235, P6 ;  /* 0x000000eb2000720c */ /* 0x000fe200037c1670 */
[----:B------:R-:W-:Y:S01]  /*4610*/  FMUL.FTZ R44, R44, c[0x0][0x2ec] ;  /* 0x0000bb002c2c7a20 */ /* 0x000fe20000410000 */
[----:B-1----:R-:W-:Y:S01]  /*4620*/  HMMA.16816.F32.BF16 R32, R8, R62, RZ ;  /* 0x0000003e0820723c */ /* 0x002fe200000418ff */
[----:B--2---:R-:W-:Y:S01]  /*4630*/  FSEL R132, R132, -INF , !P3 ;  /* 0xff80000084847808 */ /* 0x004fe20005800000 */
[----:B------:R-:W1:Y:S01]  /*4640*/  MUFU.TANH R191, R191 ;  /* 0x000000bf00bf7308 */ /* 0x000e620000002400 */
[----:B------:R-:W-:Y:S01]  /*4650*/  ISETP.GE.AND P3, PT, R117, R238, PT ;  /* 0x000000ee7500720c */ /* 0x000fe20003f66270 */
[----:B------:R-:W-:Y:S01]  /*4660*/  FMUL.FTZ R131, R45, c[0x0][0x2ec] ;  /* 0x0000bb002d837a20 */ /* 0x000fe20000410000 */
[----:B------:R-:W-:-:S02]  /*4670*/  FSEL R48, R102, -INF , !P4 ;  /* 0xff80000066307808 */ /* 0x000fc40006000000 */
[-C--:B------:R-:W-:Y:S01]  /*4680*/  ISETP.LT.OR P3, PT, R117, R239.reuse, P3 ;  /* 0x000000ef7500720c */ /* 0x080fe20001f61670 */
[C---:B----4-:R-:W-:Y:S01]  /*4690*/  HMMA.16816.F32.BF16 R20, R12.reuse, R62, RZ ;  /* 0x0000003e0c14723c */ /* 0x050fe200000418ff */
[----:B------:R-:W-:Y:S01]  /*46a0*/  FSEL R136, R136, -INF , !P0 ;  /* 0xff80000088887808 */ /* 0x000fe20004000000 */
[----:B------:R-:W2:Y:S01]  /*46b0*/  MUFU.TANH R189, R189 ;  /* 0x000000bd00bd7308 */ /* 0x000ea20000002400 */
[----:B------:R-:W-:Y:S02]  /*46c0*/  FSEL R138, R138, -INF , !P3 ;  /* 0xff8000008a8a7808 */ /* 0x000fe40005800000 */
[C---:B------:R-:W-:Y:S02]  /*46d0*/  ISETP.GE.AND P3, PT, R116.reuse, R238, PT ;  /* 0x000000ee7400720c */ /* 0x040fe40003f66270 */
[C---:B------:R-:W-:Y:S01]  /*46e0*/  ISETP.GE.AND P4, PT, R116.reuse, R236, PT ;  /* 0x000000ec7400720c */ /* 0x040fe20003f86270 */
[----:B------:R-:W-:Y:S01]  /*46f0*/  HMMA.16816.F32.BF16 R12, R12, R50, RZ ;  /* 0x000000320c0c723c */ /* 0x000fe200000418ff */
[C---:B------:R-:W-:Y:S01]  /*4700*/  ISETP.GE.AND P0, PT, R116.reuse, R234, PT ;  /* 0x000000ea7400720c */ /* 0x040fe20003f06270 */
[----:B------:R4:W-:Y:S01]  /*4710*/  MUFU.TANH R119, R46 ;  /* 0x0000002e00777308 */ /* 0x0009e20000002400 */
[----:B------:R-:W-:-:S02]  /*4720*/  ISETP.LT.OR P3, PT, R116, R239, P3 ;  /* 0x000000ef7400720c */ /* 0x000fc40001f61670 */
[C---:B------:R-:W-:Y:S02]  /*4730*/  ISETP.LT.OR P4, PT, R116.reuse, R237, P4 ;  /* 0x000000ed7400720c */ /* 0x040fe40002781670 */
[----:B------:R-:W-:Y:S01]  /*4740*/  ISETP.LT.OR P0, PT, R116, R235, P0 ;  /* 0x000000eb7400720c */ /* 0x000fe20000701670 */
[----:B------:R-:W-:Y:S01]  /*4750*/  HMMA.16816.F32.BF16 R8, R8, R50, RZ ;  /* 0x000000320808723c */ /* 0x000fe200000418ff */
[----:B------:R-:W-:Y:S01]  /*4760*/  IADD3 R116, R73, 0x58, RZ ;  /* 0x0000005849747810 */ /* 0x000fe20007ffe0ff */
[----:B------:R1:W-:Y:S01]  /*4770*/  MUFU.TANH R165, R44 ;  /* 0x0000002c00a57308 */ /* 0x0003e20000002400 */
[----:B---3--:R-:W-:Y:S02]  /*4780*/  FSEL R207, R207, -INF , !P4 ;  /* 0xff800000cfcf7808 */ /* 0x008fe40006000000 */
[C---:B------:R-:W-:Y:S02]  /*4790*/  ISETP.GE.AND P4, PT, R116.reuse, R236, PT ;  /* 0x000000ec7400720c */ /* 0x040fe40003f86270 */
[----:B------:R-:W-:Y:S01]  /*47a0*/  IADD3 R102, R73, 0x59, RZ ;  /* 0x0000005949667810 */ /* 0x000fe20007ffe0ff */
[----:B------:R-:W-:Y:S01]  /*47b0*/  HMMA.16816.F32.BF16 R32, R28, R54, R32 ;  /* 0x000000361c20723c */ /* 0x000fe20000041820 */
[----:B------:R-:W-:Y:S01]  /*47c0*/  ISETP.LT.OR P4, PT, R116, R237, P4 ;  /* 0x000000ed7400720c */ /* 0x000fe20002781670 */
[----:B------:R-:W-:Y:S01]  /*47d0*/  MUFU.TANH R168, R168 ;  /* 0x000000a800a87308 */ /* 0x000fe20000002400 */
[----:B------:R-:W-:-:S02]  /*47e0*/  FSEL R201, R201, -INF , !P0 ;  /* 0xff800000c9c97808 */ /* 0x000fc40004000000 */
[----:B------:R-:W-:Y:S02]  /*47f0*/  ISETP.GE.AND P0, PT, R102, R238, PT ;  /* 0x000000ee6600720c */ /* 0x000fe40003f06270 */
[----:B------:R-:W-:Y:S01]  /*4800*/  FSEL R144, R144, -INF , !P3 ;  /* 0xff80000090907808 */ /* 0x000fe20005800000 */
[C---:B------:R-:W-:Y:S01]  /*4810*/  HMMA.16816.F32.BF16 R20, R16.reuse, R54, R20 ;  /* 0x000000361014723c */ /* 0x040fe20000041814 */
[----:B------:R-:W-:Y:S01]  /*4820*/  FSEL R197, R197, -INF , !P6 ;  /* 0xff800000c5c57808 */ /* 0x000fe20007000000 */
[----:B------:R-:W-:Y:S01]  /*4830*/  MUFU.TANH R128, R128 ;  /* 0x0000008000807308 */ /* 0x000fe20000002400 */
[----:B-----5:R-:W-:Y:S02]  /*4840*/  FSEL R205, R205, -INF , !P4 ;  /* 0xff800000cdcd7808 */ /* 0x020fe40006000000 */
[C---:B------:R-:W-:Y:S02]  /*4850*/  ISETP.GE.AND P3, PT, R102.reuse, R240, PT ;  /* 0x000000f06600720c */ /* 0x040fe40003f66270 */
[C---:B------:R-:W-:Y:S01]  /*4860*/  ISETP.GE.AND P6, PT, R102.reuse, R236, PT ;  /* 0x000000ec6600720c */ /* 0x040fe20003fc6270 */
[----:B------:R-:W-:Y:S01]  /*4870*/  HMMA.16816.F32.BF16 R12, R16, R42, R12 ;  /* 0x0000002a100c723c */ /* 0x000fe2000004180c */
[C---:B------:R-:W-:Y:S01]  /*4880*/  ISETP.GE.AND P4, PT, R102.reuse, R234, PT ;  /* 0x000000ea6600720c */ /* 0x040fe20003f86270 */
[----:B------:R-:W-:Y:S01]  /*4890*/  MUFU.TANH R97, R97 ;  /* 0x0000006100617308 */ /* 0x000fe20000002400 */
[----:B------:R-:W-:-:S02]  /*48a0*/  ISETP.LT.OR P0, PT, R102, R239, P0 ;  /* 0x000000ef6600720c */ /* 0x000fc40000701670 */
[----:B------:R-:W-:Y:S02]  /*48b0*/  IADD3 R47, R73, 0x61, RZ ;  /* 0x00000061492f7810 */ /* 0x000fe40007ffe0ff */
[----:B------:R-:W-:Y:S01]  /*48c0*/  FSEL R41, R110, -INF , !P1 ;  /* 0xff8000006e297808 */ /* 0x000fe20004800000 */
[----:B------:R-:W-:Y:S01]  /*48d0*/  HMMA.16816.F32.BF16 R8, R28, R42, R8 ;  /* 0x0000002a1c08723c */ /* 0x000fe20000041808 */
[----:B------:R-:W-:Y:S01]  /*48e0*/  FSEL R142, R142, -INF , !P5 ;  /* 0xff8000008e8e7808 */ /* 0x000fe20006800000 */
[----:B------:R-:W-:Y:S01]  /*48f0*/  FMUL.FTZ R34, R34, c[0x0][0x2ec] ;  /* 0x0000bb0022227a20 */ /* 0x000fe20000410000 */
[----:B------:R-:W-:Y:S01]  /*4900*/  FSEL R199, R199, -INF , !P2 ;  /* 0xff800000c7c77808 */ /* 0x000fe20005000000 */
[----:B------:R-:W-:Y:S01]  /*4910*/  FMUL.FTZ R179, R33, c[0x0][0x2ec] ;  /* 0x0000bb0021b37a20 */ /* 0x000fe20000410000 */
[C---:B------:R-:W-:Y:S01]  /*4920*/  ISETP.GE.AND P1, PT, R116.reuse, R240, PT ;  /* 0x000000f07400720c */ /* 0x040fe20003f26270 */
[----:B------:R-:W3:Y:S01]  /*4930*/  MUFU.TANH R171, R34 ;  /* 0x0000002200ab7308 */ /* 0x000ee20000002400 */
[----:B------:R-:W-:Y:S01]  /*4940*/  ISETP.GE.AND P5, PT, R116, R238, PT ;  /* 0x000000ee7400720c */ /* 0x000fe20003fa6270 */
[----:B------:R-:W-:Y:S01]  /*4950*/  FMUL.FTZ R183, R32, c[0x0][0x2ec] ;  /* 0x0000bb0020b77a20 */ /* 0x000fe20000410000 */
[----:B------:R-:W-:Y:S01]  /*4960*/  ISETP.GE.AND P2, PT, R116, R234, PT ;  /* 0x000000ea7400720c */ /* 0x000fe20003f46270 */
[----:B------:R-:W-:Y:S01]  /*4970*/  FMUL.FTZ R33, R20, c[0x0][0x2ec] ;  /* 0x0000bb0014217a20 */ /* 0x000fe20000410000 */
[----:B------:R-:W-:Y:S01]  /*4980*/  ISETP.LT.OR P3, PT, R102, R241, P3 ;  /* 0x000000f16600720c */ /* 0x000fe20001f61670 */
[----:B------:R-:W-:Y:S01]  /*4990*/  FMUL.FTZ R180, R22, c[0x0][0x2ec] ;  /* 0x0000bb0016b47a20 */ /* 0x000fe20000410000 */
[C---:B------:R-:W-:Y:S01]  /*49a0*/  ISETP.LT.OR P6, PT, R102.reuse, R237, P6 ;  /* 0x000000ed6600720c */ /* 0x040fe200037c1670 */
[----:B------:R-:W-:Y:S01]  /*49b0*/  MUFU.TANH R183, R183 ;  /* 0x000000b700b77308 */ /* 0x000fe20000002400 */
[----:B------:R-:W-:Y:S01]  /*49c0*/  ISETP.LT.OR P4, PT, R102, R235, P4 ;  /* 0x000000eb6600720c */ /* 0x000fe20002781670 */
[----:B------:R-:W-:Y:S01]  /*49d0*/  FMUL.FTZ R176, R23, c[0x0][0x2ec] ;  /* 0x0000bb0017b07a20 */ /* 0x000fe20000410000 */
[----:B------:R-:W-:Y:S01]  /*49e0*/  FSEL R102, R112, -INF , !P0 ;  /* 0xff80000070667808 */ /* 0x000fe20004000000 */
[----:B------:R-:W-:Y:S01]  /*49f0*/  FMUL.FTZ R29, R21, c[0x0][0x2ec] ;  /* 0x0000bb00151d7a20 */ /* 0x000fe20000410000 */
[-C--:B------:R-:W-:Y:S01]  /*4a00*/  ISETP.GE.AND P0, PT, R47, R240.reuse, PT ;  /* 0x000000f02f00720c */ /* 0x080fe20003f06270 */
[----:B------:R-:W-:Y:S01]  /*4a10*/  FMUL.FTZ R35, R35, c[0x0][0x2ec] ;  /* 0x0000bb0023237a20 */ /* 0x000fe20000410000 */
[C---:B------:R-:W-:Y:S01]  /*4a20*/  ISETP.LT.OR P1, PT, R116.reuse, R241, P1 ;  /* 0x000000f17400720c */ /* 0x040fe20000f21670 */
[----:B------:R-:W5:Y:S01]  /*4a30*/  MUFU.TANH R33, R33 ;  /* 0x0000002100217308 */ /* 0x000f620000002400 */
[----:B------:R-:W-:Y:S01]  /*4a40*/  ISETP.LT.OR P5, PT, R116, R239, P5 ;  /* 0x000000ef7400720c */ /* 0x000fe20002fa1670 */
[----:B------:R-:W-:Y:S01]  /*4a50*/  FMUL.FTZ R14, R14, c[0x0][0x2ec] ;  /* 0x0000bb000e0e7a20 */ /* 0x000fe20000410000 */
[----:B------:R-:W-:Y:S01]  /*4a60*/  ISETP.LT.OR P2, PT, R116, R235, P2 ;  /* 0x000000eb7400720c */ /* 0x000fe20001741670 */
[----:B------:R-:W-:Y:S01]  /*4a70*/  FMUL.FTZ R117, R10, c[0x0][0x2ec] ;  /* 0x0000bb000a757a20 */ /* 0x000fe20000410000 */
[----:B------:R-:W-:Y:S01]  /*4a80*/  IADD3 R54, R73, 0x60, RZ ;  /* 0x0000006049367810 */ /* 0x000fe20007ffe0ff */
[----:B------:R-:W-:Y:S01]  /*4a90*/  FMUL.FTZ R10, R12, c[0x0][0x2ec] ;  /* 0x0000bb000c0a7a20 */ /* 0x000fe20000410000 */
[----:B------:R-:W-:Y:S01]  /*4aa0*/  ISETP.LT.OR P0, PT, R47, R241, P0 ;  /* 0x000000f12f00720c */ /* 0x000fe20000701670 */
[----:B------:R-:W2:Y:S01]  /*4ab0*/  MUFU.TANH R180, R180 ;  /* 0x000000b400b47308 */ /* 0x000ea20000002400 */
[----:B----4-:R-:W-:Y:S01]  /*4ac0*/  IADD3 R46, R73, 0x68, RZ ;  /* 0x00000068492e7810 */ /* 0x010fe20007ffe0ff */
[----:B------:R-:W-:Y:S01]  /*4ad0*/  FMUL.FTZ R127, R8, c[0x0][0x2ec] ;  /* 0x0000bb00087f7a20 */ /* 0x000fe20000410000 */
[----:B------:R-:W-:Y:S01]  /*4ae0*/  FSEL R195, R195, -INF , !P2 ;  /* 0xff800000c3c37808 */ /* 0x000fe20005000000 */
[----:B------:R-:W-:Y:S01]  /*4af0*/  FMUL.FTZ R12, R13, c[0x0][0x2ec] ;  /* 0x0000bb000d0c7a20 */ /* 0x000fe20000410000 */
[----:B------:R-:W-:Y:S01]  /*4b00*/  FSEL R45, R61, -INF , !P1 ;  /* 0xff8000003d2d7808 */ /* 0x000fe20004800000 */
[----:B------:R-:W-:Y:S01]  /*4b10*/  FMUL.FTZ R9, R9, c[0x0][0x2ec] ;  /* 0x0000bb0009097a20 */ /* 0x000fe20000410000 */
[----:B------:R-:W-:Y:S01]  /*4b20*/  FSEL R146, R146, -INF , !P5 ;  /* 0xff80000092927808 */ /* 0x000fe20006800000 */
[----:B------:R-:W-:Y:S01]  /*4b30*/  MUFU.TANH R179, R179 ;  /* 0x000000b300b37308 */ /* 0x000fe20000002400 */
[----:B-1----:R-:W-:Y:S01]  /*4b40*/  FSEL R44, R96, -INF , !P3 ;  /* 0xff800000602c7808 */ /* 0x002fe20005800000 */
[----:B------:R-:W-:Y:S01]  /*4b50*/  FMUL.FTZ R15, R15, c[0x0][0x2ec] ;  /* 0x0000bb000f0f7a20 */ /* 0x000fe20000410000 */
[C---:B------:R-:W-:Y:S01]  /*4b60*/  ISETP.GE.AND P2, PT, R54.reuse, R240, PT ;  /* 0x000000f03600720c */ /* 0x040fe20003f46270 */
[----:B------:R-:W-:Y:S01]  /*4b70*/  FMUL.FTZ R11, R11, c[0x0][0x2ec] ;  /* 0x0000bb000b0b7a20 */ /* 0x000fe20000410000 */
[----:B------:R-:W-:-:S02]  /*4b80*/  ISETP.GE.AND P1, PT, R54, R238, PT ;  /* 0x000000ee3600720c */ /* 0x000fc40003f26270 */
[C---:B------:R-:W-:Y:S01]  /*4b90*/  ISETP.GE.AND P5, PT, R54.reuse, R236, PT ;  /* 0x000000ec3600720c */ /* 0x040fe20003fa6270 */
[----:B------:R-:W1:Y:S01]  /*4ba0*/  MUFU.TANH R23, R29 ;  /* 0x0000001d00177308 */ /* 0x000e620000002400 */
[-C--:B------:R-:W-:Y:S02]  /*4bb0*/  ISETP.GE.AND P3, PT, R54, R234.reuse, PT ;  /* 0x000000ea3600720c */ /* 0x080fe40003f66270 */
[----:B------:R-:W-:Y:S02]  /*4bc0*/  FSEL R20, R53, -INF , !P0 ;  /* 0xff80000035147808 */ /* 0x000fe40004000000 */
[----:B------:R-:W-:Y:S02]  /*4bd0*/  ISETP.GE.AND P0, PT, R46, R234, PT ;  /* 0x000000ea2e00720c */ /* 0x000fe40003f06270 */
[C---:B------:R-:W-:Y:S01]  /*4be0*/  ISETP.LT.OR P2, PT, R54.reuse, R241, P2 ;  /* 0x000000f13600720c */ /* 0x040fe20001741670 */
[----:B------:R-:W4:Y:S01]  /*4bf0*/  MUFU.TANH R176, R176 ;  /* 0x000000b000b07308 */ /* 0x000f220000002400 */
[----:B------:R-:W-:-:S02]  /*4c00*/  ISETP.LT.OR P1, PT, R54, R239, P1 ;  /* 0x000000ef3600720c */ /* 0x000fc40000f21670 */
[C---:B------:R-:W-:Y:S02]  /*4c10*/  ISETP.LT.OR P5, PT, R54.reuse, R237, P5 ;  /* 0x000000ed3600720c */ /* 0x040fe40002fa1670 */
[-C--:B------:R-:W-:Y:S02]  /*4c20*/  ISETP.LT.OR P3, PT, R54, R235.reuse, P3 ;  /* 0x000000eb3600720c */ /* 0x080fe40001f61670 */
[----:B------:R-:W-:Y:S01]  /*4c30*/  ISETP.LT.OR P0, PT, R46, R235, P0 ;  /* 0x000000eb2e00720c */ /* 0x000fe20000701670 */
[----:B------:R-:W1:Y:S01]  /*4c40*/  MUFU.TANH R167, R35 ;  /* 0x0000002300a77308 */ /* 0x000e620000002400 */
[----:B------:R-:W-:Y:S02]  /*4c50*/  IADD3 R22, R73, 0x70, RZ ;  /* 0x0000007049167810 */ /* 0x000fe40007ffe0ff */
[----:B------:R-:W-:Y:S02]  /*4c60*/  FSEL R203, R203, -INF , !P6 ;  /* 0xff800000cbcb7808 */ /* 0x000fe40007000000 */
[----:B------:R-:W-:-:S02]  /*4c70*/  FSEL R191, R191, -INF , !P4 ;  /* 0xff800000bfbf7808 */ /* 0x000fc40006000000 */
[----:B------:R-:W-:Y:S01]  /*4c80*/  FSEL R32, R83, -INF , !P2 ;  /* 0xff80000053207808 */ /* 0x000fe20005000000 */
[----:B------:R-:W1:Y:S01]  /*4c90*/  MUFU.TANH R121, R14 ;  /* 0x0000000e00797308 */ /* 0x000e620000002400 */
[----:B------:R-:W-:Y:S02]  /*4ca0*/  FSEL R172, R172, -INF , !P1 ;  /* 0xff800000acac7808 */ /* 0x000fe40004800000 */
[----:B--2---:R-:W-:Y:S02]  /*4cb0*/  FSEL R189, R189, -INF , !P5 ;  /* 0xff800000bdbd7808 */ /* 0x004fe40006800000 */
[----:B------:R-:W-:Y:S02]  /*4cc0*/  FSEL R177, R177, -INF , !P3 ;  /* 0xff800000b1b17808 */ /* 0x000fe40005800000 */
[----:B------:R-:W-:Y:S01]  /*4cd0*/  ISETP.GE.AND P6, PT, R46, R240, PT ;  /* 0x000000f02e00720c */ /* 0x000fe20003fc6270 */
[----:B------:R-:W2:Y:S01]  /*4ce0*/  MUFU.TANH R126, R126 ;  /* 0x0000007e007e7308 */ /* 0x000ea20000002400 */
[----:B------:R-:W-:-:S02]  /*4cf0*/  ISETP.GE.AND P4, PT, R47, R238, PT ;  /* 0x000000ee2f00720c */ /* 0x000fc40003f86270 */
[C---:B------:R-:W-:Y:S02]  /*4d00*/  ISETP.GE.AND P2, PT, R47.reuse, R236, PT ;  /* 0x000000ec2f00720c */ /* 0x040fe40003f46270 */
[----:B------:R-:W-:Y:S02]  /*4d10*/  ISETP.GE.AND P1, PT, R47, R234, PT ;  /* 0x000000ea2f00720c */ /* 0x000fe40003f26270 */
[C---:B------:R-:W-:Y:S01]  /*4d20*/  ISETP.GE.AND P5, PT, R46.reuse, R238, PT ;  /* 0x000000ee2e00720c */ /* 0x040fe20003fa6270 */
[----:B------:R-:W1:Y:S01]  /*4d30*/  MUFU.TANH R131, R131 ;  /* 0x0000008300837308 */ /* 0x000e620000002400 */
[-C--:B------:R-:W-:Y:S02]  /*4d40*/  ISETP.GE.AND P3, PT, R46, R236.reuse, PT ;  /* 0x000000ec2e00720c */ /* 0x080fe40003f66270 */
[----:B---3--:R-:W-:Y:S02]  /*4d50*/  FSEL R171, R171, -INF , !P0 ;  /* 0xff800000abab7808 */ /* 0x008fe40004000000 */
[----:B------:R-:W-:-:S02]  /*4d60*/  ISETP.GE.AND P0, PT, R22, R236, PT ;  /* 0x000000ec1600720c */ /* 0x000fc40003f06270 */
[C---:B------:R-:W-:Y:S01]  /*4d70*/  ISETP.LT.OR P4, PT, R47.reuse, R239, P4 ;  /* 0x000000ef2f00720c */ /* 0x040fe20002781670 */
[----:B------:R-:W3:Y:S01]  /*4d80*/  MUFU.TANH R118, R118 ;  /* 0x0000007600767308 */ /* 0x000ee20000002400 */
[C---:B------:R-:W-:Y:S02]  /*4d90*/  ISETP.LT.OR P2, PT, R47.reuse, R237, P2 ;  /* 0x000000ed2f00720c */ /* 0x040fe40001741670 */
[----:B------:R-:W-:Y:S02]  /*4da0*/  ISETP.LT.OR P1, PT, R47, R235, P1 ;  /* 0x000000eb2f00720c */ /* 0x000fe40000f21670 */
[C---:B------:R-:W-:Y:S02]  /*4db0*/  ISETP.LT.OR P6, PT, R46.reuse, R241, P6 ;  /* 0x000000f12e00720c */ /* 0x040fe400037c1670 */
[C---:B------:R-:W-:Y:S01]  /*4dc0*/  ISETP.LT.OR P5, PT, R46.reuse, R239, P5 ;  /* 0x000000ef2e00720c */ /* 0x040fe20002fa1670 */
[----:B------:R-:W1:Y:S01]  /*4dd0*/  MUFU.TANH R10, R10 ;  /* 0x0000000a000a7308 */ /* 0x000e620000002400 */
[----:B------:R-:W-:-:S02]  /*4de0*/  ISETP.LT.OR P3, PT, R46, R237, P3 ;  /* 0x000000ed2e00720c */ /* 0x000fc40001f61670 */
[C---:B------:R-:W-:Y:S02]  /*4df0*/  IADD3 R28, R73.reuse, 0x69, RZ ;  /* 0x00000069491c7810 */ /* 0x040fe40007ffe0ff */
[----:B------:R-:W-:Y:S02]  /*4e00*/  ISETP.LT.OR P0, PT, R22, R237, P0 ;  /* 0x000000ed1600720c */ /* 0x000fe40000701670 */
[----:B------:R-:W-:Y:S01]  /*4e10*/  IADD3 R17, R73, 0x78, RZ ;  /* 0x0000007849117810 */ /* 0x000fe20007ffe0ff */
[----:B------:R-:W1:Y:S01]  /*4e20*/  MUFU.TANH R127, R127 ;  /* 0x0000007f007f7308 */ /* 0x000e620000002400 */
[----:B------:R-:W-:Y:S02]  /*4e30*/  FSEL R168, R168, -INF , !P4 ;  /* 0xff800000a8a87808 */ /* 0x000fe40006000000 */
[----:B------:R-:W-:Y:S02]  /*4e40*/  FSEL R185, R185, -INF , !P2 ;  /* 0xff800000b9b97808 */ /* 0x000fe40005000000 */
[----:B------:R-:W-:-:S02]  /*4e50*/  FSEL R173, R173, -INF , !P1 ;  /* 0xff800000adad7808 */ /* 0x000fc40004800000 */
[----:B-----5:R-:W-:Y:S01]  /*4e60*/  FSEL R21, R33, -INF , !P6 ;  /* 0xff80000021157808 */ /* 0x020fe20007000000 */
[----:B------:R5:W-:Y:S01]  /*4e70*/  MUFU.TANH R125, R9 ;  /* 0x00000009007d7308 */ /* 0x000be20000002400 */
[----:B------:R-:W-:Y:S02]  /*4e80*/  FSEL R180, R180, -INF , !P5 ;  /* 0xff800000b4b47808 */ /* 0x000fe40006800000 */
[----:B------:R-:W-:Y:S02]  /*4e90*/  FSEL R183, R183, -INF , !P3 ;  /* 0xff800000b7b77808 */ /* 0x000fe40005800000 */
[C---:B------:R-:W-:Y:S02]  /*4ea0*/  ISETP.GE.AND P4, PT, R28.reuse, R240, PT ;  /* 0x000000f01c00720c */ /* 0x040fe40003f86270 */
[C---:B------:R-:W-:Y:S01]  /*4eb0*/  ISETP.GE.AND P2, PT, R28.reuse, R238, PT ;  /* 0x000000ee1c00720c */ /* 0x040fe20003f46270 */
[----:B------:R-:W1:Y:S01]  /*4ec0*/  MUFU.TANH R117, R117 ;  /* 0x0000007500757308 */ /* 0x000e620000002400 */
[----:B------:R-:W-:-:S02]  /*4ed0*/  ISETP.GE.AND P1, PT, R28, R236, PT ;  /* 0x000000ec1c00720c */ /* 0x000fc40003f26270 */
[----:B------:R-:W-:Y:S02]  /*4ee0*/  ISETP.GE.AND P6, PT, R28, R234, PT ;  /* 0x000000ea1c00720c */ /* 0x000fe40003fc6270 */
[C---:B------:R-:W-:Y:S02]  /*4ef0*/  ISETP.GE.AND P5, PT, R22.reuse, R240, PT ;  /* 0x000000f01600720c */ /* 0x040fe40003fa6270 */
[-C--:B------:R-:W-:Y:S01]  /*4f00*/  ISETP.GE.AND P3, PT, R22, R238.reuse, PT ;  /* 0x000000ee1600720c */ /* 0x080fe20003f66270 */
[----:B------:R-:W1:Y:S01]  /*4f10*/  MUFU.TANH R12, R12 ;  /* 0x0000000c000c7308 */ /* 0x000e620000002400 */
[----:B------:R-:W-:Y:S02]  /*4f20*/  FSEL R165, R165, -INF , !P0 ;  /* 0xff800000a5a57808 */ /* 0x000fe40004000000 */
[----:B------:R-:W-:Y:S02]  /*4f30*/  ISETP.GE.AND P0, PT, R17, R238, PT ;  /* 0x000000ee1100720c */ /* 0x000fe40003f06270 */
[----:B------:R-:W-:-:S02]  /*4f40*/  ISETP.LT.OR P4, PT, R28, R241, P4 ;  /* 0x000000f11c00720c */ /* 0x000fc40002781670 */
[C---:B------:R-:W-:Y:S01]  /*4f50*/  ISETP.LT.OR P2, PT, R28.reuse, R239, P2 ;  /* 0x000000ef1c00720c */ /* 0x040fe20001741670 */
[----:B------:R-:W2:Y:S01]  /*4f60*/  MUFU.TANH R120, R15 ;  /* 0x0000000f00787308 */ /* 0x000ea20000002400 */
[C---:B------:R-:W-:Y:S02]  /*4f70*/  ISETP.LT.OR P1, PT, R28.reuse, R237, P1 ;  /* 0x000000ed1c00720c */ /* 0x040fe40000f21670 */
[----:B------:R-:W-:Y:S02]  /*4f80*/  ISETP.LT.OR P6, PT, R28, R235, P6 ;  /* 0x000000eb1c00720c */ /* 0x000fe400037c1670 */
[C---:B------:R-:W-:Y:S02]  /*4f90*/  ISETP.LT.OR P5, PT, R22.reuse, R241, P5 ;  /* 0x000000f11600720c */ /* 0x040fe40002fa1670 */
[----:B------:R-:W-:Y:S01]  /*4fa0*/  ISETP.LT.OR P3, PT, R22, R239, P3 ;  /* 0x000000ef1600720c */ /* 0x000fe20001f61670 */
[----:B------:R2:W2:Y:S01]  /*4fb0*/  MUFU.TANH R116, R11 ;  /* 0x0000000b00747308 */ /* 0x0004a20000002400 */
[----:B------:R-:W-:-:S02]  /*4fc0*/  IADD3 R18, R73, 0x71, RZ ;  /* 0x0000007149127810 */ /* 0x000fc40007ffe0ff */
[----:B------:R-:W-:Y:S02]  /*4fd0*/  ISETP.LT.OR P0, PT, R17, R239, P0 ;  /* 0x000000ef1100720c */ /* 0x000fe40000701670 */
[----:B-1----:R-:W-:Y:S02]  /*4fe0*/  FSEL R16, R23, -INF , !P4 ;  /* 0xff80000017107808 */ /* 0x002fe40006000000 */
[----:B----4-:R-:W-:Y:S02]  /*4ff0*/  FSEL R176, R176, -INF , !P2 ;  /* 0xff800000b0b07808 */ /* 0x010fe40005000000 */
[----:B------:R-:W-:Y:S02]  /*5000*/  FSEL R179, R179, -INF , !P1 ;  /* 0xff800000b3b37808 */ /* 0x000fe40004800000 */
[----:B------:R-:W-:Y:S02]  /*5010*/  FSEL R167, R167, -INF , !P6 ;  /* 0xff800000a7a77808 */ /* 0x000fe40007000000 */
[----:B------:R-:W-:-:S02]  /*5020*/  FSEL R8, R111, -INF , !P5 ;  /* 0xff8000006f087808 */ /* 0x000fc40006800000 */
[----:B------:R-:W-:Y:S02]  /*5030*/  FSEL R128, R128, -INF , !P3 ;  /* 0xff80000080807808 */ /* 0x000fe40005800000 */
[----:B------:R-:W-:Y:S02]  /*5040*/  ISETP.GE.AND P4, PT, R22, R234, PT ;  /* 0x000000ea1600720c */ /* 0x000fe40003f86270 */
[CC--:B------:R-:W-:Y:S02]  /*5050*/  ISETP.GE.AND P2, PT, R18.reuse, R240.reuse, PT ;  /* 0x000000f01200720c */ /* 0x0c0fe40003f46270 */
[----:B------:R-:W-:Y:S02]  /*5060*/  ISETP.GE.AND P1, PT, R17, R240, PT ;  /* 0x000000f01100720c */ /* 0x000fe40003f26270 */
[C---:B------:R-:W-:Y:S02]  /*5070*/  ISETP.GE.AND P6, PT, R18.reuse, R238, PT ;  /* 0x000000ee1200720c */ /* 0x040fe40003fc6270 */
[----:B------:R-:W-:-:S02]  /*5080*/  ISETP.GE.AND P5, PT, R18, R236, PT ;  /* 0x000000ec1200720c */ /* 0x000fc40003fa6270 */
[----:B------:R-:W-:Y:S02]  /*5090*/  ISETP.GE.AND P3, PT, R18, R234, PT ;  /* 0x000000ea1200720c */ /* 0x000fe40003f66270 */
[----:B------:R-:W-:Y:S02]  /*50a0*/  FSEL R121, R121, -INF , !P0 ;  /* 0xff80000079797808 */ /* 0x000fe40004000000 */
[----:B------:R-:W-:Y:S01]  /*50b0*/  ISETP.GT.AND P0, PT, R147, R227, PT ;  /* 0x000000e39300720c */ /* 0x000fe20003f04270 */
[----:B------:R-:W-:Y:S01]  /*50c0*/  BAR.SYNC.DEFER_BLOCKING 0x0 ;  /* 0x0000000000007b1d */ /* 0x000fe20000010000 */
[----:B------:R-:W-:Y:S02]  /*50d0*/  ISETP.LT.OR P4, PT, R22, R235, P4 ;  /* 0x000000eb1600720c */ /* 0x000fe40002781670 */
[C---:B------:R-:W-:Y:S02]  /*50e0*/  ISETP.LT.OR P2, PT, R18.reuse, R241, P2 ;  /* 0x000000f11200720c */ /* 0x040fe40001741670 */
[----:B------:R-:W-:-:S02]  /*50f0*/  ISETP.LT.OR P6, PT, R18, R239, P6 ;  /* 0x000000ef1200720c */ /* 0x000fc400037c1670 */
[C---:B------:R-:W-:Y:S02]  /*5100*/  ISETP.LT.OR P5, PT, R18.reuse, R237, P5 ;  /* 0x000000ed1200720c */ /* 0x040fe40002fa1670 */
[----:B------:R-:W-:Y:S02]  /*5110*/  ISETP.LT.OR P3, PT, R18, R235, P3 ;  /* 0x000000eb1200720c */ /* 0x000fe40001f61670 */
[----:B------:R-:W-:Y:S02]  /*5120*/  ISETP.LT.OR P1, PT, R17, R241, P1 ;  /* 0x000000f11100720c */ /* 0x000fe40000f21670 */
[----:B------:R-:W-:Y:S02]  /*5130*/  IADD3 R73, R73, 0x79, RZ ;  /* 0x0000007949497810 */ /* 0x000fe40007ffe0ff */
[----:B------:R-:W-:Y:S02]  /*5140*/  FSEL R119, R119, -INF , !P4 ;  /* 0xff80000077777808 */ /* 0x000fe40006000000 */
[----:B-----5:R-:W-:-:S02]  /*5150*/  FSEL R9, R97, -INF , !P2 ;  /* 0xff80000061097808 */ /* 0x020fc40005000000 */
[----:B--2---:R-:W-:Y:S02]  /*5160*/  FSEL R126, R126, -INF , !P6 ;  /* 0xff8000007e7e7808 */ /* 0x004fe40007000000 */
[----:B------:R-:W-:Y:S02]  /*5170*/  FSEL R131, R131, -INF , !P5 ;  /* 0xff80000083837808 */ /* 0x000fe40006800000 */
[----:B---3--:R-:W-:Y:S02]  /*5180*/  FSEL R118, R118, -INF , !P3 ;  /* 0xff80000076767808 */ /* 0x008fe40005800000 */
[----:B------:R-:W-:Y:S02]  /*5190*/  FSEL R10, R10, -INF , !P1 ;  /* 0xff8000000a0a7808 */ /* 0x000fe40004800000 */
        /* <DEDUP_REMOVED lines=19> */
[----:B------:R-:W-:Y:S01]  /*52d0*/  IADD3 R14, R38, -0x2, RZ ;  /* 0xfffffffe260e7810 */ /* 0x000fe20007ffe0ff */
        /* <DEDUP_REMOVED lines=23> */
.L_x_771:
[----:B-1----:R-:W-:Y:S02]  /*5450*/  FMNMX.FTZ R13, R64, R3, !PT ;  /* 0x00000003400d7209 */ /* 0x002fe40007810000 */
[----:B------:R-:W-:-:S02]  /*5460*/  FMNMX.FTZ R14, R0, R141, !PT ;  /* 0x0000008d000e7209 */ /* 0x000fc40007810000 */
[----:B------:R-:W-:Y:S02]  /*5470*/  FMNMX.FTZ R12, R66, R13, !PT ;  /* 0x0000000d420c7209 */ /* 0x000fe40007810000 */
[----:B------:R-:W-:Y:S02]  /*5480*/  SHF.L.U32 R220, R220, 0x1, RZ ;  /* 0x00000001dcdc7819 */ /* 0x000fe400000006ff */
[----:B------:R-:W-:Y:S02]  /*5490*/  FMNMX.FTZ R12, R69, R12, !PT ;  /* 0x0000000c450c7209 */ /* 0x000fe40007810000 */
[----:B------:R-:W-:Y:S01]  /*54a0*/  LEA R219, R5, R220, 0x1 ;  /* 0x000000dc05db7211 */ /* 0x000fe200078e08ff */
        /* <DEDUP_REMOVED lines=106> */
[----:B------:R-:W2:Y:S01]  /*5b50*/  MUFU.EX2 R97, R97 ;  /* 0x0000006100617308 */ /* 0x000ea20000000800 */
[----:B------:R-:W-:Y:S01]  /*5b60*/  FMNMX.FTZ R9, R75, R10, !PT ;  /* 0x0000000a4b097209 */ /* 0x000fe20007810000 */
[----:B------:R-:W-:Y:S01]  /*5b70*/  LDSM.16.MT88.4 R20, [R220+0x4800] ;  /* 0x00480000dc14783b */ /* 0x000fe20000004200 */
[----:B------:R-:W-:-:S02]  /*5b80*/  FMNMX.FTZ R3, R136, R3, !PT ;  /* 0x0000000388037209 */ /* 0x000fc40007810000 */
[----:B------:R-:W-:Y:S01]  /*5b90*/  FMNMX.FTZ R8, R105, R8, !PT ;  /* 0x0000000869087209 */ /* 0x000fe20007810000 */
[----:B------:R-:W-:Y:S01]  /*5ba0*/  LDSM.16.MT88.4 R16, [R219+0x4800] ;  /* 0x00480000db10783b */ /* 0x000fe20000004200 */
        /* <DEDUP_REMOVED lines=17> */
[----:B------:R-:W-:-:S05]  /*5cc0*/  FMNMX.FTZ R3, R120, R3, !PT ;  /* 0x0000000378037209 */ /* 0x000fca0007810000 */
[----:B------:R-:W3:Y:S01]  /*5cd0*/  SHFL.BFLY PT, R12, R3, 0x2, 0x1f ;  /* 0x0c401f00030c7f89 */ /* 0x000ee200000e0000 */
[----:B------:R-:W-:Y:S08]  /*5ce0*/  MUFU.EX2 R68, R68 ;  /* 0x0000004400447308 */ /* 0x000ff00000000800 */
[----:B------:R-:W-:Y:S08]  /*5cf0*/  MUFU.EX2 R65, R65 ;  /* 0x0000004100417308 */ /* 0x000ff00000000800 */
[----:B------:R-:W-:Y:S01]  /*5d00*/  MUFU.EX2 R66, R66 ;  /* 0x0000004200427308 */ /* 0x000fe20000000800 */
[----:B---3--:R-:W-:-:S07]  /*5d10*/  FMNMX.FTZ R12, R3, R12, !PT ;  /* 0x0000000c030c7209 */ /* 0x008fce0007810000 */
[----:B------:R-:W-:Y:S01]  /*5d20*/  MUFU.EX2 R63, R63 ;  /* 0x0000003f003f7308 */ /* 0x000fe20000000800 */
[----:B------:R-:W3:Y:S07]  /*5d30*/  SHFL.BFLY PT, R3, R12, 0x1, 0x1f ;  /* 0x0c201f000c037f89 */ /* 0x000eee00000e0000 */
[----:B------:R-:W-:Y:S08]  /*5d40*/  MUFU.EX2 R64, R64 ;  /* 0x0000004000407308 */ /* 0x000ff00000000800 */
[----:B------:R-:W-:Y:S08]  /*5d50*/  MUFU.EX2 R61, R61 ;  /* 0x0000003d003d7308 */ /* 0x000ff00000000800 */
[----:B------:R-:W-:Y:S01]  /*5d60*/  MUFU.EX2 R62, R62 ;  /* 0x0000003e003e7308 */ /* 0x000fe20000000800 */
[----:B---3--:R-:W-:-:S02]  /*5d70*/  FMNMX.FTZ R3, R12, R3, !PT ;  /* 0x000000030c037209 */ /* 0x008fc40007810000 */
[----:B------:R-:W-:Y:S02]  /*5d80*/  LDSM.16.MT88.4 R12, [R220+0x4400] ;  /* 0x00440000dc0c783b */ /* 0x000fe40000004200 */
[C---:B------:R-:W-:Y:S01]  /*5d90*/  FSETP.NEU.FTZ.AND P1, PT, R3.reuse, -INF , PT ;  /* 0xff8000000300780b */ /* 0x040fe20003f3d000 */
[----:B------:R-:W-:Y:S02]  /*5da0*/  FMUL.FTZ R123, R3, c[0x0][0x23c] ;  /* 0x00008f00037b7a20 */ /* 0x000fe40000410000 */
[----:B------:R-:W-:Y:S03]  /*5db0*/  MUFU.EX2 R55, R55 ;  /* 0x0000003700377308 */ /* 0x000fe60000000800 */
[----:B------:R-:W-:-:S05]  /*5dc0*/  FSEL R123, R123, RZ, P1 ;  /* 0x000000ff7b7b7208 */ /* 0x000fca0000800000 */
        /* <DEDUP_REMOVED lines=45> */
[----:B------:R-:W3:Y:S01]  /*60a0*/  MUFU.EX2 R95, R95 ;  /* 0x0000005f005f7308 */ /* 0x000ee20000000800 */
        /* <DEDUP_REMOVED lines=21> */
[----:B------:R-:W-:Y:S01]  /*6200*/  FFMA.FTZ R120, R120, c[0x0][0x23c], -R123 ;  /* 0x00008f0078787a23 */ /* 0x000fe2000001087b */
[----:B------:R-:W-:-:S02]  /*6210*/  FMNMX.FTZ R2, R127, R2, !PT ;  /* 0x000000027f027209 */ /* 0x000fc40007810000 */
[----:B------:R-:W-:Y:S01]  /*6220*/  FMNMX.FTZ R6, R173, R6, !PT ;  /* 0x00000006ad067209 */ /* 0x000fe20007810000 */
[----:B------:R-:W-:Y:S01]  /*6230*/  MUFU.EX2 R74, R74 ;  /* 0x0000004a004a7308 */ /* 0x000fe20000000800 */
[----:B------:R-:W-:Y:S02]  /*6240*/  FMNMX.FTZ R2, R125, R2, !PT ;  /* 0x000000027d027209 */ /* 0x000fe40007810000 */
[----:B------:R-:W-:Y:S02]  /*6250*/  FMNMX.FTZ R6, R171, R6, !PT ;  /* 0x00000006ab067209 */ /* 0x000fe40007810000 */
[----:B-1----:R-:W-:Y:S01]  /*6260*/  F2FP.BF16.PACK_AB R132, R111, R112 ;  /* 0x000000706f84723e */ /* 0x002fe200000010ff */
[----:B------:R-:W1:Y:S01]  /*6270*/  SHFL.BFLY PT, R11, R2, 0x2, 0x1f ;  /* 0x0c401f00020b7f89 */ /* 0x000e6200000e0000 */
[----:B------:R-:W-:Y:S01]  /*6280*/  FMNMX.FTZ R6, R167, R6, !PT ;  /* 0x00000006a7067209 */ /* 0x000fe20007810000 */
[----:B------:R-:W-:Y:S01]  /*6290*/  MUFU.EX2 R69, R69 ;  /* 0x0000004500457308 */ /* 0x000fe20000000800 */
[----:B--2---:R-:W-:-:S02]  /*62a0*/  F2FP.BF16.PACK_AB R134, R97, R110 ;  /* 0x0000006e6186723e */ /* 0x004fc400000010ff */
[----:B------:R-:W-:-:S04]  /*62b0*/  FMNMX.FTZ R9, R119, R6, !PT ;  /* 0x0000000677097209 */ /* 0x000fc80007810000 */
[----:B------:R-:W-:Y:S01]  /*62c0*/  FMNMX.FTZ R6, R118, R9, !PT ;  /* 0x0000000976067209 */ /* 0x000fe20007810000 */
[----:B------:R-:W-:Y:S03]  /*62d0*/  MUFU.EX2 R70, R70 ;  /* 0x0000004600467308 */ /* 0x000fe60000000800 */
[----:B------:R-:W-:-:S04]  /*62e0*/  FMNMX.FTZ R9, R117, R6, !PT ;  /* 0x0000000675097209 */ /* 0x000fc80007810000 */
[----:B------:R-:W-:Y:S01]  /*62f0*/  FMNMX.FTZ R6, R116, R9, !PT ;  /* 0x0000000974067209 */ /* 0x000fe20007810000 */
[----:B------:R-:W-:Y:S04]  /*6300*/  MUFU.EX2 R39, R39 ;  /* 0x0000002700277308 */ /* 0x000fe80000000800 */
[----:B------:R-:W2:Y:S01]  /*6310*/  SHFL.BFLY PT, R9, R6, 0x2, 0x1f ;  /* 0x0c401f0006097f89 */ /* 0x000ea200000e0000 */
[----:B-1----:R-:W-:-:S03]  /*6320*/  FMNMX.FTZ R2, R2, R11, !PT ;  /* 0x0000000b02027209 */ /* 0x002fc60007810000 */
[----:B------:R-:W-:Y:S02]  /*6330*/  MUFU.EX2 R42, R42 ;  /* 0x0000002a002a7308 */ /* 0x000fe40000000800 */
[----:B------:R-:W1:Y:S06]  /*6340*/  SHFL.BFLY PT, R11, R2, 0x1, 0x1f ;  /* 0x0c201f00020b7f89 */ /* 0x000e6c00000e0000 */
[----:B------:R-:W-:Y:S08]  /*6350*/  MUFU.EX2 R37, R37 ;  /* 0x0000002500257308 */ /* 0x000ff00000000800 */
[----:B------:R-:W-:Y:S01]  /*6360*/  MUFU.EX2 R40, R40 ;  /* 0x0000002800287308 */ /* 0x000fe20000000800 */
[----:B--2---:R-:W-:-:S07]  /*6370*/  FMNMX.FTZ R6, R6, R9, !PT ;  /* 0x0000000906067209 */ /* 0x004fce0007810000 */
[----:B------:R-:W-:Y:S01]  /*6380*/  MUFU.EX2 R35, R35 ;  /* 0x0000002300237308 */ /* 0x000fe20000000800 */
[----:B------:R-:W2:Y:S01]  /*6390*/  SHFL.BFLY PT, R9, R6, 0x1, 0x1f ;  /* 0x0c201f0006097f89 */ /* 0x000ea200000e0000 */
[----:B-1----:R-:W-:-:S04]  /*63a0*/  FMNMX.FTZ R2, R2, R11, !PT ;  /* 0x0000000b02027209 */ /* 0x002fc80007810000 */
        /* <DEDUP_REMOVED lines=8> */
[--C-:B------:R-:W-:Y:S01]  /*6430*/  FFMA.FTZ R101, R101, c[0x0][0x23c], -R130.reuse ;  /* 0x00008f0065657a23 */ /* 0x100fe20000010882 */
[----:B--2---:R-:W-:Y:S01]  /*6440*/  FMNMX.FTZ R0, R6, R9, !PT ;  /* 0x0000000906007209 */ /* 0x004fe20007810000 */
[----:B------:R-:W-:Y:S01]  /*6450*/  MUFU.EX2 R107, R107 ;  /* 0x0000006b006b7308 */ /* 0x000fe20000000800 */
[----:B------:R-:W-:Y:S01]  /*6460*/  LDSM.16.MT88.4 R8, [R219+0x4400] ;  /* 0x00440000db08783b */ /* 0x000fe20000004200 */
[----:B------:R-:W-:Y:S01]  /*6470*/  FFMA.FTZ R88, R137, c[0x0][0x23c], -R130 ;  /* 0x00008f0089587a23 */ /* 0x000fe20000010882 */
[C---:B------:R-:W-:Y:S01]  /*6480*/  FSETP.NEU.FTZ.AND P1, PT, R0.reuse, -INF , PT ;  /* 0xff8000000000780b */ /* 0x040fe20003f3d000 */
[----:B------:R-:W-:-:S02]  /*6490*/  FMUL.FTZ R122, R0, c[0x0][0x23c] ;  /* 0x00008f00007a7a20 */ /* 0x000fc40000410000 */
[--C-:B------:R-:W-:Y:S02]  /*64a0*/  FFMA.FTZ R87, R87, c[0x0][0x23c], -R130.reuse ;  /* 0x00008f0057577a23 */ /* 0x100fe40000010882 */
[----:B------:R-:W1:Y:S01]  /*64b0*/  MUFU.EX2 R106, R106 ;  /* 0x0000006a006a7308 */ /* 0x000e620000000800 */
[----:B------:R-:W-:Y:S01]  /*64c0*/  FSEL R122, R122, RZ, P1 ;  /* 0x000000ff7a7a7208 */ /* 0x000fe20000800000 */
[--C-:B------:R-:W-:Y:S01]  /*64d0*/  FFMA.FTZ R76, R135, c[0x0][0x23c], -R130.reuse ;  /* 0x00008f00874c7a23 */ /* 0x100fe20000010882 */
[----:B---3--:R-:W-:Y:S01]  /*64e0*/  F2FP.BF16.PACK_AB R135, R95, R100 ;  /* 0x000000645f87723e */ /* 0x008fe200000010ff */
[----:B------:R-:W-:Y:S02]  /*64f0*/  FFMA.FTZ R71, R71, c[0x0][0x23c], -R130 ;  /* 0x00008f0047477a23 */ /* 0x000fe40000010882 */
[--C-:B------:R-:W-:Y:S02]  /*6500*/  FFMA.FTZ R113, R4, c[0x0][0x23c], -R122.reuse ;  /* 0x00008f0004717a23 */ /* 0x100fe4000001087a */
[--C-:B------:R-:W-:Y:S01]  /*6510*/  FFMA.FTZ R114, R7, c[0x0][0x23c], -R122.reuse ;  /* 0x00008f0007727a23 */ /* 0x100fe2000001087a */
[----:B------:R-:W-:Y:S01]  /*6520*/  MUFU.EX2 R101, R101 ;  /* 0x0000006500657308 */ /* 0x000fe20000000800 */
[----:B------:R-:W2:Y:S01]  /*6530*/  LDSM.16.MT88.4 R4, [R219+0x4000] ;  /* 0x00400000db04783b */ /* 0x000ea20000004200 */
[----:B------:R-:W-:-:S02]  /*6540*/  FFMA.FTZ R99, R99, c[0x0][0x23c], -R122 ;  /* 0x00008f0063637a23 */ /* 0x000fc4000001087a */
[--C-:B------:R-:W-:Y:S02]  /*6550*/  FFMA.FTZ R98, R139, c[0x0][0x23c], -R122.reuse ;  /* 0x00008f008b627a23 */ /* 0x100fe4000001087a */
[--C-:B------:R-:W-:Y:S01]  /*6560*/  FFMA.FTZ R78, R77, c[0x0][0x23c], -R122.reuse ;  /* 0x00008f004d4e7a23 */ /* 0x100fe2000001087a */
[----:B-1----:R-:W-:Y:S01]  /*6570*/  F2FP.BF16.PACK_AB R136, R106, R107 ;  /* 0x0000006b6a88723e */ /* 0x002fe200000010ff */
[----:B------:R-:W1:Y:S01]  /*6580*/  MUFU.EX2 R94, R94 ;  /* 0x0000005e005e7308 */ /* 0x000e620000000800 */
[--C-:B------:R-:W-:Y:S02]  /*6590*/  FFMA.FTZ R85, R85, c[0x0][0x23c], -R122.reuse ;  /* 0x00008f0055557a23 */ /* 0x100fe4000001087a */
[--C-:B------:R-:W-:Y:S01]  /*65a0*/  FFMA.FTZ R84, R133, c[0x0][0x23c], -R122.reuse ;  /* 0x00008f0085547a23 */ /* 0x100fe2000001087a */
[----:B------:R-:W-:Y:S01]  /*65b0*/  F2FP.BF16.PACK_AB R133, R108, R109 ;  /* 0x0000006d6c85723e */ /* 0x000fe200000010ff */
[----:B------:R-:W-:Y:S02]  /*65c0*/  FFMA.FTZ R77, R75, c[0x0][0x23c], -R122 ;  /* 0x00008f004b4d7a23 */ /* 0x000fe4000001087a */
[----:B------:R-:W-:Y:S01]  /*65d0*/  FFMA.FTZ R75, R102, c[0x0][0x23c], -R123 ;  /* 0x00008f00664b7a23 */ /* 0x000fe2000001087b */
[----:B------:R-:W-:Y:S01]  /*65e0*/  MUFU.EX2 R113, R113 ;  /* 0x0000007100717308 */ /* 0x000fe20000000800 */
[----:B------:R-:W-:-:S02]  /*65f0*/  FFMA.FTZ R80, R80, c[0x0][0x23c], -R130 ;  /* 0x00008f0050507a23 */ /* 0x000fc40000010882 */
[----:B------:R-:W-:Y:S01]  /*6600*/  HMMA.16816.F32.BF16 R160, R132, R148, RZ ;  /* 0x0000009484a0723c */ /* 0x000fe200000418ff */
[--C-:B------:R-:W-:Y:S02]  /*6610*/  FFMA.FTZ R79, R79, c[0x0][0x23c], -R130.reuse ;  /* 0x00008f004f4f7a23 */ /* 0x100fe40000010882 */
[--C-:B------:R-:W-:Y:S02]  /*6620*/  FFMA.FTZ R86, R86, c[0x0][0x23c], -R130.reuse ;  /* 0x00008f0056567a23 */ /* 0x100fe40000010882 */
[----:B------:R-:W3:Y:S01]  /*6630*/  MUFU.EX2 R114, R114 ;  /* 0x0000007200727308 */ /* 0x000ee20000000800 */
[----:B-1----:R-:W-:Y:S01]  /*6640*/  F2FP.BF16.PACK_AB R138, R94, R101 ;  /* 0x000000655e8a723e */ /* 0x002fe200000010ff */
[----:B------:R-:W-:Y:S02]  /*6650*/  FFMA.FTZ R89, R89, c[0x0][0x23c], -R130 ;  /* 0x00008f0059597a23 */ /* 0x000fe40000010882 */
[--C-:B------:R-:W-:Y:S02]  /*6660*/  FFMA.FTZ R92, R92, c[0x0][0x23c], -R122.reuse ;  /* 0x00008f005c5c7a23 */ /* 0x100fe4000001087a */
[----:B------:R-:W-:-:S02]  /*6670*/  FFMA.FTZ R91, R91, c[0x0][0x23c], -R122 ;  /* 0x00008f005b5b7a23 */ /* 0x000fc4000001087a */
[----:B------:R-:W-:Y:S01]  /*6680*/  MUFU.EX2 R99, R99 ;  /* 0x0000006300637308 */ /* 0x000fe20000000800 */
[--C-:B------:R-:W-:Y:S02]  /*6690*/  FFMA.FTZ R93, R93, c[0x0][0x23c], -R122.reuse ;  /* 0x00008f005d5d7a23 */ /* 0x100fe4000001087a */
[----:B------:R-:W-:Y:S02]  /*66a0*/  FFMA.FTZ R102, R103, c[0x0][0x23c], -R122 ;  /* 0x00008f0067667a23 */ /* 0x000fe4000001087a */
[--C-:B------:R-:W-:Y:S02]  /*66b0*/  FFMA.FTZ R104, R104, c[0x0][0x23c], -R130.reuse ;  /* 0x00008f0068687a23 */ /* 0x100fe40000010882 */
[--C-:B------:R-:W-:Y:S01]  /*66c0*/  FFMA.FTZ R105, R105, c[0x0][0x23c], -R130.reuse ;  /* 0x00008f0069697a23 */ /* 0x100fe20000010882 */
[----:B------:R-:W1:Y:S01]  /*66d0*/  MUFU.EX2 R98, R98 ;  /* 0x0000006200627308 */ /* 0x000e620000000800 */
[----:B---3--:R-:W-:Y:S01]  /*66e0*/  F2FP.BF16.PACK_AB R137, R114, R113 ;  /* 0x000000717289723e */ /* 0x008fe200000010ff */
[----:B--2---:R-:W-:Y:S01]  /*66f0*/  HMMA.16816.F32.BF16 R144, R132, R4, RZ ;  /* 0x000000048490723c */ /* 0x004fe200000418ff */
[----:B------:R-:W-:-:S02]  /*6700*/  FFMA.FTZ R115, R115, c[0x0][0x23c], -R130 ;  /* 0x00008f0073737a23 */ /* 0x000fc40000010882 */
[----:B------:R-:W-:Y:S02]  /*6710*/  FFMA.FTZ R124, R124, c[0x0][0x23c], -R130 ;  /* 0x00008f007c7c7a23 */ /* 0x000fe40000010882 */
[--C-:B------:R-:W-:Y:S01]  /*6720*/  FFMA.FTZ R164, R164, c[0x0][0x23c], -R122.reuse ;  /* 0x00008f00a4a47a23 */ /* 0x100fe2000001087a */
[----:B------:R-:W-:Y:S01]  /*6730*/  MUFU.EX2 R88, R88 ;  /* 0x0000005800587308 */ /* 0x000fe20000000800 */
[--C-:B------:R-:W-:Y:S02]  /*6740*/  FFMA.FTZ R129, R129, c[0x0][0x23c], -R122.reuse ;  /* 0x00008f0081817a23 */ /* 0x100fe4000001087a */
[--C-:B------:R-:W-:Y:S02]  /*6750*/  FFMA.FTZ R166, R166, c[0x0][0x23c], -R122.reuse ;  /* 0x00008f00a6a67a23 */ /* 0x100fe4000001087a */
[----:B------:R-:W-:Y:S02]  /*6760*/  FFMA.FTZ R169, R169, c[0x0][0x23c], -R122 ;  /* 0x00008f00a9a97a23 */ /* 0x000fe4000001087a */
        /* <DEDUP_REMOVED lines=9> */
[--C-:B------:R-:W-:Y:S02]  /*6800*/  FFMA.FTZ R187, R187, c[0x0][0x23c], -R122.reuse ;  /* 0x00008f00bbbb7a23 */ /* 0x100fe4000001087a */
[--C-:B------:R-:W-:Y:S02]  /*6810*/  FFMA.FTZ R174, R211, c[0x0][0x23c], -R122.reuse ;  /* 0x00008f00d3ae7a23 */ /* 0x100fe4000001087a */
[--C-:B------:R-:W-:Y:S01]  /*6820*/  FFMA.FTZ R178, R209, c[0x0][0x23c], -R122.reuse ;  /* 0x00008f00d1b27a23 */ /* 0x100fe2000001087a */
[----:B------:R-:W-:Y:S01]  /*6830*/  HMMA.16816.F32.BF16 R140, R136, R4, RZ ;  /* 0x00000004888c723c */ /* 0x000fe200000418ff */
[----:B------:R-:W-:Y:S01]  /*6840*/  FFMA.FTZ R193, R193, c[0x0][0x23c], -R122 ;  /* 0x00008f00c1c17a23 */ /* 0x000fe2000001087a */
[----:B------:R-:W-:Y:S01]  /*6850*/  MUFU.EX2 R71, R71 ;  /* 0x0000004700477308 */ /* 0x000fe20000000800 */
[----:B------:R-:W-:-:S02]  /*6860*/  FFMA.FTZ R182, R207, c[0x0][0x23c], -R130 ;  /* 0x00008f00cfb67a23 */ /* 0x000fc40000010882 */
[--C-:B------:R-:W-:Y:S02]  /*6870*/  FFMA.FTZ R199, R199, c[0x0][0x23c], -R130.reuse ;  /* 0x00008f00c7c77a23 */ /* 0x100fe40000010882 */
[----:B-1----:R-:W-:Y:S01]  /*6880*/  F2FP.BF16.PACK_AB R4, R87, R88 ;  /* 0x000000585704723e */ /* 0x002fe200000010ff */
[C---:B------:R-:W-:Y:S01]  /*6890*/  HMMA.16816.F32.BF16 R152, R136.reuse, R150, RZ ;  /* 0x000000968898723c */ /* 0x040fe200000418ff */
[--C-:B------:R-:W-:Y:S01]  /*68a0*/  FFMA.FTZ R184, R205, c[0x0][0x23c], -R130.reuse ;  /* 0x00008f00cdb87a23 */ /* 0x100fe20000010882 */
[----:B------:R-:W-:Y:S01]  /*68b0*/  MUFU.EX2 R85, R85 ;  /* 0x0000005500557308 */ /* 0x000fe20000000800 */
[----:B------:R-:W-:Y:S02]  /*68c0*/  FFMA.FTZ R203, R203, c[0x0][0x23c], -R130 ;  /* 0x00008f00cbcb7a23 */ /* 0x000fe40000010882 */
[--C-:B------:R-:W-:Y:S02]  /*68d0*/  FFMA.FTZ R186, R201, c[0x0][0x23c], -R122.reuse ;  /* 0x00008f00c9ba7a23 */ /* 0x100fe4000001087a */
[--C-:B------:R-:W-:Y:S01]  /*68e0*/  FFMA.FTZ R197, R197, c[0x0][0x23c], -R122.reuse ;  /* 0x00008f00c5c57a23 */ /* 0x100fe2000001087a */
[----:B------:R-:W-:Y:S01]  /*68f0*/  HMMA.16816.F32.BF16 R136, R136, R6, RZ ;  /* 0x000000068888723c */ /* 0x000fe200000418ff */
[--C-:B------:R-:W-:Y:S01]  /*6900*/  FFMA.FTZ R188, R195, c[0x0][0x23c], -R122.reuse ;  /* 0x00008f00c3bc7a23 */ /* 0x100fe2000001087a */
[----:B------:R-:W1:Y:S01]  /*6910*/  MUFU.EX2 R84, R84 ;  /* 0x0000005400547308 */ /* 0x000e620000000800 */
[----:B------:R-:W-:-:S02]  /*6920*/  FFMA.FTZ R191, R191, c[0x0][0x23c], -R122 ;  /* 0x00008f00bfbf7a23 */ /* 0x000fc4000001087a */
[----:B------:R-:W-:Y:S02]  /*6930*/  FFMA.FTZ R195, R176, c[0x0][0x23c], -R123 ;  /* 0x00008f00b0c37a23 */ /* 0x000fe4000001087b */
[--C-:B------:R-:W-:Y:S01]  /*6940*/  FFMA.FTZ R176, R189, c[0x0][0x23c], -R130.reuse ;  /* 0x00008f00bdb07a23 */ /* 0x100fe20000010882 */
[C---:B------:R-:W-:Y:S01]  /*6950*/  HMMA.16816.F32.BF16 R148, R132.reuse, R150, RZ ;  /* 0x000000968494723c */ /* 0x040fe200000418ff */
[--C-:B------:R-:W-:Y:S01]  /*6960*/  FFMA.FTZ R185, R185, c[0x0][0x23c], -R130.reuse ;  /* 0x00008f00b9b97a23 */ /* 0x100fe20000010882 */
[----:B------:R-:W-:Y:S01]  /*6970*/  MUFU.EX2 R78, R78 ;  /* 0x0000004e004e7308 */ /* 0x000fe20000000800 */
[--C-:B------:R-:W-:Y:S02]  /*6980*/  FFMA.FTZ R183, R183, c[0x0][0x23c], -R130.reuse ;  /* 0x00008f00b7b77a23 */ /* 0x100fe40000010882 */
[----:B------:R-:W-:Y:S02]  /*6990*/  FFMA.FTZ R190, R179, c[0x0][0x23c], -R130 ;  /* 0x00008f00b3be7a23 */ /* 0x000fe40000010882 */
[--C-:B------:R-:W-:Y:S01]  /*69a0*/  FFMA.FTZ R177, R177, c[0x0][0x23c], -R122.reuse ;  /* 0x00008f00b1b17a23 */ /* 0x100fe2000001087a */
[----:B------:R-:W-:Y:S01]  /*69b0*/  HMMA.16816.F32.BF16 R132, R132, R6, RZ ;  /* 0x000000068484723c */ /* 0x000fe200000418ff */
[--C-:B------:R-:W-:Y:S01]  /*69c0*/  FFMA.FTZ R192, R173, c[0x0][0x23c], -R122.reuse ;  /* 0x00008f00adc07a23 */ /* 0x100fe2000001087a */
[----:B------:R-:W2:Y:S01]  /*69d0*/  MUFU.EX2 R77, R77 ;  /* 0x0000004d004d7308 */ /* 0x000ea20000000800 */
[----:B-1----:R-:W-:Y:S01]  /*69e0*/  F2FP.BF16.PACK_AB R5, R84, R85 ;  /* 0x000000555405723e */ /* 0x002fe200000010ff */
[----:B------:R-:W-:-:S02]  /*69f0*/  FFMA.FTZ R171, R171, c[0x0][0x23c], -R122 ;  /* 0x00008f00abab7a23 */ /* 0x000fc4000001087a */
[----:B------:R-:W-:Y:S01]  /*6a00*/  FFMA.FTZ R194, R167, c[0x0][0x23c], -R122 ;  /* 0x00008f00a7c27a23 */ /* 0x000fe2000001087a */
[----:B------:R-:W-:Y:S01]  /*6a10*/  F2FP.BF16.PACK_AB R6, R71, R76 ;  /* 0x0000004c4706723e */ /* 0x000fe200000010ff */
[----:B------:R-:W-:Y:S02]  /*6a20*/  FADD.FTZ R109, R109, R108 ;  /* 0x0000006c6d6d7221 */ /* 0x000fe40000010000 */
[----:B------:R-:W-:Y:S01]  /*6a30*/  MUFU.EX2 R80, R80 ;  /* 0x0000005000507308 */ /* 0x000fe20000000800 */
[----:B------:R-:W-:Y:S02]  /*6a40*/  FADD.FTZ R108, R107, R106 ;  /* 0x0000006a6b6c7221 */ /* 0x000fe40000010000 */
[----:B------:R-:W-:Y:S02]  /*6a50*/  FADD.FTZ R100, R100, R109 ;  /* 0x0000006d64647221 */ /* 0x000fe40000010000 */
[----:B------:R-:W-:Y:S02]  /*6a60*/  FADD.FTZ R114, R113, R114 ;  /* 0x0000007271727221 */ /* 0x000fe40000010000 */
[----:B------:R-:W-:Y:S01]  /*6a70*/  FADD.FTZ R95, R95, R100 ;  /* 0x000000645f5f7221 */ /* 0x000fe20000010000 */
[----:B--2---:R-:W-:Y:S01]  /*6a80*/  F2FP.BF16.PACK_AB R7, R77, R78 ;  /* 0x0000004e4d07723e */ /* 0x004fe200000010ff */
[----:B------:R-:W1:Y:S01]  /*6a90*/  MUFU.EX2 R79, R79 ;  /* 0x0000004f004f7308 */ /* 0x000e620000000800 */
[----:B------:R-:W-:-:S02]  /*6aa0*/  FADD.FTZ R101, R101, R108 ;  /* 0x0000006c65657221 */ /* 0x000fc40000010000 */
[----:B------:R-:W-:Y:S02]  /*6ab0*/  FADD.FTZ R99, R99, R114 ;  /* 0x0000007263637221 */ /* 0x000fe40000010000 */
[--C-:B------:R-:W-:Y:S01]  /*6ac0*/  FFMA.FTZ R165, R165, c[0x0][0x23c], -R130.reuse ;  /* 0x00008f00a5a57a23 */ /* 0x100fe20000010882 */
[C---:B------:R-:W-:Y:S01]  /*6ad0*/  HMMA.16816.F32.BF16 R156, R4.reuse, R12, R156 ;  /* 0x0000000c049c723c */ /* 0x040fe2000004189c */
[----:B------:R-:W-:Y:S01]  /*6ae0*/  FADD.FTZ R98, R98, R99 ;  /* 0x0000006362627221 */ /* 0x000fe20000010000 */
[----:B------:R-:W-:Y:S01]  /*6af0*/  MUFU.EX2 R86, R86 ;  /* 0x0000005600567308 */ /* 0x000fe20000000800 */
[--C-:B------:R-:W-:Y:S02]  /*6b00*/  FFMA.FTZ R196, R131, c[0x0][0x23c], -R130.reuse ;  /* 0x00008f0083c47a23 */ /* 0x100fe40000010882 */
[--C-:B------:R-:W-:Y:S02]  /*6b10*/  FFMA.FTZ R127, R127, c[0x0][0x23c], -R130.reuse ;  /* 0x00008f007f7f7a23 */ /* 0x100fe40000010882 */
[----:B------:R-:W-:Y:S01]  /*6b20*/  FFMA.FTZ R130, R125, c[0x0][0x23c], -R130 ;  /* 0x00008f007d827a23 */ /* 0x000fe20000010882 */
[----:B------:R-:W-:Y:S01]  /*6b30*/  HMMA.16816.F32.BF16 R140, R4, R8, R140 ;  /* 0x00000008048c723c */ /* 0x000fe2000004188c */
[--C-:B------:R-:W-:Y:S01]  /*6b40*/  FFMA.FTZ R119, R119, c[0x0][0x23c], -R122.reuse ;  /* 0x00008f0077777a23 */ /* 0x100fe2000001087a */
[----:B------:R-:W-:Y:S01]  /*6b50*/  MUFU.EX2 R89, R89 ;  /* 0x0000005900597308 */ /* 0x000fe20000000800 */
[----:B------:R-:W-:-:S02]  /*6b60*/  FFMA.FTZ R118, R118, c[0x0][0x23c], -R122 ;  /* 0x00008f0076767a23 */ /* 0x000fc4000001087a */
[--C-:B------:R-:W-:Y:S02]  /*6b70*/  FFMA.FTZ R117, R117, c[0x0][0x23c], -R122.reuse ;  /* 0x00008f0075757a23 */ /* 0x100fe4000001087a */
[----:B------:R-:W-:Y:S01]  /*6b80*/  FFMA.FTZ R116, R116, c[0x0][0x23c], -R122 ;  /* 0x00008f0074747a23 */ /* 0x000fe2000001087a */
[C---:B------:R-:W-:Y:S01]  /*6b90*/  HMMA.16816.F32.BF16 R152, R4.reuse, R14, R152 ;  /* 0x0000000e0498723c */ /* 0x040fe20000041898 */
[----:B------:R-:W-:Y:S01]  /*6ba0*/  FFMA.FTZ R125, R126, c[0x0][0x23c], -R123 ;  /* 0x00008f007e7d7a23 */ /* 0x000fe2000001087b */
[----:B------:R-:W-:Y:S06]  /*6bb0*/  MUFU.EX2 R92, R92 ;  /* 0x0000005c005c7308 */ /* 0x000fec0000000800 */
[----:B------:R-:W-:Y:S02]  /*6bc0*/  HMMA.16816.F32.BF16 R136, R4, R10, R136 ;  /* 0x0000000a0488723c */ /* 0x000fe40000041888 */
[----:B------:R-:W2:Y:S05]  /*6bd0*/  MUFU.EX2 R91, R91 ;  /* 0x0000005b005b7308 */ /* 0x000eaa0000000800 */
[----:B------:R-:W-:-:S02]  /*6be0*/  F2FP.BF16.PACK_AB R4, R83, R96 ;  /* 0x000000605304723e */ /* 0x000fc400000010ff */
[----:B------:R-:W-:Y:S01]  /*6bf0*/  F2FP.BF16.PACK_AB R5, R81, R90 ;  /* 0x0000005a5105723e */ /* 0x000fe200000010ff */
[----:B------:R-:W-:Y:S01]  /*6c00*/  MUFU.EX2 R93, R93 ;  /* 0x0000005d005d7308 */ /* 0x000fe20000000800 */
[----:B------:R-:W-:Y:S01]  /*6c10*/  F2FP.BF16.PACK_AB R6, R73, R82 ;  /* 0x000000524906723e */ /* 0x000fe200000010ff */
[----:B------:R-:W-:Y:S01]  /*6c20*/  FADD.FTZ R90, R90, R95 ;  /* 0x0000005f5a5a7221 */ /* 0x000fe20000010000 */
[----:B------:R-:W-:-:S03]  /*6c30*/  F2FP.BF16.PACK_AB R7, R69, R74 ;  /* 0x0000004a4507723e */ /* 0x000fc600000010ff */
[----:B------:R-:W-:Y:S02]  /*6c40*/  FADD.FTZ R81, R81, R90 ;  /* 0x0000005a51517221 */ /* 0x000fe40000010000 */
[----:B------:R-:W3:Y:S02]  /*6c50*/  MUFU.EX2 R102, R102 ;  /* 0x0000006600667308 */ /* 0x000ee40000000800 */
[----:B------:R-:W-:Y:S01]  /*6c60*/  HMMA.16816.F32.BF16 R160, R4, R12, R160 ;  /* 0x0000000c04a0723c */ /* 0x000fe200000418a0 */
[----:B------:R-:W-:-:S04]  /*6c70*/  FADD.FTZ R74, R74, R81 ;  /* 0x000000514a4a7221 */ /* 0x000fc80000010000 */
[----:B------:R-:W-:Y:S01]  /*6c80*/  FADD.FTZ R69, R69, R74 ;  /* 0x0000004a45457221 */ /* 0x000fe20000010000 */
[----:B------:R-:W-:Y:S02]  /*6c90*/  MUFU.EX2 R104, R104 ;  /* 0x0000006800687308 */ /* 0x000fe40000000800 */
[C---:B------:R-:W-:Y:S06]  /*6ca0*/  HMMA.16816.F32.BF16 R144, R4.reuse, R8, R144 ;  /* 0x000000080490723c */ /* 0x040fec0000041890 */
[----:B------:R-:W4:Y:S02]  /*6cb0*/  MUFU.EX2 R105, R105 ;  /* 0x0000006900697308 */ /* 0x000f240000000800 */
[C---:B------:R-:W-:Y:S01]  /*6cc0*/  HMMA.16816.F32.BF16 R148, R4.reuse, R14, R148 ;  /* 0x0000000e0494723c */ /* 0x040fe20000041894 */
[----:B------:R-:W5:Y:S05]  /*6cd0*/  LDSM.16.MT88.4 R12, [R220+0x4c00] ;  /* 0x004c0000dc0c783b */ /* 0x000f6a0000004200 */
[----:B------:R-:W-:Y:S02]  /*6ce0*/  MUFU.EX2 R115, R115 ;  /* 0x0000007300737308 */ /* 0x000fe40000000800 */
[----:B------:R-:W-:Y:S01]  /*6cf0*/  HMMA.16816.F32.BF16 R132, R4, R10, R132 ;  /* 0x0000000a0484723c */ /* 0x000fe20000041884 */
[----:B------:R-:W4:Y:S05]  /*6d00*/  LDSM.16.MT88.4 R8, [R219+0x4c00] ;  /* 0x004c0000db08783b */ /* 0x000f2a0000004200 */
[----:B------:R-:W-:Y:S01]  /*6d10*/  MUFU.EX2 R124, R124 ;  /* 0x0000007c007c7308 */ /* 0x000fe20000000800 */
[----:B-1----:R-:W-:-:S02]  /*6d20*/  F2FP.BF16.PACK_AB R4, R79, R80 ;  /* 0x000000504f04723e */ /* 0x002fc400000010ff */
[----:B--2---:R-:W-:Y:S02]  /*6d30*/  F2FP.BF16.PACK_AB R5, R91, R92 ;  /* 0x0000005c5b05723e */ /* 0x004fe400000010ff */
[----:B------:R-:W-:Y:S02]  /*6d40*/  F2FP.BF16.PACK_AB R6, R89, R86 ;  /* 0x000000565906723e */ /* 0x000fe400000010ff */
[----:B---3--:R-:W-:Y:S01]  /*6d50*/  F2FP.BF16.PACK_AB R7, R102, R93 ;  /* 0x0000005d6607723e */ /* 0x008fe200000010ff */
[----:B------:R-:W-:Y:S06]  /*6d60*/  MUFU.EX2 R164, R164 ;  /* 0x000000a400a47308 */ /* 0x000fec0000000800 */
[C---:B------:R-:W-:Y:S02]  /*6d70*/  HMMA.16816.F32.BF16 R156, R4.reuse, R20, R156 ;  /* 0x00000014049c723c */ /* 0x040fe4000004189c */
[----:B------:R-:W1:Y:S06]  /*6d80*/  MUFU.EX2 R129, R129 ;  /* 0x0000008100817308 */ /* 0x000e6c0000000800 */
[C---:B------:R-:W-:Y:S02]  /*6d90*/  HMMA.16816.F32.BF16 R140, R4.reuse, R16, R140 ;  /* 0x00000010048c723c */ /* 0x040fe4000004188c */
[----:B------:R-:W-:Y:S06]  /*6da0*/  MUFU.EX2 R166, R166 ;  /* 0x000000a600a67308 */ /* 0x000fec0000000800 */
[C---:B------:R-:W-:Y:S02]  /*6db0*/  HMMA.16816.F32.BF16 R152, R4.reuse, R22, R152 ;  /* 0x000000160498723c */ /* 0x040fe40000041898 */
[----:B------:R-:W2:Y:S06]  /*6dc0*/  MUFU.EX2 R169, R169 ;  /* 0x000000a900a97308 */ /* 0x000eac0000000800 */
[----:B------:R-:W-:Y:S02]  /*6dd0*/  HMMA.16816.F32.BF16 R136, R4, R18, R136 ;  /* 0x000000120488723c */ /* 0x000fe40000041888 */
[----:B------:R-:W-:Y:S05]  /*6de0*/  MUFU.EX2 R170, R170 ;  /* 0x000000aa00aa7308 */ /* 0x000fea0000000800 */
[----:B------:R-:W-:-:S02]  /*6df0*/  F2FP.BF16.PACK_AB R4, R67, R72 ;  /* 0x000000484304723e */ /* 0x000fc400000010ff */
[----:B------:R-:W-:Y:S01]  /*6e00*/  F2FP.BF16.PACK_AB R5, R39, R70 ;  /* 0x000000462705723e */ /* 0x000fe200000010ff */
[----:B------:R-:W3:Y:S01]  /*6e10*/  MUFU.EX2 R175, R175 ;  /* 0x000000af00af7308 */ /* 0x000ee20000000800 */
[----:B------:R-:W-:Y:S01]  /*6e20*/  F2FP.BF16.PACK_AB R6, R65, R68 ;  /* 0x000000444106723e */ /* 0x000fe200000010ff */
[----:B------:R-:W-:Y:S01]  /*6e30*/  FADD.FTZ R70, R70, R69 ;  /* 0x0000004546467221 */ /* 0x000fe20000010000 */
[----:B------:R-:W-:-:S03]  /*6e40*/  F2FP.BF16.PACK_AB R7, R37, R42 ;  /* 0x0000002a2507723e */ /* 0x000fc600000010ff */
[----:B------:R-:W-:Y:S02]  /*6e50*/  FADD.FTZ R39, R39, R70 ;  /* 0x0000004627277221 */ /* 0x000fe40000010000 */
[----:B------:R-:W-:Y:S02]  /*6e60*/  MUFU.EX2 R172, R172 ;  /* 0x000000ac00ac7308 */ /* 0x000fe40000000800 */
[----:B------:R-:W-:Y:S01]  /*6e70*/  HMMA.16816.F32.BF16 R160, R4, R20, R160 ;  /* 0x0000001404a0723c */ /* 0x000fe200000418a0 */
[----:B------:R-:W-:-:S04]  /*6e80*/  FADD.FTZ R42, R42, R39 ;  /* 0x000000272a2a7221 */ /* 0x000fc80000010000 */
[----:B------:R-:W-:Y:S01]  /*6e90*/  FADD.FTZ R37, R37, R42 ;  /* 0x0000002a25257221 */ /* 0x000fe20000010000 */
[----:B------:R-:W-:Y:S02]  /*6ea0*/  MUFU.EX2 R181, R181 ;  /* 0x000000b500b57308 */ /* 0x000fe40000000800 */
[C---:B------:R-:W-:Y:S01]  /*6eb0*/  HMMA.16816.F32.BF16 R148, R4.reuse, R22, R148 ;  /* 0x000000160494723c */ /* 0x040fe20000041894 */
[----:B------:R-:W3:Y:S05]  /*6ec0*/  LDSM.16.MT88.4 R20, [R220+0x5000] ;  /* 0x00500000dc14783b */ /* 0x000eea0000004200 */
[----:B------:R-:W-:Y:S02]  /*6ed0*/  MUFU.EX2 R187, R187 ;  /* 0x000000bb00bb7308 */ /* 0x000fe40000000800 */
[C---:B------:R-:W-:Y:S06]  /*6ee0*/  HMMA.16816.F32.BF16 R144, R4.reuse, R16, R144 ;  /* 0x000000100490723c */ /* 0x040fec0000041890 */
[----:B------:R-:W3:Y:S02]  /*6ef0*/  MUFU.EX2 R174, R174 ;  /* 0x000000ae00ae7308 */ /* 0x000ee40000000800 */
[----:B------:R-:W-:Y:S01]  /*6f00*/  HMMA.16816.F32.BF16 R132, R4, R18, R132 ;  /* 0x000000120484723c */ /* 0x000fe20000041884 */
[----:B------:R-:W3:Y:S05]  /*6f10*/  LDSM.16.MT88.4 R16, [R219+0x5000] ;  /* 0x00500000db10783b */ /* 0x000eea0000004200 */
[----:B------:R-:W-:Y:S01]  /*6f20*/  MUFU.EX2 R178, R178 ;  /* 0x000000b200b27308 */ /* 0x000fe20000000800 */
[----:B----4-:R-:W-:-:S02]  /*6f30*/  F2FP.BF16.PACK_AB R4, R105, R104 ;  /* 0x000000686904723e */ /* 0x010fc400000010ff */
[----:B-1----:R-:W-:Y:S02]  /*6f40*/  F2FP.BF16.PACK_AB R5, R129, R164 ;  /* 0x000000a48105723e */ /* 0x002fe400000010ff */
[----:B------:R-:W-:Y:S02]  /*6f50*/  F2FP.BF16.PACK_AB R6, R124, R115 ;  /* 0x000000737c06723e */ /* 0x000fe400000010ff */
[----:B--2---:R-:W-:Y:S01]  /*6f60*/  F2FP.BF16.PACK_AB R7, R169, R166 ;  /* 0x000000a6a907723e */ /* 0x004fe200000010ff */
[----:B------:R-:W1:Y:S06]  /*6f70*/  MUFU.EX2 R193, R193 ;  /* 0x000000c100c17308 */ /* 0x000e6c0000000800 */
[C---:B-----5:R-:W-:Y:S02]  /*6f80*/  HMMA.16816.F32.BF16 R156, R4.reuse, R12, R156 ;  /* 0x0000000c049c723c */ /* 0x060fe4000004189c */
[----:B------:R-:W-:Y:S06]  /*6f90*/  MUFU.EX2 R53, R53 ;  /* 0x0000003500357308 */ /* 0x000fec0000000800 */
        /* <DEDUP_REMOVED lines=8> */
[----:B------:R-:W4:Y:S01]  /*7020*/  MUFU.EX2 R29, R29 ;  /* 0x0000001d001d7308 */ /* 0x000f220000000800 */
        /* <DEDUP_REMOVED lines=8> */
[----:B------:R-:W5:Y:S02]  /*70b0*/  MUFU.EX2 R199, R199 ;  /* 0x000000c700c77308 */ /* 0x000f640000000800 */
[C---:B------:R-:W-:Y:S01]  /*70c0*/  HMMA.16816.F32.BF16 R148, R4.reuse, R14, R148 ;  /* 0x0000000e0494723c */ /* 0x040fe20000041894 */
[----:B------:R-:W2:Y:S05]  /*70d0*/  LDSM.16.MT88.4 R12, [R220+0x5400] ;  /* 0x00540000dc0c783b */ /* 0x000eaa0000004200 */
[----:B------:R-:W-:Y:S02]  /*70e0*/  MUFU.EX2 R184, R184 ;  /* 0x000000b800b87308 */ /* 0x000fe40000000800 */
[C---:B------:R-:W-:Y:S06]  /*70f0*/  HMMA.16816.F32.BF16 R144, R4.reuse, R8, R144 ;  /* 0x000000080490723c */ /* 0x040fec0000041890 */
[----:B------:R-:W-:Y:S02]  /*7100*/  MUFU.EX2 R203, R203 ;  /* 0x000000cb00cb7308 */ /* 0x000fe40000000800 */
[----:B------:R-:W-:Y:S01]  /*7110*/  HMMA.16816.F32.BF16 R132, R4, R10, R132 ;  /* 0x0000000a0484723c */ /* 0x000fe20000041884 */
[----:B------:R-:W2:Y:S05]  /*7120*/  LDSM.16.MT88.4 R8, [R219+0x5400] ;  /* 0x00540000db08783b */ /* 0x000eaa0000004200 */
[----:B------:R-:W-:Y:S01]  /*7130*/  MUFU.EX2 R186, R186 ;  /* 0x000000ba00ba7308 */ /* 0x000fe20000000800 */
[----:B---3--:R-:W-:-:S02]  /*7140*/  F2FP.BF16.PACK_AB R4, R175, R170 ;  /* 0x000000aaaf04723e */ /* 0x008fc400000010ff */
[----:B------:R-:W-:Y:S02]  /*7150*/  F2FP.BF16.PACK_AB R5, R174, R187 ;  /* 0x000000bbae05723e */ /* 0x000fe400000010ff */
[----:B------:R-:W-:Y:S02]  /*7160*/  F2FP.BF16.PACK_AB R6, R181, R172 ;  /* 0x000000acb506723e */ /* 0x000fe400000010ff */
[----:B-1----:R-:W-:Y:S01]  /*7170*/  F2FP.BF16.PACK_AB R7, R193, R178 ;  /* 0x000000b2c107723e */ /* 0x002fe200000010ff */
[----:B------:R-:W1:Y:S06]  /*7180*/  MUFU.EX2 R197, R197 ;  /* 0x000000c500c57308 */ /* 0x000e6c0000000800 */
[C---:B------:R-:W-:Y:S02]  /*7190*/  HMMA.16816.F32.BF16 R156, R4.reuse, R20, R156 ;  /* 0x00000014049c723c */ /* 0x040fe4000004189c */
[----:B------:R-:W-:Y:S06]  /*71a0*/  MUFU.EX2 R188, R188 ;  /* 0x000000bc00bc7308 */ /* 0x000fec0000000800 */
[C---:B------:R-:W-:Y:S02]  /*71b0*/  HMMA.16816.F32.BF16 R152, R4.reuse, R22, R152 ;  /* 0x000000160498723c */ /* 0x040fe40000041898 */
[----:B------:R-:W3:Y:S06]  /*71c0*/  MUFU.EX2 R191, R191 ;  /* 0x000000bf00bf7308 */ /* 0x000eec0000000800 */
[C---:B------:R-:W-:Y:S02]  /*71d0*/  HMMA.16816.F32.BF16 R140, R4.reuse, R16, R140 ;  /* 0x00000010048c723c */ /* 0x040fe4000004188c */
[----:B------:R-:W-:Y:S06]  /*71e0*/  MUFU.EX2 R54, R54 ;  /* 0x0000003600367308 */ /* 0x000fec0000000800 */
[----:B------:R-:W-:Y:S02]  /*71f0*/  HMMA.16816.F32.BF16 R136, R4, R18, R136 ;  /* 0x000000120488723c */ /* 0x000fe40000041888 */
[----:B------:R-:W1:Y:S05]  /*7200*/  MUFU.EX2 R51, R51 ;  /* 0x0000003300337308 */ /* 0x000e6a0000000800 */
[----:B------:R-:W-:-:S02]  /*7210*/  F2FP.BF16.PACK_AB R4, R55, R62 ;  /* 0x0000003e3704723e */ /* 0x000fc400000010ff */
[----:B--2---:R-:W-:Y:S01]  /*7220*/  F2FP.BF16.PACK_AB R5, R31, R32 ;  /* 0x000000201f05723e */ /* 0x004fe200000010ff */
[----:B------:R-:W-:Y:S01]  /*7230*/  MUFU.EX2 R52, R52 ;  /* 0x0000003400347308 */ /* 0x000fe20000000800 */
[----:B------:R-:W-:Y:S01]  /*7240*/  F2FP.BF16.PACK_AB R6, R53, R60 ;  /* 0x0000003c3506723e */ /* 0x000fe200000010ff */
[----:B------:R-:W-:Y:S01]  /*7250*/  FADD.FTZ R32, R32, R33 ;  /* 0x0000002120207221 */ /* 0x000fe20000010000 */
[----:B----4-:R-:W-:-:S03]  /*7260*/  F2FP.BF16.PACK_AB R7, R29, R30 ;  /* 0x0000001e1d07723e */ /* 0x010fc600000010ff */
[----:B------:R-:W-:Y:S02]  /*7270*/  FADD.FTZ R31, R31, R32 ;  /* 0x000000201f1f7221 */ /* 0x000fe40000010000 */
[----:B------:R-:W-:Y:S02]  /*7280*/  MUFU.EX2 R49, R49 ;  /* 0x0000003100317308 */ /* 0x000fe40000000800 */
[----:B------:R-:W-:Y:S01]  /*7290*/  HMMA.16816.F32.BF16 R144, R4, R16, R144 ;  /* 0x000000100490723c */ /* 0x000fe20000041890 */
[----:B------:R-:W-:-:S04]  /*72a0*/  FADD.FTZ R30, R30, R31 ;  /* 0x0000001f1e1e7221 */ /* 0x000fc80000010000 */
[----:B------:R-:W-:Y:S01]  /*72b0*/  FADD.FTZ R29, R29, R30 ;  /* 0x0000001e1d1d7221 */ /* 0x000fe20000010000 */
[----:B------:R-:W-:Y:S02]  /*72c0*/  MUFU.EX2 R28, R28 ;  /* 0x0000001c001c7308 */ /* 0x000fe40000000800 */
[C---:B------:R-:W-:Y:S06]  /*72d0*/  HMMA.16816.F32.BF16 R160, R4.reuse, R20, R160 ;  /* 0x0000001404a0723c */ /* 0x040fec00000418a0 */
[----:B------:R-:W2:Y:S02]  /*72e0*/  MUFU.EX2 R27, R27 ;  /* 0x0000001b001b7308 */ /* 0x000ea40000000800 */
[C---:B------:R-:W-:Y:S01]  /*72f0*/  HMMA.16816.F32.BF16 R148, R4.reuse, R22, R148 ;  /* 0x000000160494723c */ /* 0x040fe20000041894 */
[----:B------:R-:W4:Y:S05]  /*7300*/  LDSM.16.MT88.4 R20, [R220+0x5800] ;  /* 0x00580000dc14783b */ /* 0x000f2a0000004200 */
[----:B------:R-:W-:Y:S02]  /*7310*/  MUFU.EX2 R26, R26 ;  /* 0x0000001a001a7308 */ /* 0x000fe40000000800 */
[----:B------:R-:W-:Y:S01]  /*7320*/  HMMA.16816.F32.BF16 R132, R4, R18, R132 ;  /* 0x000000120484723c */ /* 0x000fe20000041884 */
[----:B------:R-:W2:Y:S05]  /*7330*/  LDSM.16.MT88.4 R16, [R219+0x5800] ;  /* 0x00580000db10783b */ /* 0x000eaa0000004200 */
[----:B------:R-:W2:Y:S01]  /*7340*/  MUFU.EX2 R75, R75 ;  /* 0x0000004b004b7308 */ /* 0x000ea20000000800 */
[----:B-----5:R-:W-:-:S02]  /*7350*/  F2FP.BF16.PACK_AB R4, R199, R182 ;  /* 0x000000b6c704723e */ /* 0x020fc400000010ff */
[----:B-1----:R-:W-:Y:S02]  /*7360*/  F2FP.BF16.PACK_AB R5, R197, R186 ;  /* 0x000000bac505723e */ /* 0x002fe400000010ff */
        /* <DEDUP_REMOVED lines=8> */
[----:B------:R-:W-:Y:S06]  /*73f0*/  MUFU.EX2 R190, R190 ;  /* 0x000000be00be7308 */ /* 0x000fec0000000800 */
[----:B------:R-:W-:Y:S02]  /*7400*/  HMMA.16816.F32.BF16 R136, R4, R10, R136 ;  /* 0x0000000a0488723c */ /* 0x000fe40000041888 */
[----:B------:R-:W-:Y:S05]  /*7410*/  MUFU.EX2 R177, R177 ;  /* 0x000000b100b17308 */ /* 0x000fea0000000800 */
[----:B------:R-:W-:-:S02]  /*7420*/  F2FP.BF16.PACK_AB R4, R51, R54 ;  /* 0x000000363304723e */ /* 0x000fc400000010ff */
[----:B--2---:R-:W-:Y:S01]  /*7430*/  F2FP.BF16.PACK_AB R5, R27, R28 ;  /* 0x0000001c1b05723e */ /* 0x004fe200000010ff */
[----:B------:R-:W2:Y:S01]  /*7440*/  MUFU.EX2 R192, R192 ;  /* 0x000000c000c07308 */ /* 0x000ea20000000800 */
        /* <DEDUP_REMOVED lines=8> */
[----:B------:R-:W3:Y:S01]  /*74d0*/  MUFU.EX2 R194, R194 ;  /* 0x000000c200c27308 */ /* 0x000ee20000000800 */
[----:B------:R-:W-:Y:S01]  /*74e0*/  FADD.FTZ R9, R112, R111 ;  /* 0x0000006f70097221 */ /* 0x000fe20000010000 */
[----:B------:R-:W-:Y:S03]  /*74f0*/  HMMA.16816.F32.BF16 R160, R4, R12, R160 ;  /* 0x0000000c04a0723c */ /* 0x000fe600000418a0 */
[----:B------:R-:W-:-:S03]  /*7500*/  FADD.FTZ R110, R110, R9 ;  /* 0x000000096e6e7221 */ /* 0x000fc60000010000 */
[----:B------:R-:W-:Y:S01]  /*7510*/  MUFU.EX2 R50, R50 ;  /* 0x0000003200327308 */ /* 0x000fe20000000800 */
[----:B------:R-:W-:Y:S01]  /*7520*/  FADD.FTZ R97, R97, R110 ;  /* 0x0000006e61617221 */ /* 0x000fe20000010000 */
[----:B------:R-:W-:Y:S01]  /*7530*/  HMMA.16816.F32.BF16 R148, R4, R14, R148 ;  /* 0x0000000e0494723c */ /* 0x000fe20000041894 */
[----:B------:R-:W5:Y:S02]  /*7540*/  LDSM.16.MT88.4 R12, [R220+0x5c00] ;  /* 0x005c0000dc0c783b */ /* 0x000f640000004200 */
[----:B------:R-:W-:-:S03]  /*7550*/  FADD.FTZ R96, R96, R97 ;  /* 0x0000006160607221 */ /* 0x000fc60000010000 */
[----:B------:R-:W4:Y:S01]  /*7560*/  MUFU.EX2 R47, R47 ;  /* 0x0000002f002f7308 */ /* 0x000f220000000800 */
[----:B------:R-:W-:Y:S01]  /*7570*/  FADD.FTZ R83, R83, R96 ;  /* 0x0000006053537221 */ /* 0x000fe20000010000 */
[----:B------:R-:W-:Y:S01]  /*7580*/  HMMA.16816.F32.BF16 R132, R4, R10, R132 ;  /* 0x0000000a0484723c */ /* 0x000fe20000041884 */
[----:B------:R-:W5:Y:S02]  /*7590*/  LDSM.16.MT88.4 R8, [R219+0x5c00] ;  /* 0x005c0000db08783b */ /* 0x000f640000004200 */
[----:B------:R-:W-:-:S03]  /*75a0*/  FADD.FTZ R82, R82, R83 ;  /* 0x0000005352527221 */ /* 0x000fc60000010000 */
[----:B------:R-:W-:Y:S01]  /*75b0*/  MUFU.EX2 R48, R48 ;  /* 0x0000003000307308 */ /* 0x000fe20000000800 */
[----:B-1----:R-:W-:Y:S01]  /*75c0*/  F2FP.BF16.PACK_AB R4, R185, R176 ;  /* 0x000000b0b904723e */ /* 0x002fe200000010ff */
[----:B------:R-:W-:Y:S01]  /*75d0*/  FADD.FTZ R73, R73, R82 ;  /* 0x0000005249497221 */ /* 0x000fe20000010000 */
[----:B--2---:R-:W-:Y:S02]  /*75e0*/  F2FP.BF16.PACK_AB R5, R192, R177 ;  /* 0x000000b1c005723e */ /* 0x004fe400000010ff */
[----:B------:R-:W-:Y:S01]  /*75f0*/  F2FP.BF16.PACK_AB R6, R190, R183 ;  /* 0x000000b7be06723e */ /* 0x000fe200000010ff */
[----:B------:R-:W-:Y:S01]  /*7600*/  FADD.FTZ R72, R72, R73 ;  /* 0x0000004948487221 */ /* 0x000fe20000010000 */
[----:B---3--:R-:W-:Y:S01]  /*7610*/  F2FP.BF16.PACK_AB R7, R194, R171 ;  /* 0x000000abc207723e */ /* 0x008fe200000010ff */
[----:B------:R-:W-:Y:S02]  /*7620*/  MUFU.EX2 R45, R45 ;  /* 0x0000002d002d7308 */ /* 0x000fe40000000800 */
[----:B------:R-:W-:-:S04]  /*7630*/  FADD.FTZ R67, R67, R72 ;  /* 0x0000004843437221 */ /* 0x000fc80000010000 */
[----:B----4-:R-:W-:Y:S01]  /*7640*/  HMMA.16816.F32.BF16 R156, R4, R20, R156 ;  /* 0x00000014049c723c */ /* 0x010fe2000004189c */
[----:B------:R-:W-:Y:S01]  /*7650*/  FADD.FTZ R68, R68, R67 ;  /* 0x0000004344447221 */ /* 0x000fe20000010000 */
[----:B------:R-:W-:Y:S03]  /*7660*/  MUFU.EX2 R103, R103 ;  /* 0x0000006700677308 */ /* 0x000fe60000000800 */
[----:B------:R-:W-:-:S03]  /*7670*/  FADD.FTZ R65, R65, R68 ;  /* 0x0000004441417221 */ /* 0x000fc60000010000 */
[----:B------:R-:W-:Y:S01]  /*7680*/  HMMA.16816.F32.BF16 R152, R4, R22, R152 ;  /* 0x000000160498723c */ /* 0x000fe20000041898 */
[----:B------:R-:W-:Y:S01]  /*7690*/  FADD.FTZ R66, R66, R65 ;  /* 0x0000004142427221 */ /* 0x000fe20000010000 */
[----:B------:R-:W1:Y:S03]  /*76a0*/  MUFU.EX2 R168, R168 ;  /* 0x000000a800a87308 */ /* 0x000e660000000800 */
[----:B------:R-:W-:-:S03]  /*76b0*/  FADD.FTZ R63, R63, R66 ;  /* 0x000000423f3f7221 */ /* 0x000fc60000010000 */
[----:B------:R-:W-:Y:S01]  /*76c0*/  HMMA.16816.F32.BF16 R140, R4, R16, R140 ;  /* 0x00000010048c723c */ /* 0x000fe2000004188c */
[----:B------:R-:W-:Y:S01]  /*76d0*/  FADD.FTZ R64, R64, R63 ;  /* 0x0000003f40407221 */ /* 0x000fe20000010000 */
[----:B------:R-:W-:Y:S03]  /*76e0*/  MUFU.EX2 R180, R180 ;  /* 0x000000b400b47308 */ /* 0x000fe60000000800 */
[----:B------:R-:W-:-:S03]  /*76f0*/  FADD.FTZ R61, R61, R64 ;  /* 0x000000403d3d7221 */ /* 0x000fc60000010000 */
[----:B------:R-:W-:Y:S01]  /*7700*/  HMMA.16816.F32.BF16 R136, R4, R18, R136 ;  /* 0x000000120488723c */ /* 0x000fe20000041888 */
[----:B------:R-:W-:Y:S01]  /*7710*/  FADD.FTZ R62, R62, R61 ;  /* 0x0000003d3e3e7221 */ /* 0x000fe20000010000 */
[----:B------:R-:W2:Y:S03]  /*7720*/  MUFU.EX2 R195, R195 ;  /* 0x000000c300c37308 */ /* 0x000ea60000000800 */
[----:B------:R-:W-:Y:S02]  /*7730*/  FADD.FTZ R55, R55, R62 ;  /* 0x0000003e37377221 */ /* 0x000fe40000010000 */
[----:B------:R-:W-:Y:S02]  /*7740*/  F2FP.BF16.PACK_AB R4, R47, R50 ;  /* 0x000000322f04723e */ /* 0x000fe400000010ff */
[----:B-1----:R-:W-:Y:S01]  /*7750*/  F2FP.BF16.PACK_AB R5, R168, R103 ;  /* 0x00000067a805723e */ /* 0x002fe200000010ff */
[----:B------:R-:W-:Y:S01]  /*7760*/  FADD.FTZ R60, R60, R55 ;  /* 0x000000373c3c7221 */ /* 0x000fe20000010000 */
[----:B------:R-:W-:Y:S01]  /*7770*/  F2FP.BF16.PACK_AB R6, R45, R48 ;  /* 0x000000302d06723e */ /* 0x000fe200000010ff */
[----:B------:R-:W-:Y:S01]  /*7780*/  MUFU.EX2 R165, R165 ;  /* 0x000000a500a57308 */ /* 0x000fe20000000800 */
[----:B------:R-:W-:-:S02]  /*7790*/  FADD.FTZ R103, R103, R26 ;  /* 0x0000001a67677221 */ /* 0x000fc40000010000 */
[----:B------:R-:W-:Y:S02]  /*77a0*/  FADD.FTZ R53, R53, R60 ;  /* 0x0000003c35357221 */ /* 0x000fe40000010000 */
[----:B------:R-:W-:Y:S01]  /*77b0*/  FADD.FTZ R103, R168, R103 ;  /* 0x00000067a8677221 */ /* 0x000fe20000010000 */
[----:B--2---:R-:W-:Y:S01]  /*77c0*/  F2FP.BF16.PACK_AB R7, R195, R180 ;  /* 0x000000b4c307723e */ /* 0x004fe200000010ff */
[----:B------:R-:W-:Y:S01]  /*77d0*/  FADD.FTZ R54, R54, R53 ;  /* 0x0000003536367221 */ /* 0x000fe20000010000 */
[----:B------:R-:W1:Y:S01]  /*77e0*/  MUFU.EX2 R196, R196 ;  /* 0x000000c400c47308 */ /* 0x000e620000000800 */
[----:B------:R-:W-:Y:S02]  /*77f0*/  FADD.FTZ R180, R180, R103 ;  /* 0x00000067b4b47221 */ /* 0x000fe40000010000 */
[----:B------:R-:W-:Y:S02]  /*7800*/  FADD.FTZ R51, R51, R54 ;  /* 0x0000003633337221 */ /* 0x000fe40000010000 */
[----:B------:R-:W-:Y:S01]  /*7810*/  HMMA.16816.F32.BF16 R144, R4, R16, R144 ;  /* 0x000000100490723c */ /* 0x000fe20000041890 */
[----:B------:R-:W-:-:S02]  /*7820*/  FADD.FTZ R195, R195, R180 ;  /* 0x000000b4c3c37221 */ /* 0x000fc40000010000 */
[----:B------:R-:W-:Y:S01]  /*7830*/  MUFU.EX2 R127, R127 ;  /* 0x0000007f007f7308 */ /* 0x000fe20000000800 */
[----:B------:R-:W-:-:S03]  /*7840*/  FADD.FTZ R52, R52, R51 ;  /* 0x0000003334347221 */ /* 0x000fc60000010000 */
[----:B------:R-:W-:Y:S01]  /*7850*/  FADD.FTZ R17, R94, R101 ;  /* 0x000000655e117221 */ /* 0x000fe20000010000 */
[C---:B------:R-:W-:Y:S01]  /*7860*/  HMMA.16816.F32.BF16 R160, R4.reuse, R20, R160 ;  /* 0x0000001404a0723c */ /* 0x040fe200000418a0 */
[----:B------:R-:W-:Y:S02]  /*7870*/  FADD.FTZ R49, R49, R52 ;  /* 0x0000003431317221 */ /* 0x000fe40000010000 */
[----:B------:R-:W-:Y:S01]  /*7880*/  FADD.FTZ R88, R88, R17 ;  /* 0x0000001158587221 */ /* 0x000fe20000010000 */
[----:B------:R-:W2:Y:S01]  /*7890*/  MUFU.EX2 R126, R130 ;  /* 0x00000082007e7308 */ /* 0x000ea20000000800 */
[----:B------:R-:W-:Y:S02]  /*78a0*/  FADD.FTZ R17, R85, R98 ;  /* 0x0000006255117221 */ /* 0x000fe40000010000 */
[----:B------:R-:W-:Y:S01]  /*78b0*/  FADD.FTZ R87, R87, R88 ;  /* 0x0000005857577221 */ /* 0x000fe20000010000 */
[----:B------:R-:W-:Y:S01]  /*78c0*/  HMMA.16816.F32.BF16 R148, R4, R22, R148 ;  /* 0x000000160494723c */ /* 0x000fe20000041894 */
[----:B------:R-:W-:-:S02]  /*78d0*/  FADD.FTZ R17, R84, R17 ;  /* 0x0000001154117221 */ /* 0x000fc40000010000 */
[----:B------:R-:W-:Y:S01]  /*78e0*/  FADD.FTZ R76, R76, R87 ;  /* 0x000000574c4c7221 */ /* 0x000fe20000010000 */
[----:B------:R-:W-:Y:S01]  /*78f0*/  MUFU.EX2 R111, R119 ;  /* 0x00000077006f7308 */ /* 0x000fe20000000800 */
[----:B------:R-:W-:Y:S02]  /*7900*/  FADD.FTZ R78, R78, R17 ;  /* 0x000000114e4e7221 */ /* 0x000fe40000010000 */
[----:B------:R-:W-:Y:S01]  /*7910*/  FADD.FTZ R71, R71, R76 ;  /* 0x0000004c47477221 */ /* 0x000fe20000010000 */
[----:B------:R-:W-:Y:S01]  /*7920*/  HMMA.16816.F32.BF16 R132, R4, R18, R132 ;  /* 0x000000120484723c */ /* 0x000fe20000041884 */
[----:B------:R-:W-:Y:S02]  /*7930*/  FADD.FTZ R77, R77, R78 ;  /* 0x0000004e4d4d7221 */ /* 0x000fe40000010000 */
[----:B------:R-:W-:Y:S01]  /*7940*/  FADD.FTZ R80, R80, R71 ;  /* 0x0000004750507221 */ /* 0x000fe20000010000 */
[----:B------:R-:W3:Y:S01]  /*7950*/  MUFU.EX2 R106, R118 ;  /* 0x00000076006a7308 */ /* 0x000ee20000000800 */
[----:B------:R-:W-:-:S02]  /*7960*/  FADD.FTZ R92, R92, R77 ;  /* 0x0000004d5c5c7221 */ /* 0x000fc40000010000 */
[----:B------:R-:W-:Y:S01]  /*7970*/  FADD.FTZ R79, R79, R80 ;  /* 0x000000504f4f7221 */ /* 0x000fe20000010000 */
[----:B-1----:R-:W-:Y:S01]  /*7980*/  F2FP.BF16.PACK_AB R4, R196, R165 ;  /* 0x000000a5c404723e */ /* 0x002fe200000010ff */
[----:B------:R-:W-:Y:S01]  /*7990*/  FADD.FTZ R92, R91, R92 ;  /* 0x0000005c5b5c7221 */ /* 0x000fe20000010000 */
[----:B--2---:R-:W-:Y:S01]  /*79a0*/  F2FP.BF16.PACK_AB R6, R126, R127 ;  /* 0x0000007f7e06723e */ /* 0x004fe200000010ff */
[----:B------:R-:W-:Y:S01]  /*79b0*/  FADD.FTZ R86, R86, R79 ;  /* 0x0000004f56567221 */ /* 0x000fe20000010000 */
[----:B------:R-:W-:Y:S01]  /*79c0*/  MUFU.EX2 R20, R117 ;  /* 0x0000007500147308 */ /* 0x000fe20000000800 */
[----:B------:R-:W-:Y:S02]  /*79d0*/  FADD.FTZ R93, R93, R92 ;  /* 0x0000005c5d5d7221 */ /* 0x000fe40000010000 */
[----:B------:R-:W-:Y:S02]  /*79e0*/  FADD.FTZ R89, R89, R86 ;  /* 0x0000005659597221 */ /* 0x000fe40000010000 */
[----:B------:R-:W-:-:S02]  /*79f0*/  FADD.FTZ R93, R102, R93 ;  /* 0x0000005d665d7221 */ /* 0x000fc40000010000 */
[----:B------:R-:W-:Y:S01]  /*7a00*/  FADD.FTZ R104, R104, R89 ;  /* 0x0000005968687221 */ /* 0x000fe20000010000 */
[----:B------:R-:W1:Y:S01]  /*7a10*/  MUFU.EX2 R21, R116 ;  /* 0x0000007400157308 */ /* 0x000e620000000800 */
[----:B------:R-:W-:Y:S01]  /*7a20*/  FADD.FTZ R164, R164, R93 ;  /* 0x0000005da4a47221 */ /* 0x000fe20000010000 */
[----:B---3--:R-:W-:Y:S01]  /*7a30*/  F2FP.BF16.PACK_AB R5, R106, R111 ;  /* 0x0000006f6a05723e */ /* 0x008fe200000010ff */
[----:B------:R-:W-:Y:S02]  /*7a40*/  FADD.FTZ R104, R105, R104 ;  /* 0x0000006869687221 */ /* 0x000fe40000010000 */
[----:B------:R-:W-:Y:S02]  /*7a50*/  FADD.FTZ R129, R129, R164 ;  /* 0x000000a481817221 */ /* 0x000fe40000010000 */
[----:B------:R-:W-:Y:S01]  /*7a60*/  FADD.FTZ R115, R115, R104 ;  /* 0x0000006873737221 */ /* 0x000fe20000010000 */
[----:B------:R-:W-:Y:S01]  /*7a70*/  MUFU.EX2 R46, R46 ;  /* 0x0000002e002e7308 */ /* 0x000fe20000000800 */
[----:B------:R-:W-:-:S02]  /*7a80*/  FADD.FTZ R166, R166, R129 ;  /* 0x00000081a6a67221 */ /* 0x000fc40000010000 */
[----:B------:R-:W-:Y:S02]  /*7a90*/  FADD.FTZ R115, R124, R115 ;  /* 0x000000737c737221 */ /* 0x000fe40000010000 */
[----:B------:R-:W-:Y:S02]  /*7aa0*/  FADD.FTZ R166, R169, R166 ;  /* 0x000000a6a9a67221 */ /* 0x000fe40000010000 */
[----:B------:R-:W-:Y:S01]  /*7ab0*/  FADD.FTZ R170, R170, R115 ;  /* 0x00000073aaaa7221 */ /* 0x000fe20000010000 */
[----:B------:R-:W2:Y:S01]  /*7ac0*/  MUFU.EX2 R43, R43 ;  /* 0x0000002b002b7308 */ /* 0x000ea20000000800 */
[----:B------:R-:W-:Y:S01]  /*7ad0*/  FADD.FTZ R187, R187, R166 ;  /* 0x000000a6bbbb7221 */ /* 0x000fe20000010000 */
[----:B-1----:R-:W-:Y:S01]  /*7ae0*/  F2FP.BF16.PACK_AB R7, R21, R20 ;  /* 0x000000141507723e */ /* 0x002fe200000010ff */
[----:B------:R-:W-:Y:S02]  /*7af0*/  FADD.FTZ R175, R175, R170 ;  /* 0x000000aaafaf7221 */ /* 0x000fe40000010000 */
[----:B------:R-:W-:-:S02]  /*7b00*/  FADD.FTZ R187, R174, R187 ;  /* 0x000000bbaebb7221 */ /* 0x000fc40000010000 */
[----:B------:R-:W-:Y:S01]  /*7b10*/  FADD.FTZ R50, R50, R49 ;  /* 0x0000003132327221 */ /* 0x000fe20000010000 */
[----:B------:R-:W-:Y:S01]  /*7b20*/  MUFU.EX2 R128, R128 ;  /* 0x0000008000807308 */ /* 0x000fe20000000800 */
[----:B------:R-:W-:Y:S01]  /*7b30*/  FADD.FTZ R172, R172, R175 ;  /* 0x000000afacac7221 */ /* 0x000fe20000010000 */
[C---:B-----5:R-:W-:Y:S01]  /*7b40*/  HMMA.16816.F32.BF16 R156, R4.reuse, R12, R156 ;  /* 0x0000000c049c723c */ /* 0x060fe2000004189c */
[----:B------:R-:W-:Y:S02]  /*7b50*/  FADD.FTZ R178, R178, R187 ;  /* 0x000000bbb2b27221 */ /* 0x000fe40000010000 */
[----:B------:R-:W-:Y:S02]  /*7b60*/  FADD.FTZ R47, R47, R50 ;  /* 0x000000322f2f7221 */ /* 0x000fe40000010000 */
[----:B------:R-:W-:Y:S01]  /*7b70*/  FADD.FTZ R181, R181, R172 ;  /* 0x000000acb5b57221 */ /* 0x000fe20000010000 */
[----:B------:R-:W1:Y:S01]  /*7b80*/  MUFU.EX2 R125, R125 ;  /* 0x0000007d007d7308 */ /* 0x000e620000000800 */
[----:B------:R-:W-:Y:S01]  /*7b90*/  FADD.FTZ R193, R193, R178 ;  /* 0x000000b2c1c17221 */ /* 0x000fe20000010000 */
[----:B------:R-:W-:Y:S01]  /*7ba0*/  HMMA.16816.F32.BF16 R152, R4, R14, R152 ;  /* 0x0000000e0498723c */ /* 0x000fe20000041898 */
[----:B------:R-:W-:-:S02]  /*7bb0*/  FADD.FTZ R48, R48, R47 ;  /* 0x0000002f30307221 */ /* 0x000fc40000010000 */
[----:B------:R-:W-:Y:S02]  /*7bc0*/  FADD.FTZ R182, R182, R181 ;  /* 0x000000b5b6b67221 */ /* 0x000fe40000010000 */
[----:B------:R-:W-:Y:S01]  /*7bd0*/  FADD.FTZ R186, R186, R193 ;  /* 0x000000c1baba7221 */ /* 0x000fe20000010000 */
[----:B------:R-:W-:Y:S01]  /*7be0*/  MUFU.EX2 R44, R44 ;  /* 0x0000002c002c7308 */ /* 0x000fe20000000800 */
[----:B------:R-:W-:Y:S01]  /*7bf0*/  FADD.FTZ R45, R45, R48 ;  /* 0x000000302d2d7221 */ /* 0x000fe20000010000 */
[C---:B------:R-:W-:Y:S01]  /*7c00*/  HMMA.16816.F32.BF16 R140, R4.reuse, R8, R140 ;  /* 0x00000008048c723c */ /* 0x040fe2000004188c */
[----:B------:R-:W-:Y:S02]  /*7c10*/  FADD.FTZ R199, R199, R182 ;  /* 0x000000b6c7c77221 */ /* 0x000fe40000010000 */
[----:B------:R-:W-:Y:S02]  /*7c20*/  FADD.FTZ R197, R197, R186 ;  /* 0x000000bac5c57221 */ /* 0x000fe40000010000 */
[----:B------:R-:W-:Y:S01]  /*7c30*/  FADD.FTZ R184, R184, R199 ;  /* 0x000000c7b8b87221 */ /* 0x000fe20000010000 */
[----:B------:R-:W3:Y:S01]  /*7c40*/  MUFU.EX2 R41, R41 ;  /* 0x0000002900297308 */ /* 0x000ee20000000800 */
[----:B------:R-:W-:Y:S01]  /*7c50*/  FADD.FTZ R188, R188, R197 ;  /* 0x000000c5bcbc7221 */ /* 0x000fe20000010000 */
[----:B------:R-:W-:Y:S01]  /*7c60*/  HMMA.16816.F32.BF16 R136, R4, R10, R136 ;  /* 0x0000000a0488723c */ /* 0x000fe20000041888 */
[----:B------:R-:W-:-:S02]  /*7c70*/  FADD.FTZ R203, R203, R184 ;  /* 0x000000b8cbcb7221 */ /* 0x000fc40000010000 */
[----:B------:R-:W-:Y:S02]  /*7c80*/  FADD.FTZ R188, R191, R188 ;  /* 0x000000bcbfbc7221 */ /* 0x000fe40000010000 */
[----:B------:R-:W-:Y:S01]  /*7c90*/  FADD.FTZ R176, R176, R203 ;  /* 0x000000cbb0b07221 */ /* 0x000fe20000010000 */
[----:B------:R-:W-:Y:S01]  /*7ca0*/  MUFU.EX2 R121, R121 ;  /* 0x0000007900797308 */ /* 0x000fe20000000800 */
[----:B--2---:R-:W-:Y:S01]  /*7cb0*/  F2FP.BF16.PACK_AB R4, R43, R46 ;  /* 0x0000002e2b04723e */ /* 0x004fe200000010ff */
[----:B------:R-:W-:Y:S01]  /*7cc0*/  FADD.FTZ R46, R46, R45 ;  /* 0x0000002d2e2e7221 */ /* 0x000fe20000010000 */
[----:B-1----:R-:W-:Y:S01]  /*7cd0*/  F2FP.BF16.PACK_AB R5, R125, R128 ;  /* 0x000000807d05723e */ /* 0x002fe200000010ff */
[----:B------:R-:W-:Y:S02]  /*7ce0*/  FADD.FTZ R128, R128, R195 ;  /* 0x000000c380807221 */ /* 0x000fe40000010000 */
[----:B------:R-:W-:Y:S02]  /*7cf0*/  FADD.FTZ R43, R43, R46 ;  /* 0x0000002e2b2b7221 */ /* 0x000fe40000010000 */
[----:B------:R-:W1:Y:S01]  /*7d00*/  MUFU.EX2 R120, R120 ;  /* 0x0000007800787308 */ /* 0x000e620000000800 */
[----:B------:R-:W-:Y:S01]  /*7d10*/  FADD.FTZ R128, R125, R128 ;  /* 0x000000807d807221 */ /* 0x000fe20000010000 */
[----:B---3--:R-:W-:Y:S01]  /*7d20*/  F2FP.BF16.PACK_AB R6, R41, R44 ;  /* 0x0000002c2906723e */ /* 0x008fe200000010ff */
[----:B------:R-:W-:-:S02]  /*7d30*/  FADD.FTZ R44, R44, R43 ;  /* 0x0000002b2c2c7221 */ /* 0x000fc40000010000 */
        /* <DEDUP_REMOVED lines=8> */
[----:B------:R-:W-:-:S02]  /*7dc0*/  FADD.FTZ R121, R121, R128 ;  /* 0x0000008079797221 */ /* 0x000fc40000010000 */
[----:B------:R-:W-:Y:S02]  /*7dd0*/  FADD.FTZ R190, R190, R183 ;  /* 0x000000b7bebe7221 */ /* 0x000fe40000010000 */
[----:B------:R-:W-:Y:S02]  /*7de0*/  FADD.FTZ R174, R120, R121 ;  /* 0x0000007978ae7221 */ /* 0x000fe40000010000 */
[----:B------:R-:W-:Y:S01]  /*7df0*/  FADD.FTZ R194, R194, R171 ;  /* 0x000000abc2c27221 */ /* 0x000fe20000010000 */
[----:B------:R-:W-:Y:S01]  /*7e00*/  HMMA.16816.F32.BF16 R160, R4, R12, R160 ;  /* 0x0000000c04a0723c */ /* 0x000fe200000418a0 */
[----:B------:R-:W-:Y:S01]  /*7e10*/  FADD.FTZ R165, R165, R190 ;  /* 0x000000bea5a57221 */ /* 0x000fe20000010000 */
[----:B------:R2:W-:Y:S01]  /*7e20*/  STL [R1+0x8], R174 ;  /* 0x000008ae01007387 */ /* 0x0005e20000100800 */
        /* <DEDUP_REMOVED lines=8> */
[C---:B------:R-:W-:Y:S08]  /*7eb0*/  HMMA.16816.F32.BF16 R144, R4.reuse, R8, R144 ;  /* 0x000000080490723c */ /* 0x040ff00000041890 */
[----:B------:R-:W-:Y:S01]  /*7ec0*/  HMMA.16816.F32.BF16 R132, R4, R10, R132 ;  /* 0x0000000a0484723c */ /* 0x000fe20000041884 */
[----:B------:R-:W-:Y:S07]  /*7ed0*/  @!P0 BRA `(.L_x_772) ;  /* 0x0000627000008947 */ /* 0x000fee0003800000 */
[----:B------:R-:W-:Y:S01]  /*7ee0*/  IADD3 R6, R38, -0x2, RZ ;  /* 0xfffffffe26067810 */ /* 0x000fe20007ffe0ff */
[----:B------:R-:W-:-:S04]  /*7ef0*/  DEPBAR.LE SB0, 0x0 ;  /* 0x000080000000791a */ /* 0x000fc80000000000 */
[----:B------:R-:W-:Y:S01]  /*7f00*/  SHF.R.S32.HI R4, RZ, 0x1f, R6 ;  /* 0x0000001fff047819 */ /* 0x000fe20000011406 */
[----:B------:R-:W-:Y:S01]  /*7f10*/  IMAD R5, R228, R6, RZ ;  /* 0x00000006e4057224 */ /* 0x000fe200078e02ff */
[----:B------:R1:W-:Y:S01]  /*7f20*/  STL [R1+0x10], R6 ;  /* 0x0000100601007387 */ /* 0x0003e20000100800 */
[C---:B------:R-:W-:Y:S02]  /*7f30*/  SHF.L.U64.HI R24, R25.reuse, 0x6, R24 ;  /* 0x0000000619187819 */ /* 0x040fe40000010218 */
[-C--:B------:R-:W-:Y:S02]  /*7f40*/  IMAD R4, R4, R229.reuse, R5 ;  /* 0x000000e504047224 */ /* 0x080fe400078e0205 */
[----:B------:R-:W-:Y:S02]  /*7f50*/  IMAD.SHL.U32 R5, R25, 0x40, RZ ;  /* 0x0000004019057824 */ /* 0x000fe400078e00ff */
[----:B-1----:R-:W-:-:S04]  /*7f60*/  IMAD.WIDE.U32 R6, R6, R229, R58 ;  /* 0x000000e506067225 */ /* 0x002fc800078e003a */
[----:B------:R-:W-:Y:S01]  /*7f70*/  IMAD.IADD R4, R7, 0x1, R4 ;  /* 0x0000000107047824 */ /* 0x000fe200078e0204 */
[----:B------:R-:W-:Y:S01]  /*7f80*/  BAR.SYNC.DEFER_BLOCKING 0x0 ;  /* 0x0000000000007b1d */ /* 0x000fe20000010000 */
[----:B------:R-:W-:-:S04]  /*7f90*/  LEA R8, P1, R6, c[0x0][0x170], 0x1 ;  /* 0x00005c0006087a11 */ /* 0x000fc800078208ff */
[----:B------:R-:W-:Y:S02]  /*7fa0*/  IADD3 R12, P0, R5, R8, RZ ;  /* 0x00000008050c7210 */ /* 0x000fe40007f1e0ff */
[----:B------:R-:W-:Y:S02]  /*7fb0*/  LEA.HI.X R9, R6, c[0x0][0x174], R4, 0x1, P1 ;  /* 0x00005d0006097a11 */ /* 0x000fe400008f0c04 */
[----:B------:R-:W-:-:S03]  /*7fc0*/  IADD3 R14, P1, R12, R5, RZ ;  /* 0x000000050c0e7210 */ /* 0x000fc60007f3e0ff */
[----:B------:R-:W-:Y:S01]  /*7fd0*/  IMAD.X R13, R24, 0x1, R9, P0 ;  /* 0x00000001180d7824 */ /* 0x000fe200000e0609 */
[----:B------:R-:W-:-:S03]  /*7fe0*/  IADD3 R26, P0, R14, R5, RZ ;  /* 0x000000050e1a7210 */ /* 0x000fc60007f1e0ff */
[----:B------:R-:W-:-:S04]  /*7ff0*/  IMAD.X R15, R13, 0x1, R24, P1 ;  /* 0x000000010d0f7824 */ /* 0x000fc800008e0618 */
[----:B------:R-:W-:Y:S01]  /*8000*/  IMAD.X R27, R15, 0x1, R24, P0 ;  /* 0x000000010f1b7824 */ /* 0x000fe200000e0618 */
[----:B------:R-:W-:Y:S01]  /*8010*/  @!PT LDS RZ, [RZ] ;  /* 0x00000000fffff984 */ /* 0x000fe20000000800 */
[----:B------:R-:W-:Y:S01]  /*8020*/  @!PT LDS RZ, [RZ] ;  /* 0x00000000fffff984 */ /* 0x000fe20000000800 */
[----:B------:R-:W-:Y:S01]  /*8030*/  @!PT LDS RZ, [RZ] ;  /* 0x00000000fffff984 */ /* 0x000fe20000000800 */
[----:B------:R1:W-:Y:S04]  /*8040*/  LDGSTS.E.BYPASS.LTC128B.128 [R231+0x4000], [R8.64] ;  /* 0x0400000008e77fae */ /* 0x0003e8000b901d48 */
[----:B------:R3:W-:Y:S04]  /*8050*/  LDGSTS.E.BYPASS.LTC128B.128 [R231+0x4800], [R12.64] ;  /* 0x048000000ce77fae */ /* 0x0007e8000b901d48 */
[----:B------:R3:W-:Y:S04]  /*8060*/  LDGSTS.E.BYPASS.LTC128B.128 [R231+0x5000], [R14.64] ;  /* 0x050000000ee77fae */ /* 0x0007e8000b901d48 */
[----:B------:R4:W-:Y:S04]  /*8070*/  LDGSTS.E.BYPASS.LTC128B.128 [R231+0x5800], [R26.64] ;  /* 0x058000001ae77fae */ /* 0x0009e8000b901d48 */
[----:B------:R-:W-:Y:S04]  /*8080*/  LDSM.16.M88.4 R32, [R224] ;  /* 0x00000000e020783b */ /* 0x000fe80000000200 */
[----:B------:R-:W5:Y:S04]  /*8090*/  LDSM.16.M88.4 R4, [R223+0x2000] ;  /* 0x00200000df04783b */ /* 0x000f680000000200 */
[----:B------:R-:W1:Y:S04]  /*80a0*/  LDSM.16.M88.4 R28, [R224+0x1000] ;  /* 0x00100000e01c783b */ /* 0x000e680000000200 */
[----:B------:R-:W-:Y:S04]  /*80b0*/  LDSM.16.M88.4 R20, [R222] ;  /* 0x00000000de14783b */ /* 0x000fe80000000200 */
[----:B------:R-:W2:Y:S04]  /*80c0*/  LDSM.16.M88.4 R40, [R221] ;  /* 0x00000000dd28783b */ /* 0x000ea80000000200 */
[----:B------:R-:W2:Y:S04]  /*80d0*/  LDSM.16.M88.4 R16, [R222+0x1000] ;  /* 0x00100000de10783b */ /* 0x000ea80000000200 */
[----:B----4-:R-:W4:Y:S04]  /*80e0*/  LDSM.16.M88.4 R24, [R223+0x2400] ;  /* 0x00240000df18783b */ /* 0x010f280000000200 */
[----:B------:R-:W-:Y:S04]  /*80f0*/  LDSM.16.M88.4 R48, [R217] ;  /* 0x00000000d930783b */ /* 0x000fe80000000200 */
[----:B------:R-:W0:Y:S01]  /*8100*/  LDGDEPBAR ;  /* 0x00000000000079af */ /* 0x000e220000000000 */
[-C--:B-----5:R-:W-:Y:S08]  /*8110*/  HMMA.16816.F32.BF16 R44, R32, R4.reuse, RZ ;  /* 0x00000004202c723c */ /* 0x0a0ff000000418ff */
[C---:B-1----:R-:W-:Y:S08]  /*8120*/  HMMA.16816.F32.BF16 R8, R28.reuse, R4, RZ ;  /* 0x000000041c08723c */ /* 0x042ff000000418ff */
[----:B---3--:R-:W-:Y:S08]  /*8130*/  HMMA.16816.F32.BF16 R12, R28, R6, RZ ;  /* 0x000000061c0c723c */ /* 0x008ff000000418ff */
[-C--:B--2---:R-:W-:Y:S08]  /*8140*/  HMMA.16816.F32.BF16 R44, R20, R40.reuse, R44 ;  /* 0x00000028142c723c */ /* 0x084ff0000004182c */
[C---:B------:R-:W-:Y:S08]  /*8150*/  HMMA.16816.F32.BF16 R8, R16.reuse, R40, R8 ;  /* 0x000000281008723c */ /* 0x040ff00000041808 */
[----:B------:R-:W-:Y:S08]  /*8160*/  HMMA.16816.F32.BF16 R12, R16, R42, R12 ;  /* 0x0000002a100c723c */ /* 0x000ff0000004180c */
[----:B------:R-:W-:Y:S01]  /*8170*/  FMUL.FTZ R44, R44, c[0x0][0x2ec] ;  /* 0x0000bb002c2c7a20 */ /* 0x000fe20000410000 */
[----:B------:R-:W-:Y:S01]  /*8180*/  HMMA.16816.F32.BF16 R4, R32, R6, RZ ;  /* 0x000000062004723c */ /* 0x000fe200000418ff */
[----:B------:R-:W-:-:S02]  /*8190*/  FMUL.FTZ R67, R45, c[0x0][0x2ec] ;  /* 0x0000bb002d437a20 */ /* 0x000fc40000410000 */
[----:B------:R1:W2:Y:S01]  /*81a0*/  MUFU.TANH R69, R44 ;  /* 0x0000002c00457308 */ /* 0x0002a20000002400 */
[----:B------:R-:W-:Y:S02]  /*81b0*/  FMUL.FTZ R62, R46, c[0x0][0x2ec] ;  /* 0x0000bb002e3e7a20 */ /* 0x000fe40000410000 */
[----:B------:R-:W-:Y:S02]  /*81c0*/  FMUL.FTZ R60, R47, c[0x0][0x2ec] ;  /* 0x0000bb002f3c7a20 */ /* 0x000fe40000410000 */
[----:B------:R-:W-:Y:S02]  /*81d0*/  FMUL.FTZ R111, R8, c[0x0][0x2ec] ;  /* 0x0000bb00086f7a20 */ /* 0x000fe40000410000 */
[----:B------:R-:W-:Y:S01]  /*81e0*/  FMUL.FTZ R102, R9, c[0x0][0x2ec] ;  /* 0x0000bb0009667a20 */ /* 0x000fe20000410000 */
[----:B------:R-:W-:Y:S01]  /*81f0*/  MUFU.TANH R67, R67 ;  /* 0x0000004300437308 */ /* 0x000fe20000002400 */
[----:B------:R-:W-:Y:S02]  /*8200*/  FMUL.FTZ R39, R10, c[0x0][0x2ec] ;  /* 0x0000bb000a277a20 */ /* 0x000fe40000410000 */
[----:B------:R-:W-:-:S02]  /*8210*/  FMUL.FTZ R166, R11, c[0x0][0x2ec] ;  /* 0x0000bb000ba67a20 */ /* 0x000fc40000410000 */
[----:B----4-:R-:W-:Y:S01]  /*8220*/  HMMA.16816.F32.BF16 R8, R32, R24, RZ ;  /* 0x000000182008723c */ /* 0x010fe200000418ff */
[----:B------:R-:W-:Y:S01]  /*8230*/  FMUL.FTZ R12, R12, c[0x0][0x2ec] ;  /* 0x0000bb000c0c7a20 */ /* 0x000fe20000410000 */
[----:B-1----:R-:W1:Y:S01]  /*8240*/  LDSM.16.M88.4 R44, [R218] ;  /* 0x00000000da2c783b */ /* 0x002e620000000200 */
[----:B------:R-:W-:Y:S02]  /*8250*/  FMUL.FTZ R14, R14, c[0x0][0x2ec] ;  /* 0x0000bb000e0e7a20 */ /* 0x000fe40000410000 */
[----:B------:R-:W-:Y:S01]  /*8260*/  MUFU.TANH R113, R12 ;  /* 0x0000000c00717308 */ /* 0x000fe20000002400 */
[----:B------:R-:W-:Y:S02]  /*8270*/  FMUL.FTZ R13, R13, c[0x0][0x2ec] ;  /* 0x0000bb000d0d7a20 */ /* 0x000fe40000410000 */
[----:B------:R-:W-:Y:S01]  /*8280*/  FMUL.FTZ R15, R15, c[0x0][0x2ec] ;  /* 0x0000bb000f0f7a20 */ /* 0x000fe20000410000 */
[----:B------:R-:W-:Y:S04]  /*8290*/  HMMA.16816.F32.BF16 R4, R20, R42, R4 ;  /* 0x0000002a1404723c */ /* 0x000fe80000041804 */
[----:B------:R-:W-:Y:S04]  /*82a0*/  MUFU.TANH R112, R14 ;  /* 0x0000000e00707308 */ /* 0x000fe80000002400 */
[----:B------:R-:W-:Y:S04]  /*82b0*/  HMMA.16816.F32.BF16 R40, R28, R24, RZ ;  /* 0x000000181c28723c */ /* 0x000fe800000418ff */
[----:B------:R-:W-:Y:S08]  /*82c0*/  MUFU.TANH R114, R13 ;  /* 0x0000000d00727308 */ /* 0x000ff00000002400 */
[----:B------:R3:W-:Y:S04]  /*82d0*/  MUFU.TANH R172, R15 ;  /* 0x0000000f00ac7308 */ /* 0x0007e80000002400 */
[----:B------:R-:W-:-:S02]  /*82e0*/  FMUL.FTZ R76, R4, c[0x0][0x2ec] ;  /* 0x0000bb00044c7a20 */ /* 0x000fc40000410000 */
[----:B------:R-:W-:Y:S02]  /*82f0*/  FMUL.FTZ R63, R6, c[0x0][0x2ec] ;  /* 0x0000bb00063f7a20 */ /* 0x000fe40000410000 */
[----:B------:R-:W-:Y:S01]  /*8300*/  FMUL.FTZ R74, R5, c[0x0][0x2ec] ;  /* 0x0000bb00054a7a20 */ /* 0x000fe20000410000 */
[----:B------:R-:W-:Y:S01]  /*8310*/  MUFU.TANH R111, R111 ;  /* 0x0000006f006f7308 */ /* 0x000fe20000002400 */
[----:B------:R-:W-:Y:S02]  /*8320*/  FMUL.FTZ R61, R7, c[0x0][0x2ec] ;  /* 0x0000bb00073d7a20 */ /* 0x000fe40000410000 */
[----:B------:R-:W-:Y:S01]  /*8330*/  HMMA.16816.F32.BF16 R4, R28, R26, RZ ;  /* 0x0000001a1c04723c */ /* 0x000fe200000418ff */
[----:B---3--:R-:W3:Y:S04]  /*8340*/  LDSM.16.M88.4 R12, [R223+0x2800] ;  /* 0x00280000df0c783b */ /* 0x008ee80000000200 */
[----:B------:R-:W4:Y:S03]  /*8350*/  MUFU.TANH R62, R62 ;  /* 0x0000003e003e7308 */ /* 0x000f260000002400 */
[-C--:B-1----:R-:W-:Y:S05]  /*8360*/  HMMA.16816.F32.BF16 R8, R20, R44.reuse, R8 ;  /* 0x0000002c1408723c */ /* 0x082fea0000041808 */
[----:B------:R-:W1:Y:S03]  /*8370*/  MUFU.TANH R60, R60 ;  /* 0x0000003c003c7308 */ /* 0x000e660000002400 */
[----:B------:R-:W-:Y:S05]  /*8380*/  HMMA.16816.F32.BF16 R40, R16, R44, R40 ;  /* 0x0000002c1028723c */ /* 0x000fea0000041828 */
[----:B------:R-:W5:Y:S03]  /*8390*/  MUFU.TANH R39, R39 ;  /* 0x0000002700277308 */ /* 0x000f660000002400 */
[----:B------:R-:W-:Y:S05]  /*83a0*/  HMMA.16816.F32.BF16 R24, R32, R26, RZ ;  /* 0x0000001a2018723c */ /* 0x000fea00000418ff */
[----:B------:R-:W1:Y:S03]  /*83b0*/  MUFU.TANH R166, R166 ;  /* 0x000000a600a67308 */ /* 0x000e660000002400 */
[----:B------:R-:W-:Y:S01]  /*83c0*/  FMUL.FTZ R8, R8, c[0x0][0x2ec] ;  /* 0x0000bb0008087a20 */ /* 0x000fe20000410000 */
[----:B------:R-:W-:Y:S01]  /*83d0*/  HMMA.16816.F32.BF16 R4, R16, R46, R4 ;  /* 0x0000002e1004723c */ /* 0x000fe20000041804 */
[----:B------:R-:W-:-:S02]  /*83e0*/  FMUL.FTZ R9, R9, c[0x0][0x2ec] ;  /* 0x0000bb0009097a20 */ /* 0x000fc40000410000 */
[----:B------:R-:W-:Y:S01]  /*83f0*/  FMUL.FTZ R10, R10, c[0x0][0x2ec] ;  /* 0x0000bb000a0a7a20 */ /* 0x000fe20000410000 */
[----:B------:R-:W-:Y:S01]  /*8400*/  MUFU.TANH R77, R8 ;  /* 0x00000008004d7308 */ /* 0x000fe20000002400 */
[----:B------:R-:W-:Y:S02]  /*8410*/  FMUL.FTZ R64, R11, c[0x0][0x2ec] ;  /* 0x0000bb000b407a20 */ /* 0x000fe40000410000 */
[----:B------:R-:W-:Y:S02]  /*8420*/  FMUL.FTZ R40, R40, c[0x0][0x2ec] ;  /* 0x0000bb0028287a20 */ /* 0x000fe40000410000 */
[----:B------:R-:W-:Y:S02]  /*8430*/  FMUL.FTZ R41, R41, c[0x0][0x2ec] ;  /* 0x0000bb0029297a20 */ /* 0x000fe40000410000 */
[----:B------:R-:W-:Y:S01]  /*8440*/  FMUL.FTZ R43, R43, c[0x0][0x2ec] ;  /* 0x0000bb002b2b7a20 */ /* 0x000fe20000410000 */
[----:B------:R-:W-:Y:S01]  /*8450*/  MUFU.TANH R75, R9 ;  /* 0x00000009004b7308 */ /* 0x000fe20000002400 */
[----:B------:R-:W-:-:S02]  /*8460*/  FMUL.FTZ R37, R42, c[0x0][0x2ec] ;  /* 0x0000bb002a257a20 */ /* 0x000fc40000410000 */
[----:B------:R-:W-:Y:S05]  /*8470*/  HMMA.16816.F32.BF16 R24, R20, R46, R24 ;  /* 0x0000002e1418723c */ /* 0x000fea0000041818 */
[----:B------:R1:W-:Y:S03]  /*8480*/  MUFU.TANH R65, R10 ;  /* 0x0000000a00417308 */ /* 0x0003e60000002400 */
[----:B---3--:R-:W-:Y:S01]  /*8490*/  HMMA.16816.F32.BF16 R44, R28, R12, RZ ;  /* 0x0000000c1c2c723c */ /* 0x008fe200000418ff */
[----:B------:R-:W-:Y:S02]  /*84a0*/  FMUL.FTZ R4, R4, c[0x0][0x2ec] ;  /* 0x0000bb0004047a20 */ /* 0x000fe40000410000 */
[----:B------:R-:W-:-:S02]  /*84b0*/  FMUL.FTZ R6, R6, c[0x0][0x2ec] ;  /* 0x0000bb0006067a20 */ /* 0x000fc40000410000 */
[----:B------:R-:W-:Y:S01]  /*84c0*/  MUFU.TANH R119, R40 ;  /* 0x0000002800777308 */ /* 0x000fe20000002400 */
[----:B------:R-:W-:Y:S02]  /*84d0*/  FMUL.FTZ R5, R5, c[0x0][0x2ec] ;  /* 0x0000bb0005057a20 */ /* 0x000fe40000410000 */
[----:B------:R-:W-:Y:S01]  /*84e0*/  FMUL.FTZ R124, R7, c[0x0][0x2ec] ;  /* 0x0000bb00077c7a20 */ /* 0x000fe20000410000 */
[----:B-1----:R-:W-:Y:S04]  /*84f0*/  HMMA.16816.F32.BF16 R8, R32, R12, RZ ;  /* 0x0000000c2008723c */ /* 0x002fe800000418ff */
[----:B------:R-:W-:Y:S03]  /*8500*/  MUFU.TANH R125, R41 ;  /* 0x00000029007d7308 */ /* 0x000fe60000002400 */
[----:B------:R-:W-:-:S02]  /*8510*/  FMUL.FTZ R24, R24, c[0x0][0x2ec] ;  /* 0x0000bb0018187a20 */ /* 0x000fc40000410000 */
[----:B------:R-:W-:Y:S02]  /*8520*/  FMUL.FTZ R26, R26, c[0x0][0x2ec] ;  /* 0x0000bb001a1a7a20 */ /* 0x000fe40000410000 */
[----:B------:R-:W-:Y:S01]  /*8530*/  FMUL.FTZ R25, R25, c[0x0][0x2ec] ;  /* 0x0000bb0019197a20 */ /* 0x000fe20000410000 */
[----:B------:R1:W-:Y:S01]  /*8540*/  MUFU.TANH R118, R43 ;  /* 0x0000002b00767308 */ /* 0x0003e20000002400 */
[----:B------:R-:W-:Y:S02]  /*8550*/  FMUL.FTZ R27, R27, c[0x0][0x2ec] ;  /* 0x0000bb001b1b7a20 */ /* 0x000fe40000410000 */
[-C--:B------:R-:W-:Y:S05]  /*8560*/  HMMA.16816.F32.BF16 R44, R16, R48.reuse, R44 ;  /* 0x00000030102c723c */ /* 0x080fea000004182c */
[----:B------:R-:W-:Y:S04]  /*8570*/  MUFU.TANH R79, R24 ;  /* 0x00000018004f7308 */ /* 0x000fe80000002400 */
[----:B------:R-:W-:Y:S01]  /*8580*/  HMMA.16816.F32.BF16 R8, R20, R48, R8 ;  /* 0x000000301408723c */ /* 0x000fe20000041808 */
[----:B-1----:R-:W1:Y:S03]  /*8590*/  LDSM.16.M88.4 R40, [R223+0x2c00] ;  /* 0x002c0000df28783b */ /* 0x002e660000000200 */
[----:B------:R-:W-:Y:S08]  /*85a0*/  MUFU.TANH R68, R26 ;  /* 0x0000001a00447308 */ /* 0x000ff00000002400 */
[----:B------:R-:W-:Y:S03]  /*85b0*/  MUFU.TANH R78, R25 ;  /* 0x00000019004e7308 */ /* 0x000fe60000002400 */
[----:B------:R-:W-:-:S02]  /*85c0*/  FMUL.FTZ R44, R44, c[0x0][0x2ec] ;  /* 0x0000bb002c2c7a20 */ /* 0x000fc40000410000 */
[----:B------:R-:W-:Y:S02]  /*85d0*/  FMUL.FTZ R45, R45, c[0x0][0x2ec] ;  /* 0x0000bb002d2d7a20 */ /* 0x000fe40000410000 */
[----:B------:R-:W-:Y:S02]  /*85e0*/  FMUL.FTZ R46, R46, c[0x0][0x2ec] ;  /* 0x0000bb002e2e7a20 */ /* 0x000fe40000410000 */
[----:B------:R-:W-:Y:S01]  /*85f0*/  FMUL.FTZ R130, R47, c[0x0][0x2ec] ;  /* 0x0000bb002f827a20 */ /* 0x000fe20000410000 */
[----:B------:R3:W-:Y:S02]  /*8600*/  MUFU.TANH R66, R27 ;  /* 0x0000001b00427308 */ /* 0x0007e40000002400 */
[----:B------:R-:W-:Y:S02]  /*8610*/  FMUL.FTZ R8, R8, c[0x0][0x2ec] ;  /* 0x0000bb0008087a20 */ /* 0x000fe40000410000 */
[----:B------:R-:W-:-:S04]  /*8620*/  FMUL.FTZ R9, R9, c[0x0][0x2ec] ;  /* 0x0000bb0009097a20 */ /* 0x000fc80000410000 */
[----:B------:R-:W-:Y:S01]  /*8630*/  MUFU.TANH R165, R4 ;  /* 0x0000000400a57308 */ /* 0x000fe20000002400 */
[----:B------:R-:W-:Y:S02]  /*8640*/  FMUL.FTZ R10, R10, c[0x0][0x2ec] ;  /* 0x0000bb000a0a7a20 */ /* 0x000fe40000410000 */
[----:B------:R-:W-:Y:S01]  /*8650*/  FMUL.FTZ R71, R11, c[0x0][0x2ec] ;  /* 0x0000bb000b477a20 */ /* 0x000fe20000410000 */
[----:B---3--:R-:W3:Y:S04]  /*8660*/  LDSM.16.M88.4 R24, [R216] ;  /* 0x00000000d818783b */ /* 0x008ee80000000200 */
[----:B------:R-:W-:Y:S08]  /*8670*/  MUFU.TANH R80, R8 ;  /* 0x0000000800507308 */ /* 0x000ff00000002400 */
[----:B------:R-:W-:Y:S08]  /*8680*/  MUFU.TANH R81, R9 ;  /* 0x0000000900517308 */ /* 0x000ff00000002400 */
[----:B------:R1:W-:Y:S08]  /*8690*/  MUFU.TANH R72, R10 ;  /* 0x0000000a00487308 */ /* 0x0003f00000002400 */
[----:B------:R-:W-:Y:S01]  /*86a0*/  MUFU.TANH R122, R6 ;  /* 0x00000006007a7308 */ /* 0x000fe20000002400 */
[----:B-1----:R-:W-:Y:S07]  /*86b0*/  HMMA.16816.F32.BF16 R8, R32, R40, RZ ;  /* 0x000000282008723c */ /* 0x002fee00000418ff */
[----:B------:R1:W-:Y:S08]  /*86c0*/  MUFU.TANH R52, R5 ;  /* 0x0000000500347308 */ /* 0x0003f00000002400 */
[----:B------:R-:W-:Y:S01]  /*86d0*/  MUFU.TANH R126, R44 ;  /* 0x0000002c007e7308 */ /* 0x000fe20000002400 */
[-C--:B-1----:R-:W-:Y:S07]  /*86e0*/  HMMA.16816.F32.BF16 R4, R28, R14.reuse, RZ ;  /* 0x0000000e1c04723c */ /* 0x082fee00000418ff */
[----:B------:R-:W-:Y:S01]  /*86f0*/  MUFU.TANH R127, R45 ;  /* 0x0000002d007f7308 */ /* 0x000fe20000002400 */
[----:B------:R-:W-:Y:S07]  /*8700*/  HMMA.16816.F32.BF16 R12, R32, R14, RZ ;  /* 0x0000000e200c723c */ /* 0x000fee00000418ff */
[----:B------:R1:W-:Y:S01]  /*8710*/  MUFU.TANH R129, R46 ;  /* 0x0000002e00817308 */ /* 0x0003e20000002400 */
[----:B---3--:R-:W-:Y:S07]  /*8720*/  HMMA.16816.F32.BF16 R8, R20, R24, R8 ;  /* 0x000000181408723c */ /* 0x008fee0000041808 */
[----:B------:R-:W3:Y:S01]  /*8730*/  MUFU.TANH R102, R102 ;  /* 0x0000006600667308 */ /* 0x000ee20000002400 */
[-C--:B------:R-:W-:Y:S07]  /*8740*/  HMMA.16816.F32.BF16 R4, R16, R50.reuse, R4 ;  /* 0x000000321004723c */ /* 0x080fee0000041804 */
[----:B------:R-:W1:Y:S01]  /*8750*/  MUFU.TANH R76, R76 ;  /* 0x0000004c004c7308 */ /* 0x000e620000002400 */
[----:B------:R-:W-:Y:S07]  /*8760*/  HMMA.16816.F32.BF16 R12, R20, R50, R12 ;  /* 0x00000032140c723c */ /* 0x000fee000004180c */
[----:B------:R-:W2:Y:S01]  /*8770*/  MUFU.TANH R63, R63 ;  /* 0x0000003f003f7308 */ /* 0x000ea20000002400 */
[----:B------:R-:W-:Y:S01]  /*8780*/  FMUL.FTZ R85, R8, c[0x0][0x2ec] ;  /* 0x0000bb0008557a20 */ /* 0x000fe20000410000 */
[----:B-1----:R-:W-:Y:S01]  /*8790*/  HMMA.16816.F32.BF16 R44, R28, R40, RZ ;  /* 0x000000281c2c723c */ /* 0x002fe200000418ff */
[----:B------:R-:W-:-:S05]  /*87a0*/  FMUL.FTZ R84, R9, c[0x0][0x2ec] ;  /* 0x0000bb0009547a20 */ /* 0x000fca0000410000 */
[----:B------:R-:W1:Y:S01]  /*87b0*/  MUFU.TANH R74, R74 ;  /* 0x0000004a004a7308 */ /* 0x000e620000002400 */
[----:B------:R-:W-:Y:S02]  /*87c0*/  FMUL.FTZ R167, R10, c[0x0][0x2ec] ;  /* 0x0000bb000aa77a20 */ /* 0x000fe40000410000 */
[----:B------:R-:W-:Y:S02]  /*87d0*/  FMUL.FTZ R121, R11, c[0x0][0x2ec] ;  /* 0x0000bb000b797a20 */ /* 0x000fe40000410000 */
[----:B------:R-:W1:Y:S01]  /*87e0*/  LDSM.16.M88.4 R8, [R223+0x3000] ;  /* 0x00300000df08783b */ /* 0x000e620000000200 */
[----:B------:R-:W-:Y:S02]  /*87f0*/  FMUL.FTZ R4, R4, c[0x0][0x2ec] ;  /* 0x0000bb0004047a20 */ /* 0x000fe40000410000 */
[----:B------:R-:W-:Y:S01]  /*8800*/  FMUL.FTZ R6, R6, c[0x0][0x2ec] ;  /* 0x0000bb0006067a20 */ /* 0x000fe20000410000 */
[----:B------:R-:W1:Y:S01]  /*8810*/  MUFU.TANH R61, R61 ;  /* 0x0000003d003d7308 */ /* 0x000e620000002400 */
[----:B------:R-:W-:-:S02]  /*8820*/  FMUL.FTZ R5, R5, c[0x0][0x2ec] ;  /* 0x0000bb0005057a20 */ /* 0x000fc40000410000 */
[----:B------:R-:W-:Y:S02]  /*8830*/  FMUL.FTZ R184, R7, c[0x0][0x2ec] ;  /* 0x0000bb0007b87a20 */ /* 0x000fe40000410000 */
[----:B------:R-:W-:Y:S02]  /*8840*/  FMUL.FTZ R12, R12, c[0x0][0x2ec] ;  /* 0x0000bb000c0c7a20 */ /* 0x000fe40000410000 */
[----:B------:R-:W-:Y:S01]  /*8850*/  FMUL.FTZ R14, R14, c[0x0][0x2ec] ;  /* 0x0000bb000e0e7a20 */ /* 0x000fe20000410000 */
[----:B------:R-:W-:Y:S01]  /*8860*/  MUFU.TANH R128, R4 ;  /* 0x0000000400807308 */ /* 0x000fe20000002400 */
[----:B------:R-:W-:Y:S02]  /*8870*/  FMUL.FTZ R13, R13, c[0x0][0x2ec] ;  /* 0x0000bb000d0d7a20 */ /* 0x000fe40000410000 */
[----:B------:R-:W-:Y:S01]  /*8880*/  FMUL.FTZ R15, R15, c[0x0][0x2ec] ;  /* 0x0000bb000f0f7a20 */ /* 0x000fe20000410000 */
[----:B------:R-:W-:Y:S04]  /*8890*/  HMMA.16816.F32.BF16 R44, R16, R24, R44 ;  /* 0x00000018102c723c */ /* 0x000fe8000004182c */
[----:B------:R-:W-:Y:S03]  /*88a0*/  MUFU.TANH R164, R6 ;  /* 0x0000000600a47308 */ /* 0x000fe60000002400 */
[----:B------:R-:W-:-:S05]  /*88b0*/  IADD3 R24, R38, -0x2, RZ ;  /* 0xfffffffe26187810 */ /* 0x000fca0007ffe0ff */
[----:B------:R1:W-:Y:S01]  /*88c0*/  MUFU.TANH R131, R5 ;  /* 0x0000000500837308 */ /* 0x0003e20000002400 */
[C---:B------:R-:W-:Y:S01]  /*88d0*/  IMAD R70, R24.reuse, 0x80, R245 ;  /* 0x0000008018467824 */ /* 0x040fe200078e02f5 */
[----:B------:R-:W-:-:S04]  /*88e0*/  ISETP.GT.AND P0, PT, R24, R227, PT ;  /* 0x000000e31800720c */ /* 0x000fc80003f04270 */
[C---:B------:R-:W-:Y:S02]  /*88f0*/  ISETP.GE.AND P1, PT, R70.reuse, R240, PT ;  /* 0x000000f04600720c */ /* 0x040fe40003f26270 */
[----:B------:R-:W-:Y:S01]  /*8900*/  MUFU.TANH R82, R12 ;  /* 0x0000000c00527308 */ /* 0x000fe20000002400 */
[C---:B------:R-:W-:Y:S02]  /*8910*/  ISETP.GE.AND P6, PT, R70.reuse, R238, PT ;  /* 0x000000ee4600720c */ /* 0x040fe40003fc6270 */
[----:B------:R-:W-:Y:S01]  /*8920*/  ISETP.LT.OR P1, PT, R70, R241, P1 ;  /* 0x000000f14600720c */ /* 0x000fe20000f21670 */
[----:B------:R-:W-:Y:S01]  /*8930*/  FMUL.FTZ R44, R44, c[0x0][0x2ec] ;  /* 0x0000bb002c2c7a20 */ /* 0x000fe20000410000 */
[----:B------:R-:W-:Y:S01]  /*8940*/  ISETP.LT.OR P6, PT, R70, R239, P6 ;  /* 0x000000ef4600720c */ /* 0x000fe200037c1670 */
[----:B------:R-:W-:Y:S01]  /*8950*/  FMUL.FTZ R45, R45, c[0x0][0x2ec] ;  /* 0x0000bb002d2d7a20 */ /* 0x000fe20000410000 */
[----:B-1----:R-:W-:Y:S01]  /*8960*/  HMMA.16816.F32.BF16 R4, R28, R42, RZ ;  /* 0x0000002a1c04723c */ /* 0x002fe200000418ff */
[----:B------:R-:W-:Y:S01]  /*8970*/  MUFU.TANH R73, R14 ;  /* 0x0000000e00497308 */ /* 0x000fe20000002400 */
[----:B--2---:R-:W-:Y:S01]  /*8980*/  FSEL R69, R69, -INF , !P1 ;  /* 0xff80000045457808 */ /* 0x004fe20004800000 */
[----:B------:R-:W-:Y:S01]  /*8990*/  FMUL.FTZ R46, R46, c[0x0][0x2ec] ;  /* 0x0000bb002e2e7a20 */ /* 0x000fe20000410000 */
[----:B------:R-:W-:Y:S01]  /*89a0*/  ISETP.GE.AND P1, PT, R70, R236, PT ;  /* 0x000000ec4600720c */ /* 0x000fe20003f26270 */
[----:B------:R-:W-:Y:S01]  /*89b0*/  FMUL.FTZ R47, R47, c[0x0][0x2ec] ;  /* 0x0000bb002f2f7a20 */ /* 0x000fe20000410000 */
[----:B----4-:R-:W-:-:S02]  /*89c0*/  FSEL R62, R62, -INF , !P6 ;  /* 0xff8000003e3e7808 */ /* 0x010fc40007000000 */
[----:B------:R-:W-:Y:S01]  /*89d0*/  HMMA.16816.F32.BF16 R40, R32, R42, RZ ;  /* 0x0000002a2028723c */ /* 0x000fe200000418ff */
[----:B------:R-:W-:Y:S01]  /*89e0*/  MUFU.TANH R83, R13 ;  /* 0x0000000d00537308 */ /* 0x000fe20000002400 */
[----:B------:R-:W-:-:S04]  /*89f0*/  ISETP.LT.OR P1, PT, R70, R237, P1 ;  /* 0x000000ed4600720c */ /* 0x000fc80000f21670 */
[----:B------:R-:W-:-:S03]  /*8a00*/  FSEL R111, R111, -INF , !P1 ;  /* 0xff8000006f6f7808 */ /* 0x000fc60004800000 */
[----:B------:R1:W-:Y:S07]  /*8a10*/  MUFU.TANH R103, R15 ;  /* 0x0000000f00677308 */ /* 0x0003ee0000002400 */
[-C--:B------:R-:W-:Y:S01]  /*8a20*/  HMMA.16816.F32.BF16 R4, R16, R26.reuse, R4 ;  /* 0x0000001a1004723c */ /* 0x080fe20000041804 */
[----:B------:R2:W-:Y:S07]  /*8a30*/  MUFU.TANH R175, R44 ;  /* 0x0000002c00af7308 */ /* 0x0005ee0000002400 */
[----:B------:R-:W-:Y:S01]  /*8a40*/  HMMA.16816.F32.BF16 R40, R20, R26, R40 ;  /* 0x0000001a1428723c */ /* 0x000fe20000041828 */
[----:B-1----:R-:W1:Y:S01]  /*8a50*/  LDSM.16.M88.4 R12, [R215] ;  /* 0x00000000d70c783b */ /* 0x002e620000000200 */
[----:B------:R-:W4:Y:S06]  /*8a60*/  MUFU.TANH R64, R64 ;  /* 0x0000004000407308 */ /* 0x000f2c0000002400 */
[----:B------:R-:W-:Y:S01]  /*8a70*/  HMMA.16816.F32.BF16 R24, R32, R8, RZ ;  /* 0x000000082018723c */ /* 0x000fe200000418ff */
[----:B--2---:R-:W-:Y:S01]  /*8a80*/  IADD3 R44, R70, 0x8, RZ ;  /* 0x00000008462c7810 */ /* 0x004fe20007ffe0ff */
[----:B------:R-:W2:Y:S03]  /*8a90*/  MUFU.TANH R37, R37 ;  /* 0x0000002500257308 */ /* 0x000ea60000002400 */
[----:B------:R-:W-:-:S02]  /*8aa0*/  ISETP.GE.AND P1, PT, R44, R236, PT ;  /* 0x000000ec2c00720c */ /* 0x000fc40003f26270 */
[-C--:B------:R-:W-:Y:S01]  /*8ab0*/  ISETP.GE.AND P6, PT, R44, R240.reuse, PT ;  /* 0x000000f02c00720c */ /* 0x080fe20003fc6270 */
[----:B------:R-:W-:Y:S01]  /*8ac0*/  FMUL.FTZ R179, R4, c[0x0][0x2ec] ;  /* 0x0000bb0004b37a20 */ /* 0x000fe20000410000 */
[----:B------:R-:W-:Y:S01]  /*8ad0*/  IADD3 R4, R70, 0x1, RZ ;  /* 0x0000000146047810 */ /* 0x000fe20007ffe0ff */
[----:B------:R-:W-:Y:S01]  /*8ae0*/  FMUL.FTZ R6, R6, c[0x0][0x2ec] ;  /* 0x0000bb0006067a20 */ /* 0x000fe20000410000 */
[----:B------:R-:W-:Y:S01]  /*8af0*/  ISETP.LT.OR P1, PT, R44, R237, P1 ;  /* 0x000000ed2c00720c */ /* 0x000fe20000f21670 */
[----:B------:R-:W-:Y:S01]  /*8b00*/  FMUL.FTZ R5, R5, c[0x0][0x2ec] ;  /* 0x0000bb0005057a20 */ /* 0x000fe20000410000 */
[C---:B------:R-:W-:Y:S01]  /*8b10*/  ISETP.GE.AND P4, PT, R4.reuse, R240, PT ;  /* 0x000000f00400720c */ /* 0x040fe20003f86270 */
[----:B------:R-:W-:Y:S01]  /*8b20*/  MUFU.TANH R186, R6 ;  /* 0x0000000600ba7308 */ /* 0x000fe20000002400 */
[C---:B------:R-:W-:Y:S01]  /*8b30*/  ISETP.GE.AND P5, PT, R4.reuse, R238, PT ;  /* 0x000000ee0400720c */ /* 0x040fe20003fa6270 */
[----:B------:R-:W-:Y:S01]  /*8b40*/  FMUL.FTZ R194, R7, c[0x0][0x2ec] ;  /* 0x0000bb0007c27a20 */ /* 0x000fe20000410000 */
[----:B------:R-:W-:Y:S01]  /*8b50*/  ISETP.GE.AND P3, PT, R4, R236, PT ;  /* 0x000000ec0400720c */ /* 0x000fe20003f66270 */
[----:B------:R-:W-:Y:S01]  /*8b60*/  FMUL.FTZ R49, R40, c[0x0][0x2ec] ;  /* 0x0000bb0028317a20 */ /* 0x000fe20000410000 */
[----:B------:R-:W-:Y:S01]  /*8b70*/  ISETP.GE.AND P2, PT, R4, R234, PT ;  /* 0x000000ea0400720c */ /* 0x000fe20003f46270 */
[----:B------:R-:W-:Y:S01]  /*8b80*/  FMUL.FTZ R42, R42, c[0x0][0x2ec] ;  /* 0x0000bb002a2a7a20 */ /* 0x000fe20000410000 */
[C---:B------:R-:W-:Y:S01]  /*8b90*/  ISETP.LT.OR P4, PT, R4.reuse, R241, P4 ;  /* 0x000000f10400720c */ /* 0x040fe20002781670 */
[----:B------:R1:W-:Y:S01]  /*8ba0*/  MUFU.TANH R207, R5 ;  /* 0x0000000500cf7308 */ /* 0x0003e20000002400 */
[C---:B------:R-:W-:Y:S01]  /*8bb0*/  ISETP.LT.OR P5, PT, R4.reuse, R239, P5 ;  /* 0x000000ef0400720c */ /* 0x040fe20002fa1670 */
[----:B------:R-:W-:Y:S01]  /*8bc0*/  FMUL.FTZ R41, R41, c[0x0][0x2ec] ;  /* 0x0000bb0029297a20 */ /* 0x000fe20000410000 */
[C---:B------:R-:W-:Y:S01]  /*8bd0*/  ISETP.LT.OR P3, PT, R4.reuse, R237, P3 ;  /* 0x000000ed0400720c */ /* 0x040fe20001f61670 */
[----:B------:R-:W-:Y:S01]  /*8be0*/  FMUL.FTZ R43, R43, c[0x0][0x2ec] ;  /* 0x0000bb002b2b7a20 */ /* 0x000fe20000410000 */
[----:B------:R-:W-:-:S02]  /*8bf0*/  ISETP.LT.OR P2, PT, R4, R235, P2 ;  /* 0x000000eb0400720c */ /* 0x000fc40001741670 */
[----:B------:R-:W-:Y:S01]  /*8c00*/  FSEL R67, R67, -INF , !P4 ;  /* 0xff80000043437808 */ /* 0x000fe20006000000 */
[----:B------:R-:W-:Y:S01]  /*8c10*/  MUFU.TANH R173, R42 ;  /* 0x0000002a00ad7308 */ /* 0x000fe20000002400 */
[C---:B------:R-:W-:Y:S02]  /*8c20*/  ISETP.GE.AND P4, PT, R70.reuse, R234, PT ;  /* 0x000000ea4600720c */ /* 0x040fe40003f86270 */
[C---:B------:R-:W-:Y:S02]  /*8c30*/  IADD3 R40, R70.reuse, 0x9, RZ ;  /* 0x0000000946287810 */ /* 0x040fe40007ffe0ff */
[----:B------:R-:W-:Y:S02]  /*8c40*/  ISETP.LT.OR P4, PT, R70, R235, P4 ;  /* 0x000000eb4600720c */ /* 0x000fe40002781670 */
[----:B------:R-:W-:Y:S01]  /*8c50*/  FSEL R60, R60, -INF , !P5 ;  /* 0xff8000003c3c7808 */ /* 0x000fe20006800000 */
[----:B-1----:R-:W-:Y:S01]  /*8c60*/  HMMA.16816.F32.BF16 R4, R20, R12, R24 ;  /* 0x0000000c1404723c */ /* 0x002fe20000041818 */
[----:B-----5:R-:W-:Y:S01]  /*8c70*/  FSEL R39, R39, -INF , !P4 ;  /* 0xff80000027277808 */ /* 0x020fe20006000000 */
[----:B------:R-:W-:Y:S01]  /*8c80*/  MUFU.TANH R50, R41 ;  /* 0x0000002900327308 */ /* 0x000fe20000002400 */
[----:B------:R-:W-:-:S02]  /*8c90*/  FSEL R166, R166, -INF , !P2 ;  /* 0xff800000a6a67808 */ /* 0x000fc40005000000 */
[----:B------:R-:W-:Y:S02]  /*8ca0*/  ISETP.GE.AND P5, PT, R44, R238, PT ;  /* 0x000000ee2c00720c */ /* 0x000fe40003fa6270 */
[----:B---3--:R-:W-:Y:S01]  /*8cb0*/  FSEL R102, R102, -INF , !P3 ;  /* 0xff80000066667808 */ /* 0x008fe20005800000 */
[----:B------:R-:W-:Y:S01]  /*8cc0*/  HMMA.16816.F32.BF16 R24, R28, R8, RZ ;  /* 0x000000081c18723c */ /* 0x000fe200000418ff */
[C---:B------:R-:W-:Y:S01]  /*8cd0*/  ISETP.GE.AND P4, PT, R40.reuse, R240, PT ;  /* 0x000000f02800720c */ /* 0x040fe20003f86270 */
[----:B------:R-:W-:Y:S01]  /*8ce0*/  MUFU.TANH R169, R43 ;  /* 0x0000002b00a97308 */ /* 0x000fe20000002400 */
[----:B------:R-:W-:Y:S02]  /*8cf0*/  ISETP.GE.AND P2, PT, R40, R238, PT ;  /* 0x000000ee2800720c */ /* 0x000fe40003f46270 */
[C---:B------:R-:W-:Y:S02]  /*8d00*/  ISETP.GE.AND P3, PT, R44.reuse, R234, PT ;  /* 0x000000ea2c00720c */ /* 0x040fe40003f66270 */
[----:B------:R-:W-:-:S02]  /*8d10*/  ISETP.LT.OR P6, PT, R44, R241, P6 ;  /* 0x000000f12c00720c */ /* 0x000fc400037c1670 */
[----:B------:R-:W-:Y:S01]  /*8d20*/  ISETP.LT.OR P5, PT, R44, R239, P5 ;  /* 0x000000ef2c00720c */ /* 0x000fe20002fa1670 */
[----:B------:R-:W1:Y:S01]  /*8d30*/  MUFU.TANH R124, R124 ;  /* 0x0000007c007c7308 */ /* 0x000e620000002400 */
[C---:B------:R-:W-:Y:S02]  /*8d40*/  ISETP.LT.OR P4, PT, R40.reuse, R241, P4 ;  /* 0x000000f12800720c */ /* 0x040fe40002781670 */
[----:B------:R-:W-:Y:S02]  /*8d50*/  ISETP.LT.OR P2, PT, R40, R239, P2 ;  /* 0x000000ef2800720c */ /* 0x000fe40001741670 */
[----:B------:R-:W-:Y:S01]  /*8d60*/  ISETP.LT.OR P3, PT, R44, R235, P3 ;  /* 0x000000eb2c00720c */ /* 0x000fe20001f61670 */
[----:B------:R-:W-:Y:S01]  /*8d70*/  FMUL.FTZ R4, R4, c[0x0][0x2ec] ;  /* 0x0000bb0004047a20 */ /* 0x000fe20000410000 */
[----:B------:R-:W-:Y:S01]  /*8d80*/  IADD3 R8, R70, 0x10, RZ ;  /* 0x0000001046087810 */ /* 0x000fe20007ffe0ff */
[----:B------:R-:W-:Y:S01]  /*8d90*/  FMUL.FTZ R51, R5, c[0x0][0x2ec] ;  /* 0x0000bb0005337a20 */ /* 0x000fe20000410000 */
[----:B------:R-:W-:Y:S01]  /*8da0*/  FSEL R113, R113, -INF , !P1 ;  /* 0xff80000071717808 */ /* 0x000fe20004800000 */
[----:B------:R3:W-:Y:S01]  /*8db0*/  MUFU.TANH R48, R4 ;  /* 0x0000000400307308 */ /* 0x0007e20000002400 */
[----:B------:R-:W-:Y:S01]  /*8dc0*/  ISETP.GE.AND P1, PT, R40, R236, PT ;  /* 0x000000ec2800720c */ /* 0x000fe20003f26270 */
[----:B------:R-:W-:Y:S01]  /*8dd0*/  FMUL.FTZ R54, R6, c[0x0][0x2ec] ;  /* 0x0000bb0006367a20 */ /* 0x000fe20000410000 */
[----:B------:R-:W-:Y:S01]  /*8de0*/  FSEL R76, R76, -INF , !P6 ;  /* 0xff8000004c4c7808 */ /* 0x000fe20007000000 */
[----:B------:R-:W-:Y:S01]  /*8df0*/  HMMA.16816.F32.BF16 R24, R16, R12, R24 ;  /* 0x0000000c1018723c */ /* 0x000fe20000041818 */
[----:B------:R-:W-:Y:S01]  /*8e00*/  FSEL R63, R63, -INF , !P5 ;  /* 0xff8000003f3f7808 */ /* 0x000fe20006800000 */
[----:B------:R-:W-:Y:S01]  /*8e10*/  FMUL.FTZ R53, R7, c[0x0][0x2ec] ;  /* 0x0000bb0007357a20 */ /* 0x000fe20000410000 */
[----:B------:R-:W-:Y:S01]  /*8e20*/  FSEL R74, R74, -INF , !P4 ;  /* 0xff8000004a4a7808 */ /* 0x000fe20006000000 */
[----:B------:R-:W5:Y:S01]  /*8e30*/  MUFU.TANH R71, R71 ;  /* 0x0000004700477308 */ /* 0x000f620000002400 */
[----:B------:R-:W-:-:S02]  /*8e40*/  FSEL R61, R61, -INF , !P2 ;  /* 0xff8000003d3d7808 */ /* 0x000fc40005000000 */
[----:B------:R-:W-:Y:S02]  /*8e50*/  FSEL R112, R112, -INF , !P3 ;  /* 0xff80000070707808 */ /* 0x000fe40005800000 */
[C---:B------:R-:W-:Y:S02]  /*8e60*/  ISETP.GE.AND P6, PT, R8.reuse, R240, PT ;  /* 0x000000f00800720c */ /* 0x040fe40003fc6270 */
[C---:B------:R-:W-:Y:S01]  /*8e70*/  ISETP.GE.AND P5, PT, R8.reuse, R238, PT ;  /* 0x000000ee0800720c */ /* 0x040fe20003fa6270 */
[----:B---3--:R-:W-:Y:S01]  /*8e80*/  HMMA.16816.F32.BF16 R4, R28, R10, RZ ;  /* 0x0000000a1c04723c */ /* 0x008fe200000418ff */
[C---:B------:R-:W-:Y:S01]  /*8e90*/  ISETP.GE.AND P4, PT, R8.reuse, R236, PT ;  /* 0x000000ec0800720c */ /* 0x040fe20003f86270 */
[----:B------:R-:W3:Y:S01]  /*8ea0*/  MUFU.TANH R130, R130 ;  /* 0x0000008200827308 */ /* 0x000ee20000002400 */
[-C--:B------:R-:W-:Y:S02]  /*8eb0*/  ISETP.GE.AND P2, PT, R8, R234.reuse, PT ;  /* 0x000000ea0800720c */ /* 0x080fe40003f46270 */
[----:B------:R-:W-:-:S02]  /*8ec0*/  ISETP.GE.AND P3, PT, R40, R234, PT ;  /* 0x000000ea2800720c */ /* 0x000fc40003f66270 */
[----:B------:R-:W-:Y:S02]  /*8ed0*/  ISETP.LT.OR P1, PT, R40, R237, P1 ;  /* 0x000000ed2800720c */ /* 0x000fe40000f21670 */
[----:B------:R-:W-:Y:S01]  /*8ee0*/  IADD3 R12, R70, 0x11, RZ ;  /* 0x00000011460c7810 */ /* 0x000fe20007ffe0ff */
[----:B------:R-:W1:Y:S01]  /*8ef0*/  MUFU.TANH R184, R184 ;  /* 0x000000b800b87308 */ /* 0x000e620000002400 */
[----:B------:R-:W-:Y:S01]  /*8f00*/  ISETP.LT.OR P6, PT, R8, R241, P6 ;  /* 0x000000f10800720c */ /* 0x000fe200037c1670 */
[----:B------:R-:W-:Y:S01]  /*8f10*/  FMUL.FTZ R24, R24, c[0x0][0x2ec] ;  /* 0x0000bb0018187a20 */ /* 0x000fe20000410000 */
[C---:B------:R-:W-:Y:S01]  /*8f20*/  ISETP.LT.OR P5, PT, R8.reuse, R239, P5 ;  /* 0x000000ef0800720c */ /* 0x040fe20002fa1670 */
[----:B------:R-:W-:Y:S01]  /*8f30*/  FMUL.FTZ R25, R25, c[0x0][0x2ec] ;  /* 0x0000bb0019197a20 */ /* 0x000fe20000410000 */
[----:B------:R-:W-:Y:S01]  /*8f40*/  ISETP.LT.OR P4, PT, R8, R237, P4 ;  /* 0x000000ed0800720c */ /* 0x000fe20002781670 */
[----:B------:R-:W-:Y:S01]  /*8f50*/  FMUL.FTZ R26, R26, c[0x0][0x2ec] ;  /* 0x0000bb001a1a7a20 */ /* 0x000fe20000410000 */
[-C--:B------:R-:W-:Y:S01]  /*8f60*/  ISETP.LT.OR P2, PT, R8, R235.reuse, P2 ;  /* 0x000000eb0800720c */ /* 0x080fe20001741670 */
[----:B------:R-:W-:Y:S01]  /*8f70*/  FMUL.FTZ R27, R27, c[0x0][0x2ec] ;  /* 0x0000bb001b1b7a20 */ /* 0x000fe20000410000 */
[----:B------:R-:W-:Y:S01]  /*8f80*/  ISETP.LT.OR P3, PT, R40, R235, P3 ;  /* 0x000000eb2800720c */ /* 0x000fe20001f61670 */
[----:B------:R-:W-:Y:S01]  /*8f90*/  HMMA.16816.F32.BF16 R8, R32, R10, RZ ;  /* 0x0000000a2008723c */ /* 0x000fe200000418ff */
[----:B------:R-:W-:Y:S01]  /*8fa0*/  FSEL R114, R114, -INF , !P1 ;  /* 0xff80000072727808 */ /* 0x000fe20004800000 */
[----:B------:R-:W1:Y:S01]  /*8fb0*/  LDSM.16.M88.4 R40, [R223+0x3400] ;  /* 0x00340000df28783b */ /* 0x000e620000000200 */
[----:B------:R-:W-:Y:S01]  /*8fc0*/  ISETP.GE.AND P1, PT, R12, R240, PT ;  /* 0x000000f00c00720c */ /* 0x000fe20003f26270 */
[----:B------:R-:W-:Y:S01]  /*8fd0*/  MUFU.TANH R195, R24 ;  /* 0x0000001800c37308 */ /* 0x000fe20000002400 */
[----:B------:R-:W-:-:S02]  /*8fe0*/  FSEL R172, R172, -INF , !P3 ;  /* 0xff800000acac7808 */ /* 0x000fc40005800000 */
[C---:B------:R-:W-:Y:S01]  /*8ff0*/  ISETP.LT.OR P1, PT, R12.reuse, R241, P1 ;  /* 0x000000f10c00720c */ /* 0x040fe20000f21670 */
[----:B------:R-:W-:Y:S01]  /*9000*/  HMMA.16816.F32.BF16 R4, R16, R14, R4 ;  /* 0x0000000e1004723c */ /* 0x000fe20000041804 */
[----:B------:R-:W-:Y:S02]  /*9010*/  FSEL R77, R77, -INF , !P6 ;  /* 0xff8000004d4d7808 */ /* 0x000fe40007000000 */
[----:B------:R-:W-:Y:S01]  /*9020*/  FSEL R75, R75, -INF , !P1 ;  /* 0xff8000004b4b7808 */ /* 0x000fe20004800000 */
[----:B------:R-:W-:Y:S01]  /*9030*/  MUFU.TANH R187, R25 ;  /* 0x0000001900bb7308 */ /* 0x000fe20000002400 */
[C---:B------:R-:W-:Y:S02]  /*9040*/  ISETP.GE.AND P3, PT, R12.reuse, R238, PT ;  /* 0x000000ee0c00720c */ /* 0x040fe40003f66270 */
[C---:B------:R-:W-:Y:S02]  /*9050*/  ISETP.GE.AND P6, PT, R12.reuse, R236, PT ;  /* 0x000000ec0c00720c */ /* 0x040fe40003fc6270 */
[----:B------:R-:W-:-:S02]  /*9060*/  ISETP.GE.AND P1, PT, R12, R234, PT ;  /* 0x000000ea0c00720c */ /* 0x000fc40003f26270 */
[C---:B------:R-:W-:Y:S01]  /*9070*/  ISETP.LT.OR P3, PT, R12.reuse, R239, P3 ;  /* 0x000000ef0c00720c */ /* 0x040fe20001f61670 */
[----:B------:R-:W-:Y:S01]  /*9080*/  MUFU.TANH R180, R26 ;  /* 0x0000001a00b47308 */ /* 0x000fe20000002400 */
[C---:B------:R-:W-:Y:S02]  /*9090*/  ISETP.LT.OR P6, PT, R12.reuse, R237, P6 ;  /* 0x000000ed0c00720c */ /* 0x040fe400037c1670 */
[----:B------:R-:W-:Y:S01]  /*90a0*/  ISETP.LT.OR P1, PT, R12, R235, P1 ;  /* 0x000000eb0c00720c */ /* 0x000fe20000f21670 */
[----:B------:R-:W-:Y:S01]  /*90b0*/  HMMA.16816.F32.BF16 R8, R20, R14, R8 ;  /* 0x0000000e1408723c */ /* 0x000fe20000041808 */
[----:B------:R-:W-:Y:S02]  /*90c0*/  IADD3 R12, R70, 0x18, RZ ;  /* 0x00000018460c7810 */ /* 0x000fe40007ffe0ff */
[----:B------:R-:W-:Y:S01]  /*90d0*/  FSEL R65, R65, -INF , !P5 ;  /* 0xff80000041417808 */ /* 0x000fe20006800000 */
[----:B------:R1:W-:Y:S01]  /*90e0*/  MUFU.TANH R183, R27 ;  /* 0x0000001b00b77308 */ /* 0x0003e20000002400 */
[----:B----4-:R-:W-:-:S02]  /*90f0*/  FSEL R64, R64, -INF , !P3 ;  /* 0xff80000040407808 */ /* 0x010fc40005800000 */
[----:B------:R-:W-:Y:S01]  /*9100*/  FSEL R119, R119, -INF , !P4 ;  /* 0xff80000077777808 */ /* 0x000fe20006000000 */
[----:B------:R-:W-:Y:S01]  /*9110*/  FMUL.FTZ R4, R4, c[0x0][0x2ec] ;  /* 0x0000bb0004047a20 */ /* 0x000fe20000410000 */
[----:B------:R-:W-:Y:S01]  /*9120*/  FSEL R125, R125, -INF , !P6 ;  /* 0xff8000007d7d7808 */ /* 0x000fe20007000000 */
[----:B------:R-:W-:Y:S01]  /*9130*/  FMUL.FTZ R6, R6, c[0x0][0x2ec] ;  /* 0x0000bb0006067a20 */ /* 0x000fe20000410000 */
[C---:B------:R-:W-:Y:S01]  /*9140*/  ISETP.GE.AND P5, PT, R12.reuse, R240, PT ;  /* 0x000000f00c00720c */ /* 0x040fe20003fa6270 */
[----:B------:R4:W-:Y:S01]  /*9150*/  MUFU.TANH R188, R4 ;  /* 0x0000000400bc7308 */ /* 0x0009e20000002400 */
[C---:B------:R-:W-:Y:S01]  /*9160*/  ISETP.GE.AND P3, PT, R12.reuse, R238, PT ;  /* 0x000000ee0c00720c */ /* 0x040fe20003f66270 */
[----:B------:R-:W-:Y:S01]  /*9170*/  FMUL.FTZ R5, R5, c[0x0][0x2ec] ;  /* 0x0000bb0005057a20 */ /* 0x000fe20000410000 */
[C---:B------:R-:W-:Y:S01]  /*9180*/  ISETP.GE.AND P4, PT, R12.reuse, R236, PT ;  /* 0x000000ec0c00720c */ /* 0x040fe20003f86270 */
[----:B------:R-:W-:Y:S01]  /*9190*/  FMUL.FTZ R7, R7, c[0x0][0x2ec] ;  /* 0x0000bb0007077a20 */ /* 0x000fe20000410000 */
[----:B------:R-:W-:-:S02]  /*91a0*/  ISETP.GE.AND P6, PT, R12, R234, PT ;  /* 0x000000ea0c00720c */ /* 0x000fc40003fc6270 */
[C---:B------:R-:W-:Y:S01]  /*91b0*/  ISETP.LT.OR P5, PT, R12.reuse, R241, P5 ;  /* 0x000000f10c00720c */ /* 0x040fe20002fa1670 */
[----:B-1----:R-:W-:Y:S01]  /*91c0*/  HMMA.16816.F32.BF16 R24, R32, R40, RZ ;  /* 0x000000282018723c */ /* 0x002fe200000418ff */
[C---:B------:R-:W-:Y:S01]  /*91d0*/  ISETP.LT.OR P3, PT, R12.reuse, R239, P3 ;  /* 0x000000ef0c00720c */ /* 0x040fe20001f61670 */
[----:B------:R-:W-:Y:S01]  /*91e0*/  MUFU.TANH R177, R6 ;  /* 0x0000000600b17308 */ /* 0x000fe20000002400 */
[----:B------:R-:W-:Y:S01]  /*91f0*/  ISETP.LT.OR P4, PT, R12, R237, P4 ;  /* 0x000000ed0c00720c */ /* 0x000fe20002781670 */
[----:B------:R-:W-:Y:S01]  /*9200*/  FMUL.FTZ R55, R8, c[0x0][0x2ec] ;  /* 0x0000bb0008377a20 */ /* 0x000fe20000410000 */
[----:B------:R-:W-:Y:S01]  /*9210*/  ISETP.LT.OR P6, PT, R12, R235, P6 ;  /* 0x000000eb0c00720c */ /* 0x000fe200037c1670 */
[----:B------:R-:W-:Y:S01]  /*9220*/  FMUL.FTZ R10, R10, c[0x0][0x2ec] ;  /* 0x0000bb000a0a7a20 */ /* 0x000fe20000410000 */
[----:B------:R-:W1:Y:S01]  /*9230*/  LDSM.16.M88.4 R12, [R214] ;  /* 0x00000000d60c783b */ /* 0x000e620000000200 */
[----:B------:R-:W-:Y:S01]  /*9240*/  IADD3 R44, R70, 0x19, RZ ;  /* 0x00000019462c7810 */ /* 0x000fe20007ffe0ff */
[----:B------:R-:W-:Y:S01]  /*9250*/  FMUL.FTZ R9, R9, c[0x0][0x2ec] ;  /* 0x0000bb0009097a20 */ /* 0x000fe20000410000 */
[----:B--2---:R-:W-:Y:S01]  /*9260*/  FSEL R37, R37, -INF , !P2 ;  /* 0xff80000025257808 */ /* 0x004fe20005000000 */
[----:B------:R-:W-:Y:S01]  /*9270*/  MUFU.TANH R196, R5 ;  /* 0x0000000500c47308 */ /* 0x000fe20000002400 */
[----:B------:R-:W-:Y:S01]  /*9280*/  FSEL R118, R118, -INF , !P1 ;  /* 0xff80000076767808 */ /* 0x000fe20004800000 */
[----:B------:R-:W-:Y:S01]  /*9290*/  FMUL.FTZ R11, R11, c[0x0][0x2ec] ;  /* 0x0000bb000b0b7a20 */ /* 0x000fe20000410000 */
[----:B------:R-:W-:-:S02]  /*92a0*/  ISETP.GE.AND P2, PT, R44, R240, PT ;  /* 0x000000f02c00720c */ /* 0x000fc40003f46270 */
[C---:B------:R-:W-:Y:S02]  /*92b0*/  ISETP.GE.AND P1, PT, R44.reuse, R238, PT ;  /* 0x000000ee2c00720c */ /* 0x040fe40003f26270 */
[C---:B------:R-:W-:Y:S01]  /*92c0*/  ISETP.LT.OR P2, PT, R44.reuse, R241, P2 ;  /* 0x000000f12c00720c */ /* 0x040fe20001741670 */
[----:B------:R1:W-:Y:S01]  /*92d0*/  MUFU.TANH R182, R7 ;  /* 0x0000000700b67308 */ /* 0x0003e20000002400 */
[----:B------:R-:W-:Y:S02]  /*92e0*/  ISETP.LT.OR P1, PT, R44, R239, P1 ;  /* 0x000000ef2c00720c */ /* 0x000fe40000f21670 */
[----:B----4-:R-:W-:Y:S02]  /*92f0*/  IADD3 R4, R70, 0x20, RZ ;  /* 0x0000002046047810 */ /* 0x010fe40007ffe0ff */
[----:B------:R-:W-:Y:S02]  /*9300*/  FSEL R79, R79, -INF , !P5 ;  /* 0xff8000004f4f7808 */ /* 0x000fe40006800000 */
[----:B------:R-:W-:Y:S01]  /*9310*/  FSEL R68, R68, -INF , !P3 ;  /* 0xff80000044447808 */ /* 0x000fe20005800000 */
[----:B------:R-:W-:Y:S01]  /*9320*/  MUFU.TANH R91, R9 ;  /* 0x00000009005b7308 */ /* 0x000fe20000002400 */
[----:B------:R-:W-:-:S02]  /*9330*/  FSEL R78, R78, -INF , !P2 ;  /* 0xff8000004e4e7808 */ /* 0x000fc40005000000 */
[----:B------:R-:W-:Y:S02]  /*9340*/  FSEL R66, R66, -INF , !P1 ;  /* 0xff80000042427808 */ /* 0x000fe40004800000 */
[C---:B------:R-:W-:Y:S02]  /*9350*/  ISETP.GE.AND P5, PT, R4.reuse, R240, PT ;  /* 0x000000f00400720c */ /* 0x040fe40003fa6270 */
[C---:B------:R-:W-:Y:S01]  /*9360*/  ISETP.GE.AND P3, PT, R4.reuse, R238, PT ;  /* 0x000000ee0400720c */ /* 0x040fe20003f66270 */
[----:B------:R-:W-:Y:S01]  /*9370*/  MUFU.TANH R92, R11 ;  /* 0x0000000b005c7308 */ /* 0x000fe20000002400 */
[C---:B------:R-:W-:Y:S02]  /*9380*/  ISETP.GE.AND P2, PT, R4.reuse, R236, PT ;  /* 0x000000ec0400720c */ /* 0x040fe40003f46270 */
[C---:B------:R-:W-:Y:S02]  /*9390*/  ISETP.GE.AND P1, PT, R4.reuse, R234, PT ;  /* 0x000000ea0400720c */ /* 0x040fe40003f26270 */
[----:B------:R-:W-:-:S02]  /*93a0*/  ISETP.LT.OR P5, PT, R4, R241, P5 ;  /* 0x000000f10400720c */ /* 0x000fc40002fa1670 */
[C---:B------:R-:W-:Y:S01]  /*93b0*/  ISETP.LT.OR P3, PT, R4.reuse, R239, P3 ;  /* 0x000000ef0400720c */ /* 0x040fe20001f61670 */
[----:B------:R-:W2:Y:S01]  /*93c0*/  MUFU.TANH R85, R85 ;  /* 0x0000005500557308 */ /* 0x000ea20000002400 */
[C---:B------:R-:W-:Y:S02]  /*93d0*/  ISETP.LT.OR P2, PT, R4.reuse, R237, P2 ;  /* 0x000000ed0400720c */ /* 0x040fe40001741670 */
[----:B------:R-:W-:Y:S02]  /*93e0*/  ISETP.LT.OR P1, PT, R4, R235, P1 ;  /* 0x000000eb0400720c */ /* 0x000fe40000f21670 */
[----:B-1----:R-:W-:Y:S01]  /*93f0*/  HMMA.16816.F32.BF16 R4, R20, R12, R24 ;  /* 0x0000000c1404723c */ /* 0x002fe20000041818 */
[----:B------:R-:W-:Y:S02]  /*9400*/  FSEL R165, R165, -INF , !P4 ;  /* 0xff800000a5a57808 */ /* 0x000fe40006000000 */
[----:B------:R-:W-:Y:S01]  /*9410*/  FSEL R122, R122, -INF , !P6 ;  /* 0xff8000007a7a7808 */ /* 0x000fe20007000000 */
[----:B------:R-:W-:Y:S01]  /*9420*/  MUFU.TANH R176, R45 ;  /* 0x0000002d00b07308 */ /* 0x000fe20000002400 */
[----:B------:R-:W-:-:S02]  /*9430*/  ISETP.GE.AND P4, PT, R44, R236, PT ;  /* 0x000000ec2c00720c */ /* 0x000fc40003f86270 */
[C---:B------:R-:W-:Y:S01]  /*9440*/  ISETP.GE.AND P6, PT, R44.reuse, R234, PT ;  /* 0x000000ea2c00720c */ /* 0x040fe20003fc6270 */
[----:B------:R-:W-:Y:S01]  /*9450*/  HMMA.16816.F32.BF16 R24, R28, R40, RZ ;  /* 0x000000281c18723c */ /* 0x000fe200000418ff */
[C---:B------:R-:W-:Y:S02]  /*9460*/  ISETP.LT.OR P4, PT, R44.reuse, R237, P4 ;  /* 0x000000ed2c00720c */ /* 0x040fe40002781670 */
[----:B------:R-:W-:Y:S01]  /*9470*/  ISETP.LT.OR P6, PT, R44, R235, P6 ;  /* 0x000000eb2c00720c */ /* 0x000fe200037c1670 */
[----:B------:R-:W-:Y:S01]  /*9480*/  MUFU.TANH R190, R46 ;  /* 0x0000002e00be7308 */ /* 0x000fe20000002400 */
[----:B------:R-:W-:Y:S02]  /*9490*/  IADD3 R44, R70, 0x21, RZ ;  /* 0x00000021462c7810 */ /* 0x000fe40007ffe0ff */
[----:B------:R-:W-:Y:S02]  /*94a0*/  FSEL R124, R124, -INF , !P6 ;  /* 0xff8000007c7c7808 */ /* 0x000fe40007000000 */
[----:B------:R-:W-:-:S02]  /*94b0*/  FSEL R80, R80, -INF , !P5 ;  /* 0xff80000050507808 */ /* 0x000fc40006800000 */
[----:B------:R-:W-:Y:S01]  /*94c0*/  FSEL R116, R52, -INF , !P4 ;  /* 0xff80000034747808 */ /* 0x000fe20006000000 */
[----:B------:R-:W-:Y:S01]  /*94d0*/  MUFU.TANH R189, R47 ;  /* 0x0000002f00bd7308 */ /* 0x000fe20000002400 */
[C---:B------:R-:W-:Y:S02]  /*94e0*/  ISETP.GE.AND P6, PT, R44.reuse, R238, PT ;  /* 0x000000ee2c00720c */ /* 0x040fe40003fc6270 */
[----:B------:R-:W-:Y:S01]  /*94f0*/  ISETP.GE.AND P5, PT, R44, R236, PT ;  /* 0x000000ec2c00720c */ /* 0x000fe20003fa6270 */
[----:B------:R-:W-:Y:S01]  /*9500*/  FMUL.FTZ R4, R4, c[0x0][0x2ec] ;  /* 0x0000bb0004047a20 */ /* 0x000fe20000410000 */
[C---:B------:R-:W-:Y:S01]  /*9510*/  ISETP.GE.AND P4, PT, R44.reuse, R240, PT ;  /* 0x000000f02c00720c */ /* 0x040fe20003f86270 */
[----:B------:R-:W-:Y:S01]  /*9520*/  FMUL.FTZ R95, R5, c[0x0][0x2ec] ;  /* 0x0000bb00055f7a20 */ /* 0x000fe20000410000 */
[C---:B------:R-:W-:Y:S01]  /*9530*/  ISETP.LT.OR P6, PT, R44.reuse, R239, P6 ;  /* 0x000000ef2c00720c */ /* 0x040fe200037c1670 */
[----:B------:R1:W-:Y:S01]  /*9540*/  MUFU.TANH R90, R4 ;  /* 0x00000004005a7308 */ /* 0x0003e20000002400 */
[----:B------:R-:W-:Y:S01]  /*9550*/  ISETP.LT.OR P5, PT, R44, R237, P5 ;  /* 0x000000ed2c00720c */ /* 0x000fe20002fa1670 */
[----:B------:R-:W-:Y:S01]  /*9560*/  FMUL.FTZ R94, R6, c[0x0][0x2ec] ;  /* 0x0000bb00065e7a20 */ /* 0x000fe20000410000 */
[----:B------:R-:W-:Y:S01]  /*9570*/  IADD3 R8, R70, 0x28, RZ ;  /* 0x0000002846087810 */ /* 0x000fe20007ffe0ff */
[----:B------:R-:W-:Y:S01]  /*9580*/  FMUL.FTZ R93, R7, c[0x0][0x2ec] ;  /* 0x0000bb00075d7a20 */ /* 0x000fe20000410000 */
[----:B------:R-:W-:-:S02]  /*9590*/  ISETP.LT.OR P4, PT, R44, R241, P4 ;  /* 0x000000f12c00720c */ /* 0x000fc40002781670 */
[----:B------:R-:W-:Y:S01]  /*95a0*/  FSEL R72, R72, -INF , !P3 ;  /* 0xff80000048487808 */ /* 0x000fe20005800000 */
[----:B------:R4:W-:Y:S01]  /*95b0*/  MUFU.TANH R52, R10 ;  /* 0x0000000a00347308 */ /* 0x0009e20000002400 */
[----:B-----5:R-:W-:Y:S02]  /*95c0*/  FSEL R71, R71, -INF , !P6 ;  /* 0xff80000047477808 */ /* 0x020fe40007000000 */
[----:B------:R-:W-:Y:S02]  /*95d0*/  FSEL R126, R126, -INF , !P2 ;  /* 0xff8000007e7e7808 */ /* 0x000fe40005000000 */
[----:B------:R-:W-:Y:S02]  /*95e0*/  FSEL R127, R127, -INF , !P5 ;  /* 0xff8000007f7f7808 */ /* 0x000fe40006800000 */
[----:B------:R-:W-:Y:S01]  /*95f0*/  FSEL R81, R81, -INF , !P4 ;  /* 0xff80000051517808 */ /* 0x000fe20006000000 */
[----:B-1----:R-:W-:Y:S01]  /*9600*/  HMMA.16816.F32.BF16 R4, R28, R42, RZ ;  /* 0x0000002a1c04723c */ /* 0x002fe200000418ff */
[C---:B------:R-:W-:Y:S01]  /*9610*/  ISETP.GE.AND P3, PT, R8.reuse, R240, PT ;  /* 0x000000f00800720c */ /* 0x040fe20003f66270 */
[----:B------:R-:W1:Y:S01]  /*9620*/  MUFU.TANH R84, R84 ;  /* 0x0000005400547308 */ /* 0x000e620000002400 */
[----:B------:R-:W-:-:S02]  /*9630*/  ISETP.GE.AND P6, PT, R8, R238, PT ;  /* 0x000000ee0800720c */ /* 0x000fc40003fc6270 */
[C---:B------:R-:W-:Y:S02]  /*9640*/  ISETP.GE.AND P2, PT, R8.reuse, R236, PT ;  /* 0x000000ec0800720c */ /* 0x040fe40003f46270 */
[-C--:B------:R-:W-:Y:S01]  /*9650*/  ISETP.GE.AND P5, PT, R8, R234.reuse, PT ;  /* 0x000000ea0800720c */ /* 0x080fe20003fa6270 */
[----:B------:R-:W-:Y:S01]  /*9660*/  HMMA.16816.F32.BF16 R40, R32, R42, RZ ;  /* 0x0000002a2028723c */ /* 0x000fe200000418ff */
[----:B------:R-:W-:Y:S01]  /*9670*/  ISETP.GE.AND P4, PT, R44, R234, PT ;  /* 0x000000ea2c00720c */ /* 0x000fe20003f86270 */
[----:B------:R-:W5:Y:S01]  /*9680*/  MUFU.TANH R167, R167 ;  /* 0x000000a700a77308 */ /* 0x000f620000002400 */
[C---:B------:R-:W-:Y:S02]  /*9690*/  ISETP.LT.OR P3, PT, R8.reuse, R241, P3 ;  /* 0x000000f10800720c */ /* 0x040fe40001f61670 */
[C---:B------:R-:W-:Y:S02]  /*96a0*/  ISETP.LT.OR P6, PT, R8.reuse, R239, P6 ;  /* 0x000000ef0800720c */ /* 0x040fe400037c1670 */
[----:B------:R-:W-:-:S02]  /*96b0*/  ISETP.LT.OR P2, PT, R8, R237, P2 ;  /* 0x000000ed0800720c */ /* 0x000fc40001741670 */
[-C--:B------:R-:W-:Y:S01]  /*96c0*/  ISETP.LT.OR P5, PT, R8, R235.reuse, P5 ;  /* 0x000000eb0800720c */ /* 0x080fe20002fa1670 */
[----:B------:R-:W1:Y:S01]  /*96d0*/  MUFU.TANH R121, R121 ;  /* 0x0000007900797308 */ /* 0x000e620000002400 */
[----:B------:R-:W-:Y:S01]  /*96e0*/  ISETP.LT.OR P4, PT, R44, R235, P4 ;  /* 0x000000eb2c00720c */ /* 0x000fe20002781670 */
[C---:B----4-:R-:W-:Y:S01]  /*96f0*/  HMMA.16816.F32.BF16 R8, R16.reuse, R12, R24 ;  /* 0x0000000c1008723c */ /* 0x050fe20000041818 */
[----:B------:R-:W-:Y:S01]  /*9700*/  FSEL R129, R129, -INF , !P1 ;  /* 0xff80000081817808 */ /* 0x000fe20004800000 */
[----:B------:R-:W4:Y:S01]  /*9710*/  LDSM.16.M88.4 R44, [R223+0x3800] ;  /* 0x00380000df2c783b */ /* 0x000f220000000200 */
[----:B---3--:R-:W-:Y:S02]  /*9720*/  FSEL R130, R130, -INF , !P4 ;  /* 0xff80000082827808 */ /* 0x008fe40006000000 */
[----:B------:R-:W-:Y:S01]  /*9730*/  FSEL R128, R128, -INF , !P2 ;  /* 0xff80000080807808 */ /* 0x000fe20005000000 */
[----:B------:R-:W3:Y:S01]  /*9740*/  MUFU.TANH R179, R179 ;  /* 0x000000b300b37308 */ /* 0x000ee20000002400 */
[----:B------:R-:W-:Y:S01]  /*9750*/  IADD3 R12, R70, 0x29, RZ ;  /* 0x00000029460c7810 */ /* 0x000fe20007ffe0ff */
[----:B------:R-:W-:Y:S01]  /*9760*/  HMMA.16816.F32.BF16 R4, R16, R14, R4 ;  /* 0x0000000e1004723c */ /* 0x000fe20000041804 */
[----:B------:R-:W-:-:S02]  /*9770*/  FSEL R164, R164, -INF , !P5 ;  /* 0xff800000a4a47808 */ /* 0x000fc40006800000 */
[C---:B------:R-:W-:Y:S02]  /*9780*/  ISETP.GE.AND P1, PT, R12.reuse, R240, PT ;  /* 0x000000f00c00720c */ /* 0x040fe40003f26270 */
[C---:B------:R-:W-:Y:S01]  /*9790*/  ISETP.GE.AND P4, PT, R12.reuse, R238, PT ;  /* 0x000000ee0c00720c */ /* 0x040fe20003f86270 */
[----:B------:R-:W1:Y:S01]  /*97a0*/  MUFU.TANH R49, R49 ;  /* 0x0000003100317308 */ /* 0x000e620000002400 */
[C---:B------:R-:W-:Y:S01]  /*97b0*/  ISETP.GE.AND P2, PT, R12.reuse, R236, PT ;  /* 0x000000ec0c00720c */ /* 0x040fe20003f46270 */
[----:B------:R-:W-:Y:S01]  /*97c0*/  HMMA.16816.F32.BF16 R40, R20, R14, R40 ;  /* 0x0000000e1428723c */ /* 0x000fe20000041828 */
[----:B------:R-:W-:Y:S02]  /*97d0*/  ISETP.GE.AND P5, PT, R12, R234, PT ;  /* 0x000000ea0c00720c */ /* 0x000fe40003fa6270 */
[----:B------:R-:W-:Y:S02]  /*97e0*/  IADD3 R13, R70, 0x30, RZ ;  /* 0x00000030460d7810 */ /* 0x000fe40007ffe0ff */
[C---:B------:R-:W-:Y:S01]  /*97f0*/  ISETP.LT.OR P1, PT, R12.reuse, R241, P1 ;  /* 0x000000f10c00720c */ /* 0x040fe20000f21670 */
[----:B------:R-:W1:Y:S01]  /*9800*/  MUFU.TANH R51, R51 ;  /* 0x0000003300337308 */ /* 0x000e620000002400 */
[----:B------:R-:W-:Y:S01]  /*9810*/  ISETP.LT.OR P4, PT, R12, R239, P4 ;  /* 0x000000ef0c00720c */ /* 0x000fe20002781670 */
[----:B------:R-:W-:Y:S01]  /*9820*/  FMUL.FTZ R8, R8, c[0x0][0x2ec] ;  /* 0x0000bb0008087a20 */ /* 0x000fe20000410000 */
[C---:B------:R-:W-:Y:S01]  /*9830*/  ISETP.LT.OR P2, PT, R12.reuse, R237, P2 ;  /* 0x000000ed0c00720c */ /* 0x040fe20001741670 */
[----:B------:R-:W-:Y:S01]  /*9840*/  FMUL.FTZ R9, R9, c[0x0][0x2ec] ;  /* 0x0000bb0009097a20 */ /* 0x000fe20000410000 */
[----:B------:R-:W-:Y:S01]  /*9850*/  ISETP.LT.OR P5, PT, R12, R235, P5 ;  /* 0x000000eb0c00720c */ /* 0x000fe20002fa1670 */
[----:B------:R-:W-:Y:S01]  /*9860*/  FMUL.FTZ R10, R10, c[0x0][0x2ec] ;  /* 0x0000bb000a0a7a20 */ /* 0x000fe20000410000 */
[----:B------:R-:W-:Y:S01]  /*9870*/  FSEL R82, R82, -INF , !P3 ;  /* 0xff80000052527808 */ /* 0x000fe20005800000 */
[----:B------:R-:W-:Y:S01]  /*9880*/  FMUL.FTZ R11, R11, c[0x0][0x2ec] ;  /* 0x0000bb000b0b7a20 */ /* 0x000fe20000410000 */
[----:B------:R-:W-:Y:S01]  /*9890*/  IADD3 R12, R70, 0x31, RZ ;  /* 0x00000031460c7810 */ /* 0x000fe20007ffe0ff */
[----:B------:R-:W-:Y:S01]  /*98a0*/  FMUL.FTZ R4, R4, c[0x0][0x2ec] ;  /* 0x0000bb0004047a20 */ /* 0x000fe20000410000 */
[-C--:B------:R-:W-:Y:S01]  /*98b0*/  ISETP.GE.AND P3, PT, R13, R240.reuse, PT ;  /* 0x000000f00d00720c */ /* 0x080fe20003f66270 */
[----:B------:R-:W-:Y:S01]  /*98c0*/  FMUL.FTZ R6, R6, c[0x0][0x2ec] ;  /* 0x0000bb0006067a20 */ /* 0x000fe20000410000 */
[----:B------:R-:W-:Y:S01]  /*98d0*/  FSEL R73, R73, -INF , !P6 ;  /* 0xff80000049497808 */ /* 0x000fe20007000000 */
[----:B------:R-:W-:Y:S01]  /*98e0*/  FMUL.FTZ R5, R5, c[0x0][0x2ec] ;  /* 0x0000bb0005057a20 */ /* 0x000fe20000410000 */
[----:B------:R-:W-:Y:S01]  /*98f0*/  ISETP.GE.AND P6, PT, R12, R240, PT ;  /* 0x000000f00c00720c */ /* 0x000fe20003fc6270 */
[----:B------:R-:W-:Y:S01]  /*9900*/  MUFU.TANH R181, R8 ;  /* 0x0000000800b57308 */ /* 0x000fe20000002400 */
[-C--:B------:R-:W-:Y:S01]  /*9910*/  ISETP.LT.OR P3, PT, R13, R241.reuse, P3 ;  /* 0x000000f10d00720c */ /* 0x080fe20001f61670 */
[----:B------:R-:W-:Y:S01]  /*9920*/  FMUL.FTZ R185, R7, c[0x0][0x2ec] ;  /* 0x0000bb0007b97a20 */ /* 0x000fe20000410000 */
[----:B------:R-:W-:Y:S01]  /*9930*/  FSEL R83, R83, -INF , !P1 ;  /* 0xff80000053537808 */ /* 0x000fe20004800000 */
[----:B------:R-:W-:Y:S01]  /*9940*/  FMUL.FTZ R100, R40, c[0x0][0x2ec] ;  /* 0x0000bb0028647a20 */ /* 0x000fe20000410000 */
[----:B------:R-:W-:Y:S01]  /*9950*/  FSEL R103, R103, -INF , !P4 ;  /* 0xff80000067677808 */ /* 0x000fe20006000000 */
[----:B------:R-:W-:Y:S01]  /*9960*/  FMUL.FTZ R42, R42, c[0x0][0x2ec] ;  /* 0x0000bb002a2a7a20 */ /* 0x000fe20000410000 */
[----:B------:R-:W-:Y:S01]  /*9970*/  ISETP.LT.OR P6, PT, R12, R241, P6 ;  /* 0x000000f10c00720c */ /* 0x000fe200037c1670 */
[----:B------:R-:W-:Y:S01]  /*9980*/  MUFU.TANH R98, R9 ;  /* 0x0000000900627308 */ /* 0x000fe20000002400 */
[----:B------:R-:W-:Y:S01]  /*9990*/  FSEL R184, R184, -INF , !P5 ;  /* 0xff800000b8b87808 */ /* 0x000fe20006800000 */
[----:B------:R-:W-:Y:S01]  /*99a0*/  FMUL.FTZ R109, R41, c[0x0][0x2ec] ;  /* 0x0000bb00296d7a20 */ /* 0x000fe20000410000 */
[----:B--2---:R-:W-:Y:S01]  /*99b0*/  FSEL R85, R85, -INF , !P3 ;  /* 0xff80000055557808 */ /* 0x004fe20005800000 */
[----:B------:R-:W-:Y:S01]  /*99c0*/  FMUL.FTZ R115, R43, c[0x0][0x2ec] ;  /* 0x0000bb002b737a20 */ /* 0x000fe20000410000 */
[----:B------:R-:W-:-:S02]  /*99d0*/  ISETP.GE.AND P1, PT, R13, R238, PT ;  /* 0x000000ee0d00720c */ /* 0x000fc40003f26270 */
[----:B------:R-:W-:Y:S01]  /*99e0*/  ISETP.GE.AND P4, PT, R13, R236, PT ;  /* 0x000000ec0d00720c */ /* 0x000fe20003f86270 */
[----:B------:R-:W-:Y:S01]  /*99f0*/  MUFU.TANH R96, R10 ;  /* 0x0000000a00607308 */ /* 0x000fe20000002400 */
[C---:B------:R-:W-:Y:S02]  /*9a00*/  ISETP.GE.AND P5, PT, R12.reuse, R238, PT ;  /* 0x000000ee0c00720c */ /* 0x040fe40003fa6270 */
[----:B------:R-:W-:Y:S02]  /*9a10*/  ISETP.GE.AND P3, PT, R12, R236, PT ;  /* 0x000000ec0c00720c */ /* 0x000fe40003f66270 */
[----:B------:R-:W-:Y:S02]  /*9a20*/  FSEL R131, R131, -INF , !P2 ;  /* 0xff80000083837808 */ /* 0x000fe40005000000 */
[----:B-1----:R-:W-:Y:S01]  /*9a30*/  FSEL R84, R84, -INF , !P6 ;  /* 0xff80000054547808 */ /* 0x002fe20007000000 */
[----:B------:R4:W-:Y:S01]  /*9a40*/  MUFU.TANH R97, R11 ;  /* 0x0000000b00617308 */ /* 0x0009e20000002400 */
[----:B------:R-:W-:-:S02]  /*9a50*/  ISETP.GE.AND P2, PT, R13, R234, PT ;  /* 0x000000ea0d00720c */ /* 0x000fc40003f46270 */
[C---:B------:R-:W-:Y:S02]  /*9a60*/  ISETP.LT.OR P1, PT, R13.reuse, R239, P1 ;  /* 0x000000ef0d00720c */ /* 0x040fe40000f21670 */
[----:B------:R-:W-:Y:S02]  /*9a70*/  ISETP.LT.OR P4, PT, R13, R237, P4 ;  /* 0x000000ed0d00720c */ /* 0x000fe40002781670 */
[C---:B------:R-:W-:Y:S01]  /*9a80*/  ISETP.GE.AND P6, PT, R12.reuse, R234, PT ;  /* 0x000000ea0c00720c */ /* 0x040fe20003fc6270 */
[----:B------:R-:W-:Y:S01]  /*9a90*/  MUFU.TANH R178, R4 ;  /* 0x0000000400b27308 */ /* 0x000fe20000002400 */
[C---:B------:R-:W-:Y:S02]  /*9aa0*/  ISETP.LT.OR P5, PT, R12.reuse, R239, P5 ;  /* 0x000000ef0c00720c */ /* 0x040fe40002fa1670 */
[----:B------:R-:W-:Y:S02]  /*9ab0*/  ISETP.LT.OR P3, PT, R12, R237, P3 ;  /* 0x000000ed0c00720c */ /* 0x000fe40001f61670 */
[----:B------:R-:W-:-:S02]  /*9ac0*/  IADD3 R24, R70, 0x38, RZ ;  /* 0x0000003846187810 */ /* 0x000fc40007ffe0ff */
[-C--:B------:R-:W-:Y:S01]  /*9ad0*/  ISETP.LT.OR P2, PT, R13, R235.reuse, P2 ;  /* 0x000000eb0d00720c */ /* 0x080fe20001741670 */
[----:B------:R-:W-:Y:S01]  /*9ae0*/  MUFU.TANH R99, R6 ;  /* 0x0000000600637308 */ /* 0x000fe20000002400 */
[----:B------:R-:W-:Y:S01]  /*9af0*/  ISETP.LT.OR P6, PT, R12, R235, P6 ;  /* 0x000000eb0c00720c */ /* 0x000fe200037c1670 */
[----:B----4-:R-:W-:Y:S01]  /*9b00*/  HMMA.16816.F32.BF16 R8, R32, R44, RZ ;  /* 0x0000002c2008723c */ /* 0x010fe200000418ff */
[----:B-----5:R-:W-:Y:S01]  /*9b10*/  FSEL R167, R167, -INF , !P1 ;  /* 0xff800000a7a77808 */ /* 0x020fe20004800000 */
[----:B------:R-:W1:Y:S01]  /*9b20*/  LDSM.16.M88.4 R12, [R213] ;  /* 0x00000000d50c783b */ /* 0x000e620000000200 */
[----:B------:R-:W-:Y:S02]  /*9b30*/  FSEL R121, R121, -INF , !P5 ;  /* 0xff80000079797808 */ /* 0x000fe40006800000 */
[----:B------:R-:W-:Y:S01]  /*9b40*/  FSEL R175, R175, -INF , !P4 ;  /* 0xff800000afaf7808 */ /* 0x000fe20006000000 */
[----:B------:R2:W-:Y:S01]  /*9b50*/  MUFU.TANH R192, R5 ;  /* 0x0000000500c07308 */ /* 0x0005e20000002400 */
[----:B------:R-:W-:-:S02]  /*9b60*/  FSEL R176, R176, -INF , !P3 ;  /* 0xff800000b0b07808 */ /* 0x000fc40005800000 */
[C---:B------:R-:W-:Y:S02]  /*9b70*/  ISETP.GE.AND P1, PT, R24.reuse, R240, PT ;  /* 0x000000f01800720c */ /* 0x040fe40003f26270 */
[C---:B------:R-:W-:Y:S02]  /*9b80*/  ISETP.GE.AND P5, PT, R24.reuse, R238, PT ;  /* 0x000000ee1800720c */ /* 0x040fe40003fa6270 */
[C---:B------:R-:W-:Y:S01]  /*9b90*/  ISETP.GE.AND P4, PT, R24.reuse, R236, PT ;  /* 0x000000ec1800720c */ /* 0x040fe20003f86270 */
[----:B------:R4:W-:Y:S01]  /*9ba0*/  MUFU.TANH R105, R42 ;  /* 0x0000002a00697308 */ /* 0x0009e20000002400 */
[C---:B------:R-:W-:Y:S02]  /*9bb0*/  ISETP.GE.AND P3, PT, R24.reuse, R234, PT ;  /* 0x000000ea1800720c */ /* 0x040fe40003f66270 */
[C---:B------:R-:W-:Y:S02]  /*9bc0*/  ISETP.LT.OR P1, PT, R24.reuse, R241, P1 ;  /* 0x000000f11800720c */ /* 0x040fe40000f21670 */
[----:B------:R-:W-:-:S02]  /*9bd0*/  ISETP.LT.OR P5, PT, R24, R239, P5 ;  /* 0x000000ef1800720c */ /* 0x000fc40002fa1670 */
[C---:B------:R-:W-:Y:S01]  /*9be0*/  ISETP.LT.OR P4, PT, R24.reuse, R237, P4 ;  /* 0x000000ed1800720c */ /* 0x040fe20002781670 */
[----:B--2---:R-:W-:Y:S01]  /*9bf0*/  HMMA.16816.F32.BF16 R4, R28, R44, RZ ;  /* 0x0000002c1c04723c */ /* 0x004fe200000418ff */
[----:B------:R-:W-:Y:S01]  /*9c00*/  ISETP.LT.OR P3, PT, R24, R235, P3 ;  /* 0x000000eb1800720c */ /* 0x000fe20001f61670 */
[----:B------:R-:W2:Y:S01]  /*9c10*/  MUFU.TANH R194, R194 ;  /* 0x000000c200c27308 */ /* 0x000ea20000002400 */
[----:B------:R-:W-:Y:S02]  /*9c20*/  IADD3 R24, R70, 0x39, RZ ;  /* 0x0000003946187810 */ /* 0x000fe40007ffe0ff */
[----:B------:R-:W-:Y:S02]  /*9c30*/  FSEL R190, R190, -INF , !P2 ;  /* 0xff800000bebe7808 */ /* 0x000fe40005000000 */
[----:B------:R-:W-:Y:S02]  /*9c40*/  FSEL R189, R189, -INF , !P6 ;  /* 0xff800000bdbd7808 */ /* 0x000fe40007000000 */
[----:B---3--:R-:W-:Y:S01]  /*9c50*/  FSEL R179, R179, -INF , !P4 ;  /* 0xff800000b3b37808 */ /* 0x008fe20006000000 */
[----:B------:R-:W3:Y:S01]  /*9c60*/  MUFU.TANH R54, R54 ;  /* 0x0000003600367308 */ /* 0x000ee20000002400 */
[----:B------:R-:W-:-:S02]  /*9c70*/  FSEL R186, R186, -INF , !P3 ;  /* 0xff800000baba7808 */ /* 0x000fc40005800000 */
[C---:B------:R-:W-:Y:S02]  /*9c80*/  ISETP.GE.AND P2, PT, R24.reuse, R240, PT ;  /* 0x000000f01800720c */ /* 0x040fe40003f46270 */
[C---:B------:R-:W-:Y:S02]  /*9c90*/  ISETP.GE.AND P6, PT, R24.reuse, R238, PT ;  /* 0x000000ee1800720c */ /* 0x040fe40003fc6270 */
[C---:B------:R-:W-:Y:S01]  /*9ca0*/  ISETP.GE.AND P4, PT, R24.reuse, R236, PT ;  /* 0x000000ec1800720c */ /* 0x040fe20003f86270 */
[----:B------:R-:W5:Y:S01]  /*9cb0*/  MUFU.TANH R53, R53 ;  /* 0x0000003500357308 */ /* 0x000f620000002400 */
[C---:B------:R-:W-:Y:S01]  /*9cc0*/  ISETP.GE.AND P3, PT, R24.reuse, R234, PT ;  /* 0x000000ea1800720c */ /* 0x040fe20003f66270 */
[----:B-1----:R-:W-:Y:S01]  /*9cd0*/  HMMA.16816.F32.BF16 R8, R20, R12, R8 ;  /* 0x0000000c1408723c */ /* 0x002fe20000041808 */
[C---:B------:R-:W-:Y:S02]  /*9ce0*/  ISETP.LT.OR P2, PT, R24.reuse, R241, P2 ;  /* 0x000000f11800720c */ /* 0x040fe40001741670 */
[----:B------:R-:W-:-:S02]  /*9cf0*/  ISETP.LT.OR P6, PT, R24, R239, P6 ;  /* 0x000000ef1800720c */ /* 0x000fc400037c1670 */
[C---:B------:R-:W-:Y:S01]  /*9d00*/  ISETP.LT.OR P4, PT, R24.reuse, R237, P4 ;  /* 0x000000ed1800720c */ /* 0x040fe20002781670 */
[----:B------:R-:W1:Y:S01]  /*9d10*/  MUFU.TANH R55, R55 ;  /* 0x0000003700377308 */ /* 0x000e620000002400 */
[----:B------:R-:W-:Y:S01]  /*9d20*/  ISETP.LT.OR P3, PT, R24, R235, P3 ;  /* 0x000000eb1800720c */ /* 0x000fe20001f61670 */
[----:B------:R-:W-:Y:S01]  /*9d30*/  HMMA.16816.F32.BF16 R4, R16, R12, R4 ;  /* 0x0000000c1004723c */ /* 0x000fe20000041804 */
[----:B------:R-:W1:Y:S01]  /*9d40*/  LDSM.16.M88.4 R24, [R223+0x3c00] ;  /* 0x003c0000df18783b */ /* 0x000e620000000200 */
[----:B------:R-:W-:Y:S02]  /*9d50*/  IADD3 R40, R70, 0x40, RZ ;  /* 0x0000004046287810 */ /* 0x000fe40007ffe0ff */
[----:B------:R-:W-:Y:S02]  /*9d60*/  FSEL R86, R49, -INF , !P1 ;  /* 0xff80000031567808 */ /* 0x000fe40004800000 */
[----:B------:R-:W-:Y:S01]  /*9d70*/  FSEL R173, R173, -INF , !P5 ;  /* 0xff800000adad7808 */ /* 0x000fe20006800000 */
[----:B------:R-:W1:Y:S01]  /*9d80*/  MUFU.TANH R95, R95 ;  /* 0x0000005f005f7308 */ /* 0x000e620000002400 */
[----:B------:R-:W-:-:S02]  /*9d90*/  FSEL R87, R50, -INF , !P2 ;  /* 0xff80000032577808 */ /* 0x000fc40005000000 */
[----:B------:R-:W-:Y:S02]  /*9da0*/  FSEL R169, R169, -INF , !P6 ;  /* 0xff800000a9a97808 */ /* 0x000fe40007000000 */
[C---:B------:R-:W-:Y:S02]  /*9db0*/  ISETP.GE.AND P1, PT, R40.reuse, R240, PT ;  /* 0x000000f02800720c */ /* 0x040fe40003f26270 */
[C---:B------:R-:W-:Y:S01]  /*9dc0*/  ISETP.GE.AND P5, PT, R40.reuse, R238, PT ;  /* 0x000000ee2800720c */ /* 0x040fe20003fa6270 */
[----:B------:R-:W1:Y:S01]  /*9dd0*/  MUFU.TANH R94, R94 ;  /* 0x0000005e005e7308 */ /* 0x000e620000002400 */
[----:B------:R-:W-:Y:S01]  /*9de0*/  ISETP.GE.AND P2, PT, R40, R236, PT ;  /* 0x000000ec2800720c */ /* 0x000fe20003f46270 */
[----:B------:R-:W-:Y:S01]  /*9df0*/  FMUL.FTZ R108, R8, c[0x0][0x2ec] ;  /* 0x0000bb00086c7a20 */ /* 0x000fe20000410000 */
[C---:B------:R-:W-:Y:S01]  /*9e00*/  ISETP.GE.AND P6, PT, R40.reuse, R234, PT ;  /* 0x000000ea2800720c */ /* 0x040fe20003fc6270 */
[----:B------:R-:W-:Y:S01]  /*9e10*/  FMUL.FTZ R9, R9, c[0x0][0x2ec] ;  /* 0x0000bb0009097a20 */ /* 0x000fe20000410000 */
[----:B------:R-:W-:Y:S01]  /*9e20*/  ISETP.LT.OR P1, PT, R40, R241, P1 ;  /* 0x000000f12800720c */ /* 0x000fe20000f21670 */
[----:B------:R-:W-:Y:S01]  /*9e30*/  FMUL.FTZ R10, R10, c[0x0][0x2ec] ;  /* 0x0000bb000a0a7a20 */ /* 0x000fe20000410000 */
[C---:B------:R-:W-:Y:S01]  /*9e40*/  ISETP.LT.OR P5, PT, R40.reuse, R239, P5 ;  /* 0x000000ef2800720c */ /* 0x040fe20002fa1670 */
[----:B------:R-:W-:Y:S01]  /*9e50*/  FMUL.FTZ R11, R11, c[0x0][0x2ec] ;  /* 0x0000bb000b0b7a20 */ /* 0x000fe20000410000 */
[C---:B------:R-:W-:Y:S01]  /*9e60*/  ISETP.LT.OR P2, PT, R40.reuse, R237, P2 ;  /* 0x000000ed2800720c */ /* 0x040fe20001741670 */
[----:B------:R-:W-:Y:S01]  /*9e70*/  MUFU.TANH R101, R9 ;  /* 0x0000000900657308 */ /* 0x000fe20000002400 */
[----:B------:R-:W-:Y:S01]  /*9e80*/  ISETP.LT.OR P6, PT, R40, R235, P6 ;  /* 0x000000eb2800720c */ /* 0x000fe200037c1670 */
[----:B------:R-:W-:Y:S01]  /*9e90*/  FMUL.FTZ R4, R4, c[0x0][0x2ec] ;  /* 0x0000bb0004047a20 */ /* 0x000fe20000410000 */
[----:B----4-:R-:W4:Y:S01]  /*9ea0*/  LDSM.16.M88.4 R40, [R212] ;  /* 0x00000000d428783b */ /* 0x010f220000000200 */
[----:B------:R-:W-:Y:S01]  /*9eb0*/  IADD3 R12, R70, 0x41, RZ ;  /* 0x00000041460c7810 */ /* 0x000fe20007ffe0ff */
[----:B------:R-:W-:Y:S01]  /*9ec0*/  FMUL.FTZ R5, R5, c[0x0][0x2ec] ;  /* 0x0000bb0005057a20 */ /* 0x000fe20000410000 */
[----:B------:R-:W-:Y:S01]  /*9ed0*/  FSEL R207, R207, -INF , !P4 ;  /* 0xff800000cfcf7808 */ /* 0x000fe20006000000 */
[----:B------:R-:W-:Y:S01]  /*9ee0*/  FMUL.FTZ R6, R6, c[0x0][0x2ec] ;  /* 0x0000bb0006067a20 */ /* 0x000fe20000410000 */
[----:B------:R-:W-:Y:S01]  /*9ef0*/  ISETP.GE.AND P4, PT, R12, R240, PT ;  /* 0x000000f00c00720c */ /* 0x000fe20003f86270 */
[----:B------:R-:W-:Y:S01]  /*9f00*/  MUFU.TANH R110, R10 ;  /* 0x0000000a006e7308 */ /* 0x000fe20000002400 */
[----:B------:R-:W-:Y:S01]  /*9f10*/  FSEL R89, R48, -INF , !P1 ;  /* 0xff80000030597808 */ /* 0x000fe20004800000 */
[----:B------:R-:W-:Y:S01]  /*9f20*/  FMUL.FTZ R7, R7, c[0x0][0x2ec] ;  /* 0x0000bb0007077a20 */ /* 0x000fe20000410000 */
[----:B------:R-:W-:Y:S01]  /*9f30*/  ISETP.LT.OR P4, PT, R12, R241, P4 ;  /* 0x000000f10c00720c */ /* 0x000fe20002781670 */
[----:B------:R-:W-:-:S04]  /*9f40*/  DEPBAR.LE SB0, 0x0 ;  /* 0x000080000000791a */ /* 0x000fc80000000000 */
[----:B------:R-:W-:Y:S01]  /*9f50*/  FSEL R88, R51, -INF , !P4 ;  /* 0xff80000033587808 */ /* 0x000fe20006000000 */
[----:B------:R3:W-:Y:S01]  /*9f60*/  MUFU.TANH R171, R11 ;  /* 0x0000000b00ab7308 */ /* 0x0007e20000002400 */
[----:B-1----:R-:W-:Y:S01]  /*9f70*/  HMMA.16816.F32.BF16 R48, R32, R24, RZ ;  /* 0x000000182030723c */ /* 0x002fe200000418ff */
[----:B--2---:R-:W-:Y:S02]  /*9f80*/  FSEL R194, R194, -INF , !P3 ;  /* 0xff800000c2c27808 */ /* 0x004fe40005800000 */
[C---:B------:R-:W-:Y:S02]  /*9f90*/  ISETP.GE.AND P3, PT, R12.reuse, R238, PT ;  /* 0x000000ee0c00720c */ /* 0x040fe40003f66270 */
[C---:B------:R-:W-:Y:S02]  /*9fa0*/  ISETP.GE.AND P1, PT, R12.reuse, R236, PT ;  /* 0x000000ec0c00720c */ /* 0x040fe40003f26270 */
[C---:B------:R-:W-:Y:S01]  /*9fb0*/  ISETP.GE.AND P4, PT, R12.reuse, R234, PT ;  /* 0x000000ea0c00720c */ /* 0x040fe20003f86270 */
[----:B------:R1:W-:Y:S01]  /*9fc0*/  MUFU.TANH R197, R4 ;  /* 0x0000000400c57308 */ /* 0x0003e20000002400 */
[----:B------:R-:W-:-:S02]  /*9fd0*/  ISETP.LT.OR P3, PT, R12, R239, P3 ;  /* 0x000000ef0c00720c */ /* 0x000fc40001f61670 */
[----:B------:R-:W-:Y:S02]  /*9fe0*/  ISETP.LT.OR P1, PT, R12, R237, P1 ;  /* 0x000000ed0c00720c */ /* 0x000fe40000f21670 */
[----:B------:R-:W-:Y:S02]  /*9ff0*/  IADD3 R8, R70, 0x48, RZ ;  /* 0x0000004846087810 */ /* 0x000fe40007ffe0ff */
[----:B------:R-:W-:Y:S01]  /*a000*/  ISETP.LT.OR P4, PT, R12, R235, P4 ;  /* 0x000000eb0c00720c */ /* 0x000fe20002781670 */
[----:B------:R-:W-:Y:S01]  /*a010*/  MUFU.TANH R198, R5 ;  /* 0x0000000500c67308 */ /* 0x000fe20000002400 */
[----:B---3--:R-:W-:Y:S02]  /*a020*/  FSEL R13, R54, -INF , !P5 ;  /* 0xff800000360d7808 */ /* 0x008fe40006800000 */
[----:B-----5:R-:W-:Y:S02]  /*a030*/  FSEL R12, R53, -INF , !P3 ;  /* 0xff800000350c7808 */ /* 0x020fe40005800000 */
[----:B------:R-:W-:-:S02]  /*a040*/  FSEL R195, R195, -INF , !P2 ;  /* 0xff800000c3c37808 */ /* 0x000fc40005000000 */
[----:B------:R-:W-:Y:S01]  /*a050*/  FSEL R187, R187, -INF , !P1 ;  /* 0xff800000bbbb7808 */ /* 0x000fe20004800000 */
[----:B----4-:R-:W-:Y:S01]  /*a060*/  HMMA.16816.F32.BF16 R48, R20, R40, R48 ;  /* 0x000000281430723c */ /* 0x010fe20000041830 */
[C---:B------:R-:W-:Y:S01]  /*a070*/  ISETP.GE.AND P5, PT, R8.reuse, R240, PT ;  /* 0x000000f00800720c */ /* 0x040fe20003fa6270 */
[----:B------:R-:W-:Y:S01]  /*a080*/  MUFU.TANH R191, R6 ;  /* 0x0000000600bf7308 */ /* 0x000fe20000002400 */
[C---:B------:R-:W-:Y:S02]  /*a090*/  ISETP.GE.AND P3, PT, R8.reuse, R238, PT ;  /* 0x000000ee0800720c */ /* 0x040fe40003f66270 */
[C---:B------:R-:W-:Y:S02]  /*a0a0*/  ISETP.GE.AND P2, PT, R8.reuse, R236, PT ;  /* 0x000000ec0800720c */ /* 0x040fe40003f46270 */
[----:B------:R-:W-:Y:S02]  /*a0b0*/  ISETP.GE.AND P1, PT, R8, R234, PT ;  /* 0x000000ea0800720c */ /* 0x000fe40003f26270 */
[----:B------:R-:W-:Y:S01]  /*a0c0*/  IADD3 R44, R70, 0x49, RZ ;  /* 0x00000049462c7810 */ /* 0x000fe20007ffe0ff */
[----:B------:R2:W-:Y:S01]  /*a0d0*/  MUFU.TANH R193, R7 ;  /* 0x0000000700c17308 */ /* 0x0005e20000002400 */
[----:B------:R-:W-:-:S02]  /*a0e0*/  ISETP.LT.OR P5, PT, R8, R241, P5 ;  /* 0x000000f10800720c */ /* 0x000fc40002fa1670 */
[C---:B------:R-:W-:Y:S02]  /*a0f0*/  ISETP.LT.OR P3, PT, R8.reuse, R239, P3 ;  /* 0x000000ef0800720c */ /* 0x040fe40001f61670 */
[C---:B------:R-:W-:Y:S02]  /*a100*/  ISETP.LT.OR P2, PT, R8.reuse, R237, P2 ;  /* 0x000000ed0800720c */ /* 0x040fe40001741670 */
[----:B------:R-:W-:Y:S01]  /*a110*/  ISETP.LT.OR P1, PT, R8, R235, P1 ;  /* 0x000000eb0800720c */ /* 0x000fe20000f21670 */
[----:B------:R-:W3:Y:S01]  /*a120*/  MUFU.TANH R93, R93 ;  /* 0x0000005d005d7308 */ /* 0x000ee20000002400 */
[----:B------:R-:W-:Y:S01]  /*a130*/  FSEL R180, R180, -INF , !P6 ;  /* 0xff800000b4b47808 */ /* 0x000fe20007000000 */
[----:B------:R-:W-:Y:S01]  /*a140*/  HMMA.16816.F32.BF16 R8, R28, R24, RZ ;  /* 0x000000181c08723c */ /* 0x000fe200000418ff */
[----:B------:R-:W-:Y:S02]  /*a150*/  FSEL R183, R183, -INF , !P4 ;  /* 0xff800000b7b77808 */ /* 0x000fe40006000000 */
[----:B------:R-:W-:Y:S01]  /*a160*/  ISETP.GE.AND P6, PT, R44, R240, PT ;  /* 0x000000f02c00720c */ /* 0x000fe20003fc6270 */
[----:B------:R-:W-:Y:S01]  /*a170*/  FMUL.FTZ R48, R48, c[0x0][0x2ec] ;  /* 0x0000bb0030307a20 */ /* 0x000fe20000410000 */
[C---:B------:R-:W-:Y:S01]  /*a180*/  ISETP.GE.AND P4, PT, R44.reuse, R238, PT ;  /* 0x000000ee2c00720c */ /* 0x040fe20003f86270 */
[----:B------:R-:W4:Y:S01]  /*a190*/  MUFU.TANH R100, R100 ;  /* 0x0000006400647308 */ /* 0x000f220000002400 */
[----:B------:R-:W-:-:S02]  /*a1a0*/  ISETP.LT.OR P6, PT, R44, R241, P6 ;  /* 0x000000f12c00720c */ /* 0x000fc400037c1670 */
[----:B------:R-:W-:Y:S02]  /*a1b0*/  ISETP.LT.OR P4, PT, R44, R239, P4 ;  /* 0x000000ef2c00720c */ /* 0x000fe40002781670 */
[----:B-1----:R-:W-:Y:S02]  /*a1c0*/  IADD3 R4, R70, 0x50, RZ ;  /* 0x0000005046047810 */ /* 0x002fe40007ffe0ff */
[----:B------:R-:W-:Y:S01]  /*a1d0*/  FSEL R188, R188, -INF , !P2 ;  /* 0xff800000bcbc7808 */ /* 0x000fe20005000000 */
[----:B------:R-:W1:Y:S01]  /*a1e0*/  MUFU.TANH R109, R109 ;  /* 0x0000006d006d7308 */ /* 0x000e620000002400 */
[----:B------:R-:W-:Y:S02]  /*a1f0*/  FSEL R104, R55, -INF , !P5 ;  /* 0xff80000037687808 */ /* 0x000fe40006800000 */
[----:B------:R-:W-:Y:S02]  /*a200*/  FSEL R25, R52, -INF , !P3 ;  /* 0xff80000034197808 */ /* 0x000fe40005800000 */
[----:B------:R-:W-:-:S02]  /*a210*/  FSEL R106, R91, -INF , !P6 ;  /* 0xff8000005b6a7808 */ /* 0x000fc40007000000 */
[----:B------:R-:W-:Y:S01]  /*a220*/  FSEL R24, R92, -INF , !P4 ;  /* 0xff8000005c187808 */ /* 0x000fe20006000000 */
[----:B------:R-:W5:Y:S01]  /*a230*/  MUFU.TANH R115, R115 ;  /* 0x0000007300737308 */ /* 0x000f620000002400 */
[----:B------:R-:W-:Y:S01]  /*a240*/  ISETP.GE.AND P2, PT, R44, R236, PT ;  /* 0x000000ec2c00720c */ /* 0x000fe20003f46270 */
[----:B------:R-:W-:Y:S01]  /*a250*/  HMMA.16816.F32.BF16 R8, R16, R40, R8 ;  /* 0x000000281008723c */ /* 0x000fe20000041808 */
[C---:B------:R-:W-:Y:S02]  /*a260*/  ISETP.GE.AND P5, PT, R4.reuse, R240, PT ;  /* 0x000000f00400720c */ /* 0x040fe40003fa6270 */
[C---:B------:R-:W-:Y:S02]  /*a270*/  ISETP.GE.AND P3, PT, R4.reuse, R238, PT ;  /* 0x000000ee0400720c */ /* 0x040fe40003f66270 */
[C---:B------:R-:W-:Y:S01]  /*a280*/  ISETP.GE.AND P6, PT, R4.reuse, R236, PT ;  /* 0x000000ec0400720c */ /* 0x040fe20003fc6270 */
[----:B------:R-:W-:Y:S01]  /*a290*/  MUFU.TANH R91, R48 ;  /* 0x00000030005b7308 */ /* 0x000fe20000002400 */
[----:B------:R-:W-:Y:S01]  /*a2a0*/  ISETP.GE.AND P4, PT, R4, R234, PT ;  /* 0x000000ea0400720c */ /* 0x000fe20003f86270 */
[----:B------:R-:W-:Y:S01]  /*a2b0*/  FMUL.FTZ R40, R49, c[0x0][0x2ec] ;  /* 0x0000bb0031287a20 */ /* 0x000fe20000410000 */
[----:B------:R-:W-:-:S02]  /*a2c0*/  ISETP.LT.OR P2, PT, R44, R237, P2 ;  /* 0x000000ed2c00720c */ /* 0x000fc40001741670 */
[C---:B------:R-:W-:Y:S02]  /*a2d0*/  ISETP.LT.OR P5, PT, R4.reuse, R241, P5 ;  /* 0x000000f10400720c */ /* 0x040fe40002fa1670 */
[C---:B------:R-:W-:Y:S01]  /*a2e0*/  ISETP.LT.OR P3, PT, R4.reuse, R239, P3 ;  /* 0x000000ef0400720c */ /* 0x040fe20001f61670 */
[----:B------:R-:W1:Y:S01]  /*a2f0*/  MUFU.TANH R185, R185 ;  /* 0x000000b900b97308 */ /* 0x000e620000002400 */
[C---:B------:R-:W-:Y:S02]  /*a300*/  ISETP.LT.OR P6, PT, R4.reuse, R237, P6 ;  /* 0x000000ed0400720c */ /* 0x040fe400037c1670 */
[-C--:B------:R-:W-:Y:S02]  /*a310*/  ISETP.LT.OR P4, PT, R4, R235.reuse, P4 ;  /* 0x000000eb0400720c */ /* 0x080fe40002781670 */
[----:B------:R-:W-:Y:S02]  /*a320*/  IADD3 R4, R70, 0x51, RZ ;  /* 0x0000005146047810 */ /* 0x000fe40007ffe0ff */
[----:B------:R-:W-:Y:S01]  /*a330*/  FSEL R177, R177, -INF , !P1 ;  /* 0xff800000b1b17808 */ /* 0x000fe20004800000 */
[----:B------:R-:W1:Y:S01]  /*a340*/  MUFU.TANH R108, R108 ;  /* 0x0000006c006c7308 */ /* 0x000e620000002400 */
[----:B------:R-:W-:Y:S01]  /*a350*/  FSEL R196, R196, -INF , !P2 ;  /* 0xff800000c4c47808 */ /* 0x000fe20005000000 */
[----:B------:R-:W-:Y:S01]  /*a360*/  FMUL.FTZ R9, R9, c[0x0][0x2ec] ;  /* 0x0000bb0009097a20 */ /* 0x000fe20000410000 */
[----:B------:R-:W-:Y:S01]  /*a370*/  ISETP.GE.AND P1, PT, R44, R234, PT ;  /* 0x000000ea2c00720c */ /* 0x000fe20003f26270 */
[----:B------:R-:W-:Y:S01]  /*a380*/  FMUL.FTZ R8, R8, c[0x0][0x2ec] ;  /* 0x0000bb0008087a20 */ /* 0x000fe20000410000 */
[----:B------:R-:W-:Y:S01]  /*a390*/  ISETP.GE.AND P2, PT, R4, R240, PT ;  /* 0x000000f00400720c */ /* 0x000fe20003f46270 */
[----:B------:R-:W-:Y:S01]  /*a3a0*/  FMUL.FTZ R206, R10, c[0x0][0x2ec] ;  /* 0x0000bb000ace7a20 */ /* 0x000fe20000410000 */
[----:B------:R-:W-:Y:S01]  /*a3b0*/  ISETP.LT.OR P1, PT, R44, R235, P1 ;  /* 0x000000eb2c00720c */ /* 0x000fe20000f21670 */
[----:B------:R-:W-:Y:S01]  /*a3c0*/  FMUL.FTZ R44, R50, c[0x0][0x2ec] ;  /* 0x0000bb00322c7a20 */ /* 0x000fe20000410000 */
[----:B------:R-:W-:Y:S01]  /*a3d0*/  ISETP.LT.OR P2, PT, R4, R241, P2 ;  /* 0x000000f10400720c */ /* 0x000fe20001741670 */
[----:B------:R-:W-:Y:S01]  /*a3e0*/  FMUL.FTZ R50, R51, c[0x0][0x2ec] ;  /* 0x0000bb0033327a20 */ /* 0x000fe20000410000 */
[----:B------:R-:W-:Y:S01]  /*a3f0*/  FSEL R182, R182, -INF , !P1 ;  /* 0xff800000b6b67808 */ /* 0x000fe20004800000 */
[----:B------:R1:W-:Y:S01]  /*a400*/  MUFU.TANH R51, R44 ;  /* 0x0000002c00337308 */ /* 0x0003e20000002400 */
[----:B------:R-:W-:Y:S01]  /*a410*/  FSEL R107, R90, -INF , !P5 ;  /* 0xff8000005a6b7808 */ /* 0x000fe20006800000 */
[----:B------:R-:W-:Y:S01]  /*a420*/  FMUL.FTZ R205, R11, c[0x0][0x2ec] ;  /* 0x0000bb000bcd7a20 */ /* 0x000fe20000410000 */
[----:B------:R-:W-:-:S02]  /*a430*/  FSEL R49, R95, -INF , !P2 ;  /* 0xff8000005f317808 */ /* 0x000fc40005000000 */
[C---:B------:R-:W-:Y:S02]  /*a440*/  ISETP.GE.AND P1, PT, R4.reuse, R238, PT ;  /* 0x000000ee0400720c */ /* 0x040fe40003f26270 */
[C---:B------:R-:W-:Y:S01]  /*a450*/  ISETP.GE.AND P5, PT, R4.reuse, R236, PT ;  /* 0x000000ec0400720c */ /* 0x040fe20003fa6270 */
[----:B------:R3:W-:Y:S01]  /*a460*/  MUFU.TANH R90, R40 ;  /* 0x00000028005a7308 */ /* 0x0007e20000002400 */
[C---:B------:R-:W-:Y:S02]  /*a470*/  ISETP.GE.AND P2, PT, R4.reuse, R234, PT ;  /* 0x000000ea0400720c */ /* 0x040fe40003f46270 */
[C---:B------:R-:W-:Y:S02]  /*a480*/  ISETP.LT.OR P1, PT, R4.reuse, R239, P1 ;  /* 0x000000ef0400720c */ /* 0x040fe40000f21670 */
[C---:B------:R-:W-:Y:S02]  /*a490*/  ISETP.LT.OR P5, PT, R4.reuse, R237, P5 ;  /* 0x000000ed0400720c */ /* 0x040fe40002fa1670 */
[----:B------:R-:W-:Y:S01]  /*a4a0*/  ISETP.LT.OR P2, PT, R4, R235, P2 ;  /* 0x000000eb0400720c */ /* 0x000fe20001741670 */
[----:B------:R-:W-:Y:S01]  /*a4b0*/  MUFU.TANH R92, R8 ;  /* 0x00000008005c7308 */ /* 0x000fe20000002400 */
[----:B--2---:R-:W-:Y:S01]  /*a4c0*/  HMMA.16816.F32.BF16 R4, R28, R46, RZ ;  /* 0x0000002e1c04723c */ /* 0x004fe200000418ff */
[----:B------:R-:W-:-:S02]  /*a4d0*/  IADD3 R52, R70, 0x58, RZ ;  /* 0x0000005846347810 */ /* 0x000fc40007ffe0ff */
[----:B------:R-:W-:Y:S02]  /*a4e0*/  FSEL R181, R181, -INF , !P6 ;  /* 0xff800000b5b57808 */ /* 0x000fe40007000000 */
[----:B------:R-:W-:Y:S02]  /*a4f0*/  FSEL R55, R98, -INF , !P5 ;  /* 0xff80000062377808 */ /* 0x000fe40006800000 */
[C---:B------:R-:W-:Y:S01]  /*a500*/  ISETP.GE.AND P6, PT, R52.reuse, R236, PT ;  /* 0x000000ec3400720c */ /* 0x040fe20003fc6270 */
[----:B-1----:R-:W-:Y:S01]  /*a510*/  HMMA.16816.F32.BF16 R44, R32, R46, RZ ;  /* 0x0000002e202c723c */ /* 0x002fe200000418ff */
[----:B------:R-:W-:Y:S01]  /*a520*/  ISETP.GE.AND P5, PT, R52, R234, PT ;  /* 0x000000ea3400720c */ /* 0x000fe20003fa6270 */
[----:B------:R-:W-:Y:S01]  /*a530*/  MUFU.TANH R50, R50 ;  /* 0x0000003200327308 */ /* 0x000fe20000002400 */
[----:B------:R-:W-:Y:S02]  /*a540*/  FSEL R41, R94, -INF , !P3 ;  /* 0xff8000005e297808 */ /* 0x000fe40005800000 */
[----:B---3--:R-:W-:-:S02]  /*a550*/  FSEL R40, R93, -INF , !P1 ;  /* 0xff8000005d287808 */ /* 0x008fc40004800000 */
[C---:B------:R-:W-:Y:S01]  /*a560*/  ISETP.GE.AND P3, PT, R52.reuse, R240, PT ;  /* 0x000000f03400720c */ /* 0x040fe20003f66270 */
[----:B------:R-:W-:Y:S01]  /*a570*/  HMMA.16816.F32.BF16 R28, R28, R26, RZ ;  /* 0x0000001a1c1c723c */ /* 0x000fe200000418ff */
[C---:B------:R-:W-:Y:S01]  /*a580*/  ISETP.GE.AND P1, PT, R52.reuse, R238, PT ;  /* 0x000000ee3400720c */ /* 0x040fe20003f26270 */
[----:B------:R1:W-:Y:S01]  /*a590*/  MUFU.TANH R93, R9 ;  /* 0x00000009005d7308 */ /* 0x0003e20000002400 */
[C---:B------:R-:W-:Y:S02]  /*a5a0*/  ISETP.LT.OR P6, PT, R52.reuse, R237, P6 ;  /* 0x000000ed3400720c */ /* 0x040fe400037c1670 */
[----:B------:R-:W-:Y:S02]  /*a5b0*/  ISETP.LT.OR P5, PT, R52, R235, P5 ;  /* 0x000000eb3400720c */ /* 0x000fe40002fa1670 */
[----:B------:R-:W-:Y:S01]  /*a5c0*/  IADD3 R48, R70, 0x59, RZ ;  /* 0x0000005946307810 */ /* 0x000fe20007ffe0ff */
[----:B------:R-:W-:Y:S01]  /*a5d0*/  HMMA.16816.F32.BF16 R4, R16, R14, R4 ;  /* 0x0000000e1004723c */ /* 0x000fe20000041804 */
[C---:B------:R-:W-:Y:S01]  /*a5e0*/  ISETP.LT.OR P3, PT, R52.reuse, R241, P3 ;  /* 0x000000f13400720c */ /* 0x040fe20001f61670 */
[----:B------:R-:W-:Y:S01]  /*a5f0*/  MUFU.TANH R206, R206 ;  /* 0x000000ce00ce7308 */ /* 0x000fe20000002400 */
[----:B------:R-:W-:-:S02]  /*a600*/  ISETP.LT.OR P1, PT, R52, R239, P1 ;  /* 0x000000ef3400720c */ /* 0x000fc40000f21670 */
[----:B------:R-:W-:Y:S02]  /*a610*/  FSEL R53, R96, -INF , !P4 ;  /* 0xff80000060357808 */ /* 0x000fe40006000000 */
[----:B------:R-:W-:Y:S01]  /*a620*/  FSEL R52, R97, -INF , !P2 ;  /* 0xff80000061347808 */ /* 0x000fe20005000000 */
[----:B------:R-:W-:Y:S01]  /*a630*/  HMMA.16816.F32.BF16 R44, R20, R14, R44 ;  /* 0x0000000e142c723c */ /* 0x000fe2000004182c */
[----:B------:R-:W-:Y:S01]  /*a640*/  FSEL R178, R178, -INF , !P6 ;  /* 0xff800000b2b27808 */ /* 0x000fe20007000000 */
[----:B------:R-:W-:Y:S01]  /*a650*/  MUFU.TANH R205, R205 ;  /* 0x000000cd00cd7308 */ /* 0x000fe20000002400 */
[----:B------:R-:W-:Y:S02]  /*a660*/  FSEL R54, R99, -INF , !P5 ;  /* 0xff80000063367808 */ /* 0x000fe40006800000 */
[C---:B------:R-:W-:Y:S02]  /*a670*/  ISETP.GE.AND P4, PT, R48.reuse, R240, PT ;  /* 0x000000f03000720c */ /* 0x040fe40003f86270 */
[C---:B------:R-:W-:Y:S01]  /*a680*/  ISETP.GE.AND P2, PT, R48.reuse, R238, PT ;  /* 0x000000ee3000720c */ /* 0x040fe20003f46270 */
[----:B------:R-:W-:Y:S01]  /*a690*/  HMMA.16816.F32.BF16 R32, R32, R26, RZ ;  /* 0x0000001a2020723c */ /* 0x000fe200000418ff */
[----:B------:R-:W-:-:S02]  /*a6a0*/  ISETP.GE.AND P6, PT, R48, R236, PT ;  /* 0x000000ec3000720c */ /* 0x000fc40003fc6270 */
[C---:B------:R-:W-:Y:S02]  /*a6b0*/  ISETP.GE.AND P5, PT, R48.reuse, R234, PT ;  /* 0x000000ea3000720c */ /* 0x040fe40003fa6270 */
[C---:B------:R-:W-:Y:S02]  /*a6c0*/  ISETP.LT.OR P4, PT, R48.reuse, R241, P4 ;  /* 0x000000f13000720c */ /* 0x040fe40002781670 */
[----:B------:R-:W-:Y:S01]  /*a6d0*/  ISETP.LT.OR P2, PT, R48, R239, P2 ;  /* 0x000000ef3000720c */ /* 0x000fe20001741670 */
[----:B------:R-:W-:Y:S01]  /*a6e0*/  FMUL.FTZ R4, R4, c[0x0][0x2ec] ;  /* 0x0000bb0004047a20 */ /* 0x000fe20000410000 */
[C---:B------:R-:W-:Y:S01]  /*a6f0*/  ISETP.LT.OR P6, PT, R48.reuse, R237, P6 ;  /* 0x000000ed3000720c */ /* 0x040fe200037c1670 */
[-C--:B------:R-:W-:Y:S01]  /*a700*/  HMMA.16816.F32.BF16 R28, R16, R42.reuse, R28 ;  /* 0x0000002a101c723c */ /* 0x080fe2000004181c */
[----:B------:R-:W-:Y:S01]  /*a710*/  ISETP.LT.OR P5, PT, R48, R235, P5 ;  /* 0x000000eb3000720c */ /* 0x000fe20002fa1670 */
[----:B------:R2:W-:Y:S01]  /*a720*/  MUFU.TANH R208, R4 ;  /* 0x0000000400d07308 */ /* 0x0005e20000002400 */
[----:B------:R-:W-:Y:S01]  /*a730*/  IADD3 R48, R70, 0x60, RZ ;  /* 0x0000006046307810 */ /* 0x000fe20007ffe0ff */
[----:B------:R-:W-:Y:S01]  /*a740*/  FMUL.FTZ R199, R6, c[0x0][0x2ec] ;  /* 0x0000bb0006c77a20 */ /* 0x000fe20000410000 */
[----:B----4-:R-:W-:Y:S01]  /*a750*/  FSEL R10, R100, -INF , !P3 ;  /* 0xff800000640a7808 */ /* 0x010fe20005800000 */
[----:B------:R-:W-:Y:S01]  /*a760*/  FMUL.FTZ R44, R44, c[0x0][0x2ec] ;  /* 0x0000bb002c2c7a20 */ /* 0x000fe20000410000 */
[----:B-1----:R-:W-:Y:S01]  /*a770*/  FSEL R9, R105, -INF , !P1 ;  /* 0xff80000069097808 */ /* 0x002fe20004800000 */
[----:B------:R-:W-:Y:S01]  /*a780*/  FMUL.FTZ R16, R46, c[0x0][0x2ec] ;  /* 0x0000bb002e107a20 */ /* 0x000fe20000410000 */
[C---:B------:R-:W-:Y:S01]  /*a790*/  ISETP.GE.AND P3, PT, R48.reuse, R240, PT ;  /* 0x000000f03000720c */ /* 0x040fe20003f66270 */
[----:B------:R-:W-:Y:S01]  /*a7a0*/  FMUL.FTZ R15, R47, c[0x0][0x2ec] ;  /* 0x0000bb002f0f7a20 */ /* 0x000fe20000410000 */
[C---:B------:R-:W-:Y:S01]  /*a7b0*/  ISETP.GE.AND P1, PT, R48.reuse, R238, PT ;  /* 0x000000ee3000720c */ /* 0x040fe20003f26270 */
[----:B------:R-:W1:Y:S01]  /*a7c0*/  MUFU.TANH R44, R44 ;  /* 0x0000002c002c7308 */ /* 0x000e620000002400 */
[----:B------:R-:W-:Y:S01]  /*a7d0*/  FSEL R11, R109, -INF , !P4 ;  /* 0xff8000006d0b7808 */ /* 0x000fe20006000000 */
[----:B------:R-:W-:Y:S01]  /*a7e0*/  FMUL.FTZ R5, R5, c[0x0][0x2ec] ;  /* 0x0000bb0005057a20 */ /* 0x000fe20000410000 */
[----:B-----5:R-:W-:Y:S01]  /*a7f0*/  FSEL R8, R115, -INF , !P2 ;  /* 0xff80000073087808 */ /* 0x020fe20005000000 */
[----:B------:R-:W-:Y:S01]  /*a800*/  HMMA.16816.F32.BF16 R32, R20, R42, R32 ;  /* 0x0000002a1420723c */ /* 0x000fe20000041820 */
[C---:B------:R-:W-:Y:S01]  /*a810*/  ISETP.GE.AND P4, PT, R48.reuse, R236, PT ;  /* 0x000000ec3000720c */ /* 0x040fe20003f86270 */
[----:B------:R-:W-:Y:S01]  /*a820*/  FMUL.FTZ R7, R7, c[0x0][0x2ec] ;  /* 0x0000bb0007077a20 */ /* 0x000fe20000410000 */
[C---:B------:R-:W-:Y:S01]  /*a830*/  ISETP.GE.AND P2, PT, R48.reuse, R234, PT ;  /* 0x000000ea3000720c */ /* 0x040fe20003f46270 */
[----:B------:R-:W3:Y:S01]  /*a840*/  MUFU.TANH R16, R16 ;  /* 0x0000001000107308 */ /* 0x000ee20000002400 */
[----:B------:R-:W-:-:S02]  /*a850*/  ISETP.LT.OR P3, PT, R48, R241, P3 ;  /* 0x000000f13000720c */ /* 0x000fc40001f61670 */
[----:B------:R-:W-:Y:S01]  /*a860*/  ISETP.LT.OR P1, PT, R48, R239, P1 ;  /* 0x000000ef3000720c */ /* 0x000fe20000f21670 */
[----:B------:R-:W-:Y:S01]  /*a870*/  FMUL.FTZ R28, R28, c[0x0][0x2ec] ;  /* 0x0000bb001c1c7a20 */ /* 0x000fe20000410000 */
[----:B------:R-:W-:Y:S01]  /*a880*/  IADD3 R14, R70, 0x61, RZ ;  /* 0x00000061460e7810 */ /* 0x000fe20007ffe0ff */
[----:B------:R-:W-:Y:S01]  /*a890*/  FMUL.FTZ R29, R29, c[0x0][0x2ec] ;  /* 0x0000bb001d1d7a20 */ /* 0x000fe20000410000 */
[C---:B------:R-:W-:Y:S01]  /*a8a0*/  ISETP.LT.OR P4, PT, R48.reuse, R237, P4 ;  /* 0x000000ed3000720c */ /* 0x040fe20002781670 */
[----:B------:R4:W-:Y:S01]  /*a8b0*/  MUFU.TANH R210, R5 ;  /* 0x0000000500d27308 */ /* 0x0009e20000002400 */
[----:B------:R-:W-:Y:S01]  /*a8c0*/  ISETP.LT.OR P2, PT, R48, R235, P2 ;  /* 0x000000eb3000720c */ /* 0x000fe20001741670 */
[----:B------:R-:W-:Y:S01]  /*a8d0*/  FMUL.FTZ R30, R30, c[0x0][0x2ec] ;  /* 0x0000bb001e1e7a20 */ /* 0x000fe20000410000 */
[----:B------:R-:W-:Y:S01]  /*a8e0*/  FSEL R192, R192, -INF , !P6 ;  /* 0xff800000c0c07808 */ /* 0x000fe20007000000 */
[----:B------:R-:W-:Y:S01]  /*a8f0*/  FMUL.FTZ R31, R31, c[0x0][0x2ec] ;  /* 0x0000bb001f1f7a20 */ /* 0x000fe20000410000 */
[----:B------:R-:W-:-:S02]  /*a900*/  FSEL R185, R185, -INF , !P5 ;  /* 0xff800000b9b97808 */ /* 0x000fc40006800000 */
[----:B--2---:R-:W-:Y:S01]  /*a910*/  FSEL R4, R108, -INF , !P3 ;  /* 0xff8000006c047808 */ /* 0x004fe20005800000 */
[----:B------:R-:W2:Y:S01]  /*a920*/  MUFU.TANH R199, R199 ;  /* 0x000000c700c77308 */ /* 0x000ea20000002400 */
[----:B------:R-:W-:Y:S02]  /*a930*/  FSEL R48, R110, -INF , !P1 ;  /* 0xff8000006e307808 */ /* 0x000fe40004800000 */
[----:B------:R-:W-:Y:S01]  /*a940*/  ISETP.GE.AND P6, PT, R14, R240, PT ;  /* 0x000000f00e00720c */ /* 0x000fe20003fc6270 */
[----:B------:R-:W-:Y:S01]  /*a950*/  FMUL.FTZ R19, R34, c[0x0][0x2ec] ;  /* 0x0000bb0022137a20 */ /* 0x000fe20000410000 */
[C---:B------:R-:W-:Y:S01]  /*a960*/  ISETP.GE.AND P5, PT, R14.reuse, R238, PT ;  /* 0x000000ee0e00720c */ /* 0x040fe20003fa6270 */
[----:B------:R-:W-:Y:S01]  /*a970*/  FMUL.FTZ R35, R35, c[0x0][0x2ec] ;  /* 0x0000bb0023237a20 */ /* 0x000fe20000410000 */
[C---:B------:R-:W-:Y:S01]  /*a980*/  ISETP.GE.AND P3, PT, R14.reuse, R236, PT ;  /* 0x000000ec0e00720c */ /* 0x040fe20003f66270 */
[----:B------:R-:W-:Y:S01]  /*a990*/  MUFU.TANH R15, R15 ;  /* 0x0000000f000f7308 */ /* 0x000fe20000002400 */
[----:B------:R-:W-:-:S02]  /*a9a0*/  ISETP.GE.AND P1, PT, R14, R234, PT ;  /* 0x000000ea0e00720c */ /* 0x000fc40003f26270 */
[C---:B------:R-:W-:Y:S02]  /*a9b0*/  ISETP.LT.OR P6, PT, R14.reuse, R241, P6 ;  /* 0x000000f10e00720c */ /* 0x040fe400037c1670 */
[C---:B------:R-:W-:Y:S02]  /*a9c0*/  ISETP.LT.OR P5, PT, R14.reuse, R239, P5 ;  /* 0x000000ef0e00720c */ /* 0x040fe40002fa1670 */
[C---:B------:R-:W-:Y:S01]  /*a9d0*/  ISETP.LT.OR P3, PT, R14.reuse, R237, P3 ;  /* 0x000000ed0e00720c */ /* 0x040fe20001f61670 */
[----:B------:R-:W-:Y:S01]  /*a9e0*/  MUFU.TANH R200, R7 ;  /* 0x0000000700c87308 */ /* 0x000fe20000002400 */
[----:B------:R-:W-:Y:S01]  /*a9f0*/  ISETP.LT.OR P1, PT, R14, R235, P1 ;  /* 0x000000eb0e00720c */ /* 0x000fe20000f21670 */
[----:B------:R-:W-:Y:S01]  /*aa00*/  FMUL.FTZ R14, R45, c[0x0][0x2ec] ;  /* 0x0000bb002d0e7a20 */ /* 0x000fe20000410000 */
[----:B------:R-:W-:Y:S02]  /*aa10*/  IADD3 R6, R70, 0x68, RZ ;  /* 0x0000006846067810 */ /* 0x000fe40007ffe0ff */
[----:B------:R-:W-:-:S02]  /*aa20*/  FSEL R197, R197, -INF , !P4 ;  /* 0xff800000c5c57808 */ /* 0x000fc40006000000 */
[----:B------:R-:W-:Y:S01]  /*aa30*/  FSEL R191, R191, -INF , !P2 ;  /* 0xff800000bfbf7808 */ /* 0x000fe20005000000 */
[----:B------:R-:W5:Y:S01]  /*aa40*/  MUFU.TANH R14, R14 ;  /* 0x0000000e000e7308 */ /* 0x000f620000002400 */
[C---:B------:R-:W-:Y:S02]  /*aa50*/  ISETP.GE.AND P4, PT, R6.reuse, R240, PT ;  /* 0x000000f00600720c */ /* 0x040fe40003f86270 */
[C---:B------:R-:W-:Y:S02]  /*aa60*/  ISETP.GE.AND P2, PT, R6.reuse, R238, PT ;  /* 0x000000ee0600720c */ /* 0x040fe40003f46270 */
[----:B----4-:R-:W-:Y:S02]  /*aa70*/  FSEL R5, R101, -INF , !P6 ;  /* 0xff80000065057808 */ /* 0x010fe40007000000 */
[----:B------:R-:W-:Y:S01]  /*aa80*/  FSEL R171, R171, -INF , !P5 ;  /* 0xff800000abab7808 */ /* 0x000fe20006800000 */
[----:B------:R-:W-:Y:S01]  /*aa90*/  MUFU.TANH R19, R19 ;  /* 0x0000001300137308 */ /* 0x000fe20000002400 */
[----:B------:R-:W-:-:S02]  /*aaa0*/  ISETP.GE.AND P6, PT, R6, R236, PT ;  /* 0x000000ec0600720c */ /* 0x000fc40003fc6270 */
[C---:B------:R-:W-:Y:S02]  /*aab0*/  ISETP.GE.AND P5, PT, R6.reuse, R234, PT ;  /* 0x000000ea0600720c */ /* 0x040fe40003fa6270 */
[C---:B------:R-:W-:Y:S02]  /*aac0*/  ISETP.LT.OR P4, PT, R6.reuse, R241, P4 ;  /* 0x000000f10600720c */ /* 0x040fe40002781670 */
[----:B------:R-:W-:Y:S01]  /*aad0*/  ISETP.LT.OR P2, PT, R6, R239, P2 ;  /* 0x000000ef0600720c */ /* 0x000fe20001741670 */
[----:B------:R-:W-:Y:S01]  /*aae0*/  MUFU.TANH R248, R28 ;  /* 0x0000001c00f87308 */ /* 0x000fe20000002400 */
[----:B------:R-:W-:Y:S02]  /*aaf0*/  IADD3 R17, R70, 0x69, RZ ;  /* 0x0000006946117810 */ /* 0x000fe40007ffe0ff */
[C---:B------:R-:W-:Y:S02]  /*ab00*/  ISETP.LT.OR P6, PT, R6.reuse, R237, P6 ;  /* 0x000000ed0600720c */ /* 0x040fe400037c1670 */
[----:B------:R-:W-:-:S02]  /*ab10*/  ISETP.LT.OR P5, PT, R6, R235, P5 ;  /* 0x000000eb0600720c */ /* 0x000fc40002fa1670 */
[----:B------:R-:W-:Y:S01]  /*ab20*/  FSEL R198, R198, -INF , !P3 ;  /* 0xff800000c6c67808 */ /* 0x000fe20005800000 */
[----:B------:R-:W-:Y:S01]  /*ab30*/  MUFU.TANH R211, R29 ;  /* 0x0000001d00d37308 */ /* 0x000fe20000002400 */
[----:B------:R-:W-:Y:S02]  /*ab40*/  FSEL R193, R193, -INF , !P1 ;  /* 0xff800000c1c17808 */ /* 0x000fe40004800000 */
[----:B-1----:R-:W-:Y:S02]  /*ab50*/  FSEL R6, R44, -INF , !P4 ;  /* 0xff8000002c067808 */ /* 0x002fe40006000000 */
[----:B---3--:R-:W-:Y:S02]  /*ab60*/  FSEL R46, R16, -INF , !P2 ;  /* 0xff800000102e7808 */ /* 0x008fe40005000000 */
[C---:B------:R-:W-:Y:S01]  /*ab70*/  ISETP.GE.AND P3, PT, R17.reuse, R240, PT ;  /* 0x000000f01100720c */ /* 0x040fe20003f66270 */
[----:B------:R-:W-:Y:S01]  /*ab80*/  MUFU.TANH R204, R30 ;  /* 0x0000001e00cc7308 */ /* 0x000fe20000002400 */
[----:B------:R-:W-:-:S02]  /*ab90*/  ISETP.GE.AND P1, PT, R17, R238, PT ;  /* 0x000000ee1100720c */ /* 0x000fc40003f26270 */
[C---:B------:R-:W-:Y:S02]  /*aba0*/  ISETP.GE.AND P4, PT, R17.reuse, R236, PT ;  /* 0x000000ec1100720c */ /* 0x040fe40003f86270 */
[C---:B------:R-:W-:Y:S02]  /*abb0*/  ISETP.GE.AND P2, PT, R17.reuse, R234, PT ;  /* 0x000000ea1100720c */ /* 0x040fe40003f46270 */
[C---:B------:R-:W-:Y:S01]  /*abc0*/  ISETP.LT.OR P3, PT, R17.reuse, R241, P3 ;  /* 0x000000f11100720c */ /* 0x040fe20001f61670 */
[----:B------:R-:W-:Y:S01]  /*abd0*/  MUFU.TANH R202, R31 ;  /* 0x0000001f00ca7308 */ /* 0x000fe20000002400 */
[C---:B------:R-:W-:Y:S02]  /*abe0*/  ISETP.LT.OR P1, PT, R17.reuse, R239, P1 ;  /* 0x000000ef1100720c */ /* 0x040fe40000f21670 */
[C---:B------:R-:W-:Y:S02]  /*abf0*/  ISETP.LT.OR P4, PT, R17.reuse, R237, P4 ;  /* 0x000000ed1100720c */ /* 0x040fe40002781670 */
[----:B------:R-:W-:-:S02]  /*ac00*/  ISETP.LT.OR P2, PT, R17, R235, P2 ;  /* 0x000000eb1100720c */ /* 0x000fc40001741670 */
[----:B------:R-:W-:Y:S02]  /*ac10*/  IADD3 R17, R70, 0x70, RZ ;  /* 0x0000007046117810 */ /* 0x000fe40007ffe0ff */
[----:B------:R-:W-:Y:S02]  /*ac20*/  FSEL R208, R208, -INF , !P6 ;  /* 0xff800000d0d07808 */ /* 0x000fe40007000000 */
[----:B--2---:R-:W-:Y:S02]  /*ac30*/  FSEL R199, R199, -INF , !P5 ;  /* 0xff800000c7c77808 */ /* 0x004fe40006800000 */
[----:B-----5:R-:W-:Y:S02]  /*ac40*/  FSEL R7, R14, -INF , !P3 ;  /* 0xff8000000e077808 */ /* 0x020fe40005800000 */
[----:B------:R-:W-:Y:S02]  /*ac50*/  FSEL R42, R15, -INF , !P1 ;  /* 0xff8000000f2a7808 */ /* 0x000fe40004800000 */
[----:B------:R-:W-:-:S02]  /*ac60*/  ISETP.GE.AND P6, PT, R17, R240, PT ;  /* 0x000000f01100720c */ /* 0x000fc40003fc6270 */
[C---:B------:R-:W-:Y:S02]  /*ac70*/  ISETP.GE.AND P5, PT, R17.reuse, R238, PT ;  /* 0x000000ee1100720c */ /* 0x040fe40003fa6270 */
[C---:B------:R-:W-:Y:S02]  /*ac80*/  ISETP.GE.AND P3, PT, R17.reuse, R236, PT ;  /* 0x000000ec1100720c */ /* 0x040fe40003f66270 */
[C---:B------:R-:W-:Y:S02]  /*ac90*/  ISETP.GE.AND P1, PT, R17.reuse, R234, PT ;  /* 0x000000ea1100720c */ /* 0x040fe40003f26270 */
[----:B------:R-:W-:Y:S01]  /*aca0*/  IADD3 R16, R70, 0x71, RZ ;  /* 0x0000007146107810 */ /* 0x000fe20007ffe0ff */
[----:B------:R-:W-:Y:S01]  /*acb0*/  BAR.SYNC.DEFER_BLOCKING 0x0 ;  /* 0x0000000000007b1d */ /* 0x000fe20000010000 */
[C---:B------:R-:W-:Y:S02]  /*acc0*/  ISETP.LT.OR P6, PT, R17.reuse, R241, P6 ;  /* 0x000000f11100720c */ /* 0x040fe400037c1670 */
[----:B------:R-:W-:-:S02]  /*acd0*/  ISETP.LT.OR P5, PT, R17, R239, P5 ;  /* 0x000000ef1100720c */ /* 0x000fc40002fa1670 */
[C---:B------:R-:W-:Y:S02]  /*ace0*/  ISETP.LT.OR P3, PT, R17.reuse, R237, P3 ;  /* 0x000000ed1100720c */ /* 0x040fe40001f61670 */
[----:B------:R-:W-:Y:S01]  /*acf0*/  ISETP.LT.OR P1, PT, R17, R235, P1 ;  /* 0x000000eb1100720c */ /* 0x000fe20000f21670 */
[----:B------:R-:W-:Y:S01]  /*ad00*/  FMUL.FTZ R17, R32, c[0x0][0x2ec] ;  /* 0x0000bb0020117a20 */ /* 0x000fe20000410000 */
[----:B------:R-:W-:Y:S02]  /*ad10*/  FSEL R210, R210, -INF , !P4 ;  /* 0xff800000d2d27808 */ /* 0x000fe40006000000 */
[----:B------:R-:W-:Y:S02]  /*ad20*/  FSEL R200, R200, -INF , !P2 ;  /* 0xff800000c8c87808 */ /* 0x000fe40005000000 */
[C---:B------:R-:W-:Y:S01]  /*ad30*/  ISETP.GE.AND P4, PT, R16.reuse, R240, PT ;  /* 0x000000f01000720c */ /* 0x040fe20003f86270 */
[----:B------:R-:W1:Y:S01]  /*ad40*/  MUFU.TANH R17, R17 ;  /* 0x0000001100117308 */ /* 0x000e620000002400 */
[----:B------:R-:W-:-:S02]  /*ad50*/  ISETP.GE.AND P2, PT, R16, R238, PT ;  /* 0x000000ee1000720c */ /* 0x000fc40003f46270 */
[----:B------:R-:W-:Y:S02]  /*ad60*/  FSEL R14, R91, -INF , !P6 ;  /* 0xff8000005b0e7808 */ /* 0x000fe40007000000 */
[----:B------:R-:W-:Y:S02]  /*ad70*/  FSEL R51, R51, -INF , !P5 ;  /* 0xff80000033337808 */ /* 0x000fe40006800000 */
[C---:B------:R-:W-:Y:S02]  /*ad80*/  ISETP.GE.AND P6, PT, R16.reuse, R236, PT ;  /* 0x000000ec1000720c */ /* 0x040fe40003fc6270 */
[C---:B------:R-:W-:Y:S02]  /*ad90*/  ISETP.GE.AND P5, PT, R16.reuse, R234, PT ;  /* 0x000000ea1000720c */ /* 0x040fe40003fa6270 */
[C---:B------:R-:W-:Y:S02]  /*ada0*/  ISETP.LT.OR P4, PT, R16.reuse, R241, P4 ;  /* 0x000000f11000720c */ /* 0x040fe40002781670 */
[----:B------:R-:W-:-:S02]  /*adb0*/  ISETP.LT.OR P2, PT, R16, R239, P2 ;  /* 0x000000ef1000720c */ /* 0x000fc40001741670 */
[----:B------:R-:W-:Y:S02]  /*adc0*/  IADD3 R18, R70, 0x78, RZ ;  /* 0x0000007846127810 */ /* 0x000fe40007ffe0ff */
[C---:B------:R-:W-:Y:S02]  /*add0*/  ISETP.LT.OR P6, PT, R16.reuse, R237, P6 ;  /* 0x000000ed1000720c */ /* 0x040fe400037c1670 */
[----:B------:R-:W-:Y:S01]  /*ade0*/  ISETP.LT.OR P5, PT, R16, R235, P5 ;  /* 0x000000eb1000720c */ /* 0x000fe20002fa1670 */
[----:B------:R-:W-:Y:S01]  /*adf0*/  FMUL.FTZ R16, R33, c[0x0][0x2ec] ;  /* 0x0000bb0021107a20 */ /* 0x000fe20000410000 */
[----:B------:R-:W-:Y:S02]  /*ae00*/  FSEL R47, R92, -INF , !P3 ;  /* 0xff8000005c2f7808 */ /* 0x000fe40005800000 */
[----:B------:R-:W-:Y:S02]  /*ae10*/  FSEL R206, R206, -INF , !P1 ;  /* 0xff800000cece7808 */ /* 0x000fe40004800000 */
[----:B------:R-:W-:Y:S01]  /*ae20*/  FSEL R15, R90, -INF , !P4 ;  /* 0xff8000005a0f7808 */ /* 0x000fe20006000000 */
[----:B------:R-:W2:Y:S01]  /*ae30*/  MUFU.TANH R16, R16 ;  /* 0x0000001000107308 */ /* 0x000ea20000002400 */
        /* <DEDUP_REMOVED lines=9> */
[----:B------:R-:W3:Y:S01]  /*aed0*/  MUFU.TANH R18, R35 ;  /* 0x0000002300127308 */ /* 0x000ee20000002400 */
[----:B------:R-:W-:Y:S02]  /*aee0*/  IADD3 R70, R70, 0x79, RZ ;  /* 0x0000007946467810 */ /* 0x000fe40007ffe0ff */
[----:B------:R-:W-:Y:S02]  /*aef0*/  FSEL R45, R93, -INF , !P6 ;  /* 0xff8000005d2d7808 */ /* 0x000fe40007000000 */
[----:B------:R-:W-:Y:S02]  /*af00*/  FSEL R205, R205, -INF , !P5 ;  /* 0xff800000cdcd7808 */ /* 0x000fe40006800000 */
[----:B-1----:R-:W-:-:S02]  /*af10*/  FSEL R17, R17, -INF , !P3 ;  /* 0xff80000011117808 */ /* 0x002fc40005800000 */
        /* <DEDUP_REMOVED lines=10> */
[----:B------:R-:W-:Y:S02]  /*afc0*/  FSEL R204, R204, -INF , !P2 ;  /* 0xff800000cccc7808 */ /* 0x000fe40005000000 */
[----:B--2---:R-:W-:-:S02]  /*afd0*/  FSEL R16, R16, -INF , !P6 ;  /* 0xff80000010107808 */ /* 0x004fc40007000000 */
[----:B---3--:R-:W-:Y:S02]  /*afe0*/  FSEL R44, R18, -INF , !P5 ;  /* 0xff800000122c7808 */ /* 0x008fe40006800000 */
[----:B------:R-:W-:Y:S02]  /*aff0*/  FSEL R211, R211, -INF , !P3 ;  /* 0xff800000d3d37808 */ /* 0x000fe40005800000 */
[----:B------:R-:W-:Y:S01]  /*b000*/  FSEL R202, R202, -INF , !P1 ;  /* 0xff800000caca7808 */ /* 0x000fe20004800000 */
[----:B------:R-:W-:Y:S05]  /*b010*/  @!P0 BRA `(.L_x_773) ;  /* 0x000001b000008947 */ /* 0x000fea0003800000 */
[----:B------:R-:W-:Y:S01]  /*b020*/  IADD3 R19, R38, -0x3, RZ ;  /* 0xfffffffd26137810 */ /* 0x000fe20007ffe0ff */
[----:B------:R-:W-:Y:S02]  /*b030*/  ULDC.64 UR4, c[0x0][0x198] ;  /* 0x0000660000047ab9 */ /* 0x000fe40000000a00 */
[----:B------:R-:W-:Y:S01]  /*b040*/  USHF.L.U32 UR6, UR4, 0x6, URZ ;  /* 0x0000000604067899 */ /* 0x000fe2000800063f */
[----:B------:R-:W-:Y:S01]  /*b050*/  SHF.R.S32.HI R18, RZ, 0x1f, R19 ;  /* 0x0000001fff127819 */ /* 0x000fe20000011413 */
[----:B------:R-:W-:Y:S01]  /*b060*/  IMAD.WIDE.U32 R20, R19, c[0x0][0x198], RZ ;  /* 0x0000660013147a25 */ /* 0x000fe200078e00ff */
[----:B------:R-:W-:-:S03]  /*b070*/  USHF.L.U64.HI UR5, UR4, 0x6, UR5 ;  /* 0x0000000604057899 */ /* 0x000fc60008010205 */
[----:B------:R-:W-:-:S04]  /*b080*/  IMAD R18, R18, c[0x0][0x198], RZ ;  /* 0x0000660012127a24 */ /* 0x000fc800078e02ff */
[----:B------:R-:W-:Y:S01]  /*b090*/  IMAD R18, R19, c[0x0][0x19c], R18 ;  /* 0x0000670013127a24 */ /* 0x000fe200078e0212 */
[----:B------:R-:W-:-:S03]  /*b0a0*/  LEA R19, P0, R20, R242, 0x7 ;  /* 0x000000f214137211 */ /* 0x000fc600078038ff */
[----:B------:R-:W-:Y:S01]  /*b0b0*/  IMAD.IADD R21, R21, 0x1, R18 ;  /* 0x0000000115157824 */ /* 0x000fe200078e0212 */
[----:B------:R-:W-:-:S04]  /*b0c0*/  LEA R22, P1, R19, c[0x0][0x168], 0x1 ;  /* 0x00005a0013167a11 */ /* 0x000fc800078208ff */
        /* <DEDUP_REMOVED lines=16> */
.L_x_773:
[----:B-1----:R-:W-:Y:S01]  /*b1d0*/  FMNMX.FTZ R18, R36, R69, !PT ;  /* 0x0000004524127209 */ /* 0x002fe20007810000 */
[----:B------:R-:W-:Y:S01]  /*b1e0*/  LDSM.16.MT88.4 R28, [R220+0x4000] ;  /* 0x00400000dc1c783b */ /* 0x000fe20000004200 */
[----:B------:R-:W-:-:S02]  /*b1f0*/  MOV R23, R116 ;  /* 0x0000007400177202 */ /* 0x000fc40000000f00 */
[----:B------:R-:W-:Y:S01]  /*b200*/  FMNMX.FTZ R19, R67, R18, !PT ;  /* 0x0000001243137209 */ /* 0x000fe20007810000 */
[----:B------:R-:W-:Y:S01]  /*b210*/  LDSM.16.MT88.4 R32, [R220+0x4400] ;  /* 0x00440000dc20783b */ /* 0x000fe20000004200 */
[----:B------:R-:W-:Y:S02]  /*b220*/  MOV R22, R209 ;  /* 0x000000d100167202 */ /* 0x000fe40000000f00 */
        /* <DEDUP_REMOVED lines=33> */
[----:B------:R-:W1:Y:S02]  /*b440*/  SHFL.BFLY PT, R105, R20, 0x1, 0x1f ;  /* 0x0c201f0014697f89 */ /* 0x000e6400000e0000 */
        /* <DEDUP_REMOVED lines=53> */
[----:B------:R-:W-:-:S02]  /*b7a0*/  FFMA.FTZ R100, R80, c[0x0][0x23c], -R18 ;  /* 0x00008f0050647a23 */ /* 0x000fc40000010812 */
[----:B------:R-:W-:Y:S01]  /*b7b0*/  MUFU.EX2 R170, R170 ;  /* 0x000000aa00aa7308 */ /* 0x000fe20000000800 */
[----:B------:R-:W-:Y:S01]  /*b7c0*/  FMNMX.FTZ R20, R12, R19, !PT ;  /* 0x000000130c147209 */ /* 0x000fe20007810000 */
[--C-:B------:R-:W-:Y:S02]  /*b7d0*/  FFMA.FTZ R96, R85, c[0x0][0x23c], -R18.reuse ;  /* 0x00008f0055607a23 */ /* 0x100fe40000010812 */
[--C-:B------:R-:W-:Y:S01]  /*b7e0*/  FFMA.FTZ R94, R86, c[0x0][0x23c], -R18.reuse ;  /* 0x00008f00565e7a23 */ /* 0x100fe20000010812 */
[----:B------:R-:W-:Y:S01]  /*b7f0*/  FMNMX.FTZ R19, R25, R20, !PT ;  /* 0x0000001419137209 */ /* 0x000fe20007810000 */
[--C-:B------:R-:W-:Y:S02]  /*b800*/  FFMA.FTZ R93, R87, c[0x0][0x23c], -R18.reuse ;  /* 0x00008f00575d7a23 */ /* 0x100fe40000010812 */
[----:B------:R-:W-:Y:S01]  /*b810*/  MUFU.EX2 R120, R120 ;  /* 0x0000007800787308 */ /* 0x000fe20000000800 */
[----:B------:R-:W-:Y:S01]  /*b820*/  FMNMX.FTZ R20, R24, R19, !PT ;  /* 0x0000001318147209 */ /* 0x000fe20007810000 */
[----:B------:R-:W-:-:S02]  /*b830*/  FFMA.FTZ R87, R49, c[0x0][0x23c], -R18 ;  /* 0x00008f0031577a23 */ /* 0x000fc40000010812 */
        /* <DEDUP_REMOVED lines=8> */
[----:B------:R-:W-:-:S02]  /*b8c0*/  FFMA.FTZ R78, R17, c[0x0][0x23c], -R18 ;  /* 0x00008f00114e7a23 */ /* 0x000fc40000010812 */
[----:B------:R-:W-:Y:S01]  /*b8d0*/  MUFU.EX2 R110, R110 ;  /* 0x0000006e006e7308 */ /* 0x000fe20000000800 */
[----:B------:R-:W-:-:S04]  /*b8e0*/  FMNMX.FTZ R19, R8, R19, !PT ;  /* 0x0000001308137209 */ /* 0x000fc80007810000 */
[----:B------:R-:W-:-:S03]  /*b8f0*/  FMNMX.FTZ R20, R48, R19, !PT ;  /* 0x0000001330147209 */ /* 0x000fc60007810000 */
        /* <DEDUP_REMOVED lines=10> */
[----:B------:R-:W-:-:S05]  /*b9a0*/  FMNMX.FTZ R19, R44, R19, !PT ;  /* 0x000000132c137209 */ /* 0x000fca0007810000 */
[----:B------:R-:W1:Y:S02]  /*b9b0*/  SHFL.BFLY PT, R104, R19, 0x2, 0x1f ;  /* 0x0c401f0013687f89 */ /* 0x000e6400000e0000 */
        /* <DEDUP_REMOVED lines=15> */
[----:B------:R-:W-:Y:S02]  /*bab0*/  FMNMX.FTZ R6, R172, R7, !PT ;  /* 0x00000007ac067209 */ /* 0x000fe40007810000 */
[----:B------:R-:W-:Y:S02]  /*bac0*/  FSEL R21, R4, RZ, P2 ;  /* 0x000000ff04157208 */ /* 0x000fe40001000000 */
[----:B------:R-:W-:-:S03]  /*bad0*/  FMNMX.FTZ R4, R126, R5, !PT ;  /* 0x000000057e047209 */ /* 0x000fc60007810000 */
        /* <DEDUP_REMOVED lines=73> */
[----:B------:R-:W1:Y:S01]  /*bf70*/  MUFU.EX2 R106, R106 ;  /* 0x0000006a006a7308 */ /* 0x000e620000000800 */
[----:B------:R-:W-:Y:S02]  /*bf80*/  FMNMX.FTZ R6, R211, R6, !PT ;  /* 0x00000006d3067209 */ /* 0x000fe40007810000 */
[----:B------:R-:W-:Y:S02]  /*bf90*/  FMNMX.FTZ R4, R193, R4, !PT ;  /* 0x00000004c1047209 */ /* 0x000fe40007810000 */
[----:B------:R-:W-:Y:S01]  /*bfa0*/  MOV R21, R174 ;  /* 0x000000ae00157202 */ /* 0x000fe20000000f00 */
[----:B------:R-:W2:Y:S01]  /*bfb0*/  SHFL.BFLY PT, R103, R6, 0x2, 0x1f ;  /* 0x0c401f0006677f89 */ /* 0x000ea200000e0000 */
[----:B------:R-:W-:Y:S01]  /*bfc0*/  FMNMX.FTZ R5, R199, R4, !PT ;  /* 0x00000004c7057209 */ /* 0x000fe20007810000 */
[----:B------:R-:W-:Y:S01]  /*bfd0*/  MUFU.EX2 R107, R107 ;  /* 0x0000006b006b7308 */ /* 0x000fe20000000800 */
[----:B------:R-:W-:-:S02]  /*bfe0*/  FSEL R9, R105, RZ, P3 ;  /* 0x000000ff69097208 */ /* 0x000fc40001800000 */
[----:B------:R-:W-:Y:S02]  /*bff0*/  FMNMX.FTZ R5, R200, R5, !PT ;  /* 0x00000005c8057209 */ /* 0x000fe40007810000 */
[----:B------:R-:W-:Y:S01]  /*c000*/  FSEL R12, R104, RZ, P2 ;  /* 0x000000ff680c7208 */ /* 0x000fe20001000000 */
[----:B------:R-:W-:Y:S01]  /*c010*/  FADD.FTZ R24, R36, -R9 ;  /* 0x8000000924187221 */ /* 0x000fe20000010000 */
[----:B------:R-:W-:Y:S01]  /*c020*/  FMNMX.FTZ R4, R206, R5, !PT ;  /* 0x00000005ce047209 */ /* 0x000fe20007810000 */
[----:B------:R-:W-:Y:S01]  /*c030*/  MUFU.EX2 R76, R76 ;  /* 0x0000004c004c7308 */ /* 0x000fe20000000800 */
[----:B------:R-:W-:Y:S01]  /*c040*/  MOV R27, R21 ;  /* 0x00000015001b7202 */ /* 0x000fe20000000f00 */
[----:B------:R-:W-:Y:S01]  /*c050*/  FADD.FTZ R3, R3, -R12 ;  /* 0x8000000c03037221 */ /* 0x000fe20000010000 */
[----:B------:R-:W-:Y:S01]  /*c060*/  FMNMX.FTZ R5, R205, R4, !PT ;  /* 0x00000004cd057209 */ /* 0x000fe20007810000 */
[----:B------:R-:W-:Y:S01]  /*c070*/  FMUL.FTZ R24, R24, c[0x0][0x23c] ;  /* 0x00008f0018187a20 */ /* 0x000fe20000410000 */
[----:B-1----:R-:W-:Y:S01]  /*c080*/  F2FP.BF16.PACK_AB R49, R106, R115 ;  /* 0x000000736a31723e */ /* 0x002fe200000010ff */
[----:B------:R-:W-:Y:S01]  /*c090*/  FMUL.FTZ R3, R3, c[0x0][0x23c] ;  /* 0x00008f0003037a20 */ /* 0x000fe20000410000 */
[----:B------:R-:W-:Y:S01]  /*c0a0*/  FMNMX.FTZ R5, R204, R5, !PT ;  /* 0x00000005cc057209 */ /* 0x000fe20007810000 */
[----:B------:R-:W-:Y:S03]  /*c0b0*/  MUFU.EX2 R75, R75 ;  /* 0x0000004b004b7308 */ /* 0x000fe60000000800 */
[----:B------:R-:W-:-:S02]  /*c0c0*/  FMNMX.FTZ R4, R202, R5, !PT ;  /* 0x00000005ca047209 */ /* 0x000fc40007810000 */
[----:B--2---:R-:W-:-:S03]  /*c0d0*/  FMNMX.FTZ R103, R6, R103, !PT ;  /* 0x0000006706677209 */ /* 0x004fc60007810000 */
[----:B------:R-:W1:Y:S01]  /*c0e0*/  SHFL.BFLY PT, R5, R4, 0x2, 0x1f ;  /* 0x0c401f0004057f89 */ /* 0x000e6200000e0000 */
[----:B------:R-:W-:Y:S03]  /*c0f0*/  MUFU.EX2 R74, R74 ;  /* 0x0000004a004a7308 */ /* 0x000fe60000000800 */
[----:B------:R-:W2:Y:S05]  /*c100*/  SHFL.BFLY PT, R6, R103, 0x1, 0x1f ;  /* 0x0c201f0067067f89 */ /* 0x000eaa00000e0000 */
[----:B------:R-:W-:Y:S08]  /*c110*/  MUFU.EX2 R73, R73 ;  /* 0x0000004900497308 */ /* 0x000ff00000000800 */
[----:B------:R-:W-:Y:S01]  /*c120*/  MUFU.EX2 R72, R72 ;  /* 0x0000004800487308 */ /* 0x000fe20000000800 */
[----:B-1----:R-:W-:-:S07]  /*c130*/  FMNMX.FTZ R4, R4, R5, !PT ;  /* 0x0000000504047209 */ /* 0x002fce0007810000 */
[----:B------:R-:W-:Y:S01]  /*c140*/  MUFU.EX2 R71, R71 ;  /* 0x0000004700477308 */ /* 0x000fe20000000800 */
[----:B--2---:R-:W-:Y:S01]  /*c150*/  FMNMX.FTZ R103, R103, R6, !PT ;  /* 0x0000000667677209 */ /* 0x004fe20007810000 */
[----:B------:R-:W1:Y:S03]  /*c160*/  SHFL.BFLY PT, R5, R4, 0x1, 0x1f ;  /* 0x0c201f0004057f89 */ /* 0x000e6600000e0000 */
        /* <DEDUP_REMOVED lines=10> */
[--C-:B------:R-:W-:Y:S01]  /*c210*/  FFMA.FTZ R114, R114, c[0x0][0x23c], -R26.reuse ;  /* 0x00008f0072727a23 */ /* 0x100fe2000001081a */
[----:B-1----:R-:W-:Y:S01]  /*c220*/  FMNMX.FTZ R102, R4, R5, !PT ;  /* 0x0000000504667209 */ /* 0x002fe20007810000 */
[----:B------:R-:W-:Y:S01]  /*c230*/  FFMA.FTZ R111, R165, c[0x0][0x23c], -R26 ;  /* 0x00008f00a56f7a23 */ /* 0x000fe2000001081a */
[----:B------:R-:W-:-:S02]  /*c240*/  FSEL R5, R103, RZ, P1 ;  /* 0x000000ff67057208 */ /* 0x000fc40000800000 */
[C---:B------:R-:W-:Y:S01]  /*c250*/  FSETP.NEU.FTZ.AND P0, PT, R102.reuse, -INF , PT ;  /* 0xff8000006600780b */ /* 0x040fe20003f1d000 */
[----:B------:R-:W-:Y:S01]  /*c260*/  FMUL.FTZ R209, R102, c[0x0][0x23c] ;  /* 0x00008f0066d17a20 */ /* 0x000fe20000410000 */
[----:B------:R-:W1:Y:S01]  /*c270*/  MUFU.EX2 R174, R174 ;  /* 0x000000ae00ae7308 */ /* 0x000e620000000800 */
[----:B------:R-:W-:Y:S01]  /*c280*/  FADD.FTZ R2, R2, -R5 ;  /* 0x8000000502027221 */ /* 0x000fe20000010000 */
[----:B------:R-:W-:Y:S02]  /*c290*/  FSEL R5, R102, RZ, P0 ;  /* 0x000000ff66057208 */ /* 0x000fe40000000000 */
[----:B------:R-:W-:Y:S01]  /*c2a0*/  FSEL R209, R209, RZ, P0 ;  /* 0x000000ffd1d17208 */ /* 0x000fe20000000000 */
[----:B------:R-:W-:Y:S01]  /*c2b0*/  FMUL.FTZ R173, R2, c[0x0][0x23c] ;  /* 0x00008f0002ad7a20 */ /* 0x000fe20000410000 */
[----:B------:R-:W-:Y:S01]  /*c2c0*/  FSETP.NEU.FTZ.AND P1, PT, R104, -INF , PT ;  /* 0xff8000006800780b */ /* 0x000fe20003f3d000 */
[----:B------:R-:W-:Y:S01]  /*c2d0*/  FADD.FTZ R5, R0, -R5 ;  /* 0x8000000500057221 */ /* 0x000fe20000010000 */
[----:B------:R-:W-:Y:S01]  /*c2e0*/  MUFU.EX2 R121, R121 ;  /* 0x0000007900797308 */ /* 0x000fe20000000800 */
[----:B------:R-:W-:Y:S01]  /*c2f0*/  FFMA.FTZ R119, R172, c[0x0][0x23c], -R209 ;  /* 0x00008f00ac777a23 */ /* 0x000fe200000108d1 */
[----:B------:R-:W-:Y:S01]  /*c300*/  FSETP.NEU.FTZ.AND P0, PT, R103, -INF , PT ;  /* 0xff8000006700780b */ /* 0x000fe20003f1d000 */
[----:B------:R-:W-:-:S02]  /*c310*/  FMUL.FTZ R172, R5, c[0x0][0x23c] ;  /* 0x00008f0005ac7a20 */ /* 0x000fc40000410000 */
[----:B------:R-:W2:Y:S01]  /*c320*/  LDSM.16.MT88.4 R4, [R219+0x4000] ;  /* 0x00400000db04783b */ /* 0x000ea20000004200 */
[--C-:B------:R-:W-:Y:S02]  /*c330*/  FFMA.FTZ R169, R39, c[0x0][0x23c], -R209.reuse ;  /* 0x00008f0027a97a23 */ /* 0x100fe400000108d1 */
[----:B------:R-:W3:Y:S01]  /*c340*/  MUFU.EX2 R173, R173 ;  /* 0x000000ad00ad7308 */ /* 0x000ee20000000800 */
[--C-:B------:R-:W-:Y:S01]  /*c350*/  FFMA.FTZ R166, R166, c[0x0][0x23c], -R209.reuse ;  /* 0x00008f00a6a67a23 */ /* 0x100fe200000108d1 */
[----:B-1----:R-:W-:Y:S01]  /*c360*/  F2FP.BF16.PACK_AB R20, R167, R174 ;  /* 0x000000aea714723e */ /* 0x002fe200000010ff */
[--C-:B------:R-:W-:Y:S02]  /*c370*/  FFMA.FTZ R112, R112, c[0x0][0x23c], -R209.reuse ;  /* 0x00008f0070707a23 */ /* 0x100fe400000108d1 */
[--C-:B------:R-:W-:Y:S02]  /*c380*/  FFMA.FTZ R2, R125, c[0x0][0x23c], -R26.reuse ;  /* 0x00008f007d027a23 */ /* 0x100fe4000001081a */
[----:B------:R-:W-:Y:S01]  /*c390*/  FFMA.FTZ R0, R23, c[0x0][0x23c], -R26 ;  /* 0x00008f0017007a23 */ /* 0x000fe2000001081a */
[----:B------:R-:W1:Y:S01]  /*c3a0*/  MUFU.EX2 R114, R114 ;  /* 0x0000007200727308 */ /* 0x000e620000000800 */
[----:B------:R-:W-:Y:S01]  /*c3b0*/  MOV R26, R22 ;  /* 0x00000016001a7202 */ /* 0x000fe20000000f00 */
[----:B------:R-:W-:-:S02]  /*c3c0*/  FFMA.FTZ R125, R37, c[0x0][0x23c], -R209 ;  /* 0x00008f00257d7a23 */ /* 0x000fc400000108d1 */
[----:B------:R-:W4:Y:S01]  /*c3d0*/  LDSM.16.MT88.4 R36, [R219+0x4400] ;  /* 0x00440000db24783b */ /* 0x000f220000004200 */
[--C-:B------:R-:W-:Y:S02]  /*c3e0*/  FFMA.FTZ R118, R118, c[0x0][0x23c], -R209.reuse ;  /* 0x00008f0076767a23 */ /* 0x100fe400000108d1 */
[--C-:B------:R-:W-:Y:S01]  /*c3f0*/  FFMA.FTZ R122, R122, c[0x0][0x23c], -R209.reuse ;  /* 0x00008f007a7a7a23 */ /* 0x100fe200000108d1 */
[----:B------:R-:W-:Y:S01]  /*c400*/  MUFU.EX2 R169, R169 ;  /* 0x000000a900a97308 */ /* 0x000fe20000000800 */
[-C--:B---3--:R-:W-:Y:S02]  /*c410*/  FMUL.FTZ R12, R152, R173.reuse ;  /* 0x000000ad980c7220 */ /* 0x088fe40000410000 */
[-C--:B------:R-:W-:Y:S02]  /*c420*/  FMUL.FTZ R16, R140, R173.reuse ;  /* 0x000000ad8c107220 */ /* 0x080fe40000410000 */
[----:B------:R-:W-:Y:S01]  /*c430*/  FMUL.FTZ R8, R156, R173 ;  /* 0x000000ad9c087220 */ /* 0x000fe20000410000 */
[----:B------:R-:W-:Y:S01]  /*c440*/  MOV R156, R27 ;  /* 0x0000001b009c7202 */ /* 0x000fe20000000f00 */
[----:B------:R-:W-:Y:S01]  /*c450*/  FMUL.FTZ R9, R157, R173 ;  /* 0x000000ad9d097220 */ /* 0x000fe20000410000 */
[----:B------:R-:W3:Y:S01]  /*c460*/  MUFU.EX2 R166, R166 ;  /* 0x000000a600a67308 */ /* 0x000ee20000000800 */
[----:B-1----:R-:W-:Y:S01]  /*c470*/  F2FP.BF16.PACK_AB R22, R114, R121 ;  /* 0x000000797216723e */ /* 0x002fe200000010ff */
        /* <DEDUP_REMOVED lines=8> */
[----:B------:R-:W-:Y:S01]  /*c500*/  MOV R141, R51 ;  /* 0x00000033008d7202 */ /* 0x000fe20000000f00 */
[--C-:B------:R-:W-:Y:S01]  /*c510*/  FFMA.FTZ R165, R164, c[0x0][0x23c], -R209.reuse ;  /* 0x00008f00a4a57a23 */ /* 0x100fe200000108d1 */
[----:B------:R-:W-:Y:S01]  /*c520*/  F2FP.BF16.PACK_AB R51, R76, R107 ;  /* 0x0000006b4c33723e */ /* 0x000fe200000010ff */
[----:B------:R-:W-:-:S02]  /*c530*/  FFMA.FTZ R129, R129, c[0x0][0x23c], -R209 ;  /* 0x00008f0081817a23 */ /* 0x000fc400000108d1 */
[--C-:B------:R-:W-:Y:S01]  /*c540*/  FFMA.FTZ R130, R130, c[0x0][0x23c], -R209.reuse ;  /* 0x00008f0082827a23 */ /* 0x100fe200000108d1 */
[----:B------:R-:W1:Y:S01]  /*c550*/  MUFU.EX2 R119, R119 ;  /* 0x0000007700777308 */ /* 0x000e620000000800 */
[----:B---3--:R-:W-:Y:S01]  /*c560*/  F2FP.BF16.PACK_AB R21, R166, R169 ;  /* 0x000000a9a615723e */ /* 0x008fe200000010ff */
[--C-:B------:R-:W-:Y:S02]  /*c570*/  FFMA.FTZ R164, R184, c[0x0][0x23c], -R209.reuse ;  /* 0x00008f00b8a47a23 */ /* 0x100fe400000108d1 */
[--C-:B------:R-:W-:Y:S02]  /*c580*/  FFMA.FTZ R190, R190, c[0x0][0x23c], -R209.reuse ;  /* 0x00008f00bebe7a23 */ /* 0x100fe400000108d1 */
[--C-:B------:R-:W-:Y:S02]  /*c590*/  FFMA.FTZ R189, R189, c[0x0][0x23c], -R209.reuse ;  /* 0x00008f00bdbd7a23 */ /* 0x100fe400000108d1 */
[----:B------:R-:W3:Y:S01]  /*c5a0*/  MUFU.EX2 R172, R172 ;  /* 0x000000ac00ac7308 */ /* 0x000ee20000000800 */
[----:B------:R-:W-:-:S02]  /*c5b0*/  FFMA.FTZ R186, R186, c[0x0][0x23c], -R209 ;  /* 0x00008f00baba7a23 */ /* 0x000fc400000108d1 */
[--C-:B------:R-:W-:Y:S02]  /*c5c0*/  FFMA.FTZ R180, R180, c[0x0][0x23c], -R209.reuse ;  /* 0x00008f00b4b47a23 */ /* 0x100fe400000108d1 */
[--C-:B------:R-:W-:Y:S02]  /*c5d0*/  FFMA.FTZ R183, R183, c[0x0][0x23c], -R209.reuse ;  /* 0x00008f00b7b77a23 */ /* 0x100fe400000108d1 */
[--C-:B------:R-:W-:Y:S01]  /*c5e0*/  FFMA.FTZ R177, R177, c[0x0][0x23c], -R209.reuse ;  /* 0x00008f00b1b17a23 */ /* 0x100fe200000108d1 */
[----:B------:R-:W5:Y:S01]  /*c5f0*/  MUFU.EX2 R152, R24 ;  /* 0x0000001800987308 */ /* 0x000f620000000800 */
[----:B-1----:R-:W-:Y:S01]  /*c600*/  F2FP.BF16.PACK_AB R23, R119, R112 ;  /* 0x000000707717723e */ /* 0x002fe200000010ff */
[--C-:B------:R-:W-:Y:S02]  /*c610*/  FFMA.FTZ R182, R182, c[0x0][0x23c], -R209.reuse ;  /* 0x00008f00b6b67a23 */ /* 0x100fe400000108d1 */
[--C-:B------:R-:W-:Y:S02]  /*c620*/  FFMA.FTZ R53, R53, c[0x0][0x23c], -R209.reuse ;  /* 0x00008f0035357a23 */ /* 0x100fe400000108d1 */
[----:B------:R-:W-:-:S02]  /*c630*/  FFMA.FTZ R206, R206, c[0x0][0x23c], -R209 ;  /* 0x00008f00cece7a23 */ /* 0x000fc400000108d1 */
[----:B------:R-:W1:Y:S01]  /*c640*/  MUFU.EX2 R140, R3 ;  /* 0x00000003008c7308 */ /* 0x000e620000000800 */
[-C--:B---3--:R-:W-:Y:S02]  /*c650*/  FMUL.FTZ R10, R158, R172.reuse ;  /* 0x000000ac9e0a7220 */ /* 0x088fe40000410000 */
[-C--:B------:R-:W-:Y:S01]  /*c660*/  FMUL.FTZ R11, R159, R172.reuse ;  /* 0x000000ac9f0b7220 */ /* 0x080fe20000410000 */
[----:B------:R-:W-:Y:S01]  /*c670*/  MOV R159, R45 ;  /* 0x0000002d009f7202 */ /* 0x000fe20000000f00 */
[----:B------:R-:W-:Y:S01]  /*c680*/  FMUL.FTZ R14, R154, R172 ;  /* 0x000000ac9a0e7220 */ /* 0x000fe20000410000 */
[----:B------:R-:W-:Y:S01]  /*c690*/  MOV R154, R44 ;  /* 0x0000002c009a7202 */ /* 0x000fe20000000f00 */
[-C--:B------:R-:W-:Y:S01]  /*c6a0*/  FMUL.FTZ R15, R155, R172.reuse ;  /* 0x000000ac9b0f7220 */ /* 0x080fe20000410000 */
[----:B------:R-:W-:Y:S01]  /*c6b0*/  F2FP.BF16.PACK_AB R44, R170, R203 ;  /* 0x000000cbaa2c723e */ /* 0x000fe200000010ff */
[-C--:B------:R-:W-:Y:S01]  /*c6c0*/  FMUL.FTZ R18, R142, R172.reuse ;  /* 0x000000ac8e127220 */ /* 0x080fe20000410000 */
[C---:B------:R-:W-:Y:S01]  /*c6d0*/  HMMA.16816.F32.BF16 R8, R20.reuse, R28, R8 ;  /* 0x0000001c1408723c */ /* 0x040fe20000041808 */
[-C--:B------:R-:W-:Y:S01]  /*c6e0*/  FMUL.FTZ R19, R143, R172.reuse ;  /* 0x000000ac8f137220 */ /* 0x080fe20000410000 */
[----:B------:R-:W-:Y:S01]  /*c6f0*/  F2FP.BF16.PACK_AB R45, R168, R201 ;  /* 0x000000c9a82d723e */ /* 0x000fe200000010ff */
[-C--:B------:R-:W-:Y:S01]  /*c700*/  FMUL.FTZ R138, R138, R172.reuse ;  /* 0x000000ac8a8a7220 */ /* 0x080fe20000410000 */
[----:B------:R-:W-:Y:S01]  /*c710*/  MUFU.EX2 R113, R113 ;  /* 0x0000007100717308 */ /* 0x000fe20000000800 */
[----:B------:R-:W-:Y:S01]  /*c720*/  FMUL.FTZ R139, R139, R172 ;  /* 0x000000ac8b8b7220 */ /* 0x000fe20000410000 */
[----:B------:R-:W-:Y:S01]  /*c730*/  MOV R142, R43 ;  /* 0x0000002b008e7202 */ /* 0x000fe20000000f00 */
[-C--:B-----5:R-:W-:Y:S01]  /*c740*/  FMUL.FTZ R24, R160, R152.reuse ;  /* 0x00000098a0187220 */ /* 0x0a0fe20000410000 */
[C---:B------:R-:W-:Y:S01]  /*c750*/  HMMA.16816.F32.BF16 R12, R20.reuse, R30, R12 ;  /* 0x0000001e140c723c */ /* 0x040fe2000004180c */
[----:B------:R-:W-:Y:S01]  /*c760*/  FMUL.FTZ R25, R161, R152 ;  /* 0x00000098a1197220 */ /* 0x000fe20000410000 */
[----:B------:R-:W-:Y:S01]  /*c770*/  MOV R143, R50 ;  /* 0x00000032008f7202 */ /* 0x000fe20000000f00 */
[-C--:B-1----:R-:W-:Y:S01]  /*c780*/  FMUL.FTZ R26, R162, R140.reuse ;  /* 0x0000008ca21a7220 */ /* 0x082fe20000410000 */
[----:B------:R-:W1:Y:S01]  /*c790*/  MUFU.EX2 R2, R2 ;  /* 0x0000000200027308 */ /* 0x000e620000000800 */
[----:B------:R-:W-:Y:S01]  /*c7a0*/  FMUL.FTZ R27, R163, R140 ;  /* 0x0000008ca31b7220 */ /* 0x000fe20000410000 */
[----:B------:R-:W-:Y:S01]  /*c7b0*/  F2FP.BF16.PACK_AB R50, R101, R108 ;  /* 0x0000006c6532723e */ /* 0x000fe200000010ff */
[-C--:B------:R-:W-:Y:S01]  /*c7c0*/  FMUL.FTZ R148, R148, R152.reuse ;  /* 0x0000009894947220 */ /* 0x080fe20000410000 */
[----:B--2---:R-:W-:Y:S01]  /*c7d0*/  HMMA.16816.F32.BF16 R16, R20, R4, R16 ;  /* 0x000000041410723c */ /* 0x004fe20000041810 */
[----:B------:R-:W-:-:S02]  /*c7e0*/  FMUL.FTZ R149, R149, R152 ;  /* 0x0000009895957220 */ /* 0x000fc40000410000 */
[-C--:B------:R-:W-:Y:S01]  /*c7f0*/  FMUL.FTZ R150, R150, R140.reuse ;  /* 0x0000008c96967220 */ /* 0x080fe20000410000 */
[----:B------:R-:W-:Y:S01]  /*c800*/  MUFU.EX2 R111, R111 ;  /* 0x0000006f006f7308 */ /* 0x000fe20000000800 */
[----:B------:R-:W-:Y:S02]  /*c810*/  FMUL.FTZ R151, R151, R140 ;  /* 0x0000008c97977220 */ /* 0x000fe40000410000 */
[----:B------:R-:W-:Y:S01]  /*c820*/  FFMA.FTZ R3, R124, c[0x0][0x23c], -R209 ;  /* 0x00008f007c037a23 */ /* 0x000fe200000108d1 */
[----:B------:R-:W-:Y:S01]  /*c830*/  HMMA.16816.F32.BF16 R20, R20, R6, R136 ;  /* 0x000000061414723c */ /* 0x000fe20000041888 */
[----:B------:R-:W-:Y:S02]  /*c840*/  FMUL.FTZ R155, R104, c[0x0][0x23c] ;  /* 0x00008f00689b7a20 */ /* 0x000fe40000410000 */
[-C--:B------:R-:W-:Y:S01]  /*c850*/  FMUL.FTZ R40, R144, R152.reuse ;  /* 0x0000009890287220 */ /* 0x080fe20000410000 */
[----:B------:R-:W-:Y:S01]  /*c860*/  MUFU.EX2 R0, R0 ;  /* 0x0000000000007308 */ /* 0x000fe20000000800 */
[----:B------:R-:W-:Y:S01]  /*c870*/  FMUL.FTZ R41, R145, R152 ;  /* 0x0000009891297220 */ /* 0x000fe20000410000 */
[----:B------:R-:W-:Y:S01]  /*c880*/  FSEL R155, R155, RZ, P1 ;  /* 0x000000ff9b9b7208 */ /* 0x000fe20000800000 */
[----:B------:R-:W-:Y:S01]  /*c890*/  FMUL.FTZ R43, R147, R140 ;  /* 0x0000008c932b7220 */ /* 0x000fe20000410000 */
[----:B------:R-:W-:Y:S01]  /*c8a0*/  MOV R138, R46 ;  /* 0x0000002e008a7202 */ /* 0x000fe20000000f00 */
[----:B------:R-:W-:Y:S01]  /*c8b0*/  FMUL.FTZ R132, R132, R152 ;  /* 0x0000009884847220 */ /* 0x000fe20000410000 */
[----:B------:R-:W-:Y:S01]  /*c8c0*/  F2FP.BF16.PACK_AB R46, R117, R120 ;  /* 0x00000078752e723e */ /* 0x000fe200000010ff */
[----:B------:R-:W-:Y:S01]  /*c8d0*/  FMUL.FTZ R133, R133, R152 ;  /* 0x0000009885857220 */ /* 0x000fe20000410000 */
[----:B------:R-:W-:Y:S01]  /*c8e0*/  MUFU.EX2 R125, R125 ;  /* 0x0000007d007d7308 */ /* 0x000fe20000000800 */
[----:B------:R-:W-:Y:S01]  /*c8f0*/  MOV R139, R42 ;  /* 0x0000002a008b7202 */ /* 0x000fe20000000f00 */
[----:B------:R-:W-:-:S02]  /*c900*/  FMUL.FTZ R42, R146, R140 ;  /* 0x0000008c922a7220 */ /* 0x000fc40000410000 */
[-C--:B------:R-:W-:Y:S01]  /*c910*/  FMUL.FTZ R134, R134, R140.reuse ;  /* 0x0000008c86867220 */ /* 0x080fe20000410000 */
[C---:B------:R-:W-:Y:S01]  /*c920*/  HMMA.16816.F32.BF16 R24, R44.reuse, R28, R24 ;  /* 0x0000001c2c18723c */ /* 0x040fe20000041818 */
[----:B------:R-:W-:Y:S02]  /*c930*/  FMUL.FTZ R135, R135, R140 ;  /* 0x0000008c87877220 */ /* 0x000fe40000410000 */
[----:B------:R-:W2:Y:S01]  /*c940*/  MUFU.EX2 R118, R118 ;  /* 0x0000007600767308 */ /* 0x000ea20000000800 */
[----:B------:R-:W-:Y:S01]  /*c950*/  FFMA.FTZ R124, R48, c[0x0][0x23c], -R155 ;  /* 0x00008f00307c7a23 */ /* 0x000fe2000001089b */
[----:B------:R-:W-:Y:S01]  /*c960*/  F2FP.BF16.PACK_AB R48, R109, R110 ;  /* 0x0000006e6d30723e */ /* 0x000fe200000010ff */
[----:B------:R-:W-:Y:S02]  /*c970*/  FMUL.FTZ R158, R103, c[0x0][0x23c] ;  /* 0x00008f00679e7a20 */ /* 0x000fe40000410000 */
[----:B------:R-:W-:Y:S01]  /*c980*/  HMMA.16816.F32.BF16 R28, R44, R30, R148 ;  /* 0x0000001e2c1c723c */ /* 0x000fe20000041894 */
[----:B------:R-:W-:-:S02]  /*c990*/  FFMA.FTZ R147, R54, c[0x0][0x23c], -R209 ;  /* 0x00008f0036937a23 */ /* 0x000fc400000108d1 */
[----:B------:R-:W-:Y:S01]  /*c9a0*/  MUFU.EX2 R122, R122 ;  /* 0x0000007a007a7308 */ /* 0x000fe20000000800 */
[----:B------:R-:W-:Y:S01]  /*c9b0*/  FSEL R158, R158, RZ, P0 ;  /* 0x000000ff9e9e7208 */ /* 0x000fe20000000000 */
[--C-:B------:R-:W-:Y:S02]  /*c9c0*/  FFMA.FTZ R145, R142, c[0x0][0x23c], -R155.reuse ;  /* 0x00008f008e917a23 */ /* 0x100fe4000001089b */
[----:B------:R-:W-:Y:S01]  /*c9d0*/  FFMA.FTZ R146, R143, c[0x0][0x23c], -R155 ;  /* 0x00008f008f927a23 */ /* 0x000fe2000001089b */
[----:B------:R-:W-:Y:S01]  /*c9e0*/  HMMA.16816.F32.BF16 R40, R44, R4, R40 ;  /* 0x000000042c28723c */ /* 0x000fe20000041828 */
[--C-:B------:R-:W-:Y:S02]  /*c9f0*/  FFMA.FTZ R126, R126, c[0x0][0x23c], -R158.reuse ;  /* 0x00008f007e7e7a23 */ /* 0x100fe4000001089e */
[----:B------:R-:W3:Y:S01]  /*ca00*/  MUFU.EX2 R3, R3 ;  /* 0x0000000300037308 */ /* 0x000ee20000000800 */
[--C-:B------:R-:W-:Y:S02]  /*ca10*/  FFMA.FTZ R127, R127, c[0x0][0x23c], -R158.reuse ;  /* 0x00008f007f7f7a23 */ /* 0x100fe4000001089e */
[----:B------:R-:W-:-:S02]  /*ca20*/  FFMA.FTZ R128, R128, c[0x0][0x23c], -R158 ;  /* 0x00008f0080807a23 */ /* 0x000fc4000001089e */
[----:B------:R-:W-:Y:S01]  /*ca30*/  HMMA.16816.F32.BF16 R4, R44, R6, R132 ;  /* 0x000000062c04723c */ /* 0x000fe20000041884 */
[--C-:B------:R-:W-:Y:S02]  /*ca40*/  FFMA.FTZ R131, R131, c[0x0][0x23c], -R158.reuse ;  /* 0x00008f0083837a23 */ /* 0x100fe4000001089e */
[----:B------:R-:W-:Y:S01]  /*ca50*/  MUFU.EX2 R126, R126 ;  /* 0x0000007e007e7308 */ /* 0x000fe20000000800 */
[--C-:B------:R-:W-:Y:S02]  /*ca60*/  FFMA.FTZ R184, R207, c[0x0][0x23c], -R158.reuse ;  /* 0x00008f00cfb87a23 */ /* 0x100fe4000001089e */
[--C-:B------:R-:W-:Y:S01]  /*ca70*/  FFMA.FTZ R175, R175, c[0x0][0x23c], -R158.reuse ;  /* 0x00008f00afaf7a23 */ /* 0x100fe2000001089e */
[----:B-1----:R-:W-:Y:S01]  /*ca80*/  F2FP.BF16.PACK_AB R44, R2, R113 ;  /* 0x00000071022c723e */ /* 0x002fe200000010ff */
[----:B------:R-:W-:Y:S01]  /*ca90*/  HMMA.16816.F32.BF16 R24, R48, R32, R24 ;  /* 0x000000203018723c */ /* 0x000fe20000041818 */
[----:B--2---:R-:W-:Y:S01]  /*caa0*/  F2FP.BF16.PACK_AB R45, R118, R125 ;  /* 0x0000007d762d723e */ /* 0x004fe200000010ff */
[--C-:B------:R-:W-:Y:S01]  /*cab0*/  FFMA.FTZ R176, R176, c[0x0][0x23c], -R158.reuse ;  /* 0x00008f00b0b07a23 */ /* 0x100fe2000001089e */
[----:B------:R-:W-:Y:S01]  /*cac0*/  F2FP.BF16.PACK_AB R46, R0, R111 ;  /* 0x0000006f002e723e */ /* 0x000fe200000010ff */
[----:B------:R-:W1:Y:S01]  /*cad0*/  MUFU.EX2 R127, R127 ;  /* 0x0000007f007f7308 */ /* 0x000e620000000800 */
[----:B---3--:R-:W-:Y:S01]  /*cae0*/  F2FP.BF16.PACK_AB R47, R3, R122 ;  /* 0x0000007a032f723e */ /* 0x008fe200000010ff */
[----:B------:R-:W-:-:S02]  /*caf0*/  FFMA.FTZ R179, R179, c[0x0][0x23c], -R158 ;  /* 0x00008f00b3b37a23 */ /* 0x000fc4000001089e */
[----:B------:R-:W-:Y:S01]  /*cb00*/  HMMA.16816.F32.BF16 R28, R48, R34, R28 ;  /* 0x00000022301c723c */ /* 0x000fe2000004181c */
[----:B------:R-:W-:Y:S02]  /*cb10*/  FFMA.FTZ R207, R194, c[0x0][0x23c], -R209 ;  /* 0x00008f00c2cf7a23 */ /* 0x000fe400000108d1 */
[--C-:B------:R-:W-:Y:S01]  /*cb20*/  FFMA.FTZ R195, R195, c[0x0][0x23c], -R158.reuse ;  /* 0x00008f00c3c37a23 */ /* 0x100fe2000001089e */
[----:B------:R-:W-:Y:S01]  /*cb30*/  MUFU.EX2 R128, R128 ;  /* 0x0000008000807308 */ /* 0x000fe20000000800 */
[--C-:B------:R-:W-:Y:S02]  /*cb40*/  FFMA.FTZ R187, R187, c[0x0][0x23c], -R158.reuse ;  /* 0x00008f00bbbb7a23 */ /* 0x100fe4000001089e */
[--C-:B------:R-:W-:Y:S01]  /*cb50*/  FFMA.FTZ R188, R188, c[0x0][0x23c], -R158.reuse ;  /* 0x00008f00bcbc7a23 */ /* 0x100fe2000001089e */
[----:B------:R-:W-:Y:S01]  /*cb60*/  HMMA.16816.F32.BF16 R8, R44, R32, R8 ;  /* 0x000000202c08723c */ /* 0x000fe20000041808 */
[--C-:B------:R-:W-:Y:S02]  /*cb70*/  FFMA.FTZ R196, R196, c[0x0][0x23c], -R158.reuse ;  /* 0x00008f00c4c47a23 */ /* 0x100fe4000001089e */
[----:B------:R-:W-:Y:S01]  /*cb80*/  FFMA.FTZ R55, R55, c[0x0][0x23c], -R158 ;  /* 0x00008f0037377a23 */ /* 0x000fe2000001089e */
[----:B------:R-:W-:Y:S01]  /*cb90*/  MUFU.EX2 R131, R131 ;  /* 0x0000008300837308 */ /* 0x000fe20000000800 */
[----:B------:R-:W-:-:S02]  /*cba0*/  FFMA.FTZ R194, R138, c[0x0][0x23c], -R155 ;  /* 0x00008f008ac27a23 */ /* 0x000fc4000001089b */
[--C-:B------:R-:W-:Y:S01]  /*cbb0*/  FFMA.FTZ R138, R198, c[0x0][0x23c], -R158.reuse ;  /* 0x00008f00c68a7a23 */ /* 0x100fe2000001089e */
[C---:B------:R-:W-:Y:S01]  /*cbc0*/  HMMA.16816.F32.BF16 R12, R44.reuse, R34, R12 ;  /* 0x000000222c0c723c */ /* 0x040fe2000004180c */
[----:B------:R-:W2:Y:S01]  /*cbd0*/  LDSM.16.MT88.4 R32, [R219+0x4800] ;  /* 0x00480000db20783b */ /* 0x000ea20000004200 */
[----:B------:R-:W-:Y:S02]  /*cbe0*/  FFMA.FTZ R198, R185, c[0x0][0x23c], -R209 ;  /* 0x00008f00b9c67a23 */ /* 0x000fe400000108d1 */
[----:B------:R-:W-:Y:S01]  /*cbf0*/  MUFU.EX2 R129, R129 ;  /* 0x0000008100817308 */ /* 0x000fe20000000800 */
[--C-:B------:R-:W-:Y:S02]  /*cc00*/  FFMA.FTZ R181, R181, c[0x0][0x23c], -R158.reuse ;  /* 0x00008f00b5b57a23 */ /* 0x100fe4000001089e */
[----:B------:R-:W-:Y:S01]  /*cc10*/  FFMA.FTZ R178, R178, c[0x0][0x23c], -R158 ;  /* 0x00008f00b2b27a23 */ /* 0x000fe2000001089e */
[----:B----4-:R-:W-:Y:S01]  /*cc20*/  HMMA.16816.F32.BF16 R16, R44, R36, R16 ;  /* 0x000000242c10723c */ /* 0x010fe20000041810 */
[----:B------:R-:W-:-:S02]  /*cc30*/  FFMA.FTZ R132, R139, c[0x0][0x23c], -R155 ;  /* 0x00008f008b847a23 */ /* 0x000fc4000001089b */
[--C-:B------:R-:W-:Y:S01]  /*cc40*/  FFMA.FTZ R142, R197, c[0x0][0x23c], -R158.reuse ;  /* 0x00008f00c58e7a23 */ /* 0x100fe2000001089e */
[----:B------:R-:W3:Y:S01]  /*cc50*/  MUFU.EX2 R130, R130 ;  /* 0x0000008200827308 */ /* 0x000ee20000000800 */
[----:B------:R-:W-:Y:S02]  /*cc60*/  FFMA.FTZ R139, R191, c[0x0][0x23c], -R209 ;  /* 0x00008f00bf8b7a23 */ /* 0x000fe400000108d1 */
[----:B------:R-:W-:Y:S01]  /*cc70*/  FFMA.FTZ R208, R208, c[0x0][0x23c], -R158 ;  /* 0x00008f00d0d07a23 */ /* 0x000fe2000001089e */
[----:B------:R-:W-:Y:S01]  /*cc80*/  HMMA.16816.F32.BF16 R20, R44, R38, R20 ;  /* 0x000000262c14723c */ /* 0x000fe20000041814 */
[----:B------:R-:W4:Y:S01]  /*cc90*/  LDSM.16.MT88.4 R44, [R220+0x4800] ;  /* 0x00480000dc2c783b */ /* 0x000f220000004200 */
[----:B------:R-:W-:Y:S02]  /*cca0*/  FFMA.FTZ R203, R157, R152, R203 ;  /* 0x000000989dcb7223 */ /* 0x000fe400000100cb */
[----:B------:R-:W-:Y:S01]  /*ccb0*/  MUFU.EX2 R165, R165 ;  /* 0x000000a500a57308 */ /* 0x000fe20000000800 */
[----:B------:R-:W-:-:S02]  /*ccc0*/  FFMA.FTZ R136, R199, c[0x0][0x23c], -R209 ;  /* 0x00008f00c7887a23 */ /* 0x000fc400000108d1 */
[----:B------:R-:W-:Y:S01]  /*ccd0*/  FFMA.FTZ R143, R156, R140, R201 ;  /* 0x0000008c9c8f7223 */ /* 0x000fe200000100c9 */
[C---:B------:R-:W-:Y:S01]  /*cce0*/  HMMA.16816.F32.BF16 R40, R48.reuse, R36, R40 ;  /* 0x000000243028723c */ /* 0x040fe20000041828 */
[----:B------:R-:W-:Y:S02]  /*ccf0*/  FADD.FTZ R203, R170, R203 ;  /* 0x000000cbaacb7221 */ /* 0x000fe40000010000 */
[----:B------:R-:W-:Y:S01]  /*cd00*/  FFMA.FTZ R135, R200, c[0x0][0x23c], -R209 ;  /* 0x00008f00c8877a23 */ /* 0x000fe200000108d1 */
[----:B------:R-:W5:Y:S01]  /*cd10*/  MUFU.EX2 R164, R164 ;  /* 0x000000a400a47308 */ /* 0x000f620000000800 */
[----:B------:R-:W-:Y:S02]  /*cd20*/  FADD.FTZ R168, R168, R143 ;  /* 0x0000008fa8a87221 */ /* 0x000fe40000010000 */
[----:B-1----:R-:W-:Y:S01]  /*cd30*/  F2FP.BF16.PACK_AB R36, R127, R126 ;  /* 0x0000007e7f24723e */ /* 0x002fe200000010ff */
[----:B------:R-:W-:Y:S01]  /*cd40*/  HMMA.16816.F32.BF16 R4, R48, R38, R4 ;  /* 0x000000263004723c */ /* 0x000fe20000041804 */
[----:B---3--:R-:W-:Y:S01]  /*cd50*/  F2FP.BF16.PACK_AB R37, R130, R129 ;  /* 0x000000818225723e */ /* 0x008fe200000010ff */
[----:B------:R-:W-:-:S02]  /*cd60*/  FFMA.FTZ R169, R252, R172, R169 ;  /* 0x000000acfca97223 */ /* 0x000fc400000100a9 */
[----:B------:R-:W-:Y:S01]  /*cd70*/  MUFU.EX2 R68, R68 ;  /* 0x0000004400447308 */ /* 0x000fe20000000800 */
[----:B------:R-:W-:Y:S02]  /*cd80*/  FADD.FTZ R120, R120, R203 ;  /* 0x000000cb78787221 */ /* 0x000fe40000010000 */
[----:B------:R-:W-:Y:S01]  /*cd90*/  F2FP.BF16.PACK_AB R38, R131, R128 ;  /* 0x000000808326723e */ /* 0x000fe200000010ff */
[----:B------:R-:W-:Y:S01]  /*cda0*/  FADD.FTZ R123, R123, R168 ;  /* 0x000000a87b7b7221 */ /* 0x000fe20000010000 */
[----:B------:R-:W-:Y:S01]  /*cdb0*/  F2FP.BF16.PACK_AB R48, R99, R100 ;  /* 0x000000646330723e */ /* 0x000fe200000010ff */
[----:B------:R-:W-:Y:S01]  /*cdc0*/  FADD.FTZ R143, R166, R169 ;  /* 0x000000a9a68f7221 */ /* 0x000fe20000010000 */
[----:B------:R-:W-:Y:S01]  /*cdd0*/  F2FP.BF16.PACK_AB R49, R74, R75 ;  /* 0x0000004b4a31723e */ /* 0x000fe200000010ff */
[----:B------:R-:W-:Y:S01]  /*cde0*/  MUFU.EX2 R175, R175 ;  /* 0x000000af00af7308 */ /* 0x000fe20000000800 */
[----:B-----5:R-:W-:Y:S01]  /*cdf0*/  F2FP.BF16.PACK_AB R39, R164, R165 ;  /* 0x000000a5a427723e */ /* 0x020fe200000010ff */
[----:B------:R-:W-:Y:S01]  /*ce00*/  FADD.FTZ R117, R117, R120 ;  /* 0x0000007875757221 */ /* 0x000fe20000010000 */
[----:B------:R-:W-:Y:S01]  /*ce10*/  F2FP.BF16.PACK_AB R50, R97, R98 ;  /* 0x000000626132723e */ /* 0x000fe200000010ff */
[----:B------:R-:W-:Y:S01]  /*ce20*/  FADD.FTZ R116, R116, R123 ;  /* 0x0000007b74747221 */ /* 0x000fe20000010000 */
[----:B------:R-:W-:Y:S01]  /*ce30*/  F2FP.BF16.PACK_AB R51, R72, R73 ;  /* 0x000000494833723e */ /* 0x000fe200000010ff */
[----:B------:R-:W-:-:S02]  /*ce40*/  FADD.FTZ R110, R110, R117 ;  /* 0x000000756e6e7221 */ /* 0x000fc40000010000 */
[C---:B--2---:R-:W-:Y:S01]  /*ce50*/  HMMA.16816.F32.BF16 R16, R36.reuse, R32, R16 ;  /* 0x000000202410723c */ /* 0x044fe20000041810 */
[----:B------:R-:W1:Y:S01]  /*ce60*/  MUFU.EX2 R176, R176 ;  /* 0x000000b000b07308 */ /* 0x000e620000000800 */
[----:B------:R-:W-:Y:S02]  /*ce70*/  FADD.FTZ R115, R115, R116 ;  /* 0x0000007473737221 */ /* 0x000fe40000010000 */
[----:B------:R-:W-:Y:S02]  /*ce80*/  FADD.FTZ R109, R109, R110 ;  /* 0x0000006e6d6d7221 */ /* 0x000fe40000010000 */
[----:B------:R-:W-:Y:S02]  /*ce90*/  FADD.FTZ R106, R106, R115 ;  /* 0x000000736a6a7221 */ /* 0x000fe40000010000 */
[----:B----4-:R-:W-:Y:S01]  /*cea0*/  HMMA.16816.F32.BF16 R8, R36, R44, R8 ;  /* 0x0000002c2408723c */ /* 0x010fe20000041808 */
[----:B------:R-:W-:Y:S01]  /*ceb0*/  MUFU.EX2 R179, R179 ;  /* 0x000000b300b37308 */ /* 0x000fe20000000800 */
[----:B------:R-:W-:-:S02]  /*cec0*/  FADD.FTZ R108, R108, R109 ;  /* 0x0000006d6c6c7221 */ /* 0x000fc40000010000 */
[----:B------:R-:W-:Y:S02]  /*ced0*/  FADD.FTZ R107, R107, R106 ;  /* 0x0000006a6b6b7221 */ /* 0x000fe40000010000 */
[----:B------:R-:W-:Y:S02]  /*cee0*/  FADD.FTZ R101, R101, R108 ;  /* 0x0000006c65657221 */ /* 0x000fe40000010000 */
[----:B------:R-:W-:Y:S01]  /*cef0*/  HMMA.16816.F32.BF16 R12, R36, R46, R12 ;  /* 0x0000002e240c723c */ /* 0x000fe2000004180c */
[----:B------:R-:W-:Y:S01]  /*cf00*/  MUFU.EX2 R184, R184 ;  /* 0x000000b800b87308 */ /* 0x000fe20000000800 */
[----:B------:R-:W-:Y:S02]  /*cf10*/  FADD.FTZ R76, R76, R107 ;  /* 0x0000006b4c4c7221 */ /* 0x000fe40000010000 */
[----:B------:R-:W-:Y:S02]  /*cf20*/  FADD.FTZ R100, R100, R101 ;  /* 0x0000006564647221 */ /* 0x000fe40000010000 */
[----:B------:R-:W-:-:S02]  /*cf30*/  FADD.FTZ R75, R75, R76 ;  /* 0x0000004c4b4b7221 */ /* 0x000fc40000010000 */
[----:B------:R-:W-:Y:S01]  /*cf40*/  HMMA.16816.F32.BF16 R20, R36, R34, R20 ;  /* 0x000000222414723c */ /* 0x000fe20000041814 */
[----:B------:R-:W2:Y:S01]  /*cf50*/  LDSM.16.MT88.4 R36, [R220+0x4c00] ;  /* 0x004c0000dc24783b */ /* 0x000ea20000004200 */
[----:B------:R-:W-:Y:S01]  /*cf60*/  MUFU.EX2 R190, R190 ;  /* 0x000000be00be7308 */ /* 0x000fe20000000800 */
[----:B------:R-:W-:Y:S02]  /*cf70*/  FADD.FTZ R99, R99, R100 ;  /* 0x0000006463637221 */ /* 0x000fe40000010000 */
[----:B------:R-:W-:Y:S02]  /*cf80*/  FFMA.FTZ R210, R210, c[0x0][0x23c], -R158 ;  /* 0x00008f00d2d27a23 */ /* 0x000fe4000001089e */
[----:B------:R-:W-:Y:S01]  /*cf90*/  FFMA.FTZ R137, R193, c[0x0][0x23c], -R209 ;  /* 0x00008f00c1897a23 */ /* 0x000fe200000108d1 */
[----:B------:R-:W-:Y:S01]  /*cfa0*/  HMMA.16816.F32.BF16 R24, R48, R44, R24 ;  /* 0x0000002c3018723c */ /* 0x000fe20000041818 */
[----:B------:R-:W-:Y:S01]  /*cfb0*/  FADD.FTZ R74, R74, R75 ;  /* 0x0000004b4a4a7221 */ /* 0x000fe20000010000 */
[----:B------:R-:W3:Y:S01]  /*cfc0*/  MUFU.EX2 R189, R189 ;  /* 0x000000bd00bd7308 */ /* 0x000ee20000000800 */
[----:B------:R-:W-:-:S02]  /*cfd0*/  FFMA.FTZ R205, R205, c[0x0][0x23c], -R209 ;  /* 0x00008f00cdcd7a23 */ /* 0x000fc400000108d1 */
[----:B------:R-:W-:Y:S02]  /*cfe0*/  FFMA.FTZ R204, R204, c[0x0][0x23c], -R209 ;  /* 0x00008f00cccc7a23 */ /* 0x000fe400000108d1 */
[----:B------:R-:W-:Y:S01]  /*cff0*/  FADD.FTZ R98, R98, R99 ;  /* 0x0000006362627221 */ /* 0x000fe20000010000 */
[C---:B------:R-:W-:Y:S01]  /*d000*/  HMMA.16816.F32.BF16 R28, R48.reuse, R46, R28 ;  /* 0x0000002e301c723c */ /* 0x040fe2000004181c */
[----:B------:R-:W4:Y:S01]  /*d010*/  LDSM.16.MT88.4 R44, [R219+0x4c00] ;  /* 0x004c0000db2c783b */ /* 0x000f220000004200 */
[----:B------:R-:W-:Y:S01]  /*d020*/  MUFU.EX2 R186, R186 ;  /* 0x000000ba00ba7308 */ /* 0x000fe20000000800 */
[----:B------:R-:W-:Y:S02]  /*d030*/  FADD.FTZ R73, R73, R74 ;  /* 0x0000004a49497221 */ /* 0x000fe40000010000 */
[----:B------:R-:W-:Y:S02]  /*d040*/  FADD.FTZ R97, R97, R98 ;  /* 0x0000006261617221 */ /* 0x000fe40000010000 */
[----:B------:R-:W-:Y:S01]  /*d050*/  FADD.FTZ R72, R72, R73 ;  /* 0x0000004948487221 */ /* 0x000fe20000010000 */
[----:B------:R-:W-:Y:S01]  /*d060*/  HMMA.16816.F32.BF16 R40, R48, R32, R40 ;  /* 0x000000203028723c */ /* 0x000fe20000041828 */
[----:B------:R-:W-:Y:S01]  /*d070*/  FFMA.FTZ R171, R171, c[0x0][0x23c], -R155 ;  /* 0x00008f00abab7a23 */ /* 0x000fe2000001089b */
[----:B------:R-:W5:Y:S01]  /*d080*/  MUFU.EX2 R207, R207 ;  /* 0x000000cf00cf7308 */ /* 0x000f620000000800 */
[----:B------:R-:W-:-:S02]  /*d090*/  FFMA.FTZ R248, R248, c[0x0][0x23c], -R158 ;  /* 0x00008f00f8f87a23 */ /* 0x000fc4000001089e */
[--C-:B------:R-:W-:Y:S02]  /*d0a0*/  FFMA.FTZ R211, R211, c[0x0][0x23c], -R158.reuse ;  /* 0x00008f00d3d37a23 */ /* 0x100fe4000001089e */
[----:B-1----:R-:W-:Y:S01]  /*d0b0*/  F2FP.BF16.PACK_AB R32, R176, R175 ;  /* 0x000000afb020723e */ /* 0x002fe200000010ff */
[----:B------:R-:W-:Y:S01]  /*d0c0*/  HMMA.16816.F32.BF16 R4, R48, R34, R4 ;  /* 0x000000223004723c */ /* 0x000fe20000041804 */
[----:B---3--:R-:W-:Y:S01]  /*d0d0*/  F2FP.BF16.PACK_AB R33, R189, R190 ;  /* 0x000000bebd21723e */ /* 0x008fe200000010ff */
[----:B------:R-:W-:Y:S01]  /*d0e0*/  MUFU.EX2 R195, R195 ;  /* 0x000000c300c37308 */ /* 0x000fe20000000800 */
[--C-:B------:R-:W-:Y:S02]  /*d0f0*/  FFMA.FTZ R133, R153, c[0x0][0x23c], -R158.reuse ;  /* 0x00008f0099857a23 */ /* 0x100fe4000001089e */
[----:B------:R-:W-:Y:S02]  /*d100*/  FFMA.FTZ R134, R159, c[0x0][0x23c], -R158 ;  /* 0x00008f009f867a23 */ /* 0x000fe4000001089e */
[----:B------:R-:W-:Y:S01]  /*d110*/  F2FP.BF16.PACK_AB R34, R184, R179 ;  /* 0x000000b3b822723e */ /* 0x000fe200000010ff */
[----:B------:R-:W-:Y:S01]  /*d120*/  FFMA.FTZ R141, R141, c[0x0][0x23c], -R155 ;  /* 0x00008f008d8d7a23 */ /* 0x000fe2000001089b */
[----:B------:R-:W-:Y:S01]  /*d130*/  F2FP.BF16.PACK_AB R48, R95, R96 ;  /* 0x000000605f30723e */ /* 0x000fe200000010ff */
[----:B------:R-:W1:Y:S01]  /*d140*/  MUFU.EX2 R187, R187 ;  /* 0x000000bb00bb7308 */ /* 0x000e620000000800 */
[----:B-----5:R-:W-:Y:S01]  /*d150*/  F2FP.BF16.PACK_AB R35, R207, R186 ;  /* 0x000000bacf23723e */ /* 0x020fe200000010ff */
[----:B------:R-:W-:Y:S01]  /*d160*/  FADD.FTZ R96, R96, R97 ;  /* 0x0000006160607221 */ /* 0x000fe20000010000 */
[----:B------:R-:W-:Y:S01]  /*d170*/  F2FP.BF16.PACK_AB R49, R70, R71 ;  /* 0x000000474631723e */ /* 0x000fe200000010ff */
[----:B------:R-:W-:Y:S01]  /*d180*/  FADD.FTZ R71, R71, R72 ;  /* 0x0000004847477221 */ /* 0x000fe20000010000 */
[----:B------:R-:W-:Y:S01]  /*d190*/  F2FP.BF16.PACK_AB R50, R93, R94 ;  /* 0x0000005e5d32723e */ /* 0x000fe200000010ff */
[----:B------:R-:W-:Y:S01]  /*d1a0*/  FADD.FTZ R95, R95, R96 ;  /* 0x000000605f5f7221 */ /* 0x000fe20000010000 */
[----:B------:R-:W-:Y:S01]  /*d1b0*/  F2FP.BF16.PACK_AB R51, R68, R69 ;  /* 0x000000454433723e */ /* 0x000fe200000010ff */
[----:B--2---:R-:W-:Y:S01]  /*d1c0*/  HMMA.16816.F32.BF16 R8, R32, R36, R8 ;  /* 0x000000242008723c */ /* 0x004fe20000041808 */
        /* <DEDUP_REMOVED lines=8> */
[----:B------:R-:W-:-:S02]  /*d250*/  FFMA.FTZ R144, R154, c[0x0][0x23c], -R155 ;  /* 0x00008f009a907a23 */ /* 0x000fc4000001089b */
[C---:B----4-:R-:W-:Y:S01]  /*d260*/  HMMA.16816.F32.BF16 R16, R32.reuse, R44, R16 ;  /* 0x0000002c2010723c */ /* 0x050fe20000041810 */
[----:B------:R-:W-:Y:S07]  /*d270*/  MUFU.EX2 R180, R180 ;  /* 0x000000b400b47308 */ /* 0x000fee0000000800 */
[----:B------:R-:W-:Y:S01]  /*d280*/  HMMA.16816.F32.BF16 R20, R32, R46, R20 ;  /* 0x0000002e2014723c */ /* 0x000fe20000041814 */
[----:B------:R-:W2:Y:S01]  /*d290*/  LDSM.16.MT88.4 R32, [R220+0x5000] ;  /* 0x00500000dc20783b */ /* 0x000ea20000004200 */
[----:B------:R-:W3:Y:S06]  /*d2a0*/  MUFU.EX2 R183, R183 ;  /* 0x000000b700b77308 */ /* 0x000eec0000000800 */
[C---:B------:R-:W-:Y:S02]  /*d2b0*/  HMMA.16816.F32.BF16 R24, R48.reuse, R36, R24 ;  /* 0x000000243018723c */ /* 0x040fe40000041818 */
[----:B------:R-:W-:Y:S06]  /*d2c0*/  MUFU.EX2 R177, R177 ;  /* 0x000000b100b17308 */ /* 0x000fec0000000800 */
[C---:B------:R-:W-:Y:S01]  /*d2d0*/  HMMA.16816.F32.BF16 R28, R48.reuse, R38, R28 ;  /* 0x00000026301c723c */ /* 0x040fe2000004181c */
[----:B------:R-:W4:Y:S01]  /*d2e0*/  LDSM.16.MT88.4 R36, [R219+0x5000] ;  /* 0x00500000db24783b */ /* 0x000f220000004200 */
[----:B------:R-:W5:Y:S06]  /*d2f0*/  MUFU.EX2 R182, R182 ;  /* 0x000000b600b67308 */ /* 0x000f6c0000000800 */
[C---:B------:R-:W-:Y:S02]  /*d300*/  HMMA.16816.F32.BF16 R40, R48.reuse, R44, R40 ;  /* 0x0000002c3028723c */ /* 0x040fe40000041828 */
[----:B------:R-:W2:Y:S05]  /*d310*/  MUFU.EX2 R89, R89 ;  /* 0x0000005900597308 */ /* 0x000eaa0000000800 */
[----:B------:R-:W-:Y:S01]  /*d320*/  FFMA.FTZ R44, R192, c[0x0][0x23c], -R158 ;  /* 0x00008f00c02c7a23 */ /* 0x000fe2000001089e */
[----:B------:R-:W-:Y:S01]  /*d330*/  HMMA.16816.F32.BF16 R4, R48, R46, R4 ;  /* 0x0000002e3004723c */ /* 0x000fe20000041804 */
[--C-:B------:R-:W-:Y:S01]  /*d340*/  FFMA.FTZ R192, R52, c[0x0][0x23c], -R209.reuse ;  /* 0x00008f0034c07a23 */ /* 0x100fe200000108d1 */
[----:B------:R-:W-:Y:S01]  /*d350*/  MUFU.EX2 R67, R67 ;  /* 0x0000004300437308 */ /* 0x000fe20000000800 */
[----:B------:R-:W-:Y:S01]  /*d360*/  F2FP.BF16.PACK_AB R52, R91, R92 ;  /* 0x0000005c5b34723e */ /* 0x000fe200000010ff */
[----:B------:R-:W-:-:S02]  /*d370*/  FFMA.FTZ R209, R202, c[0x0][0x23c], -R209 ;  /* 0x00008f00cad17a23 */ /* 0x000fc400000108d1 */
[----:B------:R-:W-:Y:S01]  /*d380*/  FADD.FTZ R92, R92, R93 ;  /* 0x0000005d5c5c7221 */ /* 0x000fe20000010000 */
[----:B-1----:R-:W-:Y:S02]  /*d390*/  F2FP.BF16.PACK_AB R48, R187, R195 ;  /* 0x000000c3bb30723e */ /* 0x002fe400000010ff */
[----:B---3--:R-:W-:Y:S01]  /*d3a0*/  F2FP.BF16.PACK_AB R49, R183, R180 ;  /* 0x000000b4b731723e */ /* 0x008fe200000010ff */
[----:B------:R-:W-:Y:S01]  /*d3b0*/  MUFU.EX2 R66, R66 ;  /* 0x0000004200427308 */ /* 0x000fe20000000800 */
[----:B------:R-:W-:Y:S01]  /*d3c0*/  F2FP.BF16.PACK_AB R50, R196, R188 ;  /* 0x000000bcc432723e */ /* 0x000fe200000010ff */
[----:B------:R-:W-:Y:S01]  /*d3d0*/  FADD.FTZ R91, R91, R92 ;  /* 0x0000005c5b5b7221 */ /* 0x000fe20000010000 */
[----:B-----5:R-:W-:Y:S02]  /*d3e0*/  F2FP.BF16.PACK_AB R51, R182, R177 ;  /* 0x000000b1b633723e */ /* 0x020fe400000010ff */
[----:B--2---:R-:W-:Y:S01]  /*d3f0*/  F2FP.BF16.PACK_AB R54, R89, R90 ;  /* 0x0000005a5936723e */ /* 0x004fe200000010ff */
[----:B------:R-:W-:-:S02]  /*d400*/  FADD.FTZ R90, R90, R91 ;  /* 0x0000005b5a5a7221 */ /* 0x000fc40000010000 */
[----:B------:R-:W-:Y:S02]  /*d410*/  MUFU.EX2 R65, R65 ;  /* 0x0000004100417308 */ /* 0x000fe40000000800 */
[----:B------:R-:W-:Y:S01]  /*d420*/  HMMA.16816.F32.BF16 R8, R48, R32, R8 ;  /* 0x000000203008723c */ /* 0x000fe20000041808 */
[----:B------:R-:W-:-:S05]  /*d430*/  FADD.FTZ R89, R89, R90 ;  /* 0x0000005a59597221 */ /* 0x000fca0000010000 */
[----:B------:R-:W1:Y:S02]  /*d440*/  MUFU.EX2 R64, R64 ;  /* 0x0000004000407308 */ /* 0x000e640000000800 */
[C---:B------:R-:W-:Y:S06]  /*d450*/  HMMA.16816.F32.BF16 R12, R48.reuse, R34, R12 ;  /* 0x00000022300c723c */ /* 0x040fec000004180c */
[----:B------:R1:W-:Y:S02]  /*d460*/  MUFU.EX2 R148, R55 ;  /* 0x0000003700947308 */ /* 0x0003e40000000800 */
[C---:B----4-:R-:W-:Y:S06]  /*d470*/  HMMA.16816.F32.BF16 R16, R48.reuse, R36, R16 ;  /* 0x000000243010723c */ /* 0x050fec0000041810 */
[----:B------:R2:W-:Y:S02]  /*d480*/  MUFU.EX2 R185, R53 ;  /* 0x0000003500b97308 */ /* 0x0005e40000000800 */
[----:B------:R-:W-:Y:S01]  /*d490*/  HMMA.16816.F32.BF16 R20, R48, R38, R20 ;  /* 0x000000263014723c */ /* 0x000fe20000041814 */
[----:B------:R-:W3:Y:S01]  /*d4a0*/  LDSM.16.MT88.4 R48, [R219+0x5400] ;  /* 0x00540000db30783b */ /* 0x000ee20000004200 */
[----:B-1----:R-:W-:-:S04]  /*d4b0*/  F2FP.BF16.PACK_AB R55, R64, R65 ;  /* 0x000000414037723e */ /* 0x002fc800000010ff */
[----:B------:R-:W-:Y:S01]  /*d4c0*/  MUFU.EX2 R88, R88 ;  /* 0x0000005800587308 */ /* 0x000fe20000000800 */
[----:B--2---:R-:W-:-:S07]  /*d4d0*/  F2FP.BF16.PACK_AB R53, R66, R67 ;  /* 0x000000434235723e */ /* 0x004fce00000010ff */
[----:B------:R-:W1:Y:S01]  /*d4e0*/  MUFU.EX2 R87, R87 ;  /* 0x0000005700577308 */ /* 0x000e620000000800 */
[----:B------:R-:W-:-:S04]  /*d4f0*/  FADD.FTZ R67, R67, R68 ;  /* 0x0000004443437221 */ /* 0x000fc80000010000 */
[----:B------:R-:W-:Y:S01]  /*d500*/  FADD.FTZ R66, R66, R67 ;  /* 0x0000004342427221 */ /* 0x000fe20000010000 */
[----:B------:R-:W-:Y:S02]  /*d510*/  HMMA.16816.F32.BF16 R4, R52, R38, R4 ;  /* 0x000000263404723c */ /* 0x000fe40000041804 */
[----:B------:R-:W-:Y:S01]  /*d520*/  MUFU.EX2 R86, R86 ;  /* 0x0000005600567308 */ /* 0x000fe20000000800 */
[----:B------:R-:W-:-:S04]  /*d530*/  FADD.FTZ R65, R65, R66 ;  /* 0x0000004241417221 */ /* 0x000fc80000010000 */
[----:B------:R-:W-:Y:S01]  /*d540*/  FADD.FTZ R64, R64, R65 ;  /* 0x0000004140407221 */ /* 0x000fe20000010000 */
[C---:B------:R-:W-:Y:S02]  /*d550*/  HMMA.16816.F32.BF16 R24, R52.reuse, R32, R24 ;  /* 0x000000203418723c */ /* 0x040fe40000041818 */
[----:B------:R-:W2:Y:S06]  /*d560*/  MUFU.EX2 R85, R85 ;  /* 0x0000005500557308 */ /* 0x000eac0000000800 */
[C---:B------:R-:W-:Y:S01]  /*d570*/  HMMA.16816.F32.BF16 R28, R52.reuse, R34, R28 ;  /* 0x00000022341c723c */ /* 0x040fe2000004181c */
[----:B------:R-:W-:Y:S01]  /*d580*/  LDSM.16.MT88.4 R32, [R220+0x5800] ;  /* 0x00580000dc20783b */ /* 0x000fe20000004200 */
        /* <DEDUP_REMOVED lines=10> */
[C---:B----4-:R-:W-:Y:S01]  /*d630*/  F2FP.BF16.PACK_AB R53, R62.reuse, R63 ;  /* 0x0000003f3e35723e */ /* 0x050fe200000010ff */
[----:B------:R-:W-:Y:S02]  /*d640*/  FADD.FTZ R63, R63, R64 ;  /* 0x000000403f3f7221 */ /* 0x000fe40000010000 */
[----:B------:R-:W-:Y:S02]  /*d650*/  FADD.FTZ R85, R85, R86 ;  /* 0x0000005655557221 */ /* 0x000fe40000010000 */
[----:B------:R-:W-:Y:S02]  /*d660*/  FADD.FTZ R62, R62, R63 ;  /* 0x0000003f3e3e7221 */ /* 0x000fe40000010000 */
[----:B------:R-:W-:Y:S08]  /*d670*/  MUFU.EX2 R181, R181 ;  /* 0x000000b500b57308 */ /* 0x000ff00000000800 */
[----:B------:R-:W-:Y:S01]  /*d680*/  MUFU.EX2 R178, R178 ;  /* 0x000000b200b27308 */ /* 0x000fe20000000800 */
[----:B-1----:R-:W-:Y:S01]  /*d690*/  F2FP.BF16.PACK_AB R55, R60, R61 ;  /* 0x0000003d3c37723e */ /* 0x002fe200000010ff */
[----:B------:R-:W-:-:S04]  /*d6a0*/  FADD.FTZ R61, R61, R62 ;  /* 0x0000003e3d3d7221 */ /* 0x000fc80000010000 */
[----:B------:R-:W-:Y:S02]  /*d6b0*/  FADD.FTZ R61, R60, R61 ;  /* 0x0000003d3c3d7221 */ /* 0x000fe40000010000 */
[----:B------:R1:W2:Y:S01]  /*d6c0*/  MUFU.EX2 R197, R44 ;  /* 0x0000002c00c57308 */ /* 0x0002a20000000800 */
[C---:B---3--:R-:W-:Y:S07]  /*d6d0*/  HMMA.16816.F32.BF16 R4, R52.reuse, R50, R4 ;  /* 0x000000323404723c */ /* 0x048fee0000041804 */
[----:B------:R-:W3:Y:S01]  /*d6e0*/  MUFU.EX2 R192, R192 ;  /* 0x000000c000c07308 */ /* 0x000ee20000000800 */
[----:B------:R-:W-:Y:S07]  /*d6f0*/  HMMA.16816.F32.BF16 R40, R52, R48, R40 ;  /* 0x000000303428723c */ /* 0x000fee0000041828 */
[----:B------:R-:W-:Y:S01]  /*d700*/  MUFU.EX2 R191, R147 ;  /* 0x0000009300bf7308 */ /* 0x000fe20000000800 */
[----:B-1----:R-:W1:Y:S01]  /*d710*/  LDSM.16.MT88.4 R44, [R220+0x5400] ;  /* 0x00540000dc2c783b */ /* 0x002e620000004200 */
[----:B--2---:R-:W-:-:S06]  /*d720*/  F2FP.BF16.PACK_AB R38, R197, R178 ;  /* 0x000000b2c526723e */ /* 0x004fcc00000010ff */
[----:B------:R-:W2:Y:S01]  /*d730*/  MUFU.EX2 R198, R198 ;  /* 0x000000c600c67308 */ /* 0x000ea20000000800 */
[----:B---3--:R-:W-:-:S07]  /*d740*/  F2FP.BF16.PACK_AB R37, R192, R185 ;  /* 0x000000b9c025723e */ /* 0x008fce00000010ff */
[----:B------:R3:W-:Y:S08]  /*d750*/  MUFU.EX2 R199, R208 ;  /* 0x000000d000c77308 */ /* 0x0007f00000000800 */
[----:B------:R4:W-:Y:S01]  /*d760*/  MUFU.EX2 R200, R138 ;  /* 0x0000008a00c87308 */ /* 0x0009e20000000800 */
[----:B--2---:R-:W-:Y:S02]  /*d770*/  F2FP.BF16.PACK_AB R39, R198, R191 ;  /* 0x000000bfc627723e */ /* 0x004fe400000010ff */
[----:B---3--:R-:W-:-:S05]  /*d780*/  MOV R208, R148 ;  /* 0x0000009400d07202 */ /* 0x008fca0000000f00 */
[----:B------:R-:W2:Y:S01]  /*d790*/  MUFU.EX2 R193, R142 ;  /* 0x0000008e00c17308 */ /* 0x000ea20000000800 */
[----:B------:R-:W-:Y:S01]  /*d7a0*/  LDSM.16.MT88.4 R148, [R220+0x5c00] ;  /* 0x005c0000dc94783b */ /* 0x000fe20000004200 */
[----:B------:R-:W-:Y:S01]  /*d7b0*/  F2FP.BF16.PACK_AB R36, R208, R181 ;  /* 0x000000b5d024723e */ /* 0x000fe200000010ff */
[----:B----4-:R-:W-:-:S05]  /*d7c0*/  FFMA.FTZ R138, R249, R173, R174 ;  /* 0x000000adf98a7223 */ /* 0x010fca00000100ae */
[----:B------:R-:W-:Y:S01]  /*d7d0*/  MUFU.EX2 R202, R210 ;  /* 0x000000d200ca7308 */ /* 0x000fe20000000800 */
[----:B-1----:R-:W-:Y:S01]  /*d7e0*/  HMMA.16816.F32.BF16 R24, R52, R44, R24 ;  /* 0x0000002c3418723c */ /* 0x002fe20000041818 */
[----:B------:R-:W-:-:S04]  /*d7f0*/  FADD.FTZ R138, R167, R138 ;  /* 0x0000008aa78a7221 */ /* 0x000fc80000010000 */
[----:B------:R-:W-:Y:S02]  /*d800*/  FADD.FTZ R121, R121, R138 ;  /* 0x0000008a79797221 */ /* 0x000fe40000010000 */
[----:B------:R-:W-:Y:S01]  /*d810*/  MUFU.EX2 R201, R139 ;  /* 0x0000008b00c97308 */ /* 0x000fe20000000800 */
[----:B------:R-:W-:Y:S01]  /*d820*/  HMMA.16816.F32.BF16 R20, R36, R50, R20 ;  /* 0x000000322414723c */ /* 0x000fe20000041814 */
[----:B------:R-:W-:-:S04]  /*d830*/  FADD.FTZ R114, R114, R121 ;  /* 0x0000007972727221 */ /* 0x000fc80000010000 */
[----:B------:R-:W-:Y:S02]  /*d840*/  FADD.FTZ R113, R113, R114 ;  /* 0x0000007271717221 */ /* 0x000fe40000010000 */
[----:B------:R-:W1:Y:S01]  /*d850*/  MUFU.EX2 R172, R137 ;  /* 0x0000008900ac7308 */ /* 0x000e620000000800 */
[----:B------:R-:W-:Y:S01]  /*d860*/  FADD.FTZ R50, R112, R143 ;  /* 0x0000008f70327221 */ /* 0x000fe20000010000 */
[C---:B------:R-:W-:Y:S01]  /*d870*/  HMMA.16816.F32.BF16 R8, R36.reuse, R44, R8 ;  /* 0x0000002c2408723c */ /* 0x040fe20000041808 */
[----:B------:R-:W-:Y:S02]  /*d880*/  FADD.FTZ R2, R2, R113 ;  /* 0x0000007102027221 */ /* 0x000fe40000010000 */
[----:B------:R-:W-:Y:S02]  /*d890*/  FADD.FTZ R50, R119, R50 ;  /* 0x0000003277327221 */ /* 0x000fe40000010000 */
[----:B------:R-:W-:Y:S01]  /*d8a0*/  FADD.FTZ R111, R111, R2 ;  /* 0x000000026f6f7221 */ /* 0x000fe20000010000 */
[----:B------:R-:W-:Y:S01]  /*d8b0*/  MUFU.EX2 R166, R136 ;  /* 0x0000008800a67308 */ /* 0x000fe20000000800 */
[----:B------:R-:W-:Y:S01]  /*d8c0*/  FADD.FTZ R125, R125, R50 ;  /* 0x000000327d7d7221 */ /* 0x000fe20000010000 */
[----:B------:R-:W-:Y:S01]  /*d8d0*/  HMMA.16816.F32.BF16 R12, R36, R46, R12 ;  /* 0x0000002e240c723c */ /* 0x000fe2000004180c */
[----:B------:R-:W-:Y:S01]  /*d8e0*/  FADD.FTZ R111, R0, R111 ;  /* 0x0000006f006f7221 */ /* 0x000fe20000010000 */
[----:B--2---:R-:W-:Y:S01]  /*d8f0*/  F2FP.BF16.PACK_AB R44, R200, R193 ;  /* 0x000000c1c82c723e */ /* 0x004fe200000010ff */
[----:B------:R-:W-:-:S02]  /*d900*/  FADD.FTZ R125, R118, R125 ;  /* 0x0000007d767d7221 */ /* 0x000fc40000010000 */
[----:B------:R-:W-:Y:S01]  /*d910*/  FADD.FTZ R126, R126, R111 ;  /* 0x0000006f7e7e7221 */ /* 0x000fe20000010000 */
[----:B------:R-:W2:Y:S01]  /*d920*/  MUFU.EX2 R167, R135 ;  /* 0x0000008700a77308 */ /* 0x000ea20000000800 */
[----:B------:R-:W-:Y:S01]  /*d930*/  FADD.FTZ R122, R122, R125 ;  /* 0x0000007d7a7a7221 */ /* 0x000fe20000010000 */
[----:B------:R-:W-:Y:S01]  /*d940*/  HMMA.16816.F32.BF16 R16, R36, R48, R16 ;  /* 0x000000302410723c */ /* 0x000fe20000041810 */
[----:B------:R-:W3:Y:S01]  /*d950*/  LDSM.16.MT88.4 R36, [R219+0x5800] ;  /* 0x00580000db24783b */ /* 0x000ee20000004200 */
[----:B------:R-:W-:Y:S01]  /*d960*/  FADD.FTZ R127, R127, R126 ;  /* 0x0000007e7f7f7221 */ /* 0x000fe20000010000 */
[----:B-1----:R-:W-:Y:S01]  /*d970*/  F2FP.BF16.PACK_AB R45, R172, R201 ;  /* 0x000000c9ac2d723e */ /* 0x002fe200000010ff */
[----:B------:R-:W-:Y:S02]  /*d980*/  FADD.FTZ R122, R3, R122 ;  /* 0x0000007a037a7221 */ /* 0x000fe40000010000 */
[----:B------:R-:W-:Y:S01]  /*d990*/  FADD.FTZ R128, R128, R127 ;  /* 0x0000007f80807221 */ /* 0x000fe20000010000 */
[----:B------:R-:W-:Y:S01]  /*d9a0*/  MUFU.EX2 R84, R84 ;  /* 0x0000005400547308 */ /* 0x000fe20000000800 */
[----:B------:R-:W-:Y:S01]  /*d9b0*/  FADD.FTZ R129, R129, R122 ;  /* 0x0000007a81817221 */ /* 0x000fe20000010000 */
[----:B------:R-:W-:Y:S01]  /*d9c0*/  HMMA.16816.F32.BF16 R28, R52, R46, R28 ;  /* 0x0000002e341c723c */ /* 0x000fe2000004181c */
[----:B------:R-:W-:-:S02]  /*d9d0*/  FADD.FTZ R128, R131, R128 ;  /* 0x0000008083807221 */ /* 0x000fc40000010000 */
[----:B------:R-:W-:Y:S02]  /*d9e0*/  FADD.FTZ R130, R130, R129 ;  /* 0x0000008182827221 */ /* 0x000fe40000010000 */
[----:B------:R-:W-:Y:S01]  /*d9f0*/  FADD.FTZ R175, R175, R128 ;  /* 0x00000080afaf7221 */ /* 0x000fe20000010000 */
[----:B------:R-:W1:Y:S01]  /*da00*/  MUFU.EX2 R83, R83 ;  /* 0x0000005300537308 */ /* 0x000e620000000800 */
[----:B------:R-:W-:Y:S01]  /*da10*/  FADD.FTZ R165, R165, R130 ;  /* 0x00000082a5a57221 */ /* 0x000fe20000010000 */
[----:B------:R-:W-:Y:S01]  /*da20*/  F2FP.BF16.PACK_AB R46, R202, R199 ;  /* 0x000000c7ca2e723e */ /* 0x000fe200000010ff */
[----:B------:R-:W-:Y:S01]  /*da30*/  FADD.FTZ R176, R176, R175 ;  /* 0x000000afb0b07221 */ /* 0x000fe20000010000 */
[----:B--2---:R-:W-:Y:S01]  /*da40*/  F2FP.BF16.PACK_AB R47, R167, R166 ;  /* 0x000000a6a72f723e */ /* 0x004fe200000010ff */
[----:B------:R-:W-:Y:S02]  /*da50*/  FADD.FTZ R165, R164, R165 ;  /* 0x000000a5a4a57221 */ /* 0x000fe40000010000 */
[----:B------:R-:W-:Y:S01]  /*da60*/  FADD.FTZ R179, R179, R176 ;  /* 0x000000b0b3b37221 */ /* 0x000fe20000010000 */
[----:B------:R-:W-:Y:S01]  /*da70*/  MUFU.EX2 R82, R82 ;  /* 0x0000005200527308 */ /* 0x000fe20000000800 */
[----:B------:R-:W-:-:S02]  /*da80*/  FADD.FTZ R190, R190, R165 ;  /* 0x000000a5bebe7221 */ /* 0x000fc40000010000 */
[C---:B------:R-:W-:Y:S01]  /*da90*/  HMMA.16816.F32.BF16 R12, R44.reuse, R34, R12 ;  /* 0x000000222c0c723c */ /* 0x040fe2000004180c */
[----:B------:R-:W-:Y:S02]  /*daa0*/  FADD.FTZ R184, R184, R179 ;  /* 0x000000b3b8b87221 */ /* 0x000fe40000010000 */
[----:B------:R-:W-:Y:S02]  /*dab0*/  FADD.FTZ R189, R189, R190 ;  /* 0x000000bebdbd7221 */ /* 0x000fe40000010000 */
        /* <DEDUP_REMOVED lines=9> */
[----:B---3--:R-:W-:Y:S01]  /*db50*/  HMMA.16816.F32.BF16 R16, R44, R36, R16 ;  /* 0x000000242c10723c */ /* 0x008fe20000041810 */
[----:B------:R-:W-:Y:S02]  /*db60*/  FADD.FTZ R196, R196, R187 ;  /* 0x000000bbc4c47221 */ /* 0x000fe40000010000 */
[----:B------:R-:W-:Y:S01]  /*db70*/  FADD.FTZ R180, R183, R180 ;  /* 0x000000b4b7b47221 */ /* 0x000fe20000010000 */
[----:B------:R-:W3:Y:S01]  /*db80*/  MUFU.EX2 R171, R171 ;  /* 0x000000ab00ab7308 */ /* 0x000ee20000000800 */
[----:B------:R-:W-:-:S02]  /*db90*/  FADD.FTZ R196, R181, R196 ;  /* 0x000000c4b5c47221 */ /* 0x000fc40000010000 */
[----:B------:R-:W-:Y:S01]  /*dba0*/  FADD.FTZ R177, R177, R180 ;  /* 0x000000b4b1b17221 */ /* 0x000fe20000010000 */
[----:B------:R-:W-:Y:S01]  /*dbb0*/  HMMA.16816.F32.BF16 R20, R44, R38, R20 ;  /* 0x000000262c14723c */ /* 0x000fe20000041814 */
[----:B------:R-:W-:Y:S02]  /*dbc0*/  FADD.FTZ R3, R208, R196 ;  /* 0x000000c4d0037221 */ /* 0x000fe40000010000 */
[----:B------:R-:W-:Y:S01]  /*dbd0*/  FADD.FTZ R182, R182, R177 ;  /* 0x000000b1b6b67221 */ /* 0x000fe20000010000 */
[----:B------:R-:W-:Y:S01]  /*dbe0*/  MUFU.EX2 R194, R194 ;  /* 0x000000c200c27308 */ /* 0x000fe20000000800 */
[----:B------:R-:W-:Y:S01]  /*dbf0*/  FADD.FTZ R178, R178, R3 ;  /* 0x00000003b2b27221 */ /* 0x000fe20000010000 */
[----:B------:R-:W-:Y:S01]  /*dc00*/  MOV R3, R104 ;  /* 0x0000006800037202 */ /* 0x000fe20000000f00 */
[----:B------:R-:W-:Y:S01]  /*dc10*/  FADD.FTZ R185, R185, R182 ;  /* 0x000000b6b9b97221 */ /* 0x000fe20000010000 */
[----:B-1----:R-:W-:Y:S01]  /*dc20*/  F2FP.BF16.PACK_AB R44, R83, R84 ;  /* 0x00000054532c723e */ /* 0x002fe200000010ff */
[----:B------:R-:W-:Y:S01]  /*dc30*/  FADD.FTZ R84, R84, R85 ;  /* 0x0000005554547221 */ /* 0x000fe20000010000 */
[----:B--2---:R-:W-:Y:S01]  /*dc40*/  F2FP.BF16.PACK_AB R46, R81, R82 ;  /* 0x00000052512e723e */ /* 0x004fe200000010ff */
[----:B------:R-:W-:Y:S01]  /*dc50*/  FADD.FTZ R192, R192, R185 ;  /* 0x000000b9c0c07221 */ /* 0x000fe20000010000 */
[----:B------:R-:W1:Y:S01]  /*dc60*/  MUFU.EX2 R169, R132 ;  /* 0x0000008400a97308 */ /* 0x000e620000000800 */
[----:B---3--:R-:W-:Y:S01]  /*dc70*/  F2FP.BF16.PACK_AB R45, R171, R124 ;  /* 0x0000007cab2d723e */ /* 0x008fe200000010ff */
[----:B------:R-:W-:-:S02]  /*dc80*/  FADD.FTZ R124, R124, R61 ;  /* 0x0000003d7c7c7221 */ /* 0x000fc40000010000 */
[----:B------:R-:W-:Y:S02]  /*dc90*/  FADD.FTZ R191, R191, R192 ;  /* 0x000000c0bfbf7221 */ /* 0x000fe40000010000 */
[----:B------:R-:W-:Y:S02]  /*dca0*/  FADD.FTZ R178, R197, R178 ;  /* 0x000000b2c5b27221 */ /* 0x000fe40000010000 */
[----:B------:R-:W-:Y:S01]  /*dcb0*/  MUFU.EX2 R48, R133 ;  /* 0x0000008500307308 */ /* 0x000fe20000000800 */
[----:B------:R-:W-:Y:S02]  /*dcc0*/  FADD.FTZ R198, R198, R191 ;  /* 0x000000bfc6c67221 */ /* 0x000fe40000010000 */
[----:B------:R-:W-:Y:S02]  /*dcd0*/  FADD.FTZ R83, R83, R84 ;  /* 0x0000005453537221 */ /* 0x000fe40000010000 */
[----:B------:R-:W-:Y:S02]  /*dce0*/  FADD.FTZ R171, R171, R124 ;  /* 0x0000007cabab7221 */ /* 0x000fe40000010000 */
[----:B------:R-:W-:Y:S01]  /*dcf0*/  FADD.FTZ R193, R193, R178 ;  /* 0x000000b2c1c17221 */ /* 0x000fe20000010000 */
[----:B------:R2:W3:Y:S01]  /*dd00*/  MUFU.EX2 R49, R134 ;  /* 0x0000008600317308 */ /* 0x0004e20000000800 */
[----:B-1----:R-:W-:Y:S01]  /*dd10*/  F2FP.BF16.PACK_AB R47, R169, R194 ;  /* 0x000000c2a92f723e */ /* 0x002fe200000010ff */
[----:B------:R-:W-:-:S02]  /*dd20*/  FADD.FTZ R201, R201, R198 ;  /* 0x000000c6c9c97221 */ /* 0x000fc40000010000 */
[----:B------:R-:W-:Y:S02]  /*dd30*/  FADD.FTZ R82, R82, R83 ;  /* 0x0000005352527221 */ /* 0x000fe40000010000 */
[----:B------:R-:W-:Y:S02]  /*dd40*/  FADD.FTZ R194, R194, R171 ;  /* 0x000000abc2c27221 */ /* 0x000fe40000010000 */
[----:B------:R-:W-:Y:S01]  /*dd50*/  MUFU.EX2 R248, R248 ;  /* 0x000000f800f87308 */ /* 0x000fe20000000800 */
[----:B------:R-:W-:Y:S01]  /*dd60*/  HMMA.16816.F32.BF16 R24, R44, R32, R24 ;  /* 0x000000202c18723c */ /* 0x000fe20000041818 */
[----:B------:R-:W-:Y:S02]  /*dd70*/  FADD.FTZ R200, R200, R193 ;  /* 0x000000c1c8c87221 */ /* 0x000fe40000010000 */
[----:B------:R-:W-:Y:S02]  /*dd80*/  FADD.FTZ R201, R172, R201 ;  /* 0x000000c9acc97221 */ /* 0x000fe40000010000 */
[----:B------:R-:W-:-:S02]  /*dd90*/  FADD.FTZ R81, R81, R82 ;  /* 0x0000005251517221 */ /* 0x000fc40000010000 */
[----:B------:R-:W1:Y:S01]  /*dda0*/  MUFU.EX2 R211, R211 ;  /* 0x000000d300d37308 */ /* 0x000e620000000800 */
[----:B--2---:R-:W2:Y:S01]  /*ddb0*/  LDSM.16.MT88.4 R132, [R219+0x5c00] ;  /* 0x005c0000db84783b */ /* 0x004ea20000004200 */
[----:B---3--:R-:W-:Y:S01]  /*ddc0*/  F2FP.BF16.PACK_AB R136, R49, R48 ;  /* 0x000000303188723e */ /* 0x008fe200000010ff */
[C---:B------:R-:W-:Y:S01]  /*ddd0*/  HMMA.16816.F32.BF16 R28, R44.reuse, R34, R28 ;  /* 0x000000222c1c723c */ /* 0x040fe2000004181c */
[----:B------:R-:W-:Y:S02]  /*dde0*/  FADD.FTZ R169, R169, R194 ;  /* 0x000000c2a9a97221 */ /* 0x000fe40000010000 */
[----:B------:R-:W-:Y:S02]  /*ddf0*/  FADD.FTZ R199, R199, R200 ;  /* 0x000000c8c7c77221 */ /* 0x000fe40000010000 */
[----:B------:R-:W-:Y:S01]  /*de00*/  MUFU.EX2 R206, R206 ;  /* 0x000000ce00ce7308 */ /* 0x000fe20000000800 */
[----:B------:R-:W-:Y:S02]  /*de10*/  FADD.FTZ R166, R166, R201 ;  /* 0x000000c9a6a67221 */ /* 0x000fe40000010000 */
[----:B------:R-:W-:Y:S01]  /*de20*/  HMMA.16816.F32.BF16 R40, R44, R36, R40 ;  /* 0x000000242c28723c */ /* 0x000fe20000041828 */
[----:B------:R-:W-:-:S02]  /*de30*/  FADD.FTZ R199, R202, R199 ;  /* 0x000000c7cac77221 */ /* 0x000fc40000010000 */
[----:B------:R-:W-:Y:S02]  /*de40*/  FADD.FTZ R167, R167, R166 ;  /* 0x000000a6a7a77221 */ /* 0x000fe40000010000 */
[----:B------:R-:W3:Y:S01]  /*de50*/  MUFU.EX2 R205, R205 ;  /* 0x000000cd00cd7308 */ /* 0x000ee20000000800 */
[----:B-1----:R-:W-:Y:S01]  /*de60*/  F2FP.BF16.PACK_AB R138, R211, R248 ;  /* 0x000000f8d38a723e */ /* 0x002fe200000010ff */
[----:B------:R-:W-:Y:S01]  /*de70*/  FADD.FTZ R48, R48, R199 ;  /* 0x000000c730307221 */ /* 0x000fe20000010000 */
[----:B------:R-:W-:Y:S01]  /*de80*/  HMMA.16816.F32.BF16 R4, R44, R38, R4 ;  /* 0x000000262c04723c */ /* 0x000fe20000041804 */
[----:B------:R-:W-:Y:S02]  /*de90*/  MOV R36, R105 ;  /* 0x0000006900247202 */ /* 0x000fe40000000f00 */
[----:B------:R-:W-:Y:S02]  /*dea0*/  FADD.FTZ R49, R49, R48 ;  /* 0x0000003031317221 */ /* 0x000fe40000010000 */
[----:B------:R-:W-:Y:S02]  /*deb0*/  MUFU.EX2 R204, R204 ;  /* 0x000000cc00cc7308 */ /* 0x000fe40000000800 */
[----:B------:R-:W-:-:S04]  /*dec0*/  FADD.FTZ R248, R248, R49 ;  /* 0x00000031f8f87221 */ /* 0x000fc80000010000 */
[----:B------:R-:W-:Y:S02]  /*ded0*/  FADD.FTZ R249, R211, R248 ;  /* 0x000000f8d3f97221 */ /* 0x000fe40000010000 */
[----:B------:R-:W1:Y:S01]  /*dee0*/  MUFU.EX2 R209, R209 ;  /* 0x000000d100d17308 */ /* 0x000e620000000800 */
[----:B---3--:R-:W-:Y:S01]  /*def0*/  F2FP.BF16.PACK_AB R137, R205, R206 ;  /* 0x000000cecd89723e */ /* 0x008fe200000010ff */
[----:B------:R-:W-:-:S04]  /*df00*/  FADD.FTZ R206, R206, R167 ;  /* 0x000000a7cece7221 */ /* 0x000fc80000010000 */
[----:B------:R-:W-:Y:S02]  /*df10*/  FADD.FTZ R205, R205, R206 ;  /* 0x000000cecdcd7221 */ /* 0x000fe40000010000 */
[----:B------:R-:W-:Y:S01]  /*df20*/  MUFU.EX2 R80, R80 ;  /* 0x0000005000507308 */ /* 0x000fe20000000800 */
[----:B-1----:R-:W-:-:S07]  /*df30*/  F2FP.BF16.PACK_AB R139, R209, R204 ;  /* 0x000000ccd18b723e */ /* 0x002fce00000010ff */
[----:B------:R-:W1:Y:S01]  /*df40*/  MUFU.EX2 R79, R79 ;  /* 0x0000004f004f7308 */ /* 0x000e620000000800 */
[----:B------:R-:W-:-:S04]  /*df50*/  FADD.FTZ R204, R204, R205 ;  /* 0x000000cdcccc7221 */ /* 0x000fc80000010000 */
[----:B------:R-:W-:Y:S01]  /*df60*/  FADD.FTZ R252, R209, R204 ;  /* 0x000000ccd1fc7221 */ /* 0x000fe20000010000 */
[C---:B------:R-:W-:Y:S02]  /*df70*/  HMMA.16816.F32.BF16 R152, R136.reuse, R150, R12 ;  /* 0x000000968898723c */ /* 0x040fe4000004180c */
[----:B------:R-:W-:Y:S06]  /*df80*/  MUFU.EX2 R78, R78 ;  /* 0x0000004e004e7308 */ /* 0x000fec0000000800 */
[----:B------:R-:W-:Y:S02]  /*df90*/  HMMA.16816.F32.BF16 R156, R136, R148, R8 ;  /* 0x00000094889c723c */ /* 0x000fe40000041808 */
[----:B------:R-:W3:Y:S05]  /*dfa0*/  MUFU.EX2 R77, R77 ;  /* 0x0000004d004d7308 */ /* 0x000eea0000000800 */
[----:B-1----:R-:W-:Y:S01]  /*dfb0*/  F2FP.BF16.PACK_AB R8, R79, R80 ;  /* 0x000000504f08723e */ /* 0x002fe200000010ff */
[----:B------:R-:W-:-:S02]  /*dfc0*/  FADD.FTZ R80, R80, R81 ;  /* 0x0000005150507221 */ /* 0x000fc40000010000 */
[----:B------:R2:W-:Y:S02]  /*dfd0*/  MUFU.EX2 R32, R141 ;  /* 0x0000008d00207308 */ /* 0x0005e40000000800 */
[----:B------:R-:W-:-:S06]  /*dfe0*/  FADD.FTZ R79, R79, R80 ;  /* 0x000000504f4f7221 */ /* 0x000fcc0000010000 */
[----:B------:R-:W1:Y:S01]  /*dff0*/  MUFU.EX2 R33, R146 ;  /* 0x0000009200217308 */ /* 0x000e620000000800 */
[----:B---3--:R-:W-:Y:S01]  /*e000*/  F2FP.BF16.PACK_AB R10, R77, R78 ;  /* 0x0000004e4d0a723e */ /* 0x008fe200000010ff */
[----:B------:R-:W-:-:S04]  /*e010*/  FADD.FTZ R78, R78, R79 ;  /* 0x0000004f4e4e7221 */ /* 0x000fc80000010000 */
[----:B------:R-:W-:Y:S02]  /*e020*/  FADD.FTZ R2, R77, R78 ;  /* 0x0000004e4d027221 */ /* 0x000fe40000010000 */
[----:B------:R-:W-:Y:S01]  /*e030*/  MUFU.EX2 R34, R145 ;  /* 0x0000009100227308 */ /* 0x000fe20000000800 */
[C---:B--2---:R-:W-:Y:S02]  /*e040*/  HMMA.16816.F32.BF16 R140, R136.reuse, R132, R16 ;  /* 0x00000084888c723c */ /* 0x044fe40000041810 */
[----:B------:R2:W-:Y:S05]  /*e050*/  STL [R1+0xc], R2 ;  /* 0x00000c0201007387 */ /* 0x0005ea0000100800 */
[----:B------:R-:W3:Y:S01]  /*e060*/  MUFU.EX2 R13, R144 ;  /* 0x00000090000d7308 */ /* 0x000ee20000000800 */
[----:B-1----:R-:W-:Y:S01]  /*e070*/  F2FP.BF16.PACK_AB R9, R33, R32 ;  /* 0x000000202109723e */ /* 0x002fe200000010ff */
[----:B------:R-:W-:Y:S01]  /*e080*/  HMMA.16816.F32.BF16 R136, R136, R134, R20 ;  /* 0x000000868888723c */ /* 0x000fe20000041814 */
[----:B------:R-:W-:-:S04]  /*e090*/  FADD.FTZ R32, R32, R169 ;  /* 0x000000a920207221 */ /* 0x000fc80000010000 */
[----:B------:R-:W-:Y:S01]  /*e0a0*/  FADD.FTZ R33, R33, R32 ;  /* 0x0000002021217221 */ /* 0x000fe20000010000 */
[----:B---3--:R-:W-:-:S03]  /*e0b0*/  F2FP.BF16.PACK_AB R11, R13, R34 ;  /* 0x000000220d0b723e */ /* 0x008fc600000010ff */
[----:B------:R-:W-:Y:S01]  /*e0c0*/  FADD.FTZ R34, R34, R33 ;  /* 0x0000002122227221 */ /* 0x000fe20000010000 */
[----:B--2---:R-:W-:-:S03]  /*e0d0*/  MOV R2, R103 ;  /* 0x0000006700027202 */ /* 0x004fc60000000f00 */
[----:B------:R-:W-:Y:S01]  /*e0e0*/  FADD.FTZ R0, R13, R34 ;  /* 0x000000220d007221 */ /* 0x000fe20000010000 */
[C---:B------:R-:W-:Y:S04]  /*e0f0*/  HMMA.16816.F32.BF16 R160, R8.reuse, R148, R24 ;  /* 0x0000009408a0723c */ /* 0x040fe80000041818 */
[----:B------:R1:W-:Y:S04]  /*e100*/  STL [R1+0x8], R0 ;  /* 0x0000080001007387 */ /* 0x0003e80000100800 */
[C---:B------:R-:W-:Y:S08]  /*e110*/  HMMA.16816.F32.BF16 R144, R8.reuse, R132, R40 ;  /* 0x000000840890723c */ /* 0x040ff00000041828 */
[C---:B------:R-:W-:Y:S08]  /*e120*/  HMMA.16816.F32.BF16 R148, R8.reuse, R150, R28 ;  /* 0x000000960894723c */ /* 0x040ff0000004181c */
[----:B------:R-:W-:Y:S01]  /*e130*/  HMMA.16816.F32.BF16 R132, R8, R134, R4 ;  /* 0x000000860884723c */ /* 0x000fe20000041804 */
[----:B-1----:R-:W-:-:S07]  /*e140*/  MOV R0, R102 ;  /* 0x0000006600007202 */ /* 0x002fce0000000f00 */
.L_x_772:
[----:B------:R-:W3:Y:S02]  /*e150*/  LDL R4, [R1+0x10] ;  /* 0x0000100001047983 */ /* 0x000ee40000100800 */
[----:B---3--:R-:W-:-:S13]  /*e160*/  ISETP.GT.AND P0, PT, R4, R227, PT ;  /* 0x000000e30400720c */ /* 0x008fda0003f04270 */
[----:B------:R-:W-:Y:S05]  /*e170*/  @!P0 BRA `(.L_x_774) ;  /* 0x0000647000008947 */ /* 0x000fea0003800000 */
[----:B------:R-:W-:Y:S01]  /*e180*/  IMAD.MOV.U32 R166, RZ, RZ, R3 ;  /* 0x000000ffffa67224 */ /* 0x000fe200078e0003 */
[----:B------:R-:W-:Y:S01]  /*e190*/  MOV R3, R59 ;  /* 0x0000003b00037202 */ /* 0x000fe20000000f00 */
[----:B------:R-:W-:Y:S01]  /*e1a0*/  IMAD.MOV.U32 R165, RZ, RZ, R2 ;  /* 0x000000ffffa57224 */ /* 0x000fe200078e0002 */
[----:B------:R-:W-:Y:S01]  /*e1b0*/  MOV R2, R56 ;  /* 0x0000003800027202 */ /* 0x000fe20000000f00 */
[----:B------:R-:W-:Y:S01]  /*e1c0*/  ULDC.64 UR4, c[0x0][0x1a0] ;  /* 0x0000680000047ab9 */ /* 0x000fe20000000a00 */
[----:B------:R-:W-:Y:S01]  /*e1d0*/  IMAD.MOV.U32 R167, RZ, RZ, R36 ;  /* 0x000000ffffa77224 */ /* 0x000fe200078e0024 */
[----:B------:R-:W-:Y:S01]  /*e1e0*/  ULDC.64 UR6, c[0x0][0x198] ;  /* 0x0000660000067ab9 */ /* 0x000fe20000000a00 */
[----:B------:R-:W-:Y:S01]  /*e1f0*/  MOV R164, R0 ;  /* 0x0000000000a47202 */ /* 0x000fe20000000f00 */
[----:B------:R1:W-:Y:S01]  /*e200*/  STL.64 [R1], R2 ;  /* 0x0000000201007387 */ /* 0x0003e20000100a00 */
[----:B------:R-:W-:Y:S02]  /*e210*/  USHF.L.U64.HI UR5, UR4, 0x6, UR5 ;  /* 0x0000000604057899 */ /* 0x000fe40008010205 */
[----:B------:R-:W-:-:S02]  /*e220*/  USHF.L.U64.HI UR7, UR6, 0x6, UR7 ;  /* 0x0000000606077899 */ /* 0x000fc40008010207 */
[----:B------:R-:W-:Y:S02]  /*e230*/  USHF.L.U32 UR4, UR4, 0x6, URZ ;  /* 0x0000000604047899 */ /* 0x000fe4000800063f */
[----:B------:R-:W-:Y:S01]  /*e240*/  USHF.L.U32 UR6, UR6, 0x6, URZ ;  /* 0x0000000606067899 */ /* 0x000fe2000800063f */
[----:B------:R-:W-:Y:S05]  /*e250*/  BRA `(.L_x_775) ;  /* 0x000001a000007947 */ /* 0x000fea0003800000 */
.L_x_777:
[----:B------:R-:W2:Y:S02]  /*e260*/  LDL.LU R184, [R1+0x10] ;  /* 0x0000100001b87983 */ /* 0x000ea40000300800 */
[----:B--2---:R-:W-:Y:S04]  /*e270*/  IADD3 R57, R184, -0x2, RZ ;  /* 0xfffffffeb8397810 */ /* 0x004fe80007ffe0ff */
[----:B------:R-:W-:Y:S01]  /*e280*/  SHF.R.S32.HI R44, RZ, 0x1f, R57 ;  /* 0x0000001fff2c7819 */ /* 0x000fe20000011439 */
[C---:B------:R-:W-:Y:S04]  /*e290*/  IMAD.WIDE.U32 R114, R57.reuse, c[0x0][0x198], RZ ;  /* 0x0000660039727a25 */ /* 0x040fe800078e00ff */
[----:B------:R-:W-:Y:S01]  /*e2a0*/  IMAD R44, R44, c[0x0][0x198], RZ ;  /* 0x000066002c2c7a24 */ /* 0x000fe200078e02ff */
[----:B------:R-:W-:Y:S03]  /*e2b0*/  LEA R48, P0, R114, R242, 0x7 ;  /* 0x000000f272307211 */ /* 0x000fe600078038ff */
[----:B------:R-:W-:Y:S01]  /*e2c0*/  IMAD R44, R57, c[0x0][0x19c], R44 ;  /* 0x00006700392c7a24 */ /* 0x000fe200078e022c */
[----:B------:R-:W-:Y:S03]  /*e2d0*/  LEA R124, P1, R48, c[0x0][0x168], 0x1 ;  /* 0x00005a00307c7a11 */ /* 0x000fe600078208ff */
[----:B------:R-:W-:Y:S05]  /*e2e0*/  IMAD.IADD R57, R115, 0x1, R44 ;  /* 0x0000000173397824 */ /* 0x000fea00078e022c */
        /* <DEDUP_REMOVED lines=17> */
.L_x_775:
[----:B------:R-:W3:Y:S01]  /*e400*/  LDL R0, [R1+0x10] ;  /* 0x0000100001007983 */ /* 0x000ee20000100800 */
[----:B------:R-:W-:Y:S04]  /*e410*/  DEPBAR.LE SB0, 0x0 ;  /* 0x000080000000791a */ /* 0x000fe80000000000 */
[----:B------:R-:W4:Y:S06]  /*e420*/  LDL.64 R4, [R1] ;  /* 0x0000000001047983 */ /* 0x000f2c0000100a00 */
[----:B------:R-:W-:Y:S01]  /*e430*/  BAR.SYNC.DEFER_BLOCKING 0x0 ;  /* 0x0000000000007b1d */ /* 0x000fe20000010000 */
[----:B---3--:R-:W-:Y:S04]  /*e440*/  IADD3 R248, R0, -0x1, RZ ;  /* 0xffffffff00f87810 */ /* 0x008fe80007ffe0ff */
[----:B-1----:R-:W-:Y:S01]  /*e450*/  SHF.R.S32.HI R2, RZ, 0x1f, R248 ;  /* 0x0000001fff027819 */ /* 0x002fe200000114f8 */
[-C--:B----4-:R-:W-:Y:S04]  /*e460*/  IMAD.WIDE.U32 R56, R248, R229.reuse, R4 ;  /* 0x000000e5f8387225 */ /* 0x090fe800078e0004 */
[----:B------:R-:W-:Y:S04]  /*e470*/  IMAD R0, R228, R248, RZ ;  /* 0x000000f8e4007224 */ /* 0x000fe800078e02ff */
[----:B------:R-:W-:Y:S01]  /*e480*/  IMAD R0, R2, R229, R0 ;  /* 0x000000e502007224 */ /* 0x000fe200078e0200 */
[----:B------:R-:W-:Y:S04]  /*e490*/  LEA R2, P1, R56, c[0x0][0x170], 0x1 ;  /* 0x00005c0038027a11 */ /* 0x000fe800078208ff */
[----:B------:R-:W-:Y:S02]  /*e4a0*/  IADD3 R58, P0, R2, UR4, RZ ;  /* 0x00000004023a7c10 */ /* 0x000fe4000ff1e0ff */
[----:B------:R-:W-:Y:S04]  /*e4b0*/  IADD3 R0, R57, R0, RZ ;  /* 0x0000000039007210 */ /* 0x000fe80007ffe0ff */
[----:B------:R-:W-:Y:S02]  /*e4c0*/  LEA.HI.X R3, R56, c[0x0][0x174], R0, 0x1, P1 ;  /* 0x00005d0038037a11 */ /* 0x000fe400008f0c00 */
[----:B------:R-:W-:Y:S02]  /*e4d0*/  IADD3 R60, P1, R58, UR4, RZ ;  /* 0x000000043a3c7c10 */ /* 0x000fe4000ff3e0ff */
[----:B------:R-:W-:Y:S02]  /*e4e0*/  IADD3.X R59, R3, UR5, RZ, P0, !PT ;  /* 0x00000005033b7c10 */ /* 0x000fe400087fe4ff */
[----:B------:R-:W-:Y:S02]  /*e4f0*/  IADD3 R56, P0, R60, UR4, RZ ;  /* 0x000000043c387c10 */ /* 0x000fe4000ff1e0ff */
[----:B------:R-:W-:Y:S04]  /*e500*/  IADD3.X R61, R59, UR5, RZ, P1, !PT ;  /* 0x000000053b3d7c10 */ /* 0x000fe80008ffe4ff */
[----:B------:R-:W-:Y:S02]  /*e510*/  IADD3.X R57, R61, UR5, RZ, P0, !PT ;  /* 0x000000053d397c10 */ /* 0x000fe400087fe4ff */
[----:B------:R-:W-:Y:S01]  /*e520*/  ISETP.GT.AND P0, PT, R248, R227, PT ;  /* 0x000000e3f800720c */ /* 0x000fe20003f04270 */
        /* <DEDUP_REMOVED lines=9> */
[----:B--2---:R-:W2:Y:S08]  /*e5c0*/  LDSM.16.M88.4 R172, [R223+0x2000] ;  /* 0x00200000dfac783b */ /* 0x004eb00000000200 */
[----:B------:R-:W5:Y:S08]  /*e5d0*/  LDSM.16.M88.4 R176, [R224+0x1000] ;  /* 0x00100000e0b0783b */ /* 0x000f700000000200 */
[----:B------:R-:W1:Y:S08]  /*e5e0*/  LDSM.16.M88.4 R180, [R223+0x2400] ;  /* 0x00240000dfb4783b */ /* 0x000e700000000200 */
[----:B------:R-:W1:Y:S08]  /*e5f0*/  LDSM.16.M88.4 R184, [R223+0x2800] ;  /* 0x00280000dfb8783b */ /* 0x000e700000000200 */
[----:B------:R-:W1:Y:S08]  /*e600*/  LDSM.16.M88.4 R188, [R223+0x2c00] ;  /* 0x002c0000dfbc783b */ /* 0x000e700000000200 */
[----:B------:R-:W3:Y:S01]  /*e610*/  LDSM.16.M88.4 R192, [R223+0x3000] ;  /* 0x00300000dfc0783b */ /* 0x000ee20000000200 */
[-C--:B--2---:R-:W-:Y:S07]  /*e620*/  HMMA.16816.F32.BF16 R4, R168, R172.reuse, RZ ;  /* 0x000000aca804723c */ /* 0x084fee00000418ff */
[----:B------:R-:W-:Y:S01]  /*e630*/  LDSM.16.M88.4 R196, [R223+0x3800] ;  /* 0x00380000dfc4783b */ /* 0x000fe20000000200 */
[C---:B-----5:R-:W-:Y:S07]  /*e640*/  HMMA.16816.F32.BF16 R8, R176.reuse, R172, RZ ;  /* 0x000000acb008723c */ /* 0x060fee00000418ff */
[----:B------:R-:W-:Y:S01]  /*e650*/  LDSM.16.M88.4 R200, [R223+0x3c00] ;  /* 0x003c0000dfc8783b */ /* 0x000fe20000000200 */
[-C--:B------:R-:W-:Y:S07]  /*e660*/  HMMA.16816.F32.BF16 R12, R176, R174.reuse, RZ ;  /* 0x000000aeb00c723c */ /* 0x080fee00000418ff */
[----:B------:R-:W-:Y:S01]  /*e670*/  LDSM.16.M88.4 R204, [R222] ;  /* 0x00000000decc783b */ /* 0x000fe20000000200 */
[C---:B------:R-:W-:Y:S07]  /*e680*/  HMMA.16816.F32.BF16 R16, R168.reuse, R174, RZ ;  /* 0x000000aea810723c */ /* 0x040fee00000418ff */
[----:B------:R-:W2:Y:S01]  /*e690*/  LDSM.16.M88.4 R172, [R223+0x3400] ;  /* 0x00340000dfac783b */ /* 0x000ea20000000200 */
[-C--:B-1----:R-:W-:Y:S07]  /*e6a0*/  HMMA.16816.F32.BF16 R20, R168, R180.reuse, RZ ;  /* 0x000000b4a814723c */ /* 0x082fee00000418ff */
[----:B------:R-:W1:Y:S01]  /*e6b0*/  LDSM.16.M88.4 R208, [R221] ;  /* 0x00000000ddd0783b */ /* 0x000e620000000200 */
[C---:B------:R-:W-:Y:S08]  /*e6c0*/  HMMA.16816.F32.BF16 R24, R176.reuse, R180, RZ ;  /* 0x000000b4b018723c */ /* 0x040ff000000418ff */
[-C--:B------:R-:W-:Y:S08]  /*e6d0*/  HMMA.16816.F32.BF16 R28, R176, R182.reuse, RZ ;  /* 0x000000b6b01c723c */ /* 0x080ff000000418ff */
[C---:B------:R-:W-:Y:S01]  /*e6e0*/  HMMA.16816.F32.BF16 R32, R168.reuse, R182, RZ ;  /* 0x000000b6a820723c */ /* 0x040fe200000418ff */
[----:B------:R-:W5:Y:S07]  /*e6f0*/  LDSM.16.M88.4 R180, [R222+0x1000] ;  /* 0x00100000deb4783b */ /* 0x000f6e0000000200 */
[-C--:B------:R-:W-:Y:S08]  /*e700*/  HMMA.16816.F32.BF16 R36, R168, R184.reuse, RZ ;  /* 0x000000b8a824723c */ /* 0x080ff000000418ff */
[C---:B------:R-:W-:Y:S08]  /*e710*/  HMMA.16816.F32.BF16 R40, R176.reuse, R184, RZ ;  /* 0x000000b8b028723c */ /* 0x040ff000000418ff */
[-C--:B------:R-:W-:Y:S08]  /*e720*/  HMMA.16816.F32.BF16 R44, R176, R186.reuse, RZ ;  /* 0x000000bab02c723c */ /* 0x080ff000000418ff */
[C---:B------:R-:W-:Y:S08]  /*e730*/  HMMA.16816.F32.BF16 R48, R168.reuse, R186, RZ ;  /* 0x000000baa830723c */ /* 0x040ff000000418ff */
[-C--:B------:R-:W-:Y:S08]  /*e740*/  HMMA.16816.F32.BF16 R52, R168, R188.reuse, RZ ;  /* 0x000000bca834723c */ /* 0x080ff000000418ff */
[C---:B---3--:R-:W-:Y:S08]  /*e750*/  HMMA.16816.F32.BF16 R56, R176.reuse, R188, RZ ;  /* 0x000000bcb038723c */ /* 0x048ff000000418ff */
[-C--:B----4-:R-:W-:Y:S08]  /*e760*/  HMMA.16816.F32.BF16 R60, R176, R190.reuse, RZ ;  /* 0x000000beb03c723c */ /* 0x090ff000000418ff */
        /* <DEDUP_REMOVED lines=20> */
[C---:B-----5:R-:W-:Y:S08]  /*e8b0*/  HMMA.16816.F32.BF16 R8, R180.reuse, R208, R8 ;  /* 0x000000d0b408723c */ /* 0x060ff00000041808 */
[-C--:B------:R-:W-:Y:S08]  /*e8c0*/  HMMA.16816.F32.BF16 R12, R180, R210.reuse, R12 ;  /* 0x000000d2b40c723c */ /* 0x080ff0000004180c */
[----:B------:R-:W-:Y:S01]  /*e8d0*/  FMUL.FTZ R0, R4, c[0x0][0x2ec] ;  /* 0x0000bb0004007a20 */ /* 0x000fe20000410000 */
[C---:B------:R-:W-:Y:S04]  /*e8e0*/  HMMA.16816.F32.BF16 R16, R204.reuse, R210, R16 ;  /* 0x000000d2cc10723c */ /* 0x040fe80000041810 */
[----:B------:R-:W-:Y:S01]  /*e8f0*/  FMUL.FTZ R190, R7, c[0x0][0x2ec] ;  /* 0x0000bb0007be7a20 */ /* 0x000fe20000410000 */
[----:B------:R-:W1:Y:S01]  /*e900*/  MUFU.TANH R0, R0 ;  /* 0x0000000000007308 */ /* 0x000e620000002400 */
[----:B------:R-:W-:Y:S02]  /*e910*/  FMUL.FTZ R2, R5, c[0x0][0x2ec] ;  /* 0x0000bb0005027a20 */ /* 0x000fe40000410000 */
[-C--:B--2---:R-:W-:Y:S04]  /*e920*/  HMMA.16816.F32.BF16 R20, R204, R168.reuse, R20 ;  /* 0x000000a8cc14723c */ /* 0x084fe80000041814 */
[----:B------:R-:W-:Y:S02]  /*e930*/  FMUL.FTZ R3, R6, c[0x0][0x2ec] ;  /* 0x0000bb0006037a20 */ /* 0x000fe40000410000 */
[----:B------:R-:W-:Y:S01]  /*e940*/  FMUL.FTZ R6, R8, c[0x0][0x2ec] ;  /* 0x0000bb0008067a20 */ /* 0x000fe20000410000 */
[----:B------:R2:W3:Y:S01]  /*e950*/  MUFU.TANH R5, R190 ;  /* 0x000000be00057308 */ /* 0x0004e20000002400 */
[C---:B------:R-:W-:Y:S04]  /*e960*/  HMMA.16816.F32.BF16 R24, R180.reuse, R168, R24 ;  /* 0x000000a8b418723c */ /* 0x040fe80000041818 */
[----:B------:R-:W-:Y:S02]  /*e970*/  FMUL.FTZ R7, R11, c[0x0][0x2ec] ;  /* 0x0000bb000b077a20 */ /* 0x000fe40000410000 */
[----:B------:R-:W-:Y:S02]  /*e980*/  FMUL.FTZ R191, R12, c[0x0][0x2ec] ;  /* 0x0000bb000cbf7a20 */ /* 0x000fe40000410000 */
[-C--:B------:R-:W-:Y:S01]  /*e990*/  HMMA.16816.F32.BF16 R28, R180, R170.reuse, R28 ;  /* 0x000000aab41c723c */ /* 0x080fe2000004181c */
[----:B------:R-:W4:Y:S03]  /*e9a0*/  MUFU.TANH R2, R2 ;  /* 0x0000000200027308 */ /* 0x000f260000002400 */
[----:B------:R-:W-:Y:S02]  /*e9b0*/  FMUL.FTZ R11, R15, c[0x0][0x2ec] ;  /* 0x0000bb000f0b7a20 */ /* 0x000fe40000410000 */
[----:B------:R-:W-:Y:S02]  /*e9c0*/  FMUL.FTZ R15, R17, c[0x0][0x2ec] ;  /* 0x0000bb00110f7a20 */ /* 0x000fe40000410000 */
[C---:B------:R-:W-:Y:S01]  /*e9d0*/  HMMA.16816.F32.BF16 R32, R204.reuse, R170, R32 ;  /* 0x000000aacc20723c */ /* 0x040fe20000041820 */
[----:B------:R-:W5:Y:S02]  /*e9e0*/  LDSM.16.M88.4 R168, [R216] ;  /* 0x00000000d8a8783b */ /* 0x000f640000000200 */
[----:B------:R-:W1:Y:S01]  /*e9f0*/  MUFU.TANH R3, R3 ;  /* 0x0000000300037308 */ /* 0x000e620000002400 */
[----:B------:R-:W-:Y:S02]  /*ea00*/  FMUL.FTZ R22, R22, c[0x0][0x2ec] ;  /* 0x0000bb0016167a20 */ /* 0x000fe40000410000 */
[----:B------:R-:W-:Y:S02]  /*ea10*/  FMUL.FTZ R17, R18, c[0x0][0x2ec] ;  /* 0x0000bb0012117a20 */ /* 0x000fe40000410000 */
[-C--:B------:R-:W-:Y:S04]  /*ea20*/  HMMA.16816.F32.BF16 R36, R204, R172.reuse, R36 ;  /* 0x000000accc24723c */ /* 0x080fe80000041824 */
[----:B--2---:R-:W-:Y:S01]  /*ea30*/  FMUL.FTZ R190, R13, c[0x0][0x2ec] ;  /* 0x0000bb000dbe7a20 */ /* 0x004fe20000410000 */
[----:B------:R2:W1:Y:S01]  /*ea40*/  MUFU.TANH R194, R22 ;  /* 0x0000001600c27308 */ /* 0x0004620000002400 */
[----:B------:R-:W-:Y:S02]  /*ea50*/  FMUL.FTZ R13, R14, c[0x0][0x2ec] ;  /* 0x0000bb000e0d7a20 */ /* 0x000fe40000410000 */
[C---:B------:R-:W-:Y:S04]  /*ea60*/  HMMA.16816.F32.BF16 R40, R180.reuse, R172, R40 ;  /* 0x000000acb428723c */ /* 0x040fe80000041828 */
[----:B------:R-:W-:Y:S02]  /*ea70*/  FMUL.FTZ R197, R28, c[0x0][0x2ec] ;  /* 0x0000bb001cc57a20 */ /* 0x000fe40000410000 */
[----:B------:R-:W-:Y:S01]  /*ea80*/  FMUL.FTZ R14, R16, c[0x0][0x2ec] ;  /* 0x0000bb00100e7a20 */ /* 0x000fe20000410000 */
[----:B------:R-:W1:Y:S01]  /*ea90*/  MUFU.TANH R6, R6 ;  /* 0x0000000600067308 */ /* 0x000e620000002400 */
[-C--:B------:R-:W-:Y:S04]  /*eaa0*/  HMMA.16816.F32.BF16 R44, R180, R174.reuse, R44 ;  /* 0x000000aeb42c723c */ /* 0x080fe8000004182c */
[----:B------:R-:W-:Y:S02]  /*eab0*/  FMUL.FTZ R18, R19, c[0x0][0x2ec] ;  /* 0x0000bb0013127a20 */ /* 0x000fe40000410000 */
[----:B------:R-:W-:Y:S02]  /*eac0*/  FMUL.FTZ R19, R20, c[0x0][0x2ec] ;  /* 0x0000bb0014137a20 */ /* 0x000fe40000410000 */
[C---:B------:R-:W-:Y:S01]  /*ead0*/  HMMA.16816.F32.BF16 R48, R204.reuse, R174, R48 ;  /* 0x000000aecc30723c */ /* 0x040fe20000041830 */
[----:B------:R-:W1:Y:S01]  /*eae0*/  MUFU.TANH R7, R7 ;  /* 0x0000000700077308 */ /* 0x000e620000002400 */
[----:B------:R-:W1:Y:S02]  /*eaf0*/  LDSM.16.M88.4 R172, [R215] ;  /* 0x00000000d7ac783b */ /* 0x000e640000000200 */
        /* <DEDUP_REMOVED lines=9> */
[----:B------:R5:W3:Y:S01]  /*eb90*/  MUFU.TANH R199, R37 ;  /* 0x0000002500c77308 */ /* 0x000ae20000002400 */
[----:B------:R-:W-:Y:S02]  /*eba0*/  FMUL.FTZ R41, R47, c[0x0][0x2ec] ;  /* 0x0000bb002f297a20 */ /* 0x000fe40000410000 */
[----:B------:R-:W-:Y:S01]  /*ebb0*/  FMUL.FTZ R49, R49, c[0x0][0x2ec] ;  /* 0x0000bb0031317a20 */ /* 0x000fe20000410000 */
[-C--:B------:R-:W-:Y:S04]  /*ebc0*/  HMMA.16816.F32.BF16 R60, R180, R170.reuse, R60 ;  /* 0x000000aab43c723c */ /* 0x080fe8000004183c */
[----:B------:R-:W-:Y:S02]  /*ebd0*/  FMUL.FTZ R193, R24, c[0x0][0x2ec] ;  /* 0x0000bb0018c17a20 */ /* 0x000fe40000410000 */
[----:B------:R-:W3:Y:S01]  /*ebe0*/  MUFU.TANH R209, R49 ;  /* 0x0000003100d17308 */ /* 0x000ee20000002400 */
[----:B--2---:R-:W-:Y:S01]  /*ebf0*/  FMUL.FTZ R22, R27, c[0x0][0x2ec] ;  /* 0x0000bb001b167a20 */ /* 0x004fe20000410000 */
[C---:B------:R-:W-:Y:S04]  /*ec00*/  HMMA.16816.F32.BF16 R64, R204.reuse, R170, R64 ;  /* 0x000000aacc40723c */ /* 0x040fe80000041840 */
[----:B------:R-:W-:Y:S02]  /*ec10*/  FMUL.FTZ R54, R54, c[0x0][0x2ec] ;  /* 0x0000bb0036367a20 */ /* 0x000fe40000410000 */
[----:B------:R-:W-:Y:S02]  /*ec20*/  FMUL.FTZ R55, R55, c[0x0][0x2ec] ;  /* 0x0000bb0037377a20 */ /* 0x000fe40000410000 */
[----:B------:R-:W2:Y:S01]  /*ec30*/  MUFU.TANH R186, R54 ;  /* 0x0000003600ba7308 */ /* 0x000ea20000002400 */
[----:B------:R-:W-:Y:S01]  /*ec40*/  FMUL.FTZ R58, R58, c[0x0][0x2ec] ;  /* 0x0000bb003a3a7a20 */ /* 0x000fe20000410000 */
[-C--:B-1----:R-:W-:Y:S03]  /*ec50*/  HMMA.16816.F32.BF16 R68, R204, R172.reuse, R68 ;  /* 0x000000accc44723c */ /* 0x082fe60000041844 */
[----:B------:R-:W-:Y:S02]  /*ec60*/  FMUL.FTZ R59, R59, c[0x0][0x2ec] ;  /* 0x0000bb003b3b7a20 */ /* 0x000fe40000410000 */
[----:B------:R-:W-:Y:S02]  /*ec70*/  FMUL.FTZ R57, R57, c[0x0][0x2ec] ;  /* 0x0000bb0039397a20 */ /* 0x000fe40000410000 */
[----:B------:R-:W-:Y:S01]  /*ec80*/  FMUL.FTZ R61, R61, c[0x0][0x2ec] ;  /* 0x0000bb003d3d7a20 */ /* 0x000fe20000410000 */
[----:B------:R-:W1:Y:S01]  /*ec90*/  MUFU.TANH R49, R59 ;  /* 0x0000003b00317308 */ /* 0x000e620000002400 */
[----:B------:R-:W-:Y:S01]  /*eca0*/  FMUL.FTZ R62, R62, c[0x0][0x2ec] ;  /* 0x0000bb003e3e7a20 */ /* 0x000fe20000410000 */
[C---:B------:R-:W-:Y:S04]  /*ecb0*/  HMMA.16816.F32.BF16 R72, R180.reuse, R172, R72 ;  /* 0x000000acb448723c */ /* 0x040fe80000041848 */
[----:B------:R-:W-:Y:S02]  /*ecc0*/  FMUL.FTZ R63, R63, c[0x0][0x2ec] ;  /* 0x0000bb003f3f7a20 */ /* 0x000fe40000410000 */
[----:B------:R-:W-:Y:S02]  /*ecd0*/  FMUL.FTZ R47, R56, c[0x0][0x2ec] ;  /* 0x0000bb00382f7a20 */ /* 0x000fe40000410000 */
[----:B------:R-:W1:Y:S01]  /*ece0*/  MUFU.TANH R187, R55 ;  /* 0x0000003700bb7308 */ /* 0x000e620000002400 */
[----:B------:R-:W-:Y:S01]  /*ecf0*/  FMUL.FTZ R56, R60, c[0x0][0x2ec] ;  /* 0x0000bb003c387a20 */ /* 0x000fe20000410000 */
[-C--:B------:R-:W-:Y:S03]  /*ed00*/  HMMA.16816.F32.BF16 R76, R180, R174.reuse, R76 ;  /* 0x000000aeb44c723c */ /* 0x080fe6000004184c */
[----:B------:R-:W-:Y:S02]  /*ed10*/  FMUL.FTZ R211, R53, c[0x0][0x2ec] ;  /* 0x0000bb0035d37a20 */ /* 0x000fe40000410000 */
[----:B-----5:R-:W-:Y:S02]  /*ed20*/  FMUL.FTZ R37, R42, c[0x0][0x2ec] ;  /* 0x0000bb002a257a20 */ /* 0x020fe40000410000 */
[----:B------:R-:W-:Y:S01]  /*ed30*/  FMUL.FTZ R42, R46, c[0x0][0x2ec] ;  /* 0x0000bb002e2a7a20 */ /* 0x000fe20000410000 */
[----:B------:R5:W1:Y:S01]  /*ed40*/  MUFU.TANH R53, R57 ;  /* 0x0000003900357308 */ /* 0x000a620000002400 */
[C---:B------:R-:W-:Y:S04]  /*ed50*/  HMMA.16816.F32.BF16 R80, R204.reuse, R174, R80 ;  /* 0x000000aecc50723c */ /* 0x040fe80000041850 */
        /* <DEDUP_REMOVED lines=8> */
[----:B------:R-:W2:Y:S01]  /*ede0*/  MUFU.TANH R46, R58 ;  /* 0x0000003a002e7308 */ /* 0x000ea20000002400 */
[----:B------:R-:W-:Y:S02]  /*edf0*/  FMUL.FTZ R30, R32, c[0x0][0x2ec] ;  /* 0x0000bb00201e7a20 */ /* 0x000fe40000410000 */
[----:B------:R-:W-:Y:S02]  /*ee00*/  FMUL.FTZ R9, R9, c[0x0][0x2ec] ;  /* 0x0000bb0009097a20 */ /* 0x000fe40000410000 */
[----:B-----5:R-:W-:Y:S02]  /*ee10*/  FMUL.FTZ R57, R64, c[0x0][0x2ec] ;  /* 0x0000bb0040397a20 */ /* 0x020fe40000410000 */
[----:B------:R-:W-:Y:S02]  /*ee20*/  FMUL.FTZ R60, R80, c[0x0][0x2ec] ;  /* 0x0000bb00503c7a20 */ /* 0x000fe40000410000 */
[----:B------:R-:W-:Y:S01]  /*ee30*/  FMUL.FTZ R10, R10, c[0x0][0x2ec] ;  /* 0x0000bb000a0a7a20 */ /* 0x000fe20000410000 */
[----:B------:R-:W2:Y:S01]  /*ee40*/  MUFU.TANH R4, R57 ;  /* 0x0000003900047308 */ /* 0x000ea20000002400 */
[----:B------:R-:W-:Y:S02]  /*ee50*/  FMUL.FTZ R21, R21, c[0x0][0x2ec] ;  /* 0x0000bb0015157a20 */ /* 0x000fe40000410000 */
[----:B------:R-:W-:Y:S02]  /*ee60*/  FMUL.FTZ R195, R23, c[0x0][0x2ec] ;  /* 0x0000bb0017c37a20 */ /* 0x000fe40000410000 */
[----:B-1----:R-:W-:Y:S02]  /*ee70*/  FMUL.FTZ R56, R68, c[0x0][0x2ec] ;  /* 0x0000bb0044387a20 */ /* 0x002fe40000410000 */
        /* <DEDUP_REMOVED lines=8> */
[----:B------:R-:W2:Y:S01]  /*ef00*/  MUFU.TANH R189, R61 ;  /* 0x0000003d00bd7308 */ /* 0x000ea20000002400 */
[----:B------:R-:W-:Y:S02]  /*ef10*/  FMUL.FTZ R35, R43, c[0x0][0x2ec] ;  /* 0x0000bb002b237a20 */ /* 0x000fe40000410000 */
[----:B------:R-:W-:Y:S02]  /*ef20*/  FMUL.FTZ R203, R44, c[0x0][0x2ec] ;  /* 0x0000bb002ccb7a20 */ /* 0x000fe40000410000 */
[----:B------:R-:W-:Y:S02]  /*ef30*/  FMUL.FTZ R43, R45, c[0x0][0x2ec] ;  /* 0x0000bb002d2b7a20 */ /* 0x000fe40000410000 */
[----:B------:R-:W-:Y:S02]  /*ef40*/  FMUL.FTZ R45, R48, c[0x0][0x2ec] ;  /* 0x0000bb00302d7a20 */ /* 0x000fe40000410000 */
[----:B------:R-:W-:Y:S01]  /*ef50*/  FMUL.FTZ R50, R50, c[0x0][0x2ec] ;  /* 0x0000bb0032327a20 */ /* 0x000fe20000410000 */
[----:B------:R-:W2:Y:S01]  /*ef60*/  MUFU.TANH R55, R62 ;  /* 0x0000003e00377308 */ /* 0x000ea20000002400 */
[----:B------:R-:W-:Y:S02]  /*ef70*/  FMUL.FTZ R51, R51, c[0x0][0x2ec] ;  /* 0x0000bb0033337a20 */ /* 0x000fe40000410000 */
[----:B------:R-:W-:Y:S01]  /*ef80*/  FMUL.FTZ R210, R52, c[0x0][0x2ec] ;  /* 0x0000bb0034d27a20 */ /* 0x000fe20000410000 */
[----:B-1----:R-:W1:Y:S01]  /*ef90*/  LDSM.16.M88.4 R56, [R214] ;  /* 0x00000000d638783b */ /* 0x002e620000000200 */
[----:B------:R-:W-:Y:S02]  /*efa0*/  FMUL.FTZ R64, R72, c[0x0][0x2ec] ;  /* 0x0000bb0048407a20 */ /* 0x000fe40000410000 */
[----:B------:R-:W-:Y:S02]  /*efb0*/  FMUL.FTZ R68, R79, c[0x0][0x2ec] ;  /* 0x0000bb004f447a20 */ /* 0x000fe40000410000 */
[----:B------:R-:W-:Y:S01]  /*efc0*/  FMUL.FTZ R81, R81, c[0x0][0x2ec] ;  /* 0x0000bb0051517a20 */ /* 0x000fe20000410000 */
[----:B------:R-:W1:Y:S01]  /*efd0*/  MUFU.TANH R54, R63 ;  /* 0x0000003f00367308 */ /* 0x000e620000002400 */
[----:B------:R-:W-:Y:S09]  /*efe0*/  FMUL.FTZ R79, R82, c[0x0][0x2ec] ;  /* 0x0000bb00524f7a20 */ /* 0x000ff20000410000 */
[----:B------:R5:W1:Y:S10]  /*eff0*/  MUFU.TANH R80, R60 ;  /* 0x0000003c00507308 */ /* 0x000a740000002400 */
[----:B------:R2:W2:Y:S10]  /*f000*/  MUFU.TANH R12, R65 ;  /* 0x00000041000c7308 */ /* 0x0004b40000002400 */
[----:B------:R3:W3:Y:S01]  /*f010*/  MUFU.TANH R16, R66 ;  /* 0x0000004200107308 */ /* 0x0006e20000002400 */
[----:B-----5:R-:W5:Y:S01]  /*f020*/  LDSM.16.M88.4 R60, [R213] ;  /* 0x00000000d53c783b */ /* 0x020f620000000200 */
[-C--:B-1----:R-:W-:Y:S08]  /*f030*/  HMMA.16816.F32.BF16 R84, R204, R56.reuse, R84 ;  /* 0x00000038cc54723c */ /* 0x082ff00000041854 */
[----:B------:R1:W1:Y:S01]  /*f040*/  MUFU.TANH R8, R67 ;  /* 0x0000004300087308 */ /* 0x0002620000002400 */
[C---:B------:R-:W-:Y:S04]  /*f050*/  HMMA.16816.F32.BF16 R88, R180.reuse, R56, R88 ;  /* 0x00000038b458723c */ /* 0x040fe80000041858 */
[----:B--2---:R-:W-:Y:S05]  /*f060*/  FMUL.FTZ R65, R75, c[0x0][0x2ec] ;  /* 0x0000bb004b417a20 */ /* 0x004fea0000410000 */
[----:B------:R2:W2:Y:S01]  /*f070*/  MUFU.TANH R32, R69 ;  /* 0x0000004500207308 */ /* 0x0004a20000002400 */
[-C--:B------:R-:W-:Y:S03]  /*f080*/  HMMA.16816.F32.BF16 R92, R180, R58.reuse, R92 ;  /* 0x0000003ab45c723c */ /* 0x080fe6000004185c */
[----:B---3--:R-:W-:Y:S02]  /*f090*/  FMUL.FTZ R66, R74, c[0x0][0x2ec] ;  /* 0x0000bb004a427a20 */ /* 0x008fe40000410000 */
[----:B------:R-:W-:Y:S04]  /*f0a0*/  FMUL.FTZ R57, R84, c[0x0][0x2ec] ;  /* 0x0000bb0054397a20 */ /* 0x000fe80000410000 */
[----:B------:R3:W3:Y:S01]  /*f0b0*/  MUFU.TANH R24, R70 ;  /* 0x0000004600187308 */ /* 0x0006e20000002400 */
[C---:B------:R-:W-:Y:S04]  /*f0c0*/  HMMA.16816.F32.BF16 R96, R204.reuse, R58, R96 ;  /* 0x0000003acc60723c */ /* 0x040fe80000041860 */
[----:B------:R-:W-:Y:S02]  /*f0d0*/  FMUL.FTZ R56, R85, c[0x0][0x2ec] ;  /* 0x0000bb0055387a20 */ /* 0x000fe40000410000 */
[----:B-1----:R-:W-:Y:S02]  /*f0e0*/  FMUL.FTZ R67, R73, c[0x0][0x2ec] ;  /* 0x0000bb0049437a20 */ /* 0x002fe40000410000 */
[----:B------:R-:W-:Y:S01]  /*f0f0*/  FMUL.FTZ R85, R86, c[0x0][0x2ec] ;  /* 0x0000bb0056557a20 */ /* 0x000fe20000410000 */
[----:B------:R-:W1:Y:S03]  /*f100*/  MUFU.TANH R40, R57 ;  /* 0x0000003900287308 */ /* 0x000e660000002400 */
[----:B------:R-:W-:Y:S01]  /*f110*/  FMUL.FTZ R84, R87, c[0x0][0x2ec] ;  /* 0x0000bb0057547a20 */ /* 0x000fe20000410000 */
[-C--:B-----5:R-:W-:Y:S03]  /*f120*/  HMMA.16816.F32.BF16 R100, R204, R60.reuse, R100 ;  /* 0x0000003ccc64723c */ /* 0x0a0fe60000041864 */
[----:B--2---:R-:W-:Y:S02]  /*f130*/  FMUL.FTZ R69, R78, c[0x0][0x2ec] ;  /* 0x0000bb004e457a20 */ /* 0x004fe40000410000 */
[----:B------:R-:W-:Y:S01]  /*f140*/  FMUL.FTZ R78, R83, c[0x0][0x2ec] ;  /* 0x0000bb00534e7a20 */ /* 0x000fe20000410000 */
[----:B------:R2:W1:Y:S01]  /*f150*/  MUFU.TANH R36, R56 ;  /* 0x0000003800247308 */ /* 0x0004620000002400 */
[----:B------:R-:W-:Y:S01]  /*f160*/  FMUL.FTZ R74, R88, c[0x0][0x2ec] ;  /* 0x0000bb00584a7a20 */ /* 0x000fe20000410000 */
[C---:B------:R-:W-:Y:S04]  /*f170*/  HMMA.16816.F32.BF16 R104, R180.reuse, R60, R104 ;  /* 0x0000003cb468723c */ /* 0x040fe80000041868 */
[----:B---3--:R-:W-:Y:S02]  /*f180*/  FMUL.FTZ R70, R76, c[0x0][0x2ec] ;  /* 0x0000bb004c467a20 */ /* 0x008fe40000410000 */
[----:B------:R-:W-:Y:S02]  /*f190*/  FMUL.FTZ R75, R89, c[0x0][0x2ec] ;  /* 0x0000bb00594b7a20 */ /* 0x000fe40000410000 */
[----:B------:R3:W1:Y:S01]  /*f1a0*/  MUFU.TANH R20, R71 ;  /* 0x0000004700147308 */ /* 0x0006620000002400 */
[-C--:B------:R-:W-:Y:S03]  /*f1b0*/  HMMA.16816.F32.BF16 R108, R180, R62.reuse, R108 ;  /* 0x0000003eb46c723c */ /* 0x080fe6000004186c */
[----:B------:R-:W-:Y:S02]  /*f1c0*/  FMUL.FTZ R73, R90, c[0x0][0x2ec] ;  /* 0x0000bb005a497a20 */ /* 0x000fe40000410000 */
[----:B------:R-:W-:Y:S02]  /*f1d0*/  FMUL.FTZ R72, R91, c[0x0][0x2ec] ;  /* 0x0000bb005b487a20 */ /* 0x000fe40000410000 */
[----:B------:R-:W-:Y:S01]  /*f1e0*/  FMUL.FTZ R83, R92, c[0x0][0x2ec] ;  /* 0x0000bb005c537a20 */ /* 0x000fe20000410000 */
[C---:B------:R-:W-:Y:S01]  /*f1f0*/  HMMA.16816.F32.BF16 R112, R204.reuse, R62, R112 ;  /* 0x0000003ecc70723c */ /* 0x040fe20000041870 */
[----:B------:R-:W1:Y:S03]  /*f200*/  MUFU.TANH R9, R9 ;  /* 0x0000000900097308 */ /* 0x000e660000002400 */
[----:B------:R-:W-:Y:S01]  /*f210*/  FMUL.FTZ R82, R93, c[0x0][0x2ec] ;  /* 0x0000bb005d527a20 */ /* 0x000fe20000410000 */
[----:B--2---:R-:W2:Y:S01]  /*f220*/  LDSM.16.M88.4 R56, [R212] ;  /* 0x00000000d438783b */ /* 0x004ea20000000200 */
[----:B------:R-:W-:Y:S02]  /*f230*/  FMUL.FTZ R76, R95, c[0x0][0x2ec] ;  /* 0x0000bb005f4c7a20 */ /* 0x000fe40000410000 */
[----:B------:R-:W-:Y:S04]  /*f240*/  DEPBAR.LE SB0, 0x0 ;  /* 0x000080000000791a */ /* 0x000fe80000000000 */
[----:B------:R-:W1:Y:S01]  /*f250*/  MUFU.TANH R10, R10 ;  /* 0x0000000a000a7308 */ /* 0x000e620000002400 */
[----:B------:R-:W-:Y:S01]  /*f260*/  BAR.SYNC.DEFER_BLOCKING 0x0 ;  /* 0x0000000000007b1d */ /* 0x000fe20000010000 */
[----:B------:R-:W-:Y:S02]  /*f270*/  FMUL.FTZ R95, R96, c[0x0][0x2ec] ;  /* 0x0000bb00605f7a20 */ /* 0x000fe40000410000 */
[----:B---3--:R-:W-:Y:S02]  /*f280*/  FMUL.FTZ R71, R77, c[0x0][0x2ec] ;  /* 0x0000bb004d477a20 */ /* 0x008fe40000410000 */
[----:B------:R-:W-:Y:S02]  /*f290*/  FMUL.FTZ R77, R94, c[0x0][0x2ec] ;  /* 0x0000bb005e4d7a20 */ /* 0x000fe40000410000 */
[----:B------:R-:W-:Y:S02]  /*f2a0*/  FMUL.FTZ R97, R97, c[0x0][0x2ec] ;  /* 0x0000bb0061617a20 */ /* 0x000fe40000410000 */
[----:B------:R-:W3:Y:S01]  /*f2b0*/  MUFU.TANH R190, R190 ;  /* 0x000000be00be7308 */ /* 0x000ee20000002400 */
        /* <DEDUP_REMOVED lines=11> */
[----:B------:R-:W1:Y:S01]  /*f370*/  MUFU.TANH R13, R13 ;  /* 0x0000000d000d7308 */ /* 0x000e620000002400 */
[----:B------:R-:W-:Y:S01]  /*f380*/  FMUL.FTZ R94, R108, c[0x0][0x2ec] ;  /* 0x0000bb006c5e7a20 */ /* 0x000fe20000410000 */
[-C--:B--2---:R-:W-:Y:S05]  /*f390*/  HMMA.16816.F32.BF16 R116, R204, R56.reuse, R116 ;  /* 0x00000038cc74723c */ /* 0x084fea0000041874 */
[----:B------:R-:W-:Y:S03]  /*f3a0*/  FMUL.FTZ R96, R109, c[0x0][0x2ec] ;  /* 0x0000bb006d607a20 */ /* 0x000fe60000410000 */
[----:B------:R-:W2:Y:S01]  /*f3b0*/  MUFU.TANH R11, R11 ;  /* 0x0000000b000b7308 */ /* 0x000ea20000002400 */
[C---:B------:R-:W-:Y:S04]  /*f3c0*/  HMMA.16816.F32.BF16 R120, R180.reuse, R56, R120 ;  /* 0x00000038b478723c */ /* 0x040fe80000041878 */
[----:B------:R-:W-:Y:S02]  /*f3d0*/  FMUL.FTZ R90, R110, c[0x0][0x2ec] ;  /* 0x0000bb006e5a7a20 */ /* 0x000fe40000410000 */
[----:B------:R-:W-:Y:S02]  /*f3e0*/  FMUL.FTZ R89, R111, c[0x0][0x2ec] ;  /* 0x0000bb006f597a20 */ /* 0x000fe40000410000 */
[-C--:B------:R-:W-:Y:S01]  /*f3f0*/  HMMA.16816.F32.BF16 R124, R180, R58.reuse, R124 ;  /* 0x0000003ab47c723c */ /* 0x080fe2000004187c */
[----:B------:R-:W1:Y:S03]  /*f400*/  MUFU.TANH R14, R14 ;  /* 0x0000000e000e7308 */ /* 0x000e660000002400 */
[----:B------:R-:W-:Y:S02]  /*f410*/  FMUL.FTZ R105, R114, c[0x0][0x2ec] ;  /* 0x0000bb0072697a20 */ /* 0x000fe40000410000 */
[----:B------:R-:W-:Y:S02]  /*f420*/  FMUL.FTZ R62, R115, c[0x0][0x2ec] ;  /* 0x0000bb00733e7a20 */ /* 0x000fe40000410000 */
[----:B------:R-:W-:Y:S01]  /*f430*/  FMUL.FTZ R56, R117, c[0x0][0x2ec] ;  /* 0x0000bb0075387a20 */ /* 0x000fe20000410000 */
[----:B------:R-:W-:Y:S02]  /*f440*/  HMMA.16816.F32.BF16 R128, R204, R58, R128 ;  /* 0x0000003acc80723c */ /* 0x000fe40000041880 */
[----:B------:R-:W1:Y:S02]  /*f450*/  MUFU.TANH R15, R15 ;  /* 0x0000000f000f7308 */ /* 0x000e640000002400 */
[----:B------:R-:W-:Y:S02]  /*f460*/  FMUL.FTZ R63, R116, c[0x0][0x2ec] ;  /* 0x0000bb00743f7a20 */ /* 0x000fe40000410000 */
[----:B------:R-:W-:Y:S02]  /*f470*/  FMUL.FTZ R117, R119, c[0x0][0x2ec] ;  /* 0x0000bb0077757a20 */ /* 0x000fe40000410000 */
[----:B------:R-:W-:Y:S04]  /*f480*/  FMUL.FTZ R111, R120, c[0x0][0x2ec] ;  /* 0x0000bb00786f7a20 */ /* 0x000fe80000410000 */
[----:B------:R1:W1:Y:S01]  /*f490*/  MUFU.TANH R196, R56 ;  /* 0x0000003800c47308 */ /* 0x0002620000002400 */
[----:B------:R-:W-:Y:S02]  /*f4a0*/  FMUL.FTZ R109, R121, c[0x0][0x2ec] ;  /* 0x0000bb00796d7a20 */ /* 0x000fe40000410000 */
[----:B------:R-:W-:Y:S02]  /*f4b0*/  FMUL.FTZ R103, R122, c[0x0][0x2ec] ;  /* 0x0000bb007a677a20 */ /* 0x000fe40000410000 */
[----:B------:R-:W-:Y:S02]  /*f4c0*/  FMUL.FTZ R101, R123, c[0x0][0x2ec] ;  /* 0x0000bb007b657a20 */ /* 0x000fe40000410000 */
[----:B------:R-:W-:Y:S02]  /*f4d0*/  FMUL.FTZ R107, R124, c[0x0][0x2ec] ;  /* 0x0000bb007c6b7a20 */ /* 0x000fe40000410000 */
[----:B------:R-:W-:Y:S01]  /*f4e0*/  FMUL.FTZ R119, R125, c[0x0][0x2ec] ;  /* 0x0000bb007d777a20 */ /* 0x000fe20000410000 */
[----:B------:R-:W2:Y:S01]  /*f4f0*/  MUFU.TANH R17, R17 ;  /* 0x0000001100117308 */ /* 0x000ea20000002400 */
[----:B-----5:R-:W-:Y:S02]  /*f500*/  FMUL.FTZ R113, R126, c[0x0][0x2ec] ;  /* 0x0000bb007e717a20 */ /* 0x020fe40000410000 */
[----:B------:R-:W-:Y:S02]  /*f510*/  FMUL.FTZ R59, R127, c[0x0][0x2ec] ;  /* 0x0000bb007f3b7a20 */ /* 0x000fe40000410000 */
[----:B------:R-:W-:Y:S02]  /*f520*/  FMUL.FTZ R123, R130, c[0x0][0x2ec] ;  /* 0x0000bb00827b7a20 */ /* 0x000fe40000410000 */
[----:B------:R-:W-:Y:S02]  /*f530*/  FMUL.FTZ R121, R131, c[0x0][0x2ec] ;  /* 0x0000bb0083797a20 */ /* 0x000fe40000410000 */
[----:B------:R-:W-:Y:S01]  /*f540*/  FMUL.FTZ R102, R102, c[0x0][0x2ec] ;  /* 0x0000bb0066667a20 */ /* 0x000fe20000410000 */
[----:B------:R-:W2:Y:S01]  /*f550*/  MUFU.TANH R18, R18 ;  /* 0x0000001200127308 */ /* 0x000ea20000002400 */
[----:B------:R-:W-:Y:S02]  /*f560*/  FMUL.FTZ R98, R112, c[0x0][0x2ec] ;  /* 0x0000bb0070627a20 */ /* 0x000fe40000410000 */
[----:B------:R-:W-:Y:S02]  /*f570*/  FMUL.FTZ R118, R118, c[0x0][0x2ec] ;  /* 0x0000bb0076767a20 */ /* 0x000fe40000410000 */
[----:B-1----:R-:W-:Y:S02]  /*f580*/  FMUL.FTZ R56, R128, c[0x0][0x2ec] ;  /* 0x0000bb0080387a20 */ /* 0x002fe40000410000 */
[----:B------:R-:W-:Y:S03]  /*f590*/  FMUL.FTZ R129, R129, c[0x0][0x2ec] ;  /* 0x0000bb0081817a20 */ /* 0x000fe60000410000 */
        /* <DEDUP_REMOVED lines=86> */
[----:B------:R-:W1:Y:S02]  /*fb00*/  MUFU.TANH R121, R121 ;  /* 0x0000007900797308 */ /* 0x000e640000002400 */
[----:B-1234-:R-:W-:-:S05]  /*fb10*/  @P0 BRA `(.L_x_777) ;  /* 0xffffe74000000947 */ /* 0x01efca000383ffff */
.L_x_776:
[--C-:B------:R-:W-:Y:S05]  /*fb20*/  IMAD R200, R248, 0x80, R245.reuse ;  /* 0x00000080f8c87824 */ /* 0x100fea00078e02f5 */
        /* <DEDUP_REMOVED lines=10> */
[C---:B-1----:R-:W-:Y:S02]  /*fbd0*/  IADD3 R127, R200.reuse, 0x49, RZ ;  /* 0x00000049c87f7810 */ /* 0x042fe40007ffe0ff */
[C---:B------:R-:W-:Y:S02]  /*fbe0*/  IADD3 R178, R200.reuse, 0x59, RZ ;  /* 0x00000059c8b27810 */ /* 0x040fe40007ffe0ff */
[C---:B------:R-:W-:Y:S02]  /*fbf0*/  IADD3 R177, R200.reuse, 0x58, RZ ;  /* 0x00000058c8b17810 */ /* 0x040fe40007ffe0ff */
[C---:B------:R-:W-:Y:S02]  /*fc00*/  ISETP.GE.AND P0, PT, R200.reuse, R237, PT ;  /* 0x000000edc800720c */ /* 0x040fe40003f06270 */
[C---:B------:R-:W-:Y:S02]  /*fc10*/  IADD3 R183, R200.reuse, 0x19, RZ ;  /* 0x00000019c8b77810 */ /* 0x040fe40007ffe0ff */
[C---:B------:R-:W-:Y:S02]  /*fc20*/  ISETP.GE.OR P0, PT, R200.reuse, R236, !P0 ;  /* 0x000000ecc800720c */ /* 0x040fe40004706670 */
[----:B------:R-:W-:Y:S02]  /*fc30*/  IADD3 R44, R200, 0x1, RZ ;  /* 0x00000001c82c7810 */ /* 0x000fe40007ffe0ff */
[----:B------:R-:W-:Y:S02]  /*fc40*/  FSEL R116, R6, -INF , !P0 ;  /* 0xff80000006747808 */ /* 0x000fe40004000000 */
[-C--:B------:R-:W-:Y:S02]  /*fc50*/  ISETP.GE.AND P0, PT, R52, R241.reuse, PT ;  /* 0x000000f13400720c */ /* 0x080fe40003f06270 */
[-C--:B------:R-:W-:Y:S02]  /*fc60*/  ISETP.GE.AND P6, PT, R200, R241.reuse, PT ;  /* 0x000000f1c800720c */ /* 0x080fe40003fc6270 */
[-C--:B------:R-:W-:Y:S02]  /*fc70*/  ISETP.GE.OR P0, PT, R52, R240.reuse, !P0 ;  /* 0x000000f03400720c */ /* 0x080fe40004706670 */
[CC--:B------:R-:W-:Y:S02]  /*fc80*/  ISETP.GE.AND P2, PT, R44.reuse, R241.reuse, PT ;  /* 0x000000f12c00720c */ /* 0x0c0fe40003f46270 */
[----:B------:R-:W-:Y:S02]  /*fc90*/  FSEL R128, R15, -INF , !P0 ;  /* 0xff8000000f807808 */ /* 0x000fe40004000000 */
[-C--:B------:R-:W-:Y:S02]  /*fca0*/  ISETP.GE.OR P2, PT, R44, R240.reuse, !P2 ;  /* 0x000000f02c00720c */ /* 0x080fe40005746670 */
[-C--:B------:R-:W-:Y:S02]  /*fcb0*/  ISETP.GE.OR P6, PT, R200, R240.reuse, !P6 ;  /* 0x000000f0c800720c */ /* 0x080fe400077c6670 */
[----:B------:R-:W-:Y:S02]  /*fcc0*/  FSEL R2, R2, -INF , !P2 ;  /* 0xff80000002027808 */ /* 0x000fe40005000000 */
[----:B------:R-:W-:Y:S02]  /*fcd0*/  ISETP.GE.AND P2, PT, R48, R241, PT ;  /* 0x000000f13000720c */ /* 0x000fe40003f46270 */
[----:B------:R-:W-:Y:S02]  /*fce0*/  FSEL R0, R0, -INF , !P6 ;  /* 0xff80000000007808 */ /* 0x000fe40007000000 */
[----:B------:R-:W-:Y:S02]  /*fcf0*/  ISETP.GE.OR P2, PT, R48, R240, !P2 ;  /* 0x000000f03000720c */ /* 0x000fe40005746670 */
[C---:B------:R-:W-:Y:S02]  /*fd00*/  IADD3 R182, R200.reuse, 0x20, RZ ;  /* 0x00000020c8b67810 */ /* 0x040fe40007ffe0ff */
[----:B------:R-:W-:Y:S02]  /*fd10*/  FSEL R106, R21, -INF , !P2 ;  /* 0xff800000156a7808 */ /* 0x000fe40005000000 */
[C---:B------:R-:W-:Y:S02]  /*fd20*/  IADD3 R21, R200.reuse, 0x9, RZ ;  /* 0x00000009c8157810 */ /* 0x040fe40007ffe0ff */
[C---:B------:R-:W-:Y:S02]  /*fd30*/  ISETP.GE.AND P6, PT, R200.reuse, R235, PT ;  /* 0x000000ebc800720c */ /* 0x040fe40003fc6270 */
[C---:B------:R-:W-:Y:S02]  /*fd40*/  ISETP.GE.AND P3, PT, R200.reuse, R239, PT ;  /* 0x000000efc800720c */ /* 0x040fe40003f66270 */
[C---:B------:R-:W-:Y:S02]  /*fd50*/  ISETP.GE.OR P6, PT, R200.reuse, R234, !P6 ;  /* 0x000000eac800720c */ /* 0x040fe400077c6670 */
[----:B------:R-:W-:Y:S02]  /*fd60*/  IADD3 R204, R200, 0x21, RZ ;  /* 0x00000021c8cc7810 */ /* 0x000fe40007ffe0ff */
[----:B------:R-:W-:Y:S02]  /*fd70*/  FSEL R57, R10, -INF , !P6 ;  /* 0xff8000000a397808 */ /* 0x000fe40007000000 */
[----:B------:R-:W-:Y:S02]  /*fd80*/  ISETP.GE.AND P6, PT, R208, R241, PT ;  /* 0x000000f1d000720c */ /* 0x000fe40003fc6270 */
[----:B------:R-:W-:Y:S02]  /*fd90*/  ISETP.GE.OR P3, PT, R200, R238, !P3 ;  /* 0x000000eec800720c */ /* 0x000fe40005f66670 */
[----:B------:R-:W-:Y:S02]  /*fda0*/  ISETP.GE.OR P6, PT, R208, R240, !P6 ;  /* 0x000000f0d000720c */ /* 0x000fe400077c6670 */
[----:B------:R-:W-:Y:S02]  /*fdb0*/  FSEL R115, R3, -INF , !P3 ;  /* 0xff80000003737808 */ /* 0x000fe40005800000 */
[----:B------:R-:W-:Y:S02]  /*fdc0*/  FSEL R108, R19, -INF , !P6 ;  /* 0xff800000136c7808 */ /* 0x000fe40007000000 */
[C---:B------:R-:W-:Y:S02]  /*fdd0*/  IADD3 R19, R200.reuse, 0x11, RZ ;  /* 0x00000011c8137810 */ /* 0x040fe40007ffe0ff */
[C---:B------:R-:W-:Y:S02]  /*fde0*/  IADD3 R3, R200.reuse, 0x41, RZ ;  /* 0x00000041c8037810 */ /* 0x040fe40007ffe0ff */
[C---:B------:R-:W-:Y:S02]  /*fdf0*/  IADD3 R206, R200.reuse, 0x18, RZ ;  /* 0x00000018c8ce7810 */ /* 0x040fe40007ffe0ff */
[C---:B------:R-:W-:Y:S02]  /*fe00*/  IADD3 R125, R200.reuse, 0x39, RZ ;  /* 0x00000039c87d7810 */ /* 0x040fe40007ffe0ff */
[C---:B------:R-:W-:Y:S02]  /*fe10*/  IADD3 R129, R200.reuse, 0x48, RZ ;  /* 0x00000048c8817810 */ /* 0x040fe40007ffe0ff */
[----:B------:R-:W-:Y:S02]  /*fe20*/  IADD3 R181, R200, 0x60, RZ ;  /* 0x00000060c8b57810 */ /* 0x000fe40007ffe0ff */
[C---:B------:R-:W-:Y:S02]  /*fe30*/  ISETP.GE.AND P1, PT, R44.reuse, R239, PT ;  /* 0x000000ef2c00720c */ /* 0x040fe40003f26270 */
[C---:B------:R-:W-:Y:S02]  /*fe40*/  ISETP.GE.AND P5, PT, R44.reuse, R237, PT ;  /* 0x000000ed2c00720c */ /* 0x040fe40003fa6270 */
[C---:B------:R-:W-:Y:S02]  /*fe50*/  ISETP.GE.OR P1, PT, R44.reuse, R238, !P1 ;  /* 0x000000ee2c00720c */ /* 0x040fe40004f26670 */
[----:B------:R-:W-:Y:S02]  /*fe60*/  ISETP.GE.OR P5, PT, R44, R236, !P5 ;  /* 0x000000ec2c00720c */ /* 0x000fe40006fa6670 */
[----:B------:R-:W-:Y:S02]  /*fe70*/  FSEL R172, R5, -INF , !P1 ;  /* 0xff80000005ac7808 */ /* 0x000fe40004800000 */
[----:B------:R-:W-:Y:S02]  /*fe80*/  ISETP.GE.AND P1, PT, R188, R241, PT ;  /* 0x000000f1bc00720c */ /* 0x000fe40003f26270 */
[----:B------:R-:W-:Y:S02]  /*fe90*/  IADD3 R5, R200, 0x40, RZ ;  /* 0x00000040c8057810 */ /* 0x000fe40007ffe0ff */
        /* <DEDUP_REMOVED lines=8> */
[C---:B------:R-:W-:Y:S02]  /*ff20*/  ISETP.GE.AND P1, PT, R131.reuse, R241, PT ;  /* 0x000000f18300720c */ /* 0x040fe40003f26270 */
[----:B------:R-:W-:Y:S02]  /*ff30*/  FSEL R45, R190, -INF , !P5 ;  /* 0xff800000be2d7808 */ /* 0x000fe40006800000 */
[----:B------:R-:W-:Y:S02]  /*ff40*/  ISETP.GE.OR P1, PT, R131, R240, !P1 ;  /* 0x000000f08300720c */ /* 0x000fe40004f26670 */
[C---:B------:R-:W-:Y:S02]  /*ff50*/  ISETP.GE.AND P4, PT, R44.reuse, R235, PT ;  /* 0x000000eb2c00720c */ /* 0x040fe40003f86270 */
[----:B------:R-:W-:Y:S02]  /*ff60*/  FSEL R48, R211, -INF , !P1 ;  /* 0xff800000d3307808 */ /* 0x000fe40004800000 */
[----:B------:R-:W-:Y:S02]  /*ff70*/  ISETP.GE.OR P4, PT, R44, R234, !P4 ;  /* 0x000000ea2c00720c */ /* 0x000fe40006786670 */
[----:B------:R-:W-:Y:S02]  /*ff80*/  IADD3 R44, R200, 0x8, RZ ;  /* 0x00000008c82c7810 */ /* 0x000fe40007ffe0ff */
[----:B------:R-:W-:Y:S02]  /*ff90*/  ISETP.GE.AND P1, PT, R183, R239, PT ;  /* 0x000000efb700720c */ /* 0x000fe40003f26270 */
[C---:B------:R-:W-:Y:S02]  /*ffa0*/  ISETP.GE.AND P3, PT, R44.reuse, R241, PT ;  /* 0x000000f12c00720c */ /* 0x040fe40003f66270 */
[C---:B------:R-:W-:Y:S02]  /*ffb0*/  ISETP.GE.AND P6, PT, R44.reuse, R239, PT ;  /* 0x000000ef2c00720c */ /* 0x040fe40003fc6270 */
[C---:B------:R-:W-:Y:S02]  /*ffc0*/  ISETP.GE.OR P3, PT, R44.reuse, R240, !P3 ;  /* 0x000000f02c00720c */ /* 0x040fe40005f66670 */
[-C--:B------:R-:W-:Y:S02]  /*ffd0*/  ISETP.GE.OR P6, PT, R44, R238.reuse, !P6 ;  /* 0x000000ee2c00720c */ /* 0x080fe400077c6670 */
[----:B------:R-:W-:Y:S02]  /*ffe0*/  FSEL R130, R14, -INF , !P3 ;  /* 0xff8000000e827808 */ /* 0x000fe40005800000 */
[----:B------:R-:W-:Y:S02]  /*fff0*/  FSEL R170, R17, -INF , !P6 ;  /* 0xff80000011aa7808 */ /* 0x000fe40007000000 */
[C---:B------:R-:W-:Y:S02]  /*10000*/  ISETP.GE.AND P2, PT, R44.reuse, R237, PT ;  /* 0x000000ed2c00720c */ /* 0x040fe40003f46270 */
[----:B------:R-:W-:Y:S02]  /*10010*/  ISETP.GE.OR P1, PT, R183, R238, !P1 ;  /* 0x000000eeb700720c */ /* 0x000fe40004f26670 */
[----:B------:R-:W-:Y:S02]  /*10020*/  ISETP.GE.OR P2, PT, R44, R236, !P2 ;  /* 0x000000ec2c00720c */ /* 0x000fe40005746670 */
        /* <DEDUP_REMOVED lines=8> */
[----:B------:R-:W-:Y:S02]  /*100b0*/  ISETP.GE.AND P1, PT, R188, R239, PT ;  /* 0x000000efbc00720c */ /* 0x000fe40003f26270 */
[----:B------:R-:W-:Y:S02]  /*100c0*/  ISETP.GE.OR P3, PT, R44, R234, !P3 ;  /* 0x000000ea2c00720c */ /* 0x000fe40005f66670 */
[----:B------:R-:W-:Y:S02]  /*100d0*/  ISETP.GE.OR P1, PT, R188, R238, !P1 ;  /* 0x000000eebc00720c */ /* 0x000fe40004f26670 */
[-C--:B------:R-:W-:Y:S02]  /*100e0*/  ISETP.GE.AND P6, PT, R180, R241.reuse, PT ;  /* 0x000000f1b400720c */ /* 0x080fe40003fc6270 */
[----:B------:R-:W-:Y:S02]  /*100f0*/  FSEL R112, R50, -INF , !P1 ;  /* 0xff80000032707808 */ /* 0x000fe40004800000 */
[-C--:B------:R-:W-:Y:S02]  /*10100*/  ISETP.GE.OR P6, PT, R180, R240.reuse, !P6 ;  /* 0x000000f0b400720c */ /* 0x080fe400077c6670 */
        /* <DEDUP_REMOVED lines=13> */
[----:B------:R-:W-:Y:S02]  /*101e0*/  IADD3 R187, R200, 0x68, RZ ;  /* 0x00000068c8bb7810 */ /* 0x000fe40007ffe0ff */
[----:B------:R-:W-:Y:S02]  /*101f0*/  ISETP.GE.AND P1, PT, R177, R241, PT ;  /* 0x000000f1b100720c */ /* 0x000fe40003f26270 */
[-C--:B------:R-:W-:Y:S02]  /*10200*/  ISETP.GE.OR P0, PT, R183, R240.reuse, !P0 ;  /* 0x000000f0b700720c */ /* 0x080fe40004706670 */
[----:B------:R-:W-:Y:S02]  /*10210*/  ISETP.GE.OR P1, PT, R177, R240, !P1 ;  /* 0x000000f0b100720c */ /* 0x000fe40004f26670 */
        /* <DEDUP_REMOVED lines=14> */
[----:B------:R-:W-:Y:S02]  /*10300*/  IADD3 R7, R200, 0x79, RZ ;  /* 0x00000079c8077810 */ /* 0x000fe40007ffe0ff */
[----:B------:R-:W-:Y:S04]  /*10310*/  ISETP.GE.OR P0, PT, R21, R238, !P0 ;  /* 0x000000ee1500720c */ /* 0x000fe80004706670 */
        /* <DEDUP_REMOVED lines=13> */
[C---:B------:R-:W-:Y:S02]  /*103f0*/  ISETP.GE.AND P0, PT, R125.reuse, R241, PT ;  /* 0x000000f17d00720c */ /* 0x040fe40003f06270 */
[----:B------:R-:W-:Y:S02]  /*10400*/  FSEL R32, R32, -INF , !P6 ;  /* 0xff80000020207808 */ /* 0x000fe40007000000 */
[CC--:B------:R-:W-:Y:S02]  /*10410*/  ISETP.GE.AND P6, PT, R180.reuse, R239.reuse, PT ;  /* 0x000000efb400720c */ /* 0x0c0fe40003fc6270 */
[----:B------:R-:W-:Y:S02]  /*10420*/  ISETP.GE.OR P0, PT, R125, R240, !P0 ;  /* 0x000000f07d00720c */ /* 0x000fe40004706670 */
[-C--:B------:R-:W-:Y:S02]  /*10430*/  ISETP.GE.OR P6, PT, R180, R238.reuse, !P6 ;  /* 0x000000eeb400720c */ /* 0x080fe400077c6670 */
[----:B------:R-:W-:Y:S02]  /*10440*/  FSEL R34, R12, -INF , !P0 ;  /* 0xff8000000c227808 */ /* 0x000fe40004000000 */
[----:B------:R-:W-:Y:S02]  /*10450*/  FSEL R51, R51, -INF , !P6 ;  /* 0xff80000033337808 */ /* 0x000fe40007000000 */
[C---:B------:R-:W-:Y:S02]  /*10460*/  ISETP.GE.AND P0, PT, R204.reuse, R239, PT ;  /* 0x000000efcc00720c */ /* 0x040fe40003f06270 */
[----:B------:R-:W-:Y:S02]  /*10470*/  FSEL R33, R191, -INF , !P2 ;  /* 0xff800000bf217808 */ /* 0x000fe40005000000 */
[----:B------:R-:W-:Y:S02]  /*10480*/  ISETP.GE.OR P0, PT, R204, R238, !P0 ;  /* 0x000000eecc00720c */ /* 0x000fe40004706670 */
[----:B------:R-:W-:Y:S02]  /*10490*/  ISETP.GE.AND P2, PT, R208, R237, PT ;  /* 0x000000edd000720c */ /* 0x000fe40003f46270 */
[----:B------:R-:W-:Y:S02]  /*104a0*/  FSEL R15, R202, -INF , !P0 ;  /* 0xff800000ca0f7808 */ /* 0x000fe40004000000 */
[----:B------:R-:W-:Y:S02]  /*104b0*/  ISETP.GE.OR P2, PT, R208, R236, !P2 ;  /* 0x000000ecd000720c */ /* 0x000fe40005746670 */
[CC--:B------:R-:W-:Y:S02]  /*104c0*/  ISETP.GE.AND P0, PT, R129.reuse, R241.reuse, PT ;  /* 0x000000f18100720c */ /* 0x0c0fe40003f06270 */
[----:B------:R-:W-:Y:S02]  /*104d0*/  IADD3 R191, R200, 0x61, RZ ;  /* 0x00000061c8bf7810 */ /* 0x000fe40007ffe0ff */
[-C--:B------:R-:W-:Y:S02]  /*104e0*/  ISETP.GE.OR P0, PT, R129, R240.reuse, !P0 ;  /* 0x000000f08100720c */ /* 0x080fe40004706670 */
[C---:B------:R-:W-:Y:S02]  /*104f0*/  ISETP.GE.AND P5, PT, R191.reuse, R241, PT ;  /* 0x000000f1bf00720c */ /* 0x040fe40003fa6270 */
[----:B------:R-:W-:Y:S02]  /*10500*/  FSEL R4, R80, -INF , !P0 ;  /* 0xff80000050047808 */ /* 0x000fe40004000000 */
[----:B------:R-:W-:Y:S02]  /*10510*/  ISETP.GE.OR P5, PT, R191, R240, !P5 ;  /* 0x000000f0bf00720c */ /* 0x000fe40006fa6670 */
[----:B------:R-:W-:Y:S02]  /*10520*/  ISETP.GE.AND P0, PT, R179, R239, PT ;  /* 0x000000efb300720c */ /* 0x000fe40003f06270 */
[----:B------:R-:W-:Y:S02]  /*10530*/  FSEL R199, R61, -INF , !P5 ;  /* 0xff8000003dc77808 */ /* 0x000fe40006800000 */
[----:B------:R-:W-:Y:S02]  /*10540*/  ISETP.GE.OR P0, PT, R179, R238, !P0 ;  /* 0x000000eeb300720c */ /* 0x000fe40004706670 */
[C---:B------:R-:W-:Y:S02]  /*10550*/  ISETP.GE.AND P6, PT, R171.reuse, R241, PT ;  /* 0x000000f1ab00720c */ /* 0x040fe40003fc6270 */
[----:B------:R-:W-:Y:S02]  /*10560*/  FSEL R80, R186, -INF , !P0 ;  /* 0xff800000ba507808 */ /* 0x000fe40004000000 */
[----:B------:R-:W-:Y:S02]  /*10570*/  ISETP.GE.OR P6, PT, R171, R240, !P6 ;  /* 0x000000f0ab00720c */ /* 0x000fe400077c6670 */
[----:B------:R-:W-:Y:S02]  /*10580*/  IADD3 R186, R200, 0x69, RZ ;  /* 0x00000069c8ba7810 */ /* 0x000fe40007ffe0ff */
        /* <DEDUP_REMOVED lines=13> */
[----:B------:R-:W-:Y:S02]  /*10660*/  IADD3 R36, R200, 0x71, RZ ;  /* 0x00000071c8247810 */ /* 0x000fe40007ffe0ff */
        /* <DEDUP_REMOVED lines=11> */
[----:B------:R-:W-:Y:S02]  /*10720*/  ISETP.GE.OR P2, PT, R19, R236, !P2 ;  /* 0x000000ec1300720c */ /* 0x000fe40005746670 */
[-C--:B------:R-:W-:Y:S02]  /*10730*/  ISETP.GE.AND P6, PT, R3, R239.reuse, PT ;  /* 0x000000ef0300720c */ /* 0x080fe40003fc6270 */
[----:B------:R-:W-:Y:S02]  /*10740*/  FSEL R25, R25, -INF , !P2 ;  /* 0xff80000019197808 */ /* 0x000fe40005000000 */
[-C--:B------:R-:W-:Y:S02]  /*10750*/  ISETP.GE.OR P6, PT, R3, R238.reuse, !P6 ;  /* 0x000000ee0300720c */ /* 0x080fe400077c6670 */
[----:B------:R-:W-:Y:S02]  /*10760*/  IADD3 R173, R200, 0x70, RZ ;  /* 0x00000070c8ad7810 */ /* 0x000fe40007ffe0ff */
        /* <DEDUP_REMOVED lines=12> */
[----:B------:R-:W-:Y:S02]  /*10830*/  FSEL R20, R78, -INF , !P6 ;  /* 0xff8000004e147808 */ /* 0x000fe40007000000 */
[----:B------:R-:W-:Y:S02]  /*10840*/  ISETP.GE.AND P6, PT, R171, R239, PT ;  /* 0x000000efab00720c */ /* 0x000fe40003fc6270 */
[----:B------:R-:W-:Y:S02]  /*10850*/  ISETP.GE.AND P5, PT, R187, R241, PT ;  /* 0x000000f1bb00720c */ /* 0x000fe40003fa6270 */
[----:B------:R-:W-:Y:S02]  /*10860*/  ISETP.GE.OR P6, PT, R171, R238, !P6 ;  /* 0x000000eeab00720c */ /* 0x000fe400077c6670 */
[----:B------:R-:W-:Y:S02]  /*10870*/  ISETP.GE.OR P5, PT, R187, R240, !P5 ;  /* 0x000000f0bb00720c */ /* 0x000fe40006fa6670 */
[----:B------:R-:W-:Y:S02]  /*10880*/  FSEL R30, R85, -INF , !P6 ;  /* 0xff800000551e7808 */ /* 0x000fe40007000000 */
[----:B------:R-:W-:Y:S02]  /*10890*/  FSEL R85, R27, -INF , !P4 ;  /* 0xff8000001b557808 */ /* 0x000fe40006000000 */
[----:B------:R-:W-:Y:S02]  /*108a0*/  FSEL R209, R192, -INF , !P5 ;  /* 0xff800000c0d17808 */ /* 0x000fe40006800000 */
[C---:B------:R-:W-:Y:S02]  /*108b0*/  ISETP.GE.AND P6, PT, R19.reuse, R235, PT ;  /* 0x000000eb1300720c */ /* 0x040fe40003fc6270 */
[----:B------:R-:W-:Y:S02]  /*108c0*/  ISETP.GE.AND P5, PT, R186, R241, PT ;  /* 0x000000f1ba00720c */ /* 0x000fe40003fa6270 */
[----:B------:R-:W-:Y:S02]  /*108d0*/  ISETP.GE.OR P6, PT, R19, R234, !P6 ;  /* 0x000000ea1300720c */ /* 0x000fe400077c6670 */
[----:B------:R-:W-:Y:S02]  /*108e0*/  FSEL R19, R43, -INF , !P1 ;  /* 0xff8000002b137808 */ /* 0x000fe40004800000 */
[----:B------:R-:W-:Y:S02]  /*108f0*/  FSEL R81, R22, -INF , !P6 ;  /* 0xff80000016517808 */ /* 0x000fe40007000000 */
[----:B------:R-:W-:Y:S02]  /*10900*/  ISETP.GE.OR P5, PT, R186, R240, !P5 ;  /* 0x000000f0ba00720c */ /* 0x000fe40006fa6670 */
[----:B------:R-:W-:Y:S02]  /*10910*/  ISETP.GE.AND P4, PT, R131, R237, PT ;  /* 0x000000ed8300720c */ /* 0x000fe40003f86270 */
[----:B------:R-:W-:Y:S02]  /*10920*/  FSEL R201, R175, -INF , !P5 ;  /* 0xff800000afc97808 */ /* 0x000fe40006800000 */
[----:B------:R-:W-:Y:S02]  /*10930*/  ISETP.GE.OR P4, PT, R131, R236, !P4 ;  /* 0x000000ec8300720c */ /* 0x000fe40006786670 */
[C---:B------:R-:W-:Y:S02]  /*10940*/  ISETP.GE.AND P5, PT, R173.reuse, R241, PT ;  /* 0x000000f1ad00720c */ /* 0x040fe40003fa6270 */
[----:B------:R-:W-:Y:S02]  /*10950*/  IADD3 R175, R200, 0x78, RZ ;  /* 0x00000078c8af7810 */ /* 0x000fe40007ffe0ff */
[----:B------:R-:W-:Y:S02]  /*10960*/  ISETP.GE.OR P5, PT, R173, R240, !P5 ;  /* 0x000000f0ad00720c */ /* 0x000fe40006fa6670 */
[C---:B------:R-:W-:Y:S02]  /*10970*/  ISETP.GE.AND P6, PT, R188.reuse, R235, PT ;  /* 0x000000ebbc00720c */ /* 0x040fe40003fc6270 */
[----:B------:R-:W-:Y:S02]  /*10980*/  FSEL R208, R63, -INF , !P5 ;  /* 0xff8000003fd07808 */ /* 0x000fe40006800000 */
[----:B------:R-:W-:Y:S02]  /*10990*/  ISETP.GE.OR P6, PT, R188, R234, !P6 ;  /* 0x000000eabc00720c */ /* 0x000fe400077c6670 */
[-C--:B------:R-:W-:Y:S02]  /*109a0*/  ISETP.GE.AND P2, PT, R183, R237.reuse, PT ;  /* 0x000000edb700720c */ /* 0x080fe40003f46270 */
[----:B------:R-:W-:Y:S02]  /*109b0*/  FSEL R27, R42, -INF , !P6 ;  /* 0xff8000002a1b7808 */ /* 0x000fe40007000000 */
        /* <DEDUP_REMOVED lines=10> */
[CC--:B------:R-:W-:Y:S02]  /*10a60*/  ISETP.GE.AND P2, PT, R177.reuse, R239.reuse, PT ;  /* 0x000000efb100720c */ /* 0x0c0fe40003f46270 */
[CC--:B------:R-:W-:Y:S02]  /*10a70*/  ISETP.GE.AND P5, PT, R176.reuse, R239.reuse, PT ;  /* 0x000000efb000720c */ /* 0x0c0fe40003fa6270 */
[-C--:B------:R-:W-:Y:S02]  /*10a80*/  ISETP.GE.OR P2, PT, R177, R238.reuse, !P2 ;  /* 0x000000eeb100720c */ /* 0x080fe40005746670 */
[-C--:B------:R-:W-:Y:S02]  /*10a90*/  ISETP.GE.OR P5, PT, R176, R238.reuse, !P5 ;  /* 0x000000eeb000720c */ /* 0x080fe40006fa6670 */
[----:B------:R-:W-:Y:S02]  /*10aa0*/  FSEL R63, R93, -INF , !P2 ;  /* 0xff8000005d3f7808 */ /* 0x000fe40005000000 */
[----:B------:R-:W-:Y:S02]  /*10ab0*/  ISETP.GE.AND P2, PT, R178, R239, PT ;  /* 0x000000efb200720c */ /* 0x000fe40003f46270 */
[----:B------:R-:W-:Y:S02]  /*10ac0*/  FSEL R24, R84, -INF , !P5 ;  /* 0xff80000054187808 */ /* 0x000fe40006800000 */
[----:B------:R-:W-:Y:S02]  /*10ad0*/  ISETP.GE.OR P2, PT, R178, R238, !P2 ;  /* 0x000000eeb200720c */ /* 0x000fe40005746670 */
[----:B------:R-:W-:Y:S02]  /*10ae0*/  FSEL R84, R53, -INF , !P4 ;  /* 0xff80000035547808 */ /* 0x000fe40006000000 */
[----:B------:R-:W-:Y:S02]  /*10af0*/  FSEL R61, R91, -INF , !P2 ;  /* 0xff8000005b3d7808 */ /* 0x000fe40005000000 */
[CC--:B------:R-:W-:Y:S02]  /*10b00*/  ISETP.GE.AND P2, PT, R188.reuse, R237.reuse, PT ;  /* 0x000000edbc00720c */ /* 0x0c0fe40003f46270 */
[C---:B------:R-:W-:Y:S02]  /*10b10*/  ISETP.GE.AND P4, PT, R169.reuse, R237, PT ;  /* 0x000000eda900720c */ /* 0x040fe40003f86270 */
[-C--:B------:R-:W-:Y:S02]  /*10b20*/  ISETP.GE.OR P2, PT, R188, R236.reuse, !P2 ;  /* 0x000000ecbc00720c */ /* 0x080fe40005746670 */
[----:B------:R-:W-:Y:S02]  /*10b30*/  ISETP.GE.OR P4, PT, R169, R236, !P4 ;  /* 0x000000eca900720c */ /* 0x000fe40006786670 */
[----:B------:R-:W-:Y:S02]  /*10b40*/  FSEL R17, R203, -INF , !P2 ;  /* 0xff800000cb117808 */ /* 0x000fe40005000000 */
[-C--:B------:R-:W-:Y:S02]  /*10b50*/  ISETP.GE.AND P2, PT, R191, R239.reuse, PT ;  /* 0x000000efbf00720c */ /* 0x080fe40003f46270 */
[----:B------:R-:W-:Y:S02]  /*10b60*/  FSEL R9, R185, -INF , !P4 ;  /* 0xff800000b9097808 */ /* 0x000fe40006000000 */
[-C--:B------:R-:W-:Y:S02]  /*10b70*/  ISETP.GE.OR P2, PT, R191, R238.reuse, !P2 ;  /* 0x000000eebf00720c */ /* 0x080fe40005746670 */
[C---:B------:R-:W-:Y:S02]  /*10b80*/  ISETP.GE.AND P4, PT, R36.reuse, R239, PT ;  /* 0x000000ef2400720c */ /* 0x040fe40003f86270 */
[----:B------:R-:W-:Y:S02]  /*10b90*/  FSEL R93, R11, -INF , !P0 ;  /* 0xff8000000b5d7808 */ /* 0x000fe40004000000 */
[----:B------:R-:W-:Y:S02]  /*10ba0*/  ISETP.GE.OR P4, PT, R36, R238, !P4 ;  /* 0x000000ee2400720c */ /* 0x000fe40006786670 */
[----:B------:R-:W-:Y:S02]  /*10bb0*/  ISETP.GE.AND P0, PT, R183, R235, PT ;  /* 0x000000ebb700720c */ /* 0x000fe40003f06270 */
[----:B------:R-:W-:Y:S02]  /*10bc0*/  FSEL R198, R117, -INF , !P4 ;  /* 0xff80000075c67808 */ /* 0x000fe40006000000 */
[-C--:B------:R-:W-:Y:S01]  /*10bd0*/  ISETP.GE.OR P0, PT, R183, R234.reuse, !P0 ;  /* 0x000000eab700720c */ /* 0x080fe20004706670 */
[----:B------:R-:W-:Y:S01]  /*10be0*/  IMAD R183, R248, 0x80, R245 ;  /* 0x00000080f8b77824 */ /* 0x000fe200078e02f5 */
[----:B------:R-:W-:Y:S02]  /*10bf0*/  ISETP.GE.AND P5, PT, R182, R237, PT ;  /* 0x000000edb600720c */ /* 0x000fe40003fa6270 */
[----:B------:R-:W-:Y:S02]  /*10c00*/  FSEL R91, R26, -INF , !P0 ;  /* 0xff8000001a5b7808 */ /* 0x000fe40004000000 */
[----:B------:R-:W-:Y:S02]  /*10c10*/  ISETP.GE.AND P0, PT, R179, R235, PT ;  /* 0x000000ebb300720c */ /* 0x000fe40003f06270 */
[----:B------:R-:W-:Y:S02]  /*10c20*/  IADD3 R183, R183, 0x79, RZ ;  /* 0x00000079b7b77810 */ /* 0x000fe40007ffe0ff */
[----:B------:R-:W-:Y:S02]  /*10c30*/  ISETP.GE.OR P0, PT, R179, R234, !P0 ;  /* 0x000000eab300720c */ /* 0x000fe40004706670 */
[----:B------:R-:W-:Y:S02]  /*10c40*/  ISETP.GE.AND P3, PT, R175, R241, PT ;  /* 0x000000f1af00720c */ /* 0x000fe40003f66270 */
[----:B------:R-:W-:Y:S02]  /*10c50*/  FSEL R23, R46, -INF , !P0 ;  /* 0xff8000002e177808 */ /* 0x000fe40004000000 */
[C---:B------:R-:W-:Y:S02]  /*10c60*/  ISETP.GE.AND P0, PT, R129.reuse, R235, PT ;  /* 0x000000eb8100720c */ /* 0x040fe40003f06270 */
[----:B------:R-:W-:Y:S02]  /*10c70*/  ISETP.GE.OR P5, PT, R182, R236, !P5 ;  /* 0x000000ecb600720c */ /* 0x000fe40006fa6670 */
[----:B------:R-:W-:Y:S02]  /*10c80*/  ISETP.GE.OR P0, PT, R129, R234, !P0 ;  /* 0x000000ea8100720c */ /* 0x000fe40004706670 */
[----:B------:R-:W-:Y:S02]  /*10c90*/  FSEL R13, R38, -INF , !P5 ;  /* 0xff800000260d7808 */ /* 0x000fe40006800000 */
[----:B------:R-:W-:Y:S02]  /*10ca0*/  FSEL R38, R70, -INF , !P6 ;  /* 0xff80000046267808 */ /* 0x000fe40007000000 */
[C---:B------:R-:W-:Y:S02]  /*10cb0*/  ISETP.GE.AND P5, PT, R204.reuse, R237, PT ;  /* 0x000000edcc00720c */ /* 0x040fe40003fa6270 */
        /* <DEDUP_REMOVED lines=22> */
[-C--:B------:R-:W-:Y:S02]  /*10e20*/  ISETP.GE.AND P5, PT, R125, R235.reuse, PT ;  /* 0x000000eb7d00720c */ /* 0x080fe40003fa6270 */
[----:B------:R-:W-:Y:S02]  /*10e30*/  FSEL R35, R35, -INF , !P3 ;  /* 0xff80000023237808 */ /* 0x000fe40005800000 */
[-C--:B------:R-:W-:Y:S02]  /*10e40*/  ISETP.GE.OR P5, PT, R125, R234.reuse, !P5 ;  /* 0x000000ea7d00720c */ /* 0x080fe40006fa6670 */
[----:B------:R-:W-:Y:S02]  /*10e50*/  ISETP.GE.AND P3, PT, R169, R235, PT ;  /* 0x000000eba900720c */ /* 0x000fe40003f66270 */
[-C--:B------:R-:W-:Y:S02]  /*10e60*/  ISETP.GE.AND P2, PT, R187, R239.reuse, PT ;  /* 0x000000efbb00720c */ /* 0x080fe40003f46270 */
[----:B------:R-:W-:Y:S02]  /*10e70*/  ISETP.GE.OR P3, PT, R169, R234, !P3 ;  /* 0x000000eaa900720c */ /* 0x000fe40005f66670 */
[-C--:B------:R-:W-:Y:S02]  /*10e80*/  ISETP.GE.OR P2, PT, R187, R238.reuse, !P2 ;  /* 0x000000eebb00720c */ /* 0x080fe40005746670 */
[----:B------:R-:W-:Y:S02]  /*10e90*/  FSEL R55, R55, -INF , !P3 ;  /* 0xff80000037377808 */ /* 0x000fe40005800000 */
[----:B------:R-:W-:Y:S01]  /*10ea0*/  FSEL R7, R105, -INF , !P2 ;  /* 0xff80000069077808 */ /* 0x000fe20005000000 */
[----:B------:R-:W-:Y:S01]  /*10eb0*/  IMAD.MOV.U32 R105, RZ, RZ, R195 ;  /* 0x000000ffff697224 */ /* 0x000fe200078e00c3 */
[----:B------:R-:W-:Y:S02]  /*10ec0*/  ISETP.GE.AND P4, PT, R175, R239, PT ;  /* 0x000000efaf00720c */ /* 0x000fe40003f86270 */
[----:B------:R-:W-:Y:S01]  /*10ed0*/  ISETP.GE.AND P1, PT, R179, R237, PT ;  /* 0x000000edb300720c */ /* 0x000fe20003f26270 */
[----:B------:R-:W-:Y:S01]  /*10ee0*/  IMAD.MOV.U32 R117, RZ, RZ, R7 ;  /* 0x000000ffff757224 */ /* 0x000fe200078e0007 */
[----:B------:R-:W-:Y:S02]  /*10ef0*/  FSEL R7, R69, -INF , !P0 ;  /* 0xff80000045077808 */ /* 0x000fe40004000000 */
[----:B------:R-:W-:Y:S02]  /*10f00*/  ISETP.GE.OR P4, PT, R175, R238, !P4 ;  /* 0x000000eeaf00720c */ /* 0x000fe40006786670 */
[-C--:B------:R-:W-:Y:S02]  /*10f10*/  ISETP.GE.AND P0, PT, R181, R235.reuse, PT ;  /* 0x000000ebb500720c */ /* 0x080fe40003f06270 */
[----:B------:R-:W-:Y:S02]  /*10f20*/  FSEL R196, R123, -INF , !P4 ;  /* 0xff8000007bc47808 */ /* 0x000fe40006000000 */
[----:B------:R-:W-:Y:S02]  /*10f30*/  ISETP.GE.AND P4, PT, R5, R235, PT ;  /* 0x000000eb0500720c */ /* 0x000fe40003f86270 */
[-C--:B------:R-:W-:Y:S02]  /*10f40*/  ISETP.GE.OR P0, PT, R181, R234.reuse, !P0 ;  /* 0x000000eab500720c */ /* 0x080fe40004706670 */
[-C--:B------:R-:W-:Y:S02]  /*10f50*/  ISETP.GE.OR P4, PT, R5, R234.reuse, !P4 ;  /* 0x000000ea0500720c */ /* 0x080fe40006786670 */
[----:B------:R-:W-:Y:S02]  /*10f60*/  FMNMX.FTZ R5, R0, R167, !PT ;  /* 0x000000a700057209 */ /* 0x000fe40007810000 */
[----:B------:R-:W-:Y:S02]  /*10f70*/  ISETP.GE.AND P2, PT, R180, R235, PT ;  /* 0x000000ebb400720c */ /* 0x000fe40003f46270 */
[----:B------:R-:W-:Y:S02]  /*10f80*/  FMNMX.FTZ R5, R2, R5, !PT ;  /* 0x0000000502057209 */ /* 0x000fe40007810000 */
[----:B------:R-:W-:Y:S02]  /*10f90*/  ISETP.GE.OR P2, PT, R180, R234, !P2 ;  /* 0x000000eab400720c */ /* 0x000fe40005746670 */
[----:B------:R-:W-:Y:S02]  /*10fa0*/  ISETP.GE.OR P1, PT, R179, R236, !P1 ;  /* 0x000000ecb300720c */ /* 0x000fe40004f26670 */
[----:B------:R-:W-:Y:S02]  /*10fb0*/  FMNMX.FTZ R5, R130, R5, !PT ;  /* 0x0000000582057209 */ /* 0x000fe40007810000 */
[----:B------:R-:W-:Y:S02]  /*10fc0*/  FSEL R78, R47, -INF , !P1 ;  /* 0xff8000002f4e7808 */ /* 0x000fe40004800000 */
[----:B------:R-:W-:Y:S02]  /*10fd0*/  FSEL R47, R41, -INF , !P2 ;  /* 0xff800000292f7808 */ /* 0x000fe40005000000 */
[----:B------:R-:W-:Y:S02]  /*10fe0*/  FMNMX.FTZ R41, R116, R165, !PT ;  /* 0x000000a574297209 */ /* 0x000fe40007810000 */
        /* <DEDUP_REMOVED lines=25> */
[----:B------:R-:W-:Y:S02]  /*11180*/  FSEL R62, R74, -INF , !P1 ;  /* 0xff8000004a3e7808 */ /* 0x000fe40004800000 */
[----:B------:R-:W-:Y:S02]  /*11190*/  FSEL R74, R54, -INF , !P5 ;  /* 0xff800000364a7808 */ /* 0x000fe40006800000 */
        /* <DEDUP_REMOVED lines=16> */
[----:B------:R-:W-:Y:S02]  /*112a0*/  FSEL R65, R65, -INF , !P2 ;  /* 0xff80000041417808 */ /* 0x000fe40005000000 */
[C---:B------:R-:W-:Y:S02]  /*112b0*/  ISETP.GE.OR P1, PT, R178.reuse, R236, !P1 ;  /* 0x000000ecb200720c */ /* 0x040fe40004f26670 */
[----:B------:R-:W-:Y:S02]  /*112c0*/  ISETP.GE.AND P2, PT, R178, R235, PT ;  /* 0x000000ebb200720c */ /* 0x000fe40003f46270 */
[----:B------:R-:W-:Y:S02]  /*112d0*/  FSEL R121, R82, -INF , !P1 ;  /* 0xff80000052797808 */ /* 0x000fe40004800000 */
        /* <DEDUP_REMOVED lines=9> */
[-C--:B------:R-:W-:Y:S02]  /*11370*/  ISETP.GE.AND P1, PT, R181, R237.reuse, PT ;  /* 0x000000edb500720c */ /* 0x080fe40003f26270 */
        /* <DEDUP_REMOVED lines=17> */
[----:B------:R-:W-:Y:S02]  /*11490*/  ISETP.GE.AND P0, PT, R183, R237, PT ;  /* 0x000000edb700720c */ /* 0x000fe40003f06270 */
[----:B------:R-:W-:Y:S02]  /*114a0*/  FSEL R182, R101, -INF , !P2 ;  /* 0xff80000065b67808 */ /* 0x000fe40005000000 */
        /* <DEDUP_REMOVED lines=78> */
[CC--:B------:R-:W-:Y:S02]  /*11990*/  ISETP.GE.AND P1, PT, R186.reuse, R237.reuse, PT ;  /* 0x000000edba00720c */ /* 0x0c0fe40003f26270 */
[----:B------:R-:W-:Y:S02]  /*119a0*/  FMNMX.FTZ R66, R35, R66, !PT ;  /* 0x0000004223427209 */ /* 0x000fe40007810000 */
[----:B-1----:R-:W-:Y:S02]  /*119b0*/  FMNMX.FTZ R5, R5, R42, !PT ;  /* 0x0000002a05057209 */ /* 0x002fe40007810000 */
[----:B------:R-:W-:Y:S02]  /*119c0*/  FMNMX.FTZ R66, R27, R66, !PT ;  /* 0x000000421b427209 */ /* 0x000fe40007810000 */
[----:B------:R-:W-:Y:S01]  /*119d0*/  ISETP.GE.OR P1, PT, R186, R236, !P1 ;  /* 0x000000ecba00720c */ /* 0x000fe20004f26670 */
[----:B------:R-:W-:Y:S01]  /*119e0*/  SHFL.BFLY PT, R42, R5, 0x1, 0x1f ;  /* 0x0c201f00052a7f89 */ /* 0x000fe200000e0000 */
[----:B------:R-:W-:Y:S02]  /*119f0*/  FMNMX.FTZ R66, R47, R66, !PT ;  /* 0x000000422f427209 */ /* 0x000fe40007810000 */
[----:B------:R-:W-:Y:S01]  /*11a00*/  FSEL R207, R96, -INF , !P1 ;  /* 0xff80000060cf7808 */ /* 0x000fe20004800000 */
[----:B------:R-:W-:Y:S01]  /*11a10*/  IMAD.MOV.U32 R96, RZ, RZ, R97 ;  /* 0x000000ffff607224 */ /* 0x000fe200078e0061 */
[----:B------:R-:W-:Y:S02]  /*11a20*/  FMNMX.FTZ R41, R23, R66, !PT ;  /* 0x0000004217297209 */ /* 0x000fe40007810000 */
[C---:B------:R-:W-:Y:S01]  /*11a30*/  ISETP.GE.AND P1, PT, R173.reuse, R237, PT ;  /* 0x000000edad00720c */ /* 0x040fe20003f26270 */
[----:B------:R-:W1:Y:S01]  /*11a40*/  SHFL.BFLY PT, R66, R3, 0x2, 0x1f ;  /* 0x0c401f0003427f89 */ /* 0x000e6200000e0000 */
[----:B------:R-:W-:Y:S02]  /*11a50*/  FMNMX.FTZ R68, R70, R41, !PT ;  /* 0x0000002946447209 */ /* 0x000fe40007810000 */
[----:B------:R-:W-:Y:S02]  /*11a60*/  ISETP.GE.OR P1, PT, R173, R236, !P1 ;  /* 0x000000ecad00720c */ /* 0x000fe40004f26670 */
        /* <DEDUP_REMOVED lines=17> */
[----:B-1----:R-:W-:Y:S02]  /*11b80*/  FMNMX.FTZ R3, R3, R66, !PT ;  /* 0x0000004203037209 */ /* 0x002fe40007810000 */
[----:B------:R-:W-:Y:S02]  /*11b90*/  FMNMX.FTZ R66, R92, R36, !PT ;  /* 0x000000245c427209 */ /* 0x000fe40007810000 */
[----:B------:R-:W-:Y:S02]  /*11ba0*/  FMNMX.FTZ R36, R5, R42, !PT ;  /* 0x0000002a05247209 */ /* 0x000fe40007810000 */
[----:B------:R-:W-:Y:S02]  /*11bb0*/  FSEL R72, R72, -INF , !P5 ;  /* 0xff80000048487808 */ /* 0x000fe40006800000 */
[C---:B------:R-:W-:Y:S01]  /*11bc0*/  ISETP.GE.AND P1, PT, R175.reuse, R237, PT ;  /* 0x000000edaf00720c */ /* 0x040fe20003f26270 */
[----:B------:R-:W-:Y:S01]  /*11bd0*/  FMUL.FTZ R193, R36, c[0x0][0x23c] ;  /* 0x00008f0024c17a20 */ /* 0x000fe20000410000 */
[----:B------:R-:W-:Y:S02]  /*11be0*/  FMNMX.FTZ R42, R72, R41, !PT ;  /* 0x00000029482a7209 */ /* 0x000fe40007810000 */
[----:B------:R-:W-:Y:S02]  /*11bf0*/  ISETP.GE.OR P1, PT, R175, R236, !P1 ;  /* 0x000000ecaf00720c */ /* 0x000fe40004f26670 */
[----:B------:R-:W-:Y:S02]  /*11c00*/  FMNMX.FTZ R42, R77, R42, !PT ;  /* 0x0000002a4d2a7209 */ /* 0x000fe40007810000 */
[----:B------:R-:W-:Y:S02]  /*11c10*/  FSEL R188, R107, -INF , !P1 ;  /* 0xff8000006bbc7808 */ /* 0x000fe40004800000 */
[-C--:B------:R-:W-:Y:S02]  /*11c20*/  ISETP.GE.AND P3, PT, R187, R235.reuse, PT ;  /* 0x000000ebbb00720c */ /* 0x080fe40003f66270 */
[----:B------:R-:W-:Y:S02]  /*11c30*/  FMNMX.FTZ R42, R67, R42, !PT ;  /* 0x0000002a432a7209 */ /* 0x000fe40007810000 */
[----:B------:R-:W-:Y:S02]  /*11c40*/  ISETP.GE.OR P3, PT, R187, R234, !P3 ;  /* 0x000000eabb00720c */ /* 0x000fe40005f66670 */
[----:B------:R-:W-:Y:S02]  /*11c50*/  FMNMX.FTZ R42, R201, R42, !PT ;  /* 0x0000002ac92a7209 */ /* 0x000fe40007810000 */
[----:B------:R-:W-:Y:S02]  /*11c60*/  FSEL R195, R90, -INF , !P3 ;  /* 0xff8000005ac37808 */ /* 0x000fe40005800000 */
[----:B------:R-:W-:Y:S02]  /*11c70*/  FSETP.NEU.FTZ.AND P3, PT, R36, -INF , PT ;  /* 0xff8000002400780b */ /* 0x000fe40003f7d000 */
[----:B------:R-:W-:Y:S01]  /*11c80*/  FSEL R187, R119, -INF , !P0 ;  /* 0xff80000077bb7808 */ /* 0x000fe20004000000 */
[----:B------:R-:W-:Y:S01]  /*11c90*/  IMAD.MOV.U32 R119, RZ, RZ, R105 ;  /* 0x000000ffff777224 */ /* 0x000fe200078e0069 */
[----:B------:R-:W-:Y:S02]  /*11ca0*/  FSEL R193, R193, RZ, P3 ;  /* 0x000000ffc1c17208 */ /* 0x000fe40001800000 */
[----:B------:R-:W-:Y:S02]  /*11cb0*/  FMNMX.FTZ R42, R197, R42, !PT ;  /* 0x0000002ac52a7209 */ /* 0x000fe40007810000 */
[-C--:B------:R-:W-:Y:S01]  /*11cc0*/  ISETP.GE.AND P0, PT, R183, R235.reuse, PT ;  /* 0x000000ebb700720c */ /* 0x080fe20003f06270 */
[--C-:B------:R-:W-:Y:S01]  /*11cd0*/  FFMA.FTZ R94, R48, c[0x0][0x23c], -R193.reuse ;  /* 0x00008f00305e7a23 */ /* 0x100fe200000108c1 */
[----:B------:R-:W-:Y:S01]  /*11ce0*/  FMNMX.FTZ R41, R195, R42, !PT ;  /* 0x0000002ac3297209 */ /* 0x000fe20007810000 */
[--C-:B------:R-:W-:Y:S01]  /*11cf0*/  FFMA.FTZ R109, R52, c[0x0][0x23c], -R193.reuse ;  /* 0x00008f00346d7a23 */ /* 0x100fe200000108c1 */
[-C--:B------:R-:W-:Y:S01]  /*11d00*/  ISETP.GE.OR P0, PT, R183, R234.reuse, !P0 ;  /* 0x000000eab700720c */ /* 0x080fe20004706670 */
[--C-:B------:R-:W-:Y:S01]  /*11d10*/  FFMA.FTZ R90, R18, c[0x0][0x23c], -R193.reuse ;  /* 0x00008f00125a7a23 */ /* 0x100fe200000108c1 */
[-C--:B------:R-:W-:Y:S01]  /*11d20*/  ISETP.GE.AND P5, PT, R186, R235.reuse, PT ;  /* 0x000000ebba00720c */ /* 0x080fe20003fa6270 */
[----:B------:R-:W-:Y:S01]  /*11d30*/  MUFU.EX2 R94, R94 ;  /* 0x0000005e005e7308 */ /* 0x000fe20000000800 */
[--C-:B------:R-:W-:Y:S01]  /*11d40*/  FFMA.FTZ R178, R0, c[0x0][0x23c], -R193.reuse ;  /* 0x00008f0000b27a23 */ /* 0x100fe200000108c1 */
[CC--:B------:R-:W-:Y:S01]  /*11d50*/  ISETP.GE.AND P4, PT, R173.reuse, R235.reuse, PT ;  /* 0x000000ebad00720c */ /* 0x0c0fe20003f86270 */
[--C-:B------:R-:W-:Y:S01]  /*11d60*/  FFMA.FTZ R129, R106, c[0x0][0x23c], -R193.reuse ;  /* 0x00008f006a817a23 */ /* 0x100fe200000108c1 */
[-C--:B------:R-:W-:Y:S01]  /*11d70*/  ISETP.GE.OR P5, PT, R186, R234.reuse, !P5 ;  /* 0x000000eaba00720c */ /* 0x080fe20006fa6670 */
[--C-:B------:R-:W-:Y:S01]  /*11d80*/  FFMA.FTZ R125, R104, c[0x0][0x23c], -R193.reuse ;  /* 0x00008f00687d7a23 */ /* 0x100fe200000108c1 */
[----:B------:R-:W-:Y:S01]  /*11d90*/  ISETP.GE.OR P4, PT, R173, R234, !P4 ;  /* 0x000000eaad00720c */ /* 0x000fe20006786670 */
[--C-:B------:R-:W-:Y:S01]  /*11da0*/  FFMA.FTZ R199, R199, c[0x0][0x23c], -R193.reuse ;  /* 0x00008f00c7c77a23 */ /* 0x100fe200000108c1 */
[----:B------:R-:W-:Y:S01]  /*11db0*/  FSEL R210, R89, -INF , !P5 ;  /* 0xff80000059d27808 */ /* 0x000fe20006800000 */
[--C-:B------:R-:W-:Y:S01]  /*11dc0*/  FFMA.FTZ R209, R209, c[0x0][0x23c], -R193.reuse ;  /* 0x00008f00d1d17a23 */ /* 0x100fe200000108c1 */
[----:B------:R-:W-:Y:S01]  /*11dd0*/  MUFU.EX2 R178, R178 ;  /* 0x000000b200b27308 */ /* 0x000fe20000000800 */
[----:B------:R-:W-:Y:S01]  /*11de0*/  FSEL R183, R103, -INF , !P4 ;  /* 0xff80000067b77808 */ /* 0x000fe20006000000 */
[--C-:B------:R-:W-:Y:S01]  /*11df0*/  FFMA.FTZ R173, R130, c[0x0][0x23c], -R193.reuse ;  /* 0x00008f0082ad7a23 */ /* 0x100fe200000108c1 */
[----:B------:R-:W-:Y:S01]  /*11e00*/  ISETP.GE.AND P1, PT, R175, R235, PT ;  /* 0x000000ebaf00720c */ /* 0x000fe20003f26270 */
[--C-:B------:R-:W-:Y:S01]  /*11e10*/  FFMA.FTZ R130, R128, c[0x0][0x23c], -R193.reuse ;  /* 0x00008f0080827a23 */ /* 0x100fe200000108c1 */
[----:B------:R-:W-:Y:S01]  /*11e20*/  FMNMX.FTZ R66, R211, R66, !PT ;  /* 0x00000042d3427209 */ /* 0x000fe20007810000 */
[--C-:B------:R-:W-:Y:S01]  /*11e30*/  FFMA.FTZ R82, R6, c[0x0][0x23c], -R193.reuse ;  /* 0x00008f0006527a23 */ /* 0x100fe200000108c1 */
[----:B------:R-:W-:Y:S01]  /*11e40*/  ISETP.GE.OR P1, PT, R175, R234, !P1 ;  /* 0x000000eaaf00720c */ /* 0x000fe20004f26670 */
[--C-:B------:R-:W-:Y:S01]  /*11e50*/  FFMA.FTZ R175, R2, c[0x0][0x23c], -R193.reuse ;  /* 0x00008f0002af7a23 */ /* 0x100fe200000108c1 */
[----:B------:R-:W-:Y:S01]  /*11e60*/  FMNMX.FTZ R5, R207, R66, !PT ;  /* 0x00000042cf057209 */ /* 0x000fe20007810000 */
[----:B------:R-:W-:Y:S01]  /*11e70*/  MUFU.EX2 R173, R173 ;  /* 0x000000ad00ad7308 */ /* 0x000fe20000000800 */
[----:B------:R-:W-:Y:S01]  /*11e80*/  FSEL R180, R113, -INF , !P1 ;  /* 0xff80000071b47808 */ /* 0x000fe20004800000 */
[--C-:B------:R-:W-:Y:S01]  /*11e90*/  FFMA.FTZ R97, R44, c[0x0][0x23c], -R193.reuse ;  /* 0x00008f002c617a23 */ /* 0x100fe200000108c1 */
[----:B------:R-:W-:Y:S01]  /*11ea0*/  FMNMX.FTZ R5, R192, R5, !PT ;  /* 0x00000005c0057209 */ /* 0x000fe20007810000 */
[--C-:B------:R-:W-:Y:S01]  /*11eb0*/  FFMA.FTZ R83, R34, c[0x0][0x23c], -R193.reuse ;  /* 0x00008f0022537a23 */ /* 0x100fe200000108c1 */
[----:B------:R-:W1:Y:S01]  /*11ec0*/  SHFL.BFLY PT, R66, R3, 0x1, 0x1f ;  /* 0x0c201f0003427f89 */ /* 0x000e6200000e0000 */
[--C-:B------:R-:W-:Y:S01]  /*11ed0*/  FFMA.FTZ R75, R32, c[0x0][0x23c], -R193.reuse ;  /* 0x00008f00204b7a23 */ /* 0x100fe200000108c1 */
[----:B------:R-:W-:Y:S01]  /*11ee0*/  FMNMX.FTZ R5, R190, R5, !PT ;  /* 0x00000005be057209 */ /* 0x000fe20007810000 */
[--C-:B------:R-:W-:Y:S02]  /*11ef0*/  FFMA.FTZ R71, R10, c[0x0][0x23c], -R193.reuse ;  /* 0x00008f000a477a23 */ /* 0x100fe400000108c1 */
[----:B------:R-:W2:Y:S01]  /*11f00*/  MUFU.EX2 R175, R175 ;  /* 0x000000af00af7308 */ /* 0x000ea20000000800 */
[----:B------:R-:W-:Y:S01]  /*11f10*/  FMNMX.FTZ R68, R188, R5, !PT ;  /* 0x00000005bc447209 */ /* 0x000fe20007810000 */
[----:B------:R-:W-:Y:S02]  /*11f20*/  IMAD.MOV.U32 R89, RZ, RZ, R92 ;  /* 0x000000ffff597224 */ /* 0x000fe400078e005c */
[--C-:B------:R-:W-:Y:S01]  /*11f30*/  FFMA.FTZ R208, R208, c[0x0][0x23c], -R193.reuse ;  /* 0x00008f00d0d07a23 */ /* 0x100fe200000108c1 */
[----:B------:R-:W-:Y:S01]  /*11f40*/  FMNMX.FTZ R5, R187, R68, !PT ;  /* 0x00000044bb057209 */ /* 0x000fe20007810000 */
[--C-:B------:R-:W-:Y:S01]  /*11f50*/  FFMA.FTZ R206, R206, c[0x0][0x23c], -R193.reuse ;  /* 0x00008f00cece7a23 */ /* 0x100fe200000108c1 */
[----:B------:R-:W-:Y:S01]  /*11f60*/  FMNMX.FTZ R68, R210, R41, !PT ;  /* 0x00000029d2447209 */ /* 0x000fe20007810000 */
[----:B------:R-:W-:Y:S01]  /*11f70*/  FFMA.FTZ R202, R202, c[0x0][0x23c], -R193 ;  /* 0x00008f00caca7a23 */ /* 0x000fe200000108c1 */
[----:B------:R-:W-:Y:S01]  /*11f80*/  FSEL R41, R59, -INF , !P0 ;  /* 0xff8000003b297808 */ /* 0x000fe20004000000 */
[----:B------:R-:W-:Y:S01]  /*11f90*/  MUFU.EX2 R130, R130 ;  /* 0x0000008200827308 */ /* 0x000fe20000000800 */
[----:B------:R-:W-:Y:S01]  /*11fa0*/  IMAD.MOV.U32 R59, RZ, RZ, R117 ;  /* 0x000000ffff3b7224 */ /* 0x000fe200078e0075 */
[----:B------:R-:W-:Y:S01]  /*11fb0*/  FMNMX.FTZ R43, R183, R68, !PT ;  /* 0x00000044b72b7209 */ /* 0x000fe20007810000 */
[----:B------:R-:W-:Y:S01]  /*11fc0*/  FFMA.FTZ R117, R58, c[0x0][0x23c], -R193 ;  /* 0x00008f003a757a23 */ /* 0x000fe200000108c1 */
[----:B------:R-:W3:Y:S01]  /*11fd0*/  SHFL.BFLY PT, R42, R5, 0x2, 0x1f ;  /* 0x0c401f00052a7f89 */ /* 0x000ee200000e0000 */
[----:B------:R-:W-:Y:S01]  /*11fe0*/  IMAD.MOV.U32 R58, RZ, RZ, R77 ;  /* 0x000000ffff3a7224 */ /* 0x000fe200078e004d */
[----:B------:R-:W-:Y:S02]  /*11ff0*/  FMNMX.FTZ R43, R182, R43, !PT ;  /* 0x0000002bb62b7209 */ /* 0x000fe40007810000 */
[----:B-1----:R-:W-:Y:S02]  /*12000*/  FMNMX.FTZ R3, R3, R66, !PT ;  /* 0x0000004203037209 */ /* 0x002fe40007810000 */
[----:B------:R-:W-:Y:S01]  /*12010*/  MUFU.EX2 R129, R129 ;  /* 0x0000008100817308 */ /* 0x000fe20000000800 */
[----:B------:R-:W-:Y:S02]  /*12020*/  FMNMX.FTZ R2, R180, R43, !PT ;  /* 0x0000002bb4027209 */ /* 0x000fe40007810000 */
[C---:B------:R-:W-:Y:S01]  /*12030*/  FSETP.NEU.FTZ.AND P2, PT, R3.reuse, -INF , PT ;  /* 0xff8000000300780b */ /* 0x040fe20003f5d000 */
[----:B------:R-:W-:Y:S01]  /*12040*/  FMUL.FTZ R191, R3, c[0x0][0x23c] ;  /* 0x00008f0003bf7a20 */ /* 0x000fe20000410000 */
[----:B------:R-:W-:Y:S02]  /*12050*/  FMNMX.FTZ R0, R41, R2, !PT ;  /* 0x0000000229007209 */ /* 0x000fe40007810000 */
[----:B--2---:R-:W-:Y:S02]  /*12060*/  F2FP.BF16.PACK_AB R44, R175, R178 ;  /* 0x000000b2af2c723e */ /* 0x004fe400000010ff */
[----:B------:R-:W-:Y:S01]  /*12070*/  FSEL R191, R191, RZ, P2 ;  /* 0x000000ffbfbf7208 */ /* 0x000fe20001000000 */
[----:B------:R-:W-:Y:S04]  /*12080*/  MUFU.EX2 R125, R125 ;  /* 0x0000007d007d7308 */ /* 0x000fe80000000800 */
[--C-:B------:R-:W-:Y:S02]  /*12090*/  FFMA.FTZ R69, R20, c[0x0][0x23c], -R191.reuse ;  /* 0x00008f0014457a23 */ /* 0x100fe400000108bf */
[----:B------:R-:W-:Y:S02]  /*120a0*/  FFMA.FTZ R106, R15, c[0x0][0x23c], -R191 ;  /* 0x00008f000f6a7a23 */ /* 0x000fe400000108bf */
[----:B------:R-:W-:Y:S01]  /*120b0*/  IMAD.MOV.U32 R15, RZ, RZ, R49 ;  /* 0x000000ffff0f7224 */ /* 0x000fe200078e0031 */
[----:B---3--:R-:W-:Y:S01]  /*120c0*/  FMNMX.FTZ R42, R5, R42, !PT ;  /* 0x0000002a052a7209 */ /* 0x008fe20007810000 */
[----:B------:R-:W-:Y:S01]  /*120d0*/  MUFU.EX2 R117, R117 ;  /* 0x0000007500757308 */ /* 0x000fe20000000800 */
[--C-:B------:R-:W-:Y:S01]  /*120e0*/  FFMA.FTZ R92, R110, c[0x0][0x23c], -R191.reuse ;  /* 0x00008f006e5c7a23 */ /* 0x100fe200000108bf */
[----:B------:R-:W1:Y:S01]  /*120f0*/  SHFL.BFLY PT, R5, R0, 0x2, 0x1f ;  /* 0x0c401f0000057f89 */ /* 0x000e6200000e0000 */
[--C-:B------:R-:W-:Y:S02]  /*12100*/  FFMA.FTZ R110, R30, c[0x0][0x23c], -R191.reuse ;  /* 0x00008f001e6e7a23 */ /* 0x100fe400000108bf */
[--C-:B------:R-:W-:Y:S02]  /*12110*/  FFMA.FTZ R203, R203, c[0x0][0x23c], -R191.reuse ;  /* 0x00008f00cbcb7a23 */ /* 0x100fe400000108bf */
[--C-:B------:R-:W-:Y:S02]  /*12120*/  FFMA.FTZ R205, R205, c[0x0][0x23c], -R191.reuse ;  /* 0x00008f00cdcd7a23 */ /* 0x100fe400000108bf */
[--C-:B------:R-:W-:Y:S01]  /*12130*/  FFMA.FTZ R128, R120, c[0x0][0x23c], -R191.reuse ;  /* 0x00008f0078807a23 */ /* 0x100fe200000108bf */
[----:B------:R-:W-:Y:S01]  /*12140*/  MUFU.EX2 R106, R106 ;  /* 0x0000006a006a7308 */ /* 0x000fe20000000800 */
[--C-:B------:R-:W-:Y:S01]  /*12150*/  FFMA.FTZ R120, R126, c[0x0][0x23c], -R191.reuse ;  /* 0x00008f007e787a23 */ /* 0x100fe200000108bf */
[----:B------:R-:W2:Y:S01]  /*12160*/  SHFL.BFLY PT, R43, R42, 0x1, 0x1f ;  /* 0x0c201f002a2b7f89 */ /* 0x000ea200000e0000 */
[--C-:B------:R-:W-:Y:S02]  /*12170*/  FFMA.FTZ R186, R115, c[0x0][0x23c], -R191.reuse ;  /* 0x00008f0073ba7a23 */ /* 0x100fe400000108bf */
[----:B------:R-:W-:Y:S02]  /*12180*/  FFMA.FTZ R171, R172, c[0x0][0x23c], -R191 ;  /* 0x00008f00acab7a23 */ /* 0x000fe400000108bf */
[--C-:B------:R-:W-:Y:S02]  /*12190*/  FFMA.FTZ R172, R108, c[0x0][0x23c], -R193.reuse ;  /* 0x00008f006cac7a23 */ /* 0x100fe400000108c1 */
[----:B------:R-:W-:Y:S01]  /*121a0*/  FFMA.FTZ R108, R100, c[0x0][0x23c], -R193 ;  /* 0x00008f00646c7a23 */ /* 0x000fe200000108c1 */
[----:B------:R-:W-:Y:S01]  /*121b0*/  MUFU.EX2 R186, R186 ;  /* 0x000000ba00ba7308 */ /* 0x000fe20000000800 */
[--C-:B------:R-:W-:Y:S02]  /*121c0*/  FFMA.FTZ R100, R51, c[0x0][0x23c], -R191.reuse ;  /* 0x00008f0033647a23 */ /* 0x100fe400000108bf */
[--C-:B------:R-:W-:Y:S02]  /*121d0*/  FFMA.FTZ R176, R170, c[0x0][0x23c], -R191.reuse ;  /* 0x00008f00aab07a23 */ /* 0x100fe400000108bf */
[--C-:B------:R-:W-:Y:S01]  /*121e0*/  FFMA.FTZ R131, R168, c[0x0][0x23c], -R191.reuse ;  /* 0x00008f00a8837a23 */ /* 0x100fe200000108bf */
[----:B-1----:R-:W-:Y:S01]  /*121f0*/  FMNMX.FTZ R5, R0, R5, !PT ;  /* 0x0000000500057209 */ /* 0x002fe20007810000 */
[--C-:B------:R-:W-:Y:S02]  /*12200*/  FFMA.FTZ R107, R112, c[0x0][0x23c], -R191.reuse ;  /* 0x00008f00706b7a23 */ /* 0x100fe400000108bf */
[----:B------:R-:W-:Y:S01]  /*12210*/  FFMA.FTZ R127, R122, c[0x0][0x23c], -R191 ;  /* 0x00008f007a7f7a23 */ /* 0x000fe200000108bf */
[----:B------:R-:W-:Y:S01]  /*12220*/  MUFU.EX2 R171, R171 ;  /* 0x000000ab00ab7308 */ /* 0x000fe20000000800 */
[--C-:B------:R-:W-:Y:S01]  /*12230*/  FFMA.FTZ R122, R102, c[0x0][0x23c], -R193.reuse ;  /* 0x00008f00667a7a23 */ /* 0x100fe200000108c1 */
[----:B------:R-:W1:Y:S01]  /*12240*/  SHFL.BFLY PT, R0, R5, 0x1, 0x1f ;  /* 0x0c201f0005007f89 */ /* 0x000e6200000e0000 */
[----:B------:R-:W-:Y:S02]  /*12250*/  FFMA.FTZ R102, R98, c[0x0][0x23c], -R193 ;  /* 0x00008f0062667a23 */ /* 0x000fe400000108c1 */
[--C-:B------:R-:W-:Y:S01]  /*12260*/  FFMA.FTZ R115, R114, c[0x0][0x23c], -R191.reuse ;  /* 0x00008f0072737a23 */ /* 0x100fe200000108bf */
[----:B--2---:R-:W-:Y:S01]  /*12270*/  FMNMX.FTZ R2, R42, R43, !PT ;  /* 0x0000002b2a027209 */ /* 0x004fe20007810000 */
[----:B------:R-:W-:Y:S03]  /*12280*/  FFMA.FTZ R196, R196, c[0x0][0x23c], -R191 ;  /* 0x00008f00c4c47a23 */ /* 0x000fe600000108bf */
[----:B------:R-:W-:Y:S01]  /*12290*/  MUFU.EX2 R176, R176 ;  /* 0x000000b000b07308 */ /* 0x000fe20000000800 */
[C---:B------:R-:W-:Y:S01]  /*122a0*/  FMUL.FTZ R189, R2.reuse, c[0x0][0x23c] ;  /* 0x00008f0002bd7a20 */ /* 0x040fe20000410000 */
[C---:B------:R-:W-:Y:S04]  /*122b0*/  FSETP.NEU.FTZ.AND P1, PT, R2.reuse, -INF , PT ;  /* 0xff8000000200780b */ /* 0x040fe80003f3d000 */
[----:B------:R-:W-:Y:S02]  /*122c0*/  FSEL R189, R189, RZ, P1 ;  /* 0x000000ffbdbd7208 */ /* 0x000fe40000800000 */
[----:B------:R-:W-:Y:S02]  /*122d0*/  FSEL R6, R2, RZ, P1 ;  /* 0x000000ff02067208 */ /* 0x000fe40000800000 */
[----:B------:R-:W2:Y:S01]  /*122e0*/  MUFU.EX2 R131, R131 ;  /* 0x0000008300837308 */ /* 0x000ea20000000800 */
[--C-:B------:R-:W-:Y:S02]  /*122f0*/  FFMA.FTZ R68, R22, c[0x0][0x23c], -R189.reuse ;  /* 0x00008f0016447a23 */ /* 0x100fe400000108bd */
[----:B------:R-:W-:Y:S02]  /*12300*/  FFMA.FTZ R126, R21, c[0x0][0x23c], -R189 ;  /* 0x00008f00157e7a23 */ /* 0x000fe400000108bd */
[----:B------:R-:W-:Y:S01]  /*12310*/  IMAD.MOV.U32 R21, RZ, RZ, R67 ;  /* 0x000000ffff157224 */ /* 0x000fe200078e0043 */
[----:B-1----:R-:W-:Y:S01]  /*12320*/  FMNMX.FTZ R0, R5, R0, !PT ;  /* 0x0000000005007209 */ /* 0x002fe20007810000 */
[----:B------:R-:W-:Y:S02]  /*12330*/  FFMA.FTZ R104, R17, c[0x0][0x23c], -R189 ;  /* 0x00008f0011687a23 */ /* 0x000fe400000108bd */
[----:B------:R-:W-:Y:S01]  /*12340*/  FADD.FTZ R6, -R6, R165 ;  /* 0x000000a506067221 */ /* 0x000fe20000010100 */
[----:B------:R-:W-:Y:S01]  /*12350*/  MUFU.EX2 R172, R172 ;  /* 0x000000ac00ac7308 */ /* 0x000fe20000000800 */
[C---:B------:R-:W-:Y:S01]  /*12360*/  FMUL.FTZ R185, R0.reuse, c[0x0][0x23c] ;  /* 0x00008f0000b97a20 */ /* 0x040fe20000410000 */
[----:B------:R-:W-:Y:S01]  /*12370*/  FSETP.NEU.FTZ.AND P0, PT, R0, -INF , PT ;  /* 0xff8000000000780b */ /* 0x000fe20003f1d000 */
[--C-:B------:R-:W-:Y:S02]  /*12380*/  FFMA.FTZ R181, R116, c[0x0][0x23c], -R189.reuse ;  /* 0x00008f0074b57a23 */ /* 0x100fe400000108bd */
[--C-:B------:R-:W-:Y:S01]  /*12390*/  FFMA.FTZ R174, R184, c[0x0][0x23c], -R189.reuse ;  /* 0x00008f00b8ae7a23 */ /* 0x100fe200000108bd */
[----:B------:R-:W-:Y:S01]  /*123a0*/  FSEL R185, R185, RZ, P0 ;  /* 0x000000ffb9b97208 */ /* 0x000fe20000000000 */
[----:B------:R-:W-:Y:S02]  /*123b0*/  FFMA.FTZ R43, R25, c[0x0][0x23c], -R189 ;  /* 0x00008f00192b7a23 */ /* 0x000fe400000108bd */
[----:B------:R-:W-:Y:S01]  /*123c0*/  IMAD.MOV.U32 R5, RZ, RZ, R72 ;  /* 0x000000ffff057224 */ /* 0x000fe200078e0048 */
[----:B------:R-:W-:Y:S01]  /*123d0*/  MUFU.EX2 R181, R181 ;  /* 0x000000b500b57308 */ /* 0x000fe20000000800 */
[--C-:B------:R-:W-:Y:S02]  /*123e0*/  FFMA.FTZ R111, R91, c[0x0][0x23c], -R185.reuse ;  /* 0x00008f005b6f7a23 */ /* 0x100fe400000108b9 */
[--C-:B------:R-:W-:Y:S02]  /*123f0*/  FFMA.FTZ R91, R23, c[0x0][0x23c], -R185.reuse ;  /* 0x00008f00175b7a23 */ /* 0x100fe400000108b9 */
[----:B------:R-:W-:Y:S02]  /*12400*/  FFMA.FTZ R184, R57, c[0x0][0x23c], -R185 ;  /* 0x00008f0039b87a23 */ /* 0x000fe400000108b9 */
[----:B------:R-:W-:Y:S02]  /*12410*/  IMAD.MOV.U32 R57, RZ, RZ, R88 ;  /* 0x000000ffff397224 */ /* 0x000fe400078e0058 */
[----:B------:R-:W-:Y:S01]  /*12420*/  FFMA.FTZ R88, R50, c[0x0][0x23c], -R191 ;  /* 0x00008f0032587a23 */ /* 0x000fe200000108bf */
[----:B------:R-:W1:Y:S01]  /*12430*/  MUFU.EX2 R174, R174 ;  /* 0x000000ae00ae7308 */ /* 0x000e620000000800 */
[----:B------:R-:W-:Y:S01]  /*12440*/  LDSM.16.MT88.4 R48, [R219+0x4000] ;  /* 0x00400000db30783b */ /* 0x000fe20000004200 */
        /* <DEDUP_REMOVED lines=8> */
[----:B------:R-:W-:Y:S02]  /*124d0*/  FFMA.FTZ R169, R99, c[0x0][0x23c], -R185 ;  /* 0x00008f0063a97a23 */ /* 0x000fe400000108b9 */
[----:B------:R-:W-:Y:S01]  /*124e0*/  FFMA.FTZ R99, R19, c[0x0][0x23c], -R189 ;  /* 0x00008f0013637a23 */ /* 0x000fe200000108bd */
[----:B------:R-:W-:Y:S01]  /*124f0*/  MUFU.EX2 R128, R128 ;  /* 0x0000008000807308 */ /* 0x000fe20000000800 */
[--C-:B------:R-:W-:Y:S02]  /*12500*/  FFMA.FTZ R168, R93, c[0x0][0x23c], -R185.reuse ;  /* 0x00008f005da87a23 */ /* 0x100fe400000108b9 */
[--C-:B------:R-:W-:Y:S01]  /*12510*/  FFMA.FTZ R98, R47, c[0x0][0x23c], -R185.reuse ;  /* 0x00008f002f627a23 */ /* 0x100fe200000108b9 */
[----:B--2---:R-:W-:Y:S01]  /*12520*/  F2FP.BF16.PACK_AB R47, R131, R176 ;  /* 0x000000b0832f723e */ /* 0x004fe200000010ff */
[----:B------:R-:W-:Y:S01]  /*12530*/  FFMA.FTZ R103, R35, c[0x0][0x23c], -R185 ;  /* 0x00008f0023677a23 */ /* 0x000fe200000108b9 */
[----:B-1----:R-:W-:Y:S01]  /*12540*/  F2FP.BF16.PACK_AB R32, R174, R181 ;  /* 0x000000b5ae20723e */ /* 0x002fe200000010ff */
[--C-:B------:R-:W-:Y:S02]  /*12550*/  FFMA.FTZ R95, R80, c[0x0][0x23c], -R191.reuse ;  /* 0x00008f00505f7a23 */ /* 0x100fe400000108bf */
[----:B------:R-:W-:Y:S01]  /*12560*/  FFMA.FTZ R80, R16, c[0x0][0x23c], -R191 ;  /* 0x00008f0010507a23 */ /* 0x000fe200000108bf */
        /* <DEDUP_REMOVED lines=12> */
[----:B------:R-:W1:Y:S01]  /*12630*/  MUFU.EX2 R168, R168 ;  /* 0x000000a800a87308 */ /* 0x000e620000000800 */
[----:B------:R-:W-:Y:S02]  /*12640*/  FFMA.FTZ R180, R180, c[0x0][0x23c], -R185 ;  /* 0x00008f00b4b47a23 */ /* 0x000fe400000108b9 */
[----:B------:R-:W-:Y:S02]  /*12650*/  FFMA.FTZ R113, R29, c[0x0][0x23c], -R189 ;  /* 0x00008f001d717a23 */ /* 0x000fe400000108bd */
[----:B------:R-:W-:Y:S01]  /*12660*/  IMAD.MOV.U32 R29, RZ, RZ, R5 ;  /* 0x000000ffff1d7224 */ /* 0x000fe200078e0005 */
[----:B------:R-:W-:Y:S01]  /*12670*/  FSEL R5, R3, RZ, P2 ;  /* 0x000000ff03057208 */ /* 0x000fe20001000000 */
[----:B------:R-:W-:Y:S01]  /*12680*/  FFMA.FTZ R72, R4, c[0x0][0x23c], -R193 ;  /* 0x00008f0004487a23 */ /* 0x000fe200000108c1 */
[----:B------:R-:W-:Y:S01]  /*12690*/  FSEL R4, R36, RZ, P3 ;  /* 0x000000ff24047208 */ /* 0x000fe20001800000 */
[----:B------:R-:W-:Y:S01]  /*126a0*/  IMAD.MOV.U32 R165, RZ, RZ, R29 ;  /* 0x000000ffffa57224 */ /* 0x000fe200078e001d */
[----:B------:R-:W-:Y:S01]  /*126b0*/  MUFU.EX2 R127, R127 ;  /* 0x0000007f007f7308 */ /* 0x000fe20000000800 */
[----:B------:R-:W-:Y:S02]  /*126c0*/  FADD.FTZ R5, -R5, R166 ;  /* 0x000000a605057221 */ /* 0x000fe40000010100 */
[----:B------:R-:W-:Y:S02]  /*126d0*/  FADD.FTZ R4, -R4, R167 ;  /* 0x000000a704047221 */ /* 0x000fe40000010100 */
[----:B------:R-:W-:Y:S02]  /*126e0*/  IMAD.MOV.U32 R167, RZ, RZ, R21 ;  /* 0x000000ffffa77224 */ /* 0x000fe400078e0015 */
[----:B------:R-:W2:Y:S01]  /*126f0*/  LDSM.16.MT88.4 R20, [R220+0x4000] ;  /* 0x00400000dc14783b */ /* 0x000ea20000004200 */
[--C-:B------:R-:W-:Y:S02]  /*12700*/  FFMA.FTZ R165, R165, c[0x0][0x23c], -R185.reuse ;  /* 0x00008f00a5a57a23 */ /* 0x100fe400000108b9 */
[----:B------:R-:W-:Y:S01]  /*12710*/  MUFU.EX2 R122, R122 ;  /* 0x0000007a007a7308 */ /* 0x000fe20000000800 */
[----:B------:R-:W-:Y:S02]  /*12720*/  FFMA.FTZ R167, R167, c[0x0][0x23c], -R185 ;  /* 0x00008f00a7a77a23 */ /* 0x000fe400000108b9 */
[--C-:B------:R-:W-:Y:S01]  /*12730*/  FFMA.FTZ R105, R39, c[0x0][0x23c], -R189.reuse ;  /* 0x00008f0027697a23 */ /* 0x100fe200000108bd */
[----:B-1----:R-:W-:Y:S01]  /*12740*/  F2FP.BF16.PACK_AB R35, R168, R169 ;  /* 0x000000a9a823723e */ /* 0x002fe200000010ff */
[----:B------:R-:W-:Y:S01]  /*12750*/  FMUL.FTZ R39, R5, c[0x0][0x23c] ;  /* 0x00008f0005277a20 */ /* 0x000fe20000410000 */
[----:B------:R-:W-:Y:S01]  /*12760*/  FSEL R5, R0, RZ, P0 ;  /* 0x000000ff00057208 */ /* 0x000fe20000000000 */
[----:B------:R-:W-:Y:S01]  /*12770*/  FFMA.FTZ R179, R33, c[0x0][0x23c], -R189 ;  /* 0x00008f0021b37a23 */ /* 0x000fe200000108bd */
[----:B------:R-:W-:Y:S01]  /*12780*/  ISETP.GT.AND P0, PT, R248, R227, PT ;  /* 0x000000e3f800720c */ /* 0x000fe20003f04270 */
[----:B------:R-:W-:Y:S01]  /*12790*/  IMAD.MOV.U32 R33, RZ, RZ, R73 ;  /* 0x000000ffff217224 */ /* 0x000fe200078e0049 */
[----:B------:R-:W-:Y:S01]  /*127a0*/  MUFU.EX2 R120, R120 ;  /* 0x0000007800787308 */ /* 0x000fe20000000800 */
[----:B------:R-:W-:Y:S02]  /*127b0*/  FADD.FTZ R5, -R5, R164 ;  /* 0x000000a405057221 */ /* 0x000fe40000010100 */
[----:B------:R-:W-:Y:S02]  /*127c0*/  IMAD.MOV.U32 R164, RZ, RZ, R58 ;  /* 0x000000ffffa47224 */ /* 0x000fe400078e003a */
[----:B------:R-:W-:Y:S02]  /*127d0*/  FFMA.FTZ R73, R40, c[0x0][0x23c], -R191 ;  /* 0x00008f0028497a23 */ /* 0x000fe400000108bf */
[----:B------:R-:W-:Y:S02]  /*127e0*/  FMUL.FTZ R40, R4, c[0x0][0x23c] ;  /* 0x00008f0004287a20 */ /* 0x000fe40000410000 */
[----:B------:R-:W-:Y:S01]  /*127f0*/  FMUL.FTZ R4, R6, c[0x0][0x23c] ;  /* 0x00008f0006047a20 */ /* 0x000fe20000410000 */
[----:B------:R-:W1:Y:S01]  /*12800*/  MUFU.EX2 R39, R39 ;  /* 0x0000002700277308 */ /* 0x000e620000000800 */
[----:B------:R-:W-:Y:S02]  /*12810*/  FFMA.FTZ R164, R164, c[0x0][0x23c], -R185 ;  /* 0x00008f00a4a47a23 */ /* 0x000fe400000108b9 */
[----:B------:R-:W-:Y:S02]  /*12820*/  FFMA.FTZ R79, R64, c[0x0][0x23c], -R189 ;  /* 0x00008f00404f7a23 */ /* 0x000fe400000108bd */
[----:B------:R-:W-:Y:S02]  /*12830*/  FFMA.FTZ R64, R7, c[0x0][0x23c], -R185 ;  /* 0x00008f0007407a23 */ /* 0x000fe400000108b9 */
[----:B------:R-:W-:Y:S02]  /*12840*/  FMUL.FTZ R7, R5, c[0x0][0x23c] ;  /* 0x00008f0005077a20 */ /* 0x000fe40000410000 */
[--C-:B------:R-:W-:Y:S01]  /*12850*/  FFMA.FTZ R67, R38, c[0x0][0x23c], -R189.reuse ;  /* 0x00008f0026437a23 */ /* 0x100fe200000108bd */
[----:B------:R-:W3:Y:S01]  /*12860*/  MUFU.EX2 R40, R40 ;  /* 0x0000002800287308 */ /* 0x000ee20000000800 */
[----:B------:R-:W-:Y:S02]  /*12870*/  FFMA.FTZ R170, R45, c[0x0][0x23c], -R189 ;  /* 0x00008f002daa7a23 */ /* 0x000fe400000108bd */
[----:B------:R-:W-:Y:S02]  /*12880*/  IMAD.MOV.U32 R45, RZ, RZ, R121 ;  /* 0x000000ffff2d7224 */ /* 0x000fe400078e0079 */
[----:B------:R-:W-:Y:S01]  /*12890*/  FFMA.FTZ R66, R46, c[0x0][0x23c], -R189 ;  /* 0x00008f002e427a23 */ /* 0x000fe200000108bd */
[----:B------:R-:W-:Y:S01]  /*128a0*/  F2FP.BF16.PACK_AB R46, R130, R173 ;  /* 0x000000ad822e723e */ /* 0x000fe200000010ff */
[----:B------:R-:W-:Y:S01]  /*128b0*/  IMAD.MOV.U32 R25, RZ, RZ, R45 ;  /* 0x000000ffff197224 */ /* 0x000fe200078e002d */
[----:B------:R-:W-:Y:S01]  /*128c0*/  F2FP.BF16.PACK_AB R45, R171, R186 ;  /* 0x000000baab2d723e */ /* 0x000fe200000010ff */
[----:B------:R-:W-:Y:S01]  /*128d0*/  FFMA.FTZ R121, R118, c[0x0][0x23c], -R191 ;  /* 0x00008f0076797a23 */ /* 0x000fe200000108bf */
[----:B------:R-:W4:Y:S01]  /*128e0*/  MUFU.EX2 R38, R4 ;  /* 0x0000000400267308 */ /* 0x000f220000000800 */
[----:B------:R-:W-:Y:S02]  /*128f0*/  FFMA.FTZ R118, R31, c[0x0][0x23c], -R189 ;  /* 0x00008f001f767a23 */ /* 0x000fe400000108bd */
[----:B------:R-:W-:Y:S01]  /*12900*/  IMAD.MOV.U32 R31, RZ, RZ, R33 ;  /* 0x000000ffff1f7224 */ /* 0x000fe200078e0021 */
[----:B------:R-:W-:Y:S01]  /*12910*/  F2FP.BF16.PACK_AB R33, R177, R184 ;  /* 0x000000b8b121723e */ /* 0x000fe200000010ff */
[C---:B-1----:R-:W-:Y:S02]  /*12920*/  FMUL.FTZ R18, R39.reuse, R150 ;  /* 0x0000009627127220 */ /* 0x042fe40000410000 */
[C---:B------:R-:W-:Y:S02]  /*12930*/  FMUL.FTZ R19, R39.reuse, R151 ;  /* 0x0000009727137220 */ /* 0x040fe40000410000 */
[----:B------:R-:W-:Y:S01]  /*12940*/  FMUL.FTZ R6, R39, R162 ;  /* 0x000000a227067220 */ /* 0x000fe20000410000 */
[----:B------:R-:W1:Y:S01]  /*12950*/  MUFU.EX2 R37, R7 ;  /* 0x0000000700257308 */ /* 0x000e620000000800 */
[----:B------:R-:W-:Y:S02]  /*12960*/  IMAD.MOV.U32 R162, RZ, RZ, R96 ;  /* 0x000000ffffa27224 */ /* 0x000fe400078e0060 */
[----:B------:R-:W-:Y:S02]  /*12970*/  FFMA.FTZ R93, R78, c[0x0][0x23c], -R189 ;  /* 0x00008f004e5d7a23 */ /* 0x000fe400000108bd */
[C---:B---3--:R-:W-:Y:S02]  /*12980*/  FMUL.FTZ R16, R40.reuse, R148 ;  /* 0x0000009428107220 */ /* 0x048fe40000410000 */
[C---:B------:R-:W-:Y:S02]  /*12990*/  FMUL.FTZ R17, R40.reuse, R149 ;  /* 0x0000009528117220 */ /* 0x040fe40000410000 */
[----:B------:R-:W-:Y:S01]  /*129a0*/  LDSM.16.MT88.4 R148, [R220+0x5c00] ;  /* 0x005c0000dc94783b */ /* 0x000fe20000004200 */
[----:B------:R-:W-:Y:S01]  /*129b0*/  MUFU.EX2 R179, R179 ;  /* 0x000000b300b37308 */ /* 0x000fe20000000800 */
[----:B------:R-:W-:Y:S02]  /*129c0*/  FMUL.FTZ R5, R40, R161 ;  /* 0x000000a128057220 */ /* 0x000fe40000410000 */
[----:B------:R-:W-:Y:S02]  /*129d0*/  IMAD.MOV.U32 R161, RZ, RZ, R57 ;  /* 0x000000ffffa17224 */ /* 0x000fe400078e0039 */
[----:B----4-:R-:W-:Y:S02]  /*129e0*/  FMUL.FTZ R29, R38, R137 ;  /* 0x00000089261d7220 */ /* 0x010fe40000410000 */
[----:B------:R-:W-:Y:S02]  /*129f0*/  FMUL.FTZ R4, R40, R160 ;  /* 0x000000a028047220 */ /* 0x000fe40000410000 */
[----:B------:R-:W-:Y:S01]  /*12a00*/  FFMA.FTZ R78, R11, c[0x0][0x23c], -R189 ;  /* 0x00008f000b4e7a23 */ /* 0x000fe200000108bd */
[----:B------:R-:W3:Y:S01]  /*12a10*/  MUFU.EX2 R170, R170 ;  /* 0x000000aa00aa7308 */ /* 0x000ee20000000800 */
[----:B------:R-:W-:Y:S02]  /*12a20*/  FFMA.FTZ R181, R38, R249, R181 ;  /* 0x000000f926b57223 */ /* 0x000fe400000100b5 */
[----:B------:R-:W-:Y:S02]  /*12a30*/  FFMA.FTZ R86, R84, c[0x0][0x23c], -R189 ;  /* 0x00008f0054567a23 */ /* 0x000fe400000108bd */
[----:B-1----:R-:W-:Y:S02]  /*12a40*/  FMUL.FTZ R30, R37, R138 ;  /* 0x0000008a251e7220 */ /* 0x002fe40000410000 */
[----:B------:R-:W-:Y:S02]  /*12a50*/  FMUL.FTZ R7, R39, R163 ;  /* 0x000000a327077220 */ /* 0x000fe40000410000 */
[----:B------:R-:W-:Y:S01]  /*12a60*/  IMAD.MOV.U32 R163, RZ, RZ, R59 ;  /* 0x000000ffffa37224 */ /* 0x000fe200078e003b */
[----:B------:R-:W-:Y:S01]  /*12a70*/  MUFU.EX2 R121, R121 ;  /* 0x0000007900797308 */ /* 0x000fe20000000800 */
[C---:B------:R-:W-:Y:S02]  /*12a80*/  FMUL.FTZ R11, R37.reuse, R159 ;  /* 0x0000009f250b7220 */ /* 0x040fe40000410000 */
[----:B------:R-:W-:Y:S01]  /*12a90*/  IMAD.MOV.U32 R159, RZ, RZ, R53 ;  /* 0x000000ffff9f7224 */ /* 0x000fe200078e0035 */
[-C--:B--2---:R-:W-:Y:S01]  /*12aa0*/  HMMA.16816.F32.BF16 R4, R44, R20.reuse, R4 ;  /* 0x000000142c04723c */ /* 0x084fe20000041804 */
[----:B------:R-:W1:Y:S01]  /*12ab0*/  LDSM.16.MT88.4 R52, [R220+0x4400] ;  /* 0x00440000dc34783b */ /* 0x000e620000004200 */
[C---:B------:R-:W-:Y:S02]  /*12ac0*/  FMUL.FTZ R26, R37.reuse, R142 ;  /* 0x0000008e251a7220 */ /* 0x040fe40000410000 */
[----:B------:R-:W-:Y:S02]  /*12ad0*/  FFMA.FTZ R142, R62, c[0x0][0x23c], -R189 ;  /* 0x00008f003e8e7a23 */ /* 0x000fe400000108bd */
[----:B------:R-:W-:Y:S01]  /*12ae0*/  MUFU.EX2 R126, R126 ;  /* 0x0000007e007e7308 */ /* 0x000fe20000000800 */
[----:B------:R-:W-:Y:S02]  /*12af0*/  FMUL.FTZ R27, R37, R143 ;  /* 0x0000008f251b7220 */ /* 0x000fe40000410000 */
[----:B------:R-:W-:Y:S03]  /*12b00*/  FFMA.FTZ R143, R61, c[0x0][0x23c], -R191 ;  /* 0x00008f003d8f7a23 */ /* 0x000fe600000108bf */
[----:B------:R-:W-:Y:S01]  /*12b10*/  FFMA.FTZ R84, R70, c[0x0][0x23c], -R185 ;  /* 0x00008f0046547a23 */ /* 0x000fe200000108b9 */
[----:B---3--:R-:W-:Y:S01]  /*12b20*/  F2FP.BF16.PACK_AB R34, R170, R179 ;  /* 0x000000b3aa22723e */ /* 0x008fe200000010ff */
[----:B------:R-:W-:Y:S02]  /*12b30*/  FMUL.FTZ R10, R37, R158 ;  /* 0x0000009e250a7220 */ /* 0x000fe40000410000 */
[----:B------:R-:W2:Y:S01]  /*12b40*/  MUFU.EX2 R43, R43 ;  /* 0x0000002b002b7308 */ /* 0x000ea20000000800 */
[----:B------:R-:W-:Y:S02]  /*12b50*/  IMAD.MOV.U32 R158, RZ, RZ, R25 ;  /* 0x000000ffff9e7224 */ /* 0x000fe400078e0019 */
[----:B------:R-:W-:Y:S02]  /*12b60*/  FMUL.FTZ R25, R38, R141 ;  /* 0x0000008d26197220 */ /* 0x000fe40000410000 */
[----:B------:R-:W-:Y:S02]  /*12b70*/  FFMA.FTZ R141, R56, c[0x0][0x23c], -R193 ;  /* 0x00008f00388d7a23 */ /* 0x000fe400000108c1 */
[----:B------:R-:W3:Y:S01]  /*12b80*/  LDSM.16.MT88.4 R56, [R219+0x4400] ;  /* 0x00440000db38783b */ /* 0x000ee20000004200 */
[----:B------:R-:W-:Y:S02]  /*12b90*/  FFMA.FTZ R87, R9, c[0x0][0x23c], -R189 ;  /* 0x00008f0009577a23 */ /* 0x000fe400000108bd */
[----:B------:R-:W-:Y:S01]  /*12ba0*/  MUFU.EX2 R118, R118 ;  /* 0x0000007600767308 */ /* 0x000fe20000000800 */
[----:B------:R-:W-:Y:S02]  /*12bb0*/  FMUL.FTZ R9, R38, R157 ;  /* 0x0000009d26097220 */ /* 0x000fe40000410000 */
[----:B------:R-:W-:Y:S02]  /*12bc0*/  IMAD.MOV.U32 R157, RZ, RZ, R31 ;  /* 0x000000ffff9d7224 */ /* 0x000fe400078e001f */
[C---:B------:R-:W-:Y:S02]  /*12bd0*/  FMUL.FTZ R31, R37.reuse, R139 ;  /* 0x0000008b251f7220 */ /* 0x040fe40000410000 */
[----:B------:R-:W4:Y:S01]  /*12be0*/  LDL.LU R139, [R1+0xc] ;  /* 0x00000c00018b7983 */ /* 0x000f220000300800 */
[----:B------:R-:W-:Y:S02]  /*12bf0*/  FFMA.FTZ R70, R8, c[0x0][0x23c], -R191 ;  /* 0x00008f0008467a23 */ /* 0x000fe400000108bf */
[----:B------:R-:W-:Y:S01]  /*12c00*/  MUFU.EX2 R113, R113 ;  /* 0x0000007100717308 */ /* 0x000fe20000000800 */
[----:B------:R-:W5:Y:S01]  /*12c10*/  LDL.LU R138, [R1+0x8] ;  /* 0x00000800018a7983 */ /* 0x000f620000300800 */
[C---:B------:R-:W-:Y:S02]  /*12c20*/  FMUL.FTZ R8, R38.reuse, R156 ;  /* 0x0000009c26087220 */ /* 0x040fe40000410000 */
[----:B------:R-:W-:Y:S02]  /*12c30*/  IMAD.MOV.U32 R156, RZ, RZ, R15 ;  /* 0x000000ffff9c7224 */ /* 0x000fe400078e000f */
[----:B------:R-:W-:Y:S02]  /*12c40*/  FMUL.FTZ R15, R37, R155 ;  /* 0x0000009b250f7220 */ /* 0x000fe40000410000 */
[----:B------:R-:W-:Y:S01]  /*12c50*/  FFMA.FTZ R114, R13, c[0x0][0x23c], -R189 ;  /* 0x00008f000d727a23 */ /* 0x000fe200000108bd */
[C---:B------:R-:W-:Y:S01]  /*12c60*/  HMMA.16816.F32.BF16 R8, R32.reuse, R20, R8 ;  /* 0x000000142008723c */ /* 0x040fe20000041808 */
[----:B------:R-:W-:Y:S01]  /*12c70*/  MUFU.EX2 R42, R42 ;  /* 0x0000002a002a7308 */ /* 0x000fe20000000800 */
[----:B------:R-:W-:Y:S02]  /*12c80*/  FMUL.FTZ R13, R38, R153 ;  /* 0x00000099260d7220 */ /* 0x000fe40000410000 */
[----:B------:R-:W-:Y:S02]  /*12c90*/  FFMA.FTZ R96, R12, c[0x0][0x23c], -R193 ;  /* 0x00008f000c607a23 */ /* 0x000fe400000108c1 */
[----:B------:R-:W-:Y:S02]  /*12ca0*/  FMUL.FTZ R12, R38, R152 ;  /* 0x00000098260c7220 */ /* 0x000fe40000410000 */
[----:B------:R-:W-:Y:S03]  /*12cb0*/  FMUL.FTZ R21, R40, R145 ;  /* 0x0000009128157220 */ /* 0x000fe60000410000 */
[----:B------:R-:W1:Y:S01]  /*12cc0*/  MUFU.EX2 R123, R123 ;  /* 0x0000007b007b7308 */ /* 0x000e620000000800 */
[--C-:B------:R-:W-:Y:S02]  /*12cd0*/  FFMA.FTZ R145, R60, c[0x0][0x23c], -R189.reuse ;  /* 0x00008f003c917a23 */ /* 0x100fe400000108bd */
[----:B------:R-:W-:Y:S02]  /*12ce0*/  FMUL.FTZ R20, R40, R144 ;  /* 0x0000009028147220 */ /* 0x000fe40000410000 */
[----:B------:R-:W-:Y:S02]  /*12cf0*/  FFMA.FTZ R144, R159, c[0x0][0x23c], -R189 ;  /* 0x00008f009f907a23 */ /* 0x000fe400000108bd */
[----:B------:R-:W-:Y:S02]  /*12d00*/  IMAD.MOV.U32 R166, RZ, RZ, R119 ;  /* 0x000000ffffa67224 */ /* 0x000fe400078e0077 */
[--C-:B------:R-:W-:Y:S01]  /*12d10*/  FFMA.FTZ R119, R24, c[0x0][0x23c], -R191.reuse ;  /* 0x00008f0018777a23 */ /* 0x100fe200000108bf */
[----:B------:R-:W-:Y:S01]  /*12d20*/  MUFU.EX2 R116, R116 ;  /* 0x0000007400747308 */ /* 0x000fe20000000800 */
[----:B------:R-:W-:Y:S02]  /*12d30*/  FMUL.FTZ R24, R38, R140 ;  /* 0x0000008c26187220 */ /* 0x000fe40000410000 */
[----:B------:R-:W-:Y:S02]  /*12d40*/  FFMA.FTZ R140, R63, c[0x0][0x23c], -R191 ;  /* 0x00008f003f8c7a23 */ /* 0x000fe400000108bf */
[----:B------:R-:W1:Y:S01]  /*12d50*/  LDSM.16.MT88.4 R60, [R220+0x4800] ;  /* 0x00480000dc3c783b */ /* 0x000e620000004200 */
[----:B------:R-:W-:Y:S02]  /*12d60*/  FFMA.FTZ R166, R166, c[0x0][0x23c], -R193 ;  /* 0x00008f00a6a67a23 */ /* 0x000fe400000108c1 */
[----:B------:R-:W-:Y:S02]  /*12d70*/  FFMA.FTZ R81, R124, c[0x0][0x23c], -R191 ;  /* 0x00008f007c517a23 */ /* 0x000fe400000108bf */
[----:B------:R-:W1:Y:S01]  /*12d80*/  MUFU.EX2 R111, R111 ;  /* 0x0000006f006f7308 */ /* 0x000e620000000800 */
[----:B------:R-:W-:Y:S02]  /*12d90*/  FFMA.FTZ R124, R28, c[0x0][0x23c], -R193 ;  /* 0x00008f001c7c7a23 */ /* 0x000fe400000108c1 */
[----:B------:R-:W-:Y:S02]  /*12da0*/  FMUL.FTZ R28, R38, R136 ;  /* 0x00000088261c7220 */ /* 0x000fe40000410000 */
[----:B------:R-:W-:Y:S02]  /*12db0*/  FFMA.FTZ R207, R207, c[0x0][0x23c], -R189 ;  /* 0x00008f00cfcf7a23 */ /* 0x000fe400000108bd */
[----:B------:R-:W-:Y:S02]  /*12dc0*/  FADD.FTZ R174, R174, R181 ;  /* 0x000000b5aeae7221 */ /* 0x000fe40000010000 */
[----:B------:R-:W-:Y:S01]  /*12dd0*/  FFMA.FTZ R184, R37, R252, R184 ;  /* 0x000000fc25b87223 */ /* 0x000fe200000100b8 */
[----:B------:R-:W-:Y:S01]  /*12de0*/  MUFU.EX2 R108, R108 ;  /* 0x0000006c006c7308 */ /* 0x000fe20000000800 */
[----:B------:R-:W-:Y:S02]  /*12df0*/  FADD.FTZ R179, R179, R174 ;  /* 0x000000aeb3b37221 */ /* 0x000fe40000010000 */
[----:B------:R-:W-:Y:S02]  /*12e00*/  FFMA.FTZ R192, R192, c[0x0][0x23c], -R189 ;  /* 0x00008f00c0c07a23 */ /* 0x000fe400000108bd */
[----:B------:R-:W-:Y:S02]  /*12e10*/  FADD.FTZ R179, R170, R179 ;  /* 0x000000b3aab37221 */ /* 0x000fe40000010000 */
[----:B------:R-:W-:Y:S02]  /*12e20*/  IMAD.MOV.U32 R160, RZ, RZ, R89 ;  /* 0x000000ffffa07224 */ /* 0x000fe400078e0059 */
[----:B------:R-:W-:Y:S01]  /*12e30*/  FFMA.FTZ R89, R14, c[0x0][0x23c], -R193 ;  /* 0x00008f000e597a23 */ /* 0x000fe200000108c1 */
[----:B------:R-:W-:Y:S01]  /*12e40*/  MUFU.EX2 R115, R115 ;  /* 0x0000007300737308 */ /* 0x000fe20000000800 */
[----:B------:R-:W-:Y:S02]  /*12e50*/  FMUL.FTZ R14, R37, R154 ;  /* 0x0000009a250e7220 */ /* 0x000fe40000410000 */
[--C-:B------:R-:W-:Y:S02]  /*12e60*/  FFMA.FTZ R211, R211, c[0x0][0x23c], -R189.reuse ;  /* 0x00008f00d3d37a23 */ /* 0x100fe400000108bd */
[----:B------:R-:W-:Y:S02]  /*12e70*/  FADD.FTZ R184, R177, R184 ;  /* 0x000000b8b1b87221 */ /* 0x000fe40000010000 */
[--C-:B------:R-:W-:Y:S01]  /*12e80*/  FFMA.FTZ R190, R190, c[0x0][0x23c], -R189.reuse ;  /* 0x00008f00bebe7a23 */ /* 0x100fe200000108bd */
[-C--:B------:R-:W-:Y:S01]  /*12e90*/  HMMA.16816.F32.BF16 R12, R32, R22.reuse, R12 ;  /* 0x00000016200c723c */ /* 0x080fe2000004180c */
[----:B------:R-:W-:Y:S01]  /*12ea0*/  FADD.FTZ R169, R169, R184 ;  /* 0x000000b8a9a97221 */ /* 0x000fe20000010000 */
[----:B------:R-:W-:Y:S01]  /*12eb0*/  MUFU.EX2 R109, R109 ;  /* 0x0000006d006d7308 */ /* 0x000fe20000000800 */
[----:B------:R-:W-:Y:S02]  /*12ec0*/  FFMA.FTZ R188, R188, c[0x0][0x23c], -R189 ;  /* 0x00008f00bcbc7a23 */ /* 0x000fe400000108bd */
[----:B------:R-:W-:Y:S03]  /*12ed0*/  FADD.FTZ R169, R168, R169 ;  /* 0x000000a9a8a97221 */ /* 0x000fe60000010000 */
[C---:B------:R-:W-:Y:S04]  /*12ee0*/  HMMA.16816.F32.BF16 R16, R44.reuse, R22, R16 ;  /* 0x000000162c10723c */ /* 0x040fe80000041810 */
[----:B------:R-:W-:Y:S03]  /*12ef0*/  MUFU.EX2 R102, R102 ;  /* 0x0000006600667308 */ /* 0x000fe60000000800 */
[C---:B------:R-:W-:Y:S02]  /*12f00*/  FMUL.FTZ R22, R39.reuse, R146 ;  /* 0x0000009227167220 */ /* 0x040fe40000410000 */
[----:B------:R-:W-:Y:S03]  /*12f10*/  FMUL.FTZ R23, R39, R147 ;  /* 0x0000009327177220 */ /* 0x000fe60000410000 */
[----:B------:R-:W-:Y:S02]  /*12f20*/  FFMA.FTZ R147, R158, c[0x0][0x23c], -R189 ;  /* 0x00008f009e937a23 */ /* 0x000fe400000108bd */
[----:B------:R-:W-:Y:S01]  /*12f30*/  MUFU.EX2 R107, R107 ;  /* 0x0000006b006b7308 */ /* 0x000fe20000000800 */
[--C-:B------:R-:W-:Y:S01]  /*12f40*/  FFMA.FTZ R146, R157, c[0x0][0x23c], -R185.reuse ;  /* 0x00008f009d927a23 */ /* 0x100fe200000108b9 */
[-C--:B------:R-:W-:Y:S01]  /*12f50*/  HMMA.16816.F32.BF16 R20, R44, R48.reuse, R20 ;  /* 0x000000302c14723c */ /* 0x080fe20000041814 */
[----:B------:R-:W-:Y:S07]  /*12f60*/  FFMA.FTZ R185, R41, c[0x0][0x23c], -R185 ;  /* 0x00008f0029b97a23 */ /* 0x000fee00000108b9 */
[----:B------:R-:W-:Y:S01]  /*12f70*/  MUFU.EX2 R100, R100 ;  /* 0x0000006400647308 */ /* 0x000fe20000000800 */
[C---:B------:R-:W-:Y:S07]  /*12f80*/  HMMA.16816.F32.BF16 R24, R32.reuse, R48, R24 ;  /* 0x000000302018723c */ /* 0x040fee0000041818 */
[----:B--2---:R-:W-:Y:S01]  /*12f90*/  F2FP.BF16.PACK_AB R48, R43, R126 ;  /* 0x0000007e2b30723e */ /* 0x004fe200000010ff */
[-C--:B------:R-:W-:Y:S01]  /*12fa0*/  HMMA.16816.F32.BF16 R28, R32, R50.reuse, R28 ;  /* 0x00000032201c723c */ /* 0x080fe2000004181c */
[----:B------:R-:W-:Y:S03]  /*12fb0*/  MUFU.EX2 R114, R114 ;  /* 0x0000007200727308 */ /* 0x000fe60000000800 */
[----:B-1----:R-:W-:Y:S03]  /*12fc0*/  F2FP.BF16.PACK_AB R49, R123, R42 ;  /* 0x0000002a7b31723e */ /* 0x002fe600000010ff */
[C---:B------:R-:W-:Y:S02]  /*12fd0*/  FMUL.FTZ R34, R39.reuse, R134 ;  /* 0x0000008627227220 */ /* 0x040fe40000410000 */
[----:B------:R-:W-:Y:S02]  /*12fe0*/  FMUL.FTZ R35, R39, R135 ;  /* 0x0000008727237220 */ /* 0x000fe40000410000 */
[----:B------:R-:W1:Y:S01]  /*12ff0*/  MUFU.EX2 R105, R105 ;  /* 0x0000006900697308 */ /* 0x000e620000000800 */
[C---:B------:R-:W-:Y:S02]  /*13000*/  FMUL.FTZ R32, R40.reuse, R132 ;  /* 0x0000008428207220 */ /* 0x040fe40000410000 */
[----:B------:R-:W-:Y:S02]  /*13010*/  FMUL.FTZ R33, R40, R133 ;  /* 0x0000008528217220 */ /* 0x000fe40000410000 */
[----:B------:R-:W-:Y:S02]  /*13020*/  FFMA.FTZ R133, R163, c[0x0][0x23c], -R191 ;  /* 0x00008f00a3857a23 */ /* 0x000fe400000108bf */
[----:B------:R-:W-:Y:S03]  /*13030*/  FFMA.FTZ R132, R160, c[0x0][0x23c], -R189 ;  /* 0x00008f00a0847a23 */ /* 0x000fe600000108bd */
[----:B------:R-:W-:Y:S01]  /*13040*/  MUFU.EX2 R104, R104 ;  /* 0x0000006800687308 */ /* 0x000fe20000000800 */
[----:B------:R-:W-:Y:S07]  /*13050*/  HMMA.16816.F32.BF16 R32, R44, R50, R32 ;  /* 0x000000322c20723c */ /* 0x000fee0000041820 */
[----:B------:R-:W-:Y:S02]  /*13060*/  F2FP.BF16.PACK_AB R44, R129, R172 ;  /* 0x000000ac812c723e */ /* 0x000fe400000010ff */
[----:B------:R-:W2:Y:S03]  /*13070*/  MUFU.EX2 R99, R99 ;  /* 0x0000006300637308 */ /* 0x000ea60000000800 */
[----:B------:R-:W-:Y:S02]  /*13080*/  F2FP.BF16.PACK_AB R45, R127, R128 ;  /* 0x000000807f2d723e */ /* 0x000fe400000010ff */
[----:B------:R-:W-:Y:S02]  /*13090*/  F2FP.BF16.PACK_AB R46, R122, R125 ;  /* 0x0000007d7a2e723e */ /* 0x000fe400000010ff */
[----:B------:R-:W-:Y:S02]  /*130a0*/  F2FP.BF16.PACK_AB R47, R120, R121 ;  /* 0x00000079782f723e */ /* 0x000fe400000010ff */
[----:B------:R-:W-:Y:S01]  /*130b0*/  F2FP.BF16.PACK_AB R50, R113, R118 ;  /* 0x000000767132723e */ /* 0x000fe200000010ff */
[----:B------:R-:W-:Y:S01]  /*130c0*/  MUFU.EX2 R112, R112 ;  /* 0x0000007000707308 */ /* 0x000fe20000000800 */
[----:B------:R-:W-:Y:S03]  /*130d0*/  F2FP.BF16.PACK_AB R51, R111, R116 ;  /* 0x000000746f33723e */ /* 0x000fe600000010ff */
[-C--:B------:R-:W-:Y:S06]  /*130e0*/  HMMA.16816.F32.BF16 R4, R44, R52.reuse, R4 ;  /* 0x000000342c04723c */ /* 0x080fec0000041804 */
[----:B------:R-:W1:Y:S02]  /*130f0*/  MUFU.EX2 R103, R103 ;  /* 0x0000006700677308 */ /* 0x000e640000000800 */
[C---:B------:R-:W-:Y:S08]  /*13100*/  HMMA.16816.F32.BF16 R8, R48.reuse, R52, R8 ;  /* 0x000000343008723c */ /* 0x040ff00000041808 */
[----:B------:R-:W-:Y:S01]  /*13110*/  MUFU.EX2 R101, R101 ;  /* 0x0000006500657308 */ /* 0x000fe20000000800 */
[-C--:B------:R-:W-:Y:S08]  /*13120*/  HMMA.16816.F32.BF16 R12, R48, R54.reuse, R12 ;  /* 0x00000036300c723c */ /* 0x080ff0000004180c */
[C---:B------:R-:W-:Y:S01]  /*13130*/  HMMA.16816.F32.BF16 R16, R44.reuse, R54, R16 ;  /* 0x000000362c10723c */ /* 0x040fe20000041810 */
[----:B------:R-:W1:Y:S01]  /*13140*/  MUFU.EX2 R98, R98 ;  /* 0x0000006200627308 */ /* 0x000e620000000800 */
[----:B------:R-:W2:Y:S06]  /*13150*/  LDSM.16.MT88.4 R52, [R219+0x4800] ;  /* 0x00480000db34783b */ /* 0x000eac0000004200 */
[-C--:B---3--:R-:W-:Y:S03]  /*13160*/  HMMA.16816.F32.BF16 R20, R44, R56.reuse, R20 ;  /* 0x000000382c14723c */ /* 0x088fe60000041814 */
[----:B------:R-:W-:Y:S05]  /*13170*/  MUFU.EX2 R97, R97 ;  /* 0x0000006100617308 */ /* 0x000fea0000000800 */
[C---:B------:R-:W-:Y:S05]  /*13180*/  HMMA.16816.F32.BF16 R24, R48.reuse, R56, R24 ;  /* 0x000000383018723c */ /* 0x040fea0000041818 */
[----:B------:R-:W-:Y:S03]  /*13190*/  MUFU.EX2 R95, R95 ;  /* 0x0000005f005f7308 */ /* 0x000fe60000000800 */
[-C--:B------:R-:W-:Y:S07]  /*131a0*/  HMMA.16816.F32.BF16 R28, R48, R58.reuse, R28 ;  /* 0x0000003a301c723c */ /* 0x080fee000004181c */
[----:B------:R-:W-:Y:S01]  /*131b0*/  MUFU.EX2 R92, R92 ;  /* 0x0000005c005c7308 */ /* 0x000fe20000000800 */
[----:B------:R-:W-:Y:S01]  /*131c0*/  HMMA.16816.F32.BF16 R32, R44, R58, R32 ;  /* 0x0000003a2c20723c */ /* 0x000fe20000041820 */
[----:B------:R-:W3:Y:S03]  /*131d0*/  LDSM.16.MT88.4 R56, [R220+0x4c00] ;  /* 0x004c0000dc38783b */ /* 0x000ee60000004200 */
[----:B-1----:R-:W-:Y:S02]  /*131e0*/  F2FP.BF16.PACK_AB R48, R105, R114 ;  /* 0x000000726930723e */ /* 0x002fe400000010ff */
[----:B--2---:R-:W-:Y:S02]  /*131f0*/  F2FP.BF16.PACK_AB R50, R99, R104 ;  /* 0x000000686332723e */ /* 0x004fe400000010ff */
[----:B------:R-:W-:Y:S01]  /*13200*/  F2FP.BF16.PACK_AB R44, R108, R117 ;  /* 0x000000756c2c723e */ /* 0x000fe200000010ff */
[----:B------:R-:W-:Y:S03]  /*13210*/  MUFU.EX2 R90, R90 ;  /* 0x0000005a005a7308 */ /* 0x000fe60000000800 */
[----:B------:R-:W-:Y:S02]  /*13220*/  F2FP.BF16.PACK_AB R45, R106, R115 ;  /* 0x000000736a2d723e */ /* 0x000fe400000010ff */
[----:B------:R-:W-:Y:S02]  /*13230*/  F2FP.BF16.PACK_AB R46, R102, R109 ;  /* 0x0000006d662e723e */ /* 0x000fe400000010ff */
[----:B------:R-:W-:Y:S02]  /*13240*/  F2FP.BF16.PACK_AB R47, R100, R107 ;  /* 0x0000006b642f723e */ /* 0x000fe400000010ff */
[----:B------:R-:W-:Y:S01]  /*13250*/  F2FP.BF16.PACK_AB R49, R103, R112 ;  /* 0x000000706731723e */ /* 0x000fe200000010ff */
[----:B------:R-:W-:Y:S01]  /*13260*/  MUFU.EX2 R83, R83 ;  /* 0x0000005300537308 */ /* 0x000fe20000000800 */
[----:B------:R-:W-:Y:S03]  /*13270*/  F2FP.BF16.PACK_AB R51, R98, R101 ;  /* 0x000000656233723e */ /* 0x000fe600000010ff */
[-C--:B------:R-:W-:Y:S06]  /*13280*/  HMMA.16816.F32.BF16 R4, R44, R60.reuse, R4 ;  /* 0x0000003c2c04723c */ /* 0x080fec0000041804 */
[----:B------:R-:W-:Y:S02]  /*13290*/  MUFU.EX2 R88, R88 ;  /* 0x0000005800587308 */ /* 0x000fe40000000800 */
[C---:B------:R-:W-:Y:S08]  /*132a0*/  HMMA.16816.F32.BF16 R8, R48.reuse, R60, R8 ;  /* 0x0000003c3008723c */ /* 0x040ff00000041808 */
[----:B------:R-:W-:Y:S01]  /*132b0*/  MUFU.EX2 R81, R81 ;  /* 0x0000005100517308 */ /* 0x000fe20000000800 */
[-C--:B------:R-:W-:Y:S08]  /*132c0*/  HMMA.16816.F32.BF16 R12, R48, R62.reuse, R12 ;  /* 0x0000003e300c723c */ /* 0x080ff0000004180c */
[C---:B------:R-:W-:Y:S01]  /*132d0*/  HMMA.16816.F32.BF16 R16, R44.reuse, R62, R16 ;  /* 0x0000003e2c10723c */ /* 0x040fe20000041810 */
[----:B------:R-:W-:Y:S01]  /*132e0*/  MUFU.EX2 R93, R93 ;  /* 0x0000005d005d7308 */ /* 0x000fe20000000800 */
[----:B------:R-:W1:Y:S06]  /*132f0*/  LDSM.16.MT88.4 R60, [R219+0x4c00] ;  /* 0x004c0000db3c783b */ /* 0x000e6c0000004200 */
[-C--:B------:R-:W-:Y:S03]  /*13300*/  HMMA.16816.F32.BF16 R20, R44, R52.reuse, R20 ;  /* 0x000000342c14723c */ /* 0x080fe60000041814 */
[----:B------:R-:W2:Y:S05]  /*13310*/  MUFU.EX2 R86, R86 ;  /* 0x0000005600567308 */ /* 0x000eaa0000000800 */
[C---:B------:R-:W-:Y:S05]  /*13320*/  HMMA.16816.F32.BF16 R24, R48.reuse, R52, R24 ;  /* 0x000000343018723c */ /* 0x040fea0000041818 */
[----:B------:R-:W-:Y:S02]  /*13330*/  MUFU.EX2 R87, R87 ;  /* 0x0000005700577308 */ /* 0x000fe40000000800 */
[--C-:B------:R-:W-:Y:S01]  /*13340*/  FFMA.FTZ R52, R156, c[0x0][0x23c], -R193.reuse ;  /* 0x00008f009c347a23 */ /* 0x100fe200000108c1 */
[-C--:B------:R-:W-:Y:S01]  /*13350*/  HMMA.16816.F32.BF16 R28, R48, R54.reuse, R28 ;  /* 0x00000036301c723c */ /* 0x080fe2000004181c */
[----:B------:R-:W-:Y:S06]  /*13360*/  FFMA.FTZ R193, R200, c[0x0][0x23c], -R193 ;  /* 0x00008f00c8c17a23 */ /* 0x000fec00000108c1 */
[----:B------:R-:W1:Y:S01]  /*13370*/  MUFU.EX2 R78, R78 ;  /* 0x0000004e004e7308 */ /* 0x000e620000000800 */
[----:B------:R-:W-:Y:S01]  /*13380*/  HMMA.16816.F32.BF16 R32, R44, R54, R32 ;  /* 0x000000362c20723c */ /* 0x000fe20000041820 */
[----:B--2---:R-:W-:Y:S03]  /*13390*/  F2FP.BF16.PACK_AB R48, R86, R93 ;  /* 0x0000005d5630723e */ /* 0x004fe600000010ff */
[----:B----4-:R-:W-:Y:S03]  /*133a0*/  FFMA.FTZ R178, R40, R139, R178 ;  /* 0x0000008b28b27223 */ /* 0x010fe600000100b2 */
[----:B------:R-:W-:Y:S02]  /*133b0*/  F2FP.BF16.PACK_AB R44, R94, R97 ;  /* 0x000000615e2c723e */ /* 0x000fe400000010ff */
[----:B------:R-:W-:Y:S03]  /*133c0*/  MUFU.EX2 R91, R91 ;  /* 0x0000005b005b7308 */ /* 0x000fe60000000800 */
[----:B------:R-:W-:Y:S01]  /*133d0*/  F2FP.BF16.PACK_AB R45, R92, R95 ;  /* 0x0000005f5c2d723e */ /* 0x000fe200000010ff */
[----:B-----5:R-:W-:Y:S01]  /*133e0*/  FFMA.FTZ R186, R39, R138, R186 ;  /* 0x0000008a27ba7223 */ /* 0x020fe200000100ba */
[----:B------:R-:W-:Y:S01]  /*133f0*/  F2FP.BF16.PACK_AB R46, R83, R90 ;  /* 0x0000005a532e723e */ /* 0x000fe200000010ff */
[----:B------:R-:W-:Y:S01]  /*13400*/  FADD.FTZ R178, R175, R178 ;  /* 0x000000b2afb27221 */ /* 0x000fe20000010000 */
[----:B------:R-:W-:Y:S01]  /*13410*/  F2FP.BF16.PACK_AB R47, R81, R88 ;  /* 0x00000058512f723e */ /* 0x000fe200000010ff */
[----:B------:R-:W-:Y:S02]  /*13420*/  FADD.FTZ R171, R171, R186 ;  /* 0x000000baabab7221 */ /* 0x000fe40000010000 */
[----:B------:R-:W2:Y:S01]  /*13430*/  MUFU.EX2 R84, R84 ;  /* 0x0000005400547308 */ /* 0x000ea20000000800 */
[----:B------:R-:W-:Y:S02]  /*13440*/  FADD.FTZ R173, R173, R178 ;  /* 0x000000b2adad7221 */ /* 0x000fe40000010000 */
[----:B------:R-:W-:Y:S01]  /*13450*/  FADD.FTZ R176, R176, R171 ;  /* 0x000000abb0b07221 */ /* 0x000fe20000010000 */
[-C--:B---3--:R-:W-:Y:S01]  /*13460*/  HMMA.16816.F32.BF16 R4, R44, R56.reuse, R4 ;  /* 0x000000382c04723c */ /* 0x088fe20000041804 */
[----:B-1----:R-:W-:Y:S01]  /*13470*/  F2FP.BF16.PACK_AB R50, R78, R87 ;  /* 0x000000574e32723e */ /* 0x002fe200000010ff */
[----:B------:R-:W-:Y:S02]  /*13480*/  FADD.FTZ R173, R130, R173 ;  /* 0x000000ad82ad7221 */ /* 0x000fe40000010000 */
[----:B------:R-:W-:Y:S02]  /*13490*/  FADD.FTZ R131, R131, R176 ;  /* 0x000000b083837221 */ /* 0x000fe40000010000 */
[----:B------:R-:W-:Y:S01]  /*134a0*/  MUFU.EX2 R85, R85 ;  /* 0x0000005500557308 */ /* 0x000fe20000000800 */
[----:B------:R-:W-:Y:S02]  /*134b0*/  FADD.FTZ R130, R172, R173 ;  /* 0x000000adac827221 */ /* 0x000fe40000010000 */
[----:B------:R-:W-:Y:S03]  /*134c0*/  FADD.FTZ R40, R128, R131 ;  /* 0x0000008380287221 */ /* 0x000fe60000010000 */
[----:B------:R-:W-:Y:S02]  /*134d0*/  FADD.FTZ R128, R42, R169 ;  /* 0x000000a92a807221 */ /* 0x000fe40000010000 */
[----:B------:R-:W-:Y:S02]  /*134e0*/  FADD.FTZ R130, R129, R130 ;  /* 0x0000008281827221 */ /* 0x000fe40000010000 */
[----:B------:R-:W1:Y:S01]  /*134f0*/  MUFU.EX2 R76, R76 ;  /* 0x0000004c004c7308 */ /* 0x000e620000000800 */
[----:B------:R-:W-:Y:S02]  /*13500*/  FADD.FTZ R123, R123, R128 ;  /* 0x000000807b7b7221 */ /* 0x000fe40000010000 */
[----:B------:R-:W-:Y:S01]  /*13510*/  FADD.FTZ R125, R125, R130 ;  /* 0x000000827d7d7221 */ /* 0x000fe20000010000 */
[----:B--2---:R-:W-:Y:S01]  /*13520*/  F2FP.BF16.PACK_AB R49, R84, R91 ;  /* 0x0000005b5431723e */ /* 0x004fe200000010ff */
[----:B------:R-:W-:Y:S02]  /*13530*/  FADD.FTZ R116, R116, R123 ;  /* 0x0000007b74747221 */ /* 0x000fe40000010000 */
[----:B------:R-:W-:Y:S02]  /*13540*/  FADD.FTZ R122, R122, R125 ;  /* 0x0000007d7a7a7221 */ /* 0x000fe40000010000 */
[----:B------:R-:W-:Y:S01]  /*13550*/  FADD.FTZ R111, R111, R116 ;  /* 0x000000746f6f7221 */ /* 0x000fe20000010000 */
[----:B------:R2:W3:Y:S01]  /*13560*/  MUFU.EX2 R136, R52 ;  /* 0x0000003400887308 */ /* 0x0004e20000000800 */
        /* <DEDUP_REMOVED lines=8> */
[----:B-1----:R-:W-:Y:S01]  /*135f0*/  F2FP.BF16.PACK_AB R51, R76, R85 ;  /* 0x000000554c33723e */ /* 0x002fe200000010ff */
[----:B------:R-:W-:Y:S02]  /*13600*/  FADD.FTZ R98, R98, R101 ;  /* 0x0000006562627221 */ /* 0x000fe40000010000 */
[----:B------:R-:W-:Y:S02]  /*13610*/  FADD.FTZ R97, R97, R102 ;  /* 0x0000006661617221 */ /* 0x000fe40000010000 */
[----:B------:R-:W-:Y:S01]  /*13620*/  FADD.FTZ R91, R91, R98 ;  /* 0x000000625b5b7221 */ /* 0x000fe20000010000 */
[----:B------:R-:W-:Y:S01]  /*13630*/  MUFU.EX2 R82, R82 ;  /* 0x0000005200527308 */ /* 0x000fe20000000800 */
[C---:B------:R-:W-:Y:S01]  /*13640*/  HMMA.16816.F32.BF16 R8, R48.reuse, R56, R8 ;  /* 0x000000383008723c */ /* 0x040fe20000041808 */
[----:B------:R-:W-:Y:S01]  /*13650*/  FADD.FTZ R97, R94, R97 ;  /* 0x000000615e617221 */ /* 0x000fe20000010000 */
[----:B--2---:R-:W1:Y:S01]  /*13660*/  LDSM.16.MT88.4 R52, [R220+0x5000] ;  /* 0x00500000dc34783b */ /* 0x004e620000004200 */
[----:B---3--:R-:W-:Y:S02]  /*13670*/  IMAD.MOV.U32 R200, RZ, RZ, R136 ;  /* 0x000000ffffc87224 */ /* 0x008fe400078e0088 */
[----:B------:R-:W-:Y:S02]  /*13680*/  FADD.FTZ R90, R90, R97 ;  /* 0x000000615a5a7221 */ /* 0x000fe40000010000 */
[----:B------:R-:W-:Y:S02]  /*13690*/  FFMA.FTZ R56, R162, c[0x0][0x23c], -R191 ;  /* 0x00008f00a2387a23 */ /* 0x000fe400000108bf */
[----:B------:R-:W-:Y:S01]  /*136a0*/  MUFU.EX2 R75, R75 ;  /* 0x0000004b004b7308 */ /* 0x000fe20000000800 */
[-C--:B------:R-:W-:Y:S02]  /*136b0*/  HMMA.16816.F32.BF16 R12, R48, R58.reuse, R12 ;  /* 0x0000003a300c723c */ /* 0x080fe4000004180c */
[--C-:B------:R-:W-:Y:S02]  /*136c0*/  FFMA.FTZ R57, R161, c[0x0][0x23c], -R189.reuse ;  /* 0x00008f00a1397a23 */ /* 0x100fe400000108bd */
[----:B------:R-:W-:Y:S02]  /*136d0*/  FFMA.FTZ R189, R187, c[0x0][0x23c], -R189 ;  /* 0x00008f00bbbd7a23 */ /* 0x000fe400000108bd */
[----:B------:R-:W-:Y:S02]  /*136e0*/  FADD.FTZ R83, R83, R90 ;  /* 0x0000005a53537221 */ /* 0x000fe40000010000 */
[C---:B------:R-:W-:Y:S01]  /*136f0*/  HMMA.16816.F32.BF16 R16, R44.reuse, R58, R16 ;  /* 0x0000003a2c10723c */ /* 0x040fe20000041810 */
[----:B------:R-:W-:Y:S03]  /*13700*/  MUFU.EX2 R137, R56 ;  /* 0x0000003800897308 */ /* 0x000fe60000000800 */
[----:B------:R-:W-:Y:S04]  /*13710*/  FADD.FTZ R84, R84, R91 ;  /* 0x0000005b54547221 */ /* 0x000fe80000010000 */
[-C--:B------:R-:W-:Y:S01]  /*13720*/  HMMA.16816.F32.BF16 R20, R44, R60.reuse, R20 ;  /* 0x0000003c2c14723c */ /* 0x080fe20000041814 */
[----:B------:R-:W-:Y:S02]  /*13730*/  FADD.FTZ R85, R85, R84 ;  /* 0x0000005455557221 */ /* 0x000fe40000010000 */
[----:B------:R-:W2:Y:S02]  /*13740*/  MUFU.EX2 R133, R57 ;  /* 0x0000003900857308 */ /* 0x000ea40000000800 */
[----:B------:R-:W-:Y:S03]  /*13750*/  FADD.FTZ R85, R76, R85 ;  /* 0x000000554c557221 */ /* 0x000fe60000010000 */
[C---:B------:R-:W-:Y:S05]  /*13760*/  HMMA.16816.F32.BF16 R24, R48.reuse, R60, R24 ;  /* 0x0000003c3018723c */ /* 0x040fea0000041818 */
[----:B------:R-:W-:Y:S03]  /*13770*/  MUFU.EX2 R80, R80 ;  /* 0x0000005000507308 */ /* 0x000fe60000000800 */
[-C--:B------:R-:W-:Y:S07]  /*13780*/  HMMA.16816.F32.BF16 R28, R48, R62.reuse, R28 ;  /* 0x0000003e301c723c */ /* 0x080fee000004181c */
[----:B------:R-:W3:Y:S01]  /*13790*/  MUFU.EX2 R73, R73 ;  /* 0x0000004900497308 */ /* 0x000ee20000000800 */
[----:B------:R-:W-:Y:S01]  /*137a0*/  HMMA.16816.F32.BF16 R32, R44, R62, R32 ;  /* 0x0000003e2c20723c */ /* 0x000fe20000041820 */
[----:B------:R-:W-:Y:S03]  /*137b0*/  LDSM.16.MT88.4 R60, [R219+0x5400] ;  /* 0x00540000db3c783b */ /* 0x000fe60000004200 */
[----:B--2---:R-:W-:Y:S03]  /*137c0*/  IMAD.MOV.U32 R187, RZ, RZ, R133 ;  /* 0x000000ffffbb7224 */ /* 0x004fe600078e0085 */
[C---:B------:R-:W-:Y:S01]  /*137d0*/  F2FP.BF16.PACK_AB R44, R75.reuse, R82 ;  /* 0x000000524b2c723e */ /* 0x040fe200000010ff */
[----:B------:R-:W-:Y:S01]  /*137e0*/  FADD.FTZ R82, R82, R83 ;  /* 0x0000005352527221 */ /* 0x000fe20000010000 */
[----:B------:R-:W-:Y:S01]  /*137f0*/  MUFU.EX2 R72, R72 ;  /* 0x0000004800487308 */ /* 0x000fe20000000800 */
[----:B------:R-:W2:Y:S02]  /*13800*/  LDSM.16.MT88.4 R56, [R219+0x5000] ;  /* 0x00500000db38783b */ /* 0x000ea40000004200 */
[----:B------:R-:W-:Y:S07]  /*13810*/  FADD.FTZ R75, R75, R82 ;  /* 0x000000524b4b7221 */ /* 0x000fee0000010000 */
[----:B------:R-:W4:Y:S01]  /*13820*/  MUFU.EX2 R71, R71 ;  /* 0x0000004700477308 */ /* 0x000f220000000800 */
[----:B---3--:R-:W-:Y:S09]  /*13830*/  F2FP.BF16.PACK_AB R45, R73, R80 ;  /* 0x00000050492d723e */ /* 0x008ff200000010ff */
[----:B------:R-:W-:Y:S10]  /*13840*/  MUFU.EX2 R70, R70 ;  /* 0x0000004600467308 */ /* 0x000ff40000000800 */
[----:B------:R-:W3:Y:S01]  /*13850*/  MUFU.EX2 R69, R69 ;  /* 0x0000004500457308 */ /* 0x000ee20000000800 */
[C---:B----4-:R-:W-:Y:S01]  /*13860*/  F2FP.BF16.PACK_AB R46, R71.reuse, R72 ;  /* 0x00000048472e723e */ /* 0x050fe200000010ff */
[----:B------:R-:W-:Y:S04]  /*13870*/  FADD.FTZ R72, R72, R75 ;  /* 0x0000004b48487221 */ /* 0x000fe80000010000 */
[----:B------:R-:W-:Y:S04]  /*13880*/  FADD.FTZ R72, R71, R72 ;  /* 0x0000004847487221 */ /* 0x000fe80000010000 */
[----:B------:R-:W-:Y:S10]  /*13890*/  MUFU.EX2 R79, R79 ;  /* 0x0000004f004f7308 */ /* 0x000ff40000000800 */
[----:B------:R-:W4:Y:S01]  /*138a0*/  MUFU.EX2 R68, R68 ;  /* 0x0000004400447308 */ /* 0x000f220000000800 */
[----:B---3--:R-:W-:Y:S09]  /*138b0*/  F2FP.BF16.PACK_AB R47, R69, R70 ;  /* 0x00000046452f723e */ /* 0x008ff200000010ff */
[----:B------:R-:W-:Y:S01]  /*138c0*/  MUFU.EX2 R67, R67 ;  /* 0x0000004300437308 */ /* 0x000fe20000000800 */
[-C--:B-1----:R-:W-:Y:S09]  /*138d0*/  HMMA.16816.F32.BF16 R4, R44, R52.reuse, R4 ;  /* 0x000000342c04723c */ /* 0x082ff20000041804 */
[----:B------:R-:W1:Y:S03]  /*138e0*/  MUFU.EX2 R66, R66 ;  /* 0x0000004200427308 */ /* 0x000e660000000800 */
[----:B----4-:R-:W-:Y:S07]  /*138f0*/  F2FP.BF16.PACK_AB R48, R68, R79 ;  /* 0x0000004f4430723e */ /* 0x010fee00000010ff */
[----:B------:R-:W-:Y:S10]  /*13900*/  MUFU.EX2 R74, R74 ;  /* 0x0000004a004a7308 */ /* 0x000ff40000000800 */
[----:B------:R-:W3:Y:S01]  /*13910*/  MUFU.EX2 R65, R65 ;  /* 0x0000004100417308 */ /* 0x000ee20000000800 */
[----:B-1----:R-:W-:Y:S09]  /*13920*/  F2FP.BF16.PACK_AB R50, R66, R67 ;  /* 0x000000434232723e */ /* 0x002ff200000010ff */
[----:B------:R-:W-:Y:S10]  /*13930*/  MUFU.EX2 R64, R64 ;  /* 0x0000004000407308 */ /* 0x000ff40000000800 */
[----:B------:R-:W1:Y:S01]  /*13940*/  MUFU.EX2 R77, R77 ;  /* 0x0000004d004d7308 */ /* 0x000e620000000800 */
[C---:B---3--:R-:W-:Y:S01]  /*13950*/  F2FP.BF16.PACK_AB R49, R65.reuse, R74 ;  /* 0x0000004a4131723e */ /* 0x048fe200000010ff */
[----:B------:R-:W-:Y:S04]  /*13960*/  FADD.FTZ R74, R74, R85 ;  /* 0x000000554a4a7221 */ /* 0x000fe80000010000 */
[----:B------:R-:W-:Y:S04]  /*13970*/  FADD.FTZ R65, R65, R74 ;  /* 0x0000004a41417221 */ /* 0x000fe80000010000 */
[----:B------:R-:W-:Y:S10]  /*13980*/  MUFU.EX2 R89, R89 ;  /* 0x0000005900597308 */ /* 0x000ff40000000800 */
[----:B------:R-:W3:Y:S01]  /*13990*/  MUFU.EX2 R96, R96 ;  /* 0x0000006000607308 */ /* 0x000ee20000000800 */
[C---:B-1----:R-:W-:Y:S01]  /*139a0*/  F2FP.BF16.PACK_AB R51, R77.reuse, R64 ;  /* 0x000000404d33723e */ /* 0x042fe200000010ff */
[----:B------:R-:W-:Y:S04]  /*139b0*/  FADD.FTZ R64, R64, R65 ;  /* 0x0000004140407221 */ /* 0x000fe80000010000 */
[----:B------:R-:W-:Y:S04]  /*139c0*/  FADD.FTZ R77, R77, R64 ;  /* 0x000000404d4d7221 */ /* 0x000fe80000010000 */
[----:B------:R-:W-:Y:S01]  /*139d0*/  MUFU.EX2 R110, R110 ;  /* 0x0000006e006e7308 */ /* 0x000fe20000000800 */
[C---:B------:R-:W-:Y:S08]  /*139e0*/  HMMA.16816.F32.BF16 R8, R48.reuse, R52, R8 ;  /* 0x000000343008723c */ /* 0x040ff00000041808 */
[-C--:B------:R-:W-:Y:S01]  /*139f0*/  HMMA.16816.F32.BF16 R12, R48, R54.reuse, R12 ;  /* 0x00000036300c723c */ /* 0x080fe2000004180c */
[----:B------:R-:W1:Y:S07]  /*13a00*/  MUFU.EX2 R119, R119 ;  /* 0x0000007700777308 */ /* 0x000e6e0000000800 */
[C---:B------:R-:W-:Y:S01]  /*13a10*/  HMMA.16816.F32.BF16 R16, R44.reuse, R54, R16 ;  /* 0x000000362c10723c */ /* 0x040fe20000041810 */
[----:B------:R-:W4:Y:S02]  /*13a20*/  LDSM.16.MT88.4 R52, [R220+0x5400] ;  /* 0x00540000dc34783b */ /* 0x000f240000004200 */
[----:B------:R-:W-:Y:S05]  /*13a30*/  MUFU.EX2 R124, R124 ;  /* 0x0000007c007c7308 */ /* 0x000fea0000000800 */
[-C--:B--2---:R-:W-:Y:S05]  /*13a40*/  HMMA.16816.F32.BF16 R20, R44, R56.reuse, R20 ;  /* 0x000000382c14723c */ /* 0x084fea0000041814 */
[----:B------:R-:W2:Y:S03]  /*13a50*/  MUFU.EX2 R141, R141 ;  /* 0x0000008d008d7308 */ /* 0x000ea60000000800 */
[C---:B------:R-:W-:Y:S07]  /*13a60*/  HMMA.16816.F32.BF16 R24, R48.reuse, R56, R24 ;  /* 0x000000383018723c */ /* 0x040fee0000041818 */
[----:B------:R-:W-:Y:S01]  /*13a70*/  MUFU.EX2 R140, R140 ;  /* 0x0000008c008c7308 */ /* 0x000fe20000000800 */
[-C--:B------:R-:W-:Y:S01]  /*13a80*/  HMMA.16816.F32.BF16 R28, R48, R58.reuse, R28 ;  /* 0x0000003a301c723c */ /* 0x080fe2000004181c */
[----:B------:R-:W-:Y:S03]  /*13a90*/  FFMA.FTZ R56, R204, c[0x0][0x23c], -R191 ;  /* 0x00008f00cc387a23 */ /* 0x000fe600000108bf */
[----:B------:R-:W-:Y:S02]  /*13aa0*/  IMAD.MOV.U32 R204, RZ, RZ, R137 ;  /* 0x000000ffffcc7224 */ /* 0x000fe400078e0089 */
[----:B------:R-:W-:Y:S02]  /*13ab0*/  FFMA.FTZ R57, R198, c[0x0][0x23c], -R191 ;  /* 0x00008f00c6397a23 */ /* 0x000fe400000108bf */
[----:B------:R-:W-:Y:S01]  /*13ac0*/  HMMA.16816.F32.BF16 R32, R44, R58, R32 ;  /* 0x0000003a2c20723c */ /* 0x000fe20000041820 */
[----:B------:R-:W5:Y:S03]  /*13ad0*/  MUFU.EX2 R143, R143 ;  /* 0x0000008f008f7308 */ /* 0x000f660000000800 */
[----:B------:R-:W-:Y:S02]  /*13ae0*/  IMAD.MOV.U32 R198, RZ, RZ, R135 ;  /* 0x000000ffffc67224 */ /* 0x000fe400078e0087 */
[----:B------:R-:W-:Y:S01]  /*13af0*/  FFMA.FTZ R191, R194, c[0x0][0x23c], -R191 ;  /* 0x00008f00c2bf7a23 */ /* 0x000fe200000108bf */
[C---:B---3--:R-:W-:Y:S01]  /*13b00*/  F2FP.BF16.PACK_AB R44, R96.reuse, R89 ;  /* 0x00000059602c723e */ /* 0x048fe200000010ff */
[----:B------:R-:W-:Y:S01]  /*13b10*/  FADD.FTZ R89, R89, R72 ;  /* 0x0000004859597221 */ /* 0x000fe20000010000 */
[----:B-1----:R-:W-:Y:S02]  /*13b20*/  F2FP.BF16.PACK_AB R45, R119, R110 ;  /* 0x0000006e772d723e */ /* 0x002fe400000010ff */
[----:B------:R-:W-:Y:S01]  /*13b30*/  MUFU.EX2 R142, R142 ;  /* 0x0000008e008e7308 */ /* 0x000fe20000000800 */
[C---:B--2---:R-:W-:Y:S01]  /*13b40*/  F2FP.BF16.PACK_AB R46, R141.reuse, R124 ;  /* 0x0000007c8d2e723e */ /* 0x044fe200000010ff */
[----:B------:R-:W-:Y:S04]  /*13b50*/  FADD.FTZ R89, R96, R89 ;  /* 0x0000005960597221 */ /* 0x000fe80000010000 */
[----:B------:R-:W-:Y:S04]  /*13b60*/  FADD.FTZ R124, R124, R89 ;  /* 0x000000597c7c7221 */ /* 0x000fe80000010000 */
[----:B------:R-:W1:Y:S01]  /*13b70*/  MUFU.EX2 R145, R145 ;  /* 0x0000009100917308 */ /* 0x000e620000000800 */
[----:B------:R-:W-:Y:S01]  /*13b80*/  FADD.FTZ R141, R141, R124 ;  /* 0x0000007c8d8d7221 */ /* 0x000fe20000010000 */
[----:B-----5:R-:W-:Y:S08]  /*13b90*/  F2FP.BF16.PACK_AB R47, R143, R140 ;  /* 0x0000008c8f2f723e */ /* 0x020ff000000010ff */
[----:B------:R-:W-:Y:S01]  /*13ba0*/  MUFU.EX2 R144, R144 ;  /* 0x0000009000907308 */ /* 0x000fe20000000800 */
[-C--:B----4-:R-:W-:Y:S09]  /*13bb0*/  HMMA.16816.F32.BF16 R4, R44, R52.reuse, R4 ;  /* 0x000000342c04723c */ /* 0x090ff20000041804 */
[----:B------:R-:W2:Y:S03]  /*13bc0*/  MUFU.EX2 R147, R147 ;  /* 0x0000009300937308 */ /* 0x000ea60000000800 */
[----:B-1----:R-:W-:Y:S07]  /*13bd0*/  F2FP.BF16.PACK_AB R48, R145, R142 ;  /* 0x0000008e9130723e */ /* 0x002fee00000010ff */
[----:B------:R-:W-:Y:S10]  /*13be0*/  MUFU.EX2 R146, R146 ;  /* 0x0000009200927308 */ /* 0x000ff40000000800 */
[----:B------:R-:W1:Y:S01]  /*13bf0*/  MUFU.EX2 R165, R165 ;  /* 0x000000a500a57308 */ /* 0x000e620000000800 */
[----:B--2---:R-:W-:Y:S09]  /*13c00*/  F2FP.BF16.PACK_AB R50, R147, R144 ;  /* 0x000000909332723e */ /* 0x004ff200000010ff */
[----:B------:R-:W-:Y:S10]  /*13c10*/  MUFU.EX2 R164, R164 ;  /* 0x000000a400a47308 */ /* 0x000ff40000000800 */
[----:B------:R-:W2:Y:S01]  /*13c20*/  MUFU.EX2 R167, R167 ;  /* 0x000000a700a77308 */ /* 0x000ea20000000800 */
[C---:B-1----:R-:W-:Y:S01]  /*13c30*/  F2FP.BF16.PACK_AB R49, R165.reuse, R146 ;  /* 0x00000092a531723e */ /* 0x042fe200000010ff */
[----:B------:R-:W-:Y:S04]  /*13c40*/  FADD.FTZ R146, R146, R77 ;  /* 0x0000004d92927221 */ /* 0x000fe80000010000 */
[----:B------:R-:W-:Y:S04]  /*13c50*/  FADD.FTZ R165, R165, R146 ;  /* 0x00000092a5a57221 */ /* 0x000fe80000010000 */
[----:B------:R-:W-:Y:S10]  /*13c60*/  MUFU.EX2 R166, R166 ;  /* 0x000000a600a67308 */ /* 0x000ff40000000800 */
[----:B------:R-:W-:Y:S01]  /*13c70*/  MUFU.EX2 R199, R199 ;  /* 0x000000c700c77308 */ /* 0x000fe20000000800 */
[C---:B--2---:R-:W-:Y:S01]  /*13c80*/  F2FP.BF16.PACK_AB R51, R167.reuse, R164 ;  /* 0x000000a4a733723e */ /* 0x044fe200000010ff */
[----:B------:R-:W-:Y:S02]  /*13c90*/  FADD.FTZ R164, R164, R165 ;  /* 0x000000a5a4a47221 */ /* 0x000fe40000010000 */
[----:B------:R-:W-:Y:S02]  /*13ca0*/  IMAD.MOV.U32 R165, RZ, RZ, R2 ;  /* 0x000000ffffa57224 */ /* 0x000fe400078e0002 */
[----:B------:R-:W-:Y:S04]  /*13cb0*/  FADD.FTZ R164, R167, R164 ;  /* 0x000000a4a7a47221 */ /* 0x000fe80000010000 */
[----:B------:R-:W-:Y:S01]  /*13cc0*/  MUFU.EX2 R203, R203 ;  /* 0x000000cb00cb7308 */ /* 0x000fe20000000800 */
[C---:B------:R-:W-:Y:S01]  /*13cd0*/  HMMA.16816.F32.BF16 R8, R48.reuse, R52, R8 ;  /* 0x000000343008723c */ /* 0x040fe20000041808 */
[----:B------:R-:W-:Y:S07]  /*13ce0*/  IMAD.MOV.U32 R167, RZ, RZ, R36 ;  /* 0x000000ffffa77224 */ /* 0x000fee00078e0024 */
[-C--:B------:R-:W-:Y:S01]  /*13cf0*/  HMMA.16816.F32.BF16 R12, R48, R54.reuse, R12 ;  /* 0x00000036300c723c */ /* 0x080fe2000004180c */
[----:B------:R-:W1:Y:S07]  /*13d00*/  MUFU.EX2 R205, R205 ;  /* 0x000000cd00cd7308 */ /* 0x000e6e0000000800 */
[C---:B------:R-:W-:Y:S01]  /*13d10*/  HMMA.16816.F32.BF16 R16, R44.reuse, R54, R16 ;  /* 0x000000362c10723c */ /* 0x040fe20000041810 */
[----:B------:R-:W2:Y:S02]  /*13d20*/  LDSM.16.MT88.4 R52, [R220+0x5800] ;  /* 0x00580000dc34783b */ /* 0x000ea40000004200 */
[----:B------:R-:W3:Y:S05]  /*13d30*/  MUFU.EX2 R209, R209 ;  /* 0x000000d100d17308 */ /* 0x000eea0000000800 */
[-C--:B------:R-:W-:Y:S05]  /*13d40*/  HMMA.16816.F32.BF16 R20, R44, R60.reuse, R20 ;  /* 0x0000003c2c14723c */ /* 0x080fea0000041814 */
[----:B------:R-:W4:Y:S03]  /*13d50*/  MUFU.EX2 R134, R132 ;  /* 0x0000008400867308 */ /* 0x000f260000000800 */
[C---:B------:R-:W-:Y:S01]  /*13d60*/  HMMA.16816.F32.BF16 R24, R48.reuse, R60, R24 ;  /* 0x0000003c3018723c */ /* 0x040fe20000041818 */
[----:B-1----:R-:W-:Y:S06]  /*13d70*/  F2FP.BF16.PACK_AB R41, R205, R203 ;  /* 0x000000cbcd29723e */ /* 0x002fec00000010ff */
[----:B------:R-:W-:Y:S01]  /*13d80*/  MUFU.EX2 R211, R211 ;  /* 0x000000d300d37308 */ /* 0x000fe20000000800 */
[-C--:B------:R-:W-:Y:S01]  /*13d90*/  HMMA.16816.F32.BF16 R28, R48, R62.reuse, R28 ;  /* 0x0000003e301c723c */ /* 0x080fe2000004181c */
[----:B---3--:R-:W-:Y:S06]  /*13da0*/  F2FP.BF16.PACK_AB R42, R200, R209 ;  /* 0x000000d1c82a723e */ /* 0x008fec00000010ff */
[----:B------:R-:W-:Y:S01]  /*13db0*/  FADD.FTZ R48, R126, R179 ;  /* 0x000000b37e307221 */ /* 0x000fe20000010000 */
[----:B------:R-:W-:Y:S01]  /*13dc0*/  HMMA.16816.F32.BF16 R32, R44, R62, R32 ;  /* 0x0000003e2c20723c */ /* 0x000fe20000041820 */
[----:B------:R-:W1:Y:S03]  /*13dd0*/  MUFU.EX2 R207, R207 ;  /* 0x000000cf00cf7308 */ /* 0x000e660000000800 */
[----:B------:R-:W-:Y:S01]  /*13de0*/  FADD.FTZ R39, R43, R48 ;  /* 0x000000302b277221 */ /* 0x000fe20000010000 */
[----:B------:R-:W-:Y:S01]  /*13df0*/  F2FP.BF16.PACK_AB R43, R204, R198 ;  /* 0x000000c6cc2b723e */ /* 0x000fe200000010ff */
[----:B------:R-:W3:Y:S01]  /*13e00*/  LDSM.16.MT88.4 R48, [R219+0x5800] ;  /* 0x00580000db30783b */ /* 0x000ee20000004200 */
[----:B------:R-:W-:Y:S01]  /*13e10*/  FADD.FTZ R126, R127, R40 ;  /* 0x000000287f7e7221 */ /* 0x000fe20000010000 */
[C---:B------:R-:W-:Y:S01]  /*13e20*/  F2FP.BF16.PACK_AB R40, R199.reuse, R166 ;  /* 0x000000a6c728723e */ /* 0x040fe200000010ff */
[----:B----4-:R-:W-:Y:S02]  /*13e30*/  IMAD.MOV.U32 R194, RZ, RZ, R134 ;  /* 0x000000ffffc27224 */ /* 0x010fe400078e0086 */
[----:B------:R-:W-:Y:S01]  /*13e40*/  MUFU.EX2 R201, R201 ;  /* 0x000000c900c97308 */ /* 0x000fe20000000800 */
[----:B------:R-:W-:Y:S02]  /*13e50*/  FADD.FTZ R166, R166, R141 ;  /* 0x0000008da6a67221 */ /* 0x000fe40000010000 */
[----:B------:R-:W-:Y:S01]  /*13e60*/  F2FP.BF16.PACK_AB R44, R194, R187 ;  /* 0x000000bbc22c723e */ /* 0x000fe200000010ff */
[-C--:B--2---:R-:W-:Y:S01]  /*13e70*/  HMMA.16816.F32.BF16 R4, R40, R52.reuse, R4 ;  /* 0x000000342804723c */ /* 0x084fe20000041804 */
[----:B------:R-:W-:Y:S02]  /*13e80*/  FADD.FTZ R166, R199, R166 ;  /* 0x000000a6c7a67221 */ /* 0x000fe40000010000 */
[----:B------:R-:W-:Y:S02]  /*13e90*/  FADD.FTZ R118, R118, R39 ;  /* 0x0000002776767221 */ /* 0x000fe40000010000 */
[----:B------:R-:W-:Y:S01]  /*13ea0*/  FADD.FTZ R166, R209, R166 ;  /* 0x000000a6d1a67221 */ /* 0x000fe20000010000 */
[----:B------:R-:W2:Y:S01]  /*13eb0*/  MUFU.EX2 R197, R197 ;  /* 0x000000c500c57308 */ /* 0x000ea20000000800 */
[----:B------:R-:W-:Y:S02]  /*13ec0*/  FADD.FTZ R113, R113, R118 ;  /* 0x0000007671717221 */ /* 0x000fe40000010000 */
[----:B------:R-:W-:Y:S03]  /*13ed0*/  FADD.FTZ R121, R121, R126 ;  /* 0x0000007e79797221 */ /* 0x000fe60000010000 */
[----:B-1----:R-:W-:Y:S01]  /*13ee0*/  F2FP.BF16.PACK_AB R46, R207, R211 ;  /* 0x000000d3cf2e723e */ /* 0x002fe200000010ff */
        /* <DEDUP_REMOVED lines=30> */
[----:B------:R-:W-:Y:S02]  /*140d0*/  FADD.FTZ R67, R66, R67 ;  /* 0x0000004342437221 */ /* 0x000fe40000010000 */
[----:B------:R-:W-:Y:S02]  /*140e0*/  FADD.FTZ R70, R70, R73 ;  /* 0x0000004946467221 */ /* 0x000fe40000010000 */
[----:B------:R-:W-:Y:S02]  /*140f0*/  FADD.FTZ R142, R142, R67 ;  /* 0x000000438e8e7221 */ /* 0x000fe40000010000 */
[----:B------:R-:W-:Y:S01]  /*14100*/  FADD.FTZ R69, R69, R70 ;  /* 0x0000004645457221 */ /* 0x000fe20000010000 */
[-C--:B------:R-:W-:Y:S01]  /*14110*/  HMMA.16816.F32.BF16 R12, R44, R54.reuse, R12 ;  /* 0x000000362c0c723c */ /* 0x080fe2000004180c */
[----:B------:R-:W1:Y:S03]  /*14120*/  MUFU.EX2 R57, R57 ;  /* 0x0000003900397308 */ /* 0x000e660000000800 */
[----:B------:R-:W-:Y:S01]  /*14130*/  FADD.FTZ R145, R145, R142 ;  /* 0x0000008e91917221 */ /* 0x000fe20000010000 */
[----:B--2---:R-:W-:Y:S01]  /*14140*/  F2FP.BF16.PACK_AB R132, R206, R208 ;  /* 0x000000d0ce84723e */ /* 0x004fe200000010ff */
[----:B------:R-:W-:Y:S02]  /*14150*/  FADD.FTZ R110, R110, R69 ;  /* 0x000000456e6e7221 */ /* 0x000fe40000010000 */
[C---:B------:R-:W-:Y:S01]  /*14160*/  HMMA.16816.F32.BF16 R16, R40.reuse, R54, R16 ;  /* 0x000000362810723c */ /* 0x040fe20000041810 */
[----:B------:R-:W-:Y:S02]  /*14170*/  FADD.FTZ R144, R144, R145 ;  /* 0x0000009190907221 */ /* 0x000fe40000010000 */
[----:B------:R-:W-:Y:S01]  /*14180*/  MUFU.EX2 R58, R202 ;  /* 0x000000ca003a7308 */ /* 0x000fe20000000800 */
[----:B------:R-:W-:Y:S02]  /*14190*/  FADD.FTZ R119, R119, R110 ;  /* 0x0000006e77777221 */ /* 0x000fe40000010000 */
[----:B------:R-:W-:Y:S02]  /*141a0*/  FADD.FTZ R164, R201, R164 ;  /* 0x000000a4c9a47221 */ /* 0x000fe40000010000 */
[-C--:B---3--:R-:W-:Y:S01]  /*141b0*/  HMMA.16816.F32.BF16 R20, R40, R48.reuse, R20 ;  /* 0x000000302814723c */ /* 0x088fe20000041814 */
[----:B------:R-:W-:Y:S03]  /*141c0*/  FADD.FTZ R140, R140, R119 ;  /* 0x000000778c8c7221 */ /* 0x000fe60000010000 */
[----:B------:R-:W-:Y:S01]  /*141d0*/  FADD.FTZ R164, R197, R164 ;  /* 0x000000a4c5a47221 */ /* 0x000fe20000010000 */
[----:B------:R-:W2:Y:S01]  /*141e0*/  MUFU.EX2 R193, R193 ;  /* 0x000000c100c17308 */ /* 0x000ea20000000800 */
[----:B------:R-:W-:Y:S02]  /*141f0*/  FADD.FTZ R140, R143, R140 ;  /* 0x0000008c8f8c7221 */ /* 0x000fe40000010000 */
[C---:B------:R-:W-:Y:S01]  /*14200*/  HMMA.16816.F32.BF16 R24, R44.reuse, R48, R24 ;  /* 0x000000302c18723c */ /* 0x040fe20000041818 */
[----:B-1----:R-:W-:Y:S03]  /*14210*/  F2FP.BF16.PACK_AB R133, R57, R56 ;  /* 0x000000383985723e */ /* 0x002fe600000010ff */
[----:B------:R-:W-:Y:S02]  /*14220*/  FADD.FTZ R140, R203, R140 ;  /* 0x0000008ccb8c7221 */ /* 0x000fe40000010000 */
[----:B------:R-:W-:Y:S01]  /*14230*/  FADD.FTZ R195, R195, R164 ;  /* 0x000000a4c3c37221 */ /* 0x000fe20000010000 */
[----:B------:R-:W-:Y:S01]  /*14240*/  MUFU.EX2 R59, R196 ;  /* 0x000000c4003b7308 */ /* 0x000fe20000000800 */
[-C--:B------:R-:W-:Y:S01]  /*14250*/  HMMA.16816.F32.BF16 R28, R44, R50.reuse, R28 ;  /* 0x000000322c1c723c */ /* 0x080fe2000004181c */
[----:B------:R-:W-:Y:S03]  /*14260*/  FADD.FTZ R205, R205, R140 ;  /* 0x0000008ccdcd7221 */ /* 0x000fe60000010000 */
[----:B------:R-:W-:Y:S02]  /*14270*/  FADD.FTZ R210, R210, R195 ;  /* 0x000000c3d2d27221 */ /* 0x000fe40000010000 */
[----:B------:R-:W-:Y:S02]  /*14280*/  FADD.FTZ R205, R198, R205 ;  /* 0x000000cdc6cd7221 */ /* 0x000fe40000010000 */
[----:B------:R-:W-:Y:S01]  /*14290*/  HMMA.16816.F32.BF16 R32, R40, R50, R32 ;  /* 0x000000322820723c */ /* 0x000fe20000041820 */
[----:B------:R-:W1:Y:S01]  /*142a0*/  MUFU.EX2 R38, R191 ;  /* 0x000000bf00267308 */ /* 0x000e620000000800 */
[----:B------:R-:W3:Y:S02]  /*142b0*/  LDSM.16.MT88.4 R40, [R219+0x5c00] ;  /* 0x005c0000db28783b */ /* 0x000ee40000004200 */
[----:B------:R-:W-:Y:S01]  /*142c0*/  FADD.FTZ R205, R204, R205 ;  /* 0x000000cdcccd7221 */ /* 0x000fe20000010000 */
[----:B--2---:R-:W-:Y:S01]  /*142d0*/  F2FP.BF16.PACK_AB R134, R193, R58 ;  /* 0x0000003ac186723e */ /* 0x004fe200000010ff */
[----:B------:R-:W-:Y:S02]  /*142e0*/  IMAD.MOV.U32 R164, RZ, RZ, R0 ;  /* 0x000000ffffa47224 */ /* 0x000fe400078e0000 */
[----:B------:R-:W-:Y:S03]  /*142f0*/  FADD.FTZ R56, R56, R205 ;  /* 0x000000cd38387221 */ /* 0x000fe60000010000 */
[----:B------:R-:W-:Y:S01]  /*14300*/  MUFU.EX2 R37, R192 ;  /* 0x000000c000257308 */ /* 0x000fe20000000800 */
[----:B------:R-:W-:Y:S09]  /*14310*/  FADD.FTZ R56, R57, R56 ;  /* 0x0000003839387221 */ /* 0x000ff20000010000 */
[----:B------:R-:W2:Y:S01]  /*14320*/  MUFU.EX2 R60, R190 ;  /* 0x000000be003c7308 */ /* 0x000ea20000000800 */
[----:B-1----:R-:W-:Y:S01]  /*14330*/  F2FP.BF16.PACK_AB R135, R38, R59 ;  /* 0x0000003b2687723e */ /* 0x002fe200000010ff */
[----:B------:R-:W-:Y:S08]  /*14340*/  FADD.FTZ R59, R59, R56 ;  /* 0x000000383b3b7221 */ /* 0x000ff00000010000 */
[----:B------:R-:W-:Y:S01]  /*14350*/  MUFU.EX2 R188, R188 ;  /* 0x000000bc00bc7308 */ /* 0x000fe20000000800 */
[-C--:B------:R-:W-:Y:S07]  /*14360*/  HMMA.16816.F32.BF16 R160, R132, R148.reuse, R4 ;  /* 0x0000009484a0723c */ /* 0x080fee0000041804 */
[----:B------:R-:W-:Y:S02]  /*14370*/  FADD.FTZ R5, R200, R166 ;  /* 0x000000a6c8057221 */ /* 0x000fe40000010000 */
[----:B------:R-:W1:Y:S03]  /*14380*/  MUFU.EX2 R189, R189 ;  /* 0x000000bd00bd7308 */ /* 0x000e660000000800 */
        /* <DEDUP_REMOVED lines=10> */
[----:B------:R-:W-:Y:S01]  /*14430*/  IMAD.MOV.U32 R166, RZ, RZ, R3 ;  /* 0x000000ffffa67224 */ /* 0x000fe200078e0003 */
[----:B------:R-:W2:Y:S01]  /*14440*/  MUFU.EX2 R182, R182 ;  /* 0x000000b600b67308 */ /* 0x000ea20000000800 */
[----:B------:R4:W-:Y:S01]  /*14450*/  STL [R1+0xc], R5 ;  /* 0x00000c0501007387 */ /* 0x0009e20000100800 */
[----:B------:R-:W-:Y:S01]  /*14460*/  FADD.FTZ R4, R207, R4 ;  /* 0x00000004cf047221 */ /* 0x000fe20000010000 */
[----:B-1----:R-:W-:Y:S03]  /*14470*/  F2FP.BF16.PACK_AB R138, R189, R188 ;  /* 0x000000bcbd8a723e */ /* 0x002fe600000010ff */
[----:B------:R-:W-:Y:S02]  /*14480*/  FADD.FTZ R37, R37, R4 ;  /* 0x0000000425257221 */ /* 0x000fe40000010000 */
[----:B------:R-:W-:Y:S02]  /*14490*/  FADD.FTZ R4, R38, R59 ;  /* 0x0000003b26047221 */ /* 0x000fe40000010000 */
[----:B------:R-:W-:Y:S01]  /*144a0*/  MUFU.EX2 R180, R180 ;  /* 0x000000b400b47308 */ /* 0x000fe20000000800 */
[----:B------:R-:W-:Y:S02]  /*144b0*/  FADD.FTZ R37, R60, R37 ;  /* 0x000000253c257221 */ /* 0x000fe40000010000 */
[----:B------:R4:W-:Y:S02]  /*144c0*/  STL [R1+0x8], R4 ;  /* 0x0000080401007387 */ /* 0x0009e40000100800 */
[----:B------:R-:W-:Y:S02]  /*144d0*/  FADD.FTZ R188, R188, R37 ;  /* 0x00000025bcbc7221 */ /* 0x000fe40000010000 */
[----:B------:R4:W-:Y:S02]  /*144e0*/  STL [R1+0x10], R248 ;  /* 0x000010f801007387 */ /* 0x0009e40000100800 */
[----:B------:R-:W-:Y:S01]  /*144f0*/  FADD.FTZ R249, R189, R188 ;  /* 0x000000bcbdf97221 */ /* 0x000fe20000010000 */
[----:B------:R-:W1:Y:S01]  /*14500*/  MUFU.EX2 R185, R185 ;  /* 0x000000b900b97308 */ /* 0x000e620000000800 */
[C---:B--2---:R-:W-:Y:S01]  /*14510*/  F2FP.BF16.PACK_AB R137, R182.reuse, R183 ;  /* 0x000000b7b689723e */ /* 0x044fe200000010ff */
[----:B------:R-:W-:Y:S04]  /*14520*/  FADD.FTZ R183, R183, R210 ;  /* 0x000000d2b7b77221 */ /* 0x000fe80000010000 */
[----:B------:R-:W-:Y:S01]  /*14530*/  FADD.FTZ R183, R182, R183 ;  /* 0x000000b7b6b77221 */ /* 0x000fe20000010000 */
[C---:B-1----:R-:W-:Y:S03]  /*14540*/  F2FP.BF16.PACK_AB R139, R185.reuse, R180 ;  /* 0x000000b4b98b723e */ /* 0x042fe600000010ff */
[----:B------:R-:W-:Y:S04]  /*14550*/  FADD.FTZ R180, R180, R183 ;  /* 0x000000b7b4b47221 */ /* 0x000fe80000010000 */
[----:B------:R-:W-:Y:S01]  /*14560*/  FADD.FTZ R252, R185, R180 ;  /* 0x000000b4b9fc7221 */ /* 0x000fe20000010000 */
[C---:B------:R-:W-:Y:S08]  /*14570*/  HMMA.16816.F32.BF16 R156, R136.reuse, R148, R8 ;  /* 0x00000094889c723c */ /* 0x040ff00000041808 */
[-C--:B------:R-:W-:Y:S08]  /*14580*/  HMMA.16816.F32.BF16 R152, R136, R150.reuse, R12 ;  /* 0x000000968898723c */ /* 0x080ff0000004180c */
[C---:B------:R-:W-:Y:S08]  /*14590*/  HMMA.16816.F32.BF16 R148, R132.reuse, R150, R16 ;  /* 0x000000968494723c */ /* 0x040ff00000041810 */
[-C--:B---3--:R-:W-:Y:S08]  /*145a0*/  HMMA.16816.F32.BF16 R144, R132, R40.reuse, R20 ;  /* 0x000000288490723c */ /* 0x088ff00000041814 */
[C---:B------:R-:W-:Y:S08]  /*145b0*/  HMMA.16816.F32.BF16 R140, R136.reuse, R40, R24 ;  /* 0x00000028888c723c */ /* 0x040ff00000041818 */
[-C--:B------:R-:W-:Y:S08]  /*145c0*/  HMMA.16816.F32.BF16 R136, R136, R42.reuse, R28 ;  /* 0x0000002a8888723c */ /* 0x080ff0000004181c */
[----:B------:R-:W-:Y:S01]  /*145d0*/  HMMA.16816.F32.BF16 R132, R132, R42, R32 ;  /* 0x0000002a8484723c */ /* 0x000fe20000041820 */
[----:B----4-:R-:W-:-:S07]  /*145e0*/  @P0 BRA `(.L_x_775) ;  /* 0xffff9e1000000947 */ /* 0x010fce000383ffff */
.L_x_774:
[----:B------:R-:W3:Y:S04]  /*145f0*/  LDL.LU R7, [R1+0xc] ;  /* 0x00000c0001077983 */ /* 0x000ee80000300800 */
[----:B------:R-:W4:Y:S01]  /*14600*/  LDL.LU R4, [R1+0x8] ;  /* 0x0000080001047983 */ /* 0x000f220000300800 */
[----:B------:R-:W-:Y:S01]  /*14610*/  ISETP.NE.AND P0, PT, R230, -0x1, PT ;  /* 0xffffffffe600780c */ /* 0x000fe20003f05270 */
[----:B------:R-:W-:Y:S01]  /*14620*/  IMAD.MOV.U32 R13, RZ, RZ, 0x3f800000 ;  /* 0x3f800000ff0d7424 */ /* 0x000fe200078e00ff */
[----:B------:R-:W-:Y:S01]  /*14630*/  MOV R12, 0x3f800000 ;  /* 0x3f800000000c7802 */ /* 0x000fe20000000f00 */
[----:B------:R-:W1:Y:S01]  /*14640*/  SHFL.BFLY PT, R6, R249, 0x2, 0x1f ;  /* 0x0c401f00f9067f89 */ /* 0x000e6200000e0000 */
[----:B------:R-:W-:Y:S01]  /*14650*/  CS2R R38, SRZ ;  /* 0x0000000000267805 */ /* 0x000fe2000001ff00 */
[----:B------:R-:W-:Y:S02]  /*14660*/  BSSY B0, `(.L_x_778) ;  /* 0x00000dc000007945 */ /* 0x000fe40003800000 */
[----:B------:R-:W5:Y:S04]  /*14670*/  SHFL.BFLY PT, R15, R252, 0x2, 0x1f ;  /* 0x0c401f00fc0f7f89 */ /* 0x000f6800000e0000 */
[----:B------:R-:W2:Y:S01]  /*14680*/  S2R R32, SR_CTAID.Z ;  /* 0x0000000000207919 */ /* 0x000ea20000002700 */
[----:B-1----:R-:W-:-:S02]  /*14690*/  FADD.FTZ R6, R6, R249 ;  /* 0x000000f906067221 */ /* 0x002fc40000010000 */
[----:B-----5:R-:W-:-:S05]  /*146a0*/  FADD.FTZ R15, R15, R252 ;  /* 0x000000fc0f0f7221 */ /* 0x020fca0000010000 */
[----:B------:R-:W1:Y:S02]  /*146b0*/  SHFL.BFLY PT, R14, R15, 0x1, 0x1f ;  /* 0x0c201f000f0e7f89 */ /* 0x000e6400000e0000 */
[----:B-1----:R-:W-:Y:S01]  /*146c0*/  FADD.FTZ R14, R15, R14 ;  /* 0x0000000e0f0e7221 */ /* 0x002fe20000010000 */
[----:B------:R-:W-:-:S04]  /*146d0*/  MOV R15, 0x3f800000 ;  /* 0x3f800000000f7802 */ /* 0x000fc80000000f00 */
[----:B------:R-:W-:Y:S01]  /*146e0*/  FSETP.NE.FTZ.AND P3, PT, R14, RZ, PT ;  /* 0x000000ff0e00720b */ /* 0x000fe20003f75000 */
[----:B---3--:R-:W1:Y:S04]  /*146f0*/  SHFL.BFLY PT, R10, R7, 0x2, 0x1f ;  /* 0x0c401f00070a7f89 */ /* 0x008e6800000e0000 */
[----:B----4-:R-:W3:Y:S01]  /*14700*/  SHFL.BFLY PT, R5, R4, 0x2, 0x1f ;  /* 0x0c401f0004057f89 */ /* 0x010ee200000e0000 */
[----:B-1----:R-:W-:-:S03]  /*14710*/  FADD.FTZ R10, R10, R7 ;  /* 0x000000070a0a7221 */ /* 0x002fc60000010000 */
[----:B------:R-:W1:Y:S01]  /*14720*/  SHFL.BFLY PT, R7, R6, 0x1, 0x1f ;  /* 0x0c201f0006077f89 */ /* 0x000e6200000e0000 */
[----:B---3--:R-:W-:-:S03]  /*14730*/  FADD.FTZ R5, R5, R4 ;  /* 0x0000000405057221 */ /* 0x008fc60000010000 */
[----:B------:R-:W3:Y:S04]  /*14740*/  SHFL.BFLY PT, R9, R10, 0x1, 0x1f ;  /* 0x0c201f000a097f89 */ /* 0x000ee800000e0000 */
[----:B------:R-:W4:Y:S04]  /*14750*/  SHFL.BFLY PT, R8, R5, 0x1, 0x1f ;  /* 0x0c201f0005087f89 */ /* 0x000f2800000e0000 */
[----:B------:R-:W5:Y:S01]  /*14760*/  S2R R4, SR_CTAID.Y ;  /* 0x0000000000047919 */ /* 0x000f620000002600 */
[----:B-1----:R-:W-:-:S03]  /*14770*/  FADD.FTZ R7, R6, R7 ;  /* 0x0000000706077221 */ /* 0x002fc60000010000 */
[----:B------:R-:W1:Y:S01]  /*14780*/  S2R R6, SR_TID.X ;  /* 0x0000000000067919 */ /* 0x000e620000002100 */
[----:B---3--:R-:W-:Y:S01]  /*14790*/  FADD.FTZ R9, R10, R9 ;  /* 0x000000090a097221 */ /* 0x008fe20000010000 */
[----:B------:R-:W-:Y:S01]  /*147a0*/  FSETP.NE.FTZ.AND P4, PT, R7, RZ, PT ;  /* 0x000000ff0700720b */ /* 0x000fe20003f95000 */
[----:B------:R-:W-:-:S03]  /*147b0*/  @P0 IMAD.WIDE.U32 R10, R230, c[0x0][0x1e8], RZ ;  /* 0x00007a00e60a0a25 */ /* 0x000fc600078e00ff */
[----:B------:R-:W-:Y:S01]  /*147c0*/  FSETP.NE.FTZ.AND P6, PT, R9, RZ, PT ;  /* 0x000000ff0900720b */ /* 0x000fe20003fd5000 */
[----:B----4-:R-:W-:Y:S01]  /*147d0*/  FADD.FTZ R8, R5, R8 ;  /* 0x0000000805087221 */ /* 0x010fe20000010000 */
[----:B-----5:R-:W-:Y:S01]  /*147e0*/  @!P0 SHF.R.S32.HI R5, RZ, 0x1f, R4 ;  /* 0x0000001fff058819 */ /* 0x020fe20000011404 */
[----:B------:R-:W-:-:S03]  /*147f0*/  @!P0 IMAD.WIDE.U32 R16, R4, c[0x0][0x1e0], RZ ;  /* 0x0000780004108a25 */ /* 0x000fc600078e00ff */
[----:B------:R-:W-:Y:S01]  /*14800*/  FSETP.NE.FTZ.AND P5, PT, R8, RZ, PT ;  /* 0x000000ff0800720b */ /* 0x000fe20003fb5000 */
[----:B------:R-:W-:Y:S02]  /*14810*/  @!P0 IMAD R5, R5, c[0x0][0x1e0], RZ ;  /* 0x0000780005058a24 */ /* 0x000fe400078e02ff */
[----:B------:R-:W3:Y:S01]  /*14820*/  @P4 MUFU.RCP R15, R7 ;  /* 0x00000007000f4308 */ /* 0x000ee20000001000 */
[----:B------:R-:W-:Y:S02]  /*14830*/  @P0 IMAD R11, R230, c[0x0][0x1ec], R11 ;  /* 0x00007b00e60b0a24 */ /* 0x000fe400078e020b */
[----:B------:R-:W-:Y:S02]  /*14840*/  @!P0 IMAD R5, R4, c[0x0][0x1e4], R5 ;  /* 0x0000790004058a24 */ /* 0x000fe400078e0205 */
[----:B------:R-:W-:-:S03]  /*14850*/  @!P0 IMAD.MOV.U32 R10, RZ, RZ, R16 ;  /* 0x000000ffff0a8224 */ /* 0x000fc600078e0010 */
[----:B------:R-:W4:Y:S01]  /*14860*/  @P6 MUFU.RCP R12, R9 ;  /* 0x00000009000c6308 */ /* 0x000f220000001000 */
[----:B------:R-:W-:Y:S01]  /*14870*/  @!P0 IADD3 R11, R17, R5, RZ ;  /* 0x00000005110b8210 */ /* 0x000fe20007ffe0ff */
[----:B------:R-:W-:Y:S01]  /*14880*/  IMAD.MOV.U32 R5, RZ, RZ, 0x3f800000 ;  /* 0x3f800000ff057424 */ /* 0x000fe200078e00ff */
[----:B-1----:R-:W-:-:S05]  /*14890*/  SHF.R.S32.HI R17, RZ, 0x1f, R6 ;  /* 0x0000001fff117819 */ /* 0x002fca0000011406 */
[----:B------:R-:W1:Y:S01]  /*148a0*/  @P3 MUFU.RCP R5, R14 ;  /* 0x0000000e00053308 */ /* 0x000e620000001000 */
[C---:B---3--:R-:W-:Y:S02]  /*148b0*/  FMUL.FTZ R156, R15.reuse, R156 ;  /* 0x0000009c0f9c7220 */ /* 0x048fe40000410000 */
[C---:B------:R-:W-:Y:S02]  /*148c0*/  FMUL.FTZ R157, R15.reuse, R157 ;  /* 0x0000009d0f9d7220 */ /* 0x040fe40000410000 */
[C---:B------:R-:W-:Y:S02]  /*148d0*/  FMUL.FTZ R152, R15.reuse, R152 ;  /* 0x000000980f987220 */ /* 0x040fe40000410000 */
[----:B------:R-:W-:Y:S01]  /*148e0*/  FMUL.FTZ R153, R15, R153 ;  /* 0x000000990f997220 */ /* 0x000fe20000410000 */
[----:B------:R-:W3:Y:S01]  /*148f0*/  @P5 MUFU.RCP R13, R8 ;  /* 0x00000008000d5308 */ /* 0x000ee20000001000 */
[C---:B----4-:R-:W-:Y:S01]  /*14900*/  FMUL.FTZ R160, R12.reuse, R160 ;  /* 0x000000a00ca07220 */ /* 0x050fe20000410000 */
[----:B------:R-:W-:Y:S01]  /*14910*/  F2FP.BF16.PACK_AB R156, R157, R156 ;  /* 0x0000009c9d9c723e */ /* 0x000fe200000010ff */
[C---:B------:R-:W-:Y:S01]  /*14920*/  FMUL.FTZ R161, R12.reuse, R161 ;  /* 0x000000a10ca17220 */ /* 0x040fe20000410000 */
[----:B------:R-:W-:Y:S01]  /*14930*/  F2FP.BF16.PACK_AB R152, R153, R152 ;  /* 0x000000989998723e */ /* 0x000fe200000010ff */
[----:B------:R-:W-:-:S02]  /*14940*/  FMUL.FTZ R148, R12, R148 ;  /* 0x000000940c947220 */ /* 0x000fc40000410000 */
[C---:B------:R-:W-:Y:S01]  /*14950*/  FMUL.FTZ R149, R12.reuse, R149 ;  /* 0x000000950c957220 */ /* 0x040fe20000410000 */
[----:B------:R-:W-:Y:S01]  /*14960*/  F2FP.BF16.PACK_AB R160, R161, R160 ;  /* 0x000000a0a1a0723e */ /* 0x000fe200000010ff */
[C---:B------:R-:W-:Y:S01]  /*14970*/  FMUL.FTZ R144, R12.reuse, R144 ;  /* 0x000000900c907220 */ /* 0x040fe20000410000 */
[----:B------:R-:W4:Y:S01]  /*14980*/  @P6 MUFU.LG2 R9, R9 ;  /* 0x0000000900096308 */ /* 0x000f220000000c00 */
[C---:B------:R-:W-:Y:S01]  /*14990*/  FMUL.FTZ R145, R12.reuse, R145 ;  /* 0x000000910c917220 */ /* 0x040fe20000410000 */
[----:B------:R-:W-:Y:S01]  /*149a0*/  F2FP.BF16.PACK_AB R148, R149, R148 ;  /* 0x000000949594723e */ /* 0x000fe200000010ff */
[C---:B------:R-:W-:Y:S02]  /*149b0*/  FMUL.FTZ R132, R12.reuse, R132 ;  /* 0x000000840c847220 */ /* 0x040fe40000410000 */
[----:B------:R-:W-:Y:S01]  /*149c0*/  FMUL.FTZ R133, R12, R133 ;  /* 0x000000850c857220 */ /* 0x000fe20000410000 */
[-C--:B------:R-:W-:Y:S01]  /*149d0*/  LEA.HI R12, R17, R6.reuse, RZ, 0x2 ;  /* 0x00000006110c7211 */ /* 0x080fe200078f10ff */
[----:B-1----:R-:W-:Y:S01]  /*149e0*/  FMUL.FTZ R159, R5, R159 ;  /* 0x0000009f059f7220 */ /* 0x002fe20000410000 */
[----:B------:R-:W-:Y:S01]  /*149f0*/  LEA.HI R17, R17, R6, RZ, 0x5 ;  /* 0x0000000611117211 */ /* 0x000fe200078f28ff */
[C---:B------:R-:W-:Y:S01]  /*14a00*/  FMUL.FTZ R158, R5.reuse, R158 ;  /* 0x0000009e059e7220 */ /* 0x040fe20000410000 */
[----:B------:R-:W-:Y:S01]  /*14a10*/  SHF.R.S32.HI R16, RZ, 0x2, R12 ;  /* 0x00000002ff107819 */ /* 0x000fe2000001140c */
[C---:B------:R-:W-:Y:S01]  /*14a20*/  FMUL.FTZ R155, R5.reuse, R155 ;  /* 0x0000009b059b7220 */ /* 0x040fe20000410000 */
[----:B------:R-:W-:Y:S01]  /*14a30*/  LOP3.LUT R21, R12, 0xfffffffc, RZ, 0xc0, !PT ;  /* 0xfffffffc0c157812 */ /* 0x000fe200078ec0ff */
[C---:B------:R-:W-:Y:S01]  /*14a40*/  FMUL.FTZ R154, R5.reuse, R154 ;  /* 0x0000009a059a7220 */ /* 0x040fe20000410000 */
[----:B------:R-:W-:Y:S01]  /*14a50*/  SHF.R.S32.HI R19, RZ, 0x1f, R16 ;  /* 0x0000001fff137819 */ /* 0x000fe20000011410 */
[C---:B------:R-:W-:Y:S01]  /*14a60*/  FMUL.FTZ R143, R5.reuse, R143 ;  /* 0x0000008f058f7220 */ /* 0x040fe20000410000 */
[----:B------:R-:W-:Y:S01]  /*14a70*/  SHF.R.S32.HI R12, RZ, 0x5, R17 ;  /* 0x00000005ff0c7819 */ /* 0x000fe20000011411 */
[----:B------:R-:W-:Y:S01]  /*14a80*/  FMUL.FTZ R142, R5, R142 ;  /* 0x0000008e058e7220 */ /* 0x000fe20000410000 */
[----:B------:R-:W-:Y:S01]  /*14a90*/  LEA.HI R19, R19, R16, RZ, 0x3 ;  /* 0x0000001013137211 */ /* 0x000fe200078f18ff */
[----:B------:R-:W-:Y:S01]  /*14aa0*/  FMUL.FTZ R139, R5, R139 ;  /* 0x0000008b058b7220 */ /* 0x000fe20000410000 */
[----:B------:R-:W-:Y:S01]  /*14ab0*/  F2FP.BF16.PACK_AB R158, R159, R158 ;  /* 0x0000009e9f9e723e */ /* 0x000fe200000010ff */
[----:B------:R-:W-:Y:S01]  /*14ac0*/  FMUL.FTZ R138, R5, R138 ;  /* 0x0000008a058a7220 */ /* 0x000fe20000410000 */
[----:B------:R-:W-:Y:S01]  /*14ad0*/  LOP3.LUT R19, R19, 0xfffffff8, RZ, 0xc0, !PT ;  /* 0xfffffff813137812 */ /* 0x000fe200078ec0ff */
[----:B------:R-:W-:Y:S01]  /*14ae0*/  IMAD.IADD R21, R6, 0x1, -R21 ;  /* 0x0000000106157824 */ /* 0x000fe200078e0a15 */
[----:B------:R-:W-:Y:S01]  /*14af0*/  F2FP.BF16.PACK_AB R154, R155, R154 ;  /* 0x0000009a9b9a723e */ /* 0x000fe200000010ff */
[C---:B---3--:R-:W-:Y:S01]  /*14b00*/  FMUL.FTZ R162, R13.reuse, R162 ;  /* 0x000000a20da27220 */ /* 0x048fe20000410000 */
[----:B------:R-:W-:Y:S01]  /*14b10*/  IADD3 R19, R16, -R19, RZ ;  /* 0x8000001310137210 */ /* 0x000fe20007ffe0ff */
[----:B------:R-:W-:Y:S01]  /*14b20*/  FMUL.FTZ R163, R13, R163 ;  /* 0x000000a30da37220 */ /* 0x000fe20000410000 */
[----:B------:R-:W-:Y:S01]  /*14b30*/  LEA R21, R12, R21, 0x8 ;  /* 0x000000150c157211 */ /* 0x000fe200078e40ff */
[----:B------:R-:W1:Y:S01]  /*14b40*/  LDC.U8 R16, c[0x0][0x329] ;  /* 0x0000ca40ff107b82 */ /* 0x000e620000000000 */
[----:B------:R-:W-:Y:S01]  /*14b50*/  LEA.HI R5, R19, R19, RZ, 0x1 ;  /* 0x0000001313057211 */ /* 0x000fe200078f08ff */
[----:B------:R-:W-:Y:S01]  /*14b60*/  FMUL.FTZ R150, R13, R150 ;  /* 0x000000960d967220 */ /* 0x000fe20000410000 */
[----:B------:R-:W-:Y:S01]  /*14b70*/  F2FP.BF16.PACK_AB R162, R163, R162 ;  /* 0x000000a2a3a2723e */ /* 0x000fe200000010ff */
[C---:B------:R-:W-:Y:S01]  /*14b80*/  FMUL.FTZ R151, R13.reuse, R151 ;  /* 0x000000970d977220 */ /* 0x040fe20000410000 */
[----:B------:R-:W-:Y:S01]  /*14b90*/  SHF.R.S32.HI R18, RZ, 0x1, R5 ;  /* 0x00000001ff127819 */ /* 0x000fe20000011405 */
[----:B------:R-:W-:Y:S01]  /*14ba0*/  FMUL.FTZ R146, R13, R146 ;  /* 0x000000920d927220 */ /* 0x000fe20000410000 */
[----:B------:R-:W-:Y:S01]  /*14bb0*/  LOP3.LUT R20, R5, 0x3fffffe, RZ, 0xc0, !PT ;  /* 0x03fffffe05147812 */ /* 0x000fe200078ec0ff */
[C---:B------:R-:W-:Y:S01]  /*14bc0*/  FMUL.FTZ R147, R13.reuse, R147 ;  /* 0x000000930d937220 */ /* 0x040fe20000410000 */
[C---:B------:R-:W-:Y:S01]  /*14bd0*/  SHF.L.U32 R5, R18.reuse, 0x6, RZ ;  /* 0x0000000612057819 */ /* 0x040fe200000006ff */
[----:B------:R-:W-:Y:S01]  /*14be0*/  FMUL.FTZ R134, R13, R134 ;  /* 0x000000860d867220 */ /* 0x000fe20000410000 */
[C---:B------:R-:W-:Y:S01]  /*14bf0*/  LOP3.LUT P0, RZ, R18.reuse, 0x2, RZ, 0xc0, !PT ;  /* 0x0000000212ff7812 */ /* 0x040fe2000780c0ff */
[----:B------:R-:W-:Y:S01]  /*14c00*/  IMAD.IADD R20, R19, 0x1, -R20 ;  /* 0x0000000113147824 */ /* 0x000fe200078e0a14 */
[----:B------:R-:W-:Y:S01]  /*14c10*/  LOP3.LUT R5, R5, 0xc0, RZ, 0xc0, !PT ;  /* 0x000000c005057812 */ /* 0x000fe200078ec0ff */
[----:B------:R-:W-:Y:S01]  /*14c20*/  FMUL.FTZ R13, R13, R135 ;  /* 0x000000870d0d7220 */ /* 0x000fe20000410000 */
[----:B------:R-:W-:Y:S01]  /*14c30*/  LOP3.LUT R19, R18, 0x1, RZ, 0xc0, !PT ;  /* 0x0000000112137812 */ /* 0x000fe200078ec0ff */
[----:B------:R-:W-:Y:S01]  /*14c40*/  IMAD R20, R20, 0x10, R21 ;  /* 0x0000001014147824 */ /* 0x000fe200078e0215 */
[----:B------:R-:W-:Y:S01]  /*14c50*/  LEA.HI R5, R5, R5, RZ, 0x1d ;  /* 0x0000000505057211 */ /* 0x000fe200078fe8ff */
[----:B------:R-:W-:Y:S01]  /*14c60*/  FMUL.FTZ R140, R15, R140 ;  /* 0x0000008c0f8c7220 */ /* 0x000fe20000410000 */
[----:B------:R-:W-:Y:S01]  /*14c70*/  ISETP.NE.U32.AND P1, PT, R19, 0x1, PT ;  /* 0x000000011300780c */ /* 0x000fe20003f25070 */
[----:B------:R-:W-:Y:S01]  /*14c80*/  FMUL.FTZ R141, R15, R141 ;  /* 0x0000008d0f8d7220 */ /* 0x000fe20000410000 */
[----:B------:R-:W-:Y:S01]  /*14c90*/  MOV R19, 0xfffffff0 ;  /* 0xfffffff000137802 */ /* 0x000fe20000000f00 */
[----:B------:R-:W-:Y:S01]  /*14ca0*/  IMAD.U32 R5, R20, 0x2, R5 ;  /* 0x0000000214057824 */ /* 0x000fe200078e0005 */
[----:B------:R-:W-:Y:S01]  /*14cb0*/  F2FP.BF16.PACK_AB R150, R151, R150 ;  /* 0x000000969796723e */ /* 0x000fe200000010ff */
[----:B------:R-:W-:Y:S01]  /*14cc0*/  FMUL.FTZ R136, R15, R136 ;  /* 0x000000880f887220 */ /* 0x000fe20000410000 */
[----:B------:R-:W-:Y:S01]  /*14cd0*/  SEL R19, R19, 0x10, !P1 ;  /* 0x0000001013137807 */ /* 0x000fe20004800000 */
[----:B------:R-:W-:Y:S01]  /*14ce0*/  FMUL.FTZ R15, R15, R137 ;  /* 0x000000890f0f7220 */ /* 0x000fe20000410000 */
[----:B------:R-:W-:Y:S01]  /*14cf0*/  SHF.L.U32 R5, R5, 0x1, RZ ;  /* 0x0000000105057819 */ /* 0x000fe200000006ff */
[----:B------:R-:W3:Y:S01]  /*14d00*/  LDC.U8 R18, c[0x0][0x328] ;  /* 0x0000ca00ff127b82 */ /* 0x000ee20000000000 */
[----:B------:R-:W-:Y:S01]  /*14d10*/  F2FP.BF16.PACK_AB R144, R145, R144 ;  /* 0x000000909190723e */ /* 0x000fe200000010ff */
[----:B------:R-:W5:Y:S01]  /*14d20*/  @P5 MUFU.LG2 R8, R8 ;  /* 0x0000000800085308 */ /* 0x000f620000000c00 */
[C---:B------:R-:W-:Y:S01]  /*14d30*/  IADD3 R23, R5.reuse, 0x20, RZ ;  /* 0x0000002005177810 */ /* 0x040fe20007ffe0ff */
[C---:B------:R-:W-:Y:S01]  /*14d40*/  IMAD.IADD R21, R5.reuse, 0x1, R19 ;  /* 0x0000000105157824 */ /* 0x040fe200078e0213 */
[----:B------:R-:W-:Y:S01]  /*14d50*/  @P0 IADD3 R23, R5, -0x20, RZ ;  /* 0xffffffe005170810 */ /* 0x000fe20007ffe0ff */
[----:B------:R-:W-:Y:S01]  /*14d60*/  STS [R5], R160 ;  /* 0x000000a005007388 */ /* 0x000fe20000000800 */
[----:B------:R-:W-:Y:S01]  /*14d70*/  F2FP.BF16.PACK_AB R146, R147, R146 ;  /* 0x000000929392723e */ /* 0x000fe200000010ff */
[----:B----4-:R-:W-:Y:S01]  /*14d80*/  @P6 FMUL.FTZ R9, R9, 0.69314718246459960938 ;  /* 0x3f31721809096820 */ /* 0x010fe20000410000 */
[----:B------:R-:W-:Y:S01]  /*14d90*/  F2FP.BF16.PACK_AB R132, R133, R132 ;  /* 0x000000848584723e */ /* 0x000fe200000010ff */
[----:B------:R-:W-:Y:S01]  /*14da0*/  STS [R5+0x200], R162 ;  /* 0x000200a205007388 */ /* 0x000fe20000000800 */
[----:B------:R-:W-:Y:S01]  /*14db0*/  F2FP.BF16.PACK_AB R13, R13, R134 ;  /* 0x000000860d0d723e */ /* 0x000fe200000010ff */
[----:B------:R-:W4:Y:S01]  /*14dc0*/  @P4 MUFU.LG2 R7, R7 ;  /* 0x0000000700074308 */ /* 0x000f220000000c00 */
[----:B------:R-:W-:Y:S01]  /*14dd0*/  IADD3 R19, R19, R23, RZ ;  /* 0x0000001713137210 */ /* 0x000fe20007ffe0ff */
[----:B------:R-:W-:Y:S01]  /*14de0*/  STS [R21], R148 ;  /* 0x0000009415007388 */ /* 0x000fe20000000800 */
[----:B------:R-:W-:-:S02]  /*14df0*/  F2FP.BF16.PACK_AB R140, R141, R140 ;  /* 0x0000008c8d8c723e */ /* 0x000fc400000010ff */
[----:B------:R-:W-:Y:S01]  /*14e00*/  F2FP.BF16.PACK_AB R142, R143, R142 ;  /* 0x0000008e8f8e723e */ /* 0x000fe200000010ff */
[----:B------:R-:W-:Y:S01]  /*14e10*/  STS [R21+0x200], R150 ;  /* 0x0002009615007388 */ /* 0x000fe20000000800 */
[----:B------:R-:W-:Y:S01]  /*14e20*/  F2FP.BF16.PACK_AB R15, R15, R136 ;  /* 0x000000880f0f723e */ /* 0x000fe200000010ff */
[----:B------:R-:W2:Y:S01]  /*14e30*/  @P3 MUFU.LG2 R14, R14 ;  /* 0x0000000e000e3308 */ /* 0x000ea20000000c00 */
[----:B------:R-:W-:Y:S01]  /*14e40*/  F2FP.BF16.PACK_AB R138, R139, R138 ;  /* 0x0000008a8b8a723e */ /* 0x000fe200000010ff */
[----:B------:R-:W-:Y:S01]  /*14e50*/  STS [R5+0x1000], R156 ;  /* 0x0010009c05007388 */ /* 0x000fe20000000800 */
[----:B-1----:R-:W-:Y:S01]  /*14e60*/  ISETP.NE.AND P1, PT, R16, RZ, PT ;  /* 0x000000ff1000720c */ /* 0x002fe20003f25270 */
[----:B-----5:R-:W-:Y:S01]  /*14e70*/  @P5 FMUL.FTZ R8, R8, 0.69314718246459960938 ;  /* 0x3f31721808085820 */ /* 0x020fe20000410000 */
[----:B---3--:R-:W-:Y:S01]  /*14e80*/  ISETP.NE.AND P0, PT, R18, RZ, PT ;  /* 0x000000ff1200720c */ /* 0x008fe20003f05270 */
[----:B------:R1:W-:Y:S01]  /*14e90*/  STS [R5+0x1200], R158 ;  /* 0x0012009e05007388 */ /* 0x0003e20000000800 */
[----:B------:R-:W-:Y:S01]  /*14ea0*/  LOP3.LUT R35, R17, 0xffffffe0, RZ, 0xc0, !PT ;  /* 0xffffffe011237812 */ /* 0x000fe200078ec0ff */
[----:B----4-:R-:W-:Y:S01]  /*14eb0*/  @P4 FMUL.FTZ R7, R7, 0.69314718246459960938 ;  /* 0x3f31721807074820 */ /* 0x010fe20000410000 */
[----:B------:R-:W-:Y:S01]  /*14ec0*/  ISETP.NE.OR P2, PT, R16, RZ, !P0 ;  /* 0x000000ff1000720c */ /* 0x000fe20004745670 */
[----:B------:R-:W-:Y:S02]  /*14ed0*/  STS [R21+0x1000], R152 ;  /* 0x0010009815007388 */ /* 0x000fe40000000800 */
[----:B------:R-:W-:Y:S01]  /*14ee0*/  IMAD.IADD R35, R6, 0x1, -R35 ;  /* 0x0000000106237824 */ /* 0x000fe200078e0a23 */
[----:B------:R-:W-:Y:S01]  /*14ef0*/  MOV R6, 0x7f800000 ;  /* 0x7f80000000067802 */ /* 0x000fe20000000f00 */
[----:B------:R-:W-:Y:S01]  /*14f00*/  STS [R21+0x1200], R154 ;  /* 0x0012009a15007388 */ /* 0x000fe20000000800 */
[----:B------:R-:W-:Y:S01]  /*14f10*/  @P6 FFMA.FTZ R6, R36, c[0x0][0x238], R9 ;  /* 0x00008e0024066a23 */ /* 0x000fe20000010009 */
[----:B------:R-:W-:Y:S01]  /*14f20*/  @!P1 MOV R18, c[0x0][0x214] ;  /* 0x0000850000129a02 */ /* 0x000fe20000000f00 */
[----:B------:R-:W-:Y:S01]  /*14f30*/  @P1 IMAD.MOV.U32 R20, RZ, RZ, c[0x0][0x210] ;  /* 0x00008400ff141624 */ /* 0x000fe200078e00ff */
[----:B------:R-:W-:Y:S01]  /*14f40*/  STS [R23], R144 ;  /* 0x0000009017007388 */ /* 0x000fe20000000800 */
[----:B------:R-:W-:-:S02]  /*14f50*/  @P1 MOV R33, 0x1 ;  /* 0x0000000100211802 */ /* 0x000fc40000000f00 */
[----:B------:R-:W-:Y:S01]  /*14f60*/  MOV R9, 0x7f800000 ;  /* 0x7f80000000097802 */ /* 0x000fe20000000f00 */
[----:B------:R-:W-:Y:S04]  /*14f70*/  STS [R23+0x200], R146 ;  /* 0x0002009217007388 */ /* 0x000fe80000000800 */
[----:B------:R-:W-:Y:S04]  /*14f80*/  STS [R19], R132 ;  /* 0x0000008413007388 */ /* 0x000fe80000000800 */
[----:B------:R3:W-:Y:S01]  /*14f90*/  STS [R19+0x200], R13 ;  /* 0x0002000d13007388 */ /* 0x0007e20000000800 */
[----:B-1----:R-:W-:Y:S01]  /*14fa0*/  @P1 IMAD R5, R20, c[0x0][0x214], RZ ;  /* 0x0000850014051a24 */ /* 0x002fe200078e02ff */
[----:B------:R-:W-:-:S02]  /*14fb0*/  @!P1 SEL R5, R18, c[0x0][0x234], !P0 ;  /* 0x00008d0012059a07 */ /* 0x000fc40004000000 */
[----:B------:R-:W-:Y:S01]  /*14fc0*/  STS [R23+0x1000], R140 ;  /* 0x0010008c17007388 */ /* 0x000fe20000000800 */
[----:B------:R-:W-:Y:S02]  /*14fd0*/  ISETP.NE.OR P0, PT, R230, -0x1, P2 ;  /* 0xffffffffe600780c */ /* 0x000fe40001705670 */
[----:B------:R-:W-:Y:S01]  /*14fe0*/  @!P1 IMAD R33, R5, c[0x0][0x1c0], RZ ;  /* 0x0000700005219a24 */ /* 0x000fe200078e02ff */
[----:B------:R-:W-:Y:S03]  /*14ff0*/  STS [R23+0x1200], R142 ;  /* 0x0012008e17007388 */ /* 0x000fe60000000800 */
[C---:B------:R-:W-:Y:S01]  /*15000*/  IMAD R33, R4.reuse, R33, RZ ;  /* 0x0000002104217224 */ /* 0x040fe200078e02ff */
[----:B------:R1:W-:Y:S04]  /*15010*/  STS [R19+0x1000], R15 ;  /* 0x0010000f13007388 */ /* 0x0003e80000000800 */
[----:B------:R4:W-:Y:S01]  /*15020*/  STS [R19+0x1200], R138 ;  /* 0x0012008a13007388 */ /* 0x0009e20000000800 */
[----:B------:R-:W-:Y:S01]  /*15030*/  SEL R33, R33, RZ, P2 ;  /* 0x000000ff21217207 */ /* 0x000fe20001000000 */
[----:B------:R-:W-:Y:S01]  /*15040*/  @!P0 IMAD R230, R4, c[0x0][0x214], RZ ;  /* 0x0000850004e68a24 */ /* 0x000fe200078e02ff */
[----:B------:R-:W-:Y:S01]  /*15050*/  @P1 MOV R4, c[0x0][0x210] ;  /* 0x0000840000041a02 */ /* 0x000fe20000000f00 */
[----:B------:R-:W-:Y:S01]  /*15060*/  BAR.SYNC.DEFER_BLOCKING 0x0 ;  /* 0x0000000000007b1d */ /* 0x000fe20000010000 */
[----:B------:R-:W-:Y:S01]  /*15070*/  @!P1 IMAD.MOV.U32 R4, RZ, RZ, 0x1 ;  /* 0x00000001ff049424 */ /* 0x000fe200078e00ff */
[----:B------:R-:W-:Y:S01]  /*15080*/  LOP3.LUT P0, RZ, R35, 0x3, RZ, 0xc0, !PT ;  /* 0x0000000323ff7812 */ /* 0x000fe2000780c0ff */
[----:B--2---:R-:W-:Y:S01]  /*15090*/  IMAD R33, R32, R5, R33 ;  /* 0x0000000520217224 */ /* 0x004fe200078e0221 */
[----:B------:R-:W-:Y:S01]  /*150a0*/  @!P2 MOV R38, R230 ;  /* 0x000000e60026a202 */ /* 0x000fe20000000f00 */
[----:B------:R-:W-:Y:S01]  /*150b0*/  @P3 FMUL.FTZ R35, R14, 0.69314718246459960938 ;  /* 0x3f3172180e233820 */ /* 0x000fe20000410000 */
[----:B---3--:R-:W2:Y:S01]  /*150c0*/  S2R R13, SR_CTAID.X ;  /* 0x00000000000d7919 */ /* 0x008ea20000002500 */
[----:B------:R-:W-:Y:S01]  /*150d0*/  @!P2 SHF.R.S32.HI R39, RZ, 0x1f, R230 ;  /* 0x0000001fff27a819 */ /* 0x000fe200000114e6 */
[----:B------:R-:W-:-:S02]  /*150e0*/  IMAD.MOV.U32 R5, RZ, RZ, 0x7f800000 ;  /* 0x7f800000ff057424 */ /* 0x000fc400078e00ff */
[----:B------:R-:W-:Y:S02]  /*150f0*/  @P4 FFMA.FTZ R5, R2, c[0x0][0x238], R7 ;  /* 0x00008e0002054a23 */ /* 0x000fe40000010007 */
[----:B------:R-:W-:Y:S01]  /*15100*/  @P3 FFMA.FTZ R9, R0, c[0x0][0x238], R35 ;  /* 0x00008e0000093a23 */ /* 0x000fe20000010023 */
[----:B-1----:R-:W-:Y:S01]  /*15110*/  MOV R15, 0x7f800000 ;  /* 0x7f800000000f7802 */ /* 0x002fe20000000f00 */
[----:B------:R-:W-:Y:S01]  /*15120*/  @P5 FFMA.FTZ R15, R3, c[0x0][0x238], R8 ;  /* 0x00008e00030f5a23 */ /* 0x000fe20000010008 */
[----:B------:R4:W1:Y:S04]  /*15130*/  LDS.128 R24, [R231] ;  /* 0x00000000e7187984 */ /* 0x0008680000000c00 */
[----:B------:R4:W3:Y:S01]  /*15140*/  LDS.128 R20, [R231+0x800] ;  /* 0x00080000e7147984 */ /* 0x0008e20000000c00 */
[----:B--2---:R-:W-:-:S03]  /*15150*/  IMAD R13, R13, R4, RZ ;  /* 0x000000040d0d7224 */ /* 0x004fc600078e02ff */
[----:B------:R4:W2:Y:S02]  /*15160*/  LDS.128 R16, [R231+0x1000] ;  /* 0x00100000e7107984 */ /* 0x0008a40000000c00 */
[----:B------:R-:W-:Y:S02]  /*15170*/  SHF.L.U32 R34, R13, 0x7, RZ ;  /* 0x000000070d227819 */ /* 0x000fe400000006ff */
[----:B------:R4:W1:Y:S02]  /*15180*/  LDS.128 R28, [R231+0x1800] ;  /* 0x00180000e71c7984 */ /* 0x0008640000000c00 */
[--C-:B------:R-:W-:Y:S02]  /*15190*/  IADD3 R13, P2, P1, R34, R38, R33.reuse ;  /* 0x00000026220d7210 */ /* 0x100fe4000795e021 */
        /* <DEDUP_REMOVED lines=40> */
.L_x_779:
[----:B------:R-:W-:Y:S05]  /*15420*/  BSYNC B0 ;  /* 0x0000000000007941 */ /* 0x000fea0003800000 */
.L_x_778:
[----:B----4-:R-:W4:Y:S01]  /*15430*/  S2R R3, SR_TID.X ;  /* 0x0000000000037919 */ /* 0x010f220000002100 */
[----:B------:R-:W-:Y:S01]  /*15440*/  IADD3 R10, P0, R250, R10, RZ ;  /* 0x0000000afa0a7210 */ /* 0x000fe20007f1e0ff */
[----:B------:R-:W-:Y:S01]  /*15450*/  BSSY B0, `(.L_x_780) ;  /* 0x0000014000007945 */ /* 0x000fe20003800000 */
[----:B------:R-:W-:-:S03]  /*15460*/  SHF.R.S32.HI R2, RZ, 0x1f, R32 ;  /* 0x0000001fff027819 */ /* 0x000fc60000011420 */
[----:B------:R-:W-:Y:S01]  /*15470*/  IMAD.X R11, R251, 0x1, R11, P0 ;  /* 0x00000001fb0b7824 */ /* 0x000fe200000e060b */
[----:B----4-:R-:W-:-:S04]  /*15480*/  SHF.R.S32.HI R0, RZ, 0x1f, R3 ;  /* 0x0000001fff007819 */ /* 0x010fc80000011403 */
[----:B------:R-:W-:Y:S01]  /*15490*/  LEA.HI R0, R0, R3, RZ, 0x2 ;  /* 0x0000000300007211 */ /* 0x000fe200078f10ff */
[----:B------:R-:W-:-:S03]  /*154a0*/  IMAD R3, R2, c[0x0][0x1f0], RZ ;  /* 0x00007c0002037a24 */ /* 0x000fc600078e02ff */
[----:B------:R-:W-:Y:S01]  /*154b0*/  SHF.R.S32.HI R5, RZ, 0x2, R0 ;  /* 0x00000002ff057819 */ /* 0x000fe20000011400 */
[C---:B------:R-:W-:Y:S02]  /*154c0*/  IMAD R3, R32.reuse, c[0x0][0x1f4], R3 ;  /* 0x00007d0020037a24 */ /* 0x040fe400078e0203 */
[----:B------:R-:W-:Y:S01]  /*154d0*/  IMAD.WIDE.U32 R32, R32, c[0x0][0x1f0], R10 ;  /* 0x00007c0020207a25 */ /* 0x000fe200078e000a */
[----:B------:R-:W-:-:S03]  /*154e0*/  ISETP.GE.AND P0, PT, R5, R226, PT ;  /* 0x000000e20500720c */ /* 0x000fc60003f06270 */
[----:B------:R-:W-:-:S10]  /*154f0*/  IMAD.IADD R7, R3, 0x1, R33 ;  /* 0x0000000103077824 */ /* 0x000fd400078e0221 */
        /* <DEDUP_REMOVED lines=8> */
[----:B-1----:R1:W-:Y:S02]  /*15580*/  STG.E.128 [R2.64], R24 ;  /* 0x0000001802007986 */ /* 0x0023e4000c101d08 */
.L_x_781:
[----:B------:R-:W-:Y:S05]  /*15590*/  BSYNC B0 ;  /* 0x0000000000007941 */ /* 0x000fea0003800000 */
.L_x_780:
[----:B-1----:R-:W-:Y:S01]  /*155a0*/  IADD3 R3, R5, 0x20, RZ ;  /* 0x0000002005037810 */ /* 0x002fe20007ffe0ff */
        /* <DEDUP_REMOVED lines=14> */
.L_x_783:
[----:B------:R-:W-:Y:S05]  /*15690*/  BSYNC B0 ;  /* 0x0000000000007941 */ /* 0x000fea0003800000 */
.L_x_782:
[----:B------:R-:W-:Y:S01]  /*156a0*/  IADD3 R5, R5, 0x40, RZ ;  /* 0x0000004005057810 */ /* 0x000fe20007ffe0ff */
[----:B------:R-:W-:Y:S03]  /*156b0*/  BSSY B0, `(.L_x_784) ;  /* 0x000000e000007945 */ /* 0x000fe60003800000 */
[----:B------:R-:W-:-:S13]  /*156c0*/  ISETP.GE.AND P0, PT, R5, R226, PT ;  /* 0x000000e20500720c */ /* 0x000fda0003f06270 */
        /* <DEDUP_REMOVED lines=11> */
[----:B--2---:R1:W-:Y:S02]  /*15780*/  STG.E.128 [R2.64], R16 ;  /* 0x0000001002007986 */ /* 0x0043e4000c101d08 */
.L_x_785:
[----:B------:R-:W-:Y:S05]  /*15790*/  BSYNC B0 ;  /* 0x0000000000007941 */ /* 0x000fea0003800000 */
.L_x_784:
[----:B------:R-:W-:-:S13]  /*157a0*/  ISETP.GE.AND P0, PT, R225, R226, PT ;  /* 0x000000e2e100720c */ /* 0x000fda0003f06270 */
[----:B------:R-:W-:Y:S05]  /*157b0*/  @P0 EXIT ;  /* 0x000000000000094d */ /* 0x000fea0003800000 */
[----:B------:R-:W-:Y:S01]  /*157c0*/  IADD3 R0, P0, R232, 0x60, RZ ;  /* 0x00000060e8007810 */ /* 0x000fe20007f1e0ff */
[----:B------:R-:W-:Y:S01]  /*157d0*/  IMAD.MOV.U32 R4, RZ, RZ, R32 ;  /* 0x000000ffff047224 */ /* 0x000fe200078e0020 */
[----:B------:R-:W-:-:S03]  /*157e0*/  MOV R5, R7 ;  /* 0x0000000700057202 */ /* 0x000fc60000000f00 */
[----:B-1----:R-:W-:Y:S02]  /*157f0*/  IMAD.X R3, RZ, RZ, R233, P0 ;  /* 0x000000ffff037224 */ /* 0x002fe400000e06e9 */
        /* <DEDUP_REMOVED lines=8> */
.L_x_786:
        /* <DEDUP_REMOVED lines=16> */
.L_x_1143:


//--------------------- .text._ZN5flash16flash_fwd_kernelI23Flash_fwd_kernel_traitsILi32ELi128ELi128ELi4ELb0ELb0EN7cutlass10bfloat16_tE19Flash_kernel_traitsILi32ELi128ELi128ELi4ES3_EELb1ELb0ELb1ELb1ELb0ELb0ELb0ELb0EEEvNS_16Flash_fwd_paramsE --------------------------
	.section	.text._ZN5flash16flash_fwd_kernelI23Flash_fwd_kernel_traitsILi32ELi128ELi128ELi4ELb0ELb0EN7cutlass10bfloat16_tE19Flash_kernel_traitsILi32ELi128ELi128ELi4ES3_EELb1ELb0ELb1ELb1ELb0ELb0ELb0ELb0EEEvNS_16Flash_fwd_paramsE,"ax",@progbits
	.sectioninfo	@"SHI_REGISTERS=255"
	.align	128
        .global         _ZN5flash16flash_fwd_kernelI23Flash_fwd_kernel_traitsILi32ELi128ELi128ELi4ELb0ELb0EN7cutlass10bfloat16_tE19Flash_kernel_traitsILi32ELi128ELi128ELi4ES3_EELb1ELb0ELb1ELb1ELb0ELb0ELb0ELb0EEEvNS_16Flash_fwd_paramsE
        .type           _ZN5flash16flash_fwd_kernelI23Flash_fwd_kernel_traitsILi32ELi128ELi128ELi4ELb0ELb0EN7cutlass10bfloat16_tE19Flash_kernel_traitsILi32ELi128ELi128ELi4ES3_EELb1ELb0ELb1ELb1ELb0ELb0ELb0ELb0EEEvNS_16Flash_fwd_paramsE,@function
        .size           _ZN5flash16flash_fwd_kernelI23Flash_fwd_kernel_traitsILi32ELi128ELi128ELi4ELb0ELb0EN7cutlass10bfloat16_tE19Flash_kernel_traitsILi32ELi128ELi128ELi4ES3_EELb1ELb0ELb1ELb1ELb0ELb0ELb0ELb0EEEvNS_16Flash_fwd_paramsE,(.L_x_1144 - _ZN5flash16flash_fwd_kernelI23Flash_fwd_kernel_traitsILi32ELi128ELi128ELi4ELb0ELb0EN7cutlass10bfloat16_tE19Flash_kernel_traitsILi32ELi128ELi128ELi4ES3_EELb1ELb0ELb1ELb1ELb0ELb0ELb0ELb0EEEvNS_16Flash_fwd_paramsE)
        .other          _ZN5flash16flash_fwd_kernelI23Flash_fwd_kernel_traitsILi32ELi128ELi128ELi4ELb0ELb0EN7cutlass10bfloat16_tE19Flash_kernel_traitsILi32ELi128ELi128ELi4ES3_EELb1ELb0ELb1ELb1ELb0ELb0ELb0ELb0EEEvNS_16Flash_fwd_paramsE,@"STO_CUDA_ENTRY STV_DEFAULT"
_ZN5flash16flash_fwd_kernelI23Flash_fwd_kernel_traitsILi32ELi128ELi128ELi4ELb0ELb0EN7cutlass10bfloat16_tE19Flash_kernel_traitsILi32ELi128ELi128ELi4ES3_EELb1ELb0ELb1ELb1ELb0ELb0ELb0ELb0EEEvNS_16Flash_fwd_paramsE:
.text._ZN5flash16flash_fwd_kernelI23Flash_fwd_kernel_traitsILi32ELi128ELi128ELi4ELb0ELb0EN7cutlass10bfloat16_tE19Flash_kernel_traitsILi32ELi128ELi128ELi4ES3_EELb1ELb0ELb1ELb1ELb0ELb0ELb0ELb0EEEvNS_16Flash_fwd_paramsE:
        /* <DEDUP_REMOVED lines=16> */
[----:B------:R-:W1:Y:S01]  /*0100*/  S2UR UR21, SR_CTAID.Y ;  /* 0x00000000001579c3 */ /* 0x000e620000002600 */
[----:B------:R-:W-:Y:S02]  /*0110*/  UISETP.NE.U32.AND UP2, UPT, URZ, UR6, UPT ;  /* 0x000000063f00728c */ /* 0x000fe4000bf45070 */
[----:B------:R-:W-:Y:S02]  /*0120*/  UISETP.NE.U32.AND UP1, UPT, URZ, UR4, UPT ;  /* 0x000000043f00728c */ /* 0x000fe4000bf25070 */
[----:B------:R-:W-:-:S02]  /*0130*/  UISETP.NE.AND.EX UP2, UPT, URZ, UR7, UPT, UP2 ;  /* 0x000000073f00728c */ /* 0x000fc4000bf45320 */
[----:B------:R-:W-:Y:S01]  /*0140*/  UISETP.NE.AND.EX UP1, UPT, URZ, UR5, UPT, UP1 ;  /* 0x000000053f00728c */ /* 0x000fe2000bf25310 */
[----:B------:R-:W1:Y:S01]  /*0150*/  S2UR UR22, SR_CTAID.Z ;  /* 0x00000000001679c3 */ /* 0x000e620000002700 */
[----:B------:R-:W-:Y:S02]  /*0160*/  UMOV UR7, 0x4 ;  /* 0x0000000400077882 */ /* 0x000fe40000000000 */
[----:B------:R-:W-:Y:S01]  /*0170*/  PLOP3.LUT P0, PT, PT, PT, UP2, 0x80, 0x0 ;  /* 0x000000000000781c */ /* 0x000fe20003f0f028 */
[----:B------:R-:W-:Y:S02]  /*0180*/  ULDC.U8 UR6, c[0x0][0x312] ;  /* 0x0000c48000067ab9 */ /* 0x000fe40000000000 */
[----:B------:R-:W-:Y:S02]  /*0190*/  ULDC.64 UR4, c[0x0][0x248] ;  /* 0x0000920000047ab9 */ /* 0x000fe40000000a00 */
[----:B------:R-:W-:Y:S02]  /*01a0*/  UISETP.NE.AND UP3, UPT, UR6, URZ, UPT ;  /* 0x0000003f0600728c */ /* 0x000fe4000bf65270 */
[----:B------:R-:W-:-:S04]  /*01b0*/  UISETP.EQ.U32.AND UP0, UPT, URZ, UR4, UPT ;  /* 0x000000043f00728c */ /* 0x000fc8000bf02070 */
[----:B------:R-:W-:Y:S02]  /*01c0*/  UISETP.EQ.OR.EX UP0, UPT, URZ, UR5, !UP3, UP0 ;  /* 0x000000053f00728c */ /* 0x000fe4000df02700 */
[----:B-1----:R-:W-:-:S06]  /*01d0*/  ULOP3.LUT UR8, UR22, UR11, UR21, 0xfe, !UPT ;  /* 0x0000000b16087292 */ /* 0x002fcc000f8efe15 */
[----:B--2---:R-:W-:Y:S01]  /*01e0*/  LOP3.LUT P3, RZ, R10, UR8, RZ, 0xfc, !PT ;  /* 0x000000080aff7c12 */ /* 0x004fe2000f86fcff */
[----:B------:R-:W-:Y:S02]  /*01f0*/  ULDC.64 UR8, c[0x0][0x240] ;  /* 0x0000900000087ab9 */ /* 0x000fe40000000a00 */
[----:B------:R-:W-:-:S06]  /*0200*/  UIMAD.WIDE UR8, UR21, UR7, UR8 ;  /* 0x00000007150872a5 */ /* 0x000fcc000f8e0208 */
[----:B------:R-:W-:Y:S02]  /*0210*/  IMAD.U32 R14, RZ, RZ, UR8 ;  /* 0x00000008ff0e7e24 */ /* 0x000fe4000f8e00ff */
[----:B------:R-:W-:Y:S02]  /*0220*/  IMAD.U32 R15, RZ, RZ, UR9 ;  /* 0x00000009ff0f7e24 */ /* 0x000fe4000f8e00ff */
[----:B------:R-:W-:Y:S02]  /*0230*/  @!P3 IMAD.MOV.U32 R6, RZ, RZ, c[0x0][0x308] ;  /* 0x0000c200ff06b624 */ /* 0x000fe400078e00ff */
[----:B------:R-:W-:Y:S01]  /*0240*/  @!P3 IMAD.MOV.U32 R7, RZ, RZ, c[0x0][0x30c] ;  /* 0x0000c300ff07b624 */ /* 0x000fe200078e00ff */
[----:B------:R-:W-:Y:S02]  /*0250*/  ULDC.64 UR4, c[0x0][0x248] ;  /* 0x0000920000047ab9 */ /* 0x000fe40000000a00 */
[----:B------:R-:W-:Y:S02]  /*0260*/  UIMAD.WIDE UR4, UR21, UR7, UR4 ;  /* 0x00000007150472a5 */ /* 0x000fe4000f8e0204 */
[----:B------:R-:W-:-:S02]  /*0270*/  ULDC.64 UR8, c[0x0][0x250] ;  /* 0x0000940000087ab9 */ /* 0x000fc40000000a00 */
        /* <DEDUP_REMOVED lines=12> */
[----:B------:R-:W2:Y:S04]  /*0340*/  @P0 LDG.E R9, [R14.64] ;  /* 0x0000000e0e090981 */ /* 0x000ea8000c1e1900 */
[----:B------:R-:W3:Y:S01]  /*0350*/  @P0 LDG.E R8, [R14.64+0x4] ;  /* 0x0000040e0e080981 */ /* 0x000ee2000c1e1900 */
[----:B------:R-:W-:Y:S02]  /*0360*/  PLOP3.LUT P1, PT, PT, PT, UP1, 0x80, 0x0 ;  /* 0x000000000000781c */ /* 0x000fe40003f2f018 */
[----:B-1----:R-:W-:Y:S01]  /*0370*/  MOV R4, UR4 ;  /* 0x0000000400047c02 */ /* 0x002fe20008000f00 */
[----:B------:R-:W-:-:S10]  /*0380*/  IMAD.U32 R5, RZ, RZ, UR5 ;  /* 0x00000005ff057e24 */ /* 0x000fd4000f8e00ff */
[----:B------:R-:W4:Y:S04]  /*0390*/  @P1 LDG.E R6, [R12.64] ;  /* 0x0000000e0c061981 */ /* 0x000f28000c1e1900 */
[----:B------:R-:W5:Y:S01]  /*03a0*/  @!P2 LDG.E R0, [R4.64] ;  /* 0x0000000e0400a981 */ /* 0x000f62000c1e1900 */
[----:B------:R-:W-:Y:S01]  /*03b0*/  UMOV UR10, 0xffffffff ;  /* 0xffffffff000a7882 */ /* 0x000fe20000000000 */
[----:B------:R-:W-:Y:S01]  /*03c0*/  SHF.R.S32.HI R7, RZ, 0x1f, R10 ;  /* 0x0000001fff077819 */ /* 0x000fe2000001140a */
[----:B------:R-:W-:Y:S02]  /*03d0*/  UMOV UR19, 0xffffffff ;  /* 0xffffffff00137882 */ /* 0x000fe40000000000 */
[----:B------:R-:W-:Y:S01]  /*03e0*/  ULDC UR4, c[0x0][0x1c0] ;  /* 0x0000700000047ab9 */ /* 0x000fe20000000800 */
[----:B------:R-:W-:Y:S01]  /*03f0*/  LEA.HI R44, R7, R10, RZ, 0x5 ;  /* 0x0000000a072c7211 */ /* 0x000fe200078f28ff */
[----:B------:R-:W-:-:S02]  /*0400*/  UIMAD UR4, UR21, UR4, UR22 ;  /* 0x00000004150472a4 */ /* 0x000fc4000f8e0216 */
[----:B------:R-:W-:Y:S01]  /*0410*/  UMOV UR8, URZ ;  /* 0x0000003f00087c82 */ /* 0x000fe20008000000 */
[----:B------:R-:W-:Y:S01]  /*0420*/  LOP3.LUT R11, R44, 0xffffffe0, RZ, 0xc0, !PT ;  /* 0xffffffe02c0b7812 */ /* 0x000fe200078ec0ff */
[----:B------:R-:W-:-:S04]  /*0430*/  USHF.L.U32 UR5, UR4, 0x5, URZ ;  /* 0x0000000504057899 */ /* 0x000fc8000800063f */
[----:B------:R-:W-:Y:S01]  /*0440*/  IMAD.IADD R16, R10, 0x1, -R11 ;  /* 0x000000010a107824 */ /* 0x000fe200078e0a0b */
[----:B------:R-:W-:Y:S01]  /*0450*/  USHF.R.S32.HI UR4, URZ, 0x1f, UR5 ;  /* 0x0000001f3f047899 */ /* 0x000fe20008011405 */
[----:B--2---:R-:W1:Y:S08]  /*0460*/  @P0 R2UR UR10, R9 ;  /* 0x00000000090a03c2 */ /* 0x004e7000000e0000 */
[----:B---3--:R-:W1:Y:S08]  /*0470*/  @P0 R2UR UR17, R8 ;  /* 0x00000000081103c2 */ /* 0x008e7000000e0000 */
[----:B----4-:R2:W3:Y:S01]  /*0480*/  @P1 R2UR UR8, R6 ;  /* 0x00000000060813c2 */ /* 0x0104e200000e0000 */
[----:B-1----:R-:W-:-:S07]  /*0490*/  @UP2 UIADD3 UR17, UR17, -UR10, URZ ;  /* 0x8000000a11112290 */ /* 0x002fce000fffe03f */
[----:B-----5:R1:W4:Y:S01]  /*04a0*/  @!P2 R2UR UR19, R0 ;  /* 0x000000000013a3c2 */ /* 0x02032200000e0000 */
[----:B------:R-:W-:Y:S01]  /*04b0*/  ISETP.NE.U32.AND P2, PT, RZ, c[0x0][0x248], PT ;  /* 0x00009200ff007a0c */ /* 0x000fe20003f45070 */
[----:B------:R-:W-:-:S03]  /*04c0*/  @!UP2 ULDC UR17, c[0x0][0x214] ;  /* 0x000085000011aab9 */ /* 0x000fc60000000800 */
[----:B------:R-:W-:Y:S02]  /*04d0*/  ISETP.NE.AND.EX P2, PT, RZ, c[0x0][0x24c], PT, P2 ;  /* 0x00009300ff007a0c */ /* 0x000fe40003f45320 */
[--C-:B--2---:R-:W-:Y:S02]  /*04e0*/  IADD3 R6, P1, P0, R2, UR5, R16.reuse ;  /* 0x0000000502067c10 */ /* 0x104fe4000f83e010 */
[----:B------:R-:W-:-:S04]  /*04f0*/  SHF.R.S32.HI R2, RZ, 0x1f, R16 ;  /* 0x0000001fff027819 */ /* 0x000fc80000011410 */
[----:B------:R-:W-:-:S05]  /*0500*/  IADD3.X R2, R3, UR4, R2, P1, P0 ;  /* 0x0000000403027c10 */ /* 0x000fca0008fe0402 */
[----:B-1-34-:R-:W-:Y:S05]  /*0510*/  @!P2 BRA `(.L_x_787) ;  /* 0x000000700000a947 */ /* 0x01afea0003800000 */
[----:B------:R-:W-:-:S13]  /*0520*/  PLOP3.LUT P0, PT, PT, PT, UP3, 0x80, 0x0 ;  /* 0x000000000000781c */ /* 0x000fda0003f0f038 */
[----:B------:R-:W2:Y:S04]  /*0530*/  @P0 LDG.E R0, [R4.64+0x4] ;  /* 0x0000040e04000981 */ /* 0x000ea8000c1e1900 */
[----:B------:R-:W3:Y:S01]  /*0540*/  @!P0 LDG.E R3, [R4.64] ;  /* 0x0000000e04038981 */ /* 0x000ee2000c1e1900 */
[----:B--2---:R-:W1:Y:S02]  /*0550*/  @P0 R2UR UR6, R0 ;  /* 0x00000000000603c2 */ /* 0x004e6400000e0000 */
[----:B-1----:R-:W-:-:S11]  /*0560*/  @UP3 UIADD3 UR6, UR6, -UR19, URZ ;  /* 0x8000001306063290 */ /* 0x002fd6000fffe03f */
[----:B---3--:R1:W2:Y:S02]  /*0570*/  @!P0 R2UR UR6, R3 ;  /* 0x00000000030683c2 */ /* 0x0082a400000e0000 */
[----:B-12---:R-:W-:Y:S05]  /*0580*/  BRA `(.L_x_788) ;  /* 0x0000001000007947 */ /* 0x006fea0003800000 */
.L_x_787:
[----:B------:R-:W-:Y:S02]  /*0590*/  ULDC UR6, c[0x0][0x218] ;  /* 0x0000860000067ab9 */ /* 0x000fe40000000800 */
.L_x_788:
        /* <DEDUP_REMOVED lines=52> */
[----:B------:R-:W-:Y:S01]  /*08e0*/  ULDC.U8 UR12, c[0x0][0x328] ;  /* 0x0000ca00000c7ab9 */ /* 0x000fe20000000000 */
[----:B------:R-:W-:Y:S01]  /*08f0*/  IMAD.U32 R15, RZ, RZ, UR11 ;  /* 0x0000000bff0f7e24 */ /* 0x000fe2000f8e00ff */
[----:B------:R-:W-:Y:S01]  /*0900*/  UISETP.NE.AND UP3, UPT, UR12, URZ, UPT ;  /* 0x0000003f0c00728c */ /* 0x000fe2000bf65270 */
[----:B------:R-:W-:Y:S01]  /*0910*/  IMAD.IADD R10, R10, 0x1, -R3 ;  /* 0x000000010a0a7824 */ /* 0x000fe200078e0a03 */
[----:B------:R-:W-:Y:S01]  /*0920*/  @UP0 UIMAD.WIDE.U32 UR18, UR10, UR4, URZ ;  /* 0x000000040a1202a5 */ /* 0x000fe2000f8e003f */
[--C-:B------:R-:W-:Y:S01]  /*0930*/  SHF.R.S32.HI R13, RZ, 0x1f, R12.reuse ;  /* 0x0000001fff0d7819 */ /* 0x100fe2000001140c */
[----:B------:R-:W-:Y:S01]  /*0940*/  @!UP0 USHF.R.S32.HI UR16, URZ, 0x1f, UR21 ;  /* 0x0000001f3f108899 */ /* 0x000fe20008011415 */
[----:B------:R-:W-:Y:S01]  /*0950*/  IMAD.SHL.U32 R0, R10, 0x8, RZ ;  /* 0x000000080a007824 */ /* 0x000fe200078e00ff */
[----:B------:R-:W-:Y:S01]  /*0960*/  @UP0 UIMAD UR8, UR10, UR5, UR19 ;  /* 0x000000050a0802a4 */ /* 0x000fe2000f8e0213 */
[----:B------:R-:W-:Y:S01]  /*0970*/  BSSY B0, `(.L_x_790) ;  /* 0x0000037000007945 */ /* 0x000fe20003800000 */
[----:B------:R-:W-:Y:S01]  /*0980*/  @!UP0 UIMAD UR16, UR16, UR6, URZ ;  /* 0x00000006101082a4 */ /* 0x000fe2000f8e023f */
[----:B------:R-:W-:Y:S01]  /*0990*/  IMAD.WIDE R14, R15, 0x80, R12 ;  /* 0x000000800f0e7825 */ /* 0x000fe200078e020c */
[----:B------:R-:W-:Y:S01]  /*09a0*/  ULDC.64 UR4, c[0x0][0x1f0] ;  /* 0x00007c0000047ab9 */ /* 0x000fe20000000a00 */
[----:B------:R-:W-:Y:S01]  /*09b0*/  ISETP.GE.AND P1, PT, R0, c[0x0][0x220], PT ;  /* 0x0000880000007a0c */ /* 0x000fe20003f26270 */
[----:B------:R-:W-:-:S02]  /*09c0*/  UIMAD UR4, UR9, UR4, URZ ;  /* 0x00000004090472a4 */ /* 0x000fc4000f8e023f */
[----:B------:R-:W-:Y:S02]  /*09d0*/  @!UP0 UIMAD UR16, UR21, UR7, UR16 ;  /* 0x00000007151082a4 */ /* 0x000fe4000f8e0210 */
[----:B------:R-:W-:Y:S02]  /*09e0*/  ULDC.U8 UR9, c[0x0][0x329] ;  /* 0x0000ca4000097ab9 */ /* 0x000fe40000000000 */
[----:B------:R-:W-:Y:S02]  /*09f0*/  UISETP.NE.AND UP2, UPT, UR9, URZ, UPT ;  /* 0x0000003f0900728c */ /* 0x000fe4000bf45270 */
[----:B------:R-:W-:Y:S02]  /*0a00*/  UISETP.EQ.AND UP3, UPT, UR9, URZ, UP3 ;  /* 0x0000003f0900728c */ /* 0x000fe40009f62270 */
[----:B------:R-:W-:Y:S02]  /*0a10*/  @!UP0 UIMAD.WIDE.U32 UR24, UR21, UR6, URZ ;  /* 0x00000006151882a5 */ /* 0x000fe4000f8e003f */
[----:B------:R-:W-:-:S02]  /*0a20*/  ULDC UR7, c[0x0][0x214] ;  /* 0x0000850000077ab9 */ /* 0x000fc40000000800 */
[----:B------:R-:W-:Y:S02]  /*0a30*/  ULDC UR6, c[0x0][0x234] ;  /* 0x00008d0000067ab9 */ /* 0x000fe40000000800 */
[----:B------:R-:W-:Y:S02]  /*0a40*/  UIMAD UR5, UR22, UR5, UR4 ;  /* 0x00000005160572a4 */ /* 0x000fe4000f8e0204 */
[----:B------:R-:W-:Y:S02]  /*0a50*/  @!UP2 UISETP.NE.AND UP1, UPT, UR12, URZ, UPT ;  /* 0x0000003f0c00a28c */ /* 0x000fe4000bf25270 */
[----:B------:R-:W-:Y:S02]  /*0a60*/  @UP2 ULDC UR9, c[0x0][0x210] ;  /* 0x0000840000092ab9 */ /* 0x000fe40000000800 */
[----:B------:R-:W-:Y:S02]  /*0a70*/  @UP2 UIMAD UR9, UR9, UR7, URZ ;  /* 0x00000007090922a4 */ /* 0x000fe4000f8e023f */
        /* <DEDUP_REMOVED lines=12> */
[C---:B------:R-:W-:Y:S01]  /*0b40*/  ISETP.GE.OR P0, PT, R12.reuse, UR17, P1 ;  /* 0x000000110c007c0c */ /* 0x040fe20008f06670 */
[----:B------:R-:W-:Y:S01]  /*0b50*/  @UP2 ULDC UR20, c[0x0][0x210] ;  /* 0x0000840000142ab9 */ /* 0x000fe20000000800 */
[----:B------:R-:W-:Y:S01]  /*0b60*/  ISETP.GE.AND P6, PT, R12, UR17, PT ;  /* 0x000000110c007c0c */ /* 0x000fe2000bfc6270 */
[----:B------:R-:W-:Y:S01]  /*0b70*/  USEL UR19, UR19, URZ, !UP3 ;  /* 0x0000003f13137287 */ /* 0x000fe2000d800000 */
[----:B-1----:R-:W-:Y:S01]  /*0b80*/  IMAD.WIDE.U32 R6, R6, c[0x0][0x1f0], R2 ;  /* 0x00007c0006067a25 */ /* 0x002fe200078e0002 */
[----:B------:R-:W-:-:S02]  /*0b90*/  @!UP2 UMOV UR20, 0x1 ;  /* 0x000000010014a882 */ /* 0x000fc40000000000 */
[----:B------:R-:W-:Y:S02]  /*0ba0*/  UIMAD UR13, UR13, UR20, URZ ;  /* 0x000000140d0d72a4 */ /* 0x000fe4000f8e023f */
[----:B------:R-:W-:Y:S01]  /*0bb0*/  UIMAD UR19, UR22, UR9, UR19 ;  /* 0x00000009161372a4 */ /* 0x000fe2000f8e0213 */
[----:B------:R-:W-:Y:S01]  /*0bc0*/  IADD3 R9, R7, UR5, RZ ;  /* 0x0000000507097c10 */ /* 0x000fe2000fffe0ff */
[----:B------:R-:W-:Y:S02]  /*0bd0*/  @!UP3 UMOV UR26, URZ ;  /* 0x0000003f001abc82 */ /* 0x000fe40008000000 */
[----:B------:R-:W-:Y:S02]  /*0be0*/  @UP3 UMOV UR26, UR12 ;  /* 0x0000000c001a3c82 */ /* 0x000fe40008000000 */
[----:B------:R-:W-:Y:S02]  /*0bf0*/  @!UP3 UMOV UR27, URZ ;  /* 0x0000003f001bbc82 */ /* 0x000fe40008000000 */
[----:B------:R-:W-:-:S02]  /*0c00*/  USHF.R.S32.HI UR4, URZ, 0x1f, UR13 ;  /* 0x0000001f3f047899 */ /* 0x000fc4000801140d */
        /* <DEDUP_REMOVED lines=13> */
.L_x_791:
[----:B------:R-:W-:Y:S05]  /*0ce0*/  BSYNC B0 ;  /* 0x0000000000007941 */ /* 0x000fea0003800000 */
.L_x_790:
        /* <DEDUP_REMOVED lines=16> */
.L_x_793:
[----:B------:R-:W-:Y:S05]  /*0df0*/  BSYNC B0 ;  /* 0x0000000000007941 */ /* 0x000fea0003800000 */
.L_x_792:
        /* <DEDUP_REMOVED lines=16> */
.L_x_795:
[----:B------:R-:W-:Y:S05]  /*0f00*/  BSYNC B0 ;  /* 0x0000000000007941 */ /* 0x000fea0003800000 */
.L_x_794:
        /* <DEDUP_REMOVED lines=15> */
.L_x_797:
[----:B------:R-:W-:Y:S05]  /*1000*/  BSYNC B0 ;  /* 0x0000000000007941 */ /* 0x000fea0003800000 */
.L_x_796:
        /* <DEDUP_REMOVED lines=34> */
.L_x_789:
[----:B------:R-:W-:Y:S01]  /*1230*/  UISETP.NE.AND UP0, UPT, UR10, -0x1, UPT ;  /* 0xffffffff0a00788c */ /* 0x000fe2000bf05270 */
[----:B------:R-:W1:Y:S01]  /*1240*/  LDC.U8 R136, c[0x0][0x2d8] ;  /* 0x0000b600ff887b82 */ /* 0x000e620000000000 */
        /* <DEDUP_REMOVED lines=20> */
[----:B-1----:R-:W-:Y:S02]  /*1390*/  USHF.R.S32.HI UR18, URZ, 0x1f, UR8 ;  /* 0x0000001f3f127899 */ /* 0x002fe40008011408 */
[----:B------:R-:W-:Y:S02]  /*13a0*/  ULDC.64 UR4, c[0x0][0x198] ;  /* 0x0000660000047ab9 */ /* 0x000fe40000000a00 */
[----:B------:R-:W-:Y:S02]  /*13b0*/  UIMAD UR18, UR18, UR4, URZ ;  /* 0x00000004121272a4 */ /* 0x000fe4000f8e023f */
[----:B------:R-:W-:-:S02]  /*13c0*/  UIMAD.WIDE.U32 UR26, UR8, UR4, URZ ;  /* 0x00000004081a72a5 */ /* 0x000fc4000f8e003f */
[----:B------:R-:W-:Y:S02]  /*13d0*/  UIMAD UR18, UR8, UR5, UR18 ;  /* 0x00000005081272a4 */ /* 0x000fe4000f8e0212 */
[----:B------:R-:W-:Y:S02]  /*13e0*/  USHF.R.S32.HI UR7, URZ, 0x1f, UR21 ;  /* 0x0000001f3f077899 */ /* 0x000fe40008011415 */
[----:B------:R-:W-:Y:S02]  /*13f0*/  UIADD3 UR27, UR27, UR18, URZ ;  /* 0x000000121b1b7290 */ /* 0x000fe4000fffe03f */
[----:B------:R-:W-:Y:S02]  /*1400*/  ULDC.64 UR4, c[0x0][0x180] ;  /* 0x0000600000047ab9 */ /* 0x000fe40000000a00 */
[----:B------:R-:W-:Y:S02]  /*1410*/  UIMAD UR7, UR7, UR4, URZ ;  /* 0x00000004070772a4 */ /* 0x000fe4000f8e023f */
[----:B------:R-:W-:-:S02]  /*1420*/  UIMAD.WIDE.U32 UR26, UR21, UR4, UR26 ;  /* 0x00000004151a72a5 */ /* 0x000fc4000f8e001a */
[----:B------:R-:W-:-:S04]  /*1430*/  UIMAD UR5, UR21, UR5, UR7 ;  /* 0x00000005150572a4 */ /* 0x000fc8000f8e0207 */
[----:B------:R-:W-:Y:S02]  /*1440*/  UIADD3 UR18, UR27, UR5, URZ ;  /* 0x000000051b127290 */ /* 0x000fe4000fffe03f */
[----:B------:R-:W-:Y:S02]  /*1450*/  UMOV UR24, UR26 ;  /* 0x0000001a00187c82 */ /* 0x000fe40008000000 */
.L_x_798:
        /* <DEDUP_REMOVED lines=42> */
.L_x_799:
[CC--:B------:R-:W-:Y:S01]  /*1700*/  LEA.HI R5, R7.reuse, R10.reuse, RZ, 0x2 ;  /* 0x0000000a07057211 */ /* 0x0c0fe200078f10ff */
[----:B------:R-:W1:Y:S01]  /*1710*/  S2R R14, SR_CTAID.Z ;  /* 0x00000000000e7919 */ /* 0x000e620000002700 */
[----:B------:R-:W-:Y:S01]  /*1720*/  LEA.HI R13, R7, R10, RZ, 0x3 ;  /* 0x0000000a070d7211 */ /* 0x000fe200078f18ff */
[----:B------:R-:W-:Y:S01]  /*1730*/  UIADD3 UR8, -UR13, UR17, URZ ;  /* 0x000000110d087290 */ /* 0x000fe2000fffe13f */
[C---:B------:R-:W-:Y:S01]  /*1740*/  LOP3.LUT R3, R5.reuse, 0xfffffffc, RZ, 0xc0, !PT ;  /* 0xfffffffc05037812 */ /* 0x040fe200078ec0ff */
        /* <DEDUP_REMOVED lines=9> */
[----:B------:R-:W-:Y:S01]  /*17e0*/  UIMAD UR4, UR22, UR5, UR4 ;  /* 0x00000005160472a4 */ /* 0x000fe2000f8e0204 */
[----:B------:R-:W-:Y:S01]  /*17f0*/  SHF.R.S32.HI R19, RZ, 0x1f, R18 ;  /* 0x0000001fff137819 */ /* 0x000fe20000011412 */
[----:B------:R-:W-:Y:S01]  /*1800*/  IMAD.U32 R23, RZ, RZ, UR11 ;  /* 0x0000000bff177e24 */ /* 0x000fe2000f8e00ff */
[----:B------:R-:W-:Y:S01]  /*1810*/  LOP3.LUT R3, R3, 0xc0, RZ, 0xc0, !PT ;  /* 0x000000c003037812 */ /* 0x000fe200078ec0ff */
[----:B------:R-:W-:Y:S01]  /*1820*/  BSSY B0, `(.L_x_800) ;  /* 0x0000022000007945 */ /* 0x000fe20003800000 */
[----:B------:R-:W-:Y:S01]  /*1830*/  SHF.R.S32.HI R241, RZ, 0x1f, R240 ;  /* 0x0000001ffff17819 */ /* 0x000fe200000114f0 */
[----:B------:R-:W-:Y:S01]  /*1840*/  IMAD.WIDE R22, R23, 0x80, R18 ;  /* 0x0000008017167825 */ /* 0x000fe200078e0212 */
[----:B------:R-:W-:-:S02]  /*1850*/  IADD3 R8, P0, R240, UR6, RZ ;  /* 0x00000006f0087c10 */ /* 0x000fc4000ff1e0ff */
[----:B------:R-:W-:Y:S02]  /*1860*/  LOP3.LUT R5, R5, 0x7fffffe, RZ, 0xc0, !PT ;  /* 0x07fffffe05057812 */ /* 0x000fe400078ec0ff */
[----:B------:R-:W-:Y:S02]  /*1870*/  IADD3.X R9, R241, UR12, RZ, P0, !PT ;  /* 0x0000000cf1097c10 */ /* 0x000fe400087fe4ff */
[C---:B------:R-:W-:Y:S01]  /*1880*/  ISETP.GE.AND P0, PT, R18.reuse, UR8, PT ;  /* 0x0000000812007c0c */ /* 0x040fe2000bf06270 */
[----:B------:R-:W-:Y:S01]  /*1890*/  IMAD.IADD R5, R18, 0x1, -R5 ;  /* 0x0000000112057824 */ /* 0x000fe200078e0a05 */
[----:B------:R-:W-:Y:S01]  /*18a0*/  LOP3.LUT R0, R3, 0x18, R240, 0xf8, !PT ;  /* 0x0000001803007812 */ /* 0x000fe200078ef8f0 */
[----:B-1----:R-:W-:Y:S01]  /*18b0*/  IMAD.WIDE.U32 R14, R14, c[0x0][0x1a8], R8 ;  /* 0x00006a000e0e7a25 */ /* 0x002fe200078e0008 */
[----:B------:R-:W-:Y:S02]  /*18c0*/  SHF.R.U32.HI R3, RZ, 0x3, R3 ;  /* 0x00000003ff037819 */ /* 0x000fe40000011603 */
[----:B------:R-:W-:Y:S01]  /*18d0*/  SHF.R.S32.HI R51, RZ, 0x1f, R48 ;  /* 0x0000001fff337819 */ /* 0x000fe20000011430 */
[----:B------:R-:W-:Y:S01]  /*18e0*/  IMAD R222, R44, 0x8, R5 ;  /* 0x000000082cde7824 */ /* 0x000fe200078e0205 */
[----:B------:R-:W-:-:S02]  /*18f0*/  LOP3.LUT R3, R0, R3, RZ, 0x3c, !PT ;  /* 0x0000000300037212 */ /* 0x000fc400078e3cff */
[----:B------:R-:W-:-:S03]  /*1900*/  IADD3 R21, R15, UR4, RZ ;  /* 0x000000040f157c10 */ /* 0x000fc6000fffe0ff */
        /* <DEDUP_REMOVED lines=19> */
.L_x_801:
[----:B------:R-:W-:Y:S05]  /*1a40*/  BSYNC B0 ;  /* 0x0000000000007941 */ /* 0x000fea0003800000 */
.L_x_800:
        /* <DEDUP_REMOVED lines=21> */
.L_x_803:
[----:B------:R-:W-:Y:S05]  /*1ba0*/  BSYNC B0 ;  /* 0x0000000000007941 */ /* 0x000fea0003800000 */
.L_x_802:
        /* <DEDUP_REMOVED lines=21> */
.L_x_805:
[----:B------:R-:W-:Y:S05]  /*1d00*/  BSYNC B0 ;  /* 0x0000000000007941 */ /* 0x000fea0003800000 */
.L_x_804:
        /* <DEDUP_REMOVED lines=24> */
.L_x_807:
[----:B------:R-:W-:Y:S05]  /*1e90*/  BSYNC B0 ;  /* 0x0000000000007941 */ /* 0x000fea0003800000 */
.L_x_806:
[----:B------:R-:W-:Y:S01]  /*1ea0*/  LEA.HI R12, R7, R10, RZ, 0x4 ;  /* 0x0000000a070c7211 */ /* 0x000fe200078f20ff */
[C---:B------:R-:W-:Y:S01]  /*1eb0*/  IMAD R5, R19.reuse, c[0x0][0x198], RZ ;  /* 0x0000660013057a24 */ /* 0x040fe200078e02ff */
[----:B------:R-:W-:Y:S01]  /*1ec0*/  UIADD3 UR36, UR34, -0x1, URZ ;  /* 0xffffffff22247890 */ /* 0x000fe2000fffe03f */
[----:B-1----:R-:W-:Y:S01]  /*1ed0*/  IMAD.WIDE.U32 R20, R18, c[0x0][0x198], R240 ;  /* 0x0000660012147a25 */ /* 0x002fe200078e00f0 */
[----:B------:R-:W-:Y:S01]  /*1ee0*/  LOP3.LUT R7, R12, 0xfffffff0, RZ, 0xc0, !PT ;  /* 0xfffffff00c077812 */ /* 0x000fe200078ec0ff */
[----:B------:R-:W-:Y:S01]  /*1ef0*/  BSSY B0, `(.L_x_808) ;  /* 0x0000030000007945 */ /* 0x000fe20003800000 */
[----:B------:R-:W-:Y:S01]  /*1f00*/  UIMAD UR4, UR19, UR36, URZ ;  /* 0x00000024130472a4 */ /* 0x000fe2000f8e023f */
[----:B------:R-:W-:Y:S01]  /*1f10*/  IMAD R5, R18, c[0x0][0x19c], R5 ;  /* 0x0000670012057a24 */ /* 0x000fe200078e0205 */
[----:B------:R-:W-:Y:S01]  /*1f20*/  IADD3 R224, P1, R20, UR24, RZ ;  /* 0x0000001814e07c10 */ /* 0x000fe2000ff3e0ff */
[----:B------:R-:W-:Y:S02]  /*1f30*/  IMAD.IADD R7, R10, 0x1, -R7 ;  /* 0x000000010a077824 */ /* 0x000fe400078e0a07 */
[----:B------:R-:W-:Y:S01]  /*1f40*/  IMAD R3, R19, c[0x0][0x1a0], RZ ;  /* 0x0000680013037a24 */ /* 0x000fe200078e02ff */
[----:B------:R-:W-:Y:S01]  /*1f50*/  IADD3.X R225, R21, UR18, R5, P1, !PT ;  /* 0x0000001215e17c10 */ /* 0x000fe20008ffe405 */
[----:B------:R-:W-:Y:S01]  /*1f60*/  IMAD.WIDE.U32 R14, R18, c[0x0][0x1a0], R240 ;  /* 0x00006800120e7a25 */ /* 0x000fe200078e00f0 */
[----:B------:R-:W-:Y:S01]  /*1f70*/  LEA.HI R11, R7, R7, RZ, 0x1 ;  /* 0x00000007070b7211 */ /* 0x000fe200078f08ff */
[----:B------:R-:W-:-:S02]  /*1f80*/  UIMAD UR18, UR36, -0x80, UR16 ;  /* 0xffffff80241278a4 */ /* 0x000fc4000f8e0210 */
[----:B------:R-:W-:Y:S01]  /*1f90*/  IMAD R3, R18, c[0x0][0x1a4], R3 ;  /* 0x0000690012037a24 */ /* 0x000fe200078e0203 */
[----:B------:R-:W-:Y:S01]  /*1fa0*/  IADD3 R20, P0, R14, UR26, RZ ;  /* 0x0000001a0e147c10 */ /* 0x000fe2000ff1e0ff */
[C---:B------:R-:W-:Y:S01]  /*1fb0*/  IMAD R239, R51.reuse, c[0x0][0x1b0], RZ ;  /* 0x00006c0033ef7a24 */ /* 0x040fe200078e02ff */
[--C-:B------:R-:W-:Y:S01]  /*1fc0*/  SHF.R.S32.HI R14, RZ, 0x1, R11.reuse ;  /* 0x00000001ff0e7819 */ /* 0x100fe2000001140b */
[----:B------:R-:W-:Y:S01]  /*1fd0*/  IMAD R51, R51, c[0x0][0x1b8], RZ ;  /* 0x00006e0033337a24 */ /* 0x000fe200078e02ff */
[----:B------:R-:W-:Y:S01]  /*1fe0*/  SHF.R.S32.HI R5, RZ, 0x1f, R11 ;  /* 0x0000001fff057819 */ /* 0x000fe2000001140b */
[C---:B------:R-:W-:Y:S01]  /*1ff0*/  IMAD.WIDE.U32 R224, R48.reuse, c[0x0][0x1b0], R224 ;  /* 0x00006c0030e07a25 */ /* 0x040fe200078e00e0 */
[----:B------:R-:W-:Y:S01]  /*2000*/  IADD3.X R21, R15, UR23, R3, P0, !PT ;  /* 0x000000170f157c10 */ /* 0x000fe200087fe403 */
[----:B------:R-:W-:Y:S01]  /*2010*/  USHF.R.S32.HI UR23, URZ, 0x1f, UR36 ;  /* 0x0000001f3f177899 */ /* 0x000fe20008011424 */
[----:B------:R-:W-:Y:S01]  /*2020*/  LEA.HI R5, R5, R14, RZ, 0x2 ;  /* 0x0000000e05057211 */ /* 0x000fe200078f10ff */
[----:B------:R-:W-:Y:S01]  /*2030*/  IMAD R239, R48, c[0x0][0x1b4], R239 ;  /* 0x00006d0030ef7a24 */ /* 0x000fe200078e02ef */
[----:B------:R-:W-:Y:S01]  /*2040*/  ISETP.GE.AND P0, PT, R18, UR18, PT ;  /* 0x0000001212007c0c */ /* 0x000fe2000bf06270 */
[C---:B------:R-:W-:Y:S01]  /*2050*/  IMAD R51, R48.reuse, c[0x0][0x1bc], R51 ;  /* 0x00006f0030337a24 */ /* 0x040fe200078e0233 */
[----:B------:R-:W-:Y:S01]  /*2060*/  MOV R238, R224 ;  /* 0x000000e000ee7202 */ /* 0x000fe20000000f00 */
[----:B------:R-:W-:Y:S01]  /*2070*/  IMAD.WIDE.U32 R48, R48, c[0x0][0x1b8], R20 ;  /* 0x00006e0030307a25 */ /* 0x000fe200078e0014 */
[----:B------:R-:W-:Y:S01]  /*2080*/  LOP3.LUT R5, R5, 0xfffffffc, RZ, 0xc0, !PT ;  /* 0xfffffffc05057812 */ /* 0x000fe200078ec0ff */
[----:B------:R-:W-:Y:S01]  /*2090*/  UIMAD UR4, UR23, UR20, UR4 ;  /* 0x00000014170472a4 */ /* 0x000fe2000f8e0204 */
[----:B------:R-:W-:Y:S01]  /*20a0*/  MOV R3, 0x10 ;  /* 0x0000001000037802 */ /* 0x000fe20000000f00 */
[----:B------:R-:W-:Y:S01]  /*20b0*/  IMAD.IADD R239, R225, 0x1, R239 ;  /* 0x00000001e1ef7824 */ /* 0x000fe200078e02ef */
[----:B------:R-:W-:Y:S01]  /*20c0*/  IADD3 R5, R14, -R5, RZ ;  /* 0x800000050e057210 */ /* 0x000fe20007ffe0ff */
[----:B------:R-:W-:-:S02]  /*20d0*/  IMAD.U32 R21, RZ, RZ, UR36 ;  /* 0x00000024ff157e24 */ /* 0x000fc4000f8e00ff */
[----:B------:R-:W-:Y:S01]  /*20e0*/  IMAD.IADD R51, R49, 0x1, R51 ;  /* 0x0000000131337824 */ /* 0x000fe200078e0233 */
[----:B------:R-:W-:Y:S01]  /*20f0*/  LOP3.LUT P1, RZ, R5, 0x2, RZ, 0xc0, !PT ;  /* 0x0000000205ff7812 */ /* 0x000fe2000782c0ff */
[----:B------:R-:W-:-:S03]  /*2100*/  IMAD.WIDE.U32 R20, R21, UR20, R238 ;  /* 0x0000001415147c25 */ /* 0x000fc6000f8e00ee */
[----:B------:R-:W-:Y:S02]  /*2110*/  SEL R3, R3, 0xfffffff0, !P1 ;  /* 0xfffffff003037807 */ /* 0x000fe40004800000 */
        /* <DEDUP_REMOVED lines=13> */
.L_x_809:
[----:B------:R-:W-:Y:S05]  /*21f0*/  BSYNC B0 ;  /* 0x0000000000007941 */ /* 0x000fea0003800000 */
.L_x_808:
        /* <DEDUP_REMOVED lines=10> */
[----:B-1----:R-:W-:-:S04]  /*22a0*/  IADD3 R15, P0, R20, UR12, RZ ;  /* 0x0000000c140f7c10 */ /* 0x002fc8000ff1e0ff */
[----:B------:R-:W-:Y:S02]  /*22b0*/  IADD3.X R14, R23, UR7, RZ, P0, !PT ;  /* 0x00000007170e7c10 */ /* 0x000fe400087fe4ff */
[----:B--2---:R-:W-:-:S04]  /*22c0*/  LEA R24, P0, R15, c[0x0][0x168], 0x1 ;  /* 0x00005a000f187a11 */ /* 0x004fc800078008ff */
[----:B------:R-:W-:-:S05]  /*22d0*/  LEA.HI.X R25, R15, c[0x0][0x16c], R14, 0x1, P0 ;  /* 0x00005b000f197a11 */ /* 0x000fca00000f0c0e */
[----:B------:R-:W-:Y:S01]  /*22e0*/  @!PT LDS RZ, [RZ] ;  /* 0x00000000fffff984 */ /* 0x000fe20000000800 */
[----:B------:R-:W-:Y:S01]  /*22f0*/  @!PT LDS RZ, [RZ] ;  /* 0x00000000fffff984 */ /* 0x000fe20000000800 */
[----:B------:R-:W-:Y:S01]  /*2300*/  @!PT LDS RZ, [RZ] ;  /* 0x00000000fffff984 */ /* 0x000fe20000000800 */
[----:B------:R1:W-:Y:S04]  /*2310*/  LDGSTS.E.BYPASS.LTC128B.128 [R222+0x2800], [R24.64] ;  /* 0x0280000018de7fae */ /* 0x0003e8000b901d4e */
.L_x_811:
[----:B------:R-:W-:Y:S05]  /*2320*/  BSYNC B0 ;  /* 0x0000000000007941 */ /* 0x000fea0003800000 */
.L_x_810:
[----:B------:R-:W-:Y:S01]  /*2330*/  ISETP.GE.AND P0, PT, R8, UR18, PT ;  /* 0x0000001208007c0c */ /* 0x000fe2000bf06270 */
[----:B------:R-:W-:-:S12]  /*2340*/  BSSY B0, `(.L_x_812) ;  /* 0x0000010000007945 */ /* 0x000fd80003800000 */
[----:B------:R-:W-:Y:S05]  /*2350*/  @P0 BRA `(.L_x_813) ;  /* 0x000000e000000947 */ /* 0x000fea0003800000 */
[----:B------:R-:W-:-:S13]  /*2360*/  ISETP.GE.AND P0, PT, R240, c[0x0][0x220], PT ;  /* 0x00008800f0007a0c */ /* 0x000fda0003f06270 */
[----:B------:R1:W-:Y:S01]  /*2370*/  @P0 STS.128 [R222+0x3000], RZ ;  /* 0x003000ffde000388 */ /* 0x0003e20000000c00 */
[----:B------:R-:W-:Y:S05]  /*2380*/  @P0 BRA `(.L_x_813) ;  /* 0x000000b000000947 */ /* 0x000fea0003800000 */
[----:B-1----:R-:W-:Y:S02]  /*2390*/  IMAD.U32 R15, RZ, RZ, UR6 ;  /* 0x00000006ff0f7e24 */ /* 0x002fe4000f8e00ff */
        /* <DEDUP_REMOVED lines=10> */
.L_x_813:
[----:B------:R-:W-:Y:S05]  /*2440*/  BSYNC B0 ;  /* 0x0000000000007941 */ /* 0x000fea0003800000 */
.L_x_812:
[----:B------:R-:W-:Y:S01]  /*2450*/  ISETP.GE.AND P0, PT, R0, UR18, PT ;  /* 0x0000001200007c0c */ /* 0x000fe2000bf06270 */
[----:B------:R-:W-:-:S12]  /*2460*/  BSSY B0, `(.L_x_814) ;  /* 0x0000011000007945 */ /* 0x000fd80003800000 */
[----:B------:R-:W-:Y:S05]  /*2470*/  @P0 BRA `(.L_x_815) ;  /* 0x000000f000000947 */ /* 0x000fea0003800000 */
[----:B------:R-:W-:-:S13]  /*2480*/  ISETP.GE.AND P0, PT, R240, c[0x0][0x220], PT ;  /* 0x00008800f0007a0c */ /* 0x000fda0003f06270 */
[----:B------:R1:W-:Y:S01]  /*2490*/  @P0 STS.128 [R222+0x3800], RZ ;  /* 0x003800ffde000388 */ /* 0x0003e20000000c00 */
[----:B------:R-:W-:Y:S05]  /*24a0*/  @P0 BRA `(.L_x_815) ;  /* 0x000000c000000947 */ /* 0x000fea0003800000 */
[----:B-1----:R-:W-:Y:S01]  /*24b0*/  IMAD.U32 R14, RZ, RZ, UR6 ;  /* 0x00000006ff0e7e24 */ /* 0x002fe2000f8e00ff */
        /* <DEDUP_REMOVED lines=11> */
.L_x_815:
[----:B------:R-:W-:Y:S05]  /*2570*/  BSYNC B0 ;  /* 0x0000000000007941 */ /* 0x000fea0003800000 */
.L_x_814:
        /* <DEDUP_REMOVED lines=18> */
[----:B-1----:R-:W-:Y:S01]  /*26a0*/  IMAD.U32 R20, RZ, RZ, UR24 ;  /* 0x00000018ff147e24 */ /* 0x002fe2000f8e00ff */
[----:B------:R-:W1:Y:S01]  /*26b0*/  @P0 MUFU.RCP R14, c[0x0][0x238] ;  /* 0x00008e00000e0b08 */ /* 0x000e620000001000 */
[----:B------:R-:W-:Y:S01]  /*26c0*/  ISETP.GE.AND P1, PT, R18, UR18, PT ;  /* 0x0000001212007c0c */ /* 0x000fe2000bf26270 */
[----:B------:R-:W-:-:S02]  /*26d0*/  ULDC.64 UR4, c[0x0][0x1a0] ;  /* 0x0000680000047ab9 */ /* 0x000fc40000000a00 */
[----:B------:R-:W-:-:S05]  /*26e0*/  IMAD.U32 R21, RZ, RZ, UR25 ;  /* 0x00000019ff157e24 */ /* 0x000fca000f8e00ff */
[----:B------:R-:W1:Y:S01]  /*26f0*/  @P0 LDG.E R15, [R20.64] ;  /* 0x0000000e140f0981 */ /* 0x000e62000c1e1900 */
[----:B------:R-:W-:Y:S01]  /*2700*/  USHF.L.U64.HI UR27, UR4, UR27, UR5 ;  /* 0x0000001b041b7299 */ /* 0x000fe20008010205 */
[----:B------:R-:W-:Y:S01]  /*2710*/  SHF.R.S32.HI R47, RZ, 0x1f, R16 ;  /* 0x0000001fff2f7819 */ /* 0x000fe20000011410 */
[----:B------:R-:W-:Y:S01]  /*2720*/  USHF.L.U32 UR28, UR4, 0x7, URZ ;  /* 0x00000007041c7899 */ /* 0x000fe2000800063f */
[----:B------:R-:W-:Y:S01]  /*2730*/  BAR.SYNC.DEFER_BLOCKING 0x0 ;  /* 0x0000000000007b1d */ /* 0x000fe20000010000 */
[----:B------:R-:W-:Y:S01]  /*2740*/  UIMAD UR5, UR27, UR36, URZ ;  /* 0x000000241b0572a4 */ /* 0x000fe2000f8e023f */
[----:B------:R-:W-:Y:S01]  /*2750*/  IMAD.U32 R17, RZ, RZ, UR36 ;  /* 0x00000024ff117e24 */ /* 0x000fe2000f8e00ff */
[----:B------:R-:W-:Y:S01]  /*2760*/  LEA.HI R47, R47, R16, RZ, 0x2 ;  /* 0x000000102f2f7211 */ /* 0x000fe200078f10ff */
[----:B------:R-:W-:Y:S01]  /*2770*/  IMAD.MOV.U32 R50, RZ, RZ, R48 ;  /* 0x000000ffff327224 */ /* 0x000fe200078e0030 */
[----:B------:R-:W-:Y:S01]  /*2780*/  UIMAD UR23, UR23, UR28, UR5 ;  /* 0x0000001c171772a4 */ /* 0x000fe2000f8e0205 */
[----:B------:R-:W-:Y:S01]  /*2790*/  IMAD.U32 R53, RZ, RZ, UR11 ;  /* 0x0000000bff357e24 */ /* 0x000fe2000f8e00ff */
[----:B------:R-:W-:Y:S01]  /*27a0*/  SHF.L.U32 R221, R10, 0x1, RZ ;  /* 0x000000010add7819 */ /* 0x000fe200000006ff */
[----:B------:R-:W-:Y:S01]  /*27b0*/  IMAD.WIDE.U32 R16, R17, UR28, R50 ;  /* 0x0000001c11107c25 */ /* 0x000fe2000f8e0032 */
[----:B------:R-:W-:Y:S01]  /*27c0*/  UMOV UR31, URZ ;  /* 0x0000003f001f7c82 */ /* 0x000fe20008000000 */
[----:B------:R-:W-:Y:S01]  /*27d0*/  BSSY B0, `(.L_x_816) ;  /* 0x0000017000007945 */ /* 0x000fe20003800000 */
[----:B------:R-:W-:-:S02]  /*27e0*/  LOP3.LUT R221, R221, 0x6, RZ, 0xc0, !PT ;  /* 0x00000006dddd7812 */ /* 0x000fc400078ec0ff */
[----:B------:R-:W-:Y:S02]  /*27f0*/  IADD3 R19, R17, UR23, RZ ;  /* 0x0000001711137c10 */ /* 0x000fe4000fffe0ff */
[----:B------:R-:W-:Y:S02]  /*2800*/  LEA R53, R53, R44, 0x3 ;  /* 0x0000002c35357211 */ /* 0x000fe400078e18ff */
[----:B------:R-:W-:Y:S01]  /*2810*/  SHF.R.S32.HI R47, RZ, 0x2, R47 ;  /* 0x00000002ff2f7819 */ /* 0x000fe2000001142f */
[----:B------:R2:W-:Y:S04]  /*2820*/  @P1 STS [R222+0x4000], RZ ;  /* 0x004000ffde001388 */ /* 0x0005e80000000800 */
[----:B------:R2:W-:Y:S04]  /*2830*/  @P1 STS [R222+0x4004], RZ ;  /* 0x004004ffde001388 */ /* 0x0005e80000000800 */
[----:B------:R2:W-:Y:S01]  /*2840*/  @P1 STS.64 [R222+0x4008], RZ ;  /* 0x004008ffde001388 */ /* 0x0005e20000000a00 */
[----:B-1----:R-:W-:-:S04]  /*2850*/  @P0 FMUL.FTZ R14, R15, R14 ;  /* 0x0000000e0f0e0220 */ /* 0x002fc80000410000 */
[----:B------:R-:W1:Y:S02]  /*2860*/  @P0 R2UR UR21, R14 ;  /* 0x000000000e1503c2 */ /* 0x000e6400000e0000 */
[----:B-1----:R-:W-:Y:S01]  /*2870*/  @UP1 UMOV UR31, UR21 ;  /* 0x00000015001f1c82 */ /* 0x002fe20008000000 */
        /* <DEDUP_REMOVED lines=12> */
.L_x_817:
[----:B--2---:R-:W-:Y:S05]  /*2940*/  BSYNC B0 ;  /* 0x0000000000007941 */ /* 0x004fea0003800000 */
.L_x_816:
        /* <DEDUP_REMOVED lines=12> */
[----:B------:R-:W-:-:S04]  /*2a10*/  LEA R20, P0, R14, c[0x0][0x170], 0x1 ;  /* 0x00005c000e147a11 */ /* 0x000fc800078008ff */
[----:B------:R-:W-:-:S05]  /*2a20*/  LEA.HI.X R21, R14, c[0x0][0x174], R9, 0x1, P0 ;  /* 0x00005d000e157a11 */ /* 0x000fca00000f0c09 */
[----:B------:R-:W-:Y:S01]  /*2a30*/  @!PT LDS RZ, [RZ] ;  /* 0x00000000fffff984 */ /* 0x000fe20000000800 */
[----:B------:R-:W-:Y:S01]  /*2a40*/  @!PT LDS RZ, [RZ] ;  /* 0x00000000fffff984 */ /* 0x000fe20000000800 */
[----:B------:R-:W-:Y:S01]  /*2a50*/  @!PT LDS RZ, [RZ] ;  /* 0x00000000fffff984 */ /* 0x000fe20000000800 */
[----:B------:R1:W-:Y:S04]  /*2a60*/  LDGSTS.E.BYPASS.LTC128B.128 [R222+0x4800], [R20.64] ;  /* 0x0480000014de7fae */ /* 0x0003e8000b901d4e */
.L_x_819:
[----:B------:R-:W-:Y:S05]  /*2a70*/  BSYNC B0 ;  /* 0x0000000000007941 */ /* 0x000fea0003800000 */
.L_x_818:
        /* <DEDUP_REMOVED lines=18> */
.L_x_821:
[----:B------:R-:W-:Y:S05]  /*2ba0*/  BSYNC B0 ;  /* 0x0000000000007941 */ /* 0x000fea0003800000 */
.L_x_820:
        /* <DEDUP_REMOVED lines=19> */
.L_x_823:
[----:B------:R-:W-:Y:S05]  /*2ce0*/  BSYNC B0 ;  /* 0x0000000000007941 */ /* 0x000fea0003800000 */
.L_x_822:
[----:B------:R-:W-:Y:S01]  /*2cf0*/  LOP3.LUT R219, R13, 0xfffffff8, RZ, 0xc0, !PT ;  /* 0xfffffff80ddb7812 */ /* 0x000fe200078ec0ff */
[----:B------:R-:W-:Y:S01]  /*2d00*/  IMAD.SHL.U32 R13, R5, 0x40, RZ ;  /* 0x00000040050d7824 */ /* 0x000fe200078e00ff */
[----:B-1----:R-:W-:Y:S01]  /*2d10*/  SHF.R.S32.HI R9, RZ, 0x4, R12 ;  /* 0x00000004ff097819 */ /* 0x002fe2000001140c */
[----:B------:R-:W-:Y:S01]  /*2d20*/  UIADD3 UR5, UR16, -UR17, URZ ;  /* 0x8000001110057290 */ /* 0x000fe2000fffe03f */
[----:B------:R-:W-:Y:S01]  /*2d30*/  LOP3.LUT R0, R11, 0x7fffffe, RZ, 0xc0, !PT ;  /* 0x07fffffe0b007812 */ /* 0x000fe200078ec0ff */
[----:B------:R-:W-:Y:S01]  /*2d40*/  IMAD.IADD R219, R10, 0x1, -R219 ;  /* 0x000000010adb7824 */ /* 0x000fe200078e0adb */
[----:B------:R-:W-:Y:S01]  /*2d50*/  LEA.HI R10, R12, R9, RZ, 0x1 ;  /* 0x000000090c0a7211 */ /* 0x000fe200078f08ff */
[----:B------:R-:W-:Y:S01]  /*2d60*/  IMAD.U32 R52, RZ, RZ, UR36 ;  /* 0x00000024ff347e24 */ /* 0x000fe2000f8e00ff */
[----:B------:R-:W-:Y:S01]  /*2d70*/  SHF.R.S32.HI R8, RZ, 0x1f, R7 ;  /* 0x0000001fff087819 */ /* 0x000fe20000011407 */
[----:B------:R-:W-:Y:S01]  /*2d80*/  IMAD.IADD R0, R7, 0x1, -R0 ;  /* 0x0000000107007824 */ /* 0x000fe200078e0a00 */
[----:B------:R-:W-:Y:S01]  /*2d90*/  LEA.HI R11, R219, R219, RZ, 0x1 ;  /* 0x000000dbdb0b7211 */ /* 0x000fe200078f08ff */
[----:B------:R-:W-:Y:S01]  /*2da0*/  UIADD3 UR17, UR16, 0x1, -UR17 ;  /* 0x0000000110117890 */ /* 0x000fe2000fffe811 */
[----:B------:R-:W-:Y:S01]  /*2db0*/  LOP3.LUT R10, R10, 0xfffffffe, RZ, 0xc0, !PT ;  /* 0xfffffffe0a0a7812 */ /* 0x000fe200078ec0ff */
[----:B------:R-:W-:Y:S01]  /*2dc0*/  IMAD R52, R52, 0x80, R221 ;  /* 0x0000008034347824 */ /* 0x000fe200078e02dd */
[----:B------:R-:W-:Y:S01]  /*2dd0*/  SHF.R.S32.HI R5, RZ, 0x1, R11 ;  /* 0x00000001ff057819 */ /* 0x000fe2000001140b */
[----:B------:R-:W0:Y:S01]  /*2de0*/  LDGDEPBAR ;  /* 0x00000000000079af */ /* 0x000e220000000000 */
[----:B------:R-:W-:Y:S01]  /*2df0*/  LEA.HI R7, R8, R7, RZ, 0x3 ;  /* 0x0000000708077211 */ /* 0x000fe200078f18ff */
[----:B------:R-:W-:Y:S01]  /*2e00*/  IMAD.IADD R10, R9, 0x1, -R10 ;  /* 0x00000001090a7824 */ /* 0x000fe200078e0a0a */
[----:B------:R-:W-:Y:S01]  /*2e10*/  LOP3.LUT R8, R11, 0x3fffffe, RZ, 0xc0, !PT ;  /* 0x03fffffe0b087812 */ /* 0x000fe200078ec0ff */
[----:B------:R-:W-:Y:S01]  /*2e20*/  IMAD.SHL.U32 R9, R5, 0x40, RZ ;  /* 0x0000004005097824 */ /* 0x000fe200078e00ff */
[----:B------:R-:W-:Y:S01]  /*2e30*/  LOP3.LUT R13, R13, 0xc0, RZ, 0xc0, !PT ;  /* 0x000000c00d0d7812 */ /* 0x000fe200078ec0ff */
[----:B------:R-:W-:Y:S01]  /*2e40*/  IMAD.SHL.U32 R7, R7, 0x20, RZ ;  /* 0x0000002007077824 */ /* 0x000fe200078e00ff */
[----:B------:R-:W-:Y:S01]  /*2e50*/  LOP3.LUT P0, RZ, R5, 0x2, RZ, 0xc0, !PT ;  /* 0x0000000205ff7812 */ /* 0x000fe2000780c0ff */
[----:B------:R-:W-:Y:S01]  /*2e60*/  IMAD.IADD R219, R219, 0x1, -R8 ;  /* 0x00000001dbdb7824 */ /* 0x000fe200078e0a08 */
[----:B------:R-:W-:Y:S01]  /*2e70*/  LOP3.LUT R9, R9, 0xc0, RZ, 0xc0, !PT ;  /* 0x000000c009097812 */ /* 0x000fe200078ec0ff */
[----:B------:R-:W-:Y:S01]  /*2e80*/  IMAD.SHL.U32 R12, R10, 0x8, RZ ;  /* 0x000000080a0c7824 */ /* 0x000fe200078e00ff */
[----:B------:R-:W-:Y:S01]  /*2e90*/  LOP3.LUT R7, R7, 0xffffff00, RZ, 0xc0, !PT ;  /* 0xffffff0007077812 */ /* 0x000fe200078ec0ff */
[----:B------:R-:W-:Y:S01]  /*2ea0*/  IMAD.SHL.U32 R8, R4, 0x8, RZ ;  /* 0x0000000804087824 */ /* 0x000fe200078e00ff */
[----:B------:R-:W-:Y:S01]  /*2eb0*/  SHF.R.S32.HI R57, RZ, 0x1f, R44 ;  /* 0x0000001fff397819 */ /* 0x000fe2000001142c */
[----:B------:R-:W-:Y:S01]  /*2ec0*/  IMAD R219, R10, 0x8, R219 ;  /* 0x000000080adb7824 */ /* 0x000fe200078e02db */
[----:B------:R-:W-:Y:S01]  /*2ed0*/  LOP3.LUT R4, R13, 0x8, R12, 0xf8, !PT ;  /* 0x000000080d047812 */ /* 0x000fe200078ef80c */
[--C-:B------:R-:W-:Y:S01]  /*2ee0*/  IMAD R11, R44, 0x200, R7.reuse ;  /* 0x000002002c0b7824 */ /* 0x100fe200078e0207 */
[----:B------:R-:W-:Y:S01]  /*2ef0*/  LOP3.LUT R8, R9, 0x8, R8, 0xf8, !PT ;  /* 0x0000000809087812 */ /* 0x000fe200078ef808 */
[C---:B------:R-:W-:Y:S01]  /*2f00*/  IMAD R7, R0.reuse, 0x20, R7 ;  /* 0x0000002000077824 */ /* 0x040fe200078e0207 */
[----:B------:R-:W-:Y:S01]  /*2f10*/  SHF.R.U32.HI R13, RZ, 0x3, R13 ;  /* 0x00000003ff0d7819 */ /* 0x000fe2000001160d */
[----:B------:R-:W-:Y:S01]  /*2f20*/  IMAD R11, R0, 0x20, R11 ;  /* 0x00000020000b7824 */ /* 0x000fe200078e020b */
[----:B------:R-:W-:Y:S01]  /*2f30*/  SHF.R.U32.HI R9, RZ, 0x3, R9 ;  /* 0x00000003ff097819 */ /* 0x000fe20000011609 */
[----:B------:R-:W-:Y:S01]  /*2f40*/  UISETP.GT.AND UP0, UPT, UR36, UR9, UPT ;  /* 0x000000092400728c */ /* 0x000fe2000bf04270 */
[----:B------:R-:W-:-:S02]  /*2f50*/  LOP3.LUT R4, R4, R13, RZ, 0x3c, !PT ;  /* 0x0000000d04047212 */ /* 0x000fc400078e3cff */
[----:B------:R-:W-:Y:S02]  /*2f60*/  LOP3.LUT R8, R8, R9, RZ, 0x3c, !PT ;  /* 0x0000000908087212 */ /* 0x000fe400078e3cff */
[----:B------:R-:W-:Y:S01]  /*2f70*/  LEA.HI R57, R57, R44, RZ, 0x2 ;  /* 0x0000002c39397211 */ /* 0x000fe200078f10ff */
[----:B------:R-:W-:Y:S01]  /*2f80*/  IMAD.IADD R220, R4, 0x1, R11 ;  /* 0x0000000104dc7824 */ /* 0x000fe200078e020b */
[----:B------:R-:W-:Y:S01]  /*2f90*/  IADD3 R0, R52, 0x9, RZ ;  /* 0x0000000934007810 */ /* 0x000fe20007ffe0ff */
[----:B------:R-:W-:Y:S01]  /*2fa0*/  IMAD.U32 R219, R219, 0x20, R8 ;  /* 0x00000020dbdb7824 */ /* 0x000fe200078e0008 */
[----:B------:R-:W-:Y:S01]  /*2fb0*/  LOP3.LUT R237, R57, 0xfffffffc, RZ, 0xc0, !PT ;  /* 0xfffffffc39ed7812 */ /* 0x000fe200078ec0ff */
[----:B------:R-:W-:Y:S02]  /*2fc0*/  IMAD.SHL.U32 R220, R220, 0x2, RZ ;  /* 0x00000002dcdc7824 */ /* 0x000fe400078e00ff */
[----:B------:R-:W-:Y:S02]  /*2fd0*/  IMAD.SHL.U32 R219, R219, 0x2, RZ ;  /* 0x00000002dbdb7824 */ /* 0x000fe400078e00ff */
[----:B------:R-:W-:Y:S01]  /*2fe0*/  IMAD R218, R3, 0x2, R220 ;  /* 0x0000000203da7824 */ /* 0x000fe200078e02dc */
[----:B------:R-:W-:Y:S01]  /*2ff0*/  LDSM.16.M88.4 R8, [R220] ;  /* 0x00000000dc08783b */ /* 0x000fe20000000200 */
[----:B------:R-:W-:Y:S01]  /*3000*/  IMAD.IADD R237, R44, 0x1, -R237 ;  /* 0x000000012ced7824 */ /* 0x000fe200078e0aed */
[C---:B------:R-:W-:Y:S01]  /*3010*/  IADD3 R5, R219.reuse, 0x2000, RZ ;  /* 0x00002000db057810 */ /* 0x040fe20007ffe0ff */
[----:B------:R-:W-:Y:S01]  /*3020*/  IMAD.IADD R4, R4, 0x1, R7 ;  /* 0x0000000104047824 */ /* 0x000fe200078e0207 */
[----:B------:R-:W1:Y:S01]  /*3030*/  LDSM.16.M88.4 R28, [R219+0x2000] ;  /* 0x00200000db1c783b */ /* 0x000e620000000200 */
[----:B------:R-:W-:-:S02]  /*3040*/  IADD3 R217, R219, 0x2020, RZ ;  /* 0x00002020dbd97810 */ /* 0x000fc40007ffe0ff */
[----:B------:R-:W-:Y:S01]  /*3050*/  @P0 IADD3 R217, R5, -0x20, RZ ;  /* 0xffffffe005d90810 */ /* 0x000fe20007ffe0ff */
[----:B------:R-:W5:Y:S03]  /*3060*/  LDSM.16.M88.4 R12, [R220+0x1000] ;  /* 0x00100000dc0c783b */ /* 0x000f660000000200 */
[C---:B------:R-:W-:Y:S01]  /*3070*/  IADD3 R214, R217.reuse, 0x400, RZ ;  /* 0x00000400d9d67810 */ /* 0x040fe20007ffe0ff */
[----:B------:R-:W-:Y:S01]  /*3080*/  LDSM.16.M88.4 R32, [R218] ;  /* 0x00000000da20783b */ /* 0x000fe20000000200 */
[C---:B------:R-:W-:Y:S02]  /*3090*/  IADD3 R213, R217.reuse, 0x800, RZ ;  /* 0x00000800d9d57810 */ /* 0x040fe40007ffe0ff */
[C---:B------:R-:W-:Y:S01]  /*30a0*/  IADD3 R212, R217.reuse, 0xc00, RZ ;  /* 0x00000c00d9d47810 */ /* 0x040fe20007ffe0ff */
[----:B------:R-:W2:Y:S01]  /*30b0*/  LDSM.16.M88.4 R24, [R217] ;  /* 0x00000000d918783b */ /* 0x000ea20000000200 */
[----:B------:R-:W-:-:S02]  /*30c0*/  IADD3 R211, R217, 0x1000, RZ ;  /* 0x00001000d9d37810 */ /* 0x000fc40007ffe0ff */
[C---:B------:R-:W-:Y:S01]  /*30d0*/  IADD3 R210, R217.reuse, 0x1400, RZ ;  /* 0x00001400d9d27810 */ /* 0x040fe20007ffe0ff */
[----:B------:R-:W3:Y:S01]  /*30e0*/  LDSM.16.M88.4 R16, [R218+0x1000] ;  /* 0x00100000da10783b */ /* 0x000ee20000000200 */
[C---:B------:R-:W-:Y:S02]  /*30f0*/  IADD3 R209, R217.reuse, 0x1800, RZ ;  /* 0x00001800d9d17810 */ /* 0x040fe40007ffe0ff */
[----:B------:R-:W-:Y:S01]  /*3100*/  IADD3 R208, R217, 0x1c00, RZ ;  /* 0x00001c00d9d07810 */ /* 0x000fe20007ffe0ff */
[----:B------:R-:W4:Y:S04]  /*3110*/  LDSM.16.M88.4 R68, [R219+0x2400] ;  /* 0x00240000db44783b */ /* 0x000f280000000200 */
[----:B------:R-:W2:Y:S04]  /*3120*/  LDSM.16.M88.4 R36, [R217+0x400] ;  /* 0x00040000d924783b */ /* 0x000ea80000000200 */
[----:B------:R-:W-:Y:S01]  /*3130*/  LDSM.16.M88.4 R64, [R217+0x800] ;  /* 0x00080000d940783b */ /* 0x000fe20000000200 */
[-C--:B-1----:R-:W-:Y:S08]  /*3140*/  HMMA.16816.F32.BF16 R76, R8, R28.reuse, RZ ;  /* 0x0000001c084c723c */ /* 0x082ff000000418ff */
[C---:B-----5:R-:W-:Y:S08]  /*3150*/  HMMA.16816.F32.BF16 R72, R12.reuse, R28, RZ ;  /* 0x0000001c0c48723c */ /* 0x060ff000000418ff */
[-C--:B------:R-:W-:Y:S08]  /*3160*/  HMMA.16816.F32.BF16 R20, R12, R30.reuse, RZ ;  /* 0x0000001e0c14723c */ /* 0x080ff000000418ff */
[----:B------:R-:W-:Y:S08]  /*3170*/  HMMA.16816.F32.BF16 R28, R8, R30, RZ ;  /* 0x0000001e081c723c */ /* 0x000ff000000418ff */
[-C--:B--2---:R-:W-:Y:S08]  /*3180*/  HMMA.16816.F32.BF16 R76, R32, R24.reuse, R76 ;  /* 0x00000018204c723c */ /* 0x084ff0000004184c */
[C---:B---3--:R-:W-:Y:S07]  /*3190*/  HMMA.16816.F32.BF16 R72, R16.reuse, R24, R72 ;  /* 0x000000181048723c */ /* 0x048fee0000041848 */
[----:B------:R-:W-:Y:S01]  /*31a0*/  LEA R24, R44, UR13, 0x4 ;  /* 0x0000000d2c187c11 */ /* 0x000fe2000f8e20ff */
[----:B------:R-:W-:Y:S04]  /*31b0*/  HMMA.16816.F32.BF16 R20, R16, R26, R20 ;  /* 0x0000001a1014723c */ /* 0x000fe80000041814 */
[----:B------:R-:W-:-:S04]  /*31c0*/  IMAD.IADD R47, R47, 0x1, R24 ;  /* 0x000000012f2f7824 */ /* 0x000fc800078e0218 */
[----:B------:R-:W-:Y:S01]  /*31d0*/  HMMA.16816.F32.BF16 R28, R32, R26, R28 ;  /* 0x0000001a201c723c */ /* 0x000fe2000004181c */
[C---:B------:R-:W-:Y:S02]  /*31e0*/  IADD3 R5, R47.reuse, 0x8, RZ ;  /* 0x000000082f057810 */ /* 0x040fe40007ffe0ff */
[C---:B------:R-:W-:Y:S02]  /*31f0*/  IADD3 R46, R47.reuse, 0x40, RZ ;  /* 0x000000402f2e7810 */ /* 0x040fe40007ffe0ff */
[C---:B------:R-:W-:Y:S02]  /*3200*/  IADD3 R45, R47.reuse, 0x48, RZ ;  /* 0x000000482f2d7810 */ /* 0x040fe40007ffe0ff */
[----:B------:R-:W-:Y:S01]  /*3210*/  IADD3 R236, R47, UR5, RZ ;  /* 0x000000052fec7c10 */ /* 0x000fe2000fffe0ff */
[-C--:B----4-:R-:W-:Y:S01]  /*3220*/  HMMA.16816.F32.BF16 R60, R8, R68.reuse, RZ ;  /* 0x00000044083c723c */ /* 0x090fe200000418ff */
[----:B------:R-:W-:Y:S02]  /*3230*/  IADD3 R233, R5, UR5, RZ ;  /* 0x0000000505e97c10 */ /* 0x000fe4000fffe0ff */
[----:B------:R-:W-:Y:S01]  /*3240*/  IADD3 R230, R46, UR5, RZ ;  /* 0x000000052ee67c10 */ /* 0x000fe2000fffe0ff */
[--C-:B------:R-:W-:Y:S01]  /*3250*/  IMAD.IADD R117, R236, 0x1, -R52.reuse ;  /* 0x00000001ec757824 */ /* 0x100fe200078e0a34 */
[----:B------:R-:W-:Y:S01]  /*3260*/  IADD3 R227, R45, UR5, RZ ;  /* 0x000000052de37c10 */ /* 0x000fe2000fffe0ff */
[----:B------:R-:W-:Y:S01]  /*3270*/  ULDC UR5, c[0x0][0x2e8] ;  /* 0x0000ba0000057ab9 */ /* 0x000fe20000000800 */
[--C-:B------:R-:W-:Y:S01]  /*3280*/  IMAD.IADD R105, R233, 0x1, -R52.reuse ;  /* 0x00000001e9697824 */ /* 0x100fe200078e0a34 */
[----:B------:R-:W-:Y:S01]  /*3290*/  UIADD3 UR5, UR17, UR5, URZ ;  /* 0x0000000511057290 */ /* 0x000fe2000fffe03f */
[--C-:B------:R-:W-:Y:S01]  /*32a0*/  IMAD.IADD R55, R230, 0x1, -R52.reuse ;  /* 0x00000001e6377824 */ /* 0x100fe200078e0a34 */
[----:B------:R-:W-:Y:S01]  /*32b0*/  HMMA.16816.F32.BF16 R24, R12, R68, RZ ;  /* 0x000000440c18723c */ /* 0x000fe200000418ff */
[----:B------:R-:W-:Y:S01]  /*32c0*/  IABS R117, R117 ;  /* 0x0000007500757213 */ /* 0x000fe20000000000 */
[----:B------:R-:W-:Y:S01]  /*32d0*/  IMAD.IADD R54, R227, 0x1, -R52 ;  /* 0x00000001e3367824 */ /* 0x000fe200078e0a34 */
[----:B------:R-:W-:-:S02]  /*32e0*/  IABS R105, R105 ;  /* 0x0000006900697213 */ /* 0x000fc40000000000 */
[----:B------:R-:W-:Y:S02]  /*32f0*/  IADD3 R234, R47, UR5, RZ ;  /* 0x000000052fea7c10 */ /* 0x000fe4000fffe0ff */
[----:B------:R-:W-:Y:S01]  /*3300*/  IADD3 R228, R46, UR5, RZ ;  /* 0x000000052ee47c10 */ /* 0x000fe2000fffe0ff */
[-C--:B------:R-:W-:Y:S01]  /*3310*/  HMMA.16816.F32.BF16 R40, R12, R70.reuse, RZ ;  /* 0x000000460c28723c */ /* 0x080fe200000418ff */
[----:B------:R-:W-:Y:S01]  /*3320*/  IADD3 R223, R45, UR5, RZ ;  /* 0x000000052ddf7c10 */ /* 0x000fe2000fffe0ff */
[----:B------:R-:W1:Y:S01]  /*3330*/  I2F R117, R117 ;  /* 0x0000007500757306 */ /* 0x000e620000201400 */
[----:B------:R-:W2:Y:S01]  /*3340*/  LDSM.16.M88.4 R44, [R219+0x2800] ;  /* 0x00280000db2c783b */ /* 0x000ea20000000200 */
[----:B------:R-:W-:Y:S02]  /*3350*/  IABS R55, R55 ;  /* 0x0000003700377213 */ /* 0x000fe40000000000 */
[----:B------:R-:W-:Y:S02]  /*3360*/  IABS R54, R54 ;  /* 0x0000003600367213 */ /* 0x000fe40000000000 */
[----:B------:R-:W-:Y:S01]  /*3370*/  HMMA.16816.F32.BF16 R68, R8, R70, RZ ;  /* 0x000000460844723c */ /* 0x000fe200000418ff */
[----:B------:R-:W-:Y:S01]  /*3380*/  IADD3 R231, R5, UR5, RZ ;  /* 0x0000000505e77c10 */ /* 0x000fe2000fffe0ff */
[----:B------:R-:W3:Y:S01]  /*3390*/  I2F R55, R55 ;  /* 0x0000003700377306 */ /* 0x000ee20000201400 */
[----:B------:R-:W-:-:S02]  /*33a0*/  IMNMX R234, R234, UR16, PT ;  /* 0x00000010eaea7c17 */ /* 0x000fc4000b800200 */
[----:B------:R-:W-:Y:S02]  /*33b0*/  IADD3 R235, R236, -c[0x0][0x2e4], RZ ;  /* 0x8000b900eceb7a10 */ /* 0x000fe40007ffe0ff */
[----:B------:R-:W-:Y:S01]  /*33c0*/  IMNMX R231, R231, UR16, PT ;  /* 0x00000010e7e77c17 */ /* 0x000fe2000b800200 */
[-C--:B------:R-:W-:Y:S01]  /*33d0*/  HMMA.16816.F32.BF16 R60, R32, R36.reuse, R60 ;  /* 0x00000024203c723c */ /* 0x080fe2000004183c */
[----:B------:R-:W-:Y:S01]  /*33e0*/  IMNMX R228, R228, UR16, PT ;  /* 0x00000010e4e47c17 */ /* 0x000fe2000b800200 */
[----:B-1----:R-:W-:Y:S01]  /*33f0*/  FFMA.FTZ R117, R117, -UR31, R76 ;  /* 0x8000001f75757c23 */ /* 0x002fe2000801004c */
[----:B------:R-:W-:Y:S01]  /*3400*/  IADD3 R76, R52, 0x8, RZ ;  /* 0x00000008344c7810 */ /* 0x000fe20007ffe0ff */
[----:B------:R-:W1:Y:S01]  /*3410*/  I2F R105, R105 ;  /* 0x0000006900697306 */ /* 0x000e620000201400 */
[----:B------:R-:W-:Y:S02]  /*3420*/  IMNMX R223, R223, UR16, PT ;  /* 0x00000010dfdf7c17 */ /* 0x000fe4000b800200 */
[----:B------:R-:W-:Y:S01]  /*3430*/  IADD3 R232, R233, -c[0x0][0x2e4], RZ ;  /* 0x8000b900e9e87a10 */ /* 0x000fe20007ffe0ff */
[C---:B------:R-:W-:Y:S01]  /*3440*/  HMMA.16816.F32.BF16 R24, R16.reuse, R36, R24 ;  /* 0x000000241018723c */ /* 0x040fe20000041818 */
[----:B------:R-:W-:Y:S01]  /*3450*/  IMAD.IADD R5, R236, 0x1, -R76 ;  /* 0x00000001ec057824 */ /* 0x000fe200078e0a4c */
[----:B------:R-:W-:Y:S01]  /*3460*/  IADD3 R229, R230, -c[0x0][0x2e4], RZ ;  /* 0x8000b900e6e57a10 */ /* 0x000fe20007ffe0ff */
[----:B---3--:R-:W-:Y:S01]  /*3470*/  FFMA.FTZ R148, R55, -UR31, R72 ;  /* 0x8000001f37947c23 */ /* 0x008fe20008010048 */
[----:B------:R-:W3:Y:S01]  /*3480*/  I2F R37, R54 ;  /* 0x0000003600257306 */ /* 0x000ee20000201400 */
[----:B------:R-:W-:Y:S01]  /*3490*/  IADD3 R72, R52, 0x1, RZ ;  /* 0x0000000134487810 */ /* 0x000fe20007ffe0ff */
[----:B------:R-:W-:Y:S01]  /*34a0*/  IMAD.IADD R55, R233, 0x1, -R76 ;  /* 0x00000001e9377824 */ /* 0x000fe200078e0a4c */
[----:B------:R-:W-:Y:S01]  /*34b0*/  IABS R5, R5 ;  /* 0x0000000500057213 */ /* 0x000fe20000000000 */
[-C--:B------:R-:W-:Y:S01]  /*34c0*/  HMMA.16816.F32.BF16 R40, R16, R38.reuse, R40 ;  /* 0x000000261028723c */ /* 0x080fe20000041828 */
[----:B------:R-:W-:Y:S01]  /*34d0*/  IADD3 R226, R227, -c[0x0][0x2e4], RZ ;  /* 0x8000b900e3e27a10 */ /* 0x000fe20007ffe0ff */
[--C-:B------:R-:W-:Y:S01]  /*34e0*/  IMAD.IADD R36, R233, 0x1, -R72.reuse ;  /* 0x00000001e9247824 */ /* 0x100fe200078e0a48 */
[----:B------:R-:W-:Y:S01]  /*34f0*/  IABS R55, R55 ;  /* 0x0000003700377213 */ /* 0x000fe20000000000 */
[----:B------:R-:W-:Y:S01]  /*3500*/  IMAD.IADD R134, R236, 0x1, -R72 ;  /* 0x00000001ec867824 */ /* 0x000fe200078e0a48 */
[----:B------:R-:W-:Y:S01]  /*3510*/  IMNMX R235, RZ, R235, !PT ;  /* 0x000000ebffeb7217 */ /* 0x000fe20007800200 */
[----:B------:R-:W4:Y:S01]  /*3520*/  I2F R5, R5 ;  /* 0x0000000500057306 */ /* 0x000f220000201400 */
[----:B------:R-:W-:Y:S01]  /*3530*/  IABS R36, R36 ;  /* 0x0000002400247213 */ /* 0x000fe20000000000 */
[----:B------:R-:W-:Y:S01]  /*3540*/  HMMA.16816.F32.BF16 R68, R32, R38, R68 ;  /* 0x000000262044723c */ /* 0x000fe20000041844 */
[----:B------:R-:W-:Y:S01]  /*3550*/  IABS R134, R134 ;  /* 0x0000008600867213 */ /* 0x000fe20000000000 */
[----:B-1----:R-:W-:Y:S01]  /*3560*/  FFMA.FTZ R105, R105, -UR31, R78 ;  /* 0x8000001f69697c23 */ /* 0x002fe2000801004e */
[----:B------:R-:W-:Y:S01]  /*3570*/  ISETP.GE.AND P2, PT, R72, R234, PT ;  /* 0x000000ea4800720c */ /* 0x000fe20003f46270 */
[----:B---3--:R-:W-:Y:S01]  /*3580*/  FFMA.FTZ R124, R37, -UR31, R74 ;  /* 0x8000001f257c7c23 */ /* 0x008fe2000801004a */
[----:B------:R-:W-:Y:S01]  /*3590*/  IMNMX R232, RZ, R232, !PT ;  /* 0x000000e8ffe87217 */ /* 0x000fe20007800200 */
[----:B------:R1:W3:Y:S01]  /*35a0*/  I2F R54, R36 ;  /* 0x0000002400367306 */ /* 0x0002e20000201400 */
[----:B------:R-:W-:Y:S01]  /*35b0*/  IMNMX R229, RZ, R229, !PT ;  /* 0x000000e5ffe57217 */ /* 0x000fe20007800200 */
[----:B--2---:R-:W-:Y:S01]  /*35c0*/  HMMA.16816.F32.BF16 R56, R8, R44, RZ ;  /* 0x0000002c0838723c */ /* 0x004fe200000418ff */
[----:B------:R-:W-:Y:S01]  /*35d0*/  IMNMX R226, RZ, R226, !PT ;  /* 0x000000e2ffe27217 */ /* 0x000fe20007800200 */
[----:B------:R-:W-:Y:S01]  /*35e0*/  IMAD.IADD R74, R230, 0x1, -R72 ;  /* 0x00000001e64a7824 */ /* 0x000fe200078e0a48 */
[----:B------:R-:W-:Y:S01]  /*35f0*/  ISETP.GE.AND P6, PT, R72, R231, PT ;  /* 0x000000e74800720c */ /* 0x000fe20003fc6270 */
[----:B------:R-:W-:Y:S01]  /*3600*/  IMAD.IADD R78, R236, 0x1, -R0 ;  /* 0x00000001ec4e7824 */ /* 0x000fe200078e0a00 */
[C---:B------:R-:W-:Y:S01]  /*3610*/  ISETP.GE.AND P5, PT, R72.reuse, R228, PT ;  /* 0x000000e44800720c */ /* 0x040fe20003fa6270 */
[----:B------:R-:W2:Y:S01]  /*3620*/  I2F R134, R134 ;  /* 0x0000008600867306 */ /* 0x000ea20000201400 */
[----:B------:R-:W-:Y:S01]  /*3630*/  ISETP.GE.AND P3, PT, R72, R223, PT ;  /* 0x000000df4800720c */ /* 0x000fe20003f66270 */
[----:B------:R-:W-:Y:S01]  /*3640*/  IMAD.IADD R80, R230, 0x1, -R76 ;  /* 0x00000001e6507824 */ /* 0x000fe200078e0a4c */
[C---:B------:R-:W-:Y:S01]  /*3650*/  ISETP.LT.OR P2, PT, R72.reuse, R235, P2 ;  /* 0x000000eb4800720c */ /* 0x040fe20001741670 */
[----:B----4-:R-:W-:Y:S01]  /*3660*/  FFMA.FTZ R106, R5, -UR31, R28 ;  /* 0x8000001f056a7c23 */ /* 0x010fe2000801001c */
[----:B------:R-:W-:-:S02]  /*3670*/  ISETP.LT.OR P6, PT, R72, R232, P6 ;  /* 0x000000e84800720c */ /* 0x000fc400037c1670 */
[C---:B------:R-:W-:Y:S01]  /*3680*/  ISETP.LT.OR P5, PT, R72.reuse, R229, P5 ;  /* 0x000000e54800720c */ /* 0x040fe20002fa1670 */
[----:B-1----:R-:W-:Y:S01]  /*3690*/  HMMA.16816.F32.BF16 R36, R12, R44, RZ ;  /* 0x0000002c0c24723c */ /* 0x002fe200000418ff */
[----:B------:R-:W1:Y:S01]  /*36a0*/  I2F R55, R55 ;  /* 0x0000003700377306 */ /* 0x000e620000201400 */
[----:B------:R-:W-:Y:S01]  /*36b0*/  ISETP.LT.OR P3, PT, R72, R226, P3 ;  /* 0x000000e24800720c */ /* 0x000fe20001f61670 */
[C---:B------:R-:W-:Y:S01]  /*36c0*/  IMAD.IADD R72, R227.reuse, 0x1, -R72 ;  /* 0x00000001e3487824 */ /* 0x040fe200078e0a48 */
[----:B------:R-:W-:Y:S01]  /*36d0*/  IABS R74, R74 ;  /* 0x0000004a004a7213 */ /* 0x000fe20000000000 */
[----:B---3--:R-:W-:Y:S01]  /*36e0*/  FFMA.FTZ R54, R54, -UR31, R79 ;  /* 0x8000001f36367c23 */ /* 0x008fe2000801004f */
[C---:B------:R-:W-:Y:S02]  /*36f0*/  ISETP.GE.AND P0, PT, R52.reuse, R234, PT ;  /* 0x000000ea3400720c */ /* 0x040fe40003f06270 */
[----:B------:R-:W-:Y:S01]  /*3700*/  IADD3 R45, R52, 0x10, RZ ;  /* 0x00000010342d7810 */ /* 0x000fe20007ffe0ff */
[----:B--2---:R-:W-:Y:S01]  /*3710*/  FFMA.FTZ R134, R134, -UR31, R77 ;  /* 0x8000001f86867c23 */ /* 0x004fe2000801004d */
[----:B------:R-:W-:Y:S01]  /*3720*/  IABS R72, R72 ;  /* 0x0000004800487213 */ /* 0x000fe20000000000 */
[----:B------:R-:W-:Y:S01]  /*3730*/  HMMA.16816.F32.BF16 R56, R32, R64, R56 ;  /* 0x000000402038723c */ /* 0x000fe20000041838 */
[----:B------:R-:W-:Y:S01]  /*3740*/  IMAD.IADD R77, R227, 0x1, -R76 ;  /* 0x00000001e34d7824 */ /* 0x000fe200078e0a4c */
[----:B------:R-:W2:Y:S01]  /*3750*/  I2F R74, R74 ;  /* 0x0000004a004a7306 */ /* 0x000ea20000201400 */
[----:B------:R-:W-:Y:S01]  /*3760*/  IMAD.IADD R44, R236, 0x1, -R45 ;  /* 0x00000001ec2c7824 */ /* 0x000fe200078e0a2d */
[----:B------:R-:W-:Y:S01]  /*3770*/  IABS R78, R78 ;  /* 0x0000004e004e7213 */ /* 0x000fe20000000000 */
[----:B-1----:R-:W-:Y:S01]  /*3780*/  FFMA.FTZ R30, R55, -UR31, R30 ;  /* 0x8000001f371e7c23 */ /* 0x002fe2000801001e */
[----:B------:R-:W-:-:S02]  /*3790*/  IABS R77, R77 ;  /* 0x0000004d004d7213 */ /* 0x000fc40000000000 */
[----:B------:R-:W-:Y:S02]  /*37a0*/  IABS R44, R44 ;  /* 0x0000002c002c7213 */ /* 0x000fe40000000000 */
[----:B------:R-:W1:Y:S01]  /*37b0*/  I2F R72, R72 ;  /* 0x0000004800487306 */ /* 0x000e620000201400 */
[C---:B------:R-:W-:Y:S02]  /*37c0*/  ISETP.GE.AND P4, PT, R52.reuse, R231, PT ;  /* 0x000000e73400720c */ /* 0x040fe40003f86270 */
[----:B------:R-:W-:Y:S01]  /*37d0*/  HMMA.16816.F32.BF16 R36, R16, R64, R36 ;  /* 0x000000401024723c */ /* 0x000fe20000041824 */
[----:B------:R-:W-:Y:S01]  /*37e0*/  IMAD.MOV.U32 R55, RZ, RZ, R44 ;  /* 0x000000ffff377224 */ /* 0x000fe200078e002c */
[C---:B------:R-:W-:Y:S02]  /*37f0*/  IADD3 R44, R52.reuse, 0x18, RZ ;  /* 0x00000018342c7810 */ /* 0x040fe40007ffe0ff */
[----:B------:R-:W-:Y:S01]  /*3800*/  IABS R80, R80 ;  /* 0x0000005000507213 */ /* 0x000fe20000000000 */
[----:B------:R-:W3:Y:S01]  /*3810*/  I2F R77, R77 ;  /* 0x0000004d004d7306 */ /* 0x000ee20000201400 */
[----:B------:R-:W-:Y:S01]  /*3820*/  ISETP.LT.OR P0, PT, R52, R235, P0 ;  /* 0x000000eb3400720c */ /* 0x000fe20000701670 */
[--C-:B------:R-:W-:Y:S01]  /*3830*/  IMAD.IADD R64, R236, 0x1, -R44.reuse ;  /* 0x00000001ec407824 */ /* 0x100fe200078e0a2c */
[----:B------:R-:W-:Y:S01]  /*3840*/  IADD3 R65, R52, 0x11, RZ ;  /* 0x0000001134417810 */ /* 0x000fe20007ffe0ff */
[----:B--2---:R-:W-:Y:S01]  /*3850*/  FFMA.FTZ R73, R74, -UR31, R73 ;  /* 0x8000001f4a497c23 */ /* 0x004fe20008010049 */
[----:B------:R-:W-:Y:S01]  /*3860*/  ISETP.LT.OR P4, PT, R52, R232, P4 ;  /* 0x000000e83400720c */ /* 0x000fe20002781670 */
[----:B------:R-:W-:Y:S01]  /*3870*/  IMAD.IADD R139, R227, 0x1, -R44 ;  /* 0x00000001e38b7824 */ /* 0x000fe200078e0a2c */
[----:B------:R-:W-:Y:S01]  /*3880*/  FSEL R117, R117, -INF , !P0 ;  /* 0xff80000075757808 */ /* 0x000fe20004000000 */
[----:B------:R-:W-:Y:S01]  /*3890*/  IMAD.IADD R5, R236, 0x1, -R65 ;  /* 0x00000001ec057824 */ /* 0x000fe200078e0a41 */
[----:B------:R-:W2:Y:S01]  /*38a0*/  I2F R81, R80 ;  /* 0x0000005000517306 */ /* 0x000ea20000201400 */
[----:B------:R-:W-:Y:S01]  /*38b0*/  ISETP.GE.AND P0, PT, R52, R228, PT ;  /* 0x000000e43400720c */ /* 0x000fe20003f06270 */
[----:B-1----:R-:W-:Y:S01]  /*38c0*/  FFMA.FTZ R72, R72, -UR31, R75 ;  /* 0x8000001f48487c23 */ /* 0x002fe2000801004b */
[----:B------:R-:W-:-:S02]  /*38d0*/  FSEL R105, R105, -INF , !P4 ;  /* 0xff80000069697808 */ /* 0x000fc40006000000 */
[----:B------:R-:W-:Y:S02]  /*38e0*/  IABS R5, R5 ;  /* 0x0000000500057213 */ /* 0x000fe40000000000 */
[----:B------:R-:W-:Y:S01]  /*38f0*/  ISETP.GE.AND P4, PT, R52, R223, PT ;  /* 0x000000df3400720c */ /* 0x000fe20003f86270 */
[----:B------:R-:W1:Y:S01]  /*3900*/  I2F R78, R78 ;  /* 0x0000004e004e7306 */ /* 0x000e620000201400 */
[----:B------:R-:W-:Y:S01]  /*3910*/  ISETP.GE.AND P1, PT, R76, R234, PT ;  /* 0x000000ea4c00720c */ /* 0x000fe20003f26270 */
[----:B------:R-:W-:Y:S01]  /*3920*/  IMAD.MOV.U32 R28, RZ, RZ, R5 ;  /* 0x000000ffff1c7224 */ /* 0x000fe200078e0005 */
[----:B------:R-:W-:Y:S01]  /*3930*/  IABS R5, R64 ;  /* 0x0000004000057213 */ /* 0x000fe20000000000 */
[----:B------:R-:W-:Y:S01]  /*3940*/  IMAD.IADD R64, R230, 0x1, -R0 ;  /* 0x00000001e6407824 */ /* 0x000fe200078e0a00 */
[C---:B------:R-:W-:Y:S01]  /*3950*/  ISETP.LT.OR P0, PT, R52.reuse, R229, P0 ;  /* 0x000000e53400720c */ /* 0x040fe20000701670 */
[----:B---3--:R-:W-:Y:S01]  /*3960*/  FFMA.FTZ R22, R77, -UR31, R22 ;  /* 0x8000001f4d167c23 */ /* 0x008fe20008010016 */
[----:B------:R-:W-:Y:S01]  /*3970*/  ISETP.LT.OR P4, PT, R52, R226, P4 ;  /* 0x000000e23400720c */ /* 0x000fe20002781670 */
[----:B--2---:R-:W-:Y:S01]  /*3980*/  FFMA.FTZ R20, R81, -UR31, R20 ;  /* 0x8000001f51147c23 */ /* 0x004fe20008010014 */
[----:B------:R-:W-:Y:S01]  /*3990*/  ISETP.LT.OR P1, PT, R76, R235, P1 ;  /* 0x000000eb4c00720c */ /* 0x000fe20000f21670 */
[----:B------:R-:W2:Y:S01]  /*39a0*/  I2F R55, R55 ;  /* 0x0000003700377306 */ /* 0x000ea20000201400 */
[----:B------:R-:W-:-:S02]  /*39b0*/  FSEL R148, R148, -INF , !P0 ;  /* 0xff80000094947808 */ /* 0x000fc40004000000 */
[----:B------:R-:W-:Y:S02]  /*39c0*/  ISETP.GE.AND P0, PT, R76, R231, PT ;  /* 0x000000e74c00720c */ /* 0x000fe40003f06270 */
[----:B------:R-:W-:Y:S01]  /*39d0*/  IABS R64, R64 ;  /* 0x0000004000407213 */ /* 0x000fe20000000000 */
[----:B-1----:R-:W-:Y:S01]  /*39e0*/  FFMA.FTZ R29, R78, -UR31, R29 ;  /* 0x8000001f4e1d7c23 */ /* 0x002fe2000801001d */
[----:B------:R-:W-:Y:S01]  /*39f0*/  FSEL R124, R124, -INF , !P4 ;  /* 0xff8000007c7c7808 */ /* 0x000fe20006000000 */
[----:B------:R-:W-:Y:S01]  /*3a00*/  I2F R28, R28 ;  /* 0x0000001c001c7306 */ /* 0x000fe20000201400 */
[----:B------:R-:W-:Y:S02]  /*3a10*/  FSEL R134, R134, -INF , !P2 ;  /* 0xff80000086867808 */ /* 0x000fe40005000000 */
[----:B------:R-:W-:Y:S01]  /*3a20*/  FSEL R133, R54, -INF , !P6 ;  /* 0xff80000036857808 */ /* 0x000fe20007000000 */
[----:B------:R-:W-:Y:S01]  /*3a30*/  IMAD.IADD R54, R233, 0x1, -R0 ;  /* 0x00000001e9367824 */ /* 0x000fe200078e0a00 */
[----:B------:R-:W-:-:S02]  /*3a40*/  ISETP.GE.AND P4, PT, R76, R228, PT ;  /* 0x000000e44c00720c */ /* 0x000fc40003f86270 */
[----:B------:R-:W-:Y:S01]  /*3a50*/  ISETP.GE.AND P2, PT, R76, R223, PT ;  /* 0x000000df4c00720c */ /* 0x000fe20003f46270 */
[----:B--2---:R-:W-:Y:S01]  /*3a60*/  FFMA.FTZ R55, R55, -UR31, R60 ;  /* 0x8000001f37377c23 */ /* 0x004fe2000801003c */
[----:B------:R-:W-:Y:S01]  /*3a70*/  ISETP.GE.AND P6, PT, R0, R234, PT ;  /* 0x000000ea0000720c */ /* 0x000fe20003fc6270 */
[----:B------:R-:W-:Y:S01]  /*3a80*/  I2F R5, R5 ;  /* 0x0000000500057306 */ /* 0x000fe20000201400 */
[----:B------:R-:W-:Y:S01]  /*3a90*/  FSEL R146, R73, -INF , !P5 ;  /* 0xff80000049927808 */ /* 0x000fe20006800000 */
[----:B------:R-:W-:Y:S01]  /*3aa0*/  IMAD.MOV.U32 R73, RZ, RZ, R64 ;  /* 0x000000ffff497224 */ /* 0x000fe200078e0040 */
[----:B------:R-:W-:Y:S01]  /*3ab0*/  FSEL R143, R72, -INF , !P3 ;  /* 0xff800000488f7808 */ /* 0x000fe20005800000 */
[--C-:B------:R-:W-:Y:S01]  /*3ac0*/  IMAD.IADD R64, R233, 0x1, -R45.reuse ;  /* 0x00000001e9407824 */ /* 0x100fe200078e0a2d */
[----:B------:R-:W-:Y:S01]  /*3ad0*/  FSEL R106, R106, -INF , !P1 ;  /* 0xff8000006a6a7808 */ /* 0x000fe20004800000 */
[----:B------:R-:W-:Y:S01]  /*3ae0*/  IMAD.IADD R72, R230, 0x1, -R45 ;  /* 0x00000001e6487824 */ /* 0x000fe200078e0a2d */
[----:B------:R-:W-:-:S02]  /*3af0*/  ISETP.LT.OR P0, PT, R76, R232, P0 ;  /* 0x000000e84c00720c */ /* 0x000fc40000701670 */
[C---:B------:R-:W-:Y:S02]  /*3b00*/  ISETP.GE.AND P5, PT, R0.reuse, R231, PT ;  /* 0x000000e70000720c */ /* 0x040fe40003fa6270 */
[C---:B------:R-:W-:Y:S02]  /*3b10*/  ISETP.GE.AND P3, PT, R0.reuse, R228, PT ;  /* 0x000000e40000720c */ /* 0x040fe40003f66270 */
[----:B------:R-:W-:Y:S02]  /*3b20*/  ISETP.GE.AND P1, PT, R0, R223, PT ;  /* 0x000000df0000720c */ /* 0x000fe40003f26270 */
[C---:B------:R-:W-:Y:S02]  /*3b30*/  ISETP.LT.OR P4, PT, R76.reuse, R229, P4 ;  /* 0x000000e54c00720c */ /* 0x040fe40002781670 */
[----:B------:R-:W-:Y:S02]  /*3b40*/  ISETP.LT.OR P2, PT, R76, R226, P2 ;  /* 0x000000e24c00720c */ /* 0x000fe40001741670 */
[----:B------:R-:W-:-:S02]  /*3b50*/  ISETP.LT.OR P6, PT, R0, R235, P6 ;  /* 0x000000eb0000720c */ /* 0x000fc400037c1670 */
[C---:B------:R-:W-:Y:S02]  /*3b60*/  ISETP.LT.OR P5, PT, R0.reuse, R232, P5 ;  /* 0x000000e80000720c */ /* 0x040fe40002fa1670 */
[C---:B------:R-:W-:Y:S02]  /*3b70*/  ISETP.LT.OR P3, PT, R0.reuse, R229, P3 ;  /* 0x000000e50000720c */ /* 0x040fe40001f61670 */
[----:B------:R-:W-:Y:S01]  /*3b80*/  ISETP.LT.OR P1, PT, R0, R226, P1 ;  /* 0x000000e20000720c */ /* 0x000fe20000f21670 */
[----:B------:R-:W-:Y:S01]  /*3b90*/  IMAD.IADD R0, R227, 0x1, -R0 ;  /* 0x00000001e3007824 */ /* 0x000fe200078e0a00 */
[----:B------:R-:W-:Y:S02]  /*3ba0*/  FSEL R157, R30, -INF , !P0 ;  /* 0xff8000001e9d7808 */ /* 0x000fe40004000000 */
[----:B------:R-:W1:Y:S01]  /*3bb0*/  I2F R30, R73 ;  /* 0x00000049001e7306 */ /* 0x000e620000201400 */
[----:B------:R-:W-:Y:S02]  /*3bc0*/  FSEL R144, R20, -INF , !P4 ;  /* 0xff80000014907808 */ /* 0x000fe40006000000 */
[----:B------:R-:W-:Y:S01]  /*3bd0*/  FSEL R147, R22, -INF , !P2 ;  /* 0xff80000016937808 */ /* 0x000fe20005000000 */
[----:B------:R-:W-:Y:S01]  /*3be0*/  IMAD.IADD R22, R230, 0x1, -R65 ;  /* 0x00000001e6167824 */ /* 0x000fe200078e0a41 */
[----:B------:R-:W-:-:S02]  /*3bf0*/  FSEL R132, R29, -INF , !P6 ;  /* 0xff8000001d847808 */ /* 0x000fc40007000000 */
[----:B------:R-:W-:Y:S02]  /*3c00*/  IABS R54, R54 ;  /* 0x0000003600367213 */ /* 0x000fe40000000000 */
[C---:B------:R-:W-:Y:S02]  /*3c10*/  ISETP.GE.AND P0, PT, R45.reuse, R234, PT ;  /* 0x000000ea2d00720c */ /* 0x040fe40003f06270 */
[C---:B------:R-:W-:Y:S02]  /*3c20*/  ISETP.GE.AND P4, PT, R45.reuse, R231, PT ;  /* 0x000000e72d00720c */ /* 0x040fe40003f86270 */
[C---:B------:R-:W-:Y:S01]  /*3c30*/  ISETP.GE.AND P2, PT, R45.reuse, R228, PT ;  /* 0x000000e42d00720c */ /* 0x040fe20003f46270 */
[----:B------:R-:W2:Y:S01]  /*3c40*/  I2F R54, R54 ;  /* 0x0000003600367306 */ /* 0x000ea20000201400 */
[----:B------:R-:W-:Y:S01]  /*3c50*/  ISETP.GE.AND P6, PT, R45, R223, PT ;  /* 0x000000df2d00720c */ /* 0x000fe20003fc6270 */
[----:B-1----:R-:W-:Y:S01]  /*3c60*/  FFMA.FTZ R30, R30, -UR31, R21 ;  /* 0x8000001f1e1e7c23 */ /* 0x002fe20008010015 */
[----:B------:R-:W-:-:S02]  /*3c70*/  IABS R0, R0 ;  /* 0x0000000000007213 */ /* 0x000fc40000000000 */
[C---:B------:R-:W-:Y:S02]  /*3c80*/  ISETP.LT.OR P0, PT, R45.reuse, R235, P0 ;  /* 0x000000eb2d00720c */ /* 0x040fe40000701670 */
[C---:B------:R-:W-:Y:S02]  /*3c90*/  ISETP.LT.OR P4, PT, R45.reuse, R232, P4 ;  /* 0x000000e82d00720c */ /* 0x040fe40002781670 */
[C---:B------:R-:W-:Y:S01]  /*3ca0*/  ISETP.LT.OR P2, PT, R45.reuse, R229, P2 ;  /* 0x000000e52d00720c */ /* 0x040fe20001741670 */
[----:B------:R-:W1:Y:S01]  /*3cb0*/  I2F R0, R0 ;  /* 0x0000000000007306 */ /* 0x000e620000201400 */
[----:B------:R-:W-:Y:S01]  /*3cc0*/  ISETP.LT.OR P6, PT, R45, R226, P6 ;  /* 0x000000e22d00720c */ /* 0x000fe200037c1670 */
[C---:B------:R-:W-:Y:S01]  /*3cd0*/  IMAD.IADD R45, R227.reuse, 0x1, -R45 ;  /* 0x00000001e32d7824 */ /* 0x040fe200078e0a2d */
[----:B------:R-:W-:Y:S02]  /*3ce0*/  IABS R64, R64 ;  /* 0x0000004000407213 */ /* 0x000fe40000000000 */
[----:B------:R-:W-:Y:S01]  /*3cf0*/  IABS R20, R72 ;  /* 0x0000004800147213 */ /* 0x000fe20000000000 */
[----:B--2---:R-:W-:Y:S01]  /*3d00*/  FFMA.FTZ R31, R54, -UR31, R31 ;  /* 0x8000001f361f7c23 */ /* 0x004fe2000801001f */
[----:B------:R-:W-:Y:S01]  /*3d10*/  IABS R45, R45 ;  /* 0x0000002d002d7213 */ /* 0x000fe20000000000 */
[----:B------:R-:W2:Y:S01]  /*3d20*/  I2F R29, R64 ;  /* 0x00000040001d7306 */ /* 0x000ea20000201400 */
[----:B------:R-:W-:Y:S01]  /*3d30*/  IADD3 R60, R52, 0x19, RZ ;  /* 0x00000019343c7810 */ /* 0x000fe20007ffe0ff */
[----:B------:R-:W-:Y:S01]  /*3d40*/  IMAD.IADD R72, R227, 0x1, -R65 ;  /* 0x00000001e3487824 */ /* 0x000fe200078e0a41 */
[----:B------:R-:W-:-:S02]  /*3d50*/  FSEL R135, R31, -INF , !P5 ;  /* 0xff8000001f877808 */ /* 0x000fc40006800000 */
[C---:B------:R-:W-:Y:S01]  /*3d60*/  ISETP.GE.AND P5, PT, R65.reuse, R234, PT ;  /* 0x000000ea4100720c */ /* 0x040fe20003fa6270 */
[--C-:B------:R-:W-:Y:S01]  /*3d70*/  IMAD.IADD R150, R230, 0x1, -R60.reuse ;  /* 0x00000001e6967824 */ /* 0x100fe200078e0a3c */
[----:B------:R-:W-:Y:S01]  /*3d80*/  FSEL R142, R30, -INF , !P3 ;  /* 0xff8000001e8e7808 */ /* 0x000fe20005800000 */
[----:B------:R-:W3:Y:S01]  /*3d90*/  I2F R141, R45 ;  /* 0x0000002d008d7306 */ /* 0x000ee20000201400 */
[----:B-1----:R-:W-:Y:S01]  /*3da0*/  FFMA.FTZ R0, R0, -UR31, R23 ;  /* 0x8000001f00007c23 */ /* 0x002fe20008010017 */
[----:B------:R-:W-:Y:S01]  /*3db0*/  ISETP.LT.OR P5, PT, R65, R235, P5 ;  /* 0x000000eb4100720c */ /* 0x000fe20002fa1670 */
[----:B------:R-:W-:Y:S01]  /*3dc0*/  IMAD.IADD R75, R227, 0x1, -R60 ;  /* 0x00000001e34b7824 */ /* 0x000fe200078e0a3c */
[----:B------:R-:W-:Y:S01]  /*3dd0*/  FSEL R122, R55, -INF , !P0 ;  /* 0xff800000377a7808 */ /* 0x000fe20004000000 */
[----:B------:R-:W-:Y:S01]  /*3de0*/  IMAD.IADD R55, R230, 0x1, -R44 ;  /* 0x00000001e6377824 */ /* 0x000fe200078e0a2c */
[----:B------:R-:W-:Y:S02]  /*3df0*/  FSEL R145, R0, -INF , !P1 ;  /* 0xff80000000917808 */ /* 0x000fe40004800000 */
[----:B------:R-:W1:Y:S01]  /*3e00*/  I2F R21, R20 ;  /* 0x0000001400157306 */ /* 0x000e620000201400 */
[----:B--2---:R-:W-:Y:S01]  /*3e10*/  FFMA.FTZ R62, R29, -UR31, R62 ;  /* 0x8000001f1d3e7c23 */ /* 0x004fe2000801003e */
[----:B------:R-:W-:Y:S01]  /*3e20*/  ISETP.GE.AND P3, PT, R65, R231, PT ;  /* 0x000000e74100720c */ /* 0x000fe20003f66270 */
[----:B------:R-:W-:Y:S01]  /*3e30*/  IMAD.IADD R64, R233, 0x1, -R65 ;  /* 0x00000001e9407824 */ /* 0x000fe200078e0a41 */
[----:B------:R-:W-:-:S02]  /*3e40*/  ISETP.GE.AND P1, PT, R65, R228, PT ;  /* 0x000000e44100720c */ /* 0x000fc40003f26270 */
[----:B------:R-:W-:Y:S01]  /*3e50*/  ISETP.GE.AND P0, PT, R65, R223, PT ;  /* 0x000000df4100720c */ /* 0x000fe20003f06270 */
[----:B---3--:R-:W-:Y:S01]  /*3e60*/  FFMA.FTZ R141, R141, -UR31, R26 ;  /* 0x8000001f8d8d7c23 */ /* 0x008fe2000801001a */
[----:B------:R-:W-:Y:S01]  /*3e70*/  FSEL R89, R62, -INF , !P4 ;  /* 0xff8000003e597808 */ /* 0x000fe20006000000 */
[----:B------:R-:W-:Y:S01]  /*3e80*/  FFMA.FTZ R26, R28, -UR31, R61 ;  /* 0x8000001f1c1a7c23 */ /* 0x000fe2000801003d */
[----:B------:R-:W-:Y:S01]  /*3e90*/  ISETP.GE.AND P4, PT, R44, R234, PT ;  /* 0x000000ea2c00720c */ /* 0x000fe20003f86270 */
[----:B------:R-:W-:Y:S01]  /*3ea0*/  IMAD.IADD R45, R236, 0x1, -R60 ;  /* 0x00000001ec2d7824 */ /* 0x000fe200078e0a3c */
[----:B------:R-:W-:Y:S01]  /*3eb0*/  FSEL R141, R141, -INF , !P6 ;  /* 0xff8000008d8d7808 */ /* 0x000fe20007000000 */
[----:B------:R-:W-:Y:S01]  /*3ec0*/  HMMA.16816.F32.BF16 R28, R8, R46, RZ ;  /* 0x0000002e081c723c */ /* 0x000fe200000418ff */
[----:B------:R-:W-:Y:S01]  /*3ed0*/  FSEL R108, R26, -INF , !P5 ;  /* 0xff8000001a6c7808 */ /* 0x000fe20006800000 */
[----:B-1----:R-:W-:Y:S01]  /*3ee0*/  FFMA.FTZ R0, R21, -UR31, R24 ;  /* 0x8000001f15007c23 */ /* 0x002fe20008010018 */
[----:B------:R-:W-:-:S02]  /*3ef0*/  IABS R20, R22 ;  /* 0x0000001600147213 */ /* 0x000fc40000000000 */
[----:B------:R-:W-:Y:S02]  /*3f00*/  IABS R45, R45 ;  /* 0x0000002d002d7213 */ /* 0x000fe40000000000 */
[----:B------:R-:W-:Y:S01]  /*3f10*/  FSEL R0, R0, -INF , !P2 ;  /* 0xff80000000007808 */ /* 0x000fe20005000000 */
[----:B------:R1:W2:Y:S01]  /*3f20*/  I2F R54, R20 ;  /* 0x0000001400367306 */ /* 0x0002a20000201400 */
[C---:B------:R-:W-:Y:S01]  /*3f30*/  ISETP.GE.AND P2, PT, R44.reuse, R231, PT ;  /* 0x000000e72c00720c */ /* 0x040fe20003f46270 */
[----:B------:R-:W-:Y:S01]  /*3f40*/  IMAD.MOV.U32 R26, RZ, RZ, R45 ;  /* 0x000000ffff1a7224 */ /* 0x000fe200078e002d */
[C---:B------:R-:W-:Y:S02]  /*3f50*/  ISETP.GE.AND P6, PT, R44.reuse, R228, PT ;  /* 0x000000e42c00720c */ /* 0x040fe40003fc6270 */
[----:B------:R-:W-:Y:S02]  /*3f60*/  ISETP.GE.AND P5, PT, R44, R223, PT ;  /* 0x000000df2c00720c */ /* 0x000fe40003fa6270 */
[C---:B------:R-:W-:Y:S01]  /*3f70*/  ISETP.LT.OR P3, PT, R65.reuse, R232, P3 ;  /* 0x000000e84100720c */ /* 0x040fe20001f61670 */
[----:B------:R-:W3:Y:S01]  /*3f80*/  I2F R26, R26 ;  /* 0x0000001a001a7306 */ /* 0x000ee20000201400 */
[----:B------:R-:W-:-:S02]  /*3f90*/  ISETP.LT.OR P1, PT, R65, R229, P1 ;  /* 0x000000e54100720c */ /* 0x000fc40000f21670 */
[----:B------:R-:W-:Y:S01]  /*3fa0*/  ISETP.LT.OR P0, PT, R65, R226, P0 ;  /* 0x000000e24100720c */ /* 0x000fe20000701670 */
[----:B------:R-:W-:Y:S01]  /*3fb0*/  IMAD.IADD R65, R233, 0x1, -R44 ;  /* 0x00000001e9417824 */ /* 0x000fe200078e0a2c */
[C---:B------:R-:W-:Y:S02]  /*3fc0*/  ISETP.LT.OR P4, PT, R44.reuse, R235, P4 ;  /* 0x000000eb2c00720c */ /* 0x040fe40002781670 */
[C---:B------:R-:W-:Y:S01]  /*3fd0*/  ISETP.LT.OR P2, PT, R44.reuse, R232, P2 ;  /* 0x000000e82c00720c */ /* 0x040fe20001741670 */
[----:B-1----:R-:W-:Y:S01]  /*3fe0*/  HMMA.16816.F32.BF16 R20, R12, R46, RZ ;  /* 0x0000002e0c14723c */ /* 0x002fe200000418ff */
[----:B------:R-:W-:Y:S01]  /*3ff0*/  ISETP.LT.OR P6, PT, R44, R229, P6 ;  /* 0x000000e52c00720c */ /* 0x000fe200037c1670 */
[----:B--2---:R-:W-:Y:S01]  /*4000*/  FFMA.FTZ R25, R54, -UR31, R25 ;  /* 0x8000001f36197c23 */ /* 0x004fe20008010019 */
[----:B------:R-:W-:Y:S02]  /*4010*/  ISETP.LT.OR P5, PT, R44, R226, P5 ;  /* 0x000000e22c00720c */ /* 0x000fe40002fa1670 */
[----:B------:R-:W1:Y:S01]  /*4020*/  LDSM.16.M88.4 R44, [R219+0x2c00] ;  /* 0x002c0000db2c783b */ /* 0x000e620000000200 */
[----:B------:R-:W-:-:S02]  /*4030*/  IABS R64, R64 ;  /* 0x0000004000407213 */ /* 0x000fc40000000000 */
[----:B------:R-:W-:Y:S01]  /*4040*/  IABS R72, R72 ;  /* 0x0000004800487213 */ /* 0x000fe20000000000 */
[----:B------:R-:W-:Y:S01]  /*4050*/  HMMA.16816.F32.BF16 R28, R32, R66, R28 ;  /* 0x00000042201c723c */ /* 0x000fe2000004181c */
[----:B------:R-:W-:Y:S01]  /*4060*/  IABS R65, R65 ;  /* 0x0000004100417213 */ /* 0x000fe20000000000 */
[----:B---3--:R-:W-:Y:S01]  /*4070*/  FFMA.FTZ R69, R26, -UR31, R69 ;  /* 0x8000001f1a457c23 */ /* 0x008fe20008010045 */
[----:B------:R-:W2:Y:S01]  /*4080*/  I2F R64, R64 ;  /* 0x0000004000407306 */ /* 0x000ea20000201400 */
[----:B------:R-:W-:Y:S02]  /*4090*/  IABS R139, R139 ;  /* 0x0000008b008b7213 */ /* 0x000fe40000000000 */
[----:B------:R-:W-:Y:S02]  /*40a0*/  FSEL R140, R25, -INF , !P1 ;  /* 0xff800000198c7808 */ /* 0x000fe40004800000 */
[C---:B------:R-:W-:Y:S02]  /*40b0*/  ISETP.GE.AND P1, PT, R60.reuse, R231, PT ;  /* 0x000000e73c00720c */ /* 0x040fe40003f26270 */
[----:B------:R-:W-:Y:S01]  /*40c0*/  IABS R55, R55 ;  /* 0x0000003700377213 */ /* 0x000fe20000000000 */
[----:B------:R3:W4:Y:S01]  /*40d0*/  I2F R24, R72 ;  /* 0x0000004800187306 */ /* 0x0007220000201400 */
[----:B------:R-:W-:-:S02]  /*40e0*/  ISETP.LT.OR P1, PT, R60, R232, P1 ;  /* 0x000000e83c00720c */ /* 0x000fc40000f21670 */
[----:B------:R-:W-:Y:S01]  /*40f0*/  IABS R150, R150 ;  /* 0x0000009600967213 */ /* 0x000fe20000000000 */
[----:B------:R-:W-:Y:S01]  /*4100*/  HMMA.16816.F32.BF16 R20, R16, R66, R20 ;  /* 0x000000421014723c */ /* 0x000fe20000041814 */
[C---:B------:R-:W-:Y:S02]  /*4110*/  IADD3 R54, R52.reuse, 0x28, RZ ;  /* 0x0000002834367810 */ /* 0x040fe40007ffe0ff */
[----:B------:R-:W-:Y:S01]  /*4120*/  IADD3 R81, R52, 0x51, RZ ;  /* 0x0000005134517810 */ /* 0x000fe20007ffe0ff */
[----:B------:R5:W1:Y:S01]  /*4130*/  I2F R61, R65 ;  /* 0x00000041003d7306 */ /* 0x000a620000201400 */
[----:B--2---:R-:W-:-:S03]  /*4140*/  FFMA.FTZ R63, R64, -UR31, R63 ;  /* 0x8000001f403f7c23 */ /* 0x004fc6000801003f */
[--C-:B------:R-:W-:Y:S02]  /*4150*/  IMAD.IADD R84, R236, 0x1, -R81.reuse ;  /* 0x00000001ec547824 */ /* 0x100fe400078e0a51 */
[----:B------:R-:W-:Y:S01]  /*4160*/  FSEL R252, R63, -INF , !P3 ;  /* 0xff8000003ffc7808 */ /* 0x000fe20005800000 */
[----:B------:R-:W-:Y:S01]  /*4170*/  IMAD.IADD R80, R230, 0x1, -R81 ;  /* 0x00000001e6507824 */ /* 0x000fe200078e0a51 */
[----:B------:R-:W2:Y:S01]  /*4180*/  I2F R139, R139 ;  /* 0x0000008b008b7306 */ /* 0x000ea20000201400 */
[----:B---3--:R-:W-:Y:S01]  /*4190*/  IADD3 R72, R52, 0x20, RZ ;  /* 0x0000002034487810 */ /* 0x008fe20007ffe0ff */
[----:B----4-:R-:W-:Y:S01]  /*41a0*/  FFMA.FTZ R24, R24, -UR31, R27 ;  /* 0x8000001f18187c23 */ /* 0x010fe2000801001b */
[----:B------:R-:W-:Y:S01]  /*41b0*/  ISETP.GE.AND P3, PT, R60, R234, PT ;  /* 0x000000ea3c00720c */ /* 0x000fe20003f66270 */
[----:B------:R-:W-:Y:S01]  /*41c0*/  FFMA.FTZ R27, R5, -UR31, R68 ;  /* 0x8000001f051b7c23 */ /* 0x000fe20008010044 */
[----:B------:R-:W-:Y:S01]  /*41d0*/  IABS R84, R84 ;  /* 0x0000005400547213 */ /* 0x000fe20000000000 */
[----:B------:R-:W-:Y:S01]  /*41e0*/  IMAD.IADD R5, R236, 0x1, -R72 ;  /* 0x00000001ec057824 */ /* 0x000fe200078e0a48 */
[----:B------:R-:W-:Y:S01]  /*41f0*/  ISETP.LT.OR P3, PT, R60, R235, P3 ;  /* 0x000000eb3c00720c */ /* 0x000fe20001f61670 */
[----:B-----5:R-:W3:Y:S01]  /*4200*/  LDSM.16.M88.4 R64, [R217+0xc00] ;  /* 0x000c0000d940783b */ /* 0x020ee20000000200 */
[----:B-1----:R-:W-:Y:S01]  /*4210*/  FFMA.FTZ R61, R61, -UR31, R70 ;  /* 0x8000001f3d3d7c23 */ /* 0x002fe20008010046 */
[----:B------:R-:W-:Y:S01]  /*4220*/  FSEL R109, R27, -INF , !P4 ;  /* 0xff8000001b6d7808 */ /* 0x000fe20006000000 */
[----:B------:R-:W1:Y:S01]  /*4230*/  I2F R55, R55 ;  /* 0x0000003700377306 */ /* 0x000e620000201400 */
[----:B------:R-:W-:Y:S01]  /*4240*/  IABS R73, R5 ;  /* 0x0000000500497213 */ /* 0x000fe20000000000 */
[----:B------:R-:W-:Y:S01]  /*4250*/  IMAD.IADD R74, R233, 0x1, -R72 ;  /* 0x00000001e94a7824 */ /* 0x000fe200078e0a48 */
[----:B------:R-:W-:Y:S01]  /*4260*/  FSEL R5, R24, -INF , !P0 ;  /* 0xff80000018057808 */ /* 0x000fe20004000000 */
[----:B------:R-:W-:Y:S01]  /*4270*/  IMAD.IADD R86, R227, 0x1, -R81 ;  /* 0x00000001e3567824 */ /* 0x000fe200078e0a51 */
[C---:B------:R-:W-:Y:S01]  /*4280*/  ISETP.GE.AND P0, PT, R60.reuse, R228, PT ;  /* 0x000000e43c00720c */ /* 0x040fe20003f06270 */
[----:B--2---:R-:W-:Y:S01]  /*4290*/  FFMA.FTZ R139, R139, -UR31, R42 ;  /* 0x8000001f8b8b7c23 */ /* 0x004fe2000801002a */
[C---:B------:R-:W-:Y:S01]  /*42a0*/  ISETP.GE.AND P4, PT, R60.reuse, R223, PT ;  /* 0x000000df3c00720c */ /* 0x040fe20003f86270 */
[----:B------:R-:W-:Y:S01]  /*42b0*/  IMAD.IADD R42, R233, 0x1, -R60 ;  /* 0x00000001e92a7824 */ /* 0x000fe200078e0a3c */
[C---:B------:R-:W-:Y:S01]  /*42c0*/  ISETP.LT.OR P0, PT, R60.reuse, R229, P0 ;  /* 0x000000e53c00720c */ /* 0x040fe20000701670 */
[----:B------:R-:W-:Y:S01]  /*42d0*/  HMMA.16816.F32.BF16 R24, R8, R44, RZ ;  /* 0x0000002c0818723c */ /* 0x000fe200000418ff */
[----:B------:R-:W-:Y:S01]  /*42e0*/  ISETP.LT.OR P4, PT, R60, R226, P4 ;  /* 0x000000e23c00720c */ /* 0x000fe20002781670 */
[----:B------:R-:W2:Y:S01]  /*42f0*/  I2F R150, R150 ;  /* 0x0000009600967306 */ /* 0x000ea20000201400 */
[----:B------:R-:W-:-:S02]  /*4300*/  FSEL R111, R61, -INF , !P2 ;  /* 0xff8000003d6f7808 */ /* 0x000fc40005000000 */
[----:B------:R-:W-:Y:S01]  /*4310*/  IABS R42, R42 ;  /* 0x0000002a002a7213 */ /* 0x000fe20000000000 */
[----:B-1----:R-:W-:Y:S01]  /*4320*/  FFMA.FTZ R40, R55, -UR31, R40 ;  /* 0x8000001f37287c23 */ /* 0x002fe20008010028 */
[----:B------:R-:W-:Y:S01]  /*4330*/  IADD3 R70, R52, 0x21, RZ ;  /* 0x0000002134467810 */ /* 0x000fe20007ffe0ff */
[----:B------:R-:W-:Y:S01]  /*4340*/  HMMA.16816.F32.BF16 R60, R12, R44, RZ ;  /* 0x0000002c0c3c723c */ /* 0x000fe200000418ff */
[----:B------:R-:W-:Y:S01]  /*4350*/  FSEL R139, R139, -INF , !P5 ;  /* 0xff8000008b8b7808 */ /* 0x000fe20006800000 */
[----:B------:R-:W-:Y:S01]  /*4360*/  IMAD.IADD R55, R236, 0x1, -R54 ;  /* 0x00000001ec377824 */ /* 0x000fe200078e0a36 */
[----:B------:R-:W-:Y:S01]  /*4370*/  I2F R42, R42 ;  /* 0x0000002a002a7306 */ /* 0x000fe20000201400 */
[----:B------:R-:W-:Y:S01]  /*4380*/  FSEL R138, R40, -INF , !P6 ;  /* 0xff800000288a7808 */ /* 0x000fe20007000000 */
[----:B------:R-:W-:Y:S01]  /*4390*/  IMAD.IADD R68, R236, 0x1, -R70 ;  /* 0x00000001ec447824 */ /* 0x000fe200078e0a46 */
[----:B------:R-:W-:Y:S01]  /*43a0*/  FSEL R110, R69, -INF , !P3 ;  /* 0xff800000456e7808 */ /* 0x000fe20005800000 */
[----:B------:R-:W-:Y:S01]  /*43b0*/  IMAD.IADD R44, R230, 0x1, -R72 ;  /* 0x00000001e62c7824 */ /* 0x000fe200078e0a48 */
[----:B------:R-:W-:-:S02]  /*43c0*/  IABS R45, R75 ;  /* 0x0000004b002d7213 */ /* 0x000fc40000000000 */
[C---:B------:R-:W-:Y:S01]  /*43d0*/  ISETP.GE.AND P2, PT, R72.reuse, R234, PT ;  /* 0x000000ea4800720c */ /* 0x040fe20003f46270 */
[----:B------:R-:W1:Y:S01]  /*43e0*/  I2F R73, R73 ;  /* 0x0000004900497306 */ /* 0x000e620000201400 */
[----:B------:R-:W-:Y:S01]  /*43f0*/  ISETP.GE.AND P6, PT, R72, R231, PT ;  /* 0x000000e74800720c */ /* 0x000fe20003fc6270 */
[----:B--2---:R-:W-:Y:S01]  /*4400*/  FFMA.FTZ R150, R150, -UR31, R41 ;  /* 0x8000001f96967c23 */ /* 0x004fe20008010029 */
[C---:B------:R-:W-:Y:S02]  /*4410*/  ISETP.GE.AND P5, PT, R72.reuse, R228, PT ;  /* 0x000000e44800720c */ /* 0x040fe40003fa6270 */
[C---:B------:R-:W-:Y:S02]  /*4420*/  ISETP.GE.AND P3, PT, R72.reuse, R223, PT ;  /* 0x000000df4800720c */ /* 0x040fe40003f66270 */
[C---:B------:R-:W-:Y:S01]  /*4430*/  ISETP.LT.OR P2, PT, R72.reuse, R235, P2 ;  /* 0x000000eb4800720c */ /* 0x040fe20001741670 */
[----:B---3--:R-:W-:Y:S01]  /*4440*/  HMMA.16816.F32.BF16 R24, R32, R64, R24 ;  /* 0x000000402018723c */ /* 0x008fe20000041818 */
[----:B------:R2:W3:Y:S01]  /*4450*/  I2F R40, R45 ;  /* 0x0000002d00287306 */ /* 0x0004e20000201400 */
[----:B------:R-:W-:-:S02]  /*4460*/  ISETP.LT.OR P6, PT, R72, R232, P6 ;  /* 0x000000e84800720c */ /* 0x000fc400037c1670 */
[C---:B------:R-:W-:Y:S02]  /*4470*/  ISETP.LT.OR P5, PT, R72.reuse, R229, P5 ;  /* 0x000000e54800720c */ /* 0x040fe40002fa1670 */
[----:B------:R-:W-:Y:S02]  /*4480*/  ISETP.LT.OR P3, PT, R72, R226, P3 ;  /* 0x000000e24800720c */ /* 0x000fe40001f61670 */
[----:B------:R-:W-:Y:S01]  /*4490*/  HMMA.16816.F32.BF16 R60, R16, R64, R60 ;  /* 0x00000040103c723c */ /* 0x000fe2000004183c */
[----:B------:R-:W-:Y:S01]  /*44a0*/  IABS R55, R55 ;  /* 0x0000003700377213 */ /* 0x000fe20000000000 */
[----:B-1----:R-:W-:Y:S01]  /*44b0*/  FFMA.FTZ R82, R73, -UR31, R56 ;  /* 0x8000001f49527c23 */ /* 0x002fe20008010038 */
[----:B------:R-:W-:Y:S01]  /*44c0*/  IABS R44, R44 ;  /* 0x0000002c002c7213 */ /* 0x000fe20000000000 */
[----:B------:R-:W-:Y:S01]  /*44d0*/  I2F R84, R84 ;  /* 0x0000005400547306 */ /* 0x000fe20000201400 */
[----:B------:R-:W-:Y:S02]  /*44e0*/  IABS R74, R74 ;  /* 0x0000004a004a7213 */ /* 0x000fe40000000000 */
[----:B------:R-:W-:Y:S01]  /*44f0*/  IMAD.IADD R64, R233, 0x1, -R70 ;  /* 0x00000001e9407824 */ /* 0x000fe200078e0a46 */
[----:B------:R-:W-:Y:S01]  /*4500*/  FSEL R150, R150, -INF , !P0 ;  /* 0xff80000096967808 */ /* 0x000fe20004000000 */
[C---:B--2---:R-:W-:Y:S01]  /*4510*/  IMAD.IADD R45, R227.reuse, 0x1, -R72 ;  /* 0x00000001e32d7824 */ /* 0x044fe200078e0a48 */
[----:B------:R-:W-:Y:S01]  /*4520*/  FSEL R82, R82, -INF , !P2 ;  /* 0xff80000052527808 */ /* 0x000fe20005000000 */
[----:B------:R-:W-:Y:S01]  /*4530*/  FFMA.FTZ R72, R42, -UR31, R71 ;  /* 0x8000001f2a487c23 */ /* 0x000fe20008010047 */
[----:B------:R-:W-:Y:S01]  /*4540*/  IABS R64, R64 ;  /* 0x0000004000407213 */ /* 0x000fe20000000000 */
[----:B---3--:R-:W-:Y:S01]  /*4550*/  FFMA.FTZ R137, R40, -UR31, R43 ;  /* 0x8000001f28897c23 */ /* 0x008fe2000801002b */
[----:B------:R-:W-:Y:S01]  /*4560*/  IABS R45, R45 ;  /* 0x0000002d002d7213 */ /* 0x000fe20000000000 */
[----:B------:R-:W1:Y:S01]  /*4570*/  I2F R55, R55 ;  /* 0x0000003700377306 */ /* 0x000e620000201400 */
[----:B------:R-:W-:Y:S01]  /*4580*/  FSEL R112, R72, -INF , !P1 ;  /* 0xff80000048707808 */ /* 0x000fe20004800000 */
[----:B------:R-:W-:Y:S01]  /*4590*/  IMAD.IADD R72, R227, 0x1, -R70 ;  /* 0x00000001e3487824 */ /* 0x000fe200078e0a46 */
[----:B------:R-:W-:Y:S01]  /*45a0*/  HMMA.16816.F32.BF16 R40, R12, R46, RZ ;  /* 0x0000002e0c28723c */ /* 0x000fe200000418ff */
[----:B------:R-:W-:-:S02]  /*45b0*/  FSEL R137, R137, -INF , !P4 ;  /* 0xff80000089897808 */ /* 0x000fc40006000000 */
[C---:B------:R-:W-:Y:S02]  /*45c0*/  ISETP.GE.AND P1, PT, R70.reuse, R234, PT ;  /* 0x000000ea4600720c */ /* 0x040fe40003f26270 */
[----:B------:R-:W2:Y:S01]  /*45d0*/  I2F R64, R64 ;  /* 0x0000004000407306 */ /* 0x000ea20000201400 */
[----:B------:R-:W-:Y:S02]  /*45e0*/  IABS R72, R72 ;  /* 0x0000004800487213 */ /* 0x000fe40000000000 */
[C---:B------:R-:W-:Y:S02]  /*45f0*/  ISETP.GE.AND P0, PT, R70.reuse, R231, PT ;  /* 0x000000e74600720c */ /* 0x040fe40003f06270 */
[C---:B------:R-:W-:Y:S02]  /*4600*/  ISETP.GE.AND P4, PT, R70.reuse, R228, PT ;  /* 0x000000e44600720c */ /* 0x040fe40003f86270 */
[C---:B------:R-:W-:Y:S01]  /*4610*/  ISETP.GE.AND P2, PT, R70.reuse, R223, PT ;  /* 0x000000df4600720c */ /* 0x040fe20003f46270 */
[----:B------:R-:W3:Y:S01]  /*4620*/  I2F R65, R44 ;  /* 0x0000002c00417306 */ /* 0x000ee20000201400 */
[----:B-1----:R-:W-:Y:S01]  /*4630*/  FFMA.FTZ R28, R55, -UR31, R28 ;  /* 0x8000001f371c7c23 */ /* 0x002fe2000801001c */
[----:B------:R-:W-:Y:S01]  /*4640*/  ISETP.LT.OR P1, PT, R70, R235, P1 ;  /* 0x000000eb4600720c */ /* 0x000fe20000f21670 */
[----:B------:R-:W-:Y:S01]  /*4650*/  IMAD.IADD R55, R230, 0x1, -R54 ;  /* 0x00000001e6377824 */ /* 0x000fe200078e0a36 */
[----:B------:R-:W-:-:S02]  /*4660*/  ISETP.LT.OR P0, PT, R70, R232, P0 ;  /* 0x000000e84600720c */ /* 0x000fc40000701670 */
[----:B------:R-:W-:Y:S02]  /*4670*/  ISETP.LT.OR P4, PT, R70, R229, P4 ;  /* 0x000000e54600720c */ /* 0x000fe40002781670 */
[----:B------:R1:W4:Y:S01]  /*4680*/  I2F R71, R45 ;  /* 0x0000002d00477306 */ /* 0x0003220000201400 */
[----:B--2---:R-:W-:Y:S01]  /*4690*/  FFMA.FTZ R59, R64, -UR31, R59 ;  /* 0x8000001f403b7c23 */ /* 0x004fe2000801003b */
[----:B------:R-:W-:Y:S01]  /*46a0*/  ISETP.LT.OR P2, PT, R70, R226, P2 ;  /* 0x000000e24600720c */ /* 0x000fe20001741670 */
[----:B------:R-:W-:Y:S01]  /*46b0*/  IMAD.IADD R64, R233, 0x1, -R54 ;  /* 0x00000001e9407824 */ /* 0x000fe200078e0a36 */
[----:B------:R-:W-:Y:S01]  /*46c0*/  IABS R55, R55 ;  /* 0x0000003700377213 */ /* 0x000fe20000000000 */
[----:B------:R-:W-:Y:S01]  /*46d0*/  HMMA.16816.F32.BF16 R40, R16, R66, R40 ;  /* 0x000000421028723c */ /* 0x000fe20000041828 */
[----:B------:R-:W-:Y:S02]  /*46e0*/  IABS R68, R68 ;  /* 0x0000004400447213 */ /* 0x000fe40000000000 */
[----:B------:R2:W5:Y:S01]  /*46f0*/  I2F R69, R74 ;  /* 0x0000004a00457306 */ /* 0x0005620000201400 */
[----:B------:R-:W-:Y:S01]  /*4700*/  IABS R64, R64 ;  /* 0x0000004000407213 */ /* 0x000fe20000000000 */
[----:B---3--:R-:W-:Y:S01]  /*4710*/  FFMA.FTZ R36, R65, -UR31, R36 ;  /* 0x8000001f41247c23 */ /* 0x008fe20008010024 */
[----:B------:R-:W-:-:S02]  /*4720*/  IADD3 R56, R52, 0x29, RZ ;  /* 0x0000002934387810 */ /* 0x000fc40007ffe0ff */
[----:B------:R-:W-:Y:S01]  /*4730*/  FSEL R243, R59, -INF , !P0 ;  /* 0xff8000003bf37808 */ /* 0x000fe20004000000 */
[----:B------:R-:W-:Y:S01]  /*4740*/  IMAD.MOV.U32 R65, RZ, RZ, R64 ;  /* 0x000000ffff417224 */ /* 0x000fe200078e0040 */
[----:B------:R-:W-:Y:S01]  /*4750*/  FSEL R250, R36, -INF , !P5 ;  /* 0xff80000024fa7808 */ /* 0x000fe20006800000 */
[----:B-1----:R-:W-:Y:S01]  /*4760*/  HMMA.16816.F32.BF16 R44, R8, R46, RZ ;  /* 0x0000002e082c723c */ /* 0x002fe200000418ff */
[----:B------:R-:W1:Y:S01]  /*4770*/  I2F R72, R72 ;  /* 0x0000004800487306 */ /* 0x000e620000201400 */
[----:B----4-:R-:W-:Y:S01]  /*4780*/  FFMA.FTZ R38, R71, -UR31, R38 ;  /* 0x8000001f47267c23 */ /* 0x010fe20008010026 */
[----:B------:R-:W-:Y:S01]  /*4790*/  ISETP.GE.AND P0, PT, R56, R234, PT ;  /* 0x000000ea3800720c */ /* 0x000fe20003f06270 */
[----:B------:R-:W-:Y:S01]  /*47a0*/  IMAD.IADD R36, R227, 0x1, -R54 ;  /* 0x00000001e3247824 */ /* 0x000fe200078e0a36 */
[----:B------:R-:W-:Y:S01]  /*47b0*/  IADD3 R73, R52, 0x30, RZ ;  /* 0x0000003034497810 */ /* 0x000fe20007ffe0ff */
[----:B------:R-:W-:Y:S01]  /*47c0*/  IMAD.IADD R76, R236, 0x1, -R56 ;  /* 0x00000001ec4c7824 */ /* 0x000fe200078e0a38 */
[----:B------:R-:W-:Y:S01]  /*47d0*/  ISETP.LT.OR P0, PT, R56, R235, P0 ;  /* 0x000000eb3800720c */ /* 0x000fe20000701670 */
[----:B--2---:R-:W-:Y:S01]  /*47e0*/  IMAD.IADD R74, R230, 0x1, -R70 ;  /* 0x00000001e64a7824 */ /* 0x004fe200078e0a46 */
[C---:B------:R-:W-:Y:S01]  /*47f0*/  IADD3 R70, R52.reuse, 0x31, RZ ;  /* 0x0000003134467810 */ /* 0x040fe20007ffe0ff */
[----:B------:R-:W2:Y:S01]  /*4800*/  I2F R65, R65 ;  /* 0x0000004100417306 */ /* 0x000ea20000201400 */
[----:B-----5:R-:W-:Y:S01]  /*4810*/  FFMA.FTZ R58, R69, -UR31, R58 ;  /* 0x8000001f453a7c23 */ /* 0x020fe2000801003a */
[----:B------:R-:W-:Y:S01]  /*4820*/  IADD3 R69, R52, 0x39, RZ ;  /* 0x0000003934457810 */ /* 0x000fe20007ffe0ff */
[----:B------:R-:W-:Y:S01]  /*4830*/  IMAD.IADD R244, R230, 0x1, -R56 ;  /* 0x00000001e6f47824 */ /* 0x000fe200078e0a38 */
[----:B------:R-:W-:Y:S01]  /*4840*/  IABS R74, R74 ;  /* 0x0000004a004a7213 */ /* 0x000fe20000000000 */
[----:B------:R-:W-:Y:S01]  /*4850*/  IMAD.IADD R75, R236, 0x1, -R73 ;  /* 0x00000001ec4b7824 */ /* 0x000fe200078e0a49 */
[----:B------:R-:W-:Y:S01]  /*4860*/  FSEL R245, R58, -INF , !P6 ;  /* 0xff8000003af57808 */ /* 0x000fe20007000000 */
[----:B-1----:R-:W-:Y:S01]  /*4870*/  FFMA.FTZ R39, R72, -UR31, R39 ;  /* 0x8000001f48277c23 */ /* 0x002fe20008010027 */
[----:B------:R-:W-:Y:S01]  /*4880*/  IADD3 R72, R52, 0x38, RZ ;  /* 0x0000003834487810 */ /* 0x000fe20007ffe0ff */
[----:B------:R-:W1:Y:S01]  /*4890*/  I2F R55, R55 ;  /* 0x0000003700377306 */ /* 0x000e620000201400 */
[----:B------:R-:W-:-:S02]  /*48a0*/  ISETP.GE.AND P6, PT, R54, R234, PT ;  /* 0x000000ea3600720c */ /* 0x000fc40003fc6270 */
[----:B------:R-:W-:Y:S01]  /*48b0*/  IABS R36, R36 ;  /* 0x0000002400247213 */ /* 0x000fe20000000000 */
[----:B------:R-:W-:Y:S01]  /*48c0*/  IMAD.IADD R64, R236, 0x1, -R72 ;  /* 0x00000001ec407824 */ /* 0x000fe200078e0a48 */
[----:B------:R-:W-:Y:S01]  /*48d0*/  HMMA.16816.F32.BF16 R44, R32, R66, R44 ;  /* 0x00000042202c723c */ /* 0x000fe2000004182c */
[----:B------:R-:W-:Y:S01]  /*48e0*/  IABS R76, R76 ;  /* 0x0000004c004c7213 */ /* 0x000fe20000000000 */
[----:B--2---:R-:W-:Y:S01]  /*48f0*/  FFMA.FTZ R30, R65, -UR31, R30 ;  /* 0x8000001f411e7c23 */ /* 0x004fe2000801001e */
[----:B------:R-:W2:Y:S01]  /*4900*/  I2F R74, R74 ;  /* 0x0000004a004a7306 */ /* 0x000ea20000201400 */
[----:B------:R-:W-:Y:S02]  /*4910*/  IABS R64, R64 ;  /* 0x0000004000407213 */ /* 0x000fe40000000000 */
[----:B------:R-:W-:Y:S01]  /*4920*/  ISETP.LT.OR P6, PT, R54, R235, P6 ;  /* 0x000000eb3600720c */ /* 0x000fe200037c1670 */
[----:B------:R-:W-:Y:S01]  /*4930*/  IMAD.IADD R66, R236, 0x1, -R70 ;  /* 0x00000001ec427824 */ /* 0x000fe200078e0a46 */
[----:B------:R-:W-:-:S02]  /*4940*/  IABS R244, R244 ;  /* 0x000000f400f47213 */ /* 0x000fc40000000000 */
[----:B------:R-:W-:Y:S01]  /*4950*/  FSEL R204, R28, -INF , !P6 ;  /* 0xff8000001ccc7808 */ /* 0x000fe20007000000 */
[----:B------:R-:W3:Y:S01]  /*4960*/  I2F R71, R64 ;  /* 0x0000004000477306 */ /* 0x000ee20000201400 */
[----:B------:R-:W-:Y:S01]  /*4970*/  IABS R66, R66 ;  /* 0x0000004200427213 */ /* 0x000fe20000000000 */
[----:B-1----:R-:W-:Y:S01]  /*4980*/  FFMA.FTZ R246, R55, -UR31, R20 ;  /* 0x8000001f37f67c23 */ /* 0x002fe20008010014 */
[----:B------:R-:W-:Y:S01]  /*4990*/  FSEL R247, R39, -INF , !P2 ;  /* 0xff80000027f77808 */ /* 0x000fe20005000000 */
[----:B------:R-:W-:Y:S01]  /*49a0*/  IMAD.IADD R20, R233, 0x1, -R56 ;  /* 0x00000001e9147824 */ /* 0x000fe200078e0a38 */
[C---:B------:R-:W-:Y:S02]  /*49b0*/  ISETP.GE.AND P2, PT, R56.reuse, R228, PT ;  /* 0x000000e43800720c */ /* 0x040fe40003f46270 */
[----:B------:R-:W-:Y:S01]  /*49c0*/  ISETP.GE.AND P6, PT, R56, R223, PT ;  /* 0x000000df3800720c */ /* 0x000fe20003fc6270 */
[----:B--2---:R-:W-:Y:S01]  /*49d0*/  FFMA.FTZ R37, R74, -UR31, R37 ;  /* 0x8000001f4a257c23 */ /* 0x004fe20008010025 */
[----:B------:R-:W1:Y:S01]  /*49e0*/  I2F R68, R68 ;  /* 0x0000004400447306 */ /* 0x000e620000201400 */
[----:B------:R-:W-:-:S02]  /*49f0*/  IABS R20, R20 ;  /* 0x0000001400147213 */ /* 0x000fc40000000000 */
[C---:B------:R-:W-:Y:S02]  /*4a00*/  ISETP.LT.OR P2, PT, R56.reuse, R229, P2 ;  /* 0x000000e53800720c */ /* 0x040fe40001741670 */
[----:B------:R-:W-:Y:S02]  /*4a10*/  FSEL R248, R37, -INF , !P4 ;  /* 0xff80000025f87808 */ /* 0x000fe40006000000 */
[CC--:B------:R-:W-:Y:S01]  /*4a20*/  ISETP.GE.AND P4, PT, R56.reuse, R231.reuse, PT ;  /* 0x000000e73800720c */ /* 0x0c0fe20003f86270 */
[----:B------:R2:W4:Y:S01]  /*4a30*/  I2F R74, R66 ;  /* 0x00000042004a7306 */ /* 0x0005220000201400 */
[C---:B------:R-:W-:Y:S01]  /*4a40*/  ISETP.LT.OR P6, PT, R56.reuse, R226, P6 ;  /* 0x000000e23800720c */ /* 0x040fe200037c1670 */
[----:B---3--:R-:W-:Y:S01]  /*4a50*/  FFMA.FTZ R71, R71, -UR31, R44 ;  /* 0x8000001f47477c23 */ /* 0x008fe2000801002c */
[----:B------:R-:W-:Y:S02]  /*4a60*/  ISETP.LT.OR P4, PT, R56, R232, P4 ;  /* 0x000000e83800720c */ /* 0x000fe40002781670 */
[----:B------:R-:W-:-:S02]  /*4a70*/  ISETP.GE.AND P5, PT, R54, R231, PT ;  /* 0x000000e73600720c */ /* 0x000fc40003fa6270 */
[----:B------:R-:W-:Y:S01]  /*4a80*/  FSEL R242, R38, -INF , !P3 ;  /* 0xff80000026f27808 */ /* 0x000fe20005800000 */
[----:B------:R3:W5:Y:S01]  /*4a90*/  I2F R251, R36 ;  /* 0x0000002400fb7306 */ /* 0x0007620000201400 */
[----:B-1----:R-:W-:Y:S01]  /*4aa0*/  FFMA.FTZ R57, R68, -UR31, R57 ;  /* 0x8000001f44397c23 */ /* 0x002fe20008010039 */
[----:B------:R-:W-:Y:S02]  /*4ab0*/  ISETP.LT.OR P5, PT, R54, R232, P5 ;  /* 0x000000e83600720c */ /* 0x000fe40002fa1670 */
[----:B------:R-:W-:Y:S02]  /*4ac0*/  IABS R75, R75 ;  /* 0x0000004b004b7213 */ /* 0x000fe40000000000 */
[----:B------:R-:W-:Y:S01]  /*4ad0*/  FSEL R206, R57, -INF , !P1 ;  /* 0xff80000039ce7808 */ /* 0x000fe20004800000 */
[----:B--2---:R-:W-:Y:S01]  /*4ae0*/  IMAD.IADD R66, R236, 0x1, -R69 ;  /* 0x00000001ec427824 */ /* 0x004fe200078e0a45 */
[----:B------:R-:W1:Y:S01]  /*4af0*/  I2F R76, R76 ;  /* 0x0000004c004c7306 */ /* 0x000e620000201400 */
[----:B------:R-:W-:Y:S01]  /*4b00*/  FSEL R207, R30, -INF , !P5 ;  /* 0xff8000001ecf7808 */ /* 0x000fe20006800000 */
[----:B----4-:R-:W-:Y:S01]  /*4b10*/  FFMA.FTZ R25, R74, -UR31, R25 ;  /* 0x8000001f4a197c23 */ /* 0x010fe20008010019 */
[----:B------:R-:W-:-:S02]  /*4b20*/  ISETP.GE.AND P3, PT, R54, R228, PT ;  /* 0x000000e43600720c */ /* 0x000fc40003f66270 */
[----:B------:R-:W-:Y:S02]  /*4b30*/  IABS R58, R66 ;  /* 0x00000042003a7213 */ /* 0x000fe40000000000 */
[----:B------:R-:W2:Y:S01]  /*4b40*/  LDSM.16.M88.4 R64, [R219+0x3000] ;  /* 0x00300000db40783b */ /* 0x000ea20000000200 */
[----:B---3--:R-:W-:Y:S01]  /*4b50*/  IMAD.MOV.U32 R36, RZ, RZ, R20 ;  /* 0x000000ffff247224 */ /* 0x008fe200078e0014 */
[----:B------:R-:W3:Y:S01]  /*4b60*/  I2F R244, R244 ;  /* 0x000000f400f47306 */ /* 0x000ee20000201400 */
[----:B------:R-:W-:Y:S01]  /*4b70*/  IMAD.IADD R20, R227, 0x1, -R56 ;  /* 0x00000001e3147824 */ /* 0x000fe200078e0a38 */
[C---:B------:R-:W-:Y:S01]  /*4b80*/  ISETP.GE.AND P1, PT, R54.reuse, R223, PT ;  /* 0x000000df3600720c */ /* 0x040fe20003f26270 */
[----:B-----5:R-:W-:Y:S01]  /*4b90*/  FFMA.FTZ R251, R251, -UR31, R22 ;  /* 0x8000001ffbfb7c23 */ /* 0x020fe20008010016 */
[----:B------:R-:W-:Y:S01]  /*4ba0*/  ISETP.LT.OR P3, PT, R54, R229, P3 ;  /* 0x000000e53600720c */ /* 0x000fe20001f61670 */
[----:B------:R-:W-:Y:S01]  /*4bb0*/  IMAD.IADD R22, R227, 0x1, -R73 ;  /* 0x00000001e3167824 */ /* 0x000fe200078e0a49 */
[----:B------:R-:W-:Y:S01]  /*4bc0*/  IABS R20, R20 ;  /* 0x0000001400147213 */ /* 0x000fe20000000000 */
[----:B-1----:R-:W-:Y:S01]  /*4bd0*/  FFMA.FTZ R29, R76, -UR31, R29 ;  /* 0x8000001f4c1d7c23 */ /* 0x002fe2000801001d */
[----:B------:R-:W1:Y:S01]  /*4be0*/  I2F R28, R36 ;  /* 0x00000024001c7306 */ /* 0x000e620000201400 */
[----:B------:R-:W-:Y:S01]  /*4bf0*/  ISETP.LT.OR P1, PT, R54, R226, P1 ;  /* 0x000000e23600720c */ /* 0x000fe20000f21670 */
[----:B------:R-:W-:Y:S01]  /*4c00*/  IMAD.IADD R76, R230, 0x1, -R73 ;  /* 0x00000001e64c7824 */ /* 0x000fe200078e0a49 */
[----:B------:R-:W-:-:S02]  /*4c10*/  FSEL R246, R246, -INF , !P3 ;  /* 0xff800000f6f67808 */ /* 0x000fc40005800000 */
[----:B------:R-:W-:Y:S02]  /*4c20*/  FSEL R202, R29, -INF , !P0 ;  /* 0xff8000001dca7808 */ /* 0x000fe40004000000 */
[----:B------:R-:W-:Y:S01]  /*4c30*/  FSEL R251, R251, -INF , !P1 ;  /* 0xff800000fbfb7808 */ /* 0x000fe20004800000 */
[----:B------:R4:W5:Y:S01]  /*4c40*/  I2F R68, R58 ;  /* 0x0000003a00447306 */ /* 0x0009620000201400 */
[----:B---3--:R-:W-:Y:S01]  /*4c50*/  FFMA.FTZ R244, R244, -UR31, R21 ;  /* 0x8000001ff4f47c23 */ /* 0x008fe20008010015 */
[C---:B------:R-:W-:Y:S02]  /*4c60*/  ISETP.GE.AND P5, PT, R73.reuse, R234, PT ;  /* 0x000000ea4900720c */ /* 0x040fe40003fa6270 */
[C---:B------:R-:W-:Y:S02]  /*4c70*/  ISETP.GE.AND P3, PT, R73.reuse, R231, PT ;  /* 0x000000e74900720c */ /* 0x040fe40003f66270 */
[----:B------:R-:W-:Y:S01]  /*4c80*/  ISETP.GE.AND P1, PT, R73, R228, PT ;  /* 0x000000e44900720c */ /* 0x000fe20003f26270 */
[----:B-1----:R-:W-:Y:S01]  /*4c90*/  FFMA.FTZ R115, R28, -UR31, R31 ;  /* 0x8000001f1c737c23 */ /* 0x002fe2000801001f */
[----:B------:R-:W-:Y:S01]  /*4ca0*/  IABS R28, R22 ;  /* 0x00000016001c7213 */ /* 0x000fe20000000000 */
[----:B------:R-:W1:Y:S01]  /*4cb0*/  I2F R20, R20 ;  /* 0x0000001400147306 */ /* 0x000e620000201400 */
[----:B------:R-:W-:Y:S01]  /*4cc0*/  IMAD.IADD R22, R233, 0x1, -R70 ;  /* 0x00000001e9167824 */ /* 0x000fe200078e0a46 */
[----:B------:R-:W-:-:S02]  /*4cd0*/  ISETP.GE.AND P0, PT, R73, R223, PT ;  /* 0x000000df4900720c */ /* 0x000fc40003f06270 */
[----:B------:R-:W-:Y:S01]  /*4ce0*/  IMAD.MOV.U32 R21, RZ, RZ, R28 ;  /* 0x000000ffff157224 */ /* 0x000fe200078e001c */
[----:B------:R-:W-:Y:S01]  /*4cf0*/  IABS R76, R76 ;  /* 0x0000004c004c7213 */ /* 0x000fe20000000000 */
[----:B----4-:R-:W3:Y:S01]  /*4d00*/  LDSM.16.M88.4 R56, [R217+0x1000] ;  /* 0x00100000d938783b */ /* 0x010ee20000000200 */
[C---:B------:R-:W-:Y:S01]  /*4d10*/  ISETP.LT.OR P5, PT, R73.reuse, R235, P5 ;  /* 0x000000eb4900720c */ /* 0x040fe20002fa1670 */
[----:B------:R4:W4:Y:S01]  /*4d20*/  I2F R77, R75 ;  /* 0x0000004b004d7306 */ /* 0x0009220000201400 */
[C---:B------:R-:W-:Y:S01]  /*4d30*/  ISETP.LT.OR P3, PT, R73.reuse, R232, P3 ;  /* 0x000000e84900720c */ /* 0x040fe20001f61670 */
[----:B-----5:R-:W-:Y:S01]  /*4d40*/  FFMA.FTZ R45, R68, -UR31, R45 ;  /* 0x8000001f442d7c23 */ /* 0x020fe2000801002d */
[C---:B------:R-:W-:Y:S01]  /*4d50*/  ISETP.LT.OR P1, PT, R73.reuse, R229, P1 ;  /* 0x000000e54900720c */ /* 0x040fe20000f21670 */
[-C--:B--2---:R-:W-:Y:S01]  /*4d60*/  HMMA.16816.F32.BF16 R36, R8, R64.reuse, RZ ;  /* 0x000000400824723c */ /* 0x084fe200000418ff */
[----:B------:R-:W-:Y:S02]  /*4d70*/  ISETP.LT.OR P0, PT, R73, R226, P0 ;  /* 0x000000e24900720c */ /* 0x000fe40000701670 */
[----:B------:R-:W-:Y:S01]  /*4d80*/  IADD3 R54, R52, 0x40, RZ ;  /* 0x0000004034367810 */ /* 0x000fe20007ffe0ff */
[----:B-1----:R-:W-:Y:S01]  /*4d90*/  FFMA.FTZ R23, R20, -UR31, R23 ;  /* 0x8000001f14177c23 */ /* 0x002fe20008010017 */
[----:B------:R-:W-:Y:S01]  /*4da0*/  IABS R20, R22 ;  /* 0x0000001600147213 */ /* 0x000fe20000000000 */
[----:B------:R-:W1:Y:S01]  /*4db0*/  I2F R21, R21 ;  /* 0x0000001500157306 */ /* 0x000e620000201400 */
[----:B------:R-:W-:Y:S01]  /*4dc0*/  FSEL R115, R115, -INF , !P4 ;  /* 0xff80000073737808 */ /* 0x000fe20006000000 */
[----:B------:R-:W-:Y:S01]  /*4dd0*/  HMMA.16816.F32.BF16 R28, R12, R64, RZ ;  /* 0x000000400c1c723c */ /* 0x000fe200000418ff */
[----:B------:R-:W-:Y:S01]  /*4de0*/  FSEL R249, R23, -INF , !P6 ;  /* 0xff80000017f97808 */ /* 0x000fe20007000000 */
[----:B------:R-:W-:Y:S01]  /*4df0*/  IMAD.IADD R23, R230, 0x1, -R72 ;  /* 0x00000001e6177824 */ /* 0x000fe200078e0a48 */
[----:B------:R-:W-:Y:S01]  /*4e00*/  ISETP.GE.AND P4, PT, R70, R234, PT ;  /* 0x000000ea4600720c */ /* 0x000fe20003f86270 */
[----:B----4-:R-:W-:Y:S01]  /*4e10*/  IMAD.IADD R75, R233, 0x1, -R73 ;  /* 0x00000001e94b7824 */ /* 0x010fe200078e0a49 */
[----:B------:R-:W-:Y:S01]  /*4e20*/  FSEL R244, R244, -INF , !P2 ;  /* 0xff800000f4f47808 */ /* 0x000fe20005000000 */
[----:B------:R-:W-:Y:S01]  /*4e30*/  FFMA.FTZ R77, R77, -UR31, R24 ;  /* 0x8000001f4d4d7c23 */ /* 0x000fe20008010018 */
[----:B------:R-:W2:Y:S01]  /*4e40*/  I2F R73, R76 ;  /* 0x0000004c00497306 */ /* 0x000ea20000201400 */
[----:B------:R-:W-:Y:S01]  /*4e50*/  IMAD.IADD R64, R230, 0x1, -R70 ;  /* 0x00000001e6407824 */ /* 0x000fe200078e0a46 */
[----:B------:R-:W-:Y:S01]  /*4e60*/  IABS R75, R75 ;  /* 0x0000004b004b7213 */ /* 0x000fe20000000000 */
[----:B------:R-:W-:Y:S01]  /*4e70*/  IMAD.MOV.U32 R24, RZ, RZ, R20 ;  /* 0x000000ffff187224 */ /* 0x000fe200078e0014 */
[----:B------:R-:W-:Y:S01]  /*4e80*/  IABS R65, R23 ;  /* 0x0000001700417213 */ /* 0x000fe20000000000 */
[----:B------:R-:W-:Y:S01]  /*4e90*/  IMAD.IADD R20, R233, 0x1, -R72 ;  /* 0x00000001e9147824 */ /* 0x000fe200078e0a48 */
[----:B------:R-:W-:Y:S01]  /*4ea0*/  IABS R64, R64 ;  /* 0x0000004000407213 */ /* 0x000fe20000000000 */
[----:B-1----:R-:W-:Y:S01]  /*4eb0*/  FFMA.FTZ R21, R21, -UR31, R62 ;  /* 0x8000001f15157c23 */ /* 0x002fe2000801003e */
[----:B------:R-:W1:Y:S01]  /*4ec0*/  I2F R75, R75 ;  /* 0x0000004b004b7306 */ /* 0x000e620000201400 */
[----:B------:R-:W-:Y:S01]  /*4ed0*/  IMAD.IADD R55, R236, 0x1, -R54 ;  /* 0x00000001ec377824 */ /* 0x000fe200078e0a36 */
[----:B------:R-:W-:Y:S01]  /*4ee0*/  IABS R20, R20 ;  /* 0x0000001400147213 */ /* 0x000fe20000000000 */
[C---:B------:R-:W-:Y:S01]  /*4ef0*/  IMAD.IADD R22, R227.reuse, 0x1, -R70 ;  /* 0x00000001e3167824 */ /* 0x040fe200078e0a46 */
[----:B------:R-:W-:Y:S01]  /*4f00*/  ISETP.LT.OR P4, PT, R70, R235, P4 ;  /* 0x000000eb4600720c */ /* 0x000fe20002781670 */
[----:B------:R-:W-:Y:S01]  /*4f10*/  IMAD.IADD R62, R227, 0x1, -R69 ;  /* 0x00000001e33e7824 */ /* 0x000fe200078e0a45 */
[----:B------:R-:W-:-:S02]  /*4f20*/  FSEL R193, R77, -INF , !P5 ;  /* 0xff8000004dc17808 */ /* 0x000fc40006800000 */
[----:B------:R-:W4:Y:S01]  /*4f30*/  I2F R64, R64 ;  /* 0x0000004000407306 */ /* 0x000f220000201400 */
[----:B--2---:R-:W-:Y:S01]  /*4f40*/  FFMA.FTZ R120, R73, -UR31, R60 ;  /* 0x8000001f49787c23 */ /* 0x004fe2000801003c */
[C---:B------:R-:W-:Y:S01]  /*4f50*/  ISETP.GE.AND P2, PT, R70.reuse, R231, PT ;  /* 0x000000e74600720c */ /* 0x040fe20003f46270 */
[-C--:B---3--:R-:W-:Y:S01]  /*4f60*/  HMMA.16816.F32.BF16 R36, R32, R56.reuse, R36 ;  /* 0x000000382024723c */ /* 0x088fe20000041824 */
[----:B------:R-:W-:Y:S01]  /*4f70*/  ISETP.GE.AND P6, PT, R70, R228, PT ;  /* 0x000000e44600720c */ /* 0x000fe20003fc6270 */
[----:B------:R-:W-:Y:S01]  /*4f80*/  IMAD.IADD R60, R230, 0x1, -R69 ;  /* 0x00000001e63c7824 */ /* 0x000fe200078e0a45 */
[----:B------:R-:W-:Y:S01]  /*4f90*/  ISETP.GE.AND P5, PT, R70, R223, PT ;  /* 0x000000df4600720c */ /* 0x000fe20003fa6270 */
[----:B------:R-:W-:Y:S01]  /*4fa0*/  LDSM.16.M88.4 R76, [R217+0x1400] ;  /* 0x00140000d94c783b */ /* 0x000fe20000000200 */
[----:B------:R-:W2:Y:S01]  /*4fb0*/  I2F R24, R24 ;  /* 0x0000001800187306 */ /* 0x000ea20000201400 */
[----:B-1----:R-:W-:Y:S01]  /*4fc0*/  FFMA.FTZ R26, R75, -UR31, R26 ;  /* 0x8000001f4b1a7c23 */ /* 0x002fe2000801001a */
[----:B------:R-:W-:Y:S01]  /*4fd0*/  FSEL R205, R21, -INF , !P0 ;  /* 0xff80000015cd7808 */ /* 0x000fe20004000000 */
[----:B------:R-:W-:Y:S01]  /*4fe0*/  HMMA.16816.F32.BF16 R28, R16, R56, R28 ;  /* 0x00000038101c723c */ /* 0x000fe2000004181c */
[----:B------:R-:W-:-:S02]  /*4ff0*/  FSEL R192, R25, -INF , !P4 ;  /* 0xff80000019c07808 */ /* 0x000fc40006000000 */
[----:B------:R-:W-:Y:S01]  /*5000*/  FSEL R189, R26, -INF , !P3 ;  /* 0xff8000001abd7808 */ /* 0x000fe20005800000 */
[----:B----4-:R-:W-:Y:S01]  /*5010*/  FFMA.FTZ R61, R64, -UR31, R61 ;  /* 0x8000001f403d7c23 */ /* 0x010fe2000801003d */
[----:B------:R-:W1:Y:S02]  /*5020*/  I2F R65, R65 ;  /* 0x0000004100417306 */ /* 0x000e640000201400 */
[----:B------:R-:W-:Y:S01]  /*5030*/  IMAD.IADD R56, R233, 0x1, -R69 ;  /* 0x00000001e9387824 */ /* 0x000fe200078e0a45 */
[----:B------:R-:W-:Y:S01]  /*5040*/  IABS R55, R55 ;  /* 0x0000003700377213 */ /* 0x000fe20000000000 */
[----:B------:R-:W-:Y:S01]  /*5050*/  IMAD.IADD R57, R227, 0x1, -R72 ;  /* 0x00000001e3397824 */ /* 0x000fe200078e0a48 */
[----:B------:R-:W-:Y:S01]  /*5060*/  IABS R22, R22 ;  /* 0x0000001600167213 */ /* 0x000fe20000000000 */
[----:B------:R-:W-:Y:S01]  /*5070*/  IMAD.IADD R64, R233, 0x1, -R54 ;  /* 0x00000001e9407824 */ /* 0x000fe200078e0a36 */
[----:B------:R-:W-:Y:S01]  /*5080*/  IABS R56, R56 ;  /* 0x0000003800387213 */ /* 0x000fe20000000000 */
[----:B--2---:R-:W-:Y:S01]  /*5090*/  FFMA.FTZ R188, R24, -UR31, R27 ;  /* 0x8000001f18bc7c23 */ /* 0x004fe2000801001b */
[----:B------:R-:W-:Y:S01]  /*50a0*/  IABS R57, R57 ;  /* 0x0000003900397213 */ /* 0x000fe20000000000 */
[----:B------:R-:W2:Y:S01]  /*50b0*/  I2F R73, R20 ;  /* 0x0000001400497306 */ /* 0x000ea20000201400 */
[----:B------:R-:W-:Y:S01]  /*50c0*/  IABS R173, R64 ;  /* 0x0000004000ad7213 */ /* 0x000fe20000000000 */
[----:B------:R-:W-:Y:S01]  /*50d0*/  HMMA.16816.F32.BF16 R24, R8, R66, RZ ;  /* 0x000000420818723c */ /* 0x000fe200000418ff */
[----:B------:R-:W-:-:S02]  /*50e0*/  ISETP.GE.AND P0, PT, R72, R228, PT ;  /* 0x000000e44800720c */ /* 0x000fc40003f06270 */
[C---:B------:R-:W-:Y:S02]  /*50f0*/  ISETP.LT.OR P2, PT, R70.reuse, R232, P2 ;  /* 0x000000e84600720c */ /* 0x040fe40001741670 */
[CC--:B------:R-:W-:Y:S01]  /*5100*/  ISETP.LT.OR P6, PT, R70.reuse, R229.reuse, P6 ;  /* 0x000000e54600720c */ /* 0x0c0fe200037c1670 */
[----:B------:R-:W3:Y:S01]  /*5110*/  I2F R56, R56 ;  /* 0x0000003800387306 */ /* 0x000ee20000201400 */
[----:B------:R-:W-:Y:S01]  /*5120*/  ISETP.LT.OR P5, PT, R70, R226, P5 ;  /* 0x000000e24600720c */ /* 0x000fe20002fa1670 */
[----:B-1----:R-:W-:Y:S01]  /*5130*/  FFMA.FTZ R65, R65, -UR31, R40 ;  /* 0x8000001f41417c23 */ /* 0x002fe20008010028 */
[----:B------:R-:W-:Y:S02]  /*5140*/  ISETP.LT.OR P0, PT, R72, R229, P0 ;  /* 0x000000e54800720c */ /* 0x000fe40000701670 */
[----:B------:R-:W-:Y:S02]  /*5150*/  IABS R60, R60 ;  /* 0x0000003c003c7213 */ /* 0x000fe40000000000 */
[----:B------:R-:W-:Y:S01]  /*5160*/  FSEL R116, R65, -INF , !P0 ;  /* 0xff80000041747808 */ /* 0x000fe20004000000 */
[----:B------:R-:W1:Y:S01]  /*5170*/  I2F R57, R57 ;  /* 0x0000003900397306 */ /* 0x000e620000201400 */
[----:B------:R-:W-:Y:S01]  /*5180*/  FSEL R120, R120, -INF , !P1 ;  /* 0xff80000078787808 */ /* 0x000fe20004800000 */
[----:B--2---:R-:W-:Y:S01]  /*5190*/  FFMA.FTZ R46, R73, -UR31, R46 ;  /* 0x8000001f492e7c23 */ /* 0x004fe2000801002e */
[----:B------:R-:W-:-:S02]  /*51a0*/  IABS R62, R62 ;  /* 0x0000003e003e7213 */ /* 0x000fc40000000000 */
[----:B------:R-:W-:Y:S02]  /*51b0*/  FSEL R188, R188, -INF , !P2 ;  /* 0xff800000bcbc7808 */ /* 0x000fe40005000000 */
[----:B------:R-:W-:Y:S01]  /*51c0*/  ISETP.GE.AND P1, PT, R72, R231, PT ;  /* 0x000000e74800720c */ /* 0x000fe20003f26270 */
[----:B------:R-:W2:Y:S01]  /*51d0*/  I2F R173, R173 ;  /* 0x000000ad00ad7306 */ /* 0x000ea20000201400 */
[----:B---3--:R-:W-:Y:S01]  /*51e0*/  FFMA.FTZ R56, R56, -UR31, R47 ;  /* 0x8000001f38387c23 */ /* 0x008fe2000801002f */
[----:B------:R-:W-:Y:S01]  /*51f0*/  ISETP.GE.AND P4, PT, R72, R223, PT ;  /* 0x000000df4800720c */ /* 0x000fe20003f86270 */
[----:B------:R-:W-:Y:S01]  /*5200*/  IMAD.IADD R47, R230, 0x1, -R54 ;  /* 0x00000001e62f7824 */ /* 0x000fe200078e0a36 */
[----:B------:R-:W-:Y:S01]  /*5210*/  ISETP.GE.AND P2, PT, R69, R234, PT ;  /* 0x000000ea4500720c */ /* 0x000fe20003f46270 */
[----:B------:R-:W-:Y:S01]  /*5220*/  HMMA.16816.F32.BF16 R24, R32, R58, R24 ;  /* 0x0000003a2018723c */ /* 0x000fe20000041818 */
[----:B------:R-:W-:Y:S02]  /*5230*/  ISETP.LT.OR P1, PT, R72, R232, P1 ;  /* 0x000000e84800720c */ /* 0x000fe40000f21670 */
[----:B------:R3:W4:Y:S01]  /*5240*/  I2F R70, R22 ;  /* 0x0000001600467306 */ /* 0x0007220000201400 */
[----:B------:R-:W-:Y:S01]  /*5250*/  IABS R47, R47 ;  /* 0x0000002f002f7213 */ /* 0x000fe20000000000 */
[----:B-1----:R-:W-:Y:S01]  /*5260*/  FFMA.FTZ R57, R57, -UR31, R42 ;  /* 0x8000001f39397c23 */ /* 0x002fe2000801002a */
[----:B------:R-:W-:-:S02]  /*5270*/  IADD3 R42, R52, 0x41, RZ ;  /* 0x00000041342a7810 */ /* 0x000fc40007ffe0ff */
[C---:B------:R-:W-:Y:S02]  /*5280*/  ISETP.LT.OR P4, PT, R72.reuse, R226, P4 ;  /* 0x000000e24800720c */ /* 0x040fe40002781670 */
[----:B------:R-:W-:Y:S01]  /*5290*/  ISETP.LT.OR P2, PT, R69, R235, P2 ;  /* 0x000000eb4500720c */ /* 0x000fe20001741670 */
[----:B------:R-:W1:Y:S01]  /*52a0*/  I2F R55, R55 ;  /* 0x0000003700377306 */ /* 0x000e620000201400 */
[----:B--2---:R-:W-:Y:S01]  /*52b0*/  FFMA.FTZ R173, R173, -UR31, R38 ;  /* 0x8000001fadad7c23 */ /* 0x004fe20008010026 */
[----:B------:R-:W-:Y:S01]  /*52c0*/  ISETP.GE.AND P3, PT, R72, R234, PT ;  /* 0x000000ea4800720c */ /* 0x000fe20003f66270 */
[----:B------:R-:W-:Y:S01]  /*52d0*/  IMAD.IADD R38, R236, 0x1, -R42 ;  /* 0x00000001ec267824 */ /* 0x000fe200078e0a2a */
[----:B------:R-:W-:Y:S02]  /*52e0*/  IADD3 R40, R52, 0x48, RZ ;  /* 0x0000004834287810 */ /* 0x000fe40007ffe0ff */
[----:B------:R-:W-:Y:S01]  /*52f0*/  FSEL R187, R46, -INF , !P1 ;  /* 0xff8000002ebb7808 */ /* 0x000fe20004800000 */
[----:B---3--:R-:W-:Y:S01]  /*5300*/  HMMA.16816.F32.BF16 R20, R12, R66, RZ ;  /* 0x000000420c14723c */ /* 0x008fe200000418ff */
[----:B------:R-:W2:Y:S01]  /*5310*/  LDSM.16.M88.4 R64, [R219+0x3400] ;  /* 0x00340000db40783b */ /* 0x000ea20000000200 */
[----:B------:R-:W3:Y:S01]  /*5320*/  I2F R60, R60 ;  /* 0x0000003c003c7306 */ /* 0x000ee20000201400 */
[----:B------:R-:W-:Y:S01]  /*5330*/  FSEL R203, R57, -INF , !P4 ;  /* 0xff80000039cb7808 */ /* 0x000fe20006000000 */
[----:B----4-:R-:W-:Y:S01]  /*5340*/  FFMA.FTZ R63, R70, -UR31, R63 ;  /* 0x8000001f463f7c23 */ /* 0x010fe2000801003f */
[----:B------:R-:W-:-:S02]  /*5350*/  FSEL R190, R45, -INF , !P2 ;  /* 0xff8000002dbe7808 */ /* 0x000fc40005000000 */
[C---:B------:R-:W-:Y:S01]  /*5360*/  ISETP.GE.AND P1, PT, R54.reuse, R234, PT ;  /* 0x000000ea3600720c */ /* 0x040fe20003f26270 */
[----:B-1----:R-:W-:Y:S01]  /*5370*/  FFMA.FTZ R55, R55, -UR31, R36 ;  /* 0x8000001f37377c23 */ /* 0x002fe20008010024 */
[C---:B------:R-:W-:Y:S01]  /*5380*/  ISETP.GE.AND P0, PT, R54.reuse, R231, PT ;  /* 0x000000e73600720c */ /* 0x040fe20003f06270 */
[----:B------:R-:W1:Y:S01]  /*5390*/  I2F R44, R62 ;  /* 0x0000003e002c7306 */ /* 0x000e620000201400 */
[----:B------:R-:W-:Y:S01]  /*53a0*/  ISETP.GE.AND P4, PT, R54, R228, PT ;  /* 0x000000e43600720c */ /* 0x000fe20003f86270 */
[----:B------:R-:W-:Y:S01]  /*53b0*/  IMAD.IADD R36, R236, 0x1, -R40 ;  /* 0x00000001ec247824 */ /* 0x000fe200078e0a28 */
[----:B------:R-:W-:Y:S02]  /*53c0*/  ISETP.GE.AND P2, PT, R54, R223, PT ;  /* 0x000000df3600720c */ /* 0x000fe40003f46270 */
[----:B------:R-:W-:Y:S02]  /*53d0*/  IABS R38, R38 ;  /* 0x0000002600267213 */ /* 0x000fe40000000000 */
[-C--:B------:R-:W-:Y:S01]  /*53e0*/  ISETP.LT.OR P3, PT, R72, R235.reuse, P3 ;  /* 0x000000eb4800720c */ /* 0x080fe20001f61670 */
[----:B------:R-:W4:Y:S01]  /*53f0*/  I2F R47, R47 ;  /* 0x0000002f002f7306 */ /* 0x000f220000201400 */
[----:B------:R-:W-:Y:S01]  /*5400*/  ISETP.LT.OR P1, PT, R54, R235, P1 ;  /* 0x000000eb3600720c */ /* 0x000fe20000f21670 */
[----:B---3--:R-:W-:Y:S01]  /*5410*/  FFMA.FTZ R41, R60, -UR31, R41 ;  /* 0x8000001f3c297c23 */ /* 0x008fe20008010029 */
[----:B------:R-:W-:-:S02]  /*5420*/  ISETP.LT.OR P0, PT, R54, R232, P0 ;  /* 0x000000e83600720c */ /* 0x000fc40000701670 */
[C---:B------:R-:W-:Y:S01]  /*5430*/  ISETP.LT.OR P4, PT, R54.reuse, R229, P4 ;  /* 0x000000e53600720c */ /* 0x040fe20002781670 */
[----:B------:R-:W-:Y:S01]  /*5440*/  HMMA.16816.F32.BF16 R20, R16, R58, R20 ;  /* 0x0000003a1014723c */ /* 0x000fe20000041814 */
[----:B------:R-:W-:Y:S01]  /*5450*/  ISETP.LT.OR P2, PT, R54, R226, P2 ;  /* 0x000000e23600720c */ /* 0x000fe20001741670 */
[----:B------:R3:W5:Y:S01]  /*5460*/  I2F R176, R38 ;  /* 0x0000002600b07306 */ /* 0x0007620000201400 */
[----:B------:R-:W-:Y:S01]  /*5470*/  IMAD.IADD R54, R227, 0x1, -R54 ;  /* 0x00000001e3367824 */ /* 0x000fe200078e0a36 */
[----:B------:R-:W-:Y:S01]  /*5480*/  FSEL R118, R61, -INF , !P6 ;  /* 0xff8000003d767808 */ /* 0x000fe20007000000 */
[----:B-1----:R-:W-:Y:S01]  /*5490*/  FFMA.FTZ R43, R44, -UR31, R43 ;  /* 0x8000001f2c2b7c23 */ /* 0x002fe2000801002b */
[----:B------:R-:W-:Y:S01]  /*54a0*/  FSEL R199, R63, -INF , !P5 ;  /* 0xff8000003fc77808 */ /* 0x000fe20006800000 */
[----:B------:R-:W-:Y:S01]  /*54b0*/  IMAD.IADD R44, R230, 0x1, -R42 ;  /* 0x00000001e62c7824 */ /* 0x000fe200078e0a2a */
[----:B------:R-:W-:Y:S01]  /*54c0*/  FSEL R191, R71, -INF , !P3 ;  /* 0xff80000047bf7808 */ /* 0x000fe20005800000 */
[----:B------:R-:W1:Y:S01]  /*54d0*/  LDSM.16.M88.4 R60, [R219+0x3c00] ;  /* 0x003c0000db3c783b */ /* 0x000e620000000200 */
[----:B------:R-:W-:Y:S01]  /*54e0*/  ISETP.GE.AND P6, PT, R69, R231, PT ;  /* 0x000000e74500720c */ /* 0x000fe20003fc6270 */
[----:B----4-:R-:W-:Y:S01]  /*54f0*/  FFMA.FTZ R184, R47, -UR31, R28 ;  /* 0x8000001f2fb87c23 */ /* 0x010fe2000801001c */
[----:B------:R-:W-:-:S02]  /*5500*/  ISETP.GE.AND P5, PT, R69, R228, PT ;  /* 0x000000e44500720c */ /* 0x000fc40003fa6270 */
[C---:B------:R-:W-:Y:S02]  /*5510*/  ISETP.GE.AND P3, PT, R69.reuse, R223, PT ;  /* 0x000000df4500720c */ /* 0x040fe40003f66270 */
[----:B------:R-:W-:Y:S01]  /*5520*/  IABS R36, R36 ;  /* 0x0000002400247213 */ /* 0x000fe20000000000 */
[-C--:B--2---:R-:W-:Y:S01]  /*5530*/  HMMA.16816.F32.BF16 R72, R8, R64.reuse, RZ ;  /* 0x000000400848723c */ /* 0x084fe200000418ff */
[----:B---3--:R-:W-:Y:S01]  /*5540*/  IADD3 R38, R52, 0x49, RZ ;  /* 0x0000004934267810 */ /* 0x008fe20007ffe0ff */
[----:B-----5:R-:W-:Y:S01]  /*5550*/  FFMA.FTZ R176, R176, -UR31, R37 ;  /* 0x8000001fb0b07c23 */ /* 0x020fe20008010025 */
[----:B------:R-:W-:Y:S01]  /*5560*/  IABS R185, R54 ;  /* 0x0000003600b97213 */ /* 0x000fe20000000000 */
[----:B------:R-:W2:Y:S01]  /*5570*/  I2F R47, R36 ;  /* 0x00000024002f7306 */ /* 0x000ea20000201400 */
[C---:B------:R-:W-:Y:S01]  /*5580*/  ISETP.LT.OR P6, PT, R69.reuse, R232, P6 ;  /* 0x000000e84500720c */ /* 0x040fe200037c1670 */
[----:B------:R-:W-:Y:S01]  /*5590*/  IMAD.IADD R28, R236, 0x1, -R38 ;  /* 0x00000001ec1c7824 */ /* 0x000fe200078e0a26 */
[----:B------:R-:W-:Y:S01]  /*55a0*/  ISETP.LT.OR P5, PT, R69, R229, P5 ;  /* 0x000000e54500720c */ /* 0x000fe20002fa1670 */
[----:B------:R-:W-:Y:S01]  /*55b0*/  IMAD.IADD R37, R233, 0x1, -R40 ;  /* 0x00000001e9257824 */ /* 0x000fe200078e0a28 */
[----:B------:R-:W-:Y:S01]  /*55c0*/  ISETP.LT.OR P3, PT, R69, R226, P3 ;  /* 0x000000e24500720c */ /* 0x000fe20001f61670 */
[----:B------:R-:W-:Y:S01]  /*55d0*/  IMAD.IADD R178, R230, 0x1, -R38 ;  /* 0x00000001e6b27824 */ /* 0x000fe200078e0a26 */
[----:B------:R-:W-:Y:S01]  /*55e0*/  FSEL R186, R56, -INF , !P6 ;  /* 0xff80000038ba7808 */ /* 0x000fe20007000000 */
[----:B------:R-:W3:Y:S01]  /*55f0*/  I2F R185, R185 ;  /* 0x000000b900b97306 */ /* 0x000ee20000201400 */
[----:B------:R-:W-:Y:S01]  /*5600*/  FSEL R114, R41, -INF , !P5 ;  /* 0xff80000029727808 */ /* 0x000fe20006800000 */
[--C-:B------:R-:W-:Y:S01]  /*5610*/  IMAD.IADD R41, R227, 0x1, -R40.reuse ;  /* 0x00000001e3297824 */ /* 0x100fe200078e0a28 */
[----:B------:R-:W-:Y:S01]  /*5620*/  FSEL R107, R43, -INF , !P3 ;  /* 0xff8000002b6b7808 */ /* 0x000fe20005800000 */
[----:B------:R-:W-:Y:S01]  /*5630*/  IMAD.IADD R43, R230, 0x1, -R40 ;  /* 0x00000001e62b7824 */ /* 0x000fe200078e0a28 */
[----:B------:R-:W-:Y:S01]  /*5640*/  FSEL R177, R55, -INF , !P1 ;  /* 0xff80000037b17808 */ /* 0x000fe20004800000 */
[----:B------:R-:W-:Y:S01]  /*5650*/  HMMA.16816.F32.BF16 R68, R12, R64, RZ ;  /* 0x000000400c44723c */ /* 0x000fe200000418ff */
[C---:B------:R-:W-:Y:S01]  /*5660*/  ISETP.GE.AND P6, PT, R42.reuse, R234, PT ;  /* 0x000000ea2a00720c */ /* 0x040fe20003fc6270 */
[----:B--2---:R-:W-:Y:S01]  /*5670*/  FFMA.FTZ R47, R47, -UR31, R24 ;  /* 0x8000001f2f2f7c23 */ /* 0x004fe20008010018 */
[----:B------:R-:W-:Y:S01]  /*5680*/  IABS R36, R28 ;  /* 0x0000001c00247213 */ /* 0x000fe20000000000 */
[----:B------:R-:W-:Y:S01]  /*5690*/  IMAD.IADD R28, R233, 0x1, -R42 ;  /* 0x00000001e91c7824 */ /* 0x000fe200078e0a2a */
[C---:B------:R-:W-:Y:S01]  /*56a0*/  ISETP.GE.AND P5, PT, R42.reuse, R231, PT ;  /* 0x000000e72a00720c */ /* 0x040fe20003fa6270 */
[----:B------:R-:W-:Y:S01]  /*56b0*/  IMAD.IADD R24, R227, 0x1, -R38 ;  /* 0x00000001e3187824 */ /* 0x000fe200078e0a26 */
[C---:B------:R-:W-:Y:S01]  /*56c0*/  ISETP.GE.AND P3, PT, R42.reuse, R228, PT ;  /* 0x000000e42a00720c */ /* 0x040fe20003f66270 */
[----:B------:R-:W-:Y:S01]  /*56d0*/  HMMA.16816.F32.BF16 R72, R32, R76, R72 ;  /* 0x0000004c2048723c */ /* 0x000fe20000041848 */
[C---:B------:R-:W-:Y:S01]  /*56e0*/  ISETP.GE.AND P1, PT, R42.reuse, R223, PT ;  /* 0x000000df2a00720c */ /* 0x040fe20003f26270 */
[----:B---3--:R-:W-:Y:S01]  /*56f0*/  FFMA.FTZ R185, R185, -UR31, R30 ;  /* 0x8000001fb9b97c23 */ /* 0x008fe2000801001e */
[C---:B------:R-:W-:Y:S01]  /*5700*/  ISETP.LT.OR P6, PT, R42.reuse, R235, P6 ;  /* 0x000000eb2a00720c */ /* 0x040fe200037c1670 */
[----:B------:R-:W2:Y:S01]  /*5710*/  I2F R36, R36 ;  /* 0x0000002400247306 */ /* 0x000ea20000201400 */
[----:B------:R-:W-:-:S02]  /*5720*/  ISETP.LT.OR P5, PT, R42, R232, P5 ;  /* 0x000000e82a00720c */ /* 0x000fc40002fa1670 */
[C---:B------:R-:W-:Y:S02]  /*5730*/  ISETP.LT.OR P3, PT, R42.reuse, R229, P3 ;  /* 0x000000e52a00720c */ /* 0x040fe40001f61670 */
[----:B------:R-:W-:Y:S01]  /*5740*/  ISETP.LT.OR P1, PT, R42, R226, P1 ;  /* 0x000000e22a00720c */ /* 0x000fe20000f21670 */
[----:B------:R-:W-:Y:S01]  /*5750*/  IMAD.IADD R42, R227, 0x1, -R42 ;  /* 0x00000001e32a7824 */ /* 0x000fe200078e0a2a */
[----:B------:R-:W-:Y:S02]  /*5760*/  IABS R28, R28 ;  /* 0x0000001c001c7213 */ /* 0x000fe40000000000 */
[----:B------:R-:W-:Y:S02]  /*5770*/  IABS R37, R37 ;  /* 0x0000002500257213 */ /* 0x000fe40000000000 */
[----:B------:R-:W-:Y:S01]  /*5780*/  IABS R42, R42 ;  /* 0x0000002a002a7213 */ /* 0x000fe20000000000 */
[----:B------:R-:W-:Y:S01]  /*5790*/  HMMA.16816.F32.BF16 R68, R16, R76, R68 ;  /* 0x0000004c1044723c */ /* 0x000fe20000041844 */
[----:B------:R-:W3:Y:S01]  /*57a0*/  I2F R28, R28 ;  /* 0x0000001c001c7306 */ /* 0x000ee20000201400 */
[----:B------:R-:W-:-:S02]  /*57b0*/  IABS R44, R44 ;  /* 0x0000002c002c7213 */ /* 0x000fc40000000000 */
[----:B------:R-:W-:Y:S01]  /*57c0*/  IABS R43, R43 ;  /* 0x0000002b002b7213 */ /* 0x000fe20000000000 */
[----:B--2---:R-:W-:Y:S01]  /*57d0*/  FFMA.FTZ R25, R36, -UR31, R25 ;  /* 0x8000001f24197c23 */ /* 0x004fe20008010019 */
[----:B------:R-:W-:Y:S02]  /*57e0*/  IABS R41, R41 ;  /* 0x0000002900297213 */ /* 0x000fe40000000000 */
[----:B------:R-:W-:Y:S01]  /*57f0*/  IABS R24, R24 ;  /* 0x0000001800187213 */ /* 0x000fe20000000000 */
[----:B------:R-:W2:Y:S01]  /*5800*/  I2F R42, R42 ;  /* 0x0000002a002a7306 */ /* 0x000ea20000201400 */
[----:B------:R-:W-:Y:S01]  /*5810*/  FSEL R173, R173, -INF , !P0 ;  /* 0xff800000adad7808 */ /* 0x000fe20004000000 */
[----:B------:R-:W-:Y:S01]  /*5820*/  FFMA.FTZ R84, R84, -UR31, R73 ;  /* 0x8000001f54547c23 */ /* 0x000fe20008010049 */
[----:B------:R-:W-:Y:S02]  /*5830*/  FSEL R184, R184, -INF , !P4 ;  /* 0xff800000b8b87808 */ /* 0x000fe40006000000 */
[----:B------:R-:W-:-:S02]  /*5840*/  FSEL R185, R185, -INF , !P2 ;  /* 0xff800000b9b97808 */ /* 0x000fc40005000000 */
[----:B------:R-:W-:Y:S01]  /*5850*/  FSEL R176, R176, -INF , !P6 ;  /* 0xff800000b0b07808 */ /* 0x000fe20007000000 */
[----:B------:R-:W4:Y:S01]  /*5860*/  I2F R30, R44 ;  /* 0x0000002c001e7306 */ /* 0x000f220000201400 */
[----:B------:R-:W-:Y:S01]  /*5870*/  ISETP.GE.AND P0, PT, R40, R234, PT ;  /* 0x000000ea2800720c */ /* 0x000fe20003f06270 */
[----:B---3--:R-:W-:Y:S01]  /*5880*/  FFMA.FTZ R28, R28, -UR31, R39 ;  /* 0x8000001f1c1c7c23 */ /* 0x008fe20008010027 */
[C---:B------:R-:W-:Y:S02]  /*5890*/  ISETP.GE.AND P4, PT, R40.reuse, R231, PT ;  /* 0x000000e72800720c */ /* 0x040fe40003f86270 */
[C---:B------:R-:W-:Y:S02]  /*58a0*/  ISETP.GE.AND P2, PT, R40.reuse, R228, PT ;  /* 0x000000e42800720c */ /* 0x040fe40003f46270 */
[C---:B------:R-:W-:Y:S01]  /*58b0*/  ISETP.GE.AND P6, PT, R40.reuse, R223, PT ;  /* 0x000000df2800720c */ /* 0x040fe20003fc6270 */
[----:B------:R-:W3:Y:S01]  /*58c0*/  I2F R37, R37 ;  /* 0x0000002500257306 */ /* 0x000ee20000201400 */
[----:B------:R-:W-:Y:S01]  /*58d0*/  ISETP.LT.OR P0, PT, R40, R235, P0 ;  /* 0x000000eb2800720c */ /* 0x000fe20000701670 */
[----:B--2---:R-:W-:Y:S01]  /*58e0*/  FFMA.FTZ R31, R42, -UR31, R31 ;  /* 0x8000001f2a1f7c23 */ /* 0x004fe2000801001f */
[----:B------:R-:W-:-:S02]  /*58f0*/  ISETP.LT.OR P4, PT, R40, R232, P4 ;  /* 0x000000e82800720c */ /* 0x000fc40002781670 */
[C---:B------:R-:W-:Y:S02]  /*5900*/  ISETP.LT.OR P2, PT, R40.reuse, R229, P2 ;  /* 0x000000e52800720c */ /* 0x040fe40001741670 */
[----:B------:R-:W-:Y:S01]  /*5910*/  ISETP.LT.OR P6, PT, R40, R226, P6 ;  /* 0x000000e22800720c */ /* 0x000fe200037c1670 */
[----:B------:R-:W2:Y:S01]  /*5920*/  I2F R45, R43 ;  /* 0x0000002b002d7306 */ /* 0x000ea20000201400 */
[----:B------:R-:W-:Y:S01]  /*5930*/  IMAD.IADD R40, R233, 0x1, -R38 ;  /* 0x00000001e9287824 */ /* 0x000fe200078e0a26 */
[----:B------:R-:W-:Y:S01]  /*5940*/  IADD3 R56, R52, 0x50, RZ ;  /* 0x0000005034387810 */ /* 0x000fe20007ffe0ff */
[----:B----4-:R-:W-:Y:S01]  /*5950*/  FFMA.FTZ R29, R30, -UR31, R29 ;  /* 0x8000001f1e1d7c23 */ /* 0x010fe2000801001d */
[----:B------:R-:W-:Y:S02]  /*5960*/  FSEL R172, R28, -INF , !P5 ;  /* 0xff8000001cac7808 */ /* 0x000fe40006800000 */
[----:B------:R-:W-:Y:S01]  /*5970*/  IABS R44, R40 ;  /* 0x00000028002c7213 */ /* 0x000fe20000000000 */
[----:B------:R-:W-:Y:S01]  /*5980*/  IMAD.IADD R30, R236, 0x1, -R56 ;  /* 0x00000001ec1e7824 */ /* 0x000fe200078e0a38 */
[----:B------:R4:W5:Y:S01]  /*5990*/  I2F R181, R41 ;  /* 0x0000002900b57306 */ /* 0x0009620000201400 */
[----:B------:R-:W-:Y:S01]  /*59a0*/  ISETP.GE.AND P5, PT, R38, R234, PT ;  /* 0x000000ea2600720c */ /* 0x000fe20003fa6270 */
[----:B---3--:R-:W-:Y:S01]  /*59b0*/  FFMA.FTZ R26, R37, -UR31, R26 ;  /* 0x8000001f251a7c23 */ /* 0x008fe2000801001a */
[----:B------:R-:W-:-:S02]  /*59c0*/  IABS R178, R178 ;  /* 0x000000b200b27213 */ /* 0x000fc40000000000 */
[----:B------:R-:W-:Y:S02]  /*59d0*/  ISETP.LT.OR P5, PT, R38, R235, P5 ;  /* 0x000000eb2600720c */ /* 0x000fe40002fa1670 */
[----:B------:R-:W-:Y:S01]  /*59e0*/  IABS R28, R30 ;  /* 0x0000001e001c7213 */ /* 0x000fe20000000000 */
[----:B------:R-:W3:Y:S01]  /*59f0*/  I2F R24, R24 ;  /* 0x0000001800187306 */ /* 0x000ee20000201400 */
[----:B--2---:R-:W-:Y:S01]  /*5a00*/  FFMA.FTZ R180, R45, -UR31, R20 ;  /* 0x8000001f2db47c23 */ /* 0x004fe20008010014 */
[----:B------:R-:W-:Y:S01]  /*5a10*/  FSEL R171, R26, -INF , !P4 ;  /* 0xff8000001aab7808 */ /* 0x000fe20006000000 */
[----:B------:R-:W-:Y:S01]  /*5a20*/  IMAD.IADD R26, R233, 0x1, -R56 ;  /* 0x00000001e91a7824 */ /* 0x000fe200078e0a38 */
[----:B------:R-:W-:Y:S01]  /*5a30*/  FSEL R174, R25, -INF , !P5 ;  /* 0xff80000019ae7808 */ /* 0x000fe20006800000 */
[----:B------:R-:W-:Y:S01]  /*5a40*/  IMAD.IADD R25, R233, 0x1, -R81 ;  /* 0x00000001e9197824 */ /* 0x000fe200078e0a51 */
[----:B------:R-:W-:Y:S01]  /*5a50*/  FSEL R180, R180, -INF , !P2 ;  /* 0xff800000b4b47808 */ /* 0x000fe20005000000 */
[----:B----4-:R-:W2:Y:S01]  /*5a60*/  LDSM.16.M88.4 R40, [R219+0x3800] ;  /* 0x00380000db28783b */ /* 0x010ea20000000200 */
[----:B-----5:R-:W-:Y:S01]  /*5a70*/  FFMA.FTZ R181, R181, -UR31, R22 ;  /* 0x8000001fb5b57c23 */ /* 0x020fe20008010016 */
[----:B------:R-:W4:Y:S01]  /*5a80*/  I2F R44, R44 ;  /* 0x0000002c002c7306 */ /* 0x000f220000201400 */
[----:B------:R-:W-:-:S02]  /*5a90*/  ISETP.GE.AND P4, PT, R56, R234, PT ;  /* 0x000000ea3800720c */ /* 0x000fc40003f86270 */
[----:B------:R-:W-:Y:S02]  /*5aa0*/  ISETP.GE.AND P2, PT, R56, R231, PT ;  /* 0x000000e73800720c */ /* 0x000fe40003f46270 */
[----:B------:R-:W-:Y:S01]  /*5ab0*/  FSEL R181, R181, -INF , !P6 ;  /* 0xff800000b5b57808 */ /* 0x000fe20007000000 */
[----:B---3--:R-:W-:Y:S01]  /*5ac0*/  FFMA.FTZ R179, R24, -UR31, R23 ;  /* 0x8000001f18b37c23 */ /* 0x008fe20008010017 */
[----:B------:R-:W-:Y:S01]  /*5ad0*/  ISETP.GE.AND P6, PT, R56, R228, PT ;  /* 0x000000e43800720c */ /* 0x000fe20003fc6270 */
[----:B------:R-:W-:Y:S01]  /*5ae0*/  IMAD.IADD R24, R230, 0x1, -R56 ;  /* 0x00000001e6187824 */ /* 0x000fe200078e0a38 */
[C---:B------:R-:W-:Y:S01]  /*5af0*/  ISETP.GE.AND P5, PT, R56.reuse, R223, PT ;  /* 0x000000df3800720c */ /* 0x040fe20003fa6270 */
[----:B------:R-:W3:Y:S01]  /*5b00*/  I2F R129, R28 ;  /* 0x0000001c00817306 */ /* 0x000ee20000201400 */
[----:B------:R-:W-:Y:S02]  /*5b10*/  ISETP.LT.OR P4, PT, R56, R235, P4 ;  /* 0x000000eb3800720c */ /* 0x000fe40002781670 */
[----:B------:R-:W-:-:S02]  /*5b20*/  IABS R24, R24 ;  /* 0x0000001800187213 */ /* 0x000fc40000000000 */
[----:B------:R-:W-:Y:S01]  /*5b30*/  ISETP.LT.OR P2, PT, R56, R232, P2 ;  /* 0x000000e83800720c */ /* 0x000fe20001741670 */
[----:B----4-:R-:W-:Y:S01]  /*5b40*/  FFMA.FTZ R27, R44, -UR31, R27 ;  /* 0x8000001f2c1b7c23 */ /* 0x010fe2000801001b */
[C---:B------:R-:W-:Y:S01]  /*5b50*/  ISETP.LT.OR P6, PT, R56.reuse, R229, P6 ;  /* 0x000000e53800720c */ /* 0x040fe200037c1670 */
[----:B------:R-:W4:Y:S01]  /*5b60*/  I2F R178, R178 ;  /* 0x000000b200b27306 */ /* 0x000f220000201400 */
[----:B------:R-:W-:Y:S01]  /*5b70*/  ISETP.LT.OR P5, PT, R56, R226, P5 ;  /* 0x000000e23800720c */ /* 0x000fe20002fa1670 */
[----:B------:R-:W-:Y:S01]  /*5b80*/  IMAD.IADD R56, R227, 0x1, -R56 ;  /* 0x00000001e3387824 */ /* 0x000fe200078e0a38 */
[----:B------:R-:W-:Y:S01]  /*5b90*/  FSEL R182, R29, -INF , !P3 ;  /* 0xff8000001db67808 */ /* 0x000fe20005800000 */
[----:B------:R-:W-:Y:S01]  /*5ba0*/  IMAD.MOV.U32 R85, RZ, RZ, R24 ;  /* 0x000000ffff557224 */ /* 0x000fe200078e0018 */
[C---:B------:R-:W-:Y:S02]  /*5bb0*/  ISETP.GE.AND P3, PT, R38.reuse, R231, PT ;  /* 0x000000e72600720c */ /* 0x040fe40003f66270 */
[----:B------:R-:W-:Y:S01]  /*5bc0*/  IABS R24, R56 ;  /* 0x0000003800187213 */ /* 0x000fe20000000000 */
[----:B---3--:R-:W-:Y:S01]  /*5bd0*/  FFMA.FTZ R129, R129, -UR31, R72 ;  /* 0x8000001f81817c23 */ /* 0x008fe20008010048 */
[----:B------:R-:W-:Y:S01]  /*5be0*/  FSEL R183, R31, -INF , !P1 ;  /* 0xff8000001fb77808 */ /* 0x000fe20004800000 */
[----:B------:R-:W3:Y:S01]  /*5bf0*/  I2F R85, R85 ;  /* 0x0000005500557306 */ /* 0x000ee20000201400 */
[----:B------:R-:W-:Y:S01]  /*5c00*/  HMMA.16816.F32.BF16 R28, R12, R66, RZ ;  /* 0x000000420c1c723c */ /* 0x000fe200000418ff */
[----:B------:R-:W-:Y:S01]  /*5c10*/  IMAD.MOV.U32 R87, RZ, RZ, R24 ;  /* 0x000000ffff577224 */ /* 0x000fe200078e0018 */
[----:B------:R-:W-:-:S02]  /*5c20*/  ISETP.LT.OR P3, PT, R38, R232, P3 ;  /* 0x000000e82600720c */ /* 0x000fc40001f61670 */
[----:B------:R-:W-:Y:S01]  /*5c30*/  IABS R26, R26 ;  /* 0x0000001a001a7213 */ /* 0x000fe20000000000 */
[----:B----4-:R-:W-:Y:S01]  /*5c40*/  FFMA.FTZ R178, R178, -UR31, R21 ;  /* 0x8000001fb2b27c23 */ /* 0x010fe20008010015 */
[----:B------:R-:W-:Y:S01]  /*5c50*/  IABS R24, R25 ;  /* 0x0000001900187213 */ /* 0x000fe20000000000 */
[----:B------:R-:W4:Y:S01]  /*5c60*/  I2F R87, R87 ;  /* 0x0000005700577306 */ /* 0x000f220000201400 */
[----:B------:R-:W-:Y:S01]  /*5c70*/  HMMA.16816.F32.BF16 R64, R8, R66, RZ ;  /* 0x000000420840723c */ /* 0x000fe200000418ff */
[----:B------:R-:W-:Y:S02]  /*5c80*/  FSEL R175, R47, -INF , !P0 ;  /* 0xff8000002faf7808 */ /* 0x000fe40004000000 */
[----:B------:R-:W-:Y:S02]  /*5c90*/  IADD3 R76, R52, 0x58, RZ ;  /* 0x00000058344c7810 */ /* 0x000fe40007ffe0ff */
[C---:B------:R-:W-:Y:S02]  /*5ca0*/  ISETP.GE.AND P1, PT, R38.reuse, R228, PT ;  /* 0x000000e42600720c */ /* 0x040fe40003f26270 */
[C---:B------:R-:W-:Y:S01]  /*5cb0*/  ISETP.GE.AND P0, PT, R38.reuse, R223, PT ;  /* 0x000000df2600720c */ /* 0x040fe20003f06270 */
[----:B------:R-:W5:Y:S01]  /*5cc0*/  I2F R83, R26 ;  /* 0x0000001a00537306 */ /* 0x000f620000201400 */
[----:B------:R-:W-:Y:S01]  /*5cd0*/  FSEL R170, R27, -INF , !P3 ;  /* 0xff8000001baa7808 */ /* 0x000fe20005800000 */
[C---:B-1----:R-:W-:Y:S01]  /*5ce0*/  HMMA.16816.F32.BF16 R20, R12.reuse, R60, RZ ;  /* 0x0000003c0c14723c */ /* 0x042fe200000418ff */
[----:B------:R-:W-:Y:S01]  /*5cf0*/  ISETP.LT.OR P1, PT, R38, R229, P1 ;  /* 0x000000e52600720c */ /* 0x000fe20000f21670 */
[----:B------:R-:W-:Y:S01]  /*5d00*/  IMAD.IADD R77, R236, 0x1, -R76 ;  /* 0x00000001ec4d7824 */ /* 0x000fe200078e0a4c */
[----:B------:R-:W-:Y:S01]  /*5d10*/  ISETP.LT.OR P0, PT, R38, R226, P0 ;  /* 0x000000e22600720c */ /* 0x000fe20000701670 */
[----:B---3--:R-:W-:Y:S01]  /*5d20*/  FFMA.FTZ R85, R85, -UR31, R68 ;  /* 0x8000001f55557c23 */ /* 0x008fe20008010044 */
[----:B------:R-:W-:Y:S01]  /*5d30*/  FSEL R178, R178, -INF , !P1 ;  /* 0xff800000b2b27808 */ /* 0x000fe20004800000 */
[----:B------:R-:W1:Y:S01]  /*5d40*/  I2F R72, R24 ;  /* 0x0000001800487306 */ /* 0x000e620000201400 */
[----:B------:R-:W-:Y:S01]  /*5d50*/  FSEL R179, R179, -INF , !P0 ;  /* 0xff800000b3b37808 */ /* 0x000fe20004000000 */
[C---:B--2---:R-:W-:Y:S01]  /*5d60*/  HMMA.16816.F32.BF16 R44, R12.reuse, R40, RZ ;  /* 0x000000280c2c723c */ /* 0x044fe200000418ff */
[----:B------:R-:W-:Y:S01]  /*5d70*/  FSEL R129, R129, -INF , !P4 ;  /* 0xff80000081817808 */ /* 0x000fe20006000000 */
[----:B----4-:R-:W-:Y:S01]  /*5d80*/  FFMA.FTZ R87, R87, -UR31, R70 ;  /* 0x8000001f57577c23 */ /* 0x010fe20008010046 */
[C---:B------:R-:W-:Y:S01]  /*5d90*/  ISETP.GE.AND P3, PT, R81.reuse, R234, PT ;  /* 0x000000ea5100720c */ /* 0x040fe20003f66270 */
[----:B------:R-:W-:Y:S01]  /*5da0*/  IMAD.IADD R73, R230, 0x1, -R76 ;  /* 0x00000001e6497824 */ /* 0x000fe200078e0a4c */
[----:B------:R-:W-:Y:S01]  /*5db0*/  ISETP.GE.AND P1, PT, R81, R231, PT ;  /* 0x000000e75100720c */ /* 0x000fe20003f26270 */
[----:B-----5:R-:W-:Y:S01]  /*5dc0*/  FFMA.FTZ R74, R83, -UR31, R74 ;  /* 0x8000001f534a7c23 */ /* 0x020fe2000801004a */
[C---:B------:R-:W-:Y:S01]  /*5dd0*/  ISETP.GE.AND P0, PT, R81.reuse, R228, PT ;  /* 0x000000e45100720c */ /* 0x040fe20003f06270 */
[----:B------:R-:W-:Y:S01]  /*5de0*/  HMMA.16816.F32.BF16 R36, R12, R42, RZ ;  /* 0x0000002a0c24723c */ /* 0x000fe200000418ff */
[----:B------:R-:W-:Y:S01]  /*5df0*/  ISETP.GE.AND P4, PT, R81, R223, PT ;  /* 0x000000df5100720c */ /* 0x000fe20003f86270 */
[----:B------:R-:W-:Y:S01]  /*5e00*/  IMAD.IADD R83, R227, 0x1, -R76 ;  /* 0x00000001e3537824 */ /* 0x000fe200078e0a4c */
[----:B------:R-:W-:-:S02]  /*5e10*/  ISETP.LT.OR P3, PT, R81, R235, P3 ;  /* 0x000000eb5100720c */ /* 0x000fc40001f61670 */
[C---:B------:R-:W-:Y:S01]  /*5e20*/  ISETP.LT.OR P1, PT, R81.reuse, R232, P1 ;  /* 0x000000e85100720c */ /* 0x040fe20000f21670 */
[----:B-1----:R-:W-:Y:S01]  /*5e30*/  FFMA.FTZ R72, R72, -UR31, R75 ;  /* 0x8000001f48487c23 */ /* 0x002fe2000801004b */
[C---:B------:R-:W-:Y:S01]  /*5e40*/  ISETP.LT.OR P0, PT, R81.reuse, R229, P0 ;  /* 0x000000e55100720c */ /* 0x040fe20000701670 */
[C---:B------:R-:W-:Y:S01]  /*5e50*/  HMMA.16816.F32.BF16 R24, R8.reuse, R60, RZ ;  /* 0x0000003c0818723c */ /* 0x040fe200000418ff */
[----:B------:R-:W-:Y:S02]  /*5e60*/  ISETP.LT.OR P4, PT, R81, R226, P4 ;  /* 0x000000e25100720c */ /* 0x000fe40002781670 */
[----:B------:R-:W-:Y:S02]  /*5e70*/  IABS R77, R77 ;  /* 0x0000004d004d7213 */ /* 0x000fe40000000000 */
[----:B------:R-:W-:Y:S02]  /*5e80*/  IABS R80, R80 ;  /* 0x0000005000507213 */ /* 0x000fe40000000000 */
[----:B------:R-:W-:Y:S01]  /*5e90*/  IMAD.IADD R60, R233, 0x1, -R76 ;  /* 0x00000001e93c7824 */ /* 0x000fe200078e0a4c */
[----:B------:R-:W-:Y:S01]  /*5ea0*/  HMMA.16816.F32.BF16 R56, R8, R40, RZ ;  /* 0x000000280838723c */ /* 0x000fe200000418ff */
[----:B------:R-:W-:Y:S01]  /*5eb0*/  IABS R86, R86 ;  /* 0x0000005600567213 */ /* 0x000fe20000000000 */
[----:B------:R-:W-:Y:S01]  /*5ec0*/  I2F R77, R77 ;  /* 0x0000004d004d7306 */ /* 0x000fe20000201400 */
[----:B------:R-:W-:-:S02]  /*5ed0*/  IADD3 R55, R52, 0x59, RZ ;  /* 0x0000005934377810 */ /* 0x000fc40007ffe0ff */
[----:B------:R-:W-:Y:S02]  /*5ee0*/  IABS R60, R60 ;  /* 0x0000003c003c7213 */ /* 0x000fe40000000000 */
[----:B------:R-:W-:Y:S01]  /*5ef0*/  FSEL R125, R74, -INF , !P2 ;  /* 0xff8000004a7d7808 */ /* 0x000fe20005000000 */
[----:B------:R-:W-:Y:S01]  /*5f00*/  HMMA.16816.F32.BF16 R40, R8, R42, RZ ;  /* 0x0000002a0828723c */ /* 0x000fe200000418ff */
[--C-:B------:R-:W-:Y:S01]  /*5f10*/  IMAD.IADD R74, R233, 0x1, -R55.reuse ;  /* 0x00000001e94a7824 */ /* 0x100fe200078e0a37 */
[----:B------:R1:W-:Y:S01]  /*5f20*/  I2F R81, R60 ;  /* 0x0000003c00517306 */ /* 0x0003e20000201400 */
[--C-:B------:R-:W-:Y:S01]  /*5f30*/  IMAD.IADD R54, R236, 0x1, -R55.reuse ;  /* 0x00000001ec367824 */ /* 0x100fe200078e0a37 */
[----:B------:R-:W-:Y:S01]  /*5f40*/  IABS R73, R73 ;  /* 0x0000004900497213 */ /* 0x000fe20000000000 */
[--C-:B------:R-:W-:Y:S01]  /*5f50*/  IMAD.IADD R70, R230, 0x1, -R55.reuse ;  /* 0x00000001e6467824 */ /* 0x100fe200078e0a37 */
[----:B------:R-:W-:Y:S01]  /*5f60*/  FSEL R168, R85, -INF , !P6 ;  /* 0xff80000055a87808 */ /* 0x000fe20007000000 */
[----:B------:R-:W-:Y:S01]  /*5f70*/  IMAD.IADD R75, R227, 0x1, -R55 ;  /* 0x00000001e34b7824 */ /* 0x000fe200078e0a37 */
[----:B------:R-:W-:Y:S01]  /*5f80*/  HMMA.16816.F32.BF16 R12, R12, R62, RZ ;  /* 0x0000003e0c0c723c */ /* 0x000fe200000418ff */
[----:B------:R-:W-:Y:S01]  /*5f90*/  FSEL R169, R87, -INF , !P5 ;  /* 0xff80000057a97808 */ /* 0x000fe20006800000 */
[----:B------:R-:W2:Y:S01]  /*5fa0*/  I2F R68, R86 ;  /* 0x0000005600447306 */ /* 0x000ea20000201400 */
[----:B------:R-:W-:-:S02]  /*5fb0*/  FSEL R128, R84, -INF , !P3 ;  /* 0xff80000054807808 */ /* 0x000fc40005800000 */
[C---:B------:R-:W-:Y:S02]  /*5fc0*/  ISETP.GE.AND P2, PT, R76.reuse, R234, PT ;  /* 0x000000ea4c00720c */ /* 0x040fe40003f46270 */
[C---:B------:R-:W-:Y:S01]  /*5fd0*/  ISETP.GE.AND P6, PT, R76.reuse, R231, PT ;  /* 0x000000e74c00720c */ /* 0x040fe20003fc6270 */
[----:B------:R-:W-:Y:S01]  /*5fe0*/  HMMA.16816.F32.BF16 R8, R8, R62, RZ ;  /* 0x0000003e0808723c */ /* 0x000fe200000418ff */
[C---:B------:R-:W-:Y:S01]  /*5ff0*/  ISETP.GE.AND P5, PT, R76.reuse, R228, PT ;  /* 0x000000e44c00720c */ /* 0x040fe20003fa6270 */
[----:B-1----:R-:W1:Y:S01]  /*6000*/  LDSM.16.M88.4 R60, [R217+0x1800] ;  /* 0x00180000d93c783b */ /* 0x002e620000000200 */
[----:B------:R-:W3:Y:S01]  /*6010*/  I2F R80, R80 ;  /* 0x0000005000507306 */ /* 0x000ee20000201400 */
[----:B------:R-:W-:Y:S02]  /*6020*/  ISETP.GE.AND P3, PT, R76, R223, PT ;  /* 0x000000df4c00720c */ /* 0x000fe40003f66270 */
[----:B------:R-:W-:Y:S02]  /*6030*/  IABS R74, R74 ;  /* 0x0000004a004a7213 */ /* 0x000fe40000000000 */
[----:B------:R-:W-:Y:S01]  /*6040*/  HMMA.16816.F32.BF16 R64, R32, R78, R64 ;  /* 0x0000004e2040723c */ /* 0x000fe20000041840 */
[----:B------:R-:W-:Y:S01]  /*6050*/  IABS R54, R54 ;  /* 0x0000003600367213 */ /* 0x000fe20000000000 */
[----:B--2---:R-:W-:Y:S01]  /*6060*/  FFMA.FTZ R71, R68, -UR31, R71 ;  /* 0x8000001f44477c23 */ /* 0x004fe20008010047 */
[C---:B------:R-:W-:Y:S01]  /*6070*/  ISETP.LT.OR P2, PT, R76.reuse, R235, P2 ;  /* 0x000000eb4c00720c */ /* 0x040fe20001741670 */
[----:B------:R-:W-:Y:S01]  /*6080*/  I2F R73, R73 ;  /* 0x0000004900497306 */ /* 0x000fe20000201400 */
[----:B------:R-:W-:-:S02]  /*6090*/  ISETP.LT.OR P6, PT, R76, R232, P6 ;  /* 0x000000e84c00720c */ /* 0x000fc400037c1670 */
[C---:B------:R-:W-:Y:S01]  /*60a0*/  ISETP.LT.OR P5, PT, R76.reuse, R229, P5 ;  /* 0x000000e54c00720c */ /* 0x040fe20002fa1670 */
[----:B------:R-:W-:Y:S01]  /*60b0*/  HMMA.16816.F32.BF16 R28, R16, R78, R28 ;  /* 0x0000004e101c723c */ /* 0x000fe2000004181c */
[----:B------:R-:W-:Y:S02]  /*60c0*/  ISETP.LT.OR P3, PT, R76, R226, P3 ;  /* 0x000000e24c00720c */ /* 0x000fe40001f61670 */
[----:B------:R-:W-:Y:S01]  /*60d0*/  IABS R83, R83 ;  /* 0x0000005300537213 */ /* 0x000fe20000000000 */
[----:B------:R-:W2:Y:S01]  /*60e0*/  I2F R54, R54 ;  /* 0x0000003600367306 */ /* 0x000ea20000201400 */
[----:B------:R-:W-:Y:S01]  /*60f0*/  IABS R76, R70 ;  /* 0x00000046004c7213 */ /* 0x000fe20000000000 */
[----:B---3--:R-:W-:Y:S01]  /*6100*/  FFMA.FTZ R80, R80, -UR31, R69 ;  /* 0x8000001f50507c23 */ /* 0x008fe20008010045 */
[----:B------:R-:W-:Y:S02]  /*6110*/  IADD3 R69, R52, 0x60, RZ ;  /* 0x0000006034457810 */ /* 0x000fe40007ffe0ff */
[----:B------:R-:W-:-:S02]  /*6120*/  FSEL R123, R72, -INF , !P1 ;  /* 0xff800000487b7808 */ /* 0x000fc40004800000 */
[----:B------:R-:W-:Y:S01]  /*6130*/  ISETP.GE.AND P1, PT, R55, R234, PT ;  /* 0x000000ea3700720c */ /* 0x000fe20003f26270 */
[----:B------:R3:W4:Y:S01]  /*6140*/  I2F R70, R74 ;  /* 0x0000004a00467306 */ /* 0x0007220000201400 */
[----:B------:R-:W-:Y:S02]  /*6150*/  FSEL R167, R71, -INF , !P4 ;  /* 0xff80000047a77808 */ /* 0x000fe40006000000 */
[----:B------:R-:W-:Y:S01]  /*6160*/  ISETP.GE.AND P4, PT, R55, R228, PT ;  /* 0x000000e43700720c */ /* 0x000fe20003f86270 */
[----:B------:R-:W-:Y:S01]  /*6170*/  FFMA.FTZ R77, R77, -UR31, R64 ;  /* 0x8000001f4d4d7c23 */ /* 0x000fe20008010040 */
[----:B------:R-:W-:Y:S01]  /*6180*/  ISETP.LT.OR P1, PT, R55, R235, P1 ;  /* 0x000000eb3700720c */ /* 0x000fe20000f21670 */
[----:B------:R-:W-:Y:S01]  /*6190*/  FFMA.FTZ R66, R81, -UR31, R66 ;  /* 0x8000001f51427c23 */ /* 0x000fe20008010042 */
[----:B------:R-:W-:Y:S01]  /*61a0*/  ISETP.LT.OR P4, PT, R55, R229, P4 ;  /* 0x000000e53700720c */ /* 0x000fe20002781670 */
[----:B------:R-:W5:Y:S01]  /*61b0*/  I2F R83, R83 ;  /* 0x0000005300537306 */ /* 0x000f620000201400 */
[----:B------:R-:W-:Y:S01]  /*61c0*/  FSEL R127, R77, -INF , !P2 ;  /* 0xff8000004d7f7808 */ /* 0x000fe20005000000 */
[----:B--2---:R-:W-:Y:S01]  /*61d0*/  FFMA.FTZ R65, R54, -UR31, R65 ;  /* 0x8000001f36417c23 */ /* 0x004fe20008010041 */
[----:B------:R-:W-:Y:S01]  /*61e0*/  ISETP.GE.AND P2, PT, R55, R223, PT ;  /* 0x000000df3700720c */ /* 0x000fe20003f46270 */
[----:B------:R-:W-:Y:S01]  /*61f0*/  FFMA.FTZ R28, R73, -UR31, R28 ;  /* 0x8000001f491c7c23 */ /* 0x000fe2000801001c */
[----:B------:R-:W-:Y:S01]  /*6200*/  FSEL R166, R80, -INF , !P0 ;  /* 0xff80000050a67808 */ /* 0x000fe20004000000 */
[-C--:B-1----:R-:W-:Y:S01]  /*6210*/  HMMA.16816.F32.BF16 R56, R32, R60.reuse, R56 ;  /* 0x0000003c2038723c */ /* 0x082fe20000041838 */
[----:B------:R-:W-:Y:S01]  /*6220*/  ISETP.LT.OR P2, PT, R55, R226, P2 ;  /* 0x000000e23700720c */ /* 0x000fe20001741670 */
[----:B------:R-:W1:Y:S01]  /*6230*/  I2F R68, R76 ;  /* 0x0000004c00447306 */ /* 0x000e620000201400 */
[----:B---3--:R-:W-:Y:S01]  /*6240*/  IABS R74, R75 ;  /* 0x0000004b004a7213 */ /* 0x008fe20000000000 */
[----:B------:R-:W-:Y:S01]  /*6250*/  IMAD.IADD R75, R236, 0x1, -R69 ;  /* 0x00000001ec4b7824 */ /* 0x000fe200078e0a45 */
[----:B------:R-:W-:Y:S01]  /*6260*/  FSEL R164, R28, -INF , !P5 ;  /* 0xff8000001ca47808 */ /* 0x000fe20006800000 */
[----:B----4-:R-:W-:Y:S01]  /*6270*/  FFMA.FTZ R70, R70, -UR31, R67 ;  /* 0x8000001f46467c23 */ /* 0x010fe20008010043 */
[----:B------:R-:W-:Y:S01]  /*6280*/  FSEL R126, R65, -INF , !P1 ;  /* 0xff800000417e7808 */ /* 0x000fe20004800000 */
[----:B------:R-:W-:Y:S01]  /*6290*/  HMMA.16816.F32.BF16 R44, R16, R60, R44 ;  /* 0x0000003c102c723c */ /* 0x000fe2000004182c */
[----:B------:R-:W-:Y:S01]  /*62a0*/  IABS R72, R75 ;  /* 0x0000004b00487213 */ /* 0x000fe20000000000 */
[----:B------:R-:W2:Y:S01]  /*62b0*/  I2F R64, R74 ;  /* 0x0000004a00407306 */ /* 0x000ea20000201400 */
[----:B-----5:R-:W-:Y:S01]  /*62c0*/  FFMA.FTZ R30, R83, -UR31, R30 ;  /* 0x8000001f531e7c23 */ /* 0x020fe2000801001e */
[----:B------:R-:W-:-:S02]  /*62d0*/  ISETP.GE.AND P0, PT, R55, R231, PT ;  /* 0x000000e73700720c */ /* 0x000fc40003f06270 */
[----:B------:R-:W-:Y:S01]  /*62e0*/  IADD3 R54, R52, 0x68, RZ ;  /* 0x0000006834367810 */ /* 0x000fe20007ffe0ff */
[----:B------:R-:W-:Y:S01]  /*62f0*/  IMAD.IADD R61, R230, 0x1, -R69 ;  /* 0x00000001e63d7824 */ /* 0x000fe200078e0a45 */
[----:B------:R-:W-:Y:S01]  /*6300*/  FSEL R165, R30, -INF , !P3 ;  /* 0xff8000001ea57808 */ /* 0x000fe20005800000 */
[-C--:B------:R-:W-:Y:S01]  /*6310*/  HMMA.16816.F32.BF16 R40, R32, R62.reuse, R40 ;  /* 0x0000003e2028723c */ /* 0x080fe20000041828 */
[----:B------:R-:W3:Y:S01]  /*6320*/  I2F R71, R72 ;  /* 0x0000004800477306 */ /* 0x000ee20000201400 */
[----:B-1----:R-:W-:Y:S01]  /*6330*/  FFMA.FTZ R29, R68, -UR31, R29 ;  /* 0x8000001f441d7c23 */ /* 0x002fe2000801001d */
[----:B------:R-:W-:Y:S01]  /*6340*/  IABS R28, R61 ;  /* 0x0000003d001c7213 */ /* 0x000fe20000000000 */
[----:B------:R-:W-:Y:S01]  /*6350*/  IMAD.IADD R61, R227, 0x1, -R69 ;  /* 0x00000001e33d7824 */ /* 0x000fe200078e0a45 */
[----:B------:R-:W-:Y:S02]  /*6360*/  IADD3 R60, R52, 0x61, RZ ;  /* 0x00000061343c7810 */ /* 0x000fe40007ffe0ff */
[----:B------:R-:W-:Y:S01]  /*6370*/  FSEL R130, R29, -INF , !P4 ;  /* 0xff8000001d827808 */ /* 0x000fe20006000000 */
[----:B------:R-:W-:Y:S01]  /*6380*/  HMMA.16816.F32.BF16 R36, R16, R62, R36 ;  /* 0x0000003e1024723c */ /* 0x000fe20000041824 */
[----:B--2---:R-:W-:Y:S01]  /*6390*/  FFMA.FTZ R31, R64, -UR31, R31 ;  /* 0x8000001f401f7c23 */ /* 0x004fe2000801001f */
[----:B------:R1:W-:Y:S01]  /*63a0*/  I2F R65, R28 ;  /* 0x0000001c00417306 */ /* 0x0003e20000201400 */
[----:B------:R-:W-:-:S02]  /*63b0*/  IABS R61, R61 ;  /* 0x0000003d003d7213 */ /* 0x000fc40000000000 */
[----:B------:R-:W-:Y:S01]  /*63c0*/  ISETP.LT.OR P0, PT, R55, R232, P0 ;  /* 0x000000e83700720c */ /* 0x000fe20000701670 */
[----:B------:R-:W-:Y:S01]  /*63d0*/  IMAD.IADD R55, R236, 0x1, -R60 ;  /* 0x00000001ec377824 */ /* 0x000fe200078e0a3c */
[----:B------:R-:W-:Y:S01]  /*63e0*/  FSEL R131, R31, -INF , !P2 ;  /* 0xff8000001f837808 */ /* 0x000fe20005000000 */
[----:B------:R-:W-:Y:S01]  /*63f0*/  IMAD.IADD R63, R233, 0x1, -R54 ;  /* 0x00000001e93f7824 */ /* 0x000fe200078e0a36 */
[----:B------:R-:W-:Y:S01]  /*6400*/  FSEL R121, R66, -INF , !P6 ;  /* 0xff80000042797808 */ /* 0x000fe20007000000 */
[----:B------:R-:W2:Y:S01]  /*6410*/  I2F R61, R61 ;  /* 0x0000003d003d7306 */ /* 0x000ea20000201400 */
[----:B------:R-:W-:Y:S01]  /*6420*/  IABS R55, R55 ;  /* 0x0000003700377213 */ /* 0x000fe20000000000 */
[----:B---3--:R-:W-:Y:S01]  /*6430*/  FFMA.FTZ R104, R71, -UR31, R56 ;  /* 0x8000001f47687c23 */ /* 0x008fe20008010038 */
[C---:B------:R-:W-:Y:S01]  /*6440*/  ISETP.GE.AND P6, PT, R69.reuse, R234, PT ;  /* 0x000000ea4500720c */ /* 0x040fe20003fc6270 */
[----:B------:R-:W-:Y:S01]  /*6450*/  IMAD.IADD R56, R236, 0x1, -R54 ;  /* 0x00000001ec387824 */ /* 0x000fe200078e0a36 */
[----:B------:R-:W-:Y:S01]  /*6460*/  FSEL R119, R70, -INF , !P0 ;  /* 0xff80000046777808 */ /* 0x000fe20004000000 */
[----:B------:R-:W-:Y:S01]  /*6470*/  IMAD.MOV.U32 R64, RZ, RZ, R55 ;  /* 0x000000ffff407224 */ /* 0x000fe200078e0037 */
[----:B------:R-:W-:Y:S01]  /*6480*/  ISETP.LT.OR P6, PT, R69, R235, P6 ;  /* 0x000000eb4500720c */ /* 0x000fe200037c1670 */
[----:B-1----:R-:W1:Y:S01]  /*6490*/  LDSM.16.M88.4 R28, [R217+0x1c00] ;  /* 0x001c0000d91c783b */ /* 0x002e620000000200 */
[----:B------:R-:W-:Y:S01]  /*64a0*/  IABS R55, R56 ;  /* 0x0000003800377213 */ /* 0x000fe20000000000 */
[----:B------:R-:W-:Y:S01]  /*64b0*/  IMAD.IADD R56, R233, 0x1, -R69 ;  /* 0x00000001e9387824 */ /* 0x000fe200078e0a45 */
[----:B------:R-:W-:Y:S01]  /*64c0*/  FSEL R104, R104, -INF , !P6 ;  /* 0xff80000068687808 */ /* 0x000fe20007000000 */
[----:B------:R-:W3:Y:S01]  /*64d0*/  I2F R64, R64 ;  /* 0x0000004000407306 */ /* 0x000ee20000201400 */
[----:B------:R-:W-:Y:S01]  /*64e0*/  ISETP.GE.AND P0, PT, R60, R234, PT ;  /* 0x000000ea3c00720c */ /* 0x000fe20003f06270 */
[----:B------:R-:W-:Y:S01]  /*64f0*/  IMAD.IADD R66, R230, 0x1, -R60 ;  /* 0x00000001e6427824 */ /* 0x000fe200078e0a3c */
[----:B------:R-:W-:Y:S01]  /*6500*/  IABS R56, R56 ;  /* 0x0000003800387213 */ /* 0x000fe20000000000 */
[----:B--2---:R-:W-:Y:S01]  /*6510*/  FFMA.FTZ R87, R61, -UR31, R46 ;  /* 0x8000001f3d577c23 */ /* 0x004fe2000801002e */
[----:B------:R-:W-:Y:S01]  /*6520*/  ISETP.GE.AND P4, PT, R60, R231, PT ;  /* 0x000000e73c00720c */ /* 0x000fe20003f86270 */
[----:B------:R-:W-:Y:S01]  /*6530*/  IMAD.IADD R61, R230, 0x1, -R54 ;  /* 0x00000001e63d7824 */ /* 0x000fe200078e0a36 */
[C---:B------:R-:W-:Y:S01]  /*6540*/  ISETP.GE.AND P2, PT, R60.reuse, R228, PT ;  /* 0x000000e43c00720c */ /* 0x040fe20003f46270 */
[----:B------:R2:W4:Y:S01]  /*6550*/  I2F R67, R56 ;  /* 0x0000003800437306 */ /* 0x0005220000201400 */
[C---:B------:R-:W-:Y:S01]  /*6560*/  ISETP.GE.AND P6, PT, R60.reuse, R223, PT ;  /* 0x000000df3c00720c */ /* 0x040fe20003fc6270 */
[----:B------:R-:W-:Y:S01]  /*6570*/  FFMA.FTZ R65, R65, -UR31, R44 ;  /* 0x8000001f41417c23 */ /* 0x000fe2000801002c */
[----:B------:R-:W-:Y:S01]  /*6580*/  IABS R61, R61 ;  /* 0x0000003d003d7213 */ /* 0x000fe20000000000 */
[----:B------:R-:W-:Y:S01]  /*6590*/  IMAD.IADD R62, R227, 0x1, -R54 ;  /* 0x00000001e33e7824 */ /* 0x000fe200078e0a36 */
[----:B------:R-:W-:Y:S01]  /*65a0*/  ISETP.LT.OR P0, PT, R60, R235, P0 ;  /* 0x000000eb3c00720c */ /* 0x000fe20000701670 */
[----:B------:R-:W-:-:S04]  /*65b0*/  DEPBAR.LE SB0, 0x0 ;  /* 0x000080000000791a */ /* 0x000fc80000000000 */
[----:B------:R-:W5:Y:S01]  /*65c0*/  I2F R55, R55 ;  /* 0x0000003700377306 */ /* 0x000f620000201400 */
[----:B------:R-:W-:Y:S01]  /*65d0*/  ISETP.LT.OR P4, PT, R60, R232, P4 ;  /* 0x000000e83c00720c */ /* 0x000fe20002781670 */
[----:B---3--:R-:W-:Y:S01]  /*65e0*/  FFMA.FTZ R64, R64, -UR31, R57 ;  /* 0x8000001f40407c23 */ /* 0x008fe20008010039 */
[C---:B------:R-:W-:Y:S02]  /*65f0*/  ISETP.LT.OR P2, PT, R60.reuse, R229, P2 ;  /* 0x000000e53c00720c */ /* 0x040fe40001741670 */
[----:B------:R-:W-:Y:S01]  /*6600*/  ISETP.LT.OR P6, PT, R60, R226, P6 ;  /* 0x000000e23c00720c */ /* 0x000fe200037c1670 */
[--C-:B--2---:R-:W-:Y:S01]  /*6610*/  IMAD.IADD R56, R233, 0x1, -R60.reuse ;  /* 0x00000001e9387824 */ /* 0x104fe200078e0a3c */
[C---:B------:R-:W-:Y:S01]  /*6620*/  IADD3 R46, R52.reuse, 0x69, RZ ;  /* 0x00000069342e7810 */ /* 0x040fe20007ffe0ff */
[----:B------:R-:W-:Y:S01]  /*6630*/  IMAD.IADD R60, R227, 0x1, -R60 ;  /* 0x00000001e33c7824 */ /* 0x000fe200078e0a3c */
[----:B------:R-:W2:Y:S01]  /*6640*/  I2F R61, R61 ;  /* 0x0000003d003d7306 */ /* 0x000ea20000201400 */
[----:B------:R-:W-:Y:S01]  /*6650*/  IADD3 R44, R52, 0x70, RZ ;  /* 0x00000070342c7810 */ /* 0x000fe20007ffe0ff */
[----:B----4-:R-:W-:Y:S01]  /*6660*/  FFMA.FTZ R67, R67, -UR31, R58 ;  /* 0x8000001f43437c23 */ /* 0x010fe2000801003a */
[----:B------:R-:W-:Y:S01]  /*6670*/  IABS R56, R56 ;  /* 0x0000003800387213 */ /* 0x000fe20000000000 */
[--C-:B------:R-:W-:Y:S01]  /*6680*/  IMAD.IADD R57, R236, 0x1, -R46.reuse ;  /* 0x00000001ec397824 */ /* 0x100fe200078e0a2e */
[----:B------:R-:W-:Y:S01]  /*6690*/  ISETP.GE.AND P3, PT, R69, R228, PT ;  /* 0x000000e44500720c */ /* 0x000fe20003f66270 */
[----:B------:R-:W-:Y:S01]  /*66a0*/  IMAD.IADD R84, R230, 0x1, -R46 ;  /* 0x00000001e6547824 */ /* 0x000fe200078e0a2e */
[----:B------:R-:W-:Y:S01]  /*66b0*/  IABS R60, R60 ;  /* 0x0000003c003c7213 */ /* 0x000fe20000000000 */
[----:B-----5:R-:W-:Y:S01]  /*66c0*/  FFMA.FTZ R55, R55, -UR31, R40 ;  /* 0x8000001f37377c23 */ /* 0x020fe20008010028 */
[----:B------:R-:W3:Y:S01]  /*66d0*/  I2F R56, R56 ;  /* 0x0000003800387306 */ /* 0x000ee20000201400 */
[----:B-1----:R-:W-:Y:S01]  /*66e0*/  HMMA.16816.F32.BF16 R24, R32, R28, R24 ;  /* 0x0000001c2018723c */ /* 0x002fe20000041818 */
[----:B------:R-:W-:Y:S01]  /*66f0*/  IABS R66, R66 ;  /* 0x0000004200427213 */ /* 0x000fe20000000000 */
[----:B------:R-:W-:Y:S01]  /*6700*/  IMAD.IADD R40, R233, 0x1, -R46 ;  /* 0x00000001e9287824 */ /* 0x000fe200078e0a2e */
[----:B------:R-:W-:-:S02]  /*6710*/  IABS R63, R63 ;  /* 0x0000003f003f7213 */ /* 0x000fc40000000000 */
[----:B------:R-:W-:Y:S01]  /*6720*/  ISETP.GE.AND P5, PT, R69, R231, PT ;  /* 0x000000e74500720c */ /* 0x000fe20003fa6270 */
[----:B--2---:R-:W-:Y:S01]  /*6730*/  FFMA.FTZ R61, R61, -UR31, R36 ;  /* 0x8000001f3d3d7c23 */ /* 0x004fe20008010024 */
[C---:B------:R-:W-:Y:S01]  /*6740*/  ISETP.GE.AND P1, PT, R69.reuse, R223, PT ;  /* 0x000000df4500720c */ /* 0x040fe20003f26270 */
[----:B------:R-:W-:Y:S01]  /*6750*/  HMMA.16816.F32.BF16 R20, R16, R28, R20 ;  /* 0x0000001c1014723c */ /* 0x000fe20000041814 */
[C---:B------:R-:W-:Y:S01]  /*6760*/  ISETP.LT.OR P3, PT, R69.reuse, R229, P3 ;  /* 0x000000e54500720c */ /* 0x040fe20001f61670 */
[----:B------:R-:W1:Y:S01]  /*6770*/  I2F R58, R66 ;  /* 0x00000042003a7306 */ /* 0x000e620000201400 */
[----:B------:R-:W-:Y:S02]  /*6780*/  IABS R57, R57 ;  /* 0x0000003900397213 */ /* 0x000fe40000000000 */
[----:B------:R-:W-:Y:S02]  /*6790*/  IABS R62, R62 ;  /* 0x0000003e003e7213 */ /* 0x000fe40000000000 */
[----:B------:R-:W-:Y:S01]  /*67a0*/  IMAD.IADD R28, R236, 0x1, -R44 ;  /* 0x00000001ec1c7824 */ /* 0x000fe200078e0a2c */
[C---:B------:R-:W-:Y:S01]  /*67b0*/  ISETP.LT.OR P5, PT, R69.reuse, R232, P5 ;  /* 0x000000e84500720c */ /* 0x040fe20002fa1670 */
[----:B---3--:R-:W-:Y:S01]  /*67c0*/  FFMA.FTZ R56, R56, -UR31, R59 ;  /* 0x8000001f38387c23 */ /* 0x008fe2000801003b */
[----:B------:R-:W2:Y:S01]  /*67d0*/  I2F R60, R60 ;  /* 0x0000003c003c7306 */ /* 0x000ea20000201400 */
[----:B------:R-:W-:Y:S01]  /*67e0*/  ISETP.LT.OR P1, PT, R69, R226, P1 ;  /* 0x000000e24500720c */ /* 0x000fe20000f21670 */
[----:B------:R-:W-:Y:S01]  /*67f0*/  HMMA.16816.F32.BF16 R8, R32, R30, R8 ;  /* 0x0000001e2008723c */ /* 0x000fe20000041808 */
[----:B------:R-:W-:-:S02]  /*6800*/  FSEL R90, R65, -INF , !P3 ;  /* 0xff800000415a7808 */ /* 0x000fc40005800000 */
[----:B------:R-:W-:Y:S02]  /*6810*/  IABS R29, R28 ;  /* 0x0000001c001d7213 */ /* 0x000fe40000000000 */
[----:B------:R-:W-:Y:S01]  /*6820*/  IABS R84, R84 ;  /* 0x0000005400547213 */ /* 0x000fe20000000000 */
[----:B------:R-:W3:Y:S01]  /*6830*/  I2F R63, R63 ;  /* 0x0000003f003f7306 */ /* 0x000ee20000201400 */
[----:B------:R-:W-:Y:S01]  /*6840*/  FSEL R96, R67, -INF , !P5 ;  /* 0xff80000043607808 */ /* 0x000fe20006800000 */
[----:B-1----:R-:W-:Y:S01]  /*6850*/  FFMA.FTZ R45, R58, -UR31, R45 ;  /* 0x8000001f3a2d7c23 */ /* 0x002fe2000801002d */
[----:B------:R-:W-:Y:S01]  /*6860*/  FSEL R87, R87, -INF , !P1 ;  /* 0xff80000057577808 */ /* 0x000fe20004800000 */
[----:B------:R-:W-:Y:S01]  /*6870*/  HMMA.16816.F32.BF16 R12, R16, R30, R12 ;  /* 0x0000001e100c723c */ /* 0x000fe2000004180c */
[----:B------:R-:W-:Y:S02]  /*6880*/  FSEL R103, R64, -INF , !P0 ;  /* 0xff80000040677808 */ /* 0x000fe40004000000 */
[C---:B------:R-:W-:Y:S01]  /*6890*/  ISETP.GE.AND P5, PT, R54.reuse, R234, PT ;  /* 0x000000ea3600720c */ /* 0x040fe20003fa6270 */
[----:B------:R-:W1:Y:S01]  /*68a0*/  I2F R65, R62 ;  /* 0x0000003e00417306 */ /* 0x000e620000201400 */
[----:B------:R-:W-:Y:S01]  /*68b0*/  ISETP.GE.AND P3, PT, R54, R231, PT ;  /* 0x000000e73600720c */ /* 0x000fe20003f66270 */
[----:B--2---:R-:W-:Y:S01]  /*68c0*/  FFMA.FTZ R47, R60, -UR31, R47 ;  /* 0x8000001f3c2f7c23 */ /* 0x004fe2000801002f */
[----:B------:R-:W-:-:S02]  /*68d0*/  ISETP.GE.AND P1, PT, R54, R228, PT ;  /* 0x000000e43600720c */ /* 0x000fc40003f26270 */
[C---:B------:R-:W-:Y:S02]  /*68e0*/  ISETP.GE.AND P0, PT, R54.reuse, R223, PT ;  /* 0x000000df3600720c */ /* 0x040fe40003f06270 */
[----:B------:R-:W-:Y:S01]  /*68f0*/  IABS R36, R40 ;  /* 0x0000002800247213 */ /* 0x000fe20000000000 */
[----:B------:R-:W2:Y:S01]  /*6900*/  I2F R28, R57 ;  /* 0x00000039001c7306 */ /* 0x000ea20000201400 */
[C---:B------:R-:W-:Y:S01]  /*6910*/  ISETP.LT.OR P5, PT, R54.reuse, R235, P5 ;  /* 0x000000eb3600720c */ /* 0x040fe20002fa1670 */
[----:B---3--:R-:W-:Y:S01]  /*6920*/  FFMA.FTZ R42, R63, -UR31, R42 ;  /* 0x8000001f3f2a7c23 */ /* 0x008fe2000801002a */
[C---:B------:R-:W-:Y:S02]  /*6930*/  ISETP.LT.OR P3, PT, R54.reuse, R232, P3 ;  /* 0x000000e83600720c */ /* 0x040fe40001f61670 */
[C---:B------:R-:W-:Y:S02]  /*6940*/  ISETP.LT.OR P1, PT, R54.reuse, R229, P1 ;  /* 0x000000e53600720c */ /* 0x040fe40000f21670 */
[----:B------:R-:W-:Y:S01]  /*6950*/  ISETP.LT.OR P0, PT, R54, R226, P0 ;  /* 0x000000e23600720c */ /* 0x000fe20000701670 */
[----:B------:R-:W3:Y:S01]  /*6960*/  I2F R84, R84 ;  /* 0x0000005400547306 */ /* 0x000ee20000201400 */
[----:B------:R-:W-:Y:S01]  /*6970*/  IMAD.MOV.U32 R54, RZ, RZ, R36 ;  /* 0x000000ffff367224 */ /* 0x000fe200078e0024 */
[----:B------:R-:W-:Y:S01]  /*6980*/  FSEL R95, R56, -INF , !P4 ;  /* 0xff800000385f7808 */ /* 0x000fe20006000000 */
[----:B-1----:R-:W-:Y:S01]  /*6990*/  FFMA.FTZ R65, R65, -UR31, R38 ;  /* 0x8000001f41417c23 */ /* 0x002fe20008010026 */
[----:B------:R-:W-:-:S02]  /*69a0*/  ISETP.GE.AND P4, PT, R46, R234, PT ;  /* 0x000000ea2e00720c */ /* 0x000fc40003f86270 */
[----:B------:R-:W-:Y:S01]  /*69b0*/  FSEL R88, R45, -INF , !P2 ;  /* 0xff8000002d587808 */ /* 0x000fe20005000000 */
[--C-:B------:R-:W-:Y:S01]  /*69c0*/  IMAD.IADD R45, R230, 0x1, -R44.reuse ;  /* 0x00000001e62d7824 */ /* 0x100fe200078e0a2c */
[----:B------:R-:W1:Y:S01]  /*69d0*/  I2F R54, R54 ;  /* 0x0000003600367306 */ /* 0x000e620000201400 */
[----:B--2---:R-:W-:Y:S01]  /*69e0*/  FFMA.FTZ R101, R28, -UR31, R41 ;  /* 0x8000001f1c657c23 */ /* 0x004fe20008010029 */
[C---:B------:R-:W-:Y:S02]  /*69f0*/  ISETP.LT.OR P4, PT, R46.reuse, R235, P4 ;  /* 0x000000eb2e00720c */ /* 0x040fe40002781670 */
[----:B------:R-:W-:Y:S02]  /*6a00*/  FSEL R85, R47, -INF , !P6 ;  /* 0xff8000002f557808 */ /* 0x000fe40007000000 */
[----:B------:R-:W-:Y:S02]  /*6a10*/  FSEL R102, R55, -INF , !P5 ;  /* 0xff80000037667808 */ /* 0x000fe40006800000 */
[----:B------:R-:W-:Y:S01]  /*6a20*/  ISETP.GE.AND P2, PT, R46, R231, PT ;  /* 0x000000e72e00720c */ /* 0x000fe20003f46270 */
[----:B---3--:R-:W-:Y:S01]  /*6a30*/  FFMA.FTZ R84, R84, -UR31, R37 ;  /* 0x8000001f54547c23 */ /* 0x008fe20008010025 */
[C---:B------:R-:W-:Y:S01]  /*6a40*/  ISETP.GE.AND P6, PT, R46.reuse, R228, PT ;  /* 0x000000e42e00720c */ /* 0x040fe20003fc6270 */
[----:B------:R-:W-:Y:S01]  /*6a50*/  IMAD.IADD R37, R233, 0x1, -R44 ;  /* 0x00000001e9257824 */ /* 0x000fe200078e0a2c */
[----:B------:R-:W-:Y:S01]  /*6a60*/  ISETP.GE.AND P5, PT, R46, R223, PT ;  /* 0x000000df2e00720c */ /* 0x000fe20003fa6270 */
[----:B------:R-:W2:Y:S01]  /*6a70*/  I2F R29, R29 ;  /* 0x0000001d001d7306 */ /* 0x000ea20000201400 */
[----:B------:R-:W-:-:S02]  /*6a80*/  FSEL R94, R42, -INF , !P3 ;  /* 0xff8000002a5e7808 */ /* 0x000fc40005800000 */
[----:B------:R-:W-:Y:S01]  /*6a90*/  FSEL R86, R61, -INF , !P1 ;  /* 0xff8000003d567808 */ /* 0x000fe20004800000 */
[----:B-1----:R-:W-:Y:S01]  /*6aa0*/  FFMA.FTZ R43, R54, -UR31, R43 ;  /* 0x8000001f362b7c23 */ /* 0x002fe2000801002b */
[----:B------:R-:W-:Y:S02]  /*6ab0*/  FSEL R83, R65, -INF , !P0 ;  /* 0xff80000041537808 */ /* 0x000fe40004000000 */
[----:B------:R-:W-:Y:S02]  /*6ac0*/  FSEL R101, R101, -INF , !P4 ;  /* 0xff80000065657808 */ /* 0x000fe40006000000 */
[C---:B------:R-:W-:Y:S02]  /*6ad0*/  ISETP.GE.AND P3, PT, R44.reuse, R234, PT ;  /* 0x000000ea2c00720c */ /* 0x040fe40003f66270 */
[C---:B------:R-:W-:Y:S02]  /*6ae0*/  ISETP.GE.AND P1, PT, R44.reuse, R231, PT ;  /* 0x000000e72c00720c */ /* 0x040fe40003f26270 */
[----:B------:R-:W-:-:S02]  /*6af0*/  ISETP.GE.AND P0, PT, R44, R228, PT ;  /* 0x000000e42c00720c */ /* 0x000fc40003f06270 */
[----:B------:R-:W-:Y:S01]  /*6b00*/  ISETP.GE.AND P4, PT, R44, R223, PT ;  /* 0x000000df2c00720c */ /* 0x000fe20003f86270 */
[----:B--2---:R-:W-:Y:S01]  /*6b10*/  FFMA.FTZ R100, R29, -UR31, R24 ;  /* 0x8000001f1d647c23 */ /* 0x004fe20008010018 */
[C---:B------:R-:W-:Y:S02]  /*6b20*/  ISETP.LT.OR P2, PT, R46.reuse, R232, P2 ;  /* 0x000000e82e00720c */ /* 0x040fe40001741670 */
[C---:B------:R-:W-:Y:S02]  /*6b30*/  ISETP.LT.OR P6, PT, R46.reuse, R229, P6 ;  /* 0x000000e52e00720c */ /* 0x040fe400037c1670 */
[----:B------:R-:W-:Y:S01]  /*6b40*/  ISETP.LT.OR P5, PT, R46, R226, P5 ;  /* 0x000000e22e00720c */ /* 0x000fe20002fa1670 */
[----:B------:R-:W-:Y:S01]  /*6b50*/  IMAD.IADD R46, R227, 0x1, -R46 ;  /* 0x00000001e32e7824 */ /* 0x000fe200078e0a2e */
[----:B------:R-:W-:Y:S02]  /*6b60*/  IADD3 R40, R52, 0x71, RZ ;  /* 0x0000007134287810 */ /* 0x000fe40007ffe0ff */
[----:B------:R-:W-:-:S02]  /*6b70*/  ISETP.LT.OR P3, PT, R44, R235, P3 ;  /* 0x000000eb2c00720c */ /* 0x000fc40001f61670 */
[----:B------:R-:W-:Y:S01]  /*6b80*/  ISETP.LT.OR P1, PT, R44, R232, P1 ;  /* 0x000000e82c00720c */ /* 0x000fe20000f21670 */
[--C-:B------:R-:W-:Y:S01]  /*6b90*/  IMAD.IADD R38, R236, 0x1, -R40.reuse ;  /* 0x00000001ec267824 */ /* 0x100fe200078e0a28 */
[C---:B------:R-:W-:Y:S01]  /*6ba0*/  ISETP.LT.OR P0, PT, R44.reuse, R229, P0 ;  /* 0x000000e52c00720c */ /* 0x040fe20000701670 */
[----:B------:R-:W-:Y:S01]  /*6bb0*/  IMAD.IADD R24, R233, 0x1, -R40 ;  /* 0x00000001e9187824 */ /* 0x000fe200078e0a28 */
[----:B------:R-:W-:Y:S01]  /*6bc0*/  ISETP.LT.OR P4, PT, R44, R226, P4 ;  /* 0x000000e22c00720c */ /* 0x000fe20002781670 */
[----:B------:R-:W-:Y:S01]  /*6bd0*/  IMAD.IADD R44, R227, 0x1, -R44 ;  /* 0x00000001e32c7824 */ /* 0x000fe200078e0a2c */
[----:B------:R-:W-:Y:S02]  /*6be0*/  IABS R46, R46 ;  /* 0x0000002e002e7213 */ /* 0x000fe40000000000 */
[----:B------:R-:W-:Y:S02]  /*6bf0*/  IABS R37, R37 ;  /* 0x0000002500257213 */ /* 0x000fe40000000000 */
[----:B------:R-:W-:Y:S01]  /*6c00*/  IABS R44, R44 ;  /* 0x0000002c002c7213 */ /* 0x000fe20000000000 */
[----:B------:R-:W1:Y:S01]  /*6c10*/  I2F R42, R46 ;  /* 0x0000002e002a7306 */ /* 0x000e620000201400 */
[----:B------:R-:W-:-:S02]  /*6c20*/  IADD3 R36, R52, 0x78, RZ ;  /* 0x0000007834247810 */ /* 0x000fc40007ffe0ff */
[----:B------:R-:W-:Y:S02]  /*6c30*/  IABS R38, R38 ;  /* 0x0000002600267213 */ /* 0x000fe40000000000 */
[----:B------:R-:W-:Y:S01]  /*6c40*/  FSEL R93, R43, -INF , !P2 ;  /* 0xff8000002b5d7808 */ /* 0x000fe20005000000 */
[----:B------:R-:W-:Y:S01]  /*6c50*/  IMAD.MOV.U32 R43, RZ, RZ, R44 ;  /* 0x000000ffff2b7224 */ /* 0x000fe200078e002c */
[----:B------:R-:W-:Y:S01]  /*6c60*/  IABS R45, R45 ;  /* 0x0000002d002d7213 */ /* 0x000fe20000000000 */
[----:B------:R-:W2:Y:S01]  /*6c70*/  I2F R37, R37 ;  /* 0x0000002500257306 */ /* 0x000ea20000201400 */
[--C-:B------:R-:W-:Y:S01]  /*6c80*/  IMAD.IADD R57, R236, 0x1, -R36.reuse ;  /* 0x00000001ec397824 */ /* 0x100fe200078e0a24 */
[----:B------:R-:W-:Y:S01]  /*6c90*/  IADD3 R52, R52, 0x79, RZ ;  /* 0x0000007934347810 */ /* 0x000fe20007ffe0ff */
[----:B------:R-:W-:Y:S01]  /*6ca0*/  IMAD.IADD R33, R233, 0x1, -R36 ;  /* 0x00000001e9217824 */ /* 0x000fe200078e0a24 */
[----:B------:R-:W-:Y:S01]  /*6cb0*/  IABS R24, R24 ;  /* 0x0000001800187213 */ /* 0x000fe20000000000 */
[----:B------:R-:W-:Y:S01]  /*6cc0*/  IMAD.IADD R44, R230, 0x1, -R40 ;  /* 0x00000001e62c7824 */ /* 0x000fe200078e0a28 */
[----:B------:R-:W-:Y:S01]  /*6cd0*/  IABS R56, R57 ;  /* 0x0000003900387213 */ /* 0x000fe20000000000 */
[----:B------:R-:W-:Y:S01]  /*6ce0*/  IMAD.IADD R28, R236, 0x1, -R52 ;  /* 0x00000001ec1c7824 */ /* 0x000fe200078e0a34 */
[----:B------:R-:W3:Y:S01]  /*6cf0*/  I2F R38, R38 ;  /* 0x0000002600267306 */ /* 0x000ee20000201400 */
[----:B------:R-:W-:Y:S01]  /*6d00*/  IABS R33, R33 ;  /* 0x0000002100217213 */ /* 0x000fe20000000000 */
[----:B-1----:R-:W-:Y:S01]  /*6d10*/  FFMA.FTZ R39, R42, -UR31, R39 ;  /* 0x8000001f2a277c23 */ /* 0x002fe20008010027 */
[----:B------:R-:W-:Y:S01]  /*6d20*/  IABS R44, R44 ;  /* 0x0000002c002c7213 */ /* 0x000fe20000000000 */
[----:B------:R-:W-:Y:S01]  /*6d30*/  IMAD.IADD R42, R227, 0x1, -R40 ;  /* 0x00000001e32a7824 */ /* 0x000fe200078e0a28 */
[----:B------:R-:W-:Y:S01]  /*6d40*/  IABS R28, R28 ;  /* 0x0000001c001c7213 */ /* 0x000fe20000000000 */
[----:B------:R-:W-:Y:S01]  /*6d50*/  IMAD.IADD R16, R230, 0x1, -R52 ;  /* 0x00000001e6107824 */ /* 0x000fe200078e0a34 */
[----:B------:R-:W-:Y:S01]  /*6d60*/  FSEL R29, R39, -INF , !P5 ;  /* 0xff800000271d7808 */ /* 0x000fe20006800000 */
[----:B------:R-:W1:Y:S01]  /*6d70*/  I2F R45, R45 ;  /* 0x0000002d002d7306 */ /* 0x000e620000201400 */
[----:B--2---:R-:W-:Y:S01]  /*6d80*/  FFMA.FTZ R26, R37, -UR31, R26 ;  /* 0x8000001f251a7c23 */ /* 0x004fe2000801001a */
[----:B------:R-:W-:Y:S01]  /*6d90*/  IABS R42, R42 ;  /* 0x0000002a002a7213 */ /* 0x000fe20000000000 */
[----:B------:R-:W-:Y:S01]  /*6da0*/  IMAD.MOV.U32 R39, RZ, RZ, R44 ;  /* 0x000000ffff277224 */ /* 0x000fe200078e002c */
[----:B------:R-:W-:Y:S01]  /*6db0*/  IABS R16, R16 ;  /* 0x0000001000107213 */ /* 0x000fe20000000000 */
[----:B------:R-:W-:Y:S01]  /*6dc0*/  IMAD.IADD R34, R227, 0x1, -R36 ;  /* 0x00000001e3227824 */ /* 0x000fe200078e0a24 */
[----:B------:R-:W-:Y:S01]  /*6dd0*/  FSEL R92, R26, -INF , !P1 ;  /* 0xff8000001a5c7808 */ /* 0x000fe20004800000 */
[----:B------:R-:W-:Y:S01]  /*6de0*/  IMAD.IADD R26, R233, 0x1, -R52 ;  /* 0x00000001e91a7824 */ /* 0x000fe200078e0a34 */
[----:B------:R-:W2:Y:S01]  /*6df0*/  I2F R43, R43 ;  /* 0x0000002b002b7306 */ /* 0x000ea20000201400 */
[----:B---3--:R-:W-:Y:S01]  /*6e00*/  FFMA.FTZ R38, R38, -UR31, R25 ;  /* 0x8000001f26267c23 */ /* 0x008fe20008010019 */
[----:B------:R-:W-:Y:S01]  /*6e10*/  ISETP.GE.AND P1, PT, R36, R234, PT ;  /* 0x000000ea2400720c */ /* 0x000fe20003f26270 */
[----:B------:R-:W-:Y:S01]  /*6e20*/  IMAD.IADD R25, R230, 0x1, -R36 ;  /* 0x00000001e6197824 */ /* 0x000fe200078e0a24 */
[----:B------:R-:W-:Y:S01]  /*6e30*/  IABS R26, R26 ;  /* 0x0000001a001a7213 */ /* 0x000fe20000000000 */
[----:B------:R-:W-:Y:S01]  /*6e40*/  IMAD.IADD R18, R227, 0x1, -R52 ;  /* 0x00000001e3127824 */ /* 0x000fe200078e0a34 */
[----:B------:R-:W-:-:S02]  /*6e50*/  ISETP.LT.OR P1, PT, R36, R235, P1 ;  /* 0x000000eb2400720c */ /* 0x000fc40000f21670 */
[----:B------:R-:W3:Y:S01]  /*6e60*/  I2F R41, R56 ;  /* 0x0000003800297306 */ /* 0x000ee20000201400 */
[----:B-1----:R-:W-:Y:S01]  /*6e70*/  FFMA.FTZ R20, R45, -UR31, R20 ;  /* 0x8000001f2d147c23 */ /* 0x002fe20008010014 */
[----:B------:R-:W-:Y:S02]  /*6e80*/  IABS R25, R25 ;  /* 0x0000001900197213 */ /* 0x000fe40000000000 */
[----:B------:R-:W-:Y:S02]  /*6e90*/  IABS R18, R18 ;  /* 0x0000001200127213 */ /* 0x000fe40000000000 */
[----:B------:R-:W-:Y:S02]  /*6ea0*/  FSEL R78, R20, -INF , !P0 ;  /* 0xff800000144e7808 */ /* 0x000fe40004000000 */
[----:B------:R-:W1:Y:S01]  /*6eb0*/  I2F R33, R33 ;  /* 0x0000002100217306 */ /* 0x000e620000201400 */
[----:B--2---:R-:W-:Y:S01]  /*6ec0*/  FFMA.FTZ R43, R43, -UR31, R22 ;  /* 0x8000001f2b2b7c23 */ /* 0x004fe20008010016 */
[----:B------:R-:W-:-:S02]  /*6ed0*/  IABS R20, R34 ;  /* 0x0000002200147213 */ /* 0x000fc40000000000 */
[----:B------:R-:W-:Y:S02]  /*6ee0*/  ISETP.GE.AND P0, PT, R36, R231, PT ;  /* 0x000000e72400720c */ /* 0x000fe40003f06270 */
[----:B------:R-:W-:Y:S02]  /*6ef0*/  FSEL R84, R84, -INF , !P6 ;  /* 0xff80000054547808 */ /* 0x000fe40007000000 */
[----:B------:R-:W2:Y:S01]  /*6f00*/  I2F R24, R24 ;  /* 0x0000001800187306 */ /* 0x000ea20000201400 */
[----:B---3--:R-:W-:Y:S01]  /*6f10*/  FFMA.FTZ R8, R41, -UR31, R8 ;  /* 0x8000001f29087c23 */ /* 0x008fe20008010008 */
[----:B------:R-:W-:Y:S02]  /*6f20*/  ISETP.LT.OR P0, PT, R36, R232, P0 ;  /* 0x000000e82400720c */ /* 0x000fe40000701670 */
[----:B------:R-:W-:Y:S02]  /*6f30*/  FSEL R100, R100, -INF , !P3 ;  /* 0xff80000064647808 */ /* 0x000fe40005800000 */
[----:B------:R-:W-:-:S02]  /*6f40*/  FSEL R98, R8, -INF , !P1 ;  /* 0xff80000008627808 */ /* 0x000fc40004800000 */
[----:B------:R-:W3:Y:S01]  /*6f50*/  I2F R32, R39 ;  /* 0x0000002700207306 */ /* 0x000ee20000201400 */
[----:B-1----:R-:W-:Y:S01]  /*6f60*/  FFMA.FTZ R10, R33, -UR31, R10 ;  /* 0x8000001f210a7c23 */ /* 0x002fe2000801000a */
[C---:B------:R-:W-:Y:S02]  /*6f70*/  ISETP.GE.AND P2, PT, R40.reuse, R234, PT ;  /* 0x000000ea2800720c */ /* 0x040fe40003f46270 */
[C---:B------:R-:W-:Y:S02]  /*6f80*/  ISETP.GE.AND P6, PT, R40.reuse, R231, PT ;  /* 0x000000e72800720c */ /* 0x040fe40003fc6270 */
[C---:B------:R-:W-:Y:S02]  /*6f90*/  ISETP.GE.AND P5, PT, R40.reuse, R228, PT ;  /* 0x000000e42800720c */ /* 0x040fe40003fa6270 */
[----:B------:R-:W1:Y:S01]  /*6fa0*/  I2F R22, R42 ;  /* 0x0000002a00167306 */ /* 0x000e620000201400 */
[----:B------:R-:W-:Y:S01]  /*6fb0*/  ISETP.GE.AND P3, PT, R40, R223, PT ;  /* 0x000000df2800720c */ /* 0x000fe20003f66270 */
[----:B--2---:R-:W-:Y:S01]  /*6fc0*/  FFMA.FTZ R24, R24, -UR31, R27 ;  /* 0x8000001f18187c23 */ /* 0x004fe2000801001b */
[----:B------:R-:W-:-:S02]  /*6fd0*/  FSEL R80, R10, -INF , !P0 ;  /* 0xff8000000a507808 */ /* 0x000fc40004000000 */
[----:B------:R-:W-:Y:S02]  /*6fe0*/  PLOP3.LUT P0, PT, PT, PT, UP0, 0x80, 0x0 ;  /* 0x000000000000781c */ /* 0x000fe40003f0f008 */
[----:B------:R-:W-:Y:S01]  /*6ff0*/  ISETP.LT.OR P2, PT, R40, R235, P2 ;  /* 0x000000eb2800720c */ /* 0x000fe20001741670 */
[----:B------:R-:W2:Y:S01]  /*7000*/  I2F R28, R28 ;  /* 0x0000001c001c7306 */ /* 0x000ea20000201400 */
[----:B---3--:R-:W-:Y:S01]  /*7010*/  FFMA.FTZ R21, R32, -UR31, R21 ;  /* 0x8000001f20157c23 */ /* 0x008fe20008010015 */
[C---:B------:R-:W-:Y:S02]  /*7020*/  ISETP.LT.OR P6, PT, R40.reuse, R232, P6 ;  /* 0x000000e82800720c */ /* 0x040fe400037c1670 */
[C---:B------:R-:W-:Y:S02]  /*7030*/  ISETP.LT.OR P5, PT, R40.reuse, R229, P5 ;  /* 0x000000e52800720c */ /* 0x040fe40002fa1670 */
[----:B------:R-:W-:Y:S02]  /*7040*/  ISETP.LT.OR P3, PT, R40, R226, P3 ;  /* 0x000000e22800720c */ /* 0x000fe40001f61670 */
[----:B------:R-:W3:Y:S01]  /*7050*/  I2F R25, R25 ;  /* 0x0000001900197306 */ /* 0x000ee20000201400 */
[----:B-1----:R-:W-:Y:S01]  /*7060*/  FFMA.FTZ R22, R22, -UR31, R23 ;  /* 0x8000001f16167c23 */ /* 0x002fe20008010017 */
[----:B------:R-:W-:-:S02]  /*7070*/  FSEL R69, R43, -INF , !P4 ;  /* 0xff8000002b457808 */ /* 0x000fc40006000000 */
[----:B------:R-:W-:Y:S02]  /*7080*/  FSEL R99, R38, -INF , !P2 ;  /* 0xff80000026637808 */ /* 0x000fe40005000000 */
[----:B------:R-:W-:Y:S02]  /*7090*/  FSEL R91, R24, -INF , !P6 ;  /* 0xff800000185b7808 */ /* 0x000fe40007000000 */
[----:B------:R-:W1:Y:S01]  /*70a0*/  I2F R17, R20 ;  /* 0x0000001400117306 */ /* 0x000e620000201400 */
[----:B------:R-:W-:Y:S01]  /*70b0*/  FSEL R31, R21, -INF , !P5 ;  /* 0xff800000151f7808 */ /* 0x000fe20006800000 */
[----:B--2---:R-:W-:Y:S01]  /*70c0*/  FFMA.FTZ R9, R28, -UR31, R9 ;  /* 0x8000001f1c097c23 */ /* 0x004fe20008010009 */
[----:B------:R-:W-:Y:S02]  /*70d0*/  FSEL R68, R22, -INF , !P3 ;  /* 0xff80000016447808 */ /* 0x000fe40005800000 */
[C---:B------:R-:W-:Y:S02]  /*70e0*/  ISETP.GE.AND P4, PT, R36.reuse, R228, PT ;  /* 0x000000e42400720c */ /* 0x040fe40003f86270 */
[----:B------:R-:W-:Y:S01]  /*70f0*/  ISETP.GE.AND P2, PT, R36, R223, PT ;  /* 0x000000df2400720c */ /* 0x000fe20003f46270 */
[----:B------:R-:W2:Y:S01]  /*7100*/  I2F R26, R26 ;  /* 0x0000001a001a7306 */ /* 0x000ea20000201400 */
[C---:B------:R-:W-:Y:S01]  /*7110*/  ISETP.GE.AND P6, PT, R52.reuse, R234, PT ;  /* 0x000000ea3400720c */ /* 0x040fe20003fc6270 */
[----:B---3--:R-:W-:Y:S01]  /*7120*/  FFMA.FTZ R12, R25, -UR31, R12 ;  /* 0x8000001f190c7c23 */ /* 0x008fe2000801000c */
[----:B------:R-:W-:-:S02]  /*7130*/  ISETP.GE.AND P5, PT, R52, R231, PT ;  /* 0x000000e73400720c */ /* 0x000fc40003fa6270 */
[C---:B------:R-:W-:Y:S02]  /*7140*/  ISETP.GE.AND P3, PT, R52.reuse, R228, PT ;  /* 0x000000e43400720c */ /* 0x040fe40003f66270 */
[----:B------:R-:W-:Y:S01]  /*7150*/  ISETP.GE.AND P1, PT, R52, R223, PT ;  /* 0x000000df3400720c */ /* 0x000fe20003f26270 */
[----:B------:R-:W3:Y:S01]  /*7160*/  I2F R16, R16 ;  /* 0x0000001000107306 */ /* 0x000ee20000201400 */
[----:B-1----:R-:W-:Y:S01]  /*7170*/  FFMA.FTZ R14, R17, -UR31, R14 ;  /* 0x8000001f110e7c23 */ /* 0x002fe2000801000e */
[C---:B------:R-:W-:Y:S02]  /*7180*/  ISETP.LT.OR P4, PT, R36.reuse, R229, P4 ;  /* 0x000000e52400720c */ /* 0x040fe40002781670 */
[----:B------:R-:W-:Y:S02]  /*7190*/  ISETP.LT.OR P2, PT, R36, R226, P2 ;  /* 0x000000e22400720c */ /* 0x000fe40001741670 */
[----:B------:R-:W-:Y:S02]  /*71a0*/  ISETP.LT.OR P6, PT, R52, R235, P6 ;  /* 0x000000eb3400720c */ /* 0x000fe400037c1670 */
[----:B------:R-:W1:Y:S01]  /*71b0*/  I2F R8, R18 ;  /* 0x0000001200087306 */ /* 0x000e620000201400 */
[----:B--2---:R-:W-:Y:S01]  /*71c0*/  FFMA.FTZ R11, R26, -UR31, R11 ;  /* 0x8000001f1a0b7c23 */ /* 0x004fe2000801000b */
[----:B------:R-:W-:-:S02]  /*71d0*/  ISETP.LT.OR P5, PT, R52, R232, P5 ;  /* 0x000000e83400720c */ /* 0x000fc40002fa1670 */
[C---:B------:R-:W-:Y:S01]  /*71e0*/  ISETP.LT.OR P3, PT, R52.reuse, R229, P3 ;  /* 0x000000e53400720c */ /* 0x040fe20001f61670 */
[----:B------:R-:W-:Y:S01]  /*71f0*/  BAR.SYNC.DEFER_BLOCKING 0x0 ;  /* 0x0000000000007b1d */ /* 0x000fe20000010000 */
[----:B------:R-:W-:Y:S01]  /*7200*/  ISETP.LT.OR P1, PT, R52, R226, P1 ;  /* 0x000000e23400720c */ /* 0x000fe20000f21670 */
[----:B---3--:R-:W-:Y:S01]  /*7210*/  FFMA.FTZ R13, R16, -UR31, R13 ;  /* 0x8000001f100d7c23 */ /* 0x008fe2000801000d */
[----:B------:R-:W-:Y:S02]  /*7220*/  FSEL R30, R12, -INF , !P4 ;  /* 0xff8000000c1e7808 */ /* 0x000fe40006000000 */
[----:B------:R-:W-:Y:S02]  /*7230*/  FSEL R67, R14, -INF , !P2 ;  /* 0xff8000000e437808 */ /* 0x000fe40005000000 */
[----:B------:R-:W-:Y:S02]  /*7240*/  FSEL R97, R9, -INF , !P6 ;  /* 0xff80000009617808 */ /* 0x000fe40007000000 */
[----:B------:R-:W-:Y:S01]  /*7250*/  FSEL R79, R11, -INF , !P5 ;  /* 0xff8000000b4f7808 */ /* 0x000fe20006800000 */
[----:B-1----:R-:W-:Y:S01]  /*7260*/  FFMA.FTZ R8, R8, -UR31, R15 ;  /* 0x8000001f08087c23 */ /* 0x002fe2000801000f */
[----:B------:R-:W-:-:S04]  /*7270*/  FSEL R28, R13, -INF , !P3 ;  /* 0xff8000000d1c7808 */ /* 0x000fc80005800000 */
        /* <DEDUP_REMOVED lines=22> */
[C---:B------:R-:W-:Y:S02]  /*73e0*/  @!P1 LEA R16, P3, R9.reuse, c[0x0][0x168], 0x1 ;  /* 0x00005a0009109a11 */ /* 0x040fe400078608ff */
        /* <DEDUP_REMOVED lines=32> */
.L_x_826:
[----:B------:R-:W-:Y:S05]  /*75f0*/  BSYNC B0 ;  /* 0x0000000000007941 */ /* 0x000fea0003800000 */
.L_x_825:
[----:B------:R-:W0:Y:S02]  /*7600*/  LDGDEPBAR ;  /* 0x00000000000079af */ /* 0x000e240000000000 */
.L_x_824:
[----:B--2---:R-:W-:Y:S01]  /*7610*/  FMNMX.FTZ R9, R148, R146, !PT ;  /* 0x0000009294097209 */ /* 0x004fe20007810000 */
[----:B------:R-:W-:Y:S01]  /*7620*/  USHF.L.U32 UR35, UR36, 0x2, URZ ;  /* 0x0000000224237899 */ /* 0x000fe2000800063f */
[----:B------:R-:W-:Y:S01]  /*7630*/  FMNMX.FTZ R8, R124, R143, !PT ;  /* 0x0000008f7c087209 */ /* 0x000fe20007810000 */
[----:B------:R-:W-:Y:S01]  /*7640*/  IMAD.WIDE.U32 R54, R6, -0x2daee0ad, RZ ;  /* 0xd2511f5306367825 */ /* 0x000fe200078e00ff */
[----:B------:R-:W-:Y:S01]  /*7650*/  FMNMX.FTZ R9, R144, R9, !PT ;  /* 0x0000000990097209 */ /* 0x000fe20007810000 */
[----:B------:R-:W-:Y:S01]  /*7660*/  UIADD3 UR24, UR32, -0x61c88647, URZ ;  /* 0x9e3779b920187890 */ /* 0x000fe2000fffe03f */
[----:B------:R-:W-:Y:S01]  /*7670*/  FMNMX.FTZ R8, R147, R8, !PT ;  /* 0x0000000893087209 */ /* 0x000fe20007810000 */
[----:B------:R-:W-:Y:S01]  /*7680*/  IMAD.U32 R11, RZ, RZ, UR35 ;  /* 0x00000023ff0b7e24 */ /* 0x000fe2000f8e00ff */
[----:B------:R-:W-:Y:S01]  /*7690*/  FMNMX.FTZ R9, R142, R9, !PT ;  /* 0x000000098e097209 */ /* 0x000fe20007810000 */
[----:B------:R-:W-:Y:S01]  /*76a0*/  IMAD.MOV.U32 R64, RZ, RZ, R112 ;  /* 0x000000ffff407224 */ /* 0x000fe200078e0070 */
[----:B------:R-:W-:Y:S01]  /*76b0*/  FMNMX.FTZ R8, R145, R8, !PT ;  /* 0x0000000891087209 */ /* 0x000fe20007810000 */
[----:B------:R-:W-:Y:S01]  /*76c0*/  IMAD.MOV.U32 R71, RZ, RZ, R110 ;  /* 0x000000ffff477224 */ /* 0x000fe200078e006e */
[----:B------:R-:W-:Y:S01]  /*76d0*/  FMNMX.FTZ R9, R0, R9, !PT ;  /* 0x0000000900097209 */ /* 0x000fe20007810000 */
[----:B------:R-:W-:Y:S01]  /*76e0*/  IMAD.MOV.U32 R65, RZ, RZ, R111 ;  /* 0x000000ffff417224 */ /* 0x000fe200078e006f */
[----:B------:R-:W-:Y:S01]  /*76f0*/  LOP3.LUT R7, R2, UR32, RZ, 0x3c, !PT ;  /* 0x0000002002077c12 */ /* 0x000fe2000f8e3cff */
[----:B------:R-:W-:Y:S01]  /*7700*/  UIADD3 UR23, UR33, -0x4498517b, URZ ;  /* 0xbb67ae8521177890 */ /* 0x000fe2000fffe03f */
[----:B------:R-:W-:Y:S01]  /*7710*/  FMNMX.FTZ R9, R140, R9, !PT ;  /* 0x000000098c097209 */ /* 0x000fe20007810000 */
[----:B------:R-:W-:Y:S01]  /*7720*/  UIADD3 UR21, UR33, 0x76cf5d0a, URZ ;  /* 0x76cf5d0a21157890 */ /* 0x000fe2000fffe03f */
[----:B------:R-:W-:Y:S01]  /*7730*/  FMNMX.FTZ R2, R141, R8, !PT ;  /* 0x000000088d027209 */ /* 0x000fe20007810000 */
[----:B------:R-:W-:Y:S01]  /*7740*/  IMAD.MOV.U32 R73, RZ, RZ, R108 ;  /* 0x000000ffff497224 */ /* 0x000fe200078e006c */
[----:B------:R-:W-:Y:S01]  /*7750*/  FMNMX.FTZ R9, R138, R9, !PT ;  /* 0x000000098a097209 */ /* 0x000fe20007810000 */
[----:B------:R-:W-:Y:S01]  /*7760*/  IMAD.MOV.U32 R72, RZ, RZ, R109 ;  /* 0x000000ffff487224 */ /* 0x000fe200078e006d */
        /* <DEDUP_REMOVED lines=8> */
[----:B------:R-:W-:Y:S01]  /*77f0*/  LOP3.LUT R36, R55, UR33, R11, 0x96, !PT ;  /* 0x0000002137247c12 */ /* 0x000fe2000f8e960b */
[----:B------:R-:W-:Y:S01]  /*7800*/  UIADD3 UR17, UR33, -0x126145ec, URZ ;  /* 0xed9eba1421117890 */ /* 0x000fe2000fffe03f */
[----:B------:R-:W-:Y:S01]  /*7810*/  FMNMX.FTZ R9, R248, R9, !PT ;  /* 0x00000009f8097209 */ /* 0x000fe20007810000 */
[----:B------:R-:W-:Y:S01]  /*7820*/  UIADD3 UR13, UR33, -0x56f99767, URZ ;  /* 0xa9066899210d7890 */ /* 0x000fe2000fffe03f */
        /* <DEDUP_REMOVED lines=9> */
[----:B------:R-:W-:Y:S01]  /*78c0*/  IMAD.SHL.U32 R216, R4, 0x2, RZ ;  /* 0x0000000204d87824 */ /* 0x000fe200078e00ff */
[----:B------:R-:W-:Y:S01]  /*78d0*/  FMNMX.FTZ R9, R120, R9, !PT ;  /* 0x0000000978097209 */ /* 0x000fe20007810000 */
[----:B------:R-:W-:Y:S01]  /*78e0*/  IMAD R44, R136, 0x10000, R136 ;  /* 0x00010000882c7824 */ /* 0x000fe200078e0288 */
[----:B------:R-:W-:Y:S01]  /*78f0*/  IADD3 R52, R53, 0x4, RZ ;  /* 0x0000000435347810 */ /* 0x000fe20007ffe0ff */
[----:B------:R-:W-:Y:S01]  /*7900*/  IMAD R215, R3, 0x2, R216 ;  /* 0x0000000203d77824 */ /* 0x000fe200078e02d8 */
[----:B------:R-:W-:Y:S01]  /*7910*/  FMNMX.FTZ R9, R118, R9, !PT ;  /* 0x0000000976097209 */ /* 0x000fe20007810000 */
[----:B------:R-:W-:Y:S01]  /*7920*/  LDSM.16.MT88.4 R152, [R216+0x4000] ;  /* 0x00400000d898783b */ /* 0x000fe20000004200 */
[----:B------:R-:W-:Y:S01]  /*7930*/  FMNMX.FTZ R14, R251, R14, !PT ;  /* 0x0000000efb0e7209 */ /* 0x000fe20007810000 */
[----:B------:R-:W-:Y:S01]  /*7940*/  IMAD.WIDE.U32 R112, R52, -0x326172a9, RZ ;  /* 0xcd9e8d5734707825 */ /* 0x000fe200078e00ff */
[----:B------:R-:W-:Y:S01]  /*7950*/  FMNMX.FTZ R9, R116, R9, !PT ;  /* 0x0000000974097209 */ /* 0x000fe20007810000 */
[----:B------:R-:W-:Y:S01]  /*7960*/  UIADD3 UR5, UR35, 0x1, URZ ;  /* 0x0000000123057890 */ /* 0x000fe2000fffe03f */
[----:B------:R-:W-:Y:S01]  /*7970*/  FMNMX.FTZ R14, R249, R14, !PT ;  /* 0x0000000ef90e7209 */ /* 0x000fe20007810000 */
[----:B------:R-:W-:Y:S01]  /*7980*/  IMAD.WIDE.U32 R196, R53, -0x326172a9, RZ ;  /* 0xcd9e8d5735c47825 */ /* 0x000fe200078e00ff */
[----:B------:R-:W-:Y:S01]  /*7990*/  FMNMX.FTZ R9, R114, R9, !PT ;  /* 0x0000000972097209 */ /* 0x000fe20007810000 */
[----:B------:R-:W-:Y:S01]  /*79a0*/  STL.64 [R1+0x30], R208 ;  /* 0x000030d001007387 */ /* 0x000fe20000100a00 */
[----:B------:R-:W-:-:S02]  /*79b0*/  LOP3.LUT R110, R113, R7, RZ, 0x3c, !PT ;  /* 0x00000007716e7212 */ /* 0x000fc400078e3cff */
[----:B------:R-:W-:Y:S01]  /*79c0*/  FMNMX.FTZ R9, R184, R9, !PT ;  /* 0x00000009b8097209 */ /* 0x000fe20007810000 */
[----:B------:R-:W-:Y:S01]  /*79d0*/  STL.64 [R1+0x28], R50 ;  /* 0x0000283201007387 */ /* 0x000fe20000100a00 */
[----:B------:R-:W-:Y:S01]  /*79e0*/  LOP3.LUT R2, R37, UR24, R112, 0x96, !PT ;  /* 0x0000001825027c12 */ /* 0x000fe2000f8e9670 */
[----:B------:R-:W-:Y:S01]  /*79f0*/  IMAD.WIDE.U32 R110, R110, -0x2daee0ad, RZ ;  /* 0xd2511f536e6e7825 */ /* 0x000fe200078e00ff */
[----:B------:R-:W-:Y:S01]  /*7a00*/  FMNMX.FTZ R9, R182, R9, !PT ;  /* 0x00000009b6097209 */ /* 0x000fe20007810000 */
[----:B------:R-:W-:Y:S01]  /*7a10*/  STL.64 [R1+0x20], R48 ;  /* 0x0000203001007387 */ /* 0x000fe20000100a00 */
        /* <DEDUP_REMOVED lines=9> */
[----:B------:R-:W-:Y:S01]  /*7ab0*/  LOP3.LUT R2, R23, UR21, R110, 0x96, !PT ;  /* 0x0000001517027c12 */ /* 0x000fe2000f8e966e */
        /* <DEDUP_REMOVED lines=9> */
[----:B------:R-:W-:Y:S02]  /*7b50*/  LOP3.LUT R10, R109, UR22, R36, 0x96, !PT ;  /* 0x000000166d0a7c12 */ /* 0x000fe4000f8e9624 */
[----:B------:R-:W-:Y:S02]  /*7b60*/  FMNMX.FTZ R9, R86, R9, !PT ;  /* 0x0000000956097209 */ /* 0x000fe40007810000 */
[----:B------:R-:W-:Y:S01]  /*7b70*/  FMNMX.FTZ R14, R181, R14, !PT ;  /* 0x0000000eb50e7209 */ /* 0x000fe20007810000 */
[----:B------:R-:W-:Y:S01]  /*7b80*/  IMAD.WIDE.U32 R10, R10, -0x2daee0ad, RZ ;  /* 0xd2511f530a0a7825 */ /* 0x000fe200078e00ff */
        /* <DEDUP_REMOVED lines=11> */
[----:B------:R-:W-:Y:S01]  /*7c40*/  FMNMX.FTZ R14, R165, R14, !PT ;  /* 0x0000000ea50e7209 */ /* 0x000fe20007810000 */
[----:B------:R-:W1:Y:S01]  /*7c50*/  SHFL.BFLY PT, R13, R2, 0x2, 0x1f ;  /* 0x0c401f00020d7f89 */ /* 0x000e6200000e0000 */
[----:B------:R-:W-:Y:S01]  /*7c60*/  LOP3.LUT R8, R23, UR18, R12, 0x96, !PT ;  /* 0x0000001217087c12 */ /* 0x000fe2000f8e960c */
[----:B------:R-:W-:Y:S01]  /*7c70*/  IMAD.WIDE.U32 R16, R9, -0x2daee0ad, RZ ;  /* 0xd2511f5309107825 */ /* 0x000fe200078e00ff */
[----:B------:R-:W-:Y:S02]  /*7c80*/  FMNMX.FTZ R14, R131, R14, !PT ;  /* 0x0000000e830e7209 */ /* 0x000fe40007810000 */
        /* <DEDUP_REMOVED lines=10> */
[----:B------:R-:W-:-:S02]  /*7d30*/  LOP3.LUT R22, R17, UR16, R22, 0x96, !PT ;  /* 0x0000001011167c12 */ /* 0x000fc4000f8e9616 */
[----:B------:R-:W-:Y:S02]  /*7d40*/  FMNMX.FTZ R14, R29, R14, !PT ;  /* 0x0000000e1d0e7209 */ /* 0x000fe40007810000 */
[----:B------:R-:W-:Y:S01]  /*7d50*/  LOP3.LUT R20, R10, 0xffff, RZ, 0xc0, !PT ;  /* 0x0000ffff0a147812 */ /* 0x000fe200078ec0ff */
[----:B------:R-:W-:Y:S01]  /*7d60*/  IMAD.WIDE.U32 R22, R22, -0x2daee0ad, RZ ;  /* 0xd2511f5316167825 */ /* 0x000fe200078e00ff */
[----:B-1----:R-:W-:Y:S02]  /*7d70*/  FMNMX.FTZ R13, R2, R13, !PT ;  /* 0x0000000d020d7209 */ /* 0x002fe40007810000 */
[----:B------:R-:W-:Y:S02]  /*7d80*/  LOP3.LUT R9, R10, 0xff, RZ, 0xc0, !PT ;  /* 0x000000ff0a097812 */ /* 0x000fe400078ec0ff */
[--C-:B------:R-:W-:Y:S01]  /*7d90*/  SHF.R.U32.HI R17, RZ, 0x10, R10.reuse ;  /* 0x00000010ff117819 */ /* 0x100fe2000001160a */
[----:B------:R-:W1:Y:S01]  /*7da0*/  SHFL.BFLY PT, R2, R13, 0x1, 0x1f ;  /* 0x0c201f000d027f89 */ /* 0x000e6200000e0000 */
[----:B------:R-:W-:-:S02]  /*7db0*/  SHF.R.U32.HI R18, RZ, 0x18, R10 ;  /* 0x00000018ff127819 */ /* 0x000fc4000001160a */
        /* <DEDUP_REMOVED lines=9> */
[----:B------:R-:W-:Y:S02]  /*7e50*/  SHF.R.U32.HI R16, RZ, 0x10, R22 ;  /* 0x00000010ff107819 */ /* 0x000fe40000011616 */
[----:B------:R-:W-:Y:S02]  /*7e60*/  FMNMX.FTZ R19, R73, R19, !PT ;  /* 0x0000001349137209 */ /* 0x000fe40007810000 */
[----:B-1----:R-:W-:-:S02]  /*7e70*/  FMNMX.FTZ R2, R13, R2, !PT ;  /* 0x000000020d027209 */ /* 0x002fc40007810000 */
[----:B------:R-:W-:Y:S02]  /*7e80*/  FMNMX.FTZ R13, R89, R10, !PT ;  /* 0x0000000a590d7209 */ /* 0x000fe40007810000 */
[----:B------:R-:W-:Y:S01]  /*7e90*/  FMNMX.FTZ R10, R66, R11, !PT ;  /* 0x0000000b420a7209 */ /* 0x000fe20007810000 */
[----:B------:R-:W-:Y:S01]  /*7ea0*/  FMUL.FTZ R81, R2, c[0x0][0x23c] ;  /* 0x00008f0002517a20 */ /* 0x000fe20000410000 */
[----:B------:R-:W-:Y:S02]  /*7eb0*/  FMNMX.FTZ R19, R72, R19, !PT ;  /* 0x0000001348137209 */ /* 0x000fe40007810000 */
[----:B------:R-:W-:Y:S01]  /*7ec0*/  SHF.R.U32.HI R25, RZ, 0x18, R22 ;  /* 0x00000018ff197819 */ /* 0x000fe20000011616 */
[----:B------:R-:W1:Y:S01]  /*7ed0*/  SHFL.BFLY PT, R11, R10, 0x2, 0x1f ;  /* 0x0c401f000a0b7f89 */ /* 0x000e6200000e0000 */
[----:B------:R-:W-:Y:S02]  /*7ee0*/  FMNMX.FTZ R19, R71, R19, !PT ;  /* 0x0000001347137209 */ /* 0x000fe40007810000 */
[----:B------:R-:W-:-:S02]  /*7ef0*/  LOP3.LUT R16, R16, 0xff, RZ, 0xc0, !PT ;  /* 0x000000ff10107812 */ /* 0x000fc400078ec0ff */
[----:B------:R-:W-:Y:S02]  /*7f00*/  FMNMX.FTZ R19, R82, R19, !PT ;  /* 0x0000001352137209 */ /* 0x000fe40007810000 */
[----:B------:R-:W-:Y:S02]  /*7f10*/  LOP3.LUT R12, R22, 0xffff, RZ, 0xc0, !PT ;  /* 0x0000ffff160c7812 */ /* 0x000fe400078ec0ff */
[----:B------:R-:W-:Y:S02]  /*7f20*/  FMNMX.FTZ R19, R206, R19, !PT ;  /* 0x00000013ce137209 */ /* 0x000fe40007810000 */
[----:B------:R-:W-:Y:S02]  /*7f30*/  PRMT R25, R16, 0x5410, R25 ;  /* 0x0000541010197816 */ /* 0x000fe40000000019 */
[----:B------:R-:W-:Y:S02]  /*7f40*/  FMNMX.FTZ R19, R204, R19, !PT ;  /* 0x00000013cc137209 */ /* 0x000fe40007810000 */
[----:B------:R-:W-:Y:S01]  /*7f50*/  LOP3.LUT R39, R22, 0xff, RZ, 0xc0, !PT ;  /* 0x000000ff16277812 */ /* 0x000fe200078ec0ff */
[----:B------:R-:W-:Y:S01]  /*7f60*/  HSET2.LE.AND R25, R25, R44, PT ;  /* 0x0000002c19197233 */ /* 0x000fe20003803000 */
[----:B------:R-:W-:-:S02]  /*7f70*/  FMNMX.FTZ R16, R202, R19, !PT ;  /* 0x00000013ca107209 */ /* 0x000fc40007810000 */
[----:B------:R-:W-:Y:S02]  /*7f80*/  SHF.R.U32.HI R12, RZ, 0x8, R12 ;  /* 0x00000008ff0c7819 */ /* 0x000fe4000001160c */
[----:B------:R-:W-:Y:S02]  /*7f90*/  LOP3.LUT R17, R17, 0xff, RZ, 0xc0, !PT ;  /* 0x000000ff11117812 */ /* 0x000fe400078ec0ff */
[----:B------:R-:W-:Y:S02]  /*7fa0*/  FMNMX.FTZ R14, R252, R13, !PT ;  /* 0x0000000dfc0e7209 */ /* 0x000fe40007810000 */
[----:B-1----:R-:W-:Y:S02]  /*7fb0*/  FMNMX.FTZ R11, R10, R11, !PT ;  /* 0x0000000b0a0b7209 */ /* 0x002fe40007810000 */
[----:B------:R-:W-:Y:S02]  /*7fc0*/  FMNMX.FTZ R19, R193, R16, !PT ;  /* 0x00000010c1137209 */ /* 0x000fe40007810000 */
[----:B------:R-:W-:Y:S01]  /*7fd0*/  PRMT R39, R39, 0x5410, R12 ;  /* 0x0000541027277816 */ /* 0x000fe2000000000c */
[----:B------:R-:W1:Y:S01]  /*7fe0*/  SHFL.BFLY PT, R10, R11, 0x1, 0x1f ;  /* 0x0c201f000b0a7f89 */ /* 0x000e6200000e0000 */
[----:B------:R-:W-:-:S02]  /*7ff0*/  FSETP.NEU.FTZ.AND P1, PT, R2, -INF , PT ;  /* 0xff8000000200780b */ /* 0x000fc40003f3d000 */
[----:B------:R-:W-:Y:S01]  /*8000*/  LOP3.LUT R12, R15, 0xffff, RZ, 0xc0, !PT ;  /* 0x0000ffff0f0c7812 */ /* 0x000fe200078ec0ff */
[----:B------:R-:W-:Y:S01]  /*8010*/  HSET2.LE.AND R26, R39, R44, PT ;  /* 0x0000002c271a7233 */ /* 0x000fe20003803000 */
[----:B------:R-:W-:Y:S02]  /*8020*/  PRMT R17, R17, 0x5410, R18 ;  /* 0x0000541011117816 */ /* 0x000fe40000000012 */
[----:B------:R-:W-:Y:S02]  /*8030*/  FMNMX.FTZ R14, R65, R14, !PT ;  /* 0x0000000e410e7209 */ /* 0x000fe40007810000 */
[----:B------:R-:W-:Y:S02]  /*8040*/  FMNMX.FTZ R18, R192, R19, !PT ;  /* 0x00000013c0127209 */ /* 0x000fe40007810000 */
[----:B------:R-:W-:Y:S02]  /*8050*/  FSEL R81, R81, RZ, P1 ;  /* 0x000000ff51517208 */ /* 0x000fe40000800000 */
[----:B------:R-:W-:-:S02]  /*8060*/  LOP3.LUT R13, R15, 0xff, RZ, 0xc0, !PT ;  /* 0x000000ff0f0d7812 */ /* 0x000fc400078ec0ff */
[----:B------:R-:W-:Y:S01]  /*8070*/  SHF.R.U32.HI R12, RZ, 0x8, R12 ;  /* 0x00000008ff0c7819 */ /* 0x000fe2000001160c */
[--C-:B------:R-:W-:Y:S01]  /*8080*/  FFMA.FTZ R45, R0, c[0x0][0x23c], -R81.reuse ;  /* 0x00008f00002d7a23 */ /* 0x100fe20000010851 */
[----:B------:R-:W-:Y:S01]  /*8090*/  FMNMX.FTZ R14, R64, R14, !PT ;  /* 0x0000000e400e7209 */ /* 0x000fe20007810000 */
[--C-:B------:R-:W-:Y:S01]  /*80a0*/  FFMA.FTZ R47, R144, c[0x0][0x23c], -R81.reuse ;  /* 0x00008f00902f7a23 */ /* 0x100fe20000010851 */
[----:B------:R-:W-:Y:S01]  /*80b0*/  FMNMX.FTZ R19, R191, R18, !PT ;  /* 0x00000012bf137209 */ /* 0x000fe20007810000 */
[--C-:B------:R-:W-:Y:S01]  /*80c0*/  FFMA.FTZ R46, R142, c[0x0][0x23c], -R81.reuse ;  /* 0x00008f008e2e7a23 */ /* 0x100fe20000010851 */
[----:B------:R-:W-:Y:S01]  /*80d0*/  PRMT R13, R13, 0x5410, R12 ;  /* 0x000054100d0d7816 */ /* 0x000fe2000000000c */
        /* <DEDUP_REMOVED lines=9> */
[----:B------:R-:W-:Y:S01]  /*8170*/  LOP3.LUT R8, R23, UR26, R8, 0x96, !PT ;  /* 0x0000001a17087c12 */ /* 0x000fe2000f8e9608 */
[----:B------:R-:W-:Y:S01]  /*8180*/  MUFU.EX2 R46, R46 ;  /* 0x0000002e002e7308 */ /* 0x000fe20000000800 */
[----:B------:R-:W-:Y:S01]  /*8190*/  FMNMX.FTZ R12, R207, R12, !PT ;  /* 0x0000000ccf0c7209 */ /* 0x000fe20007810000 */
[----:B------:R-:W-:Y:S01]  /*81a0*/  HSET2.LE.AND R13, R13, R44, PT ;  /* 0x0000002c0d0d7233 */ /* 0x000fe20003803000 */
[----:B------:R-:W-:-:S02]  /*81b0*/  FMNMX.FTZ R0, R176, R19, !PT ;  /* 0x00000013b0007209 */ /* 0x000fc40007810000 */
[--C-:B------:R-:W-:Y:S02]  /*81c0*/  SHF.R.U32.HI R35, RZ, 0x10, R8.reuse ;  /* 0x00000010ff237819 */ /* 0x100fe40000011608 */
[----:B------:R-:W-:Y:S01]  /*81d0*/  FMNMX.FTZ R12, R115, R12, !PT ;  /* 0x0000000c730c7209 */ /* 0x000fe20007810000 */
[----:B------:R-:W-:Y:S01]  /*81e0*/  MUFU.EX2 R21, R21 ;  /* 0x0000001500157308 */ /* 0x000fe20000000800 */
[----:B------:R-:W-:Y:S02]  /*81f0*/  FMNMX.FTZ R19, R175, R0, !PT ;  /* 0x00000000af137209 */ /* 0x000fe40007810000 */
[C---:B------:R-:W-:Y:S02]  /*8200*/  LOP3.LUT R14, R8.reuse, 0xffff, RZ, 0xc0, !PT ;  /* 0x0000ffff080e7812 */ /* 0x040fe400078ec0ff */
[----:B------:R-:W-:Y:S02]  /*8210*/  LOP3.LUT R27, R8, 0xff, RZ, 0xc0, !PT ;  /* 0x000000ff081b7812 */ /* 0x000fe400078ec0ff */
[----:B------:R-:W-:Y:S01]  /*8220*/  SHF.R.U32.HI R8, RZ, 0x18, R8 ;  /* 0x00000018ff087819 */ /* 0x000fe20000011608 */
[----:B------:R-:W-:Y:S01]  /*8230*/  MUFU.EX2 R32, R32 ;  /* 0x0000002000207308 */ /* 0x000fe20000000800 */
[----:B------:R-:W-:-:S02]  /*8240*/  LOP3.LUT R35, R35, 0xff, RZ, 0xc0, !PT ;  /* 0x000000ff23237812 */ /* 0x000fc400078ec0ff */
[----:B-1----:R-:W-:Y:S02]  /*8250*/  FMNMX.FTZ R0, R11, R10, !PT ;  /* 0x0000000a0b007209 */ /* 0x002fe40007810000 */
[----:B------:R-:W-:Y:S02]  /*8260*/  FMNMX.FTZ R11, R189, R12, !PT ;  /* 0x0000000cbd0b7209 */ /* 0x000fe40007810000 */
[----:B------:R-:W-:Y:S01]  /*8270*/  FMNMX.FTZ R10, R174, R19, !PT ;  /* 0x00000013ae0a7209 */ /* 0x000fe20007810000 */
[----:B------:R-:W-:Y:S01]  /*8280*/  FMUL.FTZ R70, R0, c[0x0][0x23c] ;  /* 0x00008f0000467a20 */ /* 0x000fe20000410000 */
[----:B------:R-:W-:Y:S01]  /*8290*/  PRMT R35, R35, 0x5410, R8 ;  /* 0x0000541023237816 */ /* 0x000fe20000000008 */
[----:B------:R-:W-:Y:S01]  /*82a0*/  MUFU.EX2 R59, R59 ;  /* 0x0000003b003b7308 */ /* 0x000fe20000000800 */
[----:B------:R-:W-:Y:S02]  /*82b0*/  FMNMX.FTZ R8, R188, R11, !PT ;  /* 0x0000000bbc087209 */ /* 0x000fe40007810000 */
[----:B------:R-:W-:Y:S01]  /*82c0*/  FMNMX.FTZ R19, R129, R10, !PT ;  /* 0x0000000a81137209 */ /* 0x000fe20007810000 */
[----:B------:R-:W-:Y:S01]  /*82d0*/  HSET2.LE.AND R35, R35, R44, PT ;  /* 0x0000002c23237233 */ /* 0x000fe20003803000 */
[----:B------:R-:W-:-:S02]  /*82e0*/  FMNMX.FTZ R11, R187, R8, !PT ;  /* 0x00000008bb0b7209 */ /* 0x000fc40007810000 */
[----:B------:R-:W-:Y:S01]  /*82f0*/  FMNMX.FTZ R8, R128, R19, !PT ;  /* 0x0000001380087209 */ /* 0x000fe20007810000 */
[----:B------:R-:W-:Y:S01]  /*8300*/  MUFU.EX2 R58, R58 ;  /* 0x0000003a003a7308 */ /* 0x000fe20000000800 */
[----:B------:R-:W-:Y:S02]  /*8310*/  FSETP.NEU.FTZ.AND P1, PT, R0, -INF , PT ;  /* 0xff8000000000780b */ /* 0x000fe40003f3d000 */
[----:B------:R-:W-:Y:S02]  /*8320*/  FMNMX.FTZ R19, R127, R8, !PT ;  /* 0x000000087f137209 */ /* 0x000fe40007810000 */
[----:B------:R-:W-:Y:S02]  /*8330*/  FMNMX.FTZ R8, R186, R11, !PT ;  /* 0x0000000bba087209 */ /* 0x000fe40007810000 */
[----:B------:R-:W-:Y:S01]  /*8340*/  FMNMX.FTZ R19, R126, R19, !PT ;  /* 0x000000137e137209 */ /* 0x000fe20007810000 */
[----:B------:R-:W-:Y:S01]  /*8350*/  MUFU.EX2 R45, R45 ;  /* 0x0000002d002d7308 */ /* 0x000fe20000000800 */
[----:B------:R-:W-:-:S02]  /*8360*/  FSEL R70, R70, RZ, P1 ;  /* 0x000000ff46467208 */ /* 0x000fc40000800000 */
[----:B------:R-:W-:Y:S02]  /*8370*/  FMNMX.FTZ R11, R173, R8, !PT ;  /* 0x00000008ad0b7209 */ /* 0x000fe40007810000 */
[----:B------:R-:W-:Y:S01]  /*8380*/  FMNMX.FTZ R8, R104, R19, !PT ;  /* 0x0000001368087209 */ /* 0x000fe20007810000 */
[--C-:B------:R-:W-:Y:S01]  /*8390*/  FFMA.FTZ R56, R147, c[0x0][0x23c], -R70.reuse ;  /* 0x00008f0093387a23 */ /* 0x100fe20000010846 */
[----:B------:R-:W-:Y:S01]  /*83a0*/  FMNMX.FTZ R4, R172, R11, !PT ;  /* 0x0000000bac047209 */ /* 0x000fe20007810000 */
[----:B------:R-:W-:Y:S01]  /*83b0*/  FFMA.FTZ R57, R145, c[0x0][0x23c], -R70 ;  /* 0x00008f0091397a23 */ /* 0x000fe20000010846 */
[----:B------:R-:W-:Y:S01]  /*83c0*/  FMNMX.FTZ R11, R103, R8, !PT ;  /* 0x00000008670b7209 */ /* 0x000fe20007810000 */
[----:B------:R-:W-:Y:S01]  /*83d0*/  HSET2.LE.AND R147, R17, R44, PT ;  /* 0x0000002c11937233 */ /* 0x000fe20003803000 */
[----:B------:R-:W-:Y:S01]  /*83e0*/  SHF.R.U32.HI R14, RZ, 0x8, R14 ;  /* 0x00000008ff0e7819 */ /* 0x000fe2000001160e */
[----:B------:R-:W-:Y:S01]  /*83f0*/  MUFU.EX2 R56, R56 ;  /* 0x0000003800387308 */ /* 0x000fe20000000800 */
[----:B------:R-:W-:Y:S01]  /*8400*/  FMNMX.FTZ R3, R171, R4, !PT ;  /* 0x00000004ab037209 */ /* 0x000fe20007810000 */
[--C-:B------:R-:W-:Y:S01]  /*8410*/  FFMA.FTZ R61, R124, c[0x0][0x23c], -R70.reuse ;  /* 0x00008f007c3d7a23 */ /* 0x100fe20000010846 */
[----:B------:R-:W-:Y:S01]  /*8420*/  FMNMX.FTZ R4, R102, R11, !PT ;  /* 0x0000000b66047209 */ /* 0x000fe20007810000 */
[----:B------:R-:W-:Y:S01]  /*8430*/  FFMA.FTZ R60, R143, c[0x0][0x23c], -R70 ;  /* 0x00008f008f3c7a23 */ /* 0x000fe20000010846 */
[----:B------:R-:W-:Y:S01]  /*8440*/  PRMT R27, R27, 0x5410, R14 ;  /* 0x000054101b1b7816 */ /* 0x000fe2000000000e */
[--C-:B------:R-:W-:Y:S01]  /*8450*/  FFMA.FTZ R33, R139, c[0x0][0x23c], -R70.reuse ;  /* 0x00008f008b217a23 */ /* 0x100fe20000010846 */
[----:B------:R-:W-:Y:S01]  /*8460*/  FMNMX.FTZ R14, R170, R3, !PT ;  /* 0x00000003aa0e7209 */ /* 0x000fe20007810000 */
[----:B------:R-:W1:Y:S01]  /*8470*/  MUFU.EX2 R57, R57 ;  /* 0x0000003900397308 */ /* 0x000e620000000800 */
        /* <DEDUP_REMOVED lines=12> */
[----:B-1----:R-:W-:-:S02]  /*8540*/  F2FP.BF16.PACK_AB R4, R57, R56 ;  /* 0x000000383904723e */ /* 0x002fc400000010ff */
[----:B------:R-:W-:Y:S02]  /*8550*/  FMNMX.FTZ R3, R97, R12, !PT ;  /* 0x0000000c61037209 */ /* 0x000fe40007810000 */
[----:B------:R-:W-:Y:S02]  /*8560*/  LOP3.LUT R147, R147, R4, RZ, 0xc0, !PT ;  /* 0x0000000493937212 */ /* 0x000fe400078ec0ff */
[----:B------:R-:W-:Y:S01]  /*8570*/  FMNMX.FTZ R4, R96, R17, !PT ;  /* 0x0000001160047209 */ /* 0x000fe20007810000 */
[----:B------:R-:W1:Y:S01]  /*8580*/  SHFL.BFLY PT, R34, R3, 0x2, 0x1f ;  /* 0x0c401f0003227f89 */ /* 0x000e6200000e0000 */
[----:B------:R-:W-:Y:S01]  /*8590*/  SHF.R.U32.HI R20, RZ, 0x8, R20 ;  /* 0x00000008ff147819 */ /* 0x000fe20000011614 */
[----:B------:R-:W-:Y:S01]  /*85a0*/  MUFU.EX2 R33, R33 ;  /* 0x0000002100217308 */ /* 0x000fe20000000800 */
[----:B------:R-:W-:Y:S01]  /*85b0*/  FMNMX.FTZ R17, R95, R4, !PT ;  /* 0x000000045f117209 */ /* 0x000fe20007810000 */
[----:B------:R-:W-:Y:S01]  /*85c0*/  FFMA.FTZ R4, R137, c[0x0][0x23c], -R70 ;  /* 0x00008f0089047a23 */ /* 0x000fe20000010846 */
[----:B------:R-:W-:Y:S01]  /*85d0*/  PRMT R9, R9, 0x5410, R20 ;  /* 0x0000541009097816 */ /* 0x000fe20000000014 */
[----:B------:R-:W-:Y:S01]  /*85e0*/  FFMA.FTZ R20, R140, c[0x0][0x23c], -R81 ;  /* 0x00008f008c147a23 */ /* 0x000fe20000010851 */
[----:B------:R-:W-:-:S02]  /*85f0*/  FMNMX.FTZ R12, R94, R17, !PT ;  /* 0x000000115e0c7209 */ /* 0x000fc40007810000 */
[----:B------:R-:W-:Y:S01]  /*8600*/  F2FP.BF16.PACK_AB R146, R46, R47 ;  /* 0x0000002f2e92723e */ /* 0x000fe200000010ff */
[----:B------:R-:W-:Y:S01]  /*8610*/  HSET2.LE.AND R9, R9, R44, PT ;  /* 0x0000002c09097233 */ /* 0x000fe20003803000 */
[----:B------:R-:W-:Y:S01]  /*8620*/  FMNMX.FTZ R41, R93, R12, !PT ;  /* 0x0000000c5d297209 */ /* 0x000fe20007810000 */
[----:B------:R-:W3:Y:S01]  /*8630*/  MUFU.EX2 R4, R4 ;  /* 0x0000000400047308 */ /* 0x000ee20000000800 */
[----:B------:R-:W-:Y:S02]  /*8640*/  SHF.R.U32.HI R16, RZ, 0x10, R15 ;  /* 0x00000010ff107819 */ /* 0x000fe4000001160f */
[----:B------:R-:W-:Y:S02]  /*8650*/  FMNMX.FTZ R24, R92, R41, !PT ;  /* 0x000000295c187209 */ /* 0x000fe40007810000 */
[----:B------:R-:W-:Y:S02]  /*8660*/  LOP3.LUT R146, R9, R146, RZ, 0xc0, !PT ;  /* 0x0000009209927212 */ /* 0x000fe400078ec0ff */
[----:B------:R-:W-:Y:S01]  /*8670*/  FMNMX.FTZ R39, R91, R24, !PT ;  /* 0x000000185b277209 */ /* 0x000fe20007810000 */
[----:B------:R-:W-:Y:S01]  /*8680*/  LDSM.16.MT88.4 R8, [R215+0x4000] ;  /* 0x00400000d708783b */ /* 0x000fe20000004200 */
[----:B------:R-:W-:Y:S01]  /*8690*/  MUFU.EX2 R23, R23 ;  /* 0x0000001700177308 */ /* 0x000fe20000000800 */
[----:B------:R-:W-:-:S02]  /*86a0*/  LOP3.LUT R194, R197, R7, RZ, 0x3c, !PT ;  /* 0x00000007c5c27212 */ /* 0x000fc400078e3cff */
[----:B------:R-:W-:Y:S02]  /*86b0*/  FMNMX.FTZ R24, R80, R39, !PT ;  /* 0x0000002750187209 */ /* 0x000fe40007810000 */
[----:B-1----:R-:W-:Y:S01]  /*86c0*/  FMNMX.FTZ R34, R3, R34, !PT ;  /* 0x0000002203227209 */ /* 0x002fe20007810000 */
[----:B------:R-:W-:Y:S01]  /*86d0*/  IMAD.WIDE.U32 R194, R194, -0x2daee0ad, RZ ;  /* 0xd2511f53c2c27825 */ /* 0x000fe200078e00ff */
[----:B------:R-:W-:Y:S01]  /*86e0*/  FMNMX.FTZ R3, R79, R24, !PT ;  /* 0x000000184f037209 */ /* 0x000fe20007810000 */
[----:B------:R-:W1:Y:S01]  /*86f0*/  MUFU.EX2 R22, R22 ;  /* 0x0000001600167308 */ /* 0x000e620000000800 */
[----:B------:R-:W-:Y:S01]  /*8700*/  SHF.R.U32.HI R15, RZ, 0x18, R15 ;  /* 0x00000018ff0f7819 */ /* 0x000fe2000001160f */
[----:B------:R-:W-:Y:S01]  /*8710*/  HSET2.LE.AND R24, R27, R44, PT ;  /* 0x0000002c1b187233 */ /* 0x000fe20003803000 */
[----:B------:R-:W-:Y:S01]  /*8720*/  LOP3.LUT R16, R16, 0xff, RZ, 0xc0, !PT ;  /* 0x000000ff10107812 */ /* 0x000fe200078ec0ff */
[----:B------:R-:W4:Y:S01]  /*8730*/  SHFL.BFLY PT, R38, R3, 0x2, 0x1f ;  /* 0x0c401f0003267f89 */ /* 0x000f2200000e0000 */
[----:B------:R-:W-:-:S02]  /*8740*/  F2FP.BF16.PACK_AB R5, R32, R21 ;  /* 0x000000152005723e */ /* 0x000fc400000010ff */
[----:B------:R-:W-:Y:S01]  /*8750*/  PRMT R15, R16, 0x5410, R15 ;  /* 0x00005410100f7816 */ /* 0x000fe2000000000f */
[----:B------:R-:W4:Y:S01]  /*8760*/  MUFU.EX2 R20, R20 ;  /* 0x0000001400147308 */ /* 0x000f220000000800 */
[----:B------:R-:W-:Y:S01]  /*8770*/  LOP3.LUT R26, R26, R5, RZ, 0xc0, !PT ;  /* 0x000000051a1a7212 */ /* 0x000fe200078ec0ff */
[----:B------:R-:W-:Y:S01]  /*8780*/  LDSM.16.MT88.4 R16, [R216+0x4400] ;  /* 0x00440000d810783b */ /* 0x000fe20000004200 */
[----:B------:R-:W-:Y:S01]  /*8790*/  LOP3.LUT R200, R195, UR23, R54, 0x96, !PT ;  /* 0x00000017c3c87c12 */ /* 0x000fe2000f8e9636 */
[----:B------:R-:W-:Y:S01]  /*87a0*/  HSET2.LE.AND R15, R15, R44, PT ;  /* 0x0000002c0f0f7233 */ /* 0x000fe20003803000 */
[----:B--2---:R-:W-:Y:S01]  /*87b0*/  F2FP.BF16.PACK_AB R14, R60, R61 ;  /* 0x0000003d3c0e723e */ /* 0x004fe200000010ff */
[----:B------:R-:W2:Y:S01]  /*87c0*/  SHFL.BFLY PT, R5, R34, 0x1, 0x1f ;  /* 0x0c201f0022057f89 */ /* 0x000ea200000e0000 */
[----:B---3--:R-:W-:Y:S01]  /*87d0*/  F2FP.BF16.PACK_AB R42, R4, R33 ;  /* 0x00000021042a723e */ /* 0x008fe200000010ff */
[----:B------:R-:W-:Y:S01]  /*87e0*/  IMAD.WIDE.U32 R200, R200, -0x326172a9, RZ ;  /* 0xcd9e8d57c8c87825 */ /* 0x000fe200078e00ff */
[----:B------:R-:W-:-:S02]  /*87f0*/  F2FP.BF16.PACK_AB R144, R58, R59 ;  /* 0x0000003b3a90723e */ /* 0x000fc400000010ff */
[----:B-1----:R-:W-:Y:S02]  /*8800*/  F2FP.BF16.PACK_AB R40, R22, R23 ;  /* 0x000000171628723e */ /* 0x002fe400000010ff */
[----:B------:R-:W-:Y:S02]  /*8810*/  LOP3.LUT R27, R25, R42, RZ, 0xc0, !PT ;  /* 0x0000002a191b7212 */ /* 0x000fe400078ec0ff */
[----:B------:R-:W-:Y:S02]  /*8820*/  LOP3.LUT R144, R13, R144, RZ, 0xc0, !PT ;  /* 0x000000900d907212 */ /* 0x000fe400078ec0ff */
[----:B------:R-:W-:Y:S02]  /*8830*/  LOP3.LUT R145, R15, R14, RZ, 0xc0, !PT ;  /* 0x0000000e0f917212 */ /* 0x000fe400078ec0ff */
[----:B------:R-:W-:Y:S01]  /*8840*/  LOP3.LUT R25, R35, R40, RZ, 0xc0, !PT ;  /* 0x0000002823197212 */ /* 0x000fe200078ec0ff */
[----:B------:R-:W-:Y:S01]  /*8850*/  LDSM.16.MT88.4 R12, [R215+0x4400] ;  /* 0x00440000d70c783b */ /* 0x000fe20000004200 */
[----:B------:R-:W-:-:S02]  /*8860*/  LOP3.LUT R35, R37, UR24, R196, 0x96, !PT ;  /* 0x0000001825237c12 */ /* 0x000fc4000f8e96c4 */
[----:B------:R-:W-:Y:S01]  /*8870*/  LOP3.LUT R40, R201, UR22, R36, 0x96, !PT ;  /* 0x00000016c9287c12 */ /* 0x000fe2000f8e9624 */
[----:B------:R-:W-:Y:S01]  /*8880*/  HMMA.16816.F32.BF16 R140, R144, R152, RZ ;  /* 0x00000098908c723c */ /* 0x000fe200000418ff */
[----:B----4-:R-:W-:Y:S01]  /*8890*/  FMNMX.FTZ R38, R3, R38, !PT ;  /* 0x0000002603267209 */ /* 0x010fe20007810000 */
[----:B------:R-:W-:Y:S01]  /*88a0*/  IMAD.WIDE.U32 R36, R35, -0x2daee0ad, RZ ;  /* 0xd2511f5323247825 */ /* 0x000fe200078e00ff */
[----:B------:R-:W-:-:S03]  /*88b0*/  F2FP.BF16.PACK_AB R39, R20, R45 ;  /* 0x0000002d1427723e */ /* 0x000fc600000010ff */
[----:B------:R-:W-:Y:S01]  /*88c0*/  IMAD.WIDE.U32 R40, R40, -0x2daee0ad, RZ ;  /* 0xd2511f5328287825 */ /* 0x000fe200078e00ff */
[----:B------:R-:W-:Y:S01]  /*88d0*/  LOP3.LUT R35, R37, UR21, R194, 0x96, !PT ;  /* 0x0000001525237c12 */ /* 0x000fe2000f8e96c2 */
[----:B------:R-:W1:Y:S01]  /*88e0*/  SHFL.BFLY PT, R3, R38, 0x1, 0x1f ;  /* 0x0c201f0026037f89 */ /* 0x000e6200000e0000 */
[C---:B------:R-:W-:Y:S01]  /*88f0*/  HMMA.16816.F32.BF16 R148, R144.reuse, R8, RZ ;  /* 0x000000089094723c */ /* 0x040fe200000418ff */
[----:B--2---:R-:W-:Y:S02]  /*8900*/  FMNMX.FTZ R5, R34, R5, !PT ;  /* 0x0000000522057209 */ /* 0x004fe40007810000 */
[----:B------:R-:W-:Y:S01]  /*8910*/  LOP3.LUT R36, R41, UR19, R36, 0x96, !PT ;  /* 0x0000001329247c12 */ /* 0x000fe2000f8e9624 */
[----:B------:R-:W-:Y:S01]  /*8920*/  IMAD.WIDE.U32 R42, R35, -0x326172a9, RZ ;  /* 0xcd9e8d57232a7825 */ /* 0x000fe200078e00ff */
[----:B------:R-:W-:Y:S02]  /*8930*/  LOP3.LUT R24, R24, R39, RZ, 0xc0, !PT ;  /* 0x0000002718187212 */ /* 0x000fe400078ec0ff */
[----:B------:R-:W-:Y:S01]  /*8940*/  FSETP.NEU.FTZ.AND P1, PT, R5, -INF , PT ;  /* 0xff8000000500780b */ /* 0x000fe20003f3d000 */
[----:B------:R-:W-:Y:S01]  /*8950*/  HMMA.16816.F32.BF16 R136, R144, R154, RZ ;  /* 0x0000009a9088723c */ /* 0x000fe200000418ff */
[----:B------:R-:W-:Y:S01]  /*8960*/  IMAD.WIDE.U32 R34, R36, -0x326172a9, RZ ;  /* 0xcd9e8d5724227825 */ /* 0x000fe200078e00ff */
[----:B------:R-:W-:-:S03]  /*8970*/  LOP3.LUT R37, R43, UR20, R200, 0x96, !PT ;  /* 0x000000142b257c12 */ /* 0x000fc6000f8e96c8 */
[----:B------:R-:W-:Y:S01]  /*8980*/  FMUL.FTZ R195, R5, c[0x0][0x23c] ;  /* 0x00008f0005c37a20 */ /* 0x000fe20000410000 */
[----:B------:R-:W-:Y:S01]  /*8990*/  LOP3.LUT R36, R35, UR18, R42, 0x96, !PT ;  /* 0x0000001223247c12 */ /* 0x000fe2000f8e962a */
[----:B------:R-:W-:Y:S01]  /*89a0*/  IMAD.WIDE.U32 R42, R37, -0x2daee0ad, RZ ;  /* 0xd2511f53252a7825 */ /* 0x000fe200078e00ff */
[----:B------:R-:W-:Y:S02]  /*89b0*/  HMMA.16816.F32.BF16 R144, R144, R10, RZ ;  /* 0x0000000a9090723c */ /* 0x000fe400000418ff */
[----:B------:R-:W-:Y:S01]  /*89c0*/  FSEL R195, R195, RZ, P1 ;  /* 0x000000ffc3c37208 */ /* 0x000fe20000800000 */
[----:B------:R-:W-:Y:S01]  /*89d0*/  IMAD.WIDE.U32 R36, R36, -0x2daee0ad, RZ ;  /* 0xd2511f5324247825 */ /* 0x000fe200078e00ff */
[----:B-1----:R-:W-:-:S04]  /*89e0*/  FMNMX.FTZ R3, R38, R3, !PT ;  /* 0x0000000326037209 */ /* 0x002fc80007810000 */
[C---:B------:R-:W-:Y:S01]  /*89f0*/  HMMA.16816.F32.BF16 R140, R24.reuse, R16, R140 ;  /* 0x00000010188c723c */ /* 0x040fe2000004188c */
[----:B------:R-:W-:Y:S01]  /*8a00*/  LOP3.LUT R62, R37, UR13, R42, 0x96, !PT ;  /* 0x0000000d253e7c12 */ /* 0x000fe2000f8e962a */
[--C-:B------:R-:W-:Y:S01]  /*8a10*/  FFMA.FTZ R124, R117, c[0x0][0x23c], -R195.reuse ;  /* 0x00008f00757c7a23 */ /* 0x100fe200000108c3 */
[----:B------:R-:W-:Y:S01]  /*8a20*/  LOP3.LUT R42, R43, UR17, R40, 0x96, !PT ;  /* 0x000000112b2a7c12 */ /* 0x000fe2000f8e9628 */
[C---:B------:R-:W-:Y:S01]  /*8a30*/  FMUL.FTZ R198, R3.reuse, c[0x0][0x23c] ;  /* 0x00008f0003c67a20 */ /* 0x040fe20000410000 */
[----:B------:R-:W-:Y:S01]  /*8a40*/  FSETP.NEU.FTZ.AND P1, PT, R3, -INF , PT ;  /* 0xff8000000300780b */ /* 0x000fe20003f3d000 */
[----:B------:R-:W-:Y:S02]  /*8a50*/  IMAD.WIDE.U32 R62, R62, -0x326172a9, RZ ;  /* 0xcd9e8d573e3e7825 */ /* 0x000fe400078e00ff */
[C---:B------:R-:W-:Y:S01]  /*8a60*/  HMMA.16816.F32.BF16 R148, R24.reuse, R12, R148 ;  /* 0x0000000c1894723c */ /* 0x040fe20000041894 */
[----:B------:R-:W-:Y:S01]  /*8a70*/  FSEL R198, R198, RZ, P1 ;  /* 0x000000ffc6c67208 */ /* 0x000fe20000800000 */
[----:B------:R-:W-:Y:S01]  /*8a80*/  IMAD.WIDE.U32 R42, R42, -0x326172a9, RZ ;  /* 0xcd9e8d572a2a7825 */ /* 0x000fe200078e00ff */
[----:B------:R-:W-:Y:S01]  /*8a90*/  LOP3.LUT R39, R62, 0xff, RZ, 0xc0, !PT ;  /* 0x000000ff3e277812 */ /* 0x000fe200078ec0ff */
[----:B------:R-:W-:Y:S01]  /*8aa0*/  MUFU.EX2 R124, R124 ;  /* 0x0000007c007c7308 */ /* 0x000fe20000000800 */
[----:B------:R-:W-:Y:S01]  /*8ab0*/  SHF.R.U32.HI R37, RZ, 0x10, R62 ;  /* 0x00000010ff257819 */ /* 0x000fe2000001163e */
[----:B------:R-:W-:Y:S01]  /*8ac0*/  FFMA.FTZ R135, R135, c[0x0][0x23c], -R198 ;  /* 0x00008f0087877a23 */ /* 0x000fe200000108c6 */
[----:B------:R-:W-:Y:S01]  /*8ad0*/  LOP3.LUT R34, R43, UR16, R34, 0x96, !PT ;  /* 0x000000102b227c12 */ /* 0x000fe2000f8e9622 */
[----:B------:R-:W-:Y:S01]  /*8ae0*/  HMMA.16816.F32.BF16 R136, R24, R18, R136 ;  /* 0x000000121888723c */ /* 0x000fe20000041888 */
[----:B------:R-:W-:Y:S01]  /*8af0*/  LOP3.LUT R37, R37, 0xff, RZ, 0xc0, !PT ;  /* 0x000000ff25257812 */ /* 0x000fe200078ec0ff */
[----:B------:R-:W-:-:S02]  /*8b00*/  FFMA.FTZ R117, R134, c[0x0][0x23c], -R195 ;  /* 0x00008f0086757a23 */ /* 0x000fc400000108c3 */
[--C-:B------:R-:W-:Y:S02]  /*8b10*/  FFMA.FTZ R106, R106, c[0x0][0x23c], -R195.reuse ;  /* 0x00008f006a6a7a23 */ /* 0x100fe400000108c3 */
[--C-:B------:R-:W-:Y:S02]  /*8b20*/  FFMA.FTZ R105, R105, c[0x0][0x23c], -R198.reuse ;  /* 0x00008f0069697a23 */ /* 0x100fe400000108c6 */
[----:B------:R-:W-:Y:S01]  /*8b30*/  HMMA.16816.F32.BF16 R144, R24, R14, R144 ;  /* 0x0000000e1890723c */ /* 0x000fe20000041890 */
[----:B------:R-:W1:Y:S01]  /*8b40*/  MUFU.EX2 R117, R117 ;  /* 0x0000007500757308 */ /* 0x000e620000000800 */
[--C-:B------:R-:W-:Y:S02]  /*8b50*/  FFMA.FTZ R77, R73, c[0x0][0x23c], -R195.reuse ;  /* 0x00008f00494d7a23 */ /* 0x100fe400000108c3 */
[--C-:B------:R-:W-:Y:S02]  /*8b60*/  FFMA.FTZ R73, R65, c[0x0][0x23c], -R198.reuse ;  /* 0x00008f0041497a23 */ /* 0x100fe400000108c6 */
[--C-:B------:R-:W-:Y:S01]  /*8b70*/  FFMA.FTZ R122, R122, c[0x0][0x23c], -R195.reuse ;  /* 0x00008f007a7a7a23 */ /* 0x100fe200000108c3 */
[----:B------:R-:W-:Y:S01]  /*8b80*/  LOP3.LUT R24, R62, 0xffff, RZ, 0xc0, !PT ;  /* 0x0000ffff3e187812 */ /* 0x000fe200078ec0ff */
[----:B------:R-:W-:Y:S01]  /*8b90*/  FFMA.FTZ R27, R157, c[0x0][0x23c], -R198 ;  /* 0x00008f009d1b7a23 */ /* 0x000fe200000108c6 */
[----:B------:R-:W-:Y:S01]  /*8ba0*/  LOP3.LUT R26, R63, UR25, R42, 0x96, !PT ;  /* 0x000000193f1a7c12 */ /* 0x000fe2000f8e962a */
[--C-:B------:R-:W-:Y:S01]  /*8bb0*/  FFMA.FTZ R25, R132, c[0x0][0x23c], -R195.reuse ;  /* 0x00008f0084197a23 */ /* 0x100fe200000108c3 */
[----:B------:R-:W-:Y:S01]  /*8bc0*/  SHF.R.U32.HI R24, RZ, 0x8, R24 ;  /* 0x00000008ff187819 */ /* 0x000fe20000011618 */
[----:B------:R-:W-:Y:S01]  /*8bd0*/  MUFU.EX2 R106, R106 ;  /* 0x0000006a006a7308 */ /* 0x000fe20000000800 */
[----:B------:R-:W-:Y:S01]  /*8be0*/  SHF.R.U32.HI R35, RZ, 0x10, R26 ;  /* 0x00000010ff237819 */ /* 0x000fe2000001161a */
[----:B------:R-:W-:Y:S01]  /*8bf0*/  FFMA.FTZ R76, R72, c[0x0][0x23c], -R195 ;  /* 0x00008f00484c7a23 */ /* 0x000fe200000108c3 */
[----:B------:R-:W-:Y:S01]  /*8c00*/  PRMT R39, R39, 0x5410, R24 ;  /* 0x0000541027277816 */ /* 0x000fe20000000018 */
[--C-:B------:R-:W-:Y:S01]  /*8c10*/  FFMA.FTZ R89, R89, c[0x0][0x23c], -R198.reuse ;  /* 0x00008f0059597a23 */ /* 0x100fe200000108c6 */
[----:B------:R-:W-:Y:S01]  /*8c20*/  LOP3.LUT R38, R26, 0xffff, RZ, 0xc0, !PT ;  /* 0x0000ffff1a267812 */ /* 0x000fe200078ec0ff */
[----:B------:R-:W-:Y:S01]  /*8c30*/  FFMA.FTZ R74, R252, c[0x0][0x23c], -R198 ;  /* 0x00008f00fc4a7a23 */ /* 0x000fe200000108c6 */
[----:B------:R-:W-:Y:S01]  /*8c40*/  LOP3.LUT R41, R26, 0xff, RZ, 0xc0, !PT ;  /* 0x000000ff1a297812 */ /* 0x000fe200078ec0ff */
[----:B------:R-:W-:Y:S01]  /*8c50*/  MUFU.EX2 R27, R27 ;  /* 0x0000001b001b7308 */ /* 0x000fe20000000800 */
[----:B------:R-:W-:Y:S01]  /*8c60*/  SHF.R.U32.HI R24, RZ, 0x18, R62 ;  /* 0x00000018ff187819 */ /* 0x000fe2000001163e */
[--C-:B------:R-:W-:Y:S01]  /*8c70*/  HSET2.LE.AND R39, R39, R44.reuse, PT ;  /* 0x0000002c27277233 */ /* 0x100fe20003803000 */
[----:B------:R-:W-:Y:S01]  /*8c80*/  SHF.R.U32.HI R26, RZ, 0x18, R26 ;  /* 0x00000018ff1a7819 */ /* 0x000fe2000001161a */
[--C-:B------:R-:W-:Y:S01]  /*8c90*/  FFMA.FTZ R43, R250, c[0x0][0x23c], -R81.reuse ;  /* 0x00008f00fa2b7a23 */ /* 0x100fe20000010851 */
[----:B------:R-:W-:Y:S01]  /*8ca0*/  LOP3.LUT R35, R35, 0xff, RZ, 0xc0, !PT ;  /* 0x000000ff23237812 */ /* 0x000fe200078ec0ff */
[----:B------:R-:W-:Y:S01]  /*8cb0*/  FFMA.FTZ R42, R248, c[0x0][0x23c], -R81 ;  /* 0x00008f00f82a7a23 */ /* 0x000fe20000010851 */
[----:B------:R-:W-:Y:S01]  /*8cc0*/  PRMT R37, R37, 0x5410, R24 ;  /* 0x0000541025257816 */ /* 0x000fe20000000018 */
[----:B------:R-:W2:Y:S01]  /*8cd0*/  MUFU.EX2 R25, R25 ;  /* 0x0000001900197308 */ /* 0x000ea20000000800 */
[----:B------:R-:W-:Y:S01]  /*8ce0*/  PRMT R35, R35, 0x5410, R26 ;  /* 0x0000541023237816 */ /* 0x000fe2000000001a */
[----:B------:R-:W-:Y:S01]  /*8cf0*/  FFMA.FTZ R26, R133, c[0x0][0x23c], -R198 ;  /* 0x00008f00851a7a23 */ /* 0x000fe200000108c6 */
[----:B------:R-:W-:Y:S01]  /*8d00*/  SHF.R.U32.HI R38, RZ, 0x8, R38 ;  /* 0x00000008ff267819 */ /* 0x000fe20000011626 */
[--C-:B------:R-:W-:Y:S01]  /*8d10*/  HSET2.LE.AND R37, R37, R44.reuse, PT ;  /* 0x0000002c25257233 */ /* 0x100fe20003803000 */
[----:B-1----:R-:W-:Y:S01]  /*8d20*/  F2FP.BF16.PACK_AB R160, R117, R124 ;  /* 0x0000007c75a0723e */ /* 0x002fe200000010ff */
[----:B------:R-:W-:Y:S01]  /*8d30*/  HSET2.LE.AND R35, R35, R44, PT ;  /* 0x0000002c23237233 */ /* 0x000fe20003803000 */
[----:B------:R-:W-:Y:S01]  /*8d40*/  PRMT R41, R41, 0x5410, R38 ;  /* 0x0000541029297816 */ /* 0x000fe20000000026 */
[----:B------:R-:W1:Y:S01]  /*8d50*/  MUFU.EX2 R24, R135 ;  /* 0x0000008700187308 */ /* 0x000e620000000800 */
[----:B------:R-:W-:-:S02]  /*8d60*/  FFMA.FTZ R40, R247, c[0x0][0x23c], -R70 ;  /* 0x00008f00f7287a23 */ /* 0x000fc40000010846 */
[--C-:B------:R-:W-:Y:S01]  /*8d70*/  FFMA.FTZ R82, R82, c[0x0][0x23c], -R195.reuse ;  /* 0x00008f0052527a23 */ /* 0x100fe200000108c3 */
[----:B------:R-:W-:Y:S01]  /*8d80*/  HSET2.LE.AND R41, R41, R44, PT ;  /* 0x0000002c29297233 */ /* 0x000fe20003803000 */
[----:B------:R-:W-:-:S03]  /*8d90*/  FFMA.FTZ R75, R206, c[0x0][0x23c], -R195 ;  /* 0x00008f00ce4b7a23 */ /* 0x000fc600000108c3 */
[----:B------:R-:W-:Y:S01]  /*8da0*/  MUFU.EX2 R105, R105 ;  /* 0x0000006900697308 */ /* 0x000fe20000000800 */
[----:B--2---:R-:W-:Y:S02]  /*8db0*/  F2FP.BF16.PACK_AB R162, R25, R106 ;  /* 0x0000006a19a2723e */ /* 0x004fe400000010ff */
[----:B------:R-:W-:Y:S01]  /*8dc0*/  LOP3.LUT R160, R41, R160, RZ, 0xc0, !PT ;  /* 0x000000a029a07212 */ /* 0x000fe200078ec0ff */
[----:B------:R-:W-:Y:S01]  /*8dd0*/  FFMA.FTZ R41, R242, c[0x0][0x23c], -R70 ;  /* 0x00008f00f2297a23 */ /* 0x000fe20000010846 */
[----:B------:R-:W-:-:S03]  /*8de0*/  LOP3.LUT R162, R39, R162, RZ, 0xc0, !PT ;  /* 0x000000a227a27212 */ /* 0x000fc600078ec0ff */
[----:B------:R-:W2:Y:S01]  /*8df0*/  MUFU.EX2 R26, R26 ;  /* 0x0000001a001a7308 */ /* 0x000ea20000000800 */
[----:B-1----:R-:W-:-:S04]  /*8e00*/  F2FP.BF16.PACK_AB R38, R24, R27 ;  /* 0x0000001b1826723e */ /* 0x002fc800000010ff */
[----:B------:R-:W-:-:S03]  /*8e10*/  LOP3.LUT R163, R37, R38, RZ, 0xc0, !PT ;  /* 0x0000002625a37212 */ /* 0x000fc600078ec0ff */
[----:B------:R-:W-:Y:S01]  /*8e20*/  MUFU.EX2 R73, R73 ;  /* 0x0000004900497308 */ /* 0x000fe20000000800 */
[----:B--2---:R-:W-:-:S07]  /*8e30*/  F2FP.BF16.PACK_AB R38, R26, R105 ;  /* 0x000000691a26723e */ /* 0x004fce00000010ff */
[----:B------:R-:W-:Y:S01]  /*8e40*/  MUFU.EX2 R122, R122 ;  /* 0x0000007a007a7308 */ /* 0x000fe20000000800 */
[----:B------:R-:W-:Y:S01]  /*8e50*/  LOP3.LUT R161, R35, R38, RZ, 0xc0, !PT ;  /* 0x0000002623a17212 */ /* 0x000fe200078ec0ff */
[----:B------:R-:W-:-:S04]  /*8e60*/  IMAD.WIDE.U32 R38, R34, -0x2daee0ad, RZ ;  /* 0xd2511f5322267825 */ /* 0x000fc800078e00ff */
[----:B------:R-:W-:Y:S02]  /*8e70*/  FFMA.FTZ R34, R64, c[0x0][0x23c], -R198 ;  /* 0x00008f0040227a23 */ /* 0x000fe400000108c6 */
[----:B------:R-:W-:Y:S01]  /*8e80*/  MUFU.EX2 R77, R77 ;  /* 0x0000004d004d7308 */ /* 0x000fe20000000800 */
[----:B------:R-:W-:Y:S01]  /*8e90*/  HMMA.16816.F32.BF16 R132, R160, R152, RZ ;  /* 0x00000098a084723c */ /* 0x000fe200000418ff */
[----:B------:R-:W-:-:S06]  /*8ea0*/  FFMA.FTZ R35, R71, c[0x0][0x23c], -R195 ;  /* 0x00008f0047237a23 */ /* 0x000fcc00000108c3 */
[----:B------:R-:W1:Y:S01]  /*8eb0*/  MUFU.EX2 R34, R34 ;  /* 0x0000002200227308 */ /* 0x000e620000000800 */
[C---:B------:R-:W-:Y:S07]  /*8ec0*/  HMMA.16816.F32.BF16 R152, R160.reuse, R154, RZ ;  /* 0x0000009aa098723c */ /* 0x040fee00000418ff */
[----:B------:R-:W-:Y:S01]  /*8ed0*/  MUFU.EX2 R76, R76 ;  /* 0x0000004c004c7308 */ /* 0x000fe20000000800 */
[C---:B------:R-:W-:Y:S07]  /*8ee0*/  HMMA.16816.F32.BF16 R156, R160.reuse, R8, RZ ;  /* 0x00000008a09c723c */ /* 0x040fee00000418ff */
[----:B------:R-:W-:Y:S01]  /*8ef0*/  LOP3.LUT R8, R39, UR26, R36, 0x96, !PT ;  /* 0x0000001a27087c12 */ /* 0x000fe2000f8e9624 */
[----:B------:R-:W-:Y:S01]  /*8f00*/  HMMA.16816.F32.BF16 R160, R160, R10, RZ ;  /* 0x0000000aa0a0723c */ /* 0x000fe200000418ff */
[----:B------:R-:W-:Y:S01]  /*8f10*/  SHF.R.U32.HI R9, RZ, 0x10, R38 ;  /* 0x00000010ff097819 */ /* 0x000fe20000011626 */
[----:B------:R-:W2:Y:S01]  /*8f20*/  MUFU.EX2 R35, R35 ;  /* 0x0000002300237308 */ /* 0x000ea20000000800 */
[----:B------:R-:W-:-:S04]  /*8f30*/  LOP3.LUT R37, R8, 0xff, RZ, 0xc0, !PT ;  /* 0x000000ff08257812 */ /* 0x000fc800078ec0ff */
[C---:B------:R-:W-:Y:S02]  /*8f40*/  LOP3.LUT R10, R38.reuse, 0xffff, RZ, 0xc0, !PT ;  /* 0x0000ffff260a7812 */ /* 0x040fe400078ec0ff */
[----:B------:R-:W-:Y:S01]  /*8f50*/  LOP3.LUT R39, R38, 0xff, RZ, 0xc0, !PT ;  /* 0x000000ff26277812 */ /* 0x000fe200078ec0ff */
[----:B------:R-:W-:Y:S01]  /*8f60*/  MUFU.EX2 R89, R89 ;  /* 0x0000005900597308 */ /* 0x000fe20000000800 */
[----:B------:R-:W-:Y:S02]  /*8f70*/  SHF.R.U32.HI R10, RZ, 0x8, R10 ;  /* 0x00000008ff0a7819 */ /* 0x000fe4000001160a */
[----:B------:R-:W-:Y:S01]  /*8f80*/  SHF.R.U32.HI R11, RZ, 0x18, R38 ;  /* 0x00000018ff0b7819 */ /* 0x000fe20000011626 */
[----:B------:R-:W-:Y:S01]  /*8f90*/  FFMA.FTZ R38, R244, c[0x0][0x23c], -R81 ;  /* 0x00008f00f4267a23 */ /* 0x000fe20000010851 */
[----:B------:R-:W-:Y:S02]  /*8fa0*/  PRMT R39, R39, 0x5410, R10 ;  /* 0x0000541027277816 */ /* 0x000fe4000000000a */
[----:B------:R-:W-:Y:S01]  /*8fb0*/  LOP3.LUT R10, R9, 0xff, RZ, 0xc0, !PT ;  /* 0x000000ff090a7812 */ /* 0x000fe200078ec0ff */
[----:B------:R-:W3:Y:S01]  /*8fc0*/  MUFU.EX2 R74, R74 ;  /* 0x0000004a004a7308 */ /* 0x000ee20000000800 */
[----:B------:R-:W-:-:S02]  /*8fd0*/  LOP3.LUT R9, R8, 0xffff, RZ, 0xc0, !PT ;  /* 0x0000ffff08097812 */ /* 0x000fc400078ec0ff */
[----:B------:R-:W-:Y:S02]  /*8fe0*/  PRMT R11, R10, 0x5410, R11 ;  /* 0x000054100a0b7816 */ /* 0x000fe4000000000b */
[--C-:B------:R-:W-:Y:S02]  /*8ff0*/  SHF.R.U32.HI R10, RZ, 0x10, R8.reuse ;  /* 0x00000010ff0a7819 */ /* 0x100fe40000011608 */
[----:B------:R-:W-:Y:S01]  /*9000*/  SHF.R.U32.HI R36, RZ, 0x8, R9 ;  /* 0x00000008ff247819 */ /* 0x000fe20000011609 */
[--C-:B------:R-:W-:Y:S01]  /*9010*/  HSET2.LE.AND R11, R11, R44.reuse, PT ;  /* 0x0000002c0b0b7233 */ /* 0x100fe20003803000 */
[----:B------:R-:W-:Y:S01]  /*9020*/  SHF.R.U32.HI R8, RZ, 0x18, R8 ;  /* 0x00000018ff087819 */ /* 0x000fe20000011608 */
[----:B------:R-:W-:Y:S01]  /*9030*/  MUFU.EX2 R38, R38 ;  /* 0x0000002600267308 */ /* 0x000fe20000000800 */
[----:B------:R-:W-:Y:S01]  /*9040*/  LOP3.LUT R9, R10, 0xff, RZ, 0xc0, !PT ;  /* 0x000000ff0a097812 */ /* 0x000fe200078ec0ff */
[----:B------:R-:W-:Y:S01]  /*9050*/  HSET2.LE.AND R10, R39, R44, PT ;  /* 0x0000002c270a7233 */ /* 0x000fe20003803000 */
[----:B------:R-:W-:-:S02]  /*9060*/  PRMT R37, R37, 0x5410, R36 ;  /* 0x0000541025257816 */ /* 0x000fc40000000024 */
[----:B------:R-:W-:Y:S02]  /*9070*/  PRMT R9, R9, 0x5410, R8 ;  /* 0x0000541009097816 */ /* 0x000fe40000000008 */
[----:B-1----:R-:W-:Y:S01]  /*9080*/  F2FP.BF16.PACK_AB R8, R34, R73 ;  /* 0x000000492208723e */ /* 0x002fe200000010ff */
[----:B------:R-:W-:Y:S01]  /*9090*/  MUFU.EX2 R43, R43 ;  /* 0x0000002b002b7308 */ /* 0x000fe20000000800 */
[----:B--2---:R-:W-:Y:S01]  /*90a0*/  F2FP.BF16.PACK_AB R39, R35, R76 ;  /* 0x0000004c2327723e */ /* 0x004fe200000010ff */
[--C-:B------:R-:W-:Y:S01]  /*90b0*/  HSET2.LE.AND R9, R9, R44.reuse, PT ;  /* 0x0000002c09097233 */ /* 0x100fe20003803000 */
[----:B------:R-:W-:Y:S01]  /*90c0*/  LOP3.LUT R11, R11, R8, RZ, 0xc0, !PT ;  /* 0x000000080b0b7212 */ /* 0x000fe200078ec0ff */
[----:B------:R-:W-:Y:S01]  /*90d0*/  HSET2.LE.AND R8, R37, R44, PT ;  /* 0x0000002c25087233 */ /* 0x000fe20003803000 */
[----:B------:R-:W-:Y:S02]  /*90e0*/  F2FP.BF16.PACK_AB R37, R77, R122 ;  /* 0x0000007a4d25723e */ /* 0x000fe400000010ff */
[----:B---3--:R-:W-:Y:S01]  /*90f0*/  F2FP.BF16.PACK_AB R36, R74, R89 ;  /* 0x000000594a24723e */ /* 0x008fe200000010ff */
[----:B------:R-:W-:Y:S01]  /*9100*/  MUFU.EX2 R42, R42 ;  /* 0x0000002a002a7308 */ /* 0x000fe20000000800 */
[----:B------:R-:W-:Y:S01]  /*9110*/  LOP3.LUT R10, R10, R39, RZ, 0xc0, !PT ;  /* 0x000000270a0a7212 */ /* 0x000fe200078ec0ff */
[----:B------:R-:W-:Y:S01]  /*9120*/  FFMA.FTZ R39, R246, c[0x0][0x23c], -R81 ;  /* 0x00008f00f6277a23 */ /* 0x000fe20000010851 */
[----:B------:R-:W-:Y:S01]  /*9130*/  LOP3.LUT R8, R8, R37, RZ, 0xc0, !PT ;  /* 0x0000002508087212 */ /* 0x000fe200078ec0ff */
[--C-:B------:R-:W-:Y:S01]  /*9140*/  FFMA.FTZ R37, R251, c[0x0][0x23c], -R70.reuse ;  /* 0x00008f00fb257a23 */ /* 0x100fe20000010846 */
[----:B------:R-:W-:Y:S01]  /*9150*/  LOP3.LUT R9, R9, R36, RZ, 0xc0, !PT ;  /* 0x0000002409097212 */ /* 0x000fe200078ec0ff */
[----:B------:R-:W-:-:S02]  /*9160*/  FFMA.FTZ R36, R249, c[0x0][0x23c], -R70 ;  /* 0x00008f00f9247a23 */ /* 0x000fc40000010846 */
[----:B------:R-:W-:Y:S04]  /*9170*/  MUFU.EX2 R39, R39 ;  /* 0x0000002700277308 */ /* 0x000fe80000000800 */
[C---:B------:R-:W-:Y:S04]  /*9180*/  HMMA.16816.F32.BF16 R156, R8.reuse, R12, R156 ;  /* 0x0000000c089c723c */ /* 0x040fe8000004189c */
[----:B------:R-:W-:Y:S03]  /*9190*/  MUFU.EX2 R37, R37 ;  /* 0x0000002500257308 */ /* 0x000fe60000000800 */
[----:B------:R-:W-:Y:S01]  /*91a0*/  IMAD.U32 R13, RZ, RZ, UR5 ;  /* 0x00000005ff0d7e24 */ /* 0x000fe2000f8e00ff */
[C---:B------:R-:W-:Y:S04]  /*91b0*/  HMMA.16816.F32.BF16 R132, R8.reuse, R16, R132 ;  /* 0x000000100884723c */ /* 0x040fe80000041884 */
[----:B------:R-:W-:Y:S01]  /*91c0*/  LOP3.LUT R62, R55, UR33, R13, 0x96, !PT ;  /* 0x00000021373e7c12 */ /* 0x000fe2000f8e960d */
[----:B------:R-:W-:Y:S03]  /*91d0*/  MUFU.EX2 R36, R36 ;  /* 0x0000002400247308 */ /* 0x000fe60000000800 */
[----:B------:R-:W-:Y:S01]  /*91e0*/  HMMA.16816.F32.BF16 R152, R8, R18, R152 ;  /* 0x000000120898723c */ /* 0x000fe20000041898 */
[----:B------:R-:W-:Y:S01]  /*91f0*/  IMAD.WIDE.U32 R62, R62, -0x326172a9, RZ ;  /* 0xcd9e8d573e3e7825 */ /* 0x000fe200078e00ff */
[----:B------:R-:W1:Y:S03]  /*9200*/  LDSM.16.MT88.4 R16, [R216+0x4800] ;  /* 0x00480000d810783b */ /* 0x000e660000004200 */
[----:B------:R-:W-:Y:S01]  /*9210*/  MUFU.EX2 R41, R41 ;  /* 0x0000002900297308 */ /* 0x000fe20000000800 */
[----:B------:R-:W-:-:S02]  /*9220*/  LOP3.LUT R13, R63, UR24, R112, 0x96, !PT ;  /* 0x000000183f0d7c12 */ /* 0x000fc4000f8e9670 */
[--C-:B------:R-:W-:Y:S01]  /*9230*/  LOP3.LUT R12, R109, UR22, R62.reuse, 0x96, !PT ;  /* 0x000000166d0c7c12 */ /* 0x100fe2000f8e963e */
[----:B------:R-:W-:Y:S01]  /*9240*/  HMMA.16816.F32.BF16 R160, R8, R14, R160 ;  /* 0x0000000e08a0723c */ /* 0x000fe200000418a0 */
[----:B------:R-:W-:-:S03]  /*9250*/  LOP3.LUT R62, R201, UR22, R62, 0x96, !PT ;  /* 0x00000016c93e7c12 */ /* 0x000fc6000f8e963e */
[----:B------:R-:W2:Y:S03]  /*9260*/  MUFU.EX2 R40, R40 ;  /* 0x0000002800287308 */ /* 0x000ea60000000800 */
[----:B------:R-:W-:-:S04]  /*9270*/  IMAD.WIDE.U32 R8, R13, -0x2daee0ad, RZ ;  /* 0xd2511f530d087825 */ /* 0x000fc800078e00ff */
[----:B------:R-:W-:Y:S01]  /*9280*/  IMAD.WIDE.U32 R12, R12, -0x2daee0ad, RZ ;  /* 0xd2511f530c0c7825 */ /* 0x000fe200078e00ff */
[----:B------:R-:W-:Y:S01]  /*9290*/  LOP3.LUT R9, R9, UR21, R110, 0x96, !PT ;  /* 0x0000001509097c12 */ /* 0x000fe2000f8e966e */
[----:B------:R-:W-:Y:S03]  /*92a0*/  MUFU.EX2 R82, R82 ;  /* 0x0000005200527308 */ /* 0x000fe60000000800 */
[----:B------:R-:W-:Y:S01]  /*92b0*/  LOP3.LUT R8, R13, UR19, R8, 0x96, !PT ;  /* 0x000000130d087c12 */ /* 0x000fe2000f8e9608 */
[----:B------:R-:W-:Y:S01]  /*92c0*/  IMAD.WIDE.U32 R10, R9, -0x326172a9, RZ ;  /* 0xcd9e8d57090a7825 */ /* 0x000fe200078e00ff */
[----:B--2---:R-:W-:-:S03]  /*92d0*/  F2FP.BF16.PACK_AB R64, R40, R41 ;  /* 0x000000292840723e */ /* 0x004fc600000010ff */
[----:B------:R-:W-:Y:S01]  /*92e0*/  IMAD.WIDE.U32 R48, R8, -0x326172a9, RZ ;  /* 0xcd9e8d5708307825 */ /* 0x000fe200078e00ff */
[----:B------:R-:W-:Y:S01]  /*92f0*/  LOP3.LUT R9, R11, UR20, R108, 0x96, !PT ;  /* 0x000000140b097c12 */ /* 0x000fe2000f8e966c */
[----:B------:R-:W-:Y:S03]  /*9300*/  MUFU.EX2 R75, R75 ;  /* 0x0000004b004b7308 */ /* 0x000fe60000000800 */
[----:B------:R-:W-:Y:S01]  /*9310*/  LOP3.LUT R8, R49, UR18, R10, 0x96, !PT ;  /* 0x0000001231087c12 */ /* 0x000fe2000f8e960a */
[----:B------:R-:W-:-:S04]  /*9320*/  IMAD.WIDE.U32 R10, R9, -0x2daee0ad, RZ ;  /* 0xd2511f53090a7825 */ /* 0x000fc800078e00ff */
[----:B------:R-:W-:Y:S01]  /*9330*/  IMAD.WIDE.U32 R50, R8, -0x2daee0ad, RZ ;  /* 0xd2511f5308327825 */ /* 0x000fe200078e00ff */
[----:B------:R-:W-:-:S04]  /*9340*/  LOP3.LUT R8, R11, UR17, R12, 0x96, !PT ;  /* 0x000000110b087c12 */ /* 0x000fc8000f8e960c */
[----:B------:R-:W-:Y:S01]  /*9350*/  LOP3.LUT R9, R51, UR13, R10, 0x96, !PT ;  /* 0x0000000d33097c12 */ /* 0x000fe2000f8e960a */
[----:B------:R-:W-:-:S04]  /*9360*/  IMAD.WIDE.U32 R208, R8, -0x326172a9, RZ ;  /* 0xcd9e8d5708d07825 */ /* 0x000fc800078e00ff */
[----:B------:R-:W-:-:S05]  /*9370*/  IMAD.WIDE.U32 R12, R9, -0x326172a9, RZ ;  /* 0xcd9e8d57090c7825 */ /* 0x000fca00078e00ff */
[C---:B------:R-:W-:Y:S02]  /*9380*/  LOP3.LUT R10, R12.reuse, 0xffff, RZ, 0xc0, !PT ;  /* 0x0000ffff0c0a7812 */ /* 0x040fe400078ec0ff */
[----:B------:R-:W-:Y:S02]  /*9390*/  LOP3.LUT R11, R12, 0xff, RZ, 0xc0, !PT ;  /* 0x000000ff0c0b7812 */ /* 0x000fe400078ec0ff */
[----:B------:R-:W-:Y:S02]  /*93a0*/  SHF.R.U32.HI R10, RZ, 0x8, R10 ;  /* 0x00000008ff0a7819 */ /* 0x000fe4000001160a */
[----:B------:R-:W-:Y:S02]  /*93b0*/  SHF.R.U32.HI R9, RZ, 0x10, R12 ;  /* 0x00000010ff097819 */ /* 0x000fe4000001160c */
[----:B------:R-:W-:Y:S02]  /*93c0*/  LOP3.LUT R8, R13, UR25, R208, 0x96, !PT ;  /* 0x000000190d087c12 */ /* 0x000fe4000f8e96d0 */
[----:B------:R-:W-:-:S02]  /*93d0*/  PRMT R11, R11, 0x5410, R10 ;  /* 0x000054100b0b7816 */ /* 0x000fc4000000000a */
[----:B------:R-:W-:Y:S02]  /*93e0*/  LOP3.LUT R9, R9, 0xff, RZ, 0xc0, !PT ;  /* 0x000000ff09097812 */ /* 0x000fe400078ec0ff */
[----:B------:R-:W-:Y:S02]  /*93f0*/  SHF.R.U32.HI R10, RZ, 0x18, R12 ;  /* 0x00000018ff0a7819 */ /* 0x000fe4000001160c */
[C---:B------:R-:W-:Y:S01]  /*9400*/  LOP3.LUT R65, R8.reuse, 0xffff, RZ, 0xc0, !PT ;  /* 0x0000ffff08417812 */ /* 0x040fe200078ec0ff */
[----:B------:R-:W2:Y:S01]  /*9410*/  LDSM.16.MT88.4 R12, [R215+0x4800] ;  /* 0x00480000d70c783b */ /* 0x000ea20000004200 */
[----:B------:R-:W-:Y:S02]  /*9420*/  PRMT R9, R9, 0x5410, R10 ;  /* 0x0000541009097816 */ /* 0x000fe4000000000a */
[----:B------:R-:W-:Y:S02]  /*9430*/  SHF.R.U32.HI R65, RZ, 0x8, R65 ;  /* 0x00000008ff417819 */ /* 0x000fe40000011641 */
[----:B------:R-:W-:Y:S01]  /*9440*/  LOP3.LUT R10, R8, 0xff, RZ, 0xc0, !PT ;  /* 0x000000ff080a7812 */ /* 0x000fe200078ec0ff */
[----:B------:R-:W-:Y:S01]  /*9450*/  HSET2.LE.AND R9, R9, R44, PT ;  /* 0x0000002c09097233 */ /* 0x000fe20003803000 */
[----:B------:R-:W-:-:S02]  /*9460*/  SHF.R.U32.HI R71, RZ, 0x18, R8 ;  /* 0x00000018ff477819 */ /* 0x000fc40000011608 */
[----:B------:R-:W-:Y:S02]  /*9470*/  PRMT R65, R10, 0x5410, R65 ;  /* 0x000054100a417816 */ /* 0x000fe40000000041 */
[----:B------:R-:W-:Y:S02]  /*9480*/  SHF.R.U32.HI R10, RZ, 0x10, R8 ;  /* 0x00000010ff0a7819 */ /* 0x000fe40000011608 */
[----:B------:R-:W-:Y:S02]  /*9490*/  F2FP.BF16.PACK_AB R8, R36, R37 ;  /* 0x000000252408723e */ /* 0x000fe400000010ff */
[----:B------:R-:W-:-:S04]  /*94a0*/  LOP3.LUT R10, R10, 0xff, RZ, 0xc0, !PT ;  /* 0x000000ff0a0a7812 */ /* 0x000fc800078ec0ff */
[----:B------:R-:W-:Y:S01]  /*94b0*/  PRMT R71, R10, 0x5410, R71 ;  /* 0x000054100a477816 */ /* 0x000fe20000000047 */
[----:B------:R-:W-:Y:S01]  /*94c0*/  HSET2.LE.AND R10, R11, R44, PT ;  /* 0x0000002c0b0a7233 */ /* 0x000fe20003803000 */
[----:B------:R-:W-:-:S04]  /*94d0*/  F2FP.BF16.PACK_AB R11, R38, R39 ;  /* 0x00000027260b723e */ /* 0x000fc800000010ff */
[----:B------:R-:W-:Y:S02]  /*94e0*/  LOP3.LUT R10, R10, R11, RZ, 0xc0, !PT ;  /* 0x0000000b0a0a7212 */ /* 0x000fe400078ec0ff */
[----:B------:R-:W-:Y:S01]  /*94f0*/  LOP3.LUT R11, R9, R8, RZ, 0xc0, !PT ;  /* 0x00000008090b7212 */ /* 0x000fe200078ec0ff */
[--C-:B------:R-:W-:Y:S01]  /*9500*/  HSET2.LE.AND R8, R65, R44.reuse, PT ;  /* 0x0000002c41087233 */ /* 0x100fe20003803000 */
[----:B------:R-:W-:Y:S01]  /*9510*/  F2FP.BF16.PACK_AB R9, R42, R43 ;  /* 0x0000002b2a09723e */ /* 0x000fe200000010ff */
[--C-:B------:R-:W-:Y:S02]  /*9520*/  FFMA.FTZ R72, R245, c[0x0][0x23c], -R198.reuse ;  /* 0x00008f00f5487a23 */ /* 0x100fe400000108c6 */
[----:B------:R-:W-:Y:S01]  /*9530*/  FFMA.FTZ R65, R204, c[0x0][0x23c], -R195 ;  /* 0x00008f00cc417a23 */ /* 0x000fe200000108c3 */
[----:B------:R-:W-:Y:S01]  /*9540*/  LOP3.LUT R8, R8, R9, RZ, 0xc0, !PT ;  /* 0x0000000908087212 */ /* 0x000fe200078ec0ff */
[----:B------:R-:W-:Y:S02]  /*9550*/  HSET2.LE.AND R9, R71, R44, PT ;  /* 0x0000002c47097233 */ /* 0x000fe40003803000 */
[----:B------:R-:W-:Y:S03]  /*9560*/  MUFU.EX2 R72, R72 ;  /* 0x0000004800487308 */ /* 0x000fe60000000800 */
[----:B------:R-:W-:Y:S01]  /*9570*/  LOP3.LUT R9, R9, R64, RZ, 0xc0, !PT ;  /* 0x0000004009097212 */ /* 0x000fe200078ec0ff */
[----:B------:R-:W-:-:S02]  /*9580*/  FFMA.FTZ R71, R243, c[0x0][0x23c], -R198 ;  /* 0x00008f00f3477a23 */ /* 0x000fc400000108c6 */
[----:B------:R-:W-:Y:S02]  /*9590*/  FFMA.FTZ R64, R202, c[0x0][0x23c], -R195 ;  /* 0x00008f00ca407a23 */ /* 0x000fe400000108c3 */
[----:B------:R-:W-:Y:S02]  /*95a0*/  MUFU.EX2 R65, R65 ;  /* 0x0000004100417308 */ /* 0x000fe40000000800 */
[C---:B-1----:R-:W-:Y:S08]  /*95b0*/  HMMA.16816.F32.BF16 R140, R8.reuse, R16, R140 ;  /* 0x00000010088c723c */ /* 0x042ff0000004188c */
[C---:B--2---:R-:W-:Y:S08]  /*95c0*/  HMMA.16816.F32.BF16 R148, R8.reuse, R12, R148 ;  /* 0x0000000c0894723c */ /* 0x044ff00000041894 */
[C---:B------:R-:W-:Y:S08]  /*95d0*/  HMMA.16816.F32.BF16 R136, R8.reuse, R18, R136 ;  /* 0x000000120888723c */ /* 0x040ff00000041888 */
[----:B------:R-:W-:Y:S07]  /*95e0*/  HMMA.16816.F32.BF16 R144, R8, R14, R144 ;  /* 0x0000000e0890723c */ /* 0x000fee0000041890 */
[----:B------:R-:W-:Y:S01]  /*95f0*/  LOP3.LUT R8, R63, UR24, R196, 0x96, !PT ;  /* 0x000000183f087c12 */ /* 0x000fe2000f8e96c4 */
[----:B------:R-:W-:-:S04]  /*9600*/  IMAD.WIDE.U32 R62, R62, -0x2daee0ad, RZ ;  /* 0xd2511f533e3e7825 */ /* 0x000fc800078e00ff */
        /* <DEDUP_REMOVED lines=17> */
[----:B------:R-:W-:Y:S02]  /*9720*/  PRMT R11, R11, 0x5410, R8 ;  /* 0x000054100b0b7816 */ /* 0x000fe40000000008 */
[----:B------:R-:W-:Y:S01]  /*9730*/  LOP3.LUT R8, R63, UR25, R250, 0x96, !PT ;  /* 0x000000193f087c12 */ /* 0x000fe2000f8e96fa */
[----:B------:R-:W1:Y:S01]  /*9740*/  MUFU.EX2 R71, R71 ;  /* 0x0000004700477308 */ /* 0x000e620000000800 */
[----:B------:R-:W-:Y:S01]  /*9750*/  LOP3.LUT R111, R111, 0xff, RZ, 0xc0, !PT ;  /* 0x000000ff6f6f7812 */ /* 0x000fe200078ec0ff */
[----:B------:R-:W-:Y:S01]  /*9760*/  IMAD.MOV.U32 R63, RZ, RZ, R209 ;  /* 0x000000ffff3f7224 */ /* 0x000fe200078e00d1 */
[----:B------:R-:W-:Y:S01]  /*9770*/  SHF.R.U32.HI R10, RZ, 0x18, R62 ;  /* 0x00000018ff0a7819 */ /* 0x000fe2000001163e */
[----:B------:R-:W-:Y:S01]  /*9780*/  IMAD.MOV.U32 R62, RZ, RZ, R208 ;  /* 0x000000ffff3e7224 */ /* 0x000fe200078e00d0 */
[----:B------:R-:W-:Y:S01]  /*9790*/  SHF.R.U32.HI R9, RZ, 0x10, R8 ;  /* 0x00000010ff097819 */ /* 0x000fe20000011608 */
[----:B------:R-:W-:Y:S01]  /*97a0*/  IMAD.MOV.U32 R243, RZ, RZ, R63 ;  /* 0x000000fffff37224 */ /* 0x000fe200078e003f */
[----:B------:R-:W-:Y:S01]  /*97b0*/  PRMT R111, R111, 0x5410, R10 ;  /* 0x000054106f6f7816 */ /* 0x000fe2000000000a */
[----:B------:R-:W-:Y:S01]  /*97c0*/  IMAD.MOV.U32 R242, RZ, RZ, R62 ;  /* 0x000000fffff27224 */ /* 0x000fe200078e003e */
[C---:B------:R-:W-:Y:S01]  /*97d0*/  LOP3.LUT R10, R8.reuse, 0xffff, RZ, 0xc0, !PT ;  /* 0x0000ffff080a7812 */ /* 0x040fe200078ec0ff */
[----:B------:R-:W2:Y:S01]  /*97e0*/  MUFU.EX2 R64, R64 ;  /* 0x0000004000407308 */ /* 0x000ea20000000800 */
[----:B------:R-:W-:Y:S01]  /*97f0*/  LOP3.LUT R113, R8, 0xff, RZ, 0xc0, !PT ;  /* 0x000000ff08717812 */ /* 0x000fe200078ec0ff */
[----:B------:R-:W-:Y:S01]  /*9800*/  FFMA.FTZ R63, R207, c[0x0][0x23c], -R198 ;  /* 0x00008f00cf3f7a23 */ /* 0x000fe200000108c6 */
[----:B------:R-:W-:Y:S01]  /*9810*/  SHF.R.U32.HI R8, RZ, 0x18, R8 ;  /* 0x00000018ff087819 */ /* 0x000fe20000011608 */
[----:B------:R-:W-:Y:S01]  /*9820*/  FFMA.FTZ R62, R115, c[0x0][0x23c], -R198 ;  /* 0x00008f00733e7a23 */ /* 0x000fe200000108c6 */
[----:B------:R-:W-:Y:S01]  /*9830*/  LOP3.LUT R9, R9, 0xff, RZ, 0xc0, !PT ;  /* 0x000000ff09097812 */ /* 0x000fe200078ec0ff */
[----:B------:R-:W-:Y:S01]  /*9840*/  IMAD.MOV.U32 R206, RZ, RZ, R48 ;  /* 0x000000ffffce7224 */ /* 0x000fe200078e0030 */
[----:B------:R-:W-:Y:S01]  /*9850*/  SHF.R.U32.HI R10, RZ, 0x8, R10 ;  /* 0x00000008ff0a7819 */ /* 0x000fe2000001160a */
[----:B------:R-:W-:Y:S01]  /*9860*/  IMAD.MOV.U32 R244, RZ, RZ, R50 ;  /* 0x000000fffff47224 */ /* 0x000fe200078e0032 */
[----:B------:R-:W-:Y:S01]  /*9870*/  PRMT R9, R9, 0x5410, R8 ;  /* 0x0000541009097816 */ /* 0x000fe20000000008 */
[----:B------:R-:W-:Y:S01]  /*9880*/  MUFU.EX2 R63, R63 ;  /* 0x0000003f003f7308 */ /* 0x000fe20000000800 */
[----:B------:R-:W-:Y:S01]  /*9890*/  PRMT R113, R113, 0x5410, R10 ;  /* 0x0000541071717816 */ /* 0x000fe2000000000a */
[----:B------:R-:W-:Y:S01]  /*98a0*/  FFMA.FTZ R107, R107, c[0x0][0x23c], -R70 ;  /* 0x00008f006b6b7a23 */ /* 0x000fe20000010846 */
[----:B-1----:R-:W-:Y:S01]  /*98b0*/  F2FP.BF16.PACK_AB R10, R71, R72 ;  /* 0x00000048470a723e */ /* 0x002fe200000010ff */
[--C-:B------:R-:W-:Y:S01]  /*98c0*/  HSET2.LE.AND R9, R9, R44.reuse, PT ;  /* 0x0000002c09097233 */ /* 0x100fe20003803000 */
[----:B------:R-:W-:Y:S01]  /*98d0*/  FFMA.FTZ R120, R120, c[0x0][0x23c], -R81 ;  /* 0x00008f0078787a23 */ /* 0x000fe20000010851 */
[----:B------:R-:W-:Y:S01]  /*98e0*/  LOP3.LUT R248, R251, UR16, R248, 0x96, !PT ;  /* 0x00000010fbf87c12 */ /* 0x000fe2000f8e96f8 */
[--C-:B------:R-:W-:Y:S01]  /*98f0*/  FFMA.FTZ R187, R187, c[0x0][0x23c], -R198.reuse ;  /* 0x00008f00bbbb7a23 */ /* 0x100fe200000108c6 */
[----:B------:R-:W1:Y:S01]  /*9900*/  MUFU.EX2 R62, R62 ;  /* 0x0000003e003e7308 */ /* 0x000e620000000800 */
[----:B------:R-:W-:Y:S01]  /*9910*/  LOP3.LUT R9, R9, R10, RZ, 0xc0, !PT ;  /* 0x0000000a09097212 */ /* 0x000fe200078ec0ff */
[--C-:B------:R-:W-:Y:S01]  /*9920*/  HSET2.LE.AND R10, R11, R44.reuse, PT ;  /* 0x0000002c0b0a7233 */ /* 0x100fe20003803000 */
[----:B--2---:R-:W-:Y:S01]  /*9930*/  F2FP.BF16.PACK_AB R11, R64, R65 ;  /* 0x00000041400b723e */ /* 0x004fe200000010ff */
[--C-:B------:R-:W-:Y:S01]  /*9940*/  HSET2.LE.AND R8, R113, R44.reuse, PT ;  /* 0x0000002c71087233 */ /* 0x100fe20003803000 */
[----:B------:R-:W-:Y:S01]  /*9950*/  F2FP.BF16.PACK_AB R113, R75, R82 ;  /* 0x000000524b71723e */ /* 0x000fe200000010ff */
[----:B------:R-:W-:Y:S01]  /*9960*/  FFMA.FTZ R186, R186, c[0x0][0x23c], -R198 ;  /* 0x00008f00baba7a23 */ /* 0x000fe200000108c6 */
[----:B------:R-:W-:Y:S01]  /*9970*/  LOP3.LUT R10, R10, R11, RZ, 0xc0, !PT ;  /* 0x0000000b0a0a7212 */ /* 0x000fe200078ec0ff */
[----:B------:R-:W-:Y:S01]  /*9980*/  HSET2.LE.AND R11, R111, R44, PT ;  /* 0x0000002c6f0b7233 */ /* 0x000fe20003803000 */
[----:B------:R-:W-:Y:S01]  /*9990*/  LOP3.LUT R8, R8, R113, RZ, 0xc0, !PT ;  /* 0x0000007108087212 */ /* 0x000fe200078ec0ff */
[----:B------:R-:W-:-:S02]  /*99a0*/  FFMA.FTZ R193, R193, c[0x0][0x23c], -R195 ;  /* 0x00008f00c1c17a23 */ /* 0x000fc400000108c3 */
[--C-:B------:R-:W-:Y:S02]  /*99b0*/  FFMA.FTZ R192, R192, c[0x0][0x23c], -R195.reuse ;  /* 0x00008f00c0c07a23 */ /* 0x100fe400000108c3 */
[--C-:B------:R-:W-:Y:S02]  /*99c0*/  FFMA.FTZ R191, R191, c[0x0][0x23c], -R195.reuse ;  /* 0x00008f00bfbf7a23 */ /* 0x100fe400000108c3 */
[----:B------:R-:W-:Y:S01]  /*99d0*/  FFMA.FTZ R190, R190, c[0x0][0x23c], -R195 ;  /* 0x00008f00bebe7a23 */ /* 0x000fe200000108c3 */
[----:B-1----:R-:W-:Y:S01]  /*99e0*/  F2FP.BF16.PACK_AB R202, R62, R63 ;  /* 0x0000003f3eca723e */ /* 0x002fe200000010ff */
[--C-:B------:R-:W-:Y:S02]  /*99f0*/  FFMA.FTZ R189, R189, c[0x0][0x23c], -R198.reuse ;  /* 0x00008f00bdbd7a23 */ /* 0x100fe400000108c6 */
[----:B------:R-:W-:Y:S01]  /*9a00*/  FFMA.FTZ R188, R188, c[0x0][0x23c], -R198 ;  /* 0x00008f00bcbc7a23 */ /* 0x000fe200000108c6 */
[----:B------:R-:W-:Y:S01]  /*9a10*/  LOP3.LUT R11, R11, R202, RZ, 0xc0, !PT ;  /* 0x000000ca0b0b7212 */ /* 0x000fe200078ec0ff */
[----:B------:R-:W-:Y:S01]  /*9a20*/  UIADD3 UR5, UR35, 0x2, URZ ;  /* 0x0000000223057890 */ /* 0x000fe2000fffe03f */
[----:B------:R-:W-:Y:S01]  /*9a30*/  IMAD.MOV.U32 R245, RZ, RZ, R51 ;  /* 0x000000fffff57224 */ /* 0x000fe200078e0033 */
[----:B------:R1:W5:Y:S04]  /*9a40*/  LDL.LU.64 R208, [R1+0x30] ;  /* 0x0000300001d07983 */ /* 0x0003680000300a00 */
[C---:B------:R-:W-:Y:S08]  /*9a50*/  HMMA.16816.F32.BF16 R132, R8.reuse, R16, R132 ;  /* 0x000000100884723c */ /* 0x040ff00000041884 */
[C---:B------:R-:W-:Y:S01]  /*9a60*/  HMMA.16816.F32.BF16 R152, R8.reuse, R18, R152 ;  /* 0x000000120898723c */ /* 0x040fe20000041898 */
[--C-:B------:R-:W-:Y:S01]  /*9a70*/  FFMA.FTZ R113, R114, c[0x0][0x23c], -R81.reuse ;  /* 0x00008f0072717a23 */ /* 0x100fe20000010851 */
[----:B------:R-:W2:Y:S06]  /*9a80*/  LDSM.16.MT88.4 R16, [R216+0x4c00] ;  /* 0x004c0000d810783b */ /* 0x000eac0000004200 */
[C---:B------:R-:W-:Y:S08]  /*9a90*/  HMMA.16816.F32.BF16 R156, R8.reuse, R12, R156 ;  /* 0x0000000c089c723c */ /* 0x040ff0000004189c */
[----:B------:R-:W-:Y:S01]  /*9aa0*/  HMMA.16816.F32.BF16 R160, R8, R14, R160 ;  /* 0x0000000e08a0723c */ /* 0x000fe200000418a0 */
[----:B------:R-:W-:Y:S01]  /*9ab0*/  FFMA.FTZ R115, R118, c[0x0][0x23c], -R81 ;  /* 0x00008f0076737a23 */ /* 0x000fe20000010851 */
[----:B------:R-:W-:Y:S01]  /*9ac0*/  MUFU.EX2 R107, R107 ;  /* 0x0000006b006b7308 */ /* 0x000fe20000000800 */
[----:B------:R-:W-:-:S07]  /*9ad0*/  FFMA.FTZ R202, R199, c[0x0][0x23c], -R70 ;  /* 0x00008f00c7ca7a23 */ /* 0x000fce0000010846 */
[----:B------:R-:W-:Y:S01]  /*9ae0*/  MUFU.EX2 R120, R120 ;  /* 0x0000007800787308 */ /* 0x000fe20000000800 */
[----:B------:R-:W-:Y:S01]  /*9af0*/  LOP3.LUT R8, R243, UR16, R206, 0x96, !PT ;  /* 0x00000010f3087c12 */ /* 0x000fe2000f8e96ce */
[----:B------:R-:W-:-:S06]  /*9b00*/  IMAD.WIDE.U32 R248, R248, -0x2daee0ad, RZ ;  /* 0xd2511f53f8f87825 */ /* 0x000fcc00078e00ff */
[----:B------:R-:W-:Y:S01]  /*9b10*/  MUFU.EX2 R187, R187 ;  /* 0x000000bb00bb7308 */ /* 0x000fe20000000800 */
[----:B------:R-:W-:-:S07]  /*9b20*/  IMAD.WIDE.U32 R12, R8, -0x2daee0ad, RZ ;  /* 0xd2511f53080c7825 */ /* 0x000fce00078e00ff */
[----:B------:R-:W-:Y:S01]  /*9b30*/  MUFU.EX2 R186, R186 ;  /* 0x000000ba00ba7308 */ /* 0x000fe20000000800 */
[----:B------:R-:W-:-:S07]  /*9b40*/  LOP3.LUT R10, R12, 0xffff, RZ, 0xc0, !PT ;  /* 0x0000ffff0c0a7812 */ /* 0x000fce00078ec0ff */
[----:B------:R-:W-:Y:S01]  /*9b50*/  MUFU.EX2 R193, R193 ;  /* 0x000000c100c17308 */ /* 0x000fe20000000800 */
[----:B------:R-:W-:-:S07]  /*9b60*/  LOP3.LUT R111, R12, 0xff, RZ, 0xc0, !PT ;  /* 0x000000ff0c6f7812 */ /* 0x000fce00078ec0ff */
[----:B------:R-:W-:Y:S01]  /*9b70*/  MUFU.EX2 R192, R192 ;  /* 0x000000c000c07308 */ /* 0x000fe20000000800 */
[----:B------:R-:W-:-:S07]  /*9b80*/  SHF.R.U32.HI R10, RZ, 0x8, R10 ;  /* 0x00000008ff0a7819 */ /* 0x000fce000001160a */
[----:B------:R-:W-:Y:S01]  /*9b90*/  MUFU.EX2 R191, R191 ;  /* 0x000000bf00bf7308 */ /* 0x000fe20000000800 */
[----:B------:R-:W-:-:S07]  /*9ba0*/  SHF.R.U32.HI R9, RZ, 0x10, R12 ;  /* 0x00000010ff097819 */ /* 0x000fce000001160c */
[----:B------:R-:W-:Y:S01]  /*9bb0*/  MUFU.EX2 R190, R190 ;  /* 0x000000be00be7308 */ /* 0x000fe20000000800 */
[----:B------:R-:W-:-:S07]  /*9bc0*/  LOP3.LUT R8, R13, UR26, R244, 0x96, !PT ;  /* 0x0000001a0d087c12 */ /* 0x000fce000f8e96f4 */
[----:B------:R-:W-:Y:S01]  /*9bd0*/  MUFU.EX2 R189, R189 ;  /* 0x000000bd00bd7308 */ /* 0x000fe20000000800 */
[----:B------:R-:W-:-:S07]  /*9be0*/  PRMT R111, R111, 0x5410, R10 ;  /* 0x000054106f6f7816 */ /* 0x000fce000000000a */
[----:B------:R-:W-:Y:S01]  /*9bf0*/  MUFU.EX2 R188, R188 ;  /* 0x000000bc00bc7308 */ /* 0x000fe20000000800 */
[----:B------:R-:W-:Y:S01]  /*9c00*/  LOP3.LUT R10, R9, 0xff, RZ, 0xc0, !PT ;  /* 0x000000ff090a7812 */ /* 0x000fe200078ec0ff */
[----:B------:R-:W-:Y:S01]  /*9c10*/  FFMA.FTZ R181, R181, c[0x0][0x23c], -R70 ;  /* 0x00008f00b5b57a23 */ /* 0x000fe20000010846 */
[----:B------:R-:W-:Y:S01]  /*9c20*/  LOP3.LUT R9, R8, 0xffff, RZ, 0xc0, !PT ;  /* 0x0000ffff08097812 */ /* 0x000fe200078ec0ff */
[--C-:B------:R-:W-:Y:S01]  /*9c30*/  FFMA.FTZ R180, R180, c[0x0][0x23c], -R81.reuse ;  /* 0x00008f00b4b47a23 */ /* 0x100fe20000010851 */
[----:B------:R-:W-:Y:S01]  /*9c40*/  SHF.R.U32.HI R11, RZ, 0x18, R12 ;  /* 0x00000018ff0b7819 */ /* 0x000fe2000001160c */
[----:B------:R-:W-:Y:S01]  /*9c50*/  FFMA.FTZ R184, R184, c[0x0][0x23c], -R81 ;  /* 0x00008f00b8b87a23 */ /* 0x000fe20000010851 */
[----:B------:R-:W-:Y:S01]  /*9c60*/  SHF.R.U32.HI R12, RZ, 0x8, R9 ;  /* 0x00000008ff0c7819 */ /* 0x000fe20000011609 */
[----:B------:R-:W-:Y:S01]  /*9c70*/  IMAD.MOV.U32 R207, RZ, RZ, R49 ;  /* 0x000000ffffcf7224 */ /* 0x000fe200078e0031 */
[----:B------:R-:W-:Y:S01]  /*9c80*/  LOP3.LUT R197, R8, 0xff, RZ, 0xc0, !PT ;  /* 0x000000ff08c57812 */ /* 0x000fe200078ec0ff */
[----:B------:R-:W-:-:S02]  /*9c90*/  FFMA.FTZ R114, R203, c[0x0][0x23c], -R70 ;  /* 0x00008f00cb727a23 */ /* 0x000fc40000010846 */
[----:B------:R-:W-:Y:S01]  /*9ca0*/  FFMA.FTZ R173, R173, c[0x0][0x23c], -R198 ;  /* 0x00008f00adad7a23 */ /* 0x000fe200000108c6 */
[----:B------:R-:W-:Y:S01]  /*9cb0*/  PRMT R197, R197, 0x5410, R12 ;  /* 0x00005410c5c57816 */ /* 0x000fe2000000000c */
[----:B------:R-:W-:Y:S01]  /*9cc0*/  FFMA.FTZ R172, R172, c[0x0][0x23c], -R198 ;  /* 0x00008f00acac7a23 */ /* 0x000fe200000108c6 */
[----:B------:R-:W3:Y:S01]  /*9cd0*/  LDSM.16.MT88.4 R12, [R215+0x4c00] ;  /* 0x004c0000d70c783b */ /* 0x000ee20000004200 */
[----:B------:R-:W-:Y:S01]  /*9ce0*/  FFMA.FTZ R118, R116, c[0x0][0x23c], -R81 ;  /* 0x00008f0074767a23 */ /* 0x000fe20000010851 */
[----:B------:R-:W-:Y:S01]  /*9cf0*/  PRMT R11, R10, 0x5410, R11 ;  /* 0x000054100a0b7816 */ /* 0x000fe2000000000b */
[----:B------:R-:W-:Y:S01]  /*9d00*/  FFMA.FTZ R116, R205, c[0x0][0x23c], -R70 ;  /* 0x00008f00cd747a23 */ /* 0x000fe20000010846 */
[----:B------:R-:W-:Y:S01]  /*9d10*/  SHF.R.U32.HI R10, RZ, 0x10, R8 ;  /* 0x00000010ff0a7819 */ /* 0x000fe20000011608 */
[----:B------:R-:W4:Y:S01]  /*9d20*/  MUFU.EX2 R114, R114 ;  /* 0x0000007200727308 */ /* 0x000f220000000800 */
[--C-:B------:R-:W-:Y:S02]  /*9d30*/  FFMA.FTZ R175, R175, c[0x0][0x23c], -R195.reuse ;  /* 0x00008f00afaf7a23 */ /* 0x100fe400000108c3 */
[--C-:B------:R-:W-:Y:S01]  /*9d40*/  FFMA.FTZ R174, R174, c[0x0][0x23c], -R195.reuse ;  /* 0x00008f00aeae7a23 */ /* 0x100fe200000108c3 */
[----:B------:R-:W-:Y:S01]  /*9d50*/  LOP3.LUT R9, R10, 0xff, RZ, 0xc0, !PT ;  /* 0x000000ff0a097812 */ /* 0x000fe200078ec0ff */
[----:B------:R-:W-:Y:S01]  /*9d60*/  HSET2.LE.AND R10, R111, R44, PT ;  /* 0x0000002c6f0a7233 */ /* 0x000fe20003803000 */
[----:B------:R-:W-:-:S02]  /*9d70*/  FFMA.FTZ R177, R177, c[0x0][0x23c], -R195 ;  /* 0x00008f00b1b17a23 */ /* 0x000fc400000108c3 */
[----:B------:R-:W-:Y:S01]  /*9d80*/  FFMA.FTZ R176, R176, c[0x0][0x23c], -R195 ;  /* 0x00008f00b0b07a23 */ /* 0x000fe200000108c3 */
[----:B------:R-:W-:Y:S01]  /*9d90*/  MUFU.EX2 R115, R115 ;  /* 0x0000007300737308 */ /* 0x000fe20000000800 */
[----:B------:R-:W-:Y:S01]  /*9da0*/  SHF.R.U32.HI R8, RZ, 0x18, R8 ;  /* 0x00000018ff087819 */ /* 0x000fe20000011608 */
[--C-:B------:R-:W-:Y:S02]  /*9db0*/  FFMA.FTZ R171, R171, c[0x0][0x23c], -R198.reuse ;  /* 0x00008f00abab7a23 */ /* 0x100fe400000108c6 */
[----:B------:R-:W-:Y:S02]  /*9dc0*/  FFMA.FTZ R170, R170, c[0x0][0x23c], -R198 ;  /* 0x00008f00aaaa7a23 */ /* 0x000fe400000108c6 */
[----:B------:R-:W-:Y:S02]  /*9dd0*/  FFMA.FTZ R165, R165, c[0x0][0x23c], -R70 ;  /* 0x00008f00a5a57a23 */ /* 0x000fe40000010846 */
[--C-:B------:R-:W-:Y:S01]  /*9de0*/  FFMA.FTZ R164, R164, c[0x0][0x23c], -R81.reuse ;  /* 0x00008f00a4a47a23 */ /* 0x100fe20000010851 */
[----:B------:R-:W-:Y:S01]  /*9df0*/  MUFU.EX2 R118, R118 ;  /* 0x0000007600767308 */ /* 0x000fe20000000800 */
[----:B------:R-:W-:-:S02]  /*9e00*/  FFMA.FTZ R168, R168, c[0x0][0x23c], -R81 ;  /* 0x00008f00a8a87a23 */ /* 0x000fc40000010851 */
[----:B------:R-:W-:Y:S02]  /*9e10*/  FFMA.FTZ R121, R121, c[0x0][0x23c], -R198 ;  /* 0x00008f0079797a23 */ /* 0x000fe400000108c6 */
[--C-:B------:R-:W-:Y:S02]  /*9e20*/  FFMA.FTZ R127, R127, c[0x0][0x23c], -R195.reuse ;  /* 0x00008f007f7f7a23 */ /* 0x100fe400000108c3 */
[--C-:B------:R-:W-:Y:S01]  /*9e30*/  FFMA.FTZ R126, R126, c[0x0][0x23c], -R195.reuse ;  /* 0x00008f007e7e7a23 */ /* 0x100fe200000108c3 */
[----:B------:R-:W1:Y:S01]  /*9e40*/  MUFU.EX2 R113, R113 ;  /* 0x0000007100717308 */ /* 0x000e620000000800 */
[--C-:B------:R-:W-:Y:S02]  /*9e50*/  FFMA.FTZ R129, R129, c[0x0][0x23c], -R195.reuse ;  /* 0x00008f0081817a23 */ /* 0x100fe400000108c3 */
[--C-:B------:R-:W-:Y:S01]  /*9e60*/  FFMA.FTZ R128, R128, c[0x0][0x23c], -R195.reuse ;  /* 0x00008f0080807a23 */ /* 0x100fe200000108c3 */
[----:B------:R-:W-:Y:S01]  /*9e70*/  UIADD3 UR35, UR35, 0x3, URZ ;  /* 0x0000000323237890 */ /* 0x000fe2000fffe03f */
[--C-:B------:R-:W-:Y:S01]  /*9e80*/  FFMA.FTZ R104, R104, c[0x0][0x23c], -R195.reuse ;  /* 0x00008f0068687a23 */ /* 0x100fe200000108c3 */
[----:B------:R2:W5:Y:S02]  /*9e90*/  LDL.LU.64 R50, [R1+0x28] ;  /* 0x0000280001327983 */ /* 0x0005640000300a00 */
[----:B------:R-:W-:Y:S08]  /*9ea0*/  MUFU.EX2 R116, R116 ;  /* 0x0000007400747308 */ /* 0x000ff00000000800 */
[----:B------:R-:W2:Y:S01]  /*9eb0*/  MUFU.EX2 R111, R202 ;  /* 0x000000ca006f7308 */ /* 0x000ea20000000800 */
[----:B------:R-:W-:Y:S01]  /*9ec0*/  PRMT R9, R9, 0x5410, R8 ;  /* 0x0000541009097816 */ /* 0x000fe20000000008 */
[--C-:B------:R-:W-:Y:S01]  /*9ed0*/  HSET2.LE.AND R11, R11, R44.reuse, PT ;  /* 0x0000002c0b0b7233 */ /* 0x100fe20003803000 */
[----:B----4-:R-:W-:Y:S01]  /*9ee0*/  F2FP.BF16.PACK_AB R8, R107, R114 ;  /* 0x000000726b08723e */ /* 0x010fe200000010ff */
[--C-:B------:R-:W-:Y:S01]  /*9ef0*/  FFMA.FTZ R103, R103, c[0x0][0x23c], -R195.reuse ;  /* 0x00008f0067677a23 */ /* 0x100fe200000108c3 */
[----:B-1----:R-:W-:Y:S01]  /*9f00*/  F2FP.BF16.PACK_AB R199, R113, R118 ;  /* 0x0000007671c7723e */ /* 0x002fe200000010ff */
[--C-:B------:R-:W-:Y:S01]  /*9f10*/  HSET2.LE.AND R9, R9, R44.reuse, PT ;  /* 0x0000002c09097233 */ /* 0x100fe20003803000 */
[----:B------:R-:W-:Y:S01]  /*9f20*/  LOP3.LUT R11, R11, R8, RZ, 0xc0, !PT ;  /* 0x000000080b0b7212 */ /* 0x000fe200078ec0ff */
[----:B------:R-:W-:Y:S01]  /*9f30*/  HSET2.LE.AND R8, R197, R44, PT ;  /* 0x0000002cc5087233 */ /* 0x000fe20003803000 */
[----:B------:R-:W-:Y:S01]  /*9f40*/  F2FP.BF16.PACK_AB R197, R115, R120 ;  /* 0x0000007873c5723e */ /* 0x000fe200000010ff */
[----:B------:R-:W-:Y:S01]  /*9f50*/  MUFU.EX2 R181, R181 ;  /* 0x000000b500b57308 */ /* 0x000fe20000000800 */
[----:B------:R-:W-:Y:S01]  /*9f60*/  LOP3.LUT R10, R10, R199, RZ, 0xc0, !PT ;  /* 0x000000c70a0a7212 */ /* 0x000fe200078ec0ff */
[--C-:B------:R-:W-:Y:S01]  /*9f70*/  FFMA.FTZ R102, R102, c[0x0][0x23c], -R195.reuse ;  /* 0x00008f0066667a23 */ /* 0x100fe200000108c3 */
[----:B------:R1:W5:Y:S01]  /*9f80*/  LDL.LU.64 R48, [R1+0x20] ;  /* 0x0000200001307983 */ /* 0x0003620000300a00 */
[----:B------:R-:W-:Y:S01]  /*9f90*/  LOP3.LUT R8, R8, R197, RZ, 0xc0, !PT ;  /* 0x000000c508087212 */ /* 0x000fe200078ec0ff */
[--C-:B------:R-:W-:Y:S01]  /*9fa0*/  FFMA.FTZ R101, R101, c[0x0][0x23c], -R195.reuse ;  /* 0x00008f0065657a23 */ /* 0x100fe200000108c3 */
[----:B--2---:R-:W-:Y:S01]  /*9fb0*/  F2FP.BF16.PACK_AB R204, R111, R116 ;  /* 0x000000746fcc723e */ /* 0x004fe200000010ff */
[--C-:B------:R-:W-:Y:S01]  /*9fc0*/  FFMA.FTZ R100, R100, c[0x0][0x23c], -R195.reuse ;  /* 0x00008f0064647a23 */ /* 0x100fe200000108c3 */
[----:B------:R-:W-:Y:S01]  /*9fd0*/  LOP3.LUT R199, R248, 0xff, RZ, 0xc0, !PT ;  /* 0x000000fff8c77812 */ /* 0x000fe200078ec0ff */
[----:B------:R-:W-:Y:S01]  /*9fe0*/  MUFU.EX2 R180, R180 ;  /* 0x000000b400b47308 */ /* 0x000fe20000000800 */
[----:B------:R-:W-:Y:S01]  /*9ff0*/  LOP3.LUT R9, R9, R204, RZ, 0xc0, !PT ;  /* 0x000000cc09097212 */ /* 0x000fe200078ec0ff */
[----:B------:R-:W-:-:S02]  /*a000*/  FFMA.FTZ R99, R99, c[0x0][0x23c], -R195 ;  /* 0x00008f0063637a23 */ /* 0x000fc400000108c3 */
[--C-:B------:R-:W-:Y:S02]  /*a010*/  FFMA.FTZ R98, R98, c[0x0][0x23c], -R195.reuse ;  /* 0x00008f0062627a23 */ /* 0x100fe400000108c3 */
[----:B------:R-:W-:Y:S02]  /*a020*/  FFMA.FTZ R97, R97, c[0x0][0x23c], -R195 ;  /* 0x00008f0061617a23 */ /* 0x000fe400000108c3 */
[----:B------:R-:W-:Y:S01]  /*a030*/  HMMA.16816.F32.BF16 R140, R8, R16, R140 ;  /* 0x00000010088c723c */ /* 0x000fe2000004188c */
[----:B------:R-:W-:Y:S01]  /*a040*/  MUFU.EX2 R184, R184 ;  /* 0x000000b800b87308 */ /* 0x000fe20000000800 */
[----:B------:R-:W-:Y:S02]  /*a050*/  FFMA.FTZ R90, R90, c[0x0][0x23c], -R81 ;  /* 0x00008f005a5a7a23 */ /* 0x000fe40000010851 */
[----:B------:R-:W-:Y:S02]  /*a060*/  FFMA.FTZ R83, R83, c[0x0][0x23c], -R70 ;  /* 0x00008f0053537a23 */ /* 0x000fe40000010846 */
[----:B------:R-:W-:-:S02]  /*a070*/  FADD.FTZ R117, R124, R117 ;  /* 0x000000757c757221 */ /* 0x000fc40000010000 */
[C---:B------:R-:W-:Y:S01]  /*a080*/  HMMA.16816.F32.BF16 R136, R8.reuse, R18, R136 ;  /* 0x000000120888723c */ /* 0x040fe20000041888 */
[----:B------:R-:W-:Y:S01]  /*a090*/  MUFU.EX2 R173, R173 ;  /* 0x000000ad00ad7308 */ /* 0x000fe20000000800 */
[----:B------:R-:W-:Y:S02]  /*a0a0*/  FADD.FTZ R106, R106, R117 ;  /* 0x000000756a6a7221 */ /* 0x000fe40000010000 */
[----:B------:R-:W-:Y:S02]  /*a0b0*/  FADD.FTZ R61, R61, R60 ;  /* 0x0000003c3d3d7221 */ /* 0x000fe40000010000 */
[----:B------:R-:W-:Y:S02]  /*a0c0*/  FADD.FTZ R25, R25, R106 ;  /* 0x0000006a19197221 */ /* 0x000fe40000010000 */
[----:B---3--:R-:W-:Y:S01]  /*a0d0*/  HMMA.16816.F32.BF16 R148, R8, R12, R148 ;  /* 0x0000000c0894723c */ /* 0x008fe20000041894 */
[----:B------:R-:W-:Y:S01]  /*a0e0*/  MUFU.EX2 R172, R172 ;  /* 0x000000ac00ac7308 */ /* 0x000fe20000000800 */
[----:B------:R-:W-:-:S02]  /*a0f0*/  FADD.FTZ R122, R122, R25 ;  /* 0x000000197a7a7221 */ /* 0x000fc40000010000 */
[----:B------:R-:W-:Y:S02]  /*a100*/  FADD.FTZ R60, R56, R61 ;  /* 0x0000003d383c7221 */ /* 0x000fe40000010000 */
[----:B------:R-:W-:Y:S02]  /*a110*/  FADD.FTZ R77, R77, R122 ;  /* 0x0000007a4d4d7221 */ /* 0x000fe40000010000 */
[----:B------:R-:W-:Y:S01]  /*a120*/  HMMA.16816.F32.BF16 R144, R8, R14, R144 ;  /* 0x0000000e0890723c */ /* 0x000fe20000041890 */
[----:B------:R-:W-:Y:S01]  /*a130*/  MUFU.EX2 R175, R175 ;  /* 0x000000af00af7308 */ /* 0x000fe20000000800 */
[----:B------:R-:W-:Y:S02]  /*a140*/  FADD.FTZ R76, R76, R77 ;  /* 0x0000004d4c4c7221 */ /* 0x000fe40000010000 */
[----:B------:R-:W-:Y:S02]  /*a150*/  FFMA.FTZ R96, R96, c[0x0][0x23c], -R198 ;  /* 0x00008f0060607a23 */ /* 0x000fe400000108c6 */
[----:B------:R-:W-:Y:S01]  /*a160*/  FADD.FTZ R35, R35, R76 ;  /* 0x0000004c23237221 */ /* 0x000fe20000010000 */
[----:B------:R-:W-:Y:S01]  /*a170*/  LOP3.LUT R10, R248, 0xffff, RZ, 0xc0, !PT ;  /* 0x0000fffff80a7812 */ /* 0x000fe200078ec0ff */
[----:B------:R-:W-:Y:S01]  /*a180*/  FFMA.FTZ R95, R95, c[0x0][0x23c], -R198 ;  /* 0x00008f005f5f7a23 */ /* 0x000fe200000108c6 */
[----:B------:R-:W-:Y:S01]  /*a190*/  SHF.R.U32.HI R9, RZ, 0x10, R248 ;  /* 0x00000010ff097819 */ /* 0x000fe200000116f8 */
[----:B------:R-:W-:Y:S01]  /*a1a0*/  MUFU.EX2 R174, R174 ;  /* 0x000000ae00ae7308 */ /* 0x000fe20000000800 */
[----:B------:R-:W-:Y:S01]  /*a1b0*/  SHF.R.U32.HI R10, RZ, 0x8, R10 ;  /* 0x00000008ff0a7819 */ /* 0x000fe2000001160a */
[----:B------:R-:W-:Y:S01]  /*a1c0*/  FADD.FTZ R82, R82, R35 ;  /* 0x0000002352527221 */ /* 0x000fe20000010000 */
[----:B------:R-:W-:Y:S01]  /*a1d0*/  LOP3.LUT R8, R249, UR26, R246, 0x96, !PT ;  /* 0x0000001af9087c12 */ /* 0x000fe2000f8e96f6 */
[----:B------:R-:W-:Y:S01]  /*a1e0*/  FFMA.FTZ R94, R94, c[0x0][0x23c], -R198 ;  /* 0x00008f005e5e7a23 */ /* 0x000fe200000108c6 */
[----:B------:R-:W-:Y:S01]  /*a1f0*/  PRMT R199, R199, 0x5410, R10 ;  /* 0x00005410c7c77816 */ /* 0x000fe2000000000a */
[----:B------:R-:W-:Y:S01]  /*a200*/  FADD.FTZ R82, R75, R82 ;  /* 0x000000524b527221 */ /* 0x000fe20000010000 */
[----:B------:R-:W-:Y:S01]  /*a210*/  SHF.R.U32.HI R11, RZ, 0x18, R248 ;  /* 0x00000018ff0b7819 */ /* 0x000fe200000116f8 */
[----:B------:R-:W-:Y:S01]  /*a220*/  MUFU.EX2 R177, R177 ;  /* 0x000000b100b17308 */ /* 0x000fe20000000800 */
[----:B------:R-:W-:Y:S01]  /*a230*/  LOP3.LUT R10, R9, 0xff, RZ, 0xc0, !PT ;  /* 0x000000ff090a7812 */ /* 0x000fe200078ec0ff */
[--C-:B------:R-:W-:Y:S01]  /*a240*/  FFMA.FTZ R93, R93, c[0x0][0x23c], -R198.reuse ;  /* 0x00008f005d5d7a23 */ /* 0x100fe200000108c6 */
[----:B------:R-:W-:Y:S01]  /*a250*/  LOP3.LUT R9, R8, 0xffff, RZ, 0xc0, !PT ;  /* 0x0000ffff08097812 */ /* 0x000fe200078ec0ff */
[--C-:B------:R-:W-:Y:S01]  /*a260*/  FFMA.FTZ R92, R92, c[0x0][0x23c], -R198.reuse ;  /* 0x00008f005c5c7a23 */ /* 0x100fe200000108c6 */
[----:B------:R-:W-:Y:S01]  /*a270*/  PRMT R11, R10, 0x5410, R11 ;  /* 0x000054100a0b7816 */ /* 0x000fe2000000000b */
[----:B------:R-:W-:Y:S01]  /*a280*/  FFMA.FTZ R91, R91, c[0x0][0x23c], -R198 ;  /* 0x00008f005b5b7a23 */ /* 0x000fe200000108c6 */
[----:B------:R-:W-:Y:S01]  /*a290*/  SHF.R.U32.HI R10, RZ, 0x10, R8 ;  /* 0x00000010ff0a7819 */ /* 0x000fe20000011608 */
[----:B------:R-:W-:Y:S01]  /*a2a0*/  MUFU.EX2 R176, R176 ;  /* 0x000000b000b07308 */ /* 0x000fe20000000800 */
[----:B------:R-:W-:Y:S01]  /*a2b0*/  LOP3.LUT R197, R8, 0xff, RZ, 0xc0, !PT ;  /* 0x000000ff08c57812 */ /* 0x000fe200078ec0ff */
[--C-:B------:R-:W-:Y:S01]  /*a2c0*/  HSET2.LE.AND R11, R11, R44.reuse, PT ;  /* 0x0000002c0b0b7233 */ /* 0x100fe20003803000 */
[----:B------:R-:W-:Y:S01]  /*a2d0*/  SHF.R.U32.HI R202, RZ, 0x8, R9 ;  /* 0x00000008ffca7819 */ /* 0x000fe20000011609 */
[----:B------:R-:W-:Y:S01]  /*a2e0*/  FADD.FTZ R60, R57, R60 ;  /* 0x0000003c393c7221 */ /* 0x000fe20000010000 */
[----:B------:R-:W-:Y:S01]  /*a2f0*/  SHF.R.U32.HI R8, RZ, 0x18, R8 ;  /* 0x00000018ff087819 */ /* 0x000fe20000011608 */
[----:B------:R-:W-:Y:S01]  /*a300*/  FADD.FTZ R65, R65, R82 ;  /* 0x0000005241417221 */ /* 0x000fe20000010000 */
[----:B------:R-:W-:Y:S01]  /*a310*/  LOP3.LUT R9, R10, 0xff, RZ, 0xc0, !PT ;  /* 0x000000ff0a097812 */ /* 0x000fe200078ec0ff */
[--C-:B------:R-:W-:Y:S01]  /*a320*/  HSET2.LE.AND R10, R199, R44.reuse, PT ;  /* 0x0000002cc70a7233 */ /* 0x100fe20003803000 */
[----:B------:R-:W-:Y:S01]  /*a330*/  PRMT R197, R197, 0x5410, R202 ;  /* 0x00005410c5c57816 */ /* 0x000fe200000000ca */
[----:B------:R-:W-:Y:S01]  /*a340*/  MUFU.EX2 R171, R171 ;  /* 0x000000ab00ab7308 */ /* 0x000fe20000000800 */
[----:B------:R-:W-:Y:S01]  /*a350*/  PRMT R9, R9, 0x5410, R8 ;  /* 0x0000541009097816 */ /* 0x000fe20000000008 */
[----:B------:R-:W-:Y:S01]  /*a360*/  FADD.FTZ R23, R23, R60 ;  /* 0x0000003c17177221 */ /* 0x000fe20000010000 */
[----:B------:R-:W-:Y:S01]  /*a370*/  F2FP.BF16.PACK_AB R8, R186, R187 ;  /* 0x000000bbba08723e */ /* 0x000fe200000010ff */
[----:B------:R-:W-:Y:S01]  /*a380*/  FADD.FTZ R64, R64, R65 ;  /* 0x0000004140407221 */ /* 0x000fe20000010000 */
[----:B------:R-:W-:Y:S01]  /*a390*/  F2FP.BF16.PACK_AB R199, R190, R191 ;  /* 0x000000bfbec7723e */ /* 0x000fe200000010ff */
[--C-:B------:R-:W-:Y:S01]  /*a3a0*/  HSET2.LE.AND R9, R9, R44.reuse, PT ;  /* 0x0000002c09097233 */ /* 0x100fe20003803000 */
[----:B------:R-:W-:Y:S01]  /*a3b0*/  LOP3.LUT R11, R11, R8, RZ, 0xc0, !PT ;  /* 0x000000080b0b7212 */ /* 0x000fe200078ec0ff */
[----:B------:R-:W-:Y:S01]  /*a3c0*/  HSET2.LE.AND R8, R197, R44, PT ;  /* 0x0000002cc5087233 */ /* 0x000fe20003803000 */
[----:B------:R-:W-:Y:S01]  /*a3d0*/  F2FP.BF16.PACK_AB R197, R192, R193 ;  /* 0x000000c1c0c5723e */ /* 0x000fe200000010ff */
[----:B------:R-:W-:Y:S01]  /*a3e0*/  MUFU.EX2 R170, R170 ;  /* 0x000000aa00aa7308 */ /* 0x000fe20000000800 */
[----:B------:R-:W-:Y:S01]  /*a3f0*/  F2FP.BF16.PACK_AB R202, R188, R189 ;  /* 0x000000bdbcca723e */ /* 0x000fe200000010ff */
[----:B------:R-:W-:Y:S01]  /*a400*/  FADD.FTZ R193, R193, R64 ;  /* 0x00000040c1c17221 */ /* 0x000fe20000010000 */
[----:B------:R-:W-:Y:S01]  /*a410*/  LOP3.LUT R10, R10, R199, RZ, 0xc0, !PT ;  /* 0x000000c70a0a7212 */ /* 0x000fe200078ec0ff */
[--C-:B------:R-:W-:Y:S01]  /*a420*/  FFMA.FTZ R199, R178, c[0x0][0x23c], -R81.reuse ;  /* 0x00008f00b2c77a23 */ /* 0x100fe20000010851 */
[----:B------:R-:W-:Y:S01]  /*a430*/  LOP3.LUT R8, R8, R197, RZ, 0xc0, !PT ;  /* 0x000000c508087212 */ /* 0x000fe200078ec0ff */
[----:B------:R-:W-:Y:S01]  /*a440*/  FFMA.FTZ R197, R182, c[0x0][0x23c], -R81 ;  /* 0x00008f00b6c57a23 */ /* 0x000fe20000010851 */
[----:B------:R-:W-:Y:S01]  /*a450*/  LOP3.LUT R9, R9, R202, RZ, 0xc0, !PT ;  /* 0x000000ca09097212 */ /* 0x000fe200078ec0ff */
[--C-:B------:R-:W-:Y:S01]  /*a460*/  FFMA.FTZ R182, R179, c[0x0][0x23c], -R70.reuse ;  /* 0x00008f00b3b67a23 */ /* 0x100fe20000010846 */
[----:B------:R-:W-:Y:S01]  /*a470*/  MUFU.EX2 R165, R165 ;  /* 0x000000a500a57308 */ /* 0x000fe20000000800 */
[----:B------:R-:W-:-:S02]  /*a480*/  FFMA.FTZ R178, R185, c[0x0][0x23c], -R70 ;  /* 0x00008f00b9b27a23 */ /* 0x000fc40000010846 */
[----:B------:R-:W-:Y:S02]  /*a490*/  FFMA.FTZ R179, R183, c[0x0][0x23c], -R70 ;  /* 0x00008f00b7b37a23 */ /* 0x000fe40000010846 */
[C---:B------:R-:W-:Y:S01]  /*a4a0*/  HMMA.16816.F32.BF16 R132, R8.reuse, R16, R132 ;  /* 0x000000100884723c */ /* 0x040fe20000041884 */
[----:B------:R-:W-:Y:S02]  /*a4b0*/  FADD.FTZ R192, R192, R193 ;  /* 0x000000c1c0c07221 */ /* 0x000fe40000010000 */
[----:B------:R-:W-:Y:S01]  /*a4c0*/  MUFU.EX2 R182, R182 ;  /* 0x000000b600b67308 */ /* 0x000fe20000000800 */
[----:B------:R-:W-:Y:S02]  /*a4d0*/  FFMA.FTZ R86, R86, c[0x0][0x23c], -R81 ;  /* 0x00008f0056567a23 */ /* 0x000fe40000010851 */
[----:B------:R-:W-:Y:S02]  /*a4e0*/  FADD.FTZ R191, R191, R192 ;  /* 0x000000c0bfbf7221 */ /* 0x000fe40000010000 */
[----:B------:R-:W-:Y:S01]  /*a4f0*/  IMAD.U32 R17, RZ, RZ, UR5 ;  /* 0x00000005ff117e24 */ /* 0x000fe2000f8e00ff */
[----:B------:R-:W-:Y:S01]  /*a500*/  HMMA.16816.F32.BF16 R156, R8, R12, R156 ;  /* 0x0000000c089c723c */ /* 0x000fe2000004189c */
[----:B------:R-:W-:Y:S01]  /*a510*/  FADD.FTZ R190, R190, R191 ;  /* 0x000000bfbebe7221 */ /* 0x000fe20000010000 */
[----:B------:R-:W2:Y:S01]  /*a520*/  MUFU.EX2 R199, R199 ;  /* 0x000000c700c77308 */ /* 0x000ea20000000800 */
[----:B------:R-:W-:Y:S01]  /*a530*/  FFMA.FTZ R85, R85, c[0x0][0x23c], -R70 ;  /* 0x00008f0055557a23 */ /* 0x000fe20000010846 */
[----:B------:R-:W-:-:S04]  /*a540*/  LOP3.LUT R202, R55, UR33, R17, 0x96, !PT ;  /* 0x0000002137ca7c12 */ /* 0x000fc8000f8e9611 */
[C---:B------:R-:W-:Y:S01]  /*a550*/  HMMA.16816.F32.BF16 R152, R8.reuse, R18, R152 ;  /* 0x000000120898723c */ /* 0x040fe20000041898 */
[----:B------:R-:W-:Y:S01]  /*a560*/  IMAD.WIDE.U32 R202, R202, -0x326172a9, RZ ;  /* 0xcd9e8d57caca7825 */ /* 0x000fe200078e00ff */
[----:B------:R-:W3:Y:S01]  /*a570*/  LDSM.16.MT88.4 R16, [R216+0x5000] ;  /* 0x00500000d810783b */ /* 0x000ee20000004200 */
[----:B------:R-:W-:Y:S03]  /*a580*/  MUFU.EX2 R197, R197 ;  /* 0x000000c500c57308 */ /* 0x000fe60000000800 */
[----:B------:R-:W-:Y:S02]  /*a590*/  LOP3.LUT R13, R203, UR24, R112, 0x96, !PT ;  /* 0x00000018cb0d7c12 */ /* 0x000fe4000f8e9670 */
[--C-:B------:R-:W-:Y:S01]  /*a5a0*/  LOP3.LUT R12, R109, UR22, R202.reuse, 0x96, !PT ;  /* 0x000000166d0c7c12 */ /* 0x100fe2000f8e96ca */
[----:B------:R-:W-:Y:S01]  /*a5b0*/  HMMA.16816.F32.BF16 R160, R8, R14, R160 ;  /* 0x0000000e08a0723c */ /* 0x000fe200000418a0 */
[----:B--2---:R-:W-:Y:S01]  /*a5c0*/  F2FP.BF16.PACK_AB R183, R199, R180 ;  /* 0x000000b4c7b7723e */ /* 0x004fe200000010ff */
[----:B------:R-:W-:Y:S01]  /*a5d0*/  IMAD.WIDE.U32 R244, R13, -0x2daee0ad, RZ ;  /* 0xd2511f530df47825 */ /* 0x000fe200078e00ff */
[----:B------:R-:W-:Y:S01]  /*a5e0*/  MUFU.EX2 R178, R178 ;  /* 0x000000b200b27308 */ /* 0x000fe20000000800 */
[----:B------:R-:W-:-:S02]  /*a5f0*/  LOP3.LUT R202, R201, UR22, R202, 0x96, !PT ;  /* 0x00000016c9ca7c12 */ /* 0x000fc4000f8e96ca */
[----:B------:R-:W-:Y:S01]  /*a600*/  IMAD.WIDE.U32 R12, R12, -0x2daee0ad, RZ ;  /* 0xd2511f530c0c7825 */ /* 0x000fe200078e00ff */
[----:B------:R-:W-:-:S03]  /*a610*/  LOP3.LUT R8, R245, UR21, R110, 0x96, !PT ;  /* 0x00000015f5087c12 */ /* 0x000fc6000f8e966e */
[----:B------:R-:W-:Y:S01]  /*a620*/  IMAD.WIDE.U32 R206, R202, -0x2daee0ad, RZ ;  /* 0xd2511f53cace7825 */ /* 0x000fe200078e00ff */
[----:B------:R-:W-:Y:S01]  /*a630*/  LOP3.LUT R244, R13, UR19, R244, 0x96, !PT ;  /* 0x000000130df47c12 */ /* 0x000fe2000f8e96f4 */
[----:B------:R-:W2:Y:S02]  /*a640*/  MUFU.EX2 R179, R179 ;  /* 0x000000b300b37308 */ /* 0x000ea40000000800 */
[----:B------:R-:W-:-:S04]  /*a650*/  IMAD.WIDE.U32 R242, R8, -0x326172a9, RZ ;  /* 0xcd9e8d5708f27825 */ /* 0x000fc800078e00ff */
[----:B------:R-:W-:Y:S01]  /*a660*/  IMAD.WIDE.U32 R244, R244, -0x326172a9, RZ ;  /* 0xcd9e8d57f4f47825 */ /* 0x000fe200078e00ff */
[----:B------:R-:W-:Y:S01]  /*a670*/  LOP3.LUT R8, R243, UR20, R108, 0x96, !PT ;  /* 0x00000014f3087c12 */ /* 0x000fe2000f8e966c */
[----:B------:R-:W-:Y:S03]  /*a680*/  MUFU.EX2 R164, R164 ;  /* 0x000000a400a47308 */ /* 0x000fe60000000800 */
[----:B------:R-:W-:Y:S01]  /*a690*/  LOP3.LUT R242, R245, UR18, R242, 0x96, !PT ;  /* 0x00000012f5f27c12 */ /* 0x000fe2000f8e96f2 */
[----:B------:R-:W-:-:S04]  /*a6a0*/  IMAD.WIDE.U32 R8, R8, -0x2daee0ad, RZ ;  /* 0xd2511f5308087825 */ /* 0x000fc800078e00ff */
[----:B------:R-:W-:Y:S01]  /*a6b0*/  IMAD.WIDE.U32 R242, R242, -0x2daee0ad, RZ ;  /* 0xd2511f53f2f27825 */ /* 0x000fe200078e00ff */
[----:B------:R-:W-:Y:S01]  /*a6c0*/  LOP3.LUT R246, R9, UR17, R12, 0x96, !PT ;  /* 0x0000001109f67c12 */ /* 0x000fe2000f8e960c */
[----:B------:R-:W-:Y:S01]  /*a6d0*/  MUFU.EX2 R168, R168 ;  /* 0x000000a800a87308 */ /* 0x000fe20000000800 */
[----:B--2---:R-:W-:Y:S02]  /*a6e0*/  F2FP.BF16.PACK_AB R204, R179, R178 ;  /* 0x000000b2b3cc723e */ /* 0x004fe400000010ff */
[----:B------:R-:W-:Y:S01]  /*a6f0*/  LOP3.LUT R8, R243, UR13, R8, 0x96, !PT ;  /* 0x0000000df3087c12 */ /* 0x000fe2000f8e9608 */
[----:B------:R-:W-:-:S04]  /*a700*/  IMAD.WIDE.U32 R246, R246, -0x326172a9, RZ ;  /* 0xcd9e8d57f6f67825 */ /* 0x000fc800078e00ff */
[----:B------:R-:W-:Y:S01]  /*a710*/  IMAD.WIDE.U32 R12, R8, -0x326172a9, RZ ;  /* 0xcd9e8d57080c7825 */ /* 0x000fe200078e00ff */
[----:B------:R-:W-:Y:S01]  /*a720*/  LOP3.LUT R244, R247, UR16, R244, 0x96, !PT ;  /* 0x00000010f7f47c12 */ /* 0x000fe2000f8e96f4 */
[----:B------:R-:W-:Y:S03]  /*a730*/  MUFU.EX2 R121, R121 ;  /* 0x0000007900797308 */ /* 0x000fe60000000800 */
[----:B------:R-:W-:Y:S01]  /*a740*/  LOP3.LUT R8, R12, 0xffff, RZ, 0xc0, !PT ;  /* 0x0000ffff0c087812 */ /* 0x000fe200078ec0ff */
[----:B------:R-:W-:Y:S01]  /*a750*/  IMAD.WIDE.U32 R244, R244, -0x2daee0ad, RZ ;  /* 0xd2511f53f4f47825 */ /* 0x000fe200078e00ff */
[----:B------:R-:W-:Y:S02]  /*a760*/  LOP3.LUT R205, R12, 0xff, RZ, 0xc0, !PT ;  /* 0x000000ff0ccd7812 */ /* 0x000fe400078ec0ff */
[----:B------:R-:W-:Y:S01]  /*a770*/  SHF.R.U32.HI R8, RZ, 0x8, R8 ;  /* 0x00000008ff087819 */ /* 0x000fe20000011608 */
[----:B------:R-:W-:Y:S01]  /*a780*/  MUFU.EX2 R127, R127 ;  /* 0x0000007f007f7308 */ /* 0x000fe20000000800 */
[----:B------:R-:W-:-:S02]  /*a790*/  SHF.R.U32.HI R11, RZ, 0x10, R12 ;  /* 0x00000010ff0b7819 */ /* 0x000fc4000001160c */
[----:B------:R-:W-:Y:S02]  /*a7a0*/  PRMT R205, R205, 0x5410, R8 ;  /* 0x00005410cdcd7816 */ /* 0x000fe40000000008 */
[----:B------:R-:W-:Y:S02]  /*a7b0*/  SHF.R.U32.HI R10, RZ, 0x18, R12 ;  /* 0x00000018ff0a7819 */ /* 0x000fe4000001160c */
[----:B------:R-:W-:Y:S01]  /*a7c0*/  LOP3.LUT R8, R13, UR25, R246, 0x96, !PT ;  /* 0x000000190d087c12 */ /* 0x000fe2000f8e96f6 */
[----:B------:R-:W-:Y:S01]  /*a7d0*/  MUFU.EX2 R126, R126 ;  /* 0x0000007e007e7308 */ /* 0x000fe20000000800 */
[----:B------:R-:W2:Y:S01]  /*a7e0*/  LDSM.16.MT88.4 R12, [R215+0x5000] ;  /* 0x00500000d70c783b */ /* 0x000ea20000004200 */
[----:B------:R-:W-:Y:S02]  /*a7f0*/  LOP3.LUT R11, R11, 0xff, RZ, 0xc0, !PT ;  /* 0x000000ff0b0b7812 */ /* 0x000fe400078ec0ff */
[----:B------:R-:W-:Y:S02]  /*a800*/  SHF.R.U32.HI R9, RZ, 0x10, R8 ;  /* 0x00000010ff097819 */ /* 0x000fe40000011608 */
[----:B------:R-:W-:-:S02]  /*a810*/  PRMT R11, R11, 0x5410, R10 ;  /* 0x000054100b0b7816 */ /* 0x000fc4000000000a */
[C---:B------:R-:W-:Y:S01]  /*a820*/  LOP3.LUT R10, R8.reuse, 0xffff, RZ, 0xc0, !PT ;  /* 0x0000ffff080a7812 */ /* 0x040fe200078ec0ff */
[----:B------:R-:W-:Y:S01]  /*a830*/  MUFU.EX2 R129, R129 ;  /* 0x0000008100817308 */ /* 0x000fe20000000800 */
[----:B------:R-:W-:Y:S01]  /*a840*/  LOP3.LUT R185, R8, 0xff, RZ, 0xc0, !PT ;  /* 0x000000ff08b97812 */ /* 0x000fe200078ec0ff */
[--C-:B------:R-:W-:Y:S01]  /*a850*/  HSET2.LE.AND R11, R11, R44.reuse, PT ;  /* 0x0000002c0b0b7233 */ /* 0x100fe20003803000 */
[----:B------:R-:W-:Y:S02]  /*a860*/  SHF.R.U32.HI R8, RZ, 0x18, R8 ;  /* 0x00000018ff087819 */ /* 0x000fe40000011608 */
[----:B------:R-:W-:Y:S02]  /*a870*/  SHF.R.U32.HI R10, RZ, 0x8, R10 ;  /* 0x00000008ff0a7819 */ /* 0x000fe4000001160a */
[----:B------:R-:W-:Y:S01]  /*a880*/  LOP3.LUT R9, R9, 0xff, RZ, 0xc0, !PT ;  /* 0x000000ff09097812 */ /* 0x000fe200078ec0ff */
[----:B------:R-:W-:Y:S01]  /*a890*/  MUFU.EX2 R128, R128 ;  /* 0x0000008000807308 */ /* 0x000fe20000000800 */
[----:B------:R-:W-:Y:S01]  /*a8a0*/  PRMT R185, R185, 0x5410, R10 ;  /* 0x00005410b9b97816 */ /* 0x000fe2000000000a */
[----:B------:R-:W-:Y:S01]  /*a8b0*/  HSET2.LE.AND R10, R205, R44, PT ;  /* 0x0000002ccd0a7233 */ /* 0x000fe20003803000 */
[----:B------:R-:W-:-:S02]  /*a8c0*/  PRMT R9, R9, 0x5410, R8 ;  /* 0x0000541009097816 */ /* 0x000fc40000000008 */
[----:B------:R-:W-:Y:S02]  /*a8d0*/  F2FP.BF16.PACK_AB R8, R182, R181 ;  /* 0x000000b5b608723e */ /* 0x000fe400000010ff */
[----:B------:R-:W-:Y:S01]  /*a8e0*/  LOP3.LUT R10, R10, R183, RZ, 0xc0, !PT ;  /* 0x000000b70a0a7212 */ /* 0x000fe200078ec0ff */
[--C-:B------:R-:W-:Y:S01]  /*a8f0*/  HSET2.LE.AND R9, R9, R44.reuse, PT ;  /* 0x0000002c09097233 */ /* 0x100fe20003803000 */
[----:B------:R-:W-:Y:S01]  /*a900*/  LOP3.LUT R11, R11, R8, RZ, 0xc0, !PT ;  /* 0x000000080b0b7212 */ /* 0x000fe200078ec0ff */
[----:B------:R-:W-:Y:S01]  /*a910*/  HSET2.LE.AND R8, R185, R44, PT ;  /* 0x0000002cb9087233 */ /* 0x000fe20003803000 */
[----:B------:R-:W-:Y:S01]  /*a920*/  F2FP.BF16.PACK_AB R183, R197, R184 ;  /* 0x000000b8c5b7723e */ /* 0x000fe200000010ff */
[----:B------:R-:W-:Y:S01]  /*a930*/  MUFU.EX2 R90, R90 ;  /* 0x0000005a005a7308 */ /* 0x000fe20000000800 */
[----:B------:R-:W-:Y:S02]  /*a940*/  LOP3.LUT R9, R9, R204, RZ, 0xc0, !PT ;  /* 0x000000cc09097212 */ /* 0x000fe400078ec0ff */
[----:B------:R-:W-:-:S05]  /*a950*/  LOP3.LUT R8, R8, R183, RZ, 0xc0, !PT ;  /* 0x000000b708087212 */ /* 0x000fca00078ec0ff */
[----:B------:R-:W-:Y:S02]  /*a960*/  MUFU.EX2 R83, R83 ;  /* 0x0000005300537308 */ /* 0x000fe40000000800 */
[C---:B---3--:R-:W-:Y:S06]  /*a970*/  HMMA.16816.F32.BF16 R140, R8.reuse, R16, R140 ;  /* 0x00000010088c723c */ /* 0x048fec000004188c */
[----:B------:R-:W-:Y:S02]  /*a980*/  MUFU.EX2 R104, R104 ;  /* 0x0000006800687308 */ /* 0x000fe40000000800 */
[C---:B------:R-:W-:Y:S06]  /*a990*/  HMMA.16816.F32.BF16 R136, R8.reuse, R18, R136 ;  /* 0x000000120888723c */ /* 0x040fec0000041888 */
[----:B------:R-:W-:Y:S02]  /*a9a0*/  MUFU.EX2 R103, R103 ;  /* 0x0000006700677308 */ /* 0x000fe40000000800 */
[C---:B--2---:R-:W-:Y:S06]  /*a9b0*/  HMMA.16816.F32.BF16 R148, R8.reuse, R12, R148 ;  /* 0x0000000c0894723c */ /* 0x044fec0000041894 */
[----:B------:R-:W-:Y:S02]  /*a9c0*/  MUFU.EX2 R86, R86 ;  /* 0x0000005600567308 */ /* 0x000fe40000000800 */
[----:B------:R-:W-:Y:S06]  /*a9d0*/  HMMA.16816.F32.BF16 R144, R8, R14, R144 ;  /* 0x0000000e0890723c */ /* 0x000fec0000041890 */
[----:B------:R-:W-:Y:S01]  /*a9e0*/  MUFU.EX2 R85, R85 ;  /* 0x0000005500557308 */ /* 0x000fe20000000800 */
[----:B------:R-:W-:-:S05]  /*a9f0*/  LOP3.LUT R8, R203, UR24, R196, 0x96, !PT ;  /* 0x00000018cb087c12 */ /* 0x000fca000f8e96c4 */
[----:B------:R-:W-:Y:S02]  /*aa00*/  IMAD.WIDE.U32 R204, R8, -0x2daee0ad, RZ ;  /* 0xd2511f5308cc7825 */ /* 0x000fe400078e00ff */
[----:B------:R-:W-:Y:S03]  /*aa10*/  MUFU.EX2 R102, R102 ;  /* 0x0000006600667308 */ /* 0x000fe60000000800 */
[----:B------:R-:W-:Y:S02]  /*aa20*/  LOP3.LUT R8, R205, UR21, R194, 0x96, !PT ;  /* 0x00000015cd087c12 */ /* 0x000fe4000f8e96c2 */
[----:B------:R-:W-:-:S03]  /*aa30*/  LOP3.LUT R204, R207, UR19, R204, 0x96, !PT ;  /* 0x00000013cfcc7c12 */ /* 0x000fc6000f8e96cc */
[----:B------:R-:W-:Y:S01]  /*aa40*/  IMAD.WIDE.U32 R202, R8, -0x326172a9, RZ ;  /* 0xcd9e8d5708ca7825 */ /* 0x000fe200078e00ff */
[----:B------:R-:W2:Y:S03]  /*aa50*/  MUFU.EX2 R101, R101 ;  /* 0x0000006500657308 */ /* 0x000ea60000000800 */
[----:B------:R-:W-:Y:S01]  /*aa60*/  IMAD.WIDE.U32 R204, R204, -0x326172a9, RZ ;  /* 0xcd9e8d57cccc7825 */ /* 0x000fe200078e00ff */
[----:B------:R-:W-:-:S04]  /*aa70*/  LOP3.LUT R8, R203, UR20, R200, 0x96, !PT ;  /* 0x00000014cb087c12 */ /* 0x000fc8000f8e96c8 */
[----:B------:R-:W-:Y:S01]  /*aa80*/  LOP3.LUT R202, R205, UR18, R202, 0x96, !PT ;  /* 0x00000012cdca7c12 */ /* 0x000fe2000f8e96ca */
[----:B------:R-:W-:Y:S01]  /*aa90*/  IMAD.WIDE.U32 R8, R8, -0x2daee0ad, RZ ;  /* 0xd2511f5308087825 */ /* 0x000fe200078e00ff */
[----:B------:R-:W-:Y:S03]  /*aaa0*/  MUFU.EX2 R96, R96 ;  /* 0x0000006000607308 */ /* 0x000fe60000000800 */
[----:B------:R-:W-:Y:S01]  /*aab0*/  IMAD.WIDE.U32 R202, R202, -0x2daee0ad, RZ ;  /* 0xd2511f53caca7825 */ /* 0x000fe200078e00ff */
[----:B------:R-:W-:Y:S02]  /*aac0*/  LOP3.LUT R206, R9, UR17, R206, 0x96, !PT ;  /* 0x0000001109ce7c12 */ /* 0x000fe4000f8e96ce */
[----:B--2---:R-:W-:Y:S02]  /*aad0*/  F2FP.BF16.PACK_AB R57, R101, R102 ;  /* 0x000000666539723e */ /* 0x004fe400000010ff */
[----:B------:R-:W-:Y:S01]  /*aae0*/  LOP3.LUT R8, R203, UR13, R8, 0x96, !PT ;  /* 0x0000000dcb087c12 */ /* 0x000fe2000f8e9608 */
[----:B------:R-:W-:Y:S01]  /*aaf0*/  IMAD.WIDE.U32 R206, R206, -0x326172a9, RZ ;  /* 0xcd9e8d57cece7825 */ /* 0x000fe200078e00ff */
[----:B------:R-:W-:Y:S01]  /*ab00*/  LOP3.LUT R203, R244, 0xff, RZ, 0xc0, !PT ;  /* 0x000000fff4cb7812 */ /* 0x000fe200078ec0ff */
[----:B------:R-:W-:Y:S02]  /*ab10*/  MUFU.EX2 R95, R95 ;  /* 0x0000005f005f7308 */ /* 0x000fe40000000800 */
[----:B------:R-:W-:Y:S01]  /*ab20*/  IMAD.WIDE.U32 R248, R8, -0x326172a9, RZ ;  /* 0xcd9e8d5708f87825 */ /* 0x000fe200078e00ff */
[----:B------:R-:W-:-:S04]  /*ab30*/  LOP3.LUT R204, R207, UR16, R204, 0x96, !PT ;  /* 0x00000010cfcc7c12 */ /* 0x000fc8000f8e96cc */
[----:B------:R-:W-:Y:S01]  /*ab40*/  LOP3.LUT R8, R248, 0xffff, RZ, 0xc0, !PT ;  /* 0x0000fffff8087812 */ /* 0x000fe200078ec0ff */
[----:B------:R-:W-:Y:S01]  /*ab50*/  IMAD.WIDE.U32 R204, R204, -0x2daee0ad, RZ ;  /* 0xd2511f53cccc7825 */ /* 0x000fe200078e00ff */
[----:B------:R-:W-:Y:S01]  /*ab60*/  LOP3.LUT R11, R248, 0xff, RZ, 0xc0, !PT ;  /* 0x000000fff80b7812 */ /* 0x000fe200078ec0ff */
[----:B------:R-:W-:Y:S01]  /*ab70*/  MUFU.EX2 R94, R94 ;  /* 0x0000005e005e7308 */ /* 0x000fe20000000800 */
[----:B------:R-:W-:Y:S02]  /*ab80*/  SHF.R.U32.HI R8, RZ, 0x8, R8 ;  /* 0x00000008ff087819 */ /* 0x000fe40000011608 */
[----:B------:R-:W-:Y:S02]  /*ab90*/  SHF.R.U32.HI R183, RZ, 0x10, R248 ;  /* 0x00000010ffb77819 */ /* 0x000fe400000116f8 */
[----:B------:R-:W-:Y:S02]  /*aba0*/  PRMT R11, R11, 0x5410, R8 ;  /* 0x000054100b0b7816 */ /* 0x000fe40000000008 */
[----:B------:R-:W-:Y:S01]  /*abb0*/  LOP3.LUT R8, R249, UR25, R206, 0x96, !PT ;  /* 0x00000019f9087c12 */ /* 0x000fe2000f8e96ce */
[----:B------:R-:W2:Y:S01]  /*abc0*/  MUFU.EX2 R93, R93 ;  /* 0x0000005d005d7308 */ /* 0x000ea20000000800 */
[----:B------:R-:W-:-:S02]  /*abd0*/  LOP3.LUT R183, R183, 0xff, RZ, 0xc0, !PT ;  /* 0x000000ffb7b77812 */ /* 0x000fc400078ec0ff */
[----:B------:R-:W-:Y:S02]  /*abe0*/  SHF.R.U32.HI R10, RZ, 0x18, R248 ;  /* 0x00000018ff0a7819 */ /* 0x000fe400000116f8 */
[----:B------:R-:W-:Y:S02]  /*abf0*/  SHF.R.U32.HI R9, RZ, 0x10, R8 ;  /* 0x00000010ff097819 */ /* 0x000fe40000011608 */
[----:B------:R-:W-:Y:S01]  /*ac00*/  PRMT R183, R183, 0x5410, R10 ;  /* 0x00005410b7b77816 */ /* 0x000fe2000000000a */
[----:B------:R-:W-:Y:S01]  /*ac10*/  MUFU.EX2 R100, R100 ;  /* 0x0000006400647308 */ /* 0x000fe20000000800 */
[C---:B------:R-:W-:Y:S02]  /*ac20*/  LOP3.LUT R10, R8.reuse, 0xffff, RZ, 0xc0, !PT ;  /* 0x0000ffff080a7812 */ /* 0x040fe400078ec0ff */
[----:B------:R-:W-:Y:S02]  /*ac30*/  LOP3.LUT R185, R8, 0xff, RZ, 0xc0, !PT ;  /* 0x000000ff08b97812 */ /* 0x000fe400078ec0ff */
[----:B------:R-:W-:-:S02]  /*ac40*/  SHF.R.U32.HI R8, RZ, 0x18, R8 ;  /* 0x00000018ff087819 */ /* 0x000fc40000011608 */
[----:B------:R-:W-:Y:S01]  /*ac50*/  LOP3.LUT R9, R9, 0xff, RZ, 0xc0, !PT ;  /* 0x000000ff09097812 */ /* 0x000fe200078ec0ff */
[----:B------:R-:W-:Y:S01]  /*ac60*/  MUFU.EX2 R99, R99 ;  /* 0x0000006300637308 */ /* 0x000fe20000000800 */
[----:B------:R-:W-:Y:S02]  /*ac70*/  SHF.R.U32.HI R10, RZ, 0x8, R10 ;  /* 0x00000008ff0a7819 */ /* 0x000fe4000001160a */
[----:B------:R-:W-:Y:S02]  /*ac80*/  PRMT R9, R9, 0x5410, R8 ;  /* 0x0000541009097816 */ /* 0x000fe40000000008 */
[----:B------:R-:W-:Y:S02]  /*ac90*/  PRMT R185, R185, 0x5410, R10 ;  /* 0x00005410b9b97816 */ /* 0x000fe4000000000a */
[----:B------:R-:W-:Y:S01]  /*aca0*/  F2FP.BF16.PACK_AB R10, R172, R173 ;  /* 0x000000adac0a723e */ /* 0x000fe200000010ff */
[--C-:B------:R-:W-:Y:S01]  /*acb0*/  HSET2.LE.AND R9, R9, R44.reuse, PT ;  /* 0x0000002c09097233 */ /* 0x100fe20003803000 */
[----:B------:R-:W-:Y:S01]  /*acc0*/  F2FP.BF16.PACK_AB R206, R170, R171 ;  /* 0x000000abaace723e */ /* 0x000fe200000010ff */
[--C-:B------:R-:W-:Y:S01]  /*acd0*/  HSET2.LE.AND R8, R185, R44.reuse, PT ;  /* 0x0000002cb9087233 */ /* 0x100fe20003803000 */
[----:B------:R-:W-:Y:S01]  /*ace0*/  F2FP.BF16.PACK_AB R185, R176, R177 ;  /* 0x000000b1b0b9723e */ /* 0x000fe200000010ff */
[----:B------:R-:W-:Y:S01]  /*acf0*/  FADD.FTZ R177, R177, R190 ;  /* 0x000000beb1b17221 */ /* 0x000fe20000010000 */
[----:B------:R-:W-:Y:S01]  /*ad00*/  LOP3.LUT R9, R9, R10, RZ, 0xc0, !PT ;  /* 0x0000000a09097212 */ /* 0x000fe200078ec0ff */
[--C-:B------:R-:W-:Y:S01]  /*ad10*/  HSET2.LE.AND R10, R11, R44.reuse, PT ;  /* 0x0000002c0b0a7233 */ /* 0x100fe20003803000 */
[----:B------:R-:W-:Y:S01]  /*ad20*/  F2FP.BF16.PACK_AB R11, R174, R175 ;  /* 0x000000afae0b723e */ /* 0x000fe200000010ff */
[----:B------:R-:W-:Y:S01]  /*ad30*/  FADD.FTZ R176, R176, R177 ;  /* 0x000000b1b0b07221 */ /* 0x000fe20000010000 */
[----:B------:R-:W-:Y:S01]  /*ad40*/  LOP3.LUT R8, R8, R185, RZ, 0xc0, !PT ;  /* 0x000000b908087212 */ /* 0x000fe200078ec0ff */
[--C-:B------:R-:W-:Y:S01]  /*ad50*/  FFMA.FTZ R185, R130, c[0x0][0x23c], -R81.reuse ;  /* 0x00008f0082b97a23 */ /* 0x100fe20000010851 */
[----:B------:R-:W-:Y:S01]  /*ad60*/  LOP3.LUT R10, R10, R11, RZ, 0xc0, !PT ;  /* 0x0000000b0a0a7212 */ /* 0x000fe200078ec0ff */
[----:B------:R-:W-:Y:S01]  /*ad70*/  HSET2.LE.AND R11, R183, R44, PT ;  /* 0x0000002cb70b7233 */ /* 0x000fe20003803000 */
[--C-:B------:R-:W-:Y:S01]  /*ad80*/  FFMA.FTZ R130, R169, c[0x0][0x23c], -R70.reuse ;  /* 0x00008f00a9827a23 */ /* 0x100fe20000010846 */
[----:B------:R-:W-:Y:S01]  /*ad90*/  MUFU.EX2 R92, R92 ;  /* 0x0000005c005c7308 */ /* 0x000fe20000000800 */
[----:B------:R-:W-:Y:S01]  /*ada0*/  FFMA.FTZ R183, R166, c[0x0][0x23c], -R81 ;  /* 0x00008f00a6b77a23 */ /* 0x000fe20000010851 */
[----:B--2---:R-:W-:Y:S01]  /*adb0*/  F2FP.BF16.PACK_AB R56, R93, R94 ;  /* 0x0000005e5d38723e */ /* 0x004fe200000010ff */
[--C-:B------:R-:W-:Y:S01]  /*adc0*/  FFMA.FTZ R166, R131, c[0x0][0x23c], -R70.reuse ;  /* 0x00008f0083a67a23 */ /* 0x100fe20000010846 */
[----:B------:R-:W-:Y:S01]  /*add0*/  LOP3.LUT R11, R11, R206, RZ, 0xc0, !PT ;  /* 0x000000ce0b0b7212 */ /* 0x000fe200078ec0ff */
[----:B------:R-:W-:-:S02]  /*ade0*/  FFMA.FTZ R131, R167, c[0x0][0x23c], -R70 ;  /* 0x00008f00a7837a23 */ /* 0x000fc40000010846 */
[----:B------:R-:W-:Y:S01]  /*adf0*/  FADD.FTZ R175, R175, R176 ;  /* 0x000000b0afaf7221 */ /* 0x000fe20000010000 */
[----:B------:R-:W2:Y:S03]  /*ae00*/  MUFU.EX2 R185, R185 ;  /* 0x000000b900b97308 */ /* 0x000ea60000000800 */
[----:B------:R-:W-:Y:S01]  /*ae10*/  HMMA.16816.F32.BF16 R132, R8, R16, R132 ;  /* 0x000000100884723c */ /* 0x000fe20000041884 */
[----:B------:R-:W-:-:S04]  /*ae20*/  FADD.FTZ R174, R174, R175 ;  /* 0x000000afaeae7221 */ /* 0x000fc80000010000 */
[----:B------:R-:W-:Y:S03]  /*ae30*/  MUFU.EX2 R166, R166 ;  /* 0x000000a600a67308 */ /* 0x000fe60000000800 */
[C---:B------:R-:W-:Y:S01]  /*ae40*/  HMMA.16816.F32.BF16 R152, R8.reuse, R18, R152 ;  /* 0x000000120898723c */ /* 0x040fe20000041898 */
[----:B------:R-:W3:Y:S04]  /*ae50*/  LDSM.16.MT88.4 R16, [R216+0x5400] ;  /* 0x00540000d810783b */ /* 0x000ee80000004200 */
[----:B------:R-:W-:Y:S01]  /*ae60*/  MUFU.EX2 R183, R183 ;  /* 0x000000b700b77308 */ /* 0x000fe20000000800 */
[----:B--2---:R-:W-:Y:S02]  /*ae70*/  F2FP.BF16.PACK_AB R167, R185, R164 ;  /* 0x000000a4b9a7723e */ /* 0x004fe400000010ff */
[C---:B------:R-:W-:Y:S05]  /*ae80*/  HMMA.16816.F32.BF16 R156, R8.reuse, R12, R156 ;  /* 0x0000000c089c723c */ /* 0x040fea000004189c */
[----:B------:R-:W-:Y:S03]  /*ae90*/  MUFU.EX2 R130, R130 ;  /* 0x0000008200827308 */ /* 0x000fe60000000800 */
[----:B------:R-:W-:Y:S05]  /*aea0*/  HMMA.16816.F32.BF16 R160, R8, R14, R160 ;  /* 0x0000000e08a0723c */ /* 0x000fea00000418a0 */
[----:B------:R-:W2:Y:S02]  /*aeb0*/  MUFU.EX2 R131, R131 ;  /* 0x0000008300837308 */ /* 0x000ea40000000800 */
[----:B------:R-:W-:-:S02]  /*aec0*/  LOP3.LUT R10, R244, 0xffff, RZ, 0xc0, !PT ;  /* 0x0000fffff40a7812 */ /* 0x000fc400078ec0ff */
[----:B------:R-:W-:Y:S02]  /*aed0*/  SHF.R.U32.HI R9, RZ, 0x10, R244 ;  /* 0x00000010ff097819 */ /* 0x000fe400000116f4 */
[----:B------:R-:W-:Y:S02]  /*aee0*/  SHF.R.U32.HI R10, RZ, 0x8, R10 ;  /* 0x00000008ff0a7819 */ /* 0x000fe4000001160a */
[----:B------:R-:W-:Y:S01]  /*aef0*/  LOP3.LUT R8, R245, UR26, R242, 0x96, !PT ;  /* 0x0000001af5087c12 */ /* 0x000fe2000f8e96f2 */
[----:B------:R-:W-:Y:S01]  /*af00*/  MUFU.EX2 R91, R91 ;  /* 0x0000005b005b7308 */ /* 0x000fe20000000800 */
[----:B------:R-:W-:Y:S02]  /*af10*/  PRMT R203, R203, 0x5410, R10 ;  /* 0x00005410cbcb7816 */ /* 0x000fe4000000000a */
[----:B------:R-:W-:Y:S02]  /*af20*/  LOP3.LUT R10, R9, 0xff, RZ, 0xc0, !PT ;  /* 0x000000ff090a7812 */ /* 0x000fe400078ec0ff */
[----:B------:R-:W-:-:S02]  /*af30*/  LOP3.LUT R9, R8, 0xffff, RZ, 0xc0, !PT ;  /* 0x0000ffff08097812 */ /* 0x000fc400078ec0ff */
[----:B------:R-:W-:Y:S01]  /*af40*/  LOP3.LUT R169, R8, 0xff, RZ, 0xc0, !PT ;  /* 0x000000ff08a97812 */ /* 0x000fe200078ec0ff */
[----:B------:R-:W-:Y:S01]  /*af50*/  MUFU.EX2 R98, R98 ;  /* 0x0000006200627308 */ /* 0x000fe20000000800 */
[----:B------:R-:W-:Y:S02]  /*af60*/  SHF.R.U32.HI R12, RZ, 0x8, R9 ;  /* 0x00000008ff0c7819 */ /* 0x000fe40000011609 */
[----:B------:R-:W-:Y:S02]  /*af70*/  SHF.R.U32.HI R11, RZ, 0x18, R244 ;  /* 0x00000018ff0b7819 */ /* 0x000fe400000116f4 */
[----:B------:R-:W-:Y:S02]  /*af80*/  PRMT R169, R169, 0x5410, R12 ;  /* 0x00005410a9a97816 */ /* 0x000fe4000000000c */
[----:B------:R-:W4:Y:S01]  /*af90*/  LDSM.16.MT88.4 R12, [R215+0x5400] ;  /* 0x00540000d70c783b */ /* 0x000f220000004200 */
[----:B------:R-:W-:Y:S01]  /*afa0*/  PRMT R11, R10, 0x5410, R11 ;  /* 0x000054100a0b7816 */ /* 0x000fe2000000000b */
[----:B------:R-:W-:Y:S01]  /*afb0*/  MUFU.EX2 R97, R97 ;  /* 0x0000006100617308 */ /* 0x000fe20000000800 */
[----:B------:R-:W-:-:S02]  /*afc0*/  SHF.R.U32.HI R10, RZ, 0x10, R8 ;  /* 0x00000010ff0a7819 */ /* 0x000fc40000011608 */
[----:B------:R-:W-:Y:S01]  /*afd0*/  SHF.R.U32.HI R8, RZ, 0x18, R8 ;  /* 0x00000018ff087819 */ /* 0x000fe20000011608 */
[--C-:B------:R-:W-:Y:S01]  /*afe0*/  HSET2.LE.AND R11, R11, R44.reuse, PT ;  /* 0x0000002c0b0b7233 */ /* 0x100fe20003803000 */
[----:B------:R-:W-:Y:S01]  /*aff0*/  LOP3.LUT R9, R10, 0xff, RZ, 0xc0, !PT ;  /* 0x000000ff0a097812 */ /* 0x000fe200078ec0ff */
[--C-:B------:R-:W-:Y:S01]  /*b000*/  HSET2.LE.AND R10, R203, R44.reuse, PT ;  /* 0x0000002ccb0a7233 */ /* 0x100fe20003803000 */
[----:B--2---:R-:W-:Y:S02]  /*b010*/  F2FP.BF16.PACK_AB R206, R131, R130 ;  /* 0x0000008283ce723e */ /* 0x004fe400000010ff */
[----:B------:R-:W-:Y:S02]  /*b020*/  PRMT R9, R9, 0x5410, R8 ;  /* 0x0000541009097816 */ /* 0x000fe40000000008 */
[----:B------:R-:W-:Y:S02]  /*b030*/  F2FP.BF16.PACK_AB R8, R166, R165 ;  /* 0x000000a5a608723e */ /* 0x000fe400000010ff */
[----:B------:R-:W-:Y:S01]  /*b040*/  LOP3.LUT R10, R10, R167, RZ, 0xc0, !PT ;  /* 0x000000a70a0a7212 */ /* 0x000fe200078ec0ff */
[--C-:B------:R-:W-:Y:S01]  /*b050*/  HSET2.LE.AND R9, R9, R44.reuse, PT ;  /* 0x0000002c09097233 */ /* 0x100fe20003803000 */
[----:B------:R-:W-:Y:S01]  /*b060*/  LOP3.LUT R11, R11, R8, RZ, 0xc0, !PT ;  /* 0x000000080b0b7212 */ /* 0x000fe200078ec0ff */
[----:B------:R-:W-:Y:S01]  /*b070*/  HSET2.LE.AND R8, R169, R44, PT ;  /* 0x0000002ca9087233 */ /* 0x000fe20003803000 */
[----:B------:R-:W-:-:S02]  /*b080*/  F2FP.BF16.PACK_AB R167, R183, R168 ;  /* 0x000000a8b7a7723e */ /* 0x000fc400000010ff */
[----:B------:R-:W-:Y:S02]  /*b090*/  LOP3.LUT R9, R9, R206, RZ, 0xc0, !PT ;  /* 0x000000ce09097212 */ /* 0x000fe400078ec0ff */
[----:B------:R-:W-:Y:S02]  /*b0a0*/  LOP3.LUT R8, R8, R167, RZ, 0xc0, !PT ;  /* 0x000000a708087212 */ /* 0x000fe400078ec0ff */
[----:B------:R-:W-:-:S05]  /*b0b0*/  LOP3.LUT R167, R204, 0xff, RZ, 0xc0, !PT ;  /* 0x000000ffcca77812 */ /* 0x000fca00078ec0ff */
[C---:B---3--:R-:W-:Y:S08]  /*b0c0*/  HMMA.16816.F32.BF16 R140, R8.reuse, R16, R140 ;  /* 0x00000010088c723c */ /* 0x048ff0000004188c */
[C---:B------:R-:W-:Y:S08]  /*b0d0*/  HMMA.16816.F32.BF16 R136, R8.reuse, R18, R136 ;  /* 0x000000120888723c */ /* 0x040ff00000041888 */
[C---:B----4-:R-:W-:Y:S08]  /*b0e0*/  HMMA.16816.F32.BF16 R148, R8.reuse, R12, R148 ;  /* 0x0000000c0894723c */ /* 0x050ff00000041894 */
[----:B------:R-:W-:Y:S07]  /*b0f0*/  HMMA.16816.F32.BF16 R144, R8, R14, R144 ;  /* 0x0000000e0890723c */ /* 0x000fee0000041890 */
[----:B------:R-:W-:-:S02]  /*b100*/  LOP3.LUT R10, R204, 0xffff, RZ, 0xc0, !PT ;  /* 0x0000ffffcc0a7812 */ /* 0x000fc400078ec0ff */
[----:B------:R-:W-:Y:S02]  /*b110*/  SHF.R.U32.HI R9, RZ, 0x10, R204 ;  /* 0x00000010ff097819 */ /* 0x000fe400000116cc */
[----:B------:R-:W-:Y:S02]  /*b120*/  SHF.R.U32.HI R10, RZ, 0x8, R10 ;  /* 0x00000008ff0a7819 */ /* 0x000fe4000001160a */
[----:B------:R-:W-:Y:S01]  /*b130*/  LOP3.LUT R8, R205, UR26, R202, 0x96, !PT ;  /* 0x0000001acd087c12 */ /* 0x000fe2000f8e96ca */
[----:B------:R-:W-:Y:S01]  /*b140*/  FFMA.FTZ R202, R119, c[0x0][0x23c], -R198 ;  /* 0x00008f0077ca7a23 */ /* 0x000fe200000108c6 */
[----:B------:R-:W-:Y:S02]  /*b150*/  PRMT R167, R167, 0x5410, R10 ;  /* 0x00005410a7a77816 */ /* 0x000fe4000000000a */
[----:B------:R-:W-:Y:S02]  /*b160*/  LOP3.LUT R10, R9, 0xff, RZ, 0xc0, !PT ;  /* 0x000000ff090a7812 */ /* 0x000fe400078ec0ff */
[----:B------:R-:W-:Y:S01]  /*b170*/  LOP3.LUT R9, R8, 0xffff, RZ, 0xc0, !PT ;  /* 0x0000ffff08097812 */ /* 0x000fe200078ec0ff */
[----:B------:R-:W2:Y:S01]  /*b180*/  MUFU.EX2 R202, R202 ;  /* 0x000000ca00ca7308 */ /* 0x000ea20000000800 */
[----:B------:R-:W-:-:S02]  /*b190*/  SHF.R.U32.HI R119, RZ, 0x10, R8 ;  /* 0x00000010ff777819 */ /* 0x000fc40000011608 */
[----:B------:R-:W-:Y:S02]  /*b1a0*/  SHF.R.U32.HI R169, RZ, 0x8, R9 ;  /* 0x00000008ffa97819 */ /* 0x000fe40000011609 */
[----:B------:R-:W-:Y:S01]  /*b1b0*/  SHF.R.U32.HI R11, RZ, 0x18, R204 ;  /* 0x00000018ff0b7819 */ /* 0x000fe200000116cc */
[--C-:B------:R-:W-:Y:S01]  /*b1c0*/  FFMA.FTZ R204, R123, c[0x0][0x23c], -R198.reuse ;  /* 0x00008f007bcc7a23 */ /* 0x100fe200000108c6 */
[----:B------:R-:W-:Y:S01]  /*b1d0*/  LOP3.LUT R9, R119, 0xff, RZ, 0xc0, !PT ;  /* 0x000000ff77097812 */ /* 0x000fe200078ec0ff */
[----:B------:R-:W-:Y:S01]  /*b1e0*/  FFMA.FTZ R119, R125, c[0x0][0x23c], -R198 ;  /* 0x00008f007d777a23 */ /* 0x000fe200000108c6 */
[----:B------:R-:W-:Y:S02]  /*b1f0*/  PRMT R11, R10, 0x5410, R11 ;  /* 0x000054100a0b7816 */ /* 0x000fe4000000000b */
[----:B------:R-:W-:Y:S01]  /*b200*/  LOP3.LUT R10, R8, 0xff, RZ, 0xc0, !PT ;  /* 0x000000ff080a7812 */ /* 0x000fe200078ec0ff */
[----:B------:R-:W-:Y:S01]  /*b210*/  MUFU.EX2 R204, R204 ;  /* 0x000000cc00cc7308 */ /* 0x000fe20000000800 */
[----:B------:R-:W-:Y:S01]  /*b220*/  SHF.R.U32.HI R8, RZ, 0x18, R8 ;  /* 0x00000018ff087819 */ /* 0x000fe20000011608 */
[--C-:B------:R-:W-:Y:S01]  /*b230*/  HSET2.LE.AND R11, R11, R44.reuse, PT ;  /* 0x0000002c0b0b7233 */ /* 0x100fe20003803000 */
[----:B------:R-:W-:Y:S01]  /*b240*/  PRMT R125, R10, 0x5410, R169 ;  /* 0x000054100a7d7816 */ /* 0x000fe200000000a9 */
[----:B------:R-:W-:Y:S01]  /*b250*/  HSET2.LE.AND R10, R167, R44, PT ;  /* 0x0000002ca70a7233 */ /* 0x000fe20003803000 */
[----:B------:R-:W-:-:S02]  /*b260*/  PRMT R9, R9, 0x5410, R8 ;  /* 0x0000541009097816 */ /* 0x000fc40000000008 */
[----:B--2---:R-:W-:Y:S01]  /*b270*/  F2FP.BF16.PACK_AB R8, R202, R121 ;  /* 0x00000079ca08723e */ /* 0x004fe200000010ff */
[----:B------:R-:W2:Y:S01]  /*b280*/  MUFU.EX2 R119, R119 ;  /* 0x0000007700777308 */ /* 0x000ea20000000800 */
[----:B------:R-:W-:Y:S01]  /*b290*/  F2FP.BF16.PACK_AB R123, R126, R127 ;  /* 0x0000007f7e7b723e */ /* 0x000fe200000010ff */
[--C-:B------:R-:W-:Y:S01]  /*b2a0*/  HSET2.LE.AND R9, R9, R44.reuse, PT ;  /* 0x0000002c09097233 */ /* 0x100fe20003803000 */
[----:B------:R-:W-:Y:S01]  /*b2b0*/  LOP3.LUT R11, R11, R8, RZ, 0xc0, !PT ;  /* 0x000000080b0b7212 */ /* 0x000fe200078ec0ff */
[----:B------:R-:W-:Y:S01]  /*b2c0*/  HSET2.LE.AND R8, R125, R44, PT ;  /* 0x0000002c7d087233 */ /* 0x000fe20003803000 */
[----:B------:R-:W-:Y:S02]  /*b2d0*/  LOP3.LUT R10, R10, R123, RZ, 0xc0, !PT ;  /* 0x0000007b0a0a7212 */ /* 0x000fe400078ec0ff */
[----:B------:R-:W-:Y:S01]  /*b2e0*/  F2FP.BF16.PACK_AB R123, R128, R129 ;  /* 0x00000081807b723e */ /* 0x000fe200000010ff */
[----:B------:R-:W-:-:S03]  /*b2f0*/  FADD.FTZ R129, R129, R174 ;  /* 0x000000ae81817221 */ /* 0x000fc60000010000 */
[----:B------:R-:W-:Y:S01]  /*b300*/  LOP3.LUT R8, R8, R123, RZ, 0xc0, !PT ;  /* 0x0000007b08087212 */ /* 0x000fe200078ec0ff */
[----:B------:R-:W-:Y:S01]  /*b310*/  FADD.FTZ R128, R128, R129 ;  /* 0x0000008180807221 */ /* 0x000fe20000010000 */
[----:B--2---:R-:W-:-:S03]  /*b320*/  F2FP.BF16.PACK_AB R206, R204, R119 ;  /* 0x00000077ccce723e */ /* 0x004fc600000010ff */
[----:B------:R-:W-:Y:S01]  /*b330*/  FADD.FTZ R127, R127, R128 ;  /* 0x000000807f7f7221 */ /* 0x000fe20000010000 */
[----:B------:R-:W-:-:S03]  /*b340*/  LOP3.LUT R9, R9, R206, RZ, 0xc0, !PT ;  /* 0x000000ce09097212 */ /* 0x000fc600078ec0ff */
[----:B------:R-:W-:-:S04]  /*b350*/  FADD.FTZ R127, R126, R127 ;  /* 0x0000007f7e7f7221 */ /* 0x000fc80000010000 */
[C---:B------:R-:W-:Y:S07]  /*b360*/  HMMA.16816.F32.BF16 R132, R8.reuse, R16, R132 ;  /* 0x000000100884723c */ /* 0x040fee0000041884 */
[----:B------:R-:W-:Y:S01]  /*b370*/  IMAD.U32 R17, RZ, RZ, UR35 ;  /* 0x00000023ff117e24 */ /* 0x000fe2000f8e00ff */
[----:B------:R-:W-:Y:S04]  /*b380*/  HMMA.16816.F32.BF16 R152, R8, R18, R152 ;  /* 0x000000120898723c */ /* 0x000fe80000041898 */
[----:B------:R-:W-:-:S04]  /*b390*/  LOP3.LUT R16, R55, UR33, R17, 0x96, !PT ;  /* 0x0000002137107c12 */ /* 0x000fc8000f8e9611 */
[----:B------:R-:W-:Y:S01]  /*b3a0*/  HMMA.16816.F32.BF16 R156, R8, R12, R156 ;  /* 0x0000000c089c723c */ /* 0x000fe2000004189c */
[----:B------:R-:W-:-:S05]  /*b3b0*/  IMAD.WIDE.U32 R16, R16, -0x326172a9, RZ ;  /* 0xcd9e8d5710107825 */ /* 0x000fca00078e00ff */
[----:B------:R-:W-:Y:S02]  /*b3c0*/  LOP3.LUT R196, R17, UR24, R196, 0x96, !PT ;  /* 0x0000001811c47c12 */ /* 0x000fe4000f8e96c4 */
[----:B------:R-:W-:Y:S01]  /*b3d0*/  LOP3.LUT R18, R201, UR22, R16, 0x96, !PT ;  /* 0x00000016c9127c12 */ /* 0x000fe2000f8e9610 */
[----:B------:R-:W-:Y:S01]  /*b3e0*/  HMMA.16816.F32.BF16 R160, R8, R14, R160 ;  /* 0x0000000e08a0723c */ /* 0x000fe200000418a0 */
[----:B------:R-:W-:Y:S01]  /*b3f0*/  LOP3.LUT R112, R17, UR24, R112, 0x96, !PT ;  /* 0x0000001811707c12 */ /* 0x000fe2000f8e9670 */
[----:B------:R-:W-:Y:S01]  /*b400*/  IMAD.WIDE.U32 R242, R196, -0x2daee0ad, RZ ;  /* 0xd2511f53c4f27825 */ /* 0x000fe200078e00ff */
[----:B------:R-:W-:Y:S01]  /*b410*/  LOP3.LUT R16, R109, UR22, R16, 0x96, !PT ;  /* 0x000000166d107c12 */ /* 0x000fe2000f8e9610 */
[----:B------:R-:W2:Y:S02]  /*b420*/  LDSM.16.MT88.4 R8, [R216+0x5800] ;  /* 0x00580000d808783b */ /* 0x000ea40000004200 */
        /* <DEDUP_REMOVED lines=27> */
[----:B------:R-:W-:Y:S02]  /*b5e0*/  LOP3.LUT R110, R108, 0xffff, RZ, 0xc0, !PT ;  /* 0x0000ffff6c6e7812 */ /* 0x000fe400078ec0ff */
[----:B------:R-:W-:Y:S01]  /*b5f0*/  LOP3.LUT R203, R109, UR25, R244, 0x96, !PT ;  /* 0x000000196dcb7c12 */ /* 0x000fe2000f8e96f4 */
[----:B------:R-:W-:Y:S01]  /*b600*/  IMAD.WIDE.U32 R244, R16, -0x326172a9, RZ ;  /* 0xcd9e8d5710f47825 */ /* 0x000fe200078e00ff */
[----:B------:R-:W-:Y:S02]  /*b610*/  LOP3.LUT R16, R247, UR16, R242, 0x96, !PT ;  /* 0x00000010f7107c12 */ /* 0x000fe4000f8e96f2 */
[----:B------:R-:W-:Y:S01]  /*b620*/  LOP3.LUT R125, R108, 0xff, RZ, 0xc0, !PT ;  /* 0x000000ff6c7d7812 */ /* 0x000fe200078ec0ff */
[----:B------:R-:W-:Y:S01]  /*b630*/  IMAD.WIDE.U32 R242, R18, -0x2daee0ad, RZ ;  /* 0xd2511f5312f27825 */ /* 0x000fe200078e00ff */
[----:B------:R-:W-:-:S02]  /*b640*/  SHF.R.U32.HI R110, RZ, 0x8, R110 ;  /* 0x00000008ff6e7819 */ /* 0x000fc4000001166e */
[----:B------:R-:W-:Y:S02]  /*b650*/  SHF.R.U32.HI R109, RZ, 0x10, R108 ;  /* 0x00000010ff6d7819 */ /* 0x000fe4000001166c */
[----:B------:R-:W-:Y:S02]  /*b660*/  PRMT R125, R125, 0x5410, R110 ;  /* 0x000054107d7d7816 */ /* 0x000fe4000000006e */
[----:B------:R-:W-:Y:S02]  /*b670*/  LOP3.LUT R110, R109, 0xff, RZ, 0xc0, !PT ;  /* 0x000000ff6d6e7812 */ /* 0x000fe400078ec0ff */
[----:B------:R-:W-:Y:S02]  /*b680*/  LOP3.LUT R18, R243, UR26, R200, 0x96, !PT ;  /* 0x0000001af3127c12 */ /* 0x000fe4000f8e96c8 */
[C---:B------:R-:W-:Y:S02]  /*b690*/  LOP3.LUT R194, R242.reuse, 0xffff, RZ, 0xc0, !PT ;  /* 0x0000fffff2c27812 */ /* 0x040fe400078ec0ff */
[----:B------:R-:W-:-:S02]  /*b6a0*/  LOP3.LUT R200, R242, 0xff, RZ, 0xc0, !PT ;  /* 0x000000fff2c87812 */ /* 0x000fc400078ec0ff */
[--C-:B------:R-:W-:Y:S02]  /*b6b0*/  SHF.R.U32.HI R196, RZ, 0x10, R242.reuse ;  /* 0x00000010ffc47819 */ /* 0x100fe400000116f2 */
[----:B------:R-:W-:Y:S01]  /*b6c0*/  SHF.R.U32.HI R109, RZ, 0x18, R242 ;  /* 0x00000018ff6d7819 */ /* 0x000fe200000116f2 */
[----:B------:R-:W-:Y:S01]  /*b6d0*/  IMAD.WIDE.U32 R242, R16, -0x2daee0ad, RZ ;  /* 0xd2511f5310f27825 */ /* 0x000fe200078e00ff */
[----:B------:R-:W-:Y:S02]  /*b6e0*/  LOP3.LUT R201, R203, 0xffff, RZ, 0xc0, !PT ;  /* 0x0000ffffcbc97812 */ /* 0x000fe400078ec0ff */
[----:B------:R-:W-:Y:S02]  /*b6f0*/  SHF.R.U32.HI R195, RZ, 0x10, R203 ;  /* 0x00000010ffc37819 */ /* 0x000fe400000116cb */
[----:B------:R-:W-:Y:S02]  /*b700*/  LOP3.LUT R16, R243, UR26, R206, 0x96, !PT ;  /* 0x0000001af3107c12 */ /* 0x000fe4000f8e96ce */
[----:B------:R-:W-:-:S02]  /*b710*/  SHF.R.U32.HI R201, RZ, 0x8, R201 ;  /* 0x00000008ffc97819 */ /* 0x000fc400000116c9 */
[----:B------:R-:W-:Y:S02]  /*b720*/  LOP3.LUT R206, R203, 0xff, RZ, 0xc0, !PT ;  /* 0x000000ffcbce7812 */ /* 0x000fe400078ec0ff */
[----:B------:R-:W-:Y:S02]  /*b730*/  SHF.R.U32.HI R203, RZ, 0x18, R203 ;  /* 0x00000018ffcb7819 */ /* 0x000fe400000116cb */
[----:B------:R-:W-:Y:S02]  /*b740*/  PRMT R201, R206, 0x5410, R201 ;  /* 0x00005410cec97816 */ /* 0x000fe400000000c9 */
[----:B------:R-:W-:Y:S02]  /*b750*/  LOP3.LUT R206, R195, 0xff, RZ, 0xc0, !PT ;  /* 0x000000ffc3ce7812 */ /* 0x000fe400078ec0ff */
[----:B------:R-:W-:Y:S02]  /*b760*/  LOP3.LUT R19, R244, 0xffff, RZ, 0xc0, !PT ;  /* 0x0000fffff4137812 */ /* 0x000fe400078ec0ff */
[----:B------:R-:W-:-:S02]  /*b770*/  SHF.R.U32.HI R167, RZ, 0x18, R108 ;  /* 0x00000018ffa77819 */ /* 0x000fc4000001166c */
[----:B------:R-:W-:Y:S02]  /*b780*/  LOP3.LUT R108, R245, UR25, R246, 0x96, !PT ;  /* 0x00000019f56c7c12 */ /* 0x000fe4000f8e96f6 */
[----:B------:R-:W-:Y:S02]  /*b790*/  PRMT R203, R206, 0x5410, R203 ;  /* 0x00005410cecb7816 */ /* 0x000fe400000000cb */
[----:B------:R-:W-:Y:S02]  /*b7a0*/  LOP3.LUT R245, R244, 0xff, RZ, 0xc0, !PT ;  /* 0x000000fff4f57812 */ /* 0x000fe400078ec0ff */
[----:B------:R-:W-:Y:S01]  /*b7b0*/  SHF.R.U32.HI R206, RZ, 0x8, R19 ;  /* 0x00000008ffce7819 */ /* 0x000fe20000011613 */
[----:B------:R-:W-:Y:S01]  /*b7c0*/  HSET2.LE.AND R25, R203, R44, PT ;  /* 0x0000002ccb197233 */ /* 0x000fe20003803000 */
[----:B------:R-:W-:Y:S02]  /*b7d0*/  SHF.R.U32.HI R17, RZ, 0x10, R244 ;  /* 0x00000010ff117819 */ /* 0x000fe400000116f4 */
[----:B------:R-:W-:-:S02]  /*b7e0*/  LOP3.LUT R196, R196, 0xff, RZ, 0xc0, !PT ;  /* 0x000000ffc4c47812 */ /* 0x000fc400078ec0ff */
[----:B------:R-:W-:Y:S02]  /*b7f0*/  PRMT R245, R245, 0x5410, R206 ;  /* 0x00005410f5f57816 */ /* 0x000fe400000000ce */
[----:B------:R-:W-:Y:S02]  /*b800*/  LOP3.LUT R206, R17, 0xff, RZ, 0xc0, !PT ;  /* 0x000000ff11ce7812 */ /* 0x000fe400078ec0ff */
[----:B------:R-:W-:Y:S02]  /*b810*/  PRMT R17, R196, 0x5410, R109 ;  /* 0x00005410c4117816 */ /* 0x000fe4000000006d */
[----:B------:R-:W-:Y:S02]  /*b820*/  SHF.R.U32.HI R109, RZ, 0x10, R108 ;  /* 0x00000010ff6d7819 */ /* 0x000fe4000001166c */
[----:B------:R-:W-:Y:S01]  /*b830*/  LOP3.LUT R123, R242, 0xffff, RZ, 0xc0, !PT ;  /* 0x0000fffff27b7812 */ /* 0x000fe200078ec0ff */
[----:B------:R-:W-:Y:S01]  /*b840*/  HSET2.LE.AND R61, R17, R44, PT ;  /* 0x0000002c113d7233 */ /* 0x000fe20003803000 */
[----:B------:R-:W-:-:S02]  /*b850*/  SHF.R.U32.HI R19, RZ, 0x8, R194 ;  /* 0x00000008ff137819 */ /* 0x000fc400000116c2 */
[C---:B------:R-:W-:Y:S02]  /*b860*/  LOP3.LUT R251, R108.reuse, 0xffff, RZ, 0xc0, !PT ;  /* 0x0000ffff6cfb7812 */ /* 0x040fe400078ec0ff */
[----:B------:R-:W-:Y:S02]  /*b870*/  LOP3.LUT R194, R108, 0xff, RZ, 0xc0, !PT ;  /* 0x000000ff6cc27812 */ /* 0x000fe400078ec0ff */
[----:B------:R-:W-:Y:S02]  /*b880*/  SHF.R.U32.HI R249, RZ, 0x18, R108 ;  /* 0x00000018fff97819 */ /* 0x000fe4000001166c */
[----:B------:R-:W-:Y:S01]  /*b890*/  LOP3.LUT R108, R109, 0xff, RZ, 0xc0, !PT ;  /* 0x000000ff6d6c7812 */ /* 0x000fe200078ec0ff */
[----:B------:R-:W-:Y:S01]  /*b8a0*/  FFMA.FTZ R109, R88, c[0x0][0x23c], -R81 ;  /* 0x00008f00586d7a23 */ /* 0x000fe20000010851 */
[----:B------:R-:W-:Y:S01]  /*b8b0*/  SHF.R.U32.HI R88, RZ, 0x8, R123 ;  /* 0x00000008ff587819 */ /* 0x000fe2000001167b */
[----:B------:R-:W-:Y:S01]  /*b8c0*/  FFMA.FTZ R123, R84, c[0x0][0x23c], -R81 ;  /* 0x00008f00547b7a23 */ /* 0x000fe20000010851 */
[C---:B------:R-:W-:Y:S01]  /*b8d0*/  LOP3.LUT R12, R18.reuse, 0xffff, RZ, 0xc0, !PT ;  /* 0x0000ffff120c7812 */ /* 0x040fe200078ec0ff */
[----:B------:R-:W-:Y:S01]  /*b8e0*/  FFMA.FTZ R84, R87, c[0x0][0x23c], -R70 ;  /* 0x00008f0057547a23 */ /* 0x000fe20000010846 */
[----:B------:R-:W-:Y:S01]  /*b8f0*/  SHF.R.U32.HI R13, RZ, 0x10, R18 ;  /* 0x00000010ff0d7819 */ /* 0x000fe20000011612 */
[----:B------:R-:W3:Y:S01]  /*b900*/  MUFU.EX2 R109, R109 ;  /* 0x0000006d006d7308 */ /* 0x000ee20000000800 */
[----:B------:R-:W-:-:S02]  /*b910*/  LOP3.LUT R205, R18, 0xff, RZ, 0xc0, !PT ;  /* 0x000000ff12cd7812 */ /* 0x000fc400078ec0ff */
[----:B------:R-:W-:Y:S02]  /*b920*/  SHF.R.U32.HI R87, RZ, 0x18, R18 ;  /* 0x00000018ff577819 */ /* 0x000fe40000011612 */
[----:B------:R-:W-:Y:S02]  /*b930*/  SHF.R.U32.HI R18, RZ, 0x8, R12 ;  /* 0x00000008ff127819 */ /* 0x000fe4000001160c */
[----:B------:R-:W-:Y:S01]  /*b940*/  LOP3.LUT R12, R13, 0xff, RZ, 0xc0, !PT ;  /* 0x000000ff0d0c7812 */ /* 0x000fe200078ec0ff */
[--C-:B------:R-:W-:Y:S01]  /*b950*/  FFMA.FTZ R13, R80, c[0x0][0x23c], -R198.reuse ;  /* 0x00008f00500d7a23 */ /* 0x100fe200000108c6 */
[----:B------:R-:W-:Y:S01]  /*b960*/  SHF.R.U32.HI R251, RZ, 0x8, R251 ;  /* 0x00000008fffb7819 */ /* 0x000fe200000116fb */
[----:B------:R-:W-:Y:S01]  /*b970*/  FFMA.FTZ R198, R79, c[0x0][0x23c], -R198 ;  /* 0x00008f004fc67a23 */ /* 0x000fe200000108c6 */
[----:B------:R-:W-:Y:S01]  /*b980*/  PRMT R87, R12, 0x5410, R87 ;  /* 0x000054100c577816 */ /* 0x000fe20000000057 */
[----:B------:R-:W-:Y:S01]  /*b990*/  FFMA.FTZ R12, R29, c[0x0][0x23c], -R70 ;  /* 0x00008f001d0c7a23 */ /* 0x000fe20000010846 */
[----:B------:R-:W-:Y:S01]  /*b9a0*/  PRMT R251, R194, 0x5410, R251 ;  /* 0x00005410c2fb7816 */ /* 0x000fe200000000fb */
[----:B------:R-:W-:Y:S01]  /*b9b0*/  FFMA.FTZ R79, R31, c[0x0][0x23c], -R81 ;  /* 0x00008f001f4f7a23 */ /* 0x000fe20000010851 */
[----:B------:R-:W-:Y:S01]  /*b9c0*/  SHF.R.U32.HI R247, RZ, 0x18, R244 ;  /* 0x00000018fff77819 */ /* 0x000fe200000116f4 */
[----:B------:R4:W1:Y:S01]  /*b9d0*/  MUFU.EX2 R80, R12 ;  /* 0x0000000c00507308 */ /* 0x0008620000000800 */
[----:B---3--:R-:W-:Y:S01]  /*b9e0*/  F2FP.BF16.PACK_AB R15, R109, R90 ;  /* 0x0000005a6d0f723e */ /* 0x008fe200000010ff */
[----:B------:R-:W-:Y:S01]  /*b9f0*/  HSET2.LE.AND R87, R87, R44, PT ;  /* 0x0000002c57577233 */ /* 0x000fe20003803000 */
[----:B------:R-:W-:-:S02]  /*ba00*/  PRMT R247, R206, 0x5410, R247 ;  /* 0x00005410cef77816 */ /* 0x000fc400000000f7 */
[----:B------:R-:W-:Y:S02]  /*ba10*/  PRMT R249, R108, 0x5410, R249 ;  /* 0x000054106cf97816 */ /* 0x000fe400000000f9 */
[----:B------:R-:W-:Y:S01]  /*ba20*/  LOP3.LUT R169, R242, 0xff, RZ, 0xc0, !PT ;  /* 0x000000fff2a97812 */ /* 0x000fe200078ec0ff */
[----:B------:R-:W3:Y:S01]  /*ba30*/  MUFU.EX2 R123, R123 ;  /* 0x0000007b007b7308 */ /* 0x000ee20000000800 */
[----:B------:R-:W-:Y:S02]  /*ba40*/  SHF.R.U32.HI R112, RZ, 0x10, R242 ;  /* 0x00000010ff707819 */ /* 0x000fe400000116f2 */
[----:B------:R-:W-:Y:S01]  /*ba50*/  PRMT R169, R169, 0x5410, R88 ;  /* 0x00005410a9a97816 */ /* 0x000fe20000000058 */
[----:B------:R-:W-:Y:S01]  /*ba60*/  FFMA.FTZ R88, R78, c[0x0][0x23c], -R81 ;  /* 0x00008f004e587a23 */ /* 0x000fe20000010851 */
[----:B------:R-:W-:Y:S01]  /*ba70*/  LOP3.LUT R14, R16, 0xffff, RZ, 0xc0, !PT ;  /* 0x0000ffff100e7812 */ /* 0x000fe200078ec0ff */
[----:B------:R-:W-:Y:S01]  /*ba80*/  FFMA.FTZ R78, R68, c[0x0][0x23c], -R70 ;  /* 0x00008f00444e7a23 */ /* 0x000fe20000010846 */
[----:B------:R-:W-:Y:S01]  /*ba90*/  SHF.R.U32.HI R207, RZ, 0x10, R16 ;  /* 0x00000010ffcf7819 */ /* 0x000fe20000011610 */
[--C-:B----4-:R-:W-:Y:S01]  /*baa0*/  HSET2.LE.AND R12, R251, R44.reuse, PT ;  /* 0x0000002cfb0c7233 */ /* 0x110fe20003803000 */
[----:B-1----:R-:W-:Y:S01]  /*bab0*/  F2FP.BF16.PACK_AB R108, R80, R83 ;  /* 0x00000053506c723e */ /* 0x002fe200000010ff */
[----:B------:R-:W-:Y:S01]  /*bac0*/  FFMA.FTZ R68, R67, c[0x0][0x23c], -R70 ;  /* 0x00008f0043447a23 */ /* 0x000fe20000010846 */
[----:B------:R-:W-:Y:S01]  /*bad0*/  PRMT R167, R110, 0x5410, R167 ;  /* 0x000054106ea77816 */ /* 0x000fe200000000a7 */
[----:B------:R1:W-:Y:S01]  /*bae0*/  MUFU.EX2 R67, R88 ;  /* 0x0000005800437308 */ /* 0x0003e20000000800 */
[----:B------:R-:W-:Y:S01]  /*baf0*/  LOP3.LUT R12, R12, R15, RZ, 0xc0, !PT ;  /* 0x0000000f0c0c7212 */ /* 0x000fe200078ec0ff */
[--C-:B------:R-:W-:Y:S01]  /*bb00*/  HSET2.LE.AND R15, R247, R44.reuse, PT ;  /* 0x0000002cf70f7233 */ /* 0x100fe20003803000 */
[----:B------:R-:W-:Y:S01]  /*bb10*/  LOP3.LUT R243, R16, 0xff, RZ, 0xc0, !PT ;  /* 0x000000ff10f37812 */ /* 0x000fe200078ec0ff */
[----:B------:R-:W-:Y:S01]  /*bb20*/  HSET2.LE.AND R169, R169, R44, PT ;  /* 0x0000002ca9a97233 */ /* 0x000fe20003803000 */
[----:B------:R-:W-:-:S02]  /*bb30*/  SHF.R.U32.HI R110, RZ, 0x18, R242 ;  /* 0x00000018ff6e7819 */ /* 0x000fc400000116f2 */
[----:B------:R-:W-:Y:S01]  /*bb40*/  LOP3.LUT R15, R15, R108, RZ, 0xc0, !PT ;  /* 0x0000006c0f0f7212 */ /* 0x000fe200078ec0ff */
[----:B------:R-:W-:Y:S01]  /*bb50*/  FADD.FTZ R108, R105, R26 ;  /* 0x0000001a696c7221 */ /* 0x000fe20000010000 */
[----:B------:R-:W-:Y:S01]  /*bb60*/  LOP3.LUT R195, R112, 0xff, RZ, 0xc0, !PT ;  /* 0x000000ff70c37812 */ /* 0x000fe200078ec0ff */
[----:B------:R-:W-:Y:S01]  /*bb70*/  FADD.FTZ R26, R59, R58 ;  /* 0x0000003a3b1a7221 */ /* 0x000fe20000010000 */
[----:B------:R-:W-:Y:S01]  /*bb80*/  F2FP.BF16.PACK_AB R59, R103, R104 ;  /* 0x00000068673b723e */ /* 0x000fe200000010ff */
[----:B------:R-:W-:Y:S01]  /*bb90*/  FADD.FTZ R27, R27, R108 ;  /* 0x0000006c1b1b7221 */ /* 0x000fe20000010000 */
[----:B------:R-:W-:Y:S01]  /*bba0*/  SHF.R.U32.HI R16, RZ, 0x18, R16 ;  /* 0x00000018ff107819 */ /* 0x000fe20000011610 */
[----:B------:R-:W-:Y:S01]  /*bbb0*/  FADD.FTZ R47, R47, R26 ;  /* 0x0000001a2f2f7221 */ /* 0x000fe20000010000 */
[----:B------:R-:W-:Y:S01]  /*bbc0*/  SHF.R.U32.HI R14, RZ, 0x8, R14 ;  /* 0x00000008ff0e7819 */ /* 0x000fe2000001160e */
[----:B------:R-:W-:Y:S01]  /*bbd0*/  FADD.FTZ R106, R24, R27 ;  /* 0x0000001b186a7221 */ /* 0x000fe20000010000 */
[--C-:B------:R-:W-:Y:S01]  /*bbe0*/  HSET2.LE.AND R24, R201, R44.reuse, PT ;  /* 0x0000002cc9187233 */ /* 0x100fe20003803000 */
[----:B-1----:R-:W-:Y:S01]  /*bbf0*/  FADD.FTZ R88, R46, R47 ;  /* 0x0000002f2e587221 */ /* 0x002fe20000010000 */
[----:B------:R-:W-:Y:S01]  /*bc00*/  LOP3.LUT R207, R207, 0xff, RZ, 0xc0, !PT ;  /* 0x000000ffcfcf7812 */ /* 0x000fe200078ec0ff */
[----:B------:R-:W-:Y:S01]  /*bc10*/  FADD.FTZ R89, R89, R106 ;  /* 0x0000006a59597221 */ /* 0x000fe20000010000 */
[----:B------:R-:W-:Y:S01]  /*bc20*/  PRMT R19, R200, 0x5410, R19 ;  /* 0x00005410c8137816 */ /* 0x000fe20000000013 */
[----:B------:R-:W-:Y:S01]  /*bc30*/  FADD.FTZ R45, R45, R88 ;  /* 0x000000582d2d7221 */ /* 0x000fe20000010000 */
[----:B------:R-:W-:Y:S01]  /*bc40*/  LOP3.LUT R24, R24, R59, RZ, 0xc0, !PT ;  /* 0x0000003b18187212 */ /* 0x000fe200078ec0ff */
[----:B------:R1:W4:Y:S01]  /*bc50*/  MUFU.EX2 R58, R79 ;  /* 0x0000004f003a7308 */ /* 0x0003220000000800 */
[----:B------:R-:W-:Y:S01]  /*bc60*/  PRMT R195, R195, 0x5410, R110 ;  /* 0x00005410c3c37816 */ /* 0x000fe2000000006e */
[----:B------:R-:W-:Y:S01]  /*bc70*/  FADD.FTZ R20, R20, R45 ;  /* 0x0000002d14147221 */ /* 0x000fe20000010000 */
[----:B------:R-:W-:Y:S01]  /*bc80*/  PRMT R205, R205, 0x5410, R18 ;  /* 0x00005410cdcd7816 */ /* 0x000fe20000000012 */
[--C-:B------:R-:W-:Y:S01]  /*bc90*/  HSET2.LE.AND R26, R125, R44.reuse, PT ;  /* 0x0000002c7d1a7233 */ /* 0x100fe20003803000 */
[----:B------:R-:W-:Y:S01]  /*bca0*/  PRMT R243, R243, 0x5410, R14 ;  /* 0x00005410f3f37816 */ /* 0x000fe2000000000e */
[----:B------:R-:W-:Y:S01]  /*bcb0*/  FADD.FTZ R59, R21, R20 ;  /* 0x00000014153b7221 */ /* 0x000fe20000010000 */
[----:B------:R-:W-:Y:S01]  /*bcc0*/  PRMT R207, R207, 0x5410, R16 ;  /* 0x00005410cfcf7816 */ /* 0x000fe20000000010 */
[----:B------:R-:W-:Y:S01]  /*bcd0*/  FFMA.FTZ R16, R69, c[0x0][0x23c], -R70 ;  /* 0x00008f0045107a23 */ /* 0x000fe20000010846 */
[--C-:B------:R-:W-:Y:S01]  /*bce0*/  HSET2.LE.AND R14, R245, R44.reuse, PT ;  /* 0x0000002cf50e7233 */ /* 0x100fe20003803000 */
[----:B------:R-:W-:Y:S01]  /*bcf0*/  FADD.FTZ R32, R32, R59 ;  /* 0x0000003b20207221 */ /* 0x000fe20000010000 */
[----:B------:R2:W-:Y:S01]  /*bd00*/  MUFU.EX2 R69, R13 ;  /* 0x0000000d00457308 */ /* 0x0005e20000000800 */
[--C-:B------:R-:W-:Y:S01]  /*bd10*/  HSET2.LE.AND R27, R167, R44.reuse, PT ;  /* 0x0000002ca71b7233 */ /* 0x100fe20003803000 */
[----:B------:R-:W-:Y:S01]  /*bd20*/  FADD.FTZ R74, R74, R89 ;  /* 0x000000594a4a7221 */ /* 0x000fe20000010000 */
[--C-:B------:R-:W-:Y:S01]  /*bd30*/  HSET2.LE.AND R195, R195, R44.reuse, PT ;  /* 0x0000002cc3c37233 */ /* 0x100fe20003803000 */
[----:B------:R-:W-:Y:S01]  /*bd40*/  FADD.FTZ R43, R43, R32 ;  /* 0x000000202b2b7221 */ /* 0x000fe20000010000 */
[--C-:B-1----:R-:W-:Y:S01]  /*bd50*/  HSET2.LE.AND R79, R19, R44.reuse, PT ;  /* 0x0000002c134f7233 */ /* 0x102fe20003803000 */
[----:B------:R-:W-:Y:S01]  /*bd60*/  FADD.FTZ R73, R73, R74 ;  /* 0x0000004a49497221 */ /* 0x000fe20000010000 */
[--C-:B------:R-:W-:Y:S01]  /*bd70*/  HSET2.LE.AND R205, R205, R44.reuse, PT ;  /* 0x0000002ccdcd7233 */ /* 0x100fe20003803000 */
[----:B------:R-:W-:Y:S01]  /*bd80*/  FADD.FTZ R42, R42, R43 ;  /* 0x0000002b2a2a7221 */ /* 0x000fe20000010000 */
[--C-:B------:R-:W-:Y:S01]  /*bd90*/  HSET2.LE.AND R243, R243, R44.reuse, PT ;  /* 0x0000002cf3f37233 */ /* 0x100fe20003803000 */
[----:B------:R-:W-:Y:S01]  /*bda0*/  FADD.FTZ R73, R34, R73 ;  /* 0x0000004922497221 */ /* 0x000fe20000010000 */
[--C-:B------:R-:W-:Y:S01]  /*bdb0*/  HSET2.LE.AND R207, R207, R44.reuse, PT ;  /* 0x0000002ccfcf7233 */ /* 0x100fe20003803000 */
[----:B------:R-:W-:Y:S01]  /*bdc0*/  FADD.FTZ R39, R39, R42 ;  /* 0x0000002a27277221 */ /* 0x000fe20000010000 */
[----:B------:R-:W1:Y:S01]  /*bdd0*/  MUFU.EX2 R84, R84 ;  /* 0x0000005400547308 */ /* 0x000e620000000800 */
[----:B------:R-:W-:Y:S01]  /*bde0*/  FADD.FTZ R72, R72, R73 ;  /* 0x0000004948487221 */ /* 0x000fe20000010000 */
[----:B---3--:R-:W-:Y:S01]  /*bdf0*/  F2FP.BF16.PACK_AB R245, R123, R86 ;  /* 0x000000567bf5723e */ /* 0x008fe200000010ff */
[----:B--2---:R-:W-:Y:S01]  /*be00*/  HSET2.LE.AND R13, R249, R44, PT ;  /* 0x0000002cf90d7233 */ /* 0x004fe20003803000 */
[----:B------:R-:W-:Y:S01]  /*be10*/  FADD.FTZ R39, R38, R39 ;  /* 0x0000002726277221 */ /* 0x000fe20000010000 */
[----:B------:R-:W-:Y:S01]  /*be20*/  LOP3.LUT R26, R26, R57, RZ, 0xc0, !PT ;  /* 0x000000391a1a7212 */ /* 0x000fe200078ec0ff */
[----:B------:R-:W-:Y:S01]  /*be30*/  FADD.FTZ R44, R22, R23 ;  /* 0x00000017162c7221 */ /* 0x000fe20000010000 */
[----:B------:R-:W-:Y:S01]  /*be40*/  LOP3.LUT R14, R14, R245, RZ, 0xc0, !PT ;  /* 0x000000f50e0e7212 */ /* 0x000fe200078ec0ff */
[----:B------:R-:W-:Y:S01]  /*be50*/  FADD.FTZ R120, R120, R39 ;  /* 0x0000002778787221 */ /* 0x000fe20000010000 */
[----:B------:R-:W-:Y:S01]  /*be60*/  LOP3.LUT R27, R27, R56, RZ, 0xc0, !PT ;  /* 0x000000381b1b7212 */ /* 0x000fe200078ec0ff */
[----:B------:R-:W-:Y:S01]  /*be70*/  FADD.FTZ R33, R33, R44 ;  /* 0x0000002c21217221 */ /* 0x000fe20000010000 */
[----:B------:R-:W-:Y:S01]  /*be80*/  MUFU.EX2 R56, R16 ;  /* 0x0000001000387308 */ /* 0x000fe20000000800 */
[----:B------:R-:W-:Y:S01]  /*be90*/  FADD.FTZ R115, R115, R120 ;  /* 0x0000007873737221 */ /* 0x000fe20000010000 */
[----:B----4-:R-:W-:Y:S01]  /*bea0*/  F2FP.BF16.PACK_AB R20, R58, R67 ;  /* 0x000000433a14723e */ /* 0x010fe200000010ff */
[----:B------:R-:W-:-:S02]  /*beb0*/  FADD.FTZ R4, R4, R33 ;  /* 0x0000002104047221 */ /* 0x000fc40000010000 */
[----:B------:R-:W-:Y:S01]  /*bec0*/  FADD.FTZ R118, R118, R115 ;  /* 0x0000007376767221 */ /* 0x000fe20000010000 */
[----:B-1----:R-:W-:Y:S01]  /*bed0*/  F2FP.BF16.PACK_AB R110, R85, R84 ;  /* 0x00000054556e723e */ /* 0x002fe200000010ff */
[----:B------:R-:W-:Y:S01]  /*bee0*/  FADD.FTZ R41, R41, R4 ;  /* 0x0000000429297221 */ /* 0x000fe20000010000 */
[----:B------:R-:W-:Y:S01]  /*bef0*/  MUFU.EX2 R57, R78 ;  /* 0x0000004e00397308 */ /* 0x000fe20000000800 */
[----:B------:R-:W-:Y:S01]  /*bf00*/  FADD.FTZ R113, R113, R118 ;  /* 0x0000007671717221 */ /* 0x000fe20000010000 */
[----:B------:R-:W-:Y:S01]  /*bf10*/  LOP3.LUT R13, R13, R110, RZ, 0xc0, !PT ;  /* 0x0000006e0d0d7212 */ /* 0x000fe200078ec0ff */
[----:B------:R-:W-:Y:S01]  /*bf20*/  FADD.FTZ R72, R71, R72 ;  /* 0x0000004847487221 */ /* 0x000fe20000010000 */
[----:B------:R-:W-:Y:S01]  /*bf30*/  LOP3.LUT R20, R243, R20, RZ, 0xc0, !PT ;  /* 0x00000014f3147212 */ /* 0x000fe200078ec0ff */
[----:B------:R-:W-:Y:S02]  /*bf40*/  FADD.FTZ R40, R40, R41 ;  /* 0x0000002928287221 */ /* 0x000fe40000010000 */
[--C-:B------:R-:W-:Y:S01]  /*bf50*/  FFMA.FTZ R18, R30, c[0x0][0x23c], -R81.reuse ;  /* 0x00008f001e127a23 */ /* 0x100fe20000010851 */
[----:B------:R-:W-:Y:S01]  /*bf60*/  MUFU.EX2 R68, R68 ;  /* 0x0000004400447308 */ /* 0x000fe20000000800 */
[----:B------:R-:W-:Y:S01]  /*bf70*/  FFMA.FTZ R81, R28, c[0x0][0x23c], -R81 ;  /* 0x00008f001c517a23 */ /* 0x000fe20000010851 */
[----:B------:R-:W-:Y:S01]  /*bf80*/  HMMA.16816.F32.BF16 R140, R12, R8, R140 ;  /* 0x000000080c8c723c */ /* 0x000fe2000004188c */
[----:B------:R-:W-:Y:S01]  /*bf90*/  FADD.FTZ R184, R184, R113 ;  /* 0x00000071b8b87221 */ /* 0x000fe20000010000 */
[----:B------:R-:W1:Y:S01]  /*bfa0*/  LDSM.16.MT88.4 R28, [R215+0x5800] ;  /* 0x00580000d71c783b */ /* 0x000e620000004200 */
[----:B------:R-:W-:-:S02]  /*bfb0*/  FADD.FTZ R63, R63, R72 ;  /* 0x000000483f3f7221 */ /* 0x000fc40000010000 */
[----:B------:R-:W-:Y:S01]  /*bfc0*/  FADD.FTZ R37, R37, R40 ;  /* 0x0000002825257221 */ /* 0x000fe20000010000 */
[----:B------:R2:W-:Y:S01]  /*bfd0*/  MUFU.EX2 R46, R18 ;  /* 0x00000012002e7308 */ /* 0x0005e20000000800 */
[----:B------:R-:W-:Y:S01]  /*bfe0*/  FADD.FTZ R197, R197, R184 ;  /* 0x000000b8c5c57221 */ /* 0x000fe20000010000 */
[----:B------:R-:W-:Y:S01]  /*bff0*/  HMMA.16816.F32.BF16 R136, R12, R10, R136 ;  /* 0x0000000a0c88723c */ /* 0x000fe20000041888 */
        /* <DEDUP_REMOVED lines=8> */
[----:B--2---:R-:W-:Y:S01]  /*c080*/  F2FP.BF16.PACK_AB R18, R95, R96 ;  /* 0x000000605f12723e */ /* 0x004fe200000010ff */
[----:B------:R-:W-:Y:S02]  /*c090*/  FADD.FTZ R111, R111, R116 ;  /* 0x000000746f6f7221 */ /* 0x000fe40000010000 */
[----:B------:R-:W-:Y:S01]  /*c0a0*/  FADD.FTZ R168, R168, R199 ;  /* 0x000000c7a8a87221 */ /* 0x000fe20000010000 */
[----:B------:R-:W-:Y:S01]  /*c0b0*/  LOP3.LUT R25, R25, R18, RZ, 0xc0, !PT ;  /* 0x0000001219197212 */ /* 0x000fe200078ec0ff */
[----:B------:R-:W-:Y:S01]  /*c0c0*/  FADD.FTZ R187, R187, R188 ;  /* 0x000000bcbbbb7221 */ /* 0x000fe20000010000 */
[----:B------:R-:W2:Y:S01]  /*c0d0*/  LDSM.16.MT88.4 R16, [R216+0x5c00] ;  /* 0x005c0000d810783b */ /* 0x000ea20000004200 */
[----:B------:R-:W-:-:S02]  /*c0e0*/  FADD.FTZ R114, R114, R111 ;  /* 0x0000006f72727221 */ /* 0x000fc40000010000 */
[----:B------:R-:W-:Y:S02]  /*c0f0*/  FADD.FTZ R183, R183, R168 ;  /* 0x000000a8b7b77221 */ /* 0x000fe40000010000 */
[----:B------:R-:W-:Y:S01]  /*c100*/  FADD.FTZ R186, R186, R187 ;  /* 0x000000bbbaba7221 */ /* 0x000fe20000010000 */
[----:B------:R-:W-:Y:S01]  /*c110*/  HMMA.16816.F32.BF16 R132, R24, R8, R132 ;  /* 0x000000081884723c */ /* 0x000fe20000041884 */
[----:B------:R-:W-:Y:S02]  /*c120*/  FADD.FTZ R107, R107, R114 ;  /* 0x000000726b6b7221 */ /* 0x000fe40000010000 */
[----:B------:R-:W-:Y:S02]  /*c130*/  FADD.FTZ R164, R164, R183 ;  /* 0x000000b7a4a47221 */ /* 0x000fe40000010000 */
[----:B------:R-:W-:Y:S02]  /*c140*/  FADD.FTZ R173, R173, R186 ;  /* 0x000000baadad7221 */ /* 0x000fe40000010000 */
[----:B------:R-:W-:Y:S01]  /*c150*/  FADD.FTZ R178, R178, R107 ;  /* 0x0000006bb2b27221 */ /* 0x000fe20000010000 */
[C---:B-1----:R-:W-:Y:S01]  /*c160*/  HMMA.16816.F32.BF16 R148, R12.reuse, R28, R148 ;  /* 0x0000001c0c94723c */ /* 0x042fe20000041894 */
[----:B------:R-:W-:Y:S01]  /*c170*/  FFMA.FTZ R70, R66, c[0x0][0x23c], -R70 ;  /* 0x00008f0042467a23 */ /* 0x000fe20000010846 */
[----:B------:R-:W-:Y:S01]  /*c180*/  F2FP.BF16.PACK_AB R8, R99, R100 ;  /* 0x000000646308723e */ /* 0x000fe200000010ff */
[----:B------:R-:W-:Y:S01]  /*c190*/  FADD.FTZ R185, R185, R164 ;  /* 0x000000a4b9b97221 */ /* 0x000fe20000010000 */
[----:B------:R-:W1:Y:S01]  /*c1a0*/  MUFU.EX2 R66, R198 ;  /* 0x000000c600427308 */ /* 0x000e620000000800 */
[----:B------:R-:W-:Y:S01]  /*c1b0*/  FADD.FTZ R172, R172, R173 ;  /* 0x000000adacac7221 */ /* 0x000fe20000010000 */
[----:B------:R-:W-:Y:S01]  /*c1c0*/  LOP3.LUT R8, R205, R8, RZ, 0xc0, !PT ;  /* 0x00000008cd087212 */ /* 0x000fe200078ec0ff */
[----:B------:R-:W-:Y:S01]  /*c1d0*/  FADD.FTZ R178, R179, R178 ;  /* 0x000000b2b3b27221 */ /* 0x000fe20000010000 */
[----:B------:R-:W-:Y:S01]  /*c1e0*/  HMMA.16816.F32.BF16 R144, R12, R30, R144 ;  /* 0x0000001e0c90723c */ /* 0x000fe20000041890 */
[----:B------:R-:W-:Y:S01]  /*c1f0*/  FADD.FTZ R104, R104, R127 ;  /* 0x0000007f68687221 */ /* 0x000fe20000010000 */
[----:B------:R-:W3:Y:S01]  /*c200*/  LDSM.16.MT88.4 R12, [R215+0x5c00] ;  /* 0x005c0000d70c783b */ /* 0x000ee20000004200 */
[----:B------:R-:W-:Y:S01]  /*c210*/  FADD.FTZ R90, R90, R185 ;  /* 0x000000b95a5a7221 */ /* 0x000fe20000010000 */
[----:B------:R-:W4:Y:S01]  /*c220*/  MUFU.EX2 R45, R70 ;  /* 0x00000046002d7308 */ /* 0x000f220000000800 */
[----:B------:R-:W-:-:S02]  /*c230*/  FADD.FTZ R171, R171, R172 ;  /* 0x000000acabab7221 */ /* 0x000fc40000010000 */
[----:B------:R-:W-:Y:S01]  /*c240*/  FADD.FTZ R181, R181, R178 ;  /* 0x000000b2b5b57221 */ /* 0x000fe20000010000 */
[C---:B------:R-:W-:Y:S01]  /*c250*/  HMMA.16816.F32.BF16 R152, R24.reuse, R10, R152 ;  /* 0x0000000a1898723c */ /* 0x040fe20000041898 */
[----:B------:R-:W-:Y:S02]  /*c260*/  FADD.FTZ R103, R103, R104 ;  /* 0x0000006867677221 */ /* 0x000fe40000010000 */
[----:B------:R-:W-:Y:S01]  /*c270*/  FADD.FTZ R109, R109, R90 ;  /* 0x0000005a6d6d7221 */ /* 0x000fe20000010000 */
[----:B-1----:R-:W-:Y:S01]  /*c280*/  F2FP.BF16.PACK_AB R22, R66, R69 ;  /* 0x000000454216723e */ /* 0x002fe200000010ff */
[----:B------:R-:W-:Y:S02]  /*c290*/  FADD.FTZ R170, R170, R171 ;  /* 0x000000abaaaa7221 */ /* 0x000fe40000010000 */
[----:B------:R-:W-:Y:S01]  /*c2a0*/  FADD.FTZ R181, R182, R181 ;  /* 0x000000b5b6b57221 */ /* 0x000fe20000010000 */
[----:B------:R-:W-:Y:S01]  /*c2b0*/  LOP3.LUT R11, R61, R22, RZ, 0xc0, !PT ;  /* 0x000000163d0b7212 */ /* 0x000fe200078ec0ff */
[----:B------:R-:W-:Y:S01]  /*c2c0*/  FADD.FTZ R102, R102, R103 ;  /* 0x0000006766667221 */ /* 0x000fe20000010000 */
[----:B------:R-:W-:Y:S01]  /*c2d0*/  F2FP.BF16.PACK_AB R22, R91, R92 ;  /* 0x0000005c5b16723e */ /* 0x000fe200000010ff */
[----:B------:R-:W-:Y:S01]  /*c2e0*/  FADD.FTZ R86, R86, R109 ;  /* 0x0000006d56567221 */ /* 0x000fe20000010000 */
[----:B------:R-:W-:Y:S01]  /*c2f0*/  F2FP.BF16.PACK_AB R10, R97, R98 ;  /* 0x00000062610a723e */ /* 0x000fe200000010ff */
[----:B------:R-:W-:Y:S01]  /*c300*/  FADD.FTZ R119, R119, R170 ;  /* 0x000000aa77777221 */ /* 0x000fe20000010000 */
[----:B------:R-:W-:Y:S01]  /*c310*/  LOP3.LUT R9, R87, R22, RZ, 0xc0, !PT ;  /* 0x0000001657097212 */ /* 0x000fe200078ec0ff */
[----:B------:R-:W-:Y:S01]  /*c320*/  FADD.FTZ R130, R130, R181 ;  /* 0x000000b582827221 */ /* 0x000fe20000010000 */
[----:B------:R-:W-:Y:S01]  /*c330*/  F2FP.BF16.PACK_AB R22, R47, R46 ;  /* 0x0000002e2f16723e */ /* 0x000fe200000010ff */
[----:B------:R-:W-:Y:S01]  /*c340*/  FADD.FTZ R101, R101, R102 ;  /* 0x0000006665657221 */ /* 0x000fe20000010000 */
[----:B------:R-:W-:Y:S01]  /*c350*/  HMMA.16816.F32.BF16 R156, R24, R28, R156 ;  /* 0x0000001c189c723c */ /* 0x000fe2000004189c */
[----:B------:R-:W-:Y:S01]  /*c360*/  FADD.FTZ R86, R123, R86 ;  /* 0x000000567b567221 */ /* 0x000fe20000010000 */
[----:B------:R-:W-:Y:S01]  /*c370*/  LOP3.LUT R10, R79, R10, RZ, 0xc0, !PT ;  /* 0x0000000a4f0a7212 */ /* 0x000fe200078ec0ff */
[----:B------:R-:W-:Y:S01]  /*c380*/  FADD.FTZ R204, R204, R119 ;  /* 0x00000077cccc7221 */ /* 0x000fe20000010000 */
[----:B------:R-:W-:Y:S01]  /*c390*/  LOP3.LUT R22, R169, R22, RZ, 0xc0, !PT ;  /* 0x00000016a9167212 */ /* 0x000fe200078ec0ff */
[----:B------:R-:W-:-:S02]  /*c3a0*/  FADD.FTZ R130, R131, R130 ;  /* 0x0000008283827221 */ /* 0x000fc40000010000 */
[----:B------:R-:W-:Y:S01]  /*c3b0*/  FADD.FTZ R100, R100, R101 ;  /* 0x0000006564647221 */ /* 0x000fe20000010000 */
[----:B------:R-:W-:Y:S01]  /*c3c0*/  HMMA.16816.F32.BF16 R160, R24, R30, R160 ;  /* 0x0000001e18a0723c */ /* 0x000fe200000418a0 */
[----:B------:R-:W-:Y:S01]  /*c3d0*/  FADD.FTZ R67, R67, R86 ;  /* 0x0000005643437221 */ /* 0x000fe20000010000 */
[----:B------:R-:W-:Y:S01]  /*c3e0*/  F2FP.BF16.PACK_AB R28, R57, R56 ;  /* 0x00000038391c723e */ /* 0x000fe200000010ff */
[----:B------:R-:W-:Y:S02]  /*c3f0*/  FADD.FTZ R121, R121, R204 ;  /* 0x000000cc79797221 */ /* 0x000fe40000010000 */
[----:B------:R-:W-:Y:S01]  /*c400*/  FADD.FTZ R165, R165, R130 ;  /* 0x00000082a5a57221 */ /* 0x000fe20000010000 */
[----:B------:R-:W-:Y:S01]  /*c410*/  LOP3.LUT R21, R207, R28, RZ, 0xc0, !PT ;  /* 0x0000001ccf157212 */ /* 0x000fe200078ec0ff */
[----:B------:R-:W-:Y:S01]  /*c420*/  FADD.FTZ R99, R99, R100 ;  /* 0x0000006463637221 */ /* 0x000fe20000010000 */
[----:B----4-:R-:W-:Y:S01]  /*c430*/  F2FP.BF16.PACK_AB R28, R45, R68 ;  /* 0x000000442d1c723e */ /* 0x010fe200000010ff */
[----:B------:R-:W-:Y:S01]  /*c440*/  FADD.FTZ R67, R58, R67 ;  /* 0x000000433a437221 */ /* 0x000fe20000010000 */
[----:B--2---:R-:W-:Y:S01]  /*c450*/  HMMA.16816.F32.BF16 R132, R8, R16, R132 ;  /* 0x000000100884723c */ /* 0x004fe20000041884 */
[----:B------:R-:W-:Y:S01]  /*c460*/  FADD.FTZ R121, R202, R121 ;  /* 0x00000079ca797221 */ /* 0x000fe20000010000 */
[----:B------:R-:W-:Y:S01]  /*c470*/  LOP3.LUT R23, R195, R28, RZ, 0xc0, !PT ;  /* 0x0000001cc3177212 */ /* 0x000fe200078ec0ff */
        /* <DEDUP_REMOVED lines=8> */
[----:B------:R-:W-:Y:S01]  /*c500*/  HMMA.16816.F32.BF16 R140, R20, R16, R140 ;  /* 0x00000010148c723c */ /* 0x000fe2000004188c */
[----:B------:R-:W-:Y:S01]  /*c510*/  FADD.FTZ R95, R95, R96 ;  /* 0x000000605f5f7221 */ /* 0x000fe20000010000 */
[----:B------:R1:W-:Y:S01]  /*c520*/  STL [R1+0x10], R4 ;  /* 0x0000100401007387 */ /* 0x0003e20000100800 */
[----:B------:R-:W-:-:S02]  /*c530*/  FADD.FTZ R84, R85, R84 ;  /* 0x0000005455547221 */ /* 0x000fc40000010000 */
[----:B------:R-:W-:Y:S01]  /*c540*/  FADD.FTZ R94, R94, R95 ;  /* 0x0000005f5e5e7221 */ /* 0x000fe20000010000 */
[----:B------:R1:W-:Y:S01]  /*c550*/  STL [R1+0x14], R191 ;  /* 0x000014bf01007387 */ /* 0x0003e20000100800 */
[----:B------:R-:W-:Y:S01]  /*c560*/  FADD.FTZ R83, R83, R84 ;  /* 0x0000005453537221 */ /* 0x000fe20000010000 */
[C---:B------:R-:W-:Y:S01]  /*c570*/  HMMA.16816.F32.BF16 R136, R20.reuse, R18, R136 ;  /* 0x000000121488723c */ /* 0x040fe20000041888 */
[----:B------:R-:W-:Y:S02]  /*c580*/  FADD.FTZ R93, R93, R94 ;  /* 0x0000005e5d5d7221 */ /* 0x000fe40000010000 */
[----:B------:R-:W-:Y:S02]  /*c590*/  FADD.FTZ R83, R80, R83 ;  /* 0x0000005350537221 */ /* 0x000fe40000010000 */
[----:B------:R-:W-:Y:S02]  /*c5a0*/  FADD.FTZ R92, R92, R93 ;  /* 0x0000005d5c5c7221 */ /* 0x000fe40000010000 */
[----:B------:R-:W-:Y:S01]  /*c5b0*/  FADD.FTZ R56, R56, R83 ;  /* 0x0000005338387221 */ /* 0x000fe20000010000 */
[----:B---3--:R-:W-:Y:S01]  /*c5c0*/  HMMA.16816.F32.BF16 R148, R20, R12, R148 ;  /* 0x0000000c1494723c */ /* 0x008fe20000041894 */
[----:B------:R-:W-:-:S02]  /*c5d0*/  FADD.FTZ R92, R91, R92 ;  /* 0x0000005c5b5c7221 */ /* 0x000fc40000010000 */
[----:B------:R-:W-:Y:S02]  /*c5e0*/  FADD.FTZ R57, R57, R56 ;  /* 0x0000003839397221 */ /* 0x000fe40000010000 */
[----:B------:R-:W-:Y:S02]  /*c5f0*/  FADD.FTZ R69, R69, R92 ;  /* 0x0000005c45457221 */ /* 0x000fe40000010000 */
[----:B------:R-:W-:Y:S01]  /*c600*/  FADD.FTZ R68, R68, R57 ;  /* 0x0000003944447221 */ /* 0x000fe20000010000 */
[----:B------:R-:W-:Y:S01]  /*c610*/  HMMA.16816.F32.BF16 R144, R20, R14, R144 ;  /* 0x0000000e1490723c */ /* 0x000fe20000041890 */
[----:B------:R-:W-:Y:S02]  /*c620*/  FADD.FTZ R243, R66, R69 ;  /* 0x0000004542f37221 */ /* 0x000fe40000010000 */
[----:B------:R-:W-:-:S05]  /*c630*/  FADD.FTZ R252, R45, R68 ;  /* 0x000000442dfc7221 */ /* 0x000fca0000010000 */
[C---:B------:R-:W-:Y:S08]  /*c640*/  HMMA.16816.F32.BF16 R156, R8.reuse, R12, R156 ;  /* 0x0000000c089c723c */ /* 0x040ff0000004189c */
[----:B------:R-:W-:Y:S01]  /*c650*/  HMMA.16816.F32.BF16 R160, R8, R14, R160 ;  /* 0x0000000e08a0723c */ /* 0x000fe200000418a0 */
[----:B------:R-:W-:Y:S07]  /*c660*/  @!P0 BRA `(.L_x_827) ;  /* 0x00009e3000008947 */ /* 0x000fee0003800000 */
[----:B-1----:R-:W-:Y:S01]  /*c670*/  UIADD3 UR36, UR34, -0x2, URZ ;  /* 0xfffffffe22247890 */ /* 0x002fe2000fffe03f */
        /* <DEDUP_REMOVED lines=8> */
[----:B-----5:R-:W-:Y:S01]  /*c700*/  IMAD.WIDE.U32 R14, R15, UR28, R50 ;  /* 0x0000001c0f0e7c25 */ /* 0x020fe2000f8e0032 */
[----:B------:R-:W-:-:S03]  /*c710*/  UIMAD UR5, UR35, UR28, UR5 ;  /* 0x0000001c230572a4 */ /* 0x000fc6000f8e0205 */
[----:B------:R-:W-:Y:S01]  /*c720*/  IMAD.U32 R11, RZ, RZ, UR4 ;  /* 0x00000004ff0b7e24 */ /* 0x000fe2000f8e00ff */
[----:B------:R-:W-:Y:S01]  /*c730*/  @!P1 LEA R12, P2, R9, R14, 0x6 ;  /* 0x0000000e090c9211 */ /* 0x000fe200078430ff */
[----:B------:R-:W-:Y:S01]  /*c740*/  @!P1 IMAD.MOV.U32 R8, RZ, RZ, c[0x0][0x1a4] ;  /* 0x00006900ff089624 */ /* 0x000fe200078e00ff */
[----:B------:R-:W-:Y:S01]  /*c750*/  IADD3 R15, R15, UR5, RZ ;  /* 0x000000050f0f7c10 */ /* 0x000fe2000fffe0ff */
[----:B------:R-:W-:Y:S01]  /*c760*/  IMAD.U32 R4, RZ, RZ, UR4 ;  /* 0x00000004ff047e24 */ /* 0x000fe2000f8e00ff */
[C---:B------:R-:W-:Y:S02]  /*c770*/  @!P1 IADD3 R10, P0, R14.reuse, UR30, RZ ;  /* 0x0000001e0e0a9c10 */ /* 0x040fe4000ff1e0ff */
[----:B------:R-:W-:Y:S02]  /*c780*/  @!P1 LEA R20, P3, R14, c[0x0][0x170], 0x1 ;  /* 0x00005c000e149a11 */ /* 0x000fe400078608ff */
[----:B------:R-:W-:Y:S01]  /*c790*/  @!P1 LEA.HI.X R11, R11, R15, R8, 0x6, P2 ;  /* 0x0000000f0b0b9211 */ /* 0x000fe200010f3408 */
[----:B------:R-:W-:Y:S01]  /*c7a0*/  @!P1 IMAD R8, R8, 0x60, RZ ;  /* 0x0000006008089824 */ /* 0x000fe200078e02ff */
[----:B------:R-:W-:-:S02]  /*c7b0*/  @!P1 IADD3.X R9, R15, UR29, RZ, P0, !PT ;  /* 0x0000001d0f099c10 */ /* 0x000fc400087fe4ff */
        /* <DEDUP_REMOVED lines=9> */
[----:B------:R-:W-:Y:S01]  /*c850*/  IMAD.U32 R4, RZ, RZ, UR36 ;  /* 0x00000024ff047e24 */ /* 0x000fe2000f8e00ff */
[----:B------:R-:W-:Y:S01]  /*c860*/  @!P1 LEA R12, P0, R14, c[0x0][0x170], 0x1 ;  /* 0x00005c000e0c9a11 */ /* 0x000fe200078008ff */
[----:B------:R-:W-:Y:S02]  /*c870*/  @P1 STS.64 [R222+0x4008], RZ ;  /* 0x004008ffde001388 */ /* 0x000fe40000000a00 */
[----:B------:R-:W-:Y:S01]  /*c880*/  IMAD R115, R4, 0x80, R221 ;  /* 0x0000008004737824 */ /* 0x000fe200078e02dd */
[----:B------:R-:W-:Y:S01]  /*c890*/  @!P1 LEA.HI.X R13, R14, c[0x0][0x174], R8, 0x1, P0 ;  /* 0x00005d000e0d9a11 */ /* 0x000fe200000f0c08 */
[----:B------:R-:W-:Y:S01]  /*c8a0*/  @!PT LDS RZ, [RZ] ;  /* 0x00000000fffff984 */ /* 0x000fe20000000800 */
[----:B------:R-:W-:Y:S01]  /*c8b0*/  @!PT LDS RZ, [RZ] ;  /* 0x00000000fffff984 */ /* 0x000fe20000000800 */
[----:B------:R-:W-:Y:S01]  /*c8c0*/  @!PT LDS RZ, [RZ] ;  /* 0x00000000fffff984 */ /* 0x000fe20000000800 */
[----:B------:R1:W-:Y:S02]  /*c8d0*/  @!P1 LDGSTS.E.BYPASS.LTC128B.128 [R222+0x4000], [R20.64] ;  /* 0x0400000014de9fae */ /* 0x0003e4000b901d4e */
[--C-:B------:R-:W-:Y:S01]  /*c8e0*/  IMAD.IADD R4, R236, 0x1, -R115.reuse ;  /* 0x00000001ec047824 */ /* 0x100fe200078e0a73 */
[C---:B------:R-:W-:Y:S01]  /*c8f0*/  ISETP.GE.AND P2, PT, R115.reuse, R234, PT ;  /* 0x000000ea7300720c */ /* 0x040fe20003f46270 */
[----:B------:R-:W-:Y:S01]  /*c900*/  @P1 STS.128 [R222+0x4800], RZ ;  /* 0x004800ffde001388 */ /* 0x000fe20000000c00 */
[----:B------:R-:W-:Y:S01]  /*c910*/  IMAD.IADD R93, R230, 0x1, -R115 ;  /* 0x00000001e65d7824 */ /* 0x000fe200078e0a73 */
[----:B------:R-:W-:-:S02]  /*c920*/  ISETP.GE.AND P3, PT, R115, R231, PT ;  /* 0x000000e77300720c */ /* 0x000fc40003f66270 */
[----:B------:R-:W-:Y:S01]  /*c930*/  @!PT LDS RZ, [RZ] ;  /* 0x00000000fffff984 */ /* 0x000fe20000000800 */
[----:B------:R-:W-:Y:S01]  /*c940*/  @!PT LDS RZ, [RZ] ;  /* 0x00000000fffff984 */ /* 0x000fe20000000800 */
[----:B------:R-:W-:Y:S01]  /*c950*/  @!PT LDS RZ, [RZ] ;  /* 0x00000000fffff984 */ /* 0x000fe20000000800 */
[----:B------:R2:W-:Y:S01]  /*c960*/  @!P1 LDGSTS.E.BYPASS.LTC128B.128 [R222+0x4800], [R42.64] ;  /* 0x048000002ade9fae */ /* 0x0005e2000b901d4e */
[----:B------:R-:W-:Y:S02]  /*c970*/  IABS R4, R4 ;  /* 0x0000000400047213 */ /* 0x000fe40000000000 */
[----:B------:R-:W-:Y:S01]  /*c980*/  IABS R93, R93 ;  /* 0x0000005d005d7213 */ /* 0x000fe20000000000 */
[----:B------:R-:W-:Y:S01]  /*c990*/  @P1 STS.128 [R222+0x5000], RZ ;  /* 0x005000ffde001388 */ /* 0x000fe20000000c00 */
[C---:B------:R-:W-:Y:S02]  /*c9a0*/  ISETP.LT.OR P2, PT, R115.reuse, R235, P2 ;  /* 0x000000eb7300720c */ /* 0x040fe40001741670 */
[C---:B------:R-:W-:Y:S01]  /*c9b0*/  ISETP.LT.OR P3, PT, R115.reuse, R232, P3 ;  /* 0x000000e87300720c */ /* 0x040fe20001f61670 */
[----:B------:R-:W-:Y:S01]  /*c9c0*/  @!PT LDS RZ, [RZ] ;  /* 0x00000000fffff984 */ /* 0x000fe20000000800 */
[----:B------:R-:W-:Y:S01]  /*c9d0*/  @!PT LDS RZ, [RZ] ;  /* 0x00000000fffff984 */ /* 0x000fe20000000800 */
[----:B------:R-:W-:Y:S01]  /*c9e0*/  @!PT LDS RZ, [RZ] ;  /* 0x00000000fffff984 */ /* 0x000fe20000000800 */
[----:B------:R3:W-:Y:S01]  /*c9f0*/  @!P1 LDGSTS.E.BYPASS.LTC128B.128 [R222+0x5000], [R40.64] ;  /* 0x0500000028de9fae */ /* 0x0007e2000b901d4e */
[----:B------:R-:W-:Y:S01]  /*ca00*/  I2F R93, R93 ;  /* 0x0000005d005d7306 */ /* 0x000fe20000201400 */
[----:B------:R-:W-:-:S02]  /*ca10*/  ISETP.GE.AND P0, PT, R115, R228, PT ;  /* 0x000000e47300720c */ /* 0x000fc40003f06270 */
[----:B------:R-:W-:Y:S01]  /*ca20*/  @P1 STS.128 [R222+0x5800], RZ ;  /* 0x005800ffde001388 */ /* 0x000fe20000000c00 */
[C---:B------:R-:W-:Y:S02]  /*ca30*/  IADD3 R44, R115.reuse, 0x10, RZ ;  /* 0x00000010732c7810 */ /* 0x040fe40007ffe0ff */
[C---:B------:R-:W-:Y:S01]  /*ca40*/  ISETP.LT.OR P0, PT, R115.reuse, R229, P0 ;  /* 0x000000e57300720c */ /* 0x040fe20000701670 */
[----:B------:R-:W-:Y:S01]  /*ca50*/  @!PT LDS RZ, [RZ] ;  /* 0x00000000fffff984 */ /* 0x000fe20000000800 */
[----:B------:R-:W-:Y:S01]  /*ca60*/  @!PT LDS RZ, [RZ] ;  /* 0x00000000fffff984 */ /* 0x000fe20000000800 */
[----:B------:R-:W-:Y:S01]  /*ca70*/  @!PT LDS RZ, [RZ] ;  /* 0x00000000fffff984 */ /* 0x000fe20000000800 */
[----:B------:R4:W-:Y:S01]  /*ca80*/  @!P1 LDGSTS.E.BYPASS.LTC128B.128 [R222+0x5800], [R12.64] ;  /* 0x058000000cde9fae */ /* 0x0009e2000b901d4e */
[C---:B------:R-:W-:Y:S02]  /*ca90*/  IADD3 R85, R115.reuse, 0x50, RZ ;  /* 0x0000005073557810 */ /* 0x040fe40007ffe0ff */
[C---:B------:R-:W-:Y:S01]  /*caa0*/  IADD3 R97, R115.reuse, 0x58, RZ ;  /* 0x0000005873617810 */ /* 0x040fe20007ffe0ff */
[----:B------:R-:W-:Y:S01]  /*cab0*/  LDSM.16.M88.4 R36, [R220] ;  /* 0x00000000dc24783b */ /* 0x000fe20000000200 */
[C---:B------:R-:W-:Y:S02]  /*cac0*/  IADD3 R107, R115.reuse, 0x59, RZ ;  /* 0x00000059736b7810 */ /* 0x040fe40007ffe0ff */
[----:B------:R-:W-:Y:S01]  /*cad0*/  IADD3 R172, R115, 0x69, RZ ;  /* 0x0000006973ac7810 */ /* 0x000fe20007ffe0ff */
[----:B------:R-:W2:Y:S01]  /*cae0*/  LDSM.16.M88.4 R16, [R219+0x2000] ;  /* 0x00200000db10783b */ /* 0x000ea20000000200 */
[----:B------:R-:W-:-:S02]  /*caf0*/  IMAD.IADD R99, R233, 0x1, -R97 ;  /* 0x00000001e9637824 */ /* 0x000fc400078e0a61 */
[--C-:B------:R-:W-:Y:S01]  /*cb00*/  IMAD.IADD R108, R236, 0x1, -R107.reuse ;  /* 0x00000001ec6c7824 */ /* 0x100fe200078e0a6b */
[----:B------:R-:W4:Y:S01]  /*cb10*/  LDSM.16.M88.4 R32, [R220+0x1000] ;  /* 0x00100000dc20783b */ /* 0x000f220000000200 */
[----:B------:R-:W-:Y:S01]  /*cb20*/  IMAD.IADD R112, R230, 0x1, -R107 ;  /* 0x00000001e6707824 */ /* 0x000fe200078e0a6b */
[----:B------:R-:W-:Y:S01]  /*cb30*/  IABS R99, R99 ;  /* 0x0000006300637213 */ /* 0x000fe20000000000 */
[--C-:B------:R-:W-:Y:S01]  /*cb40*/  IMAD.IADD R188, R233, 0x1, -R172.reuse ;  /* 0x00000001e9bc7824 */ /* 0x100fe200078e0aac */
[----:B------:R-:W-:Y:S01]  /*cb50*/  LDSM.16.M88.4 R24, [R218] ;  /* 0x00000000da18783b */ /* 0x000fe20000000200 */
[----:B------:R-:W-:Y:S01]  /*cb60*/  IABS R108, R108 ;  /* 0x0000006c006c7213 */ /* 0x000fe20000000000 */
[----:B------:R-:W-:Y:S01]  /*cb70*/  IMAD.IADD R185, R227, 0x1, -R172 ;  /* 0x00000001e3b97824 */ /* 0x000fe200078e0aac */
[----:B---3--:R3:W2:Y:S01]  /*cb80*/  I2F R41, R4 ;  /* 0x0000000400297306 */ /* 0x0086a20000201400 */
[----:B------:R-:W4:Y:S01]  /*cb90*/  LDSM.16.M88.4 R28, [R217] ;  /* 0x00000000d91c783b */ /* 0x000f220000000200 */
[----:B------:R-:W-:-:S02]  /*cba0*/  IABS R112, R112 ;  /* 0x0000007000707213 */ /* 0x000fc40000000000 */
[----:B------:R-:W-:Y:S01]  /*cbb0*/  IABS R188, R188 ;  /* 0x000000bc00bc7213 */ /* 0x000fe20000000000 */
[----:B-1----:R-:W1:Y:S03]  /*cbc0*/  LDSM.16.M88.4 R20, [R218+0x1000] ;  /* 0x00100000da14783b */ /* 0x002e660000000200 */
[----:B------:R-:W-:Y:S01]  /*cbd0*/  I2F R99, R99 ;  /* 0x0000006300637306 */ /* 0x000fe20000201400 */
[----:B------:R-:W0:Y:S01]  /*cbe0*/  LDGDEPBAR ;  /* 0x00000000000079af */ /* 0x000e220000000000 */
[----:B---3--:R-:W-:-:S06]  /*cbf0*/  IADD3 R4, R115, 0x1, RZ ;  /* 0x0000000173047810 */ /* 0x008fcc0007ffe0ff */
[----:B------:R-:W-:Y:S01]  /*cc00*/  I2F R108, R108 ;  /* 0x0000006c006c7306 */ /* 0x000fe20000201400 */
[----:B------:R-:W-:Y:S01]  /*cc10*/  ISETP.GE.AND P6, PT, R4, R234, PT ;  /* 0x000000ea0400720c */ /* 0x000fe20003fc6270 */
[----:B------:R-:W-:Y:S01]  /*cc20*/  IMAD.IADD R40, R236, 0x1, -R4 ;  /* 0x00000001ec287824 */ /* 0x000fe200078e0a04 */
[C---:B------:R-:W-:Y:S02]  /*cc30*/  ISETP.GE.AND P5, PT, R4.reuse, R231, PT ;  /* 0x000000e70400720c */ /* 0x040fe40003fa6270 */
[----:B------:R-:W-:-:S03]  /*cc40*/  ISETP.GE.AND P4, PT, R4, R228, PT ;  /* 0x000000e40400720c */ /* 0x000fc60003f86270 */
[----:B------:R-:W-:Y:S01]  /*cc50*/  I2F R188, R188 ;  /* 0x000000bc00bc7306 */ /* 0x000fe20000201400 */
[----:B------:R-:W-:Y:S02]  /*cc60*/  IABS R40, R40 ;  /* 0x0000002800287213 */ /* 0x000fe40000000000 */
[C---:B------:R-:W-:Y:S01]  /*cc70*/  ISETP.LT.OR P6, PT, R4.reuse, R235, P6 ;  /* 0x000000eb0400720c */ /* 0x040fe200037c1670 */
[-C--:B--2---:R-:W-:Y:S01]  /*cc80*/  HMMA.16816.F32.BF16 R8, R36, R16.reuse, RZ ;  /* 0x000000102408723c */ /* 0x084fe200000418ff */
[C---:B------:R-:W-:Y:S02]  /*cc90*/  ISETP.LT.OR P5, PT, R4.reuse, R232, P5 ;  /* 0x000000e80400720c */ /* 0x040fe40002fa1670 */
[----:B------:R-:W-:Y:S01]  /*cca0*/  ISETP.LT.OR P4, PT, R4, R229, P4 ;  /* 0x000000e50400720c */ /* 0x000fe20002781670 */
[----:B------:R-:W-:Y:S04]  /*ccb0*/  I2F R40, R40 ;  /* 0x0000002800287306 */ /* 0x000fe80000201400 */
[----:B----4-:R-:W-:Y:S07]  /*ccc0*/  HMMA.16816.F32.BF16 R12, R32, R16, RZ ;  /* 0x00000010200c723c */ /* 0x010fee00000418ff */
[----:B------:R-:W-:-:S02]  /*ccd0*/  IMAD.IADD R17, R233, 0x1, -R115 ;  /* 0x00000001e9117824 */ /* 0x000fc400078e0a73 */
[----:B------:R-:W-:-:S03]  /*cce0*/  IMAD.IADD R16, R227, 0x1, -R115 ;  /* 0x00000001e3107824 */ /* 0x000fc600078e0a73 */
[----:B------:R-:W-:Y:S02]  /*ccf0*/  IABS R17, R17 ;  /* 0x0000001100117213 */ /* 0x000fe40000000000 */
[----:B------:R-:W-:Y:S02]  /*cd00*/  IABS R16, R16 ;  /* 0x0000001000107213 */ /* 0x000fe40000000000 */
[-C--:B------:R-:W-:Y:S02]  /*cd10*/  HMMA.16816.F32.BF16 R8, R24, R28.reuse, R8 ;  /* 0x0000001c1808723c */ /* 0x080fe40000041808 */
[----:B------:R-:W2:Y:S06]  /*cd20*/  I2F R17, R17 ;  /* 0x0000001100117306 */ /* 0x000eac0000201400 */
[----:B-1----:R-:W-:Y:S02]  /*cd30*/  HMMA.16816.F32.BF16 R12, R20, R28, R12 ;  /* 0x0000001c140c723c */ /* 0x002fe4000004180c */
[----:B------:R-:W1:Y:S05]  /*cd40*/  I2F R89, R16 ;  /* 0x0000001000597306 */ /* 0x000e6a0000201400 */
[----:B------:R-:W-:-:S05]  /*cd50*/  IMAD.IADD R28, R233, 0x1, -R4 ;  /* 0x00000001e91c7824 */ /* 0x000fca00078e0a04 */
[----:B------:R-:W-:-:S04]  /*cd60*/  IABS R28, R28 ;  /* 0x0000001c001c7213 */ /* 0x000fc80000000000 */
[----:B------:R-:W-:Y:S02]  /*cd70*/  FFMA.FTZ R8, R41, -UR31, R8 ;  /* 0x8000001f29087c23 */ /* 0x000fe40008010008 */
[----:B------:R-:W3:Y:S01]  /*cd80*/  I2F R28, R28 ;  /* 0x0000001c001c7306 */ /* 0x000ee20000201400 */
[----:B--2---:R-:W-:Y:S02]  /*cd90*/  FFMA.FTZ R17, R17, -UR31, R10 ;  /* 0x8000001f11117c23 */ /* 0x004fe4000801000a */
[----:B------:R-:W-:Y:S01]  /*cda0*/  FFMA.FTZ R105, R40, -UR31, R9 ;  /* 0x8000001f28697c23 */ /* 0x000fe20008010009 */
[----:B------:R-:W-:Y:S02]  /*cdb0*/  FSEL R106, R8, -INF , !P2 ;  /* 0xff800000086a7808 */ /* 0x000fe40005000000 */
[-C--:B------:R-:W-:Y:S01]  /*cdc0*/  ISETP.GE.AND P2, PT, R4, R223.reuse, PT ;  /* 0x000000df0400720c */ /* 0x080fe20003f46270 */
[----:B-1----:R-:W-:Y:S01]  /*cdd0*/  FFMA.FTZ R89, R89, -UR31, R14 ;  /* 0x8000001f59597c23 */ /* 0x002fe2000801000e */
[----:B------:R-:W-:Y:S01]  /*cde0*/  FSEL R102, R17, -INF , !P3 ;  /* 0xff80000011667808 */ /* 0x000fe20005800000 */
[--C-:B------:R-:W-:Y:S01]  /*cdf0*/  IMAD.IADD R14, R230, 0x1, -R4.reuse ;  /* 0x00000001e60e7824 */ /* 0x100fe200078e0a04 */
[----:B------:R-:W-:Y:S01]  /*ce00*/  ISETP.LT.OR P2, PT, R4, R226, P2 ;  /* 0x000000e20400720c */ /* 0x000fe20001741670 */
[----:B------:R-:W-:Y:S01]  /*ce10*/  IMAD.IADD R4, R227, 0x1, -R4 ;  /* 0x00000001e3047824 */ /* 0x000fe200078e0a04 */
[----:B------:R-:W-:Y:S01]  /*ce20*/  ISETP.GE.AND P3, PT, R115, R223, PT ;  /* 0x000000df7300720c */ /* 0x000fe20003f66270 */
[----:B------:R-:W-:Y:S01]  /*ce30*/  FFMA.FTZ R93, R93, -UR31, R12 ;  /* 0x8000001f5d5d7c23 */ /* 0x000fe2000801000c */
[----:B------:R-:W-:Y:S01]  /*ce40*/  FSEL R105, R105, -INF , !P6 ;  /* 0xff80000069697808 */ /* 0x000fe20007000000 */
[----:B---3--:R-:W-:Y:S01]  /*ce50*/  FFMA.FTZ R101, R28, -UR31, R11 ;  /* 0x8000001f1c657c23 */ /* 0x008fe2000801000b */
[----:B------:R-:W-:Y:S01]  /*ce60*/  IADD3 R28, R115, 0x8, RZ ;  /* 0x00000008731c7810 */ /* 0x000fe20007ffe0ff */
[----:B------:R-:W-:Y:S01]  /*ce70*/  HMMA.16816.F32.BF16 R8, R36, R18, RZ ;  /* 0x000000122408723c */ /* 0x000fe200000418ff */
[----:B------:R-:W-:-:S02]  /*ce80*/  IABS R4, R4 ;  /* 0x0000000400047213 */ /* 0x000fc40000000000 */
[----:B------:R-:W-:Y:S01]  /*ce90*/  ISETP.LT.OR P3, PT, R115, R226, P3 ;  /* 0x000000e27300720c */ /* 0x000fe20001f61670 */
[----:B------:R-:W-:Y:S01]  /*cea0*/  IMAD.IADD R16, R236, 0x1, -R28 ;  /* 0x00000001ec107824 */ /* 0x000fe200078e0a1c */
[----:B------:R-:W-:Y:S01]  /*ceb0*/  FSEL R93, R93, -INF , !P0 ;  /* 0xff8000005d5d7808 */ /* 0x000fe20004000000 */
[----:B------:R-:W-:Y:S01]  /*cec0*/  IMAD.MOV.U32 R12, RZ, RZ, R4 ;  /* 0x000000ffff0c7224 */ /* 0x000fe200078e0004 */
[----:B------:R-:W-:Y:S01]  /*ced0*/  FSEL R89, R89, -INF , !P3 ;  /* 0xff80000059597808 */ /* 0x000fe20005800000 */
[--C-:B------:R-:W-:Y:S01]  /*cee0*/  IMAD.IADD R40, R233, 0x1, -R28.reuse ;  /* 0x00000001e9287824 */ /* 0x100fe200078e0a1c */
[----:B------:R-:W-:Y:S01]  /*cef0*/  IABS R4, R16 ;  /* 0x0000001000047213 */ /* 0x000fe20000000000 */
[----:B------:R-:W-:Y:S01]  /*cf00*/  IMAD.IADD R45, R230, 0x1, -R28 ;  /* 0x00000001e62d7824 */ /* 0x000fe200078e0a1c */
[----:B------:R-:W-:Y:S01]  /*cf10*/  HMMA.16816.F32.BF16 R16, R32, R18, RZ ;  /* 0x000000122010723c */ /* 0x000fe200000418ff */
[----:B------:R-:W-:Y:S01]  /*cf20*/  FSEL R101, R101, -INF , !P5 ;  /* 0xff80000065657808 */ /* 0x000fe20006800000 */
[----:B------:R-:W1:Y:S01]  /*cf30*/  I2F R12, R12 ;  /* 0x0000000c000c7306 */ /* 0x000e620000201400 */
[----:B------:R-:W-:Y:S01]  /*cf40*/  IMAD.MOV.U32 R29, RZ, RZ, R4 ;  /* 0x000000ffff1d7224 */ /* 0x000fe200078e0004 */
[----:B------:R-:W-:-:S02]  /*cf50*/  IABS R4, R40 ;  /* 0x0000002800047213 */ /* 0x000fc40000000000 */
[----:B------:R-:W2:Y:S01]  /*cf60*/  LDSM.16.M88.4 R40, [R219+0x2400] ;  /* 0x00240000db28783b */ /* 0x000ea20000000200 */
[C---:B------:R-:W-:Y:S02]  /*cf70*/  ISETP.GE.AND P0, PT, R28.reuse, R234, PT ;  /* 0x000000ea1c00720c */ /* 0x040fe40003f06270 */
[C---:B------:R-:W-:Y:S01]  /*cf80*/  ISETP.GE.AND P3, PT, R28.reuse, R231, PT ;  /* 0x000000e71c00720c */ /* 0x040fe20003f66270 */
[----:B------:R3:W4:Y:S01]  /*cf90*/  I2F R47, R4 ;  /* 0x00000004002f7306 */ /* 0x0007220000201400 */
[C---:B------:R-:W-:Y:S02]  /*cfa0*/  ISETP.GE.AND P6, PT, R28.reuse, R228, PT ;  /* 0x000000e41c00720c */ /* 0x040fe40003fc6270 */
[----:B------:R-:W-:Y:S01]  /*cfb0*/  HMMA.16816.F32.BF16 R8, R24, R30, R8 ;  /* 0x0000001e1808723c */ /* 0x000fe20000041808 */
[----:B------:R-:W-:Y:S02]  /*cfc0*/  ISETP.GE.AND P5, PT, R28, R223, PT ;  /* 0x000000df1c00720c */ /* 0x000fe40003fa6270 */
[----:B------:R-:W-:-:S02]  /*cfd0*/  IABS R14, R14 ;  /* 0x0000000e000e7213 */ /* 0x000fc40000000000 */
[----:B------:R-:W4:Y:S01]  /*cfe0*/  I2F R29, R29 ;  /* 0x0000001d001d7306 */ /* 0x000f220000201400 */
[----:B------:R-:W-:Y:S01]  /*cff0*/  ISETP.LT.OR P0, PT, R28, R235, P0 ;  /* 0x000000eb1c00720c */ /* 0x000fe20000701670 */
[----:B-1----:R-:W-:Y:S01]  /*d000*/  FFMA.FTZ R12, R12, -UR31, R15 ;  /* 0x8000001f0c0c7c23 */ /* 0x002fe2000801000f */
[C---:B------:R-:W-:Y:S02]  /*d010*/  ISETP.LT.OR P3, PT, R28.reuse, R232, P3 ;  /* 0x000000e81c00720c */ /* 0x040fe40001f61670 */
[C---:B------:R-:W-:Y:S01]  /*d020*/  ISETP.LT.OR P6, PT, R28.reuse, R229, P6 ;  /* 0x000000e51c00720c */ /* 0x040fe200037c1670 */
[----:B------:R-:W-:Y:S01]  /*d030*/  HMMA.16816.F32.BF16 R16, R20, R30, R16 ;  /* 0x0000001e1410723c */ /* 0x000fe20000041810 */
[----:B------:R-:W-:Y:S01]  /*d040*/  ISETP.LT.OR P5, PT, R28, R226, P5 ;  /* 0x000000e21c00720c */ /* 0x000fe20002fa1670 */
[----:B------:R-:W-:Y:S01]  /*d050*/  IMAD.IADD R28, R227, 0x1, -R28 ;  /* 0x00000001e31c7824 */ /* 0x000fe200078e0a1c */
[----:B------:R-:W1:Y:S01]  /*d060*/  I2F R14, R14 ;  /* 0x0000000e000e7306 */ /* 0x000e620000201400 */
[----:B---3--:R-:W-:-:S02]  /*d070*/  IADD3 R4, R115, 0x9, RZ ;  /* 0x0000000973047810 */ /* 0x008fc40007ffe0ff */
[----:B------:R-:W-:Y:S02]  /*d080*/  IABS R45, R45 ;  /* 0x0000002d002d7213 */ /* 0x000fe40000000000 */
[----:B------:R-:W-:Y:S01]  /*d090*/  IABS R28, R28 ;  /* 0x0000001c001c7213 */ /* 0x000fe20000000000 */
[--C-:B------:R-:W-:Y:S01]  /*d0a0*/  IMAD.IADD R126, R233, 0x1, -R4.reuse ;  /* 0x00000001e97e7824 */ /* 0x100fe200078e0a04 */
[----:B------:R-:W-:Y:S01]  /*d0b0*/  FSEL R95, R12, -INF , !P2 ;  /* 0xff8000000c5f7808 */ /* 0x000fe20005000000 */
[----:B------:R-:W-:Y:S01]  /*d0c0*/  IMAD.IADD R46, R230, 0x1, -R4 ;  /* 0x00000001e62e7824 */ /* 0x000fe200078e0a04 */
[----:B------:R-:W3:Y:S01]  /*d0d0*/  I2F R45, R45 ;  /* 0x0000002d002d7306 */ /* 0x000ee20000201400 */
[----:B----4-:R-:W-:Y:S01]  /*d0e0*/  FFMA.FTZ R116, R47, -UR31, R10 ;  /* 0x8000001f2f747c23 */ /* 0x010fe2000801000a */
[----:B------:R-:W-:Y:S01]  /*d0f0*/  IABS R126, R126 ;  /* 0x0000007e007e7213 */ /* 0x000fe20000000000 */
[----:B------:R-:W-:Y:S01]  /*d100*/  FFMA.FTZ R8, R29, -UR31, R8 ;  /* 0x8000001f1d087c23 */ /* 0x000fe20008010008 */
[----:B------:R-:W-:-:S02]  /*d110*/  ISETP.GE.AND P2, PT, R4, R231, PT ;  /* 0x000000e70400720c */ /* 0x000fc40003f46270 */
[----:B------:R-:W-:Y:S01]  /*d120*/  FSEL R116, R116, -INF , !P3 ;  /* 0xff80000074747808 */ /* 0x000fe20005800000 */
[----:B-1----:R-:W-:Y:S01]  /*d130*/  FFMA.FTZ R13, R14, -UR31, R13 ;  /* 0x8000001f0e0d7c23 */ /* 0x002fe2000801000d */
[----:B------:R1:W4:Y:S01]  /*d140*/  I2F R47, R28 ;  /* 0x0000001c002f7306 */ /* 0x0003220000201400 */
[--C-:B------:R-:W-:Y:S01]  /*d150*/  IMAD.IADD R14, R236, 0x1, -R4.reuse ;  /* 0x00000001ec0e7824 */ /* 0x100fe200078e0a04 */
[----:B------:R-:W-:Y:S01]  /*d160*/  FSEL R118, R8, -INF , !P0 ;  /* 0xff80000008767808 */ /* 0x000fe20004000000 */
[----:B------:R-:W-:Y:S01]  /*d170*/  IMAD.IADD R8, R227, 0x1, -R4 ;  /* 0x00000001e3087824 */ /* 0x000fe200078e0a04 */
[----:B------:R-:W-:Y:S02]  /*d180*/  FSEL R96, R13, -INF , !P4 ;  /* 0xff8000000d607808 */ /* 0x000fe40006000000 */
[----:B------:R-:W-:Y:S02]  /*d190*/  IABS R10, R14 ;  /* 0x0000000e000a7213 */ /* 0x000fe40000000000 */
[----:B--2---:R-:W-:Y:S01]  /*d1a0*/  HMMA.16816.F32.BF16 R12, R36, R40, RZ ;  /* 0x00000028240c723c */ /* 0x004fe200000418ff */
[----:B------:R-:W2:Y:S01]  /*d1b0*/  I2F R126, R126 ;  /* 0x0000007e007e7306 */ /* 0x000ea20000201400 */
[C---:B------:R-:W-:Y:S01]  /*d1c0*/  ISETP.GE.AND P4, PT, R4.reuse, R234, PT ;  /* 0x000000ea0400720c */ /* 0x040fe20003f86270 */
[----:B---3--:R-:W-:Y:S01]  /*d1d0*/  FFMA.FTZ R104, R45, -UR31, R16 ;  /* 0x8000001f2d687c23 */ /* 0x008fe20008010010 */
[----:B------:R-:W-:Y:S01]  /*d1e0*/  ISETP.GE.AND P0, PT, R4, R228, PT ;  /* 0x000000e40400720c */ /* 0x000fe20003f06270 */
[----:B------:R-:W-:Y:S01]  /*d1f0*/  IMAD.IADD R45, R236, 0x1, -R44 ;  /* 0x00000001ec2d7824 */ /* 0x000fe200078e0a2c */
[----:B------:R-:W-:Y:S01]  /*d200*/  ISETP.GE.AND P3, PT, R4, R223, PT ;  /* 0x000000df0400720c */ /* 0x000fe20003f66270 */
[----:B-1----:R-:W1:Y:S02]  /*d210*/  LDSM.16.M88.4 R28, [R214] ;  /* 0x00000000d61c783b */ /* 0x002e640000000200 */
[----:B------:R-:W3:Y:S01]  /*d220*/  I2F R10, R10 ;  /* 0x0000000a000a7306 */ /* 0x000ee20000201400 */
[----:B------:R-:W-:Y:S01]  /*d230*/  IABS R46, R46 ;  /* 0x0000002e002e7213 */ /* 0x000fe20000000000 */
[----:B----4-:R-:W-:Y:S01]  /*d240*/  FFMA.FTZ R18, R47, -UR31, R18 ;  /* 0x8000001f2f127c23 */ /* 0x010fe20008010012 */
[----:B------:R-:W-:-:S02]  /*d250*/  IABS R8, R8 ;  /* 0x0000000800087213 */ /* 0x000fc40000000000 */
[C---:B------:R-:W-:Y:S02]  /*d260*/  ISETP.LT.OR P4, PT, R4.reuse, R235, P4 ;  /* 0x000000eb0400720c */ /* 0x040fe40002781670 */
[----:B------:R-:W-:Y:S01]  /*d270*/  ISETP.LT.OR P2, PT, R4, R232, P2 ;  /* 0x000000e80400720c */ /* 0x000fe20001741670 */
[----:B--2---:R-:W-:Y:S01]  /*d280*/  FFMA.FTZ R126, R126, -UR31, R11 ;  /* 0x8000001f7e7e7c23 */ /* 0x004fe2000801000b */
[C---:B------:R-:W-:Y:S01]  /*d290*/  ISETP.LT.OR P0, PT, R4.reuse, R229, P0 ;  /* 0x000000e50400720c */ /* 0x040fe20000701670 */
[----:B------:R2:W4:Y:S01]  /*d2a0*/  I2F R16, R8 ;  /* 0x0000000800107306 */ /* 0x0005220000201400 */
[----:B------:R-:W-:Y:S02]  /*d2b0*/  ISETP.LT.OR P3, PT, R4, R226, P3 ;  /* 0x000000e20400720c */ /* 0x000fe40001f61670 */
[----:B------:R-:W-:Y:S02]  /*d2c0*/  IABS R45, R45 ;  /* 0x0000002d002d7213 */ /* 0x000fe40000000000 */
[----:B------:R-:W-:Y:S01]  /*d2d0*/  FSEL R103, R18, -INF , !P5 ;  /* 0xff80000012677808 */ /* 0x000fe20006800000 */
[----:B---3--:R-:W-:Y:S01]  /*d2e0*/  FFMA.FTZ R127, R10, -UR31, R9 ;  /* 0x8000001f0a7f7c23 */ /* 0x008fe20008010009 */
[----:B------:R-:W-:Y:S01]  /*d2f0*/  FSEL R104, R104, -INF , !P6 ;  /* 0xff80000068687808 */ /* 0x000fe20007000000 */
[----:B------:R-:W3:Y:S01]  /*d300*/  I2F R4, R46 ;  /* 0x0000002e00047306 */ /* 0x000ee20000201400 */
[----:B------:R-:W-:-:S02]  /*d310*/  FSEL R126, R126, -INF , !P2 ;  /* 0xff8000007e7e7808 */ /* 0x000fc40005000000 */
[----:B------:R-:W-:Y:S02]  /*d320*/  FSEL R127, R127, -INF , !P4 ;  /* 0xff8000007f7f7808 */ /* 0x000fe40006000000 */
[C---:B------:R-:W-:Y:S02]  /*d330*/  ISETP.GE.AND P6, PT, R44.reuse, R234, PT ;  /* 0x000000ea2c00720c */ /* 0x040fe40003fc6270 */
[C---:B------:R-:W-:Y:S01]  /*d340*/  ISETP.GE.AND P5, PT, R44.reuse, R231, PT ;  /* 0x000000e72c00720c */ /* 0x040fe20003fa6270 */
[----:B--2---:R-:W-:Y:S01]  /*d350*/  HMMA.16816.F32.BF16 R8, R32, R40, RZ ;  /* 0x000000282008723c */ /* 0x004fe200000418ff */
[----:B------:R-:W2:Y:S01]  /*d360*/  I2F R45, R45 ;  /* 0x0000002d002d7306 */ /* 0x000ea20000201400 */
[----:B------:R-:W-:Y:S01]  /*d370*/  ISETP.GE.AND P4, PT, R44, R228, PT ;  /* 0x000000e42c00720c */ /* 0x000fe20003f86270 */
[----:B----4-:R-:W-:Y:S01]  /*d380*/  FFMA.FTZ R16, R16, -UR31, R19 ;  /* 0x8000001f10107c23 */ /* 0x010fe20008010013 */
[C---:B------:R-:W-:Y:S02]  /*d390*/  ISETP.GE.AND P2, PT, R44.reuse, R223, PT ;  /* 0x000000df2c00720c */ /* 0x040fe40003f46270 */
[C---:B------:R-:W-:Y:S01]  /*d3a0*/  ISETP.LT.OR P6, PT, R44.reuse, R235, P6 ;  /* 0x000000eb2c00720c */ /* 0x040fe200037c1670 */
[----:B------:R-:W-:Y:S01]  /*d3b0*/  IMAD.IADD R40, R233, 0x1, -R44 ;  /* 0x00000001e9287824 */ /* 0x000fe200078e0a2c */
[----:B------:R-:W-:Y:S01]  /*d3c0*/  ISETP.LT.OR P5, PT, R44, R232, P5 ;  /* 0x000000e82c00720c */ /* 0x000fe20002fa1670 */
[----:B---3--:R-:W-:Y:S01]  /*d3d0*/  FFMA.FTZ R4, R4, -UR31, R17 ;  /* 0x8000001f04047c23 */ /* 0x008fe20008010011 */
[----:B------:R-:W-:-:S02]  /*d3e0*/  ISETP.LT.OR P4, PT, R44, R229, P4 ;  /* 0x000000e52c00720c */ /* 0x000fc40002781670 */
[----:B------:R-:W-:Y:S01]  /*d3f0*/  IABS R18, R40 ;  /* 0x0000002800127213 */ /* 0x000fe20000000000 */
[-C--:B-1----:R-:W-:Y:S01]  /*d400*/  HMMA.16816.F32.BF16 R12, R24, R28.reuse, R12 ;  /* 0x0000001c180c723c */ /* 0x082fe2000004180c */
[----:B------:R-:W-:Y:S01]  /*d410*/  FSEL R125, R4, -INF , !P0 ;  /* 0xff800000047d7808 */ /* 0x000fe20004000000 */
[--C-:B------:R-:W-:Y:S01]  /*d420*/  IMAD.IADD R40, R230, 0x1, -R44.reuse ;  /* 0x00000001e6287824 */ /* 0x100fe200078e0a2c */
[----:B------:R1:W3:Y:S01]  /*d430*/  I2F R41, R18 ;  /* 0x0000001200297306 */ /* 0x0002e20000201400 */
[----:B------:R-:W-:Y:S01]  /*d440*/  ISETP.LT.OR P2, PT, R44, R226, P2 ;  /* 0x000000e22c00720c */ /* 0x000fe20001741670 */
[----:B------:R-:W-:Y:S01]  /*d450*/  IMAD.IADD R44, R227, 0x1, -R44 ;  /* 0x00000001e32c7824 */ /* 0x000fe200078e0a2c */
[----:B------:R-:W-:Y:S02]  /*d460*/  FSEL R123, R16, -INF , !P3 ;  /* 0xff800000107b7808 */ /* 0x000fe40005800000 */
[----:B------:R-:W-:Y:S02]  /*d470*/  IABS R40, R40 ;  /* 0x0000002800287213 */ /* 0x000fe40000000000 */
[----:B------:R-:W-:Y:S01]  /*d480*/  IABS R44, R44 ;  /* 0x0000002c002c7213 */ /* 0x000fe20000000000 */
[----:B------:R-:W-:Y:S01]  /*d490*/  HMMA.16816.F32.BF16 R8, R20, R28, R8 ;  /* 0x0000001c1408723c */ /* 0x000fe20000041808 */
[----:B------:R-:W4:Y:S06]  /*d4a0*/  I2F R29, R40 ;  /* 0x00000028001d7306 */ /* 0x000f2c0000201400 */
[----:B------:R-:W-:-:S02]  /*d4b0*/  IADD3 R28, R115, 0x18, RZ ;  /* 0x00000018731c7810 */ /* 0x000fc40007ffe0ff */
[----:B-1----:R-:W-:-:S03]  /*d4c0*/  IADD3 R18, R115, 0x11, RZ ;  /* 0x0000001173127810 */ /* 0x002fc60007ffe0ff */
[----:B------:R-:W-:Y:S01]  /*d4d0*/  IMAD.IADD R173, R230, 0x1, -R28 ;  /* 0x00000001e6ad7824 */ /* 0x000fe200078e0a1c */
[C---:B------:R-:W-:Y:S01]  /*d4e0*/  ISETP.GE.AND P0, PT, R18.reuse, R234, PT ;  /* 0x000000ea1200720c */ /* 0x040fe20003f06270 */
[----:B------:R-:W-:Y:S01]  /*d4f0*/  IMAD.IADD R4, R233, 0x1, -R18 ;  /* 0x00000001e9047824 */ /* 0x000fe200078e0a12 */
[C---:B------:R-:W-:Y:S01]  /*d500*/  ISETP.GE.AND P3, PT, R18.reuse, R231, PT ;  /* 0x000000e71200720c */ /* 0x040fe20003f66270 */
[----:B--2---:R-:W-:Y:S01]  /*d510*/  FFMA.FTZ R12, R45, -UR31, R12 ;  /* 0x8000001f2d0c7c23 */ /* 0x004fe2000801000c */
[----:B------:R-:W-:Y:S01]  /*d520*/  ISETP.LT.OR P0, PT, R18, R235, P0 ;  /* 0x000000eb1200720c */ /* 0x000fe20000701670 */
[----:B------:R-:W-:Y:S01]  /*d530*/  IMAD.IADD R17, R236, 0x1, -R18 ;  /* 0x00000001ec117824 */ /* 0x000fe200078e0a12 */
[----:B------:R-:W-:Y:S01]  /*d540*/  IABS R4, R4 ;  /* 0x0000000400047213 */ /* 0x000fe20000000000 */
[----:B---3--:R-:W-:Y:S01]  /*d550*/  FFMA.FTZ R41, R41, -UR31, R14 ;  /* 0x8000001f29297c23 */ /* 0x008fe2000801000e */
[----:B------:R-:W-:Y:S01]  /*d560*/  FSEL R165, R12, -INF , !P6 ;  /* 0xff8000000ca57808 */ /* 0x000fe20007000000 */
[----:B------:R-:W-:Y:S01]  /*d570*/  IMAD.IADD R16, R227, 0x1, -R18 ;  /* 0x00000001e3107824 */ /* 0x000fe200078e0a12 */
[----:B------:R-:W-:Y:S01]  /*d580*/  IABS R14, R17 ;  /* 0x00000011000e7213 */ /* 0x000fe20000000000 */
[----:B------:R-:W-:Y:S01]  /*d590*/  IMAD.MOV.U32 R12, RZ, RZ, R4 ;  /* 0x000000ffff0c7224 */ /* 0x000fe200078e0004 */
[----:B------:R1:W2:Y:S01]  /*d5a0*/  I2F R17, R44 ;  /* 0x0000002c00117306 */ /* 0x0002a20000201400 */
[----:B------:R-:W-:Y:S01]  /*d5b0*/  FSEL R128, R41, -INF , !P5 ;  /* 0xff80000029807808 */ /* 0x000fe20006800000 */
[----:B----4-:R-:W-:Y:S01]  /*d5c0*/  FFMA.FTZ R124, R29, -UR31, R8 ;  /* 0x8000001f1d7c7c23 */ /* 0x010fe20008010008 */
[----:B------:R-:W-:Y:S01]  /*d5d0*/  IABS R16, R16 ;  /* 0x0000001000107213 */ /* 0x000fe20000000000 */
[----:B------:R-:W-:Y:S01]  /*d5e0*/  IMAD.IADD R4, R230, 0x1, -R18 ;  /* 0x00000001e6047824 */ /* 0x000fe200078e0a12 */
[----:B------:R-:W-:-:S02]  /*d5f0*/  ISETP.GE.AND P6, PT, R18, R228, PT ;  /* 0x000000e41200720c */ /* 0x000fc40003fc6270 */
[C---:B------:R-:W-:Y:S01]  /*d600*/  ISETP.GE.AND P5, PT, R18.reuse, R223, PT ;  /* 0x000000df1200720c */ /* 0x040fe20003fa6270 */
[----:B------:R-:W3:Y:S01]  /*d610*/  I2F R12, R12 ;  /* 0x0000000c000c7306 */ /* 0x000ee20000201400 */
[C---:B------:R-:W-:Y:S01]  /*d620*/  ISETP.LT.OR P3, PT, R18.reuse, R232, P3 ;  /* 0x000000e81200720c */ /* 0x040fe20001f61670 */
[----:B------:R-:W-:Y:S01]  /*d630*/  IMAD.MOV.U32 R8, RZ, RZ, R16 ;  /* 0x000000ffff087224 */ /* 0x000fe200078e0010 */
[C---:B------:R-:W-:Y:S02]  /*d640*/  ISETP.LT.OR P6, PT, R18.reuse, R229, P6 ;  /* 0x000000e51200720c */ /* 0x040fe400037c1670 */
[----:B------:R-:W-:Y:S02]  /*d650*/  ISETP.LT.OR P5, PT, R18, R226, P5 ;  /* 0x000000e21200720c */ /* 0x000fe40002fa1670 */
[----:B------:R-:W-:Y:S01]  /*d660*/  IABS R4, R4 ;  /* 0x0000000400047213 */ /* 0x000fe20000000000 */
[----:B------:R-:W4:Y:S01]  /*d670*/  I2F R14, R14 ;  /* 0x0000000e000e7306 */ /* 0x000f220000201400 */
[----:B-1----:R-:W-:Y:S01]  /*d680*/  HMMA.16816.F32.BF16 R44, R36, R42, RZ ;  /* 0x0000002a242c723c */ /* 0x002fe200000418ff */
[----:B--2---:R-:W-:Y:S01]  /*d690*/  FFMA.FTZ R10, R17, -UR31, R10 ;  /* 0x8000001f110a7c23 */ /* 0x004fe2000801000a */
[----:B------:R-:W-:Y:S01]  /*d6a0*/  FSEL R124, R124, -INF , !P4 ;  /* 0xff8000007c7c7808 */ /* 0x000fe20006000000 */
[----:B------:R-:W-:Y:S01]  /*d6b0*/  IMAD.IADD R17, R236, 0x1, -R28 ;  /* 0x00000001ec117824 */ /* 0x000fe200078e0a1c */
[----:B------:R-:W-:-:S02]  /*d6c0*/  ISETP.GE.AND P4, PT, R28, R234, PT ;  /* 0x000000ea1c00720c */ /* 0x000fc40003f86270 */
[----:B------:R-:W-:Y:S01]  /*d6d0*/  FSEL R122, R10, -INF , !P2 ;  /* 0xff8000000a7a7808 */ /* 0x000fe20005000000 */
[----:B---3--:R-:W-:Y:S01]  /*d6e0*/  FFMA.FTZ R167, R12, -UR31, R15 ;  /* 0x8000001f0ca77c23 */ /* 0x008fe2000801000f */
[----:B------:R-:W-:Y:S01]  /*d6f0*/  IABS R12, R17 ;  /* 0x00000011000c7213 */ /* 0x000fe20000000000 */
[----:B------:R-:W1:Y:S01]  /*d700*/  I2F R8, R8 ;  /* 0x0000000800087306 */ /* 0x000e620000201400 */
[----:B------:R-:W-:Y:S01]  /*d710*/  HMMA.16816.F32.BF16 R16, R32, R42, RZ ;  /* 0x0000002a2010723c */ /* 0x000fe200000418ff */
[----:B------:R-:W2:Y:S01]  /*d720*/  LDSM.16.M88.4 R40, [R219+0x2800] ;  /* 0x00280000db28783b */ /* 0x000ea20000000200 */
[----:B------:R-:W-:Y:S02]  /*d730*/  FSEL R167, R167, -INF , !P3 ;  /* 0xff800000a7a77808 */ /* 0x000fe40005800000 */
[----:B------:R-:W-:Y:S01]  /*d740*/  ISETP.GE.AND P2, PT, R28, R231, PT ;  /* 0x000000e71c00720c */ /* 0x000fe20003f46270 */
[----:B----4-:R-:W-:Y:S01]  /*d750*/  FFMA.FTZ R169, R14, -UR31, R13 ;  /* 0x8000001f0ea97c23 */ /* 0x010fe2000801000d */
[C---:B------:R-:W-:Y:S01]  /*d760*/  ISETP.GE.AND P3, PT, R28.reuse, R223, PT ;  /* 0x000000df1c00720c */ /* 0x040fe20003f66270 */
[----:B------:R-:W-:Y:S01]  /*d770*/  IMAD.IADD R13, R233, 0x1, -R28 ;  /* 0x00000001e90d7824 */ /* 0x000fe200078e0a1c */
[----:B------:R3:W-:Y:S01]  /*d780*/  I2F R57, R12 ;  /* 0x0000000c00397306 */ /* 0x0007e20000201400 */
[----:B------:R-:W-:-:S02]  /*d790*/  ISETP.LT.OR P4, PT, R28, R235, P4 ;  /* 0x000000eb1c00720c */ /* 0x000fc40002781670 */
[----:B------:R-:W-:Y:S02]  /*d7a0*/  FSEL R169, R169, -INF , !P0 ;  /* 0xff800000a9a97808 */ /* 0x000fe40004000000 */
[----:B------:R-:W-:Y:S02]  /*d7b0*/  IABS R10, R13 ;  /* 0x0000000d000a7213 */ /* 0x000fe40000000000 */
[C---:B------:R-:W-:Y:S01]  /*d7c0*/  ISETP.GE.AND P0, PT, R28.reuse, R228, PT ;  /* 0x000000e41c00720c */ /* 0x040fe20003f06270 */
[----:B------:R-:W4:Y:S01]  /*d7d0*/  I2F R4, R4 ;  /* 0x0000000400047306 */ /* 0x000f220000201400 */
[----:B------:R-:W-:Y:S01]  /*d7e0*/  ISETP.LT.OR P2, PT, R28, R232, P2 ;  /* 0x000000e81c00720c */ /* 0x000fe20001741670 */
[----:B-1----:R-:W-:Y:S01]  /*d7f0*/  FFMA.FTZ R8, R8, -UR31, R11 ;  /* 0x8000001f08087c23 */ /* 0x002fe2000801000b */
[C---:B------:R-:W-:Y:S02]  /*d800*/  ISETP.LT.OR P0, PT, R28.reuse, R229, P0 ;  /* 0x000000e51c00720c */ /* 0x040fe40000701670 */
[----:B------:R-:W-:-:S02]  /*d810*/  ISETP.LT.OR P3, PT, R28, R226, P3 ;  /* 0x000000e21c00720c */ /* 0x000fc40001f61670 */
[----:B------:R-:W-:Y:S01]  /*d820*/  IABS R173, R173 ;  /* 0x000000ad00ad7213 */ /* 0x000fe20000000000 */
[----:B---3--:R-:W-:Y:S01]  /*d830*/  HMMA.16816.F32.BF16 R12, R24, R30, R44 ;  /* 0x0000001e180c723c */ /* 0x008fe2000004182c */
[----:B------:R-:W-:-:S04]  /*d840*/  FSEL R166, R8, -INF , !P5 ;  /* 0xff80000008a67808 */ /* 0x000fc80006800000 */
[----:B------:R-:W-:Y:S02]  /*d850*/  I2F R173, R173 ;  /* 0x000000ad00ad7306 */ /* 0x000fe40000201400 */
[----:B------:R-:W-:Y:S01]  /*d860*/  IMAD.MOV.U32 R45, RZ, RZ, R10 ;  /* 0x000000ffff2d7224 */ /* 0x000fe200078e000a */
[----:B------:R-:W-:Y:S01]  /*d870*/  IADD3 R44, R115, 0x19, RZ ;  /* 0x00000019732c7810 */ /* 0x000fe20007ffe0ff */
[----:B------:R-:W-:Y:S02]  /*d880*/  IMAD.IADD R10, R227, 0x1, -R28 ;  /* 0x00000001e30a7824 */ /* 0x000fe400078e0a1c */
[----:B------:R-:W-:Y:S01]  /*d890*/  HMMA.16816.F32.BF16 R28, R20, R30, R16 ;  /* 0x0000001e141c723c */ /* 0x000fe20000041810 */
[----:B------:R-:W1:Y:S01]  /*d8a0*/  LDSM.16.M88.4 R16, [R213] ;  /* 0x00000000d510783b */ /* 0x000e620000000200 */
[----:B------:R-:W3:Y:S01]  /*d8b0*/  I2F R45, R45 ;  /* 0x0000002d002d7306 */ /* 0x000ee20000201400 */
[--C-:B------:R-:W-:Y:S01]  /*d8c0*/  IMAD.IADD R190, R236, 0x1, -R44.reuse ;  /* 0x00000001ecbe7824 */ /* 0x100fe200078e0a2c */
[----:B------:R-:W-:Y:S01]  /*d8d0*/  IABS R10, R10 ;  /* 0x0000000a000a7213 */ /* 0x000fe20000000000 */
[----:B------:R-:W-:Y:S01]  /*d8e0*/  IMAD.IADD R182, R233, 0x1, -R44 ;  /* 0x00000001e9b67824 */ /* 0x000fe200078e0a2c */
[----:B------:R-:W-:Y:S01]  /*d8f0*/  ISETP.GE.AND P5, PT, R44, R231, PT ;  /* 0x000000e72c00720c */ /* 0x000fe20003fa6270 */
[----:B----4-:R-:W-:Y:S01]  /*d900*/  FFMA.FTZ R4, R4, -UR31, R9 ;  /* 0x8000001f04047c23 */ /* 0x010fe20008010009 */
[----:B------:R-:W-:-:S02]  /*d910*/  IABS R190, R190 ;  /* 0x000000be00be7213 */ /* 0x000fc40000000000 */
[----:B------:R-:W-:Y:S02]  /*d920*/  IABS R182, R182 ;  /* 0x000000b600b67213 */ /* 0x000fe40000000000 */
[----:B------:R-:W-:Y:S01]  /*d930*/  FSEL R168, R4, -INF , !P6 ;  /* 0xff80000004a87808 */ /* 0x000fe20007000000 */
[----:B------:R-:W-:Y:S01]  /*d940*/  FFMA.FTZ R12, R57, -UR31, R12 ;  /* 0x8000001f390c7c23 */ /* 0x000fe2000801000c */
[----:B------:R-:W4:Y:S01]  /*d950*/  I2F R190, R190 ;  /* 0x000000be00be7306 */ /* 0x000f220000201400 */
[----:B------:R-:W-:Y:S01]  /*d960*/  ISETP.GE.AND P6, PT, R44, R234, PT ;  /* 0x000000ea2c00720c */ /* 0x000fe20003fc6270 */
[----:B------:R-:W-:Y:S01]  /*d970*/  IMAD.IADD R4, R230, 0x1, -R44 ;  /* 0x00000001e6047824 */ /* 0x000fe200078e0a2c */
[----:B------:R-:W-:Y:S01]  /*d980*/  ISETP.LT.OR P5, PT, R44, R232, P5 ;  /* 0x000000e82c00720c */ /* 0x000fe20002fa1670 */
[----:B---3--:R-:W-:Y:S01]  /*d990*/  FFMA.FTZ R14, R45, -UR31, R14 ;  /* 0x8000001f2d0e7c23 */ /* 0x008fe2000801000e */
[----:B------:R-:W-:Y:S01]  /*d9a0*/  FSEL R177, R12, -INF , !P4 ;  /* 0xff8000000cb17808 */ /* 0x000fe20006000000 */
[----:B------:R-:W-:Y:S01]  /*d9b0*/  IMAD.IADD R12, R227, 0x1, -R44 ;  /* 0x00000001e30c7824 */ /* 0x000fe200078e0a2c */
[----:B------:R-:W-:Y:S01]  /*d9c0*/  ISETP.GE.AND P4, PT, R44, R228, PT ;  /* 0x000000e42c00720c */ /* 0x000fe20003f86270 */
[----:B------:R-:W3:Y:S01]  /*d9d0*/  I2F R182, R182 ;  /* 0x000000b600b67306 */ /* 0x000ee20000201400 */
[----:B------:R-:W-:Y:S01]  /*d9e0*/  FSEL R176, R14, -INF , !P2 ;  /* 0xff8000000eb07808 */ /* 0x000fe20005000000 */
[----:B------:R-:W-:Y:S01]  /*d9f0*/  FFMA.FTZ R173, R173, -UR31, R28 ;  /* 0x8000001fadad7c23 */ /* 0x000fe2000801001c */
[----:B------:R-:W-:-:S02]  /*da00*/  IABS R12, R12 ;  /* 0x0000000c000c7213 */ /* 0x000fc40000000000 */
[C---:B------:R-:W-:Y:S02]  /*da10*/  ISETP.GE.AND P2, PT, R44.reuse, R223, PT ;  /* 0x000000df2c00720c */ /* 0x040fe40003f46270 */
[----:B------:R-:W-:Y:S01]  /*da20*/  ISETP.LT.OR P6, PT, R44, R235, P6 ;  /* 0x000000eb2c00720c */ /* 0x000fe200037c1670 */
[----:B------:R2:W1:Y:S01]  /*da30*/  I2F R45, R10 ;  /* 0x0000000a002d7306 */ /* 0x0004620000201400 */
[----:B----4-:R-:W-:Y:S01]  /*da40*/  FFMA.FTZ R190, R190, -UR31, R13 ;  /* 0x8000001fbebe7c23 */ /* 0x010fe2000801000d */
[C---:B------:R-:W-:Y:S02]  /*da50*/  ISETP.LT.OR P4, PT, R44.reuse, R229, P4 ;  /* 0x000000e52c00720c */ /* 0x040fe40002781670 */
[----:B------:R-:W-:Y:S02]  /*da60*/  ISETP.LT.OR P2, PT, R44, R226, P2 ;  /* 0x000000e22c00720c */ /* 0x000fe40001741670 */
[----:B------:R-:W-:Y:S01]  /*da70*/  IABS R4, R4 ;  /* 0x0000000400047213 */ /* 0x000fe20000000000 */
[----:B---3--:R-:W-:Y:S01]  /*da80*/  FFMA.FTZ R182, R182, -UR31, R15 ;  /* 0x8000001fb6b67c23 */ /* 0x008fe2000801000f */
[----:B------:R3:W4:Y:S01]  /*da90*/  I2F R28, R12 ;  /* 0x0000000c001c7306 */ /* 0x0007220000201400 */
[----:B------:R-:W-:-:S02]  /*daa0*/  IADD3 R44, R115, 0x20, RZ ;  /* 0x00000020732c7810 */ /* 0x000fc40007ffe0ff */
[----:B------:R-:W-:Y:S02]  /*dab0*/  FSEL R173, R173, -INF , !P0 ;  /* 0xff800000adad7808 */ /* 0x000fe40004000000 */
[----:B------:R-:W-:Y:S01]  /*dac0*/  FSEL R190, R190, -INF , !P6 ;  /* 0xff800000bebe7808 */ /* 0x000fe20007000000 */
[----:B------:R-:W-:Y:S01]  /*dad0*/  IMAD.IADD R179, R230, 0x1, -R44 ;  /* 0x00000001e6b37824 */ /* 0x000fe200078e0a2c */
[----:B--2---:R-:W-:Y:S01]  /*dae0*/  HMMA.16816.F32.BF16 R8, R36, R40, RZ ;  /* 0x000000282408723c */ /* 0x004fe200000418ff */
[----:B-1----:R-:W-:Y:S01]  /*daf0*/  FFMA.FTZ R30, R45, -UR31, R30 ;  /* 0x8000001f2d1e7c23 */ /* 0x002fe2000801001e */
[----:B------:R-:W1:Y:S01]  /*db00*/  I2F R4, R4 ;  /* 0x0000000400047306 */ /* 0x000e620000201400 */
[----:B------:R-:W-:Y:S01]  /*db10*/  IMAD.IADD R45, R236, 0x1, -R44 ;  /* 0x00000001ec2d7824 */ /* 0x000fe200078e0a2c */
[----:B------:R-:W-:Y:S02]  /*db20*/  FSEL R182, R182, -INF , !P5 ;  /* 0xff800000b6b67808 */ /* 0x000fe40006800000 */
[----:B------:R-:W-:-:S02]  /*db30*/  FSEL R170, R30, -INF , !P3 ;  /* 0xff8000001eaa7808 */ /* 0x000fc40005800000 */
[----:B------:R-:W-:Y:S01]  /*db40*/  IABS R45, R45 ;  /* 0x0000002d002d7213 */ /* 0x000fe20000000000 */
[----:B---3--:R-:W-:Y:S01]  /*db50*/  HMMA.16816.F32.BF16 R12, R32, R40, RZ ;  /* 0x00000028200c723c */ /* 0x008fe200000418ff */
[----:B------:R-:W-:Y:S01]  /*db60*/  ISETP.GE.AND P0, PT, R44, R234, PT ;  /* 0x000000ea2c00720c */ /* 0x000fe20003f06270 */
[----:B----4-:R-:W-:Y:S01]  /*db70*/  FFMA.FTZ R28, R28, -UR31, R31 ;  /* 0x8000001f1c1c7c23 */ /* 0x010fe2000801001f */
[C---:B------:R-:W-:Y:S02]  /*db80*/  ISETP.GE.AND P3, PT, R44.reuse, R231, PT ;  /* 0x000000e72c00720c */ /* 0x040fe40003f66270 */
[----:B------:R-:W2:Y:S01]  /*db90*/  I2F R45, R45 ;  /* 0x0000002d002d7306 */ /* 0x000ea20000201400 */
[C---:B------:R-:W-:Y:S01]  /*dba0*/  ISETP.GE.AND P6, PT, R44.reuse, R228, PT ;  /* 0x000000e42c00720c */ /* 0x040fe20003fc6270 */
[----:B------:R-:W-:Y:S01]  /*dbb0*/  IMAD.IADD R40, R233, 0x1, -R44 ;  /* 0x00000001e9287824 */ /* 0x000fe200078e0a2c */
[----:B------:R-:W-:Y:S01]  /*dbc0*/  ISETP.GE.AND P5, PT, R44, R223, PT ;  /* 0x000000df2c00720c */ /* 0x000fe20003fa6270 */
[----:B-1----:R-:W-:Y:S01]  /*dbd0*/  FFMA.FTZ R4, R4, -UR31, R29 ;  /* 0x8000001f04047c23 */ /* 0x002fe2000801001d */
[----:B------:R-:W-:-:S02]  /*dbe0*/  ISETP.LT.OR P0, PT, R44, R235, P0 ;  /* 0x000000eb2c00720c */ /* 0x000fc40000701670 */
[----:B------:R-:W-:Y:S02]  /*dbf0*/  IABS R30, R40 ;  /* 0x00000028001e7213 */ /* 0x000fe40000000000 */
[----:B------:R-:W-:Y:S01]  /*dc00*/  FSEL R181, R4, -INF , !P4 ;  /* 0xff80000004b57808 */ /* 0x000fe20006000000 */
[-C--:B------:R-:W-:Y:S01]  /*dc10*/  HMMA.16816.F32.BF16 R8, R24, R16.reuse, R8 ;  /* 0x000000101808723c */ /* 0x080fe20000041808 */
[----:B------:R-:W1:Y:S01]  /*dc20*/  I2F R41, R30 ;  /* 0x0000001e00297306 */ /* 0x000e620000201400 */
[C---:B------:R-:W-:Y:S02]  /*dc30*/  ISETP.LT.OR P3, PT, R44.reuse, R232, P3 ;  /* 0x000000e82c00720c */ /* 0x040fe40001f61670 */
[C---:B------:R-:W-:Y:S02]  /*dc40*/  ISETP.LT.OR P6, PT, R44.reuse, R229, P6 ;  /* 0x000000e52c00720c */ /* 0x040fe400037c1670 */
[----:B------:R-:W-:Y:S01]  /*dc50*/  ISETP.LT.OR P5, PT, R44, R226, P5 ;  /* 0x000000e22c00720c */ /* 0x000fe20002fa1670 */
[----:B------:R-:W-:Y:S01]  /*dc60*/  IMAD.IADD R44, R227, 0x1, -R44 ;  /* 0x00000001e32c7824 */ /* 0x000fe200078e0a2c */
[----:B------:R-:W-:Y:S01]  /*dc70*/  IABS R179, R179 ;  /* 0x000000b300b37213 */ /* 0x000fe20000000000 */
[----:B------:R-:W-:Y:S01]  /*dc80*/  HMMA.16816.F32.BF16 R12, R20, R16, R12 ;  /* 0x00000010140c723c */ /* 0x000fe2000004180c */
[----:B------:R-:W-:-:S02]  /*dc90*/  FSEL R180, R28, -INF , !P2 ;  /* 0xff8000001cb47808 */ /* 0x000fc40005000000 */
[----:B------:R-:W-:Y:S02]  /*dca0*/  IABS R44, R44 ;  /* 0x0000002c002c7213 */ /* 0x000fe40000000000 */
[----:B------:R-:W3:Y:S02]  /*dcb0*/  I2F R179, R179 ;  /* 0x000000b300b37306 */ /* 0x000ee40000201400 */
[----:B------:R-:W-:-:S04]  /*dcc0*/  IADD3 R16, R115, 0x21, RZ ;  /* 0x0000002173107810 */ /* 0x000fc80007ffe0ff */
[C---:B------:R-:W-:Y:S01]  /*dcd0*/  ISETP.GE.AND P4, PT, R16.reuse, R234, PT ;  /* 0x000000ea1000720c */ /* 0x040fe20003f86270 */
[--C-:B------:R-:W-:Y:S01]  /*dce0*/  IMAD.IADD R4, R233, 0x1, -R16.reuse ;  /* 0x00000001e9047824 */ /* 0x100fe200078e0a10 */
[----:B------:R-:W-:Y:S01]  /*dcf0*/  ISETP.GE.AND P2, PT, R16, R231, PT ;  /* 0x000000e71000720c */ /* 0x000fe20003f46270 */
[----:B------:R-:W-:Y:S01]  /*dd00*/  IMAD.IADD R17, R236, 0x1, -R16 ;  /* 0x00000001ec117824 */ /* 0x000fe200078e0a10 */
[----:B------:R-:W-:Y:S01]  /*dd10*/  ISETP.LT.OR P4, PT, R16, R235, P4 ;  /* 0x000000eb1000720c */ /* 0x000fe20002781670 */
[----:B--2---:R-:W-:Y:S01]  /*dd20*/  FFMA.FTZ R8, R45, -UR31, R8 ;  /* 0x8000001f2d087c23 */ /* 0x004fe20008010008 */
[----:B------:R-:W-:Y:S01]  /*dd30*/  IABS R4, R4 ;  /* 0x0000000400047213 */ /* 0x000fe20000000000 */
[----:B-1----:R-:W-:Y:S01]  /*dd40*/  FFMA.FTZ R10, R41, -UR31, R10 ;  /* 0x8000001f290a7c23 */ /* 0x002fe2000801000a */
[----:B------:R-:W-:Y:S02]  /*dd50*/  IABS R29, R17 ;  /* 0x00000011001d7213 */ /* 0x000fe40000000000 */
[----:B------:R-:W-:Y:S01]  /*dd60*/  FSEL R192, R8, -INF , !P0 ;  /* 0xff80000008c07808 */ /* 0x000fe20004000000 */
[----:B------:R-:W-:Y:S01]  /*dd70*/  IMAD.MOV.U32 R8, RZ, RZ, R4 ;  /* 0x000000ffff087224 */ /* 0x000fe200078e0004 */
[----:B------:R1:W2:Y:S01]  /*dd80*/  I2F R17, R44 ;  /* 0x0000002c00117306 */ /* 0x0002a20000201400 */
[----:B------:R-:W-:Y:S01]  /*dd90*/  FSEL R197, R10, -INF , !P3 ;  /* 0xff8000000ac57808 */ /* 0x000fe20005800000 */
[--C-:B------:R-:W-:Y:S01]  /*dda0*/  IMAD.IADD R4, R230, 0x1, -R16.reuse ;  /* 0x00000001e6047824 */ /* 0x100fe200078e0a10 */
[C---:B------:R-:W-:Y:S01]  /*ddb0*/  ISETP.GE.AND P0, PT, R16.reuse, R228, PT ;  /* 0x000000e41000720c */ /* 0x040fe20003f06270 */
[----:B------:R-:W-:Y:S01]  /*ddc0*/  IMAD.IADD R10, R227, 0x1, -R16 ;  /* 0x00000001e30a7824 */ /* 0x000fe200078e0a10 */
[C---:B------:R-:W-:Y:S01]  /*ddd0*/  ISETP.GE.AND P3, PT, R16.reuse, R223, PT ;  /* 0x000000df1000720c */ /* 0x040fe20003f66270 */
[----:B---3--:R-:W-:Y:S01]  /*dde0*/  FFMA.FTZ R179, R179, -UR31, R12 ;  /* 0x8000001fb3b37c23 */ /* 0x008fe2000801000c */
[C---:B------:R-:W-:Y:S01]  /*ddf0*/  ISETP.LT.OR P2, PT, R16.reuse, R232, P2 ;  /* 0x000000e81000720c */ /* 0x040fe20001741670 */
[----:B------:R3:W4:Y:S01]  /*de00*/  I2F R196, R29 ;  /* 0x0000001d00c47306 */ /* 0x0007220000201400 */
[----:B------:R-:W-:-:S02]  /*de10*/  ISETP.LT.OR P0, PT, R16, R229, P0 ;  /* 0x000000e51000720c */ /* 0x000fc40000701670 */
[----:B------:R-:W-:Y:S02]  /*de20*/  ISETP.LT.OR P3, PT, R16, R226, P3 ;  /* 0x000000e21000720c */ /* 0x000fe40001f61670 */
[----:B------:R-:W-:Y:S02]  /*de30*/  IADD3 R16, R115, 0x28, RZ ;  /* 0x0000002873107810 */ /* 0x000fe40007ffe0ff */
[----:B------:R-:W-:Y:S01]  /*de40*/  IABS R4, R4 ;  /* 0x0000000400047213 */ /* 0x000fe20000000000 */
[-C--:B-1----:R-:W-:Y:S01]  /*de50*/  HMMA.16816.F32.BF16 R44, R36, R42.reuse, RZ ;  /* 0x0000002a242c723c */ /* 0x082fe200000418ff */
[----:B------:R-:W1:Y:S01]  /*de60*/  I2F R8, R8 ;  /* 0x0000000800087306 */ /* 0x000e620000201400 */
[----:B------:R-:W-:Y:S01]  /*de70*/  IMAD.IADD R12, R236, 0x1, -R16 ;  /* 0x00000001ec0c7824 */ /* 0x000fe200078e0a10 */
[----:B------:R-:W-:Y:S01]  /*de80*/  IABS R10, R10 ;  /* 0x0000000a000a7213 */ /* 0x000fe20000000000 */
[----:B--2---:R-:W-:Y:S01]  /*de90*/  FFMA.FTZ R14, R17, -UR31, R14 ;  /* 0x8000001f110e7c23 */ /* 0x004fe2000801000e */
[----:B------:R-:W-:Y:S01]  /*dea0*/  FSEL R179, R179, -INF , !P6 ;  /* 0xff800000b3b37808 */ /* 0x000fe20007000000 */
[--C-:B------:R-:W-:Y:S01]  /*deb0*/  IMAD.IADD R187, R230, 0x1, -R16.reuse ;  /* 0x00000001e6bb7824 */ /* 0x100fe200078e0a10 */
[----:B------:R-:W-:Y:S01]  /*dec0*/  ISETP.GE.AND P6, PT, R16, R234, PT ;  /* 0x000000ea1000720c */ /* 0x000fe20003fc6270 */
[----:B---3--:R-:W-:Y:S01]  /*ded0*/  HMMA.16816.F32.BF16 R28, R32, R42, RZ ;  /* 0x0000002a201c723c */ /* 0x008fe200000418ff */
[----:B------:R-:W2:Y:S01]  /*dee0*/  LDSM.16.M88.4 R40, [R219+0x2c00] ;  /* 0x002c0000db28783b */ /* 0x000ea20000000200 */
[----:B----4-:R-:W-:Y:S01]  /*def0*/  FFMA.FTZ R196, R196, -UR31, R9 ;  /* 0x8000001fc4c47c23 */ /* 0x010fe20008010009 */
[----:B------:R-:W-:Y:S01]  /*df00*/  FSEL R178, R14, -INF , !P5 ;  /* 0xff8000000eb27808 */ /* 0x000fe20006800000 */
[----:B------:R-:W-:Y:S01]  /*df10*/  IMAD.IADD R9, R233, 0x1, -R16 ;  /* 0x00000001e9097824 */ /* 0x000fe200078e0a10 */
[----:B------:R-:W3:Y:S01]  /*df20*/  I2F R4, R4 ;  /* 0x0000000400047306 */ /* 0x000ee20000201400 */
[----:B------:R-:W-:-:S02]  /*df30*/  ISETP.GE.AND P5, PT, R16, R231, PT ;  /* 0x000000e71000720c */ /* 0x000fc40003fa6270 */
[----:B------:R-:W-:Y:S01]  /*df40*/  FSEL R196, R196, -INF , !P4 ;  /* 0xff800000c4c47808 */ /* 0x000fe20006000000 */
[----:B-1----:R-:W-:Y:S01]  /*df50*/  FFMA.FTZ R203, R8, -UR31, R11 ;  /* 0x8000001f08cb7c23 */ /* 0x002fe2000801000b */
[----:B------:R-:W-:Y:S02]  /*df60*/  IABS R8, R12 ;  /* 0x0000000c00087213 */ /* 0x000fe40000000000 */
[----:B------:R-:W-:Y:S01]  /*df70*/  IABS R14, R9 ;  /* 0x00000009000e7213 */ /* 0x000fe20000000000 */
[----:B------:R-:W1:Y:S01]  /*df80*/  I2F R12, R10 ;  /* 0x0000000a000c7306 */ /* 0x000e620000201400 */
[----:B------:R-:W-:Y:S02]  /*df90*/  FSEL R203, R203, -INF , !P2 ;  /* 0xff800000cbcb7808 */ /* 0x000fe40005000000 */
[C---:B------:R-:W-:Y:S02]  /*dfa0*/  ISETP.GE.AND P4, PT, R16.reuse, R228, PT ;  /* 0x000000e41000720c */ /* 0x040fe40003f86270 */
[----:B------:R-:W-:-:S02]  /*dfb0*/  ISETP.GE.AND P2, PT, R16, R223, PT ;  /* 0x000000df1000720c */ /* 0x000fc40003f46270 */
[C---:B------:R-:W-:Y:S01]  /*dfc0*/  ISETP.LT.OR P6, PT, R16.reuse, R235, P6 ;  /* 0x000000eb1000720c */ /* 0x040fe200037c1670 */
[----:B------:R4:W2:Y:S01]  /*dfd0*/  I2F R57, R8 ;  /* 0x0000000800397306 */ /* 0x0008a20000201400 */
[----:B------:R-:W-:Y:S01]  /*dfe0*/  ISETP.LT.OR P5, PT, R16, R232, P5 ;  /* 0x000000e81000720c */ /* 0x000fe20002fa1670 */
[----:B---3--:R-:W-:Y:S01]  /*dff0*/  FFMA.FTZ R4, R4, -UR31, R13 ;  /* 0x8000001f04047c23 */ /* 0x008fe2000801000d */
[C---:B------:R-:W-:Y:S02]  /*e000*/  ISETP.LT.OR P4, PT, R16.reuse, R229, P4 ;  /* 0x000000e51000720c */ /* 0x040fe40002781670 */
[----:B------:R-:W-:Y:S02]  /*e010*/  ISETP.LT.OR P2, PT, R16, R226, P2 ;  /* 0x000000e21000720c */ /* 0x000fe40001741670 */
[----:B------:R-:W-:Y:S01]  /*e020*/  FSEL R184, R4, -INF , !P0 ;  /* 0xff80000004b87808 */ /* 0x000fe20004000000 */
[----:B-1----:R-:W-:Y:S01]  /*e030*/  FFMA.FTZ R12, R12, -UR31, R15 ;  /* 0x8000001f0c0c7c23 */ /* 0x002fe2000801000f */
[----:B------:R-:W-:-:S04]  /*e040*/  IABS R187, R187 ;  /* 0x000000bb00bb7213 */ /* 0x000fc80000000000 */
[----:B------:R-:W-:Y:S02]  /*e050*/  FSEL R183, R12, -INF , !P3 ;  /* 0xff8000000cb77808 */ /* 0x000fe40005800000 */
[----:B------:R-:W-:Y:S01]  /*e060*/  I2F R187, R187 ;  /* 0x000000bb00bb7306 */ /* 0x000fe20000201400 */
[----:B----4-:R-:W-:Y:S07]  /*e070*/  HMMA.16816.F32.BF16 R8, R24, R18, R44 ;  /* 0x000000121808723c */ /* 0x010fee000004182c */
[----:B------:R-:W-:Y:S01]  /*e080*/  IMAD.MOV.U32 R45, RZ, RZ, R14 ;  /* 0x000000ffff2d7224 */ /* 0x000fe200078e000e */
[----:B------:R-:W-:Y:S01]  /*e090*/  IADD3 R44, R115, 0x29, RZ ;  /* 0x00000029732c7810 */ /* 0x000fe20007ffe0ff */
[----:B------:R-:W-:-:S02]  /*e0a0*/  IMAD.IADD R14, R227, 0x1, -R16 ;  /* 0x00000001e30e7824 */ /* 0x000fc400078e0a10 */
[----:B------:R-:W-:Y:S01]  /*e0b0*/  HMMA.16816.F32.BF16 R16, R20, R18, R28 ;  /* 0x000000121410723c */ /* 0x000fe2000004181c */
[----:B------:R-:W1:Y:S01]  /*e0c0*/  LDSM.16.M88.4 R28, [R212] ;  /* 0x00000000d41c783b */ /* 0x000e620000000200 */
[----:B------:R-:W3:Y:S01]  /*e0d0*/  I2F R45, R45 ;  /* 0x0000002d002d7306 */ /* 0x000ee20000201400 */
[----:B------:R-:W-:Y:S01]  /*e0e0*/  IABS R14, R14 ;  /* 0x0000000e000e7213 */ /* 0x000fe20000000000 */
[--C-:B------:R-:W-:Y:S01]  /*e0f0*/  IMAD.IADD R4, R233, 0x1, -R44.reuse ;  /* 0x00000001e9047824 */ /* 0x100fe200078e0a2c */
[----:B------:R-:W-:Y:S01]  /*e100*/  ISETP.GE.AND P0, PT, R44, R234, PT ;  /* 0x000000ea2c00720c */ /* 0x000fe20003f06270 */
[----:B------:R-:W-:Y:S01]  /*e110*/  IMAD.IADD R246, R236, 0x1, -R44 ;  /* 0x00000001ecf67824 */ /* 0x000fe200078e0a2c */
[----:B------:R-:W-:Y:S02]  /*e120*/  ISETP.GE.AND P3, PT, R44, R231, PT ;  /* 0x000000e72c00720c */ /* 0x000fe40003f66270 */
[----:B------:R-:W-:Y:S02]  /*e130*/  IABS R4, R4 ;  /* 0x0000000400047213 */ /* 0x000fe40000000000 */
[----:B------:R-:W-:-:S02]  /*e140*/  IABS R246, R246 ;  /* 0x000000f600f67213 */ /* 0x000fc40000000000 */
[----:B--2---:R-:W-:Y:S01]  /*e150*/  FFMA.FTZ R8, R57, -UR31, R8 ;  /* 0x8000001f39087c23 */ /* 0x004fe20008010008 */
[C---:B------:R-:W-:Y:S02]  /*e160*/  ISETP.LT.OR P0, PT, R44.reuse, R235, P0 ;  /* 0x000000eb2c00720c */ /* 0x040fe40000701670 */
[----:B------:R-:W-:Y:S01]  /*e170*/  ISETP.LT.OR P3, PT, R44, R232, P3 ;  /* 0x000000e82c00720c */ /* 0x000fe20001f61670 */
[----:B------:R-:W2:Y:S01]  /*e180*/  I2F R246, R246 ;  /* 0x000000f600f67306 */ /* 0x000ea20000201400 */
[----:B---3--:R-:W-:Y:S01]  /*e190*/  FFMA.FTZ R10, R45, -UR31, R10 ;  /* 0x8000001f2d0a7c23 */ /* 0x008fe2000801000a */
[----:B------:R-:W-:Y:S01]  /*e1a0*/  FSEL R198, R8, -INF , !P6 ;  /* 0xff80000008c67808 */ /* 0x000fe20007000000 */
[----:B------:R-:W-:Y:S01]  /*e1b0*/  IMAD.MOV.U32 R8, RZ, RZ, R4 ;  /* 0x000000ffff087224 */ /* 0x000fe200078e0004 */
[----:B------:R-:W-:Y:S01]  /*e1c0*/  ISETP.GE.AND P6, PT, R44, R228, PT ;  /* 0x000000e42c00720c */ /* 0x000fe20003fc6270 */
[--C-:B------:R-:W-:Y:S01]  /*e1d0*/  IMAD.IADD R4, R230, 0x1, -R44.reuse ;  /* 0x00000001e6047824 */ /* 0x100fe200078e0a2c */
[----:B------:R-:W-:Y:S01]  /*e1e0*/  FSEL R247, R10, -INF , !P5 ;  /* 0xff8000000af77808 */ /* 0x000fe20006800000 */
[----:B------:R-:W-:Y:S01]  /*e1f0*/  IMAD.IADD R10, R227, 0x1, -R44 ;  /* 0x00000001e30a7824 */ /* 0x000fe200078e0a2c */
[----:B------:R3:W4:Y:S01]  /*e200*/  I2F R45, R14 ;  /* 0x0000000e002d7306 */ /* 0x0007220000201400 */
[C---:B------:R-:W-:Y:S01]  /*e210*/  ISETP.GE.AND P5, PT, R44.reuse, R223, PT ;  /* 0x000000df2c00720c */ /* 0x040fe20003fa6270 */
[----:B------:R-:W-:Y:S01]  /*e220*/  FFMA.FTZ R187, R187, -UR31, R16 ;  /* 0x8000001fbbbb7c23 */ /* 0x000fe20008010010 */
[----:B------:R-:W-:-:S02]  /*e230*/  ISETP.LT.OR P6, PT, R44, R229, P6 ;  /* 0x000000e52c00720c */ /* 0x000fc400037c1670 */
[----:B------:R-:W-:Y:S02]  /*e240*/  ISETP.LT.OR P5, PT, R44, R226, P5 ;  /* 0x000000e22c00720c */ /* 0x000fe40002fa1670 */
[----:B------:R-:W-:Y:S01]  /*e250*/  IABS R4, R4 ;  /* 0x0000000400047213 */ /* 0x000fe20000000000 */
[----:B------:R-:W1:Y:S01]  /*e260*/  I2F R8, R8 ;  /* 0x0000000800087306 */ /* 0x000e620000201400 */
[----:B------:R-:W-:Y:S01]  /*e270*/  IADD3 R44, R115, 0x30, RZ ;  /* 0x00000030732c7810 */ /* 0x000fe20007ffe0ff */
[----:B--2---:R-:W-:Y:S01]  /*e280*/  FFMA.FTZ R246, R246, -UR31, R9 ;  /* 0x8000001ff6f67c23 */ /* 0x004fe20008010009 */
[----:B------:R-:W-:Y:S02]  /*e290*/  IABS R10, R10 ;  /* 0x0000000a000a7213 */ /* 0x000fe40000000000 */
[----:B------:R-:W-:Y:S02]  /*e2a0*/  FSEL R187, R187, -INF , !P4 ;  /* 0xff800000bbbb7808 */ /* 0x000fe40006000000 */
[----:B------:R-:W-:Y:S01]  /*e2b0*/  FSEL R246, R246, -INF , !P0 ;  /* 0xff800000f6f67808 */ /* 0x000fe20004000000 */
[----:B---3--:R-:W-:Y:S01]  /*e2c0*/  HMMA.16816.F32.BF16 R12, R36, R40, RZ ;  /* 0x00000028240c723c */ /* 0x008fe200000418ff */
[----:B----4-:R-:W-:Y:S01]  /*e2d0*/  FFMA.FTZ R186, R45, -UR31, R18 ;  /* 0x8000001f2dba7c23 */ /* 0x010fe20008010012 */
[----:B------:R-:W2:Y:S01]  /*e2e0*/  I2F R4, R4 ;  /* 0x0000000400047306 */ /* 0x000ea20000201400 */
[----:B------:R-:W-:Y:S01]  /*e2f0*/  IMAD.IADD R45, R236, 0x1, -R44 ;  /* 0x00000001ec2d7824 */ /* 0x000fe200078e0a2c */
[----:B------:R-:W-:-:S02]  /*e300*/  ISETP.GE.AND P4, PT, R44, R234, PT ;  /* 0x000000ea2c00720c */ /* 0x000fc40003f86270 */
[----:B------:R-:W-:Y:S02]  /*e310*/  FSEL R186, R186, -INF , !P2 ;  /* 0xff800000baba7808 */ /* 0x000fe40005000000 */
[----:B------:R-:W-:Y:S01]  /*e320*/  IABS R45, R45 ;  /* 0x0000002d002d7213 */ /* 0x000fe20000000000 */
[----:B-1----:R-:W-:Y:S01]  /*e330*/  FFMA.FTZ R18, R8, -UR31, R11 ;  /* 0x8000001f08127c23 */ /* 0x002fe2000801000b */
[----:B------:R-:W1:Y:S01]  /*e340*/  I2F R16, R10 ;  /* 0x0000000a00107306 */ /* 0x000e620000201400 */
[C---:B------:R-:W-:Y:S02]  /*e350*/  ISETP.GE.AND P2, PT, R44.reuse, R231, PT ;  /* 0x000000e72c00720c */ /* 0x040fe40003f46270 */
[----:B------:R-:W-:Y:S02]  /*e360*/  ISETP.GE.AND P0, PT, R44, R228, PT ;  /* 0x000000e42c00720c */ /* 0x000fe40003f06270 */
[----:B------:R-:W-:Y:S02]  /*e370*/  FSEL R189, R18, -INF , !P3 ;  /* 0xff80000012bd7808 */ /* 0x000fe40005800000 */
[----:B------:R-:W-:Y:S01]  /*e380*/  IADD3 R18, R115, 0x31, RZ ;  /* 0x0000003173127810 */ /* 0x000fe20007ffe0ff */
[----:B------:R-:W3:Y:S01]  /*e390*/  I2F R45, R45 ;  /* 0x0000002d002d7306 */ /* 0x000ee20000201400 */
[----:B--2---:R-:W-:Y:S01]  /*e3a0*/  FFMA.FTZ R4, R4, -UR31, R17 ;  /* 0x8000001f04047c23 */ /* 0x004fe20008010011 */
[----:B------:R-:W-:-:S02]  /*e3b0*/  ISETP.GE.AND P3, PT, R44, R223, PT ;  /* 0x000000df2c00720c */ /* 0x000fc40003f66270 */
[----:B------:R-:W-:Y:S01]  /*e3c0*/  ISETP.LT.OR P4, PT, R44, R235, P4 ;  /* 0x000000eb2c00720c */ /* 0x000fe20002781670 */
[--C-:B------:R-:W-:Y:S01]  /*e3d0*/  IMAD.IADD R17, R236, 0x1, -R18.reuse ;  /* 0x00000001ec117824 */ /* 0x100fe200078e0a12 */
[----:B------:R-:W-:Y:S01]  /*e3e0*/  HMMA.16816.F32.BF16 R12, R24, R28, R12 ;  /* 0x0000001c180c723c */ /* 0x000fe2000004180c */
[----:B------:R-:W-:Y:S01]  /*e3f0*/  FSEL R193, R4, -INF , !P6 ;  /* 0xff80000004c17808 */ /* 0x000fe20007000000 */
[--C-:B------:R-:W-:Y:S01]  /*e400*/  IMAD.IADD R4, R233, 0x1, -R18.reuse ;  /* 0x00000001e9047824 */ /* 0x100fe200078e0a12 */
[----:B------:R-:W-:Y:S01]  /*e410*/  ISETP.LT.OR P2, PT, R44, R232, P2 ;  /* 0x000000e82c00720c */ /* 0x000fe20001741670 */
[----:B-1----:R-:W-:Y:S01]  /*e420*/  FFMA.FTZ R16, R16, -UR31, R19 ;  /* 0x8000001f10107c23 */ /* 0x002fe20008010013 */
[----:B------:R-:W-:Y:S01]  /*e430*/  ISETP.LT.OR P0, PT, R44, R229, P0 ;  /* 0x000000e52c00720c */ /* 0x000fe20000701670 */
[----:B------:R-:W-:Y:S01]  /*e440*/  IMAD.IADD R62, R230, 0x1, -R18 ;  /* 0x00000001e63e7824 */ /* 0x000fe200078e0a12 */
[----:B------:R-:W-:Y:S01]  /*e450*/  ISETP.LT.OR P3, PT, R44, R226, P3 ;  /* 0x000000e22c00720c */ /* 0x000fe20001f61670 */
[----:B------:R-:W-:Y:S01]  /*e460*/  HMMA.16816.F32.BF16 R8, R32, R40, RZ ;  /* 0x000000282008723c */ /* 0x000fe200000418ff */
[----:B------:R-:W-:-:S02]  /*e470*/  IABS R4, R4 ;  /* 0x0000000400047213 */ /* 0x000fc40000000000 */
[----:B------:R-:W-:Y:S02]  /*e480*/  IABS R19, R17 ;  /* 0x0000001100137213 */ /* 0x000fe40000000000 */
[----:B------:R-:W-:Y:S02]  /*e490*/  FSEL R244, R16, -INF , !P5 ;  /* 0xff80000010f47808 */ /* 0x000fe40006800000 */
[----:B------:R-:W-:Y:S01]  /*e4a0*/  IMAD.IADD R40, R233, 0x1, -R44 ;  /* 0x00000001e9287824 */ /* 0x000fe200078e0a2c */
[----:B------:R-:W1:Y:S01]  /*e4b0*/  I2F R60, R19 ;  /* 0x00000013003c7306 */ /* 0x000e620000201400 */
[C---:B------:R-:W-:Y:S02]  /*e4c0*/  ISETP.GE.AND P6, PT, R18.reuse, R234, PT ;  /* 0x000000ea1200720c */ /* 0x040fe40003fc6270 */
[----:B------:R-:W-:Y:S02]  /*e4d0*/  ISETP.GE.AND P5, PT, R18, R231, PT ;  /* 0x000000e71200720c */ /* 0x000fe40003fa6270 */
[----:B------:R-:W-:-:S02]  /*e4e0*/  IABS R40, R40 ;  /* 0x0000002800287213 */ /* 0x000fc40000000000 */
[C---:B------:R-:W-:Y:S01]  /*e4f0*/  ISETP.LT.OR P6, PT, R18.reuse, R235, P6 ;  /* 0x000000eb1200720c */ /* 0x040fe200037c1670 */
[----:B---3--:R-:W-:Y:S01]  /*e500*/  FFMA.FTZ R12, R45, -UR31, R12 ;  /* 0x8000001f2d0c7c23 */ /* 0x008fe2000801000c */
[----:B------:R-:W-:Y:S01]  /*e510*/  ISETP.LT.OR P5, PT, R18, R232, P5 ;  /* 0x000000e81200720c */ /* 0x000fe20002fa1670 */
[----:B------:R-:W-:Y:S01]  /*e520*/  IMAD.MOV.U32 R41, RZ, RZ, R40 ;  /* 0x000000ffff297224 */ /* 0x000fe200078e0028 */
[----:B------:R-:W-:Y:S01]  /*e530*/  IABS R62, R62 ;  /* 0x0000003e003e7213 */ /* 0x000fe20000000000 */
[--C-:B------:R-:W-:Y:S01]  /*e540*/  IMAD.IADD R40, R230, 0x1, -R44.reuse ;  /* 0x00000001e6287824 */ /* 0x100fe200078e0a2c */
[----:B------:R-:W-:Y:S01]  /*e550*/  FSEL R56, R12, -INF , !P4 ;  /* 0xff8000000c387808 */ /* 0x000fe20006000000 */
[----:B------:R-:W-:Y:S01]  /*e560*/  IMAD.IADD R44, R227, 0x1, -R44 ;  /* 0x00000001e32c7824 */ /* 0x000fe200078e0a2c */
[----:B------:R-:W-:Y:S01]  /*e570*/  ISETP.GE.AND P4, PT, R18, R228, PT ;  /* 0x000000e41200720c */ /* 0x000fe20003f86270 */
[----:B------:R-:W2:Y:S01]  /*e580*/  I2F R41, R41 ;  /* 0x0000002900297306 */ /* 0x000ea20000201400 */
[----:B------:R-:W-:Y:S01]  /*e590*/  HMMA.16816.F32.BF16 R8, R20, R28, R8 ;  /* 0x0000001c1408723c */ /* 0x000fe20000041808 */
[----:B------:R-:W-:Y:S01]  /*e5a0*/  IMAD.MOV.U32 R12, RZ, RZ, R4 ;  /* 0x000000ffff0c7224 */ /* 0x000fe200078e0004 */
[----:B------:R-:W-:Y:S01]  /*e5b0*/  IABS R44, R44 ;  /* 0x0000002c002c7213 */ /* 0x000fe20000000000 */
[----:B-1----:R-:W-:Y:S01]  /*e5c0*/  FFMA.FTZ R60, R60, -UR31, R13 ;  /* 0x8000001f3c3c7c23 */ /* 0x002fe2000801000d */
[----:B------:R-:W-:-:S02]  /*e5d0*/  IABS R40, R40 ;  /* 0x0000002800287213 */ /* 0x000fc40000000000 */
[-C--:B------:R-:W-:Y:S01]  /*e5e0*/  ISETP.LT.OR P4, PT, R18, R229.reuse, P4 ;  /* 0x000000e51200720c */ /* 0x080fe20002781670 */
[----:B------:R1:W3:Y:S01]  /*e5f0*/  I2F R17, R44 ;  /* 0x0000002c00117306 */ /* 0x0002e20000201400 */
[----:B------:R-:W-:Y:S02]  /*e600*/  IADD3 R28, R115, 0x38, RZ ;  /* 0x00000038731c7810 */ /* 0x000fe40007ffe0ff */
[----:B------:R-:W-:Y:S02]  /*e610*/  FSEL R60, R60, -INF , !P6 ;  /* 0xff8000003c3c7808 */ /* 0x000fe40007000000 */
[----:B------:R-:W-:Y:S01]  /*e620*/  ISETP.GE.AND P6, PT, R28, R228, PT ;  /* 0x000000e41c00720c */ /* 0x000fe20003fc6270 */
[----:B------:R-:W-:Y:S02]  /*e630*/  IMAD.IADD R16, R236, 0x1, -R28 ;  /* 0x00000001ec107824 */ /* 0x000fe400078e0a1c */
[----:B------:R-:W4:Y:S01]  /*e640*/  I2F R12, R12 ;  /* 0x0000000c000c7306 */ /* 0x000f220000201400 */
[----:B--2---:R-:W-:Y:S01]  /*e650*/  FFMA.FTZ R14, R41, -UR31, R14 ;  /* 0x8000001f290e7c23 */ /* 0x004fe2000801000e */
[----:B------:R-:W-:Y:S01]  /*e660*/  ISETP.LT.OR P6, PT, R28, R229, P6 ;  /* 0x000000e51c00720c */ /* 0x000fe200037c1670 */
[----:B------:R-:W-:-:S03]  /*e670*/  IMAD.IADD R13, R233, 0x1, -R28 ;  /* 0x00000001e90d7824 */ /* 0x000fc600078e0a1c */
[----:B------:R-:W-:Y:S01]  /*e680*/  FSEL R4, R14, -INF , !P2 ;  /* 0xff8000000e047808 */ /* 0x000fe20005000000 */
[----:B------:R-:W-:Y:S01]  /*e690*/  IMAD.IADD R14, R227, 0x1, -R18 ;  /* 0x00000001e30e7824 */ /* 0x000fe200078e0a12 */
[-C--:B-1----:R-:W-:Y:S01]  /*e6a0*/  HMMA.16816.F32.BF16 R44, R36, R42.reuse, RZ ;  /* 0x0000002a242c723c */ /* 0x082fe200000418ff */
[----:B------:R-:W1:Y:S01]  /*e6b0*/  I2F R29, R40 ;  /* 0x00000028001d7306 */ /* 0x000e620000201400 */
[C---:B------:R-:W-:Y:S01]  /*e6c0*/  ISETP.GE.AND P2, PT, R18.reuse, R223, PT ;  /* 0x000000df1200720c */ /* 0x040fe20003f46270 */
[----:B---3--:R-:W-:Y:S01]  /*e6d0*/  FFMA.FTZ R10, R17, -UR31, R10 ;  /* 0x8000001f110a7c23 */ /* 0x008fe2000801000a */
[----:B------:R-:W-:Y:S02]  /*e6e0*/  IABS R14, R14 ;  /* 0x0000000e000e7213 */ /* 0x000fe40000000000 */
[----:B------:R-:W-:Y:S01]  /*e6f0*/  ISETP.LT.OR P2, PT, R18, R226, P2 ;  /* 0x000000e21200720c */ /* 0x000fe20001741670 */
[----:B----4-:R-:W-:Y:S01]  /*e700*/  FFMA.FTZ R59, R12, -UR31, R15 ;  /* 0x8000001f0c3b7c23 */ /* 0x010fe2000801000f */
[----:B------:R-:W-:Y:S01]  /*e710*/  IABS R12, R16 ;  /* 0x00000010000c7213 */ /* 0x000fe20000000000 */
[----:B------:R-:W2:Y:S01]  /*e720*/  I2F R62, R62 ;  /* 0x0000003e003e7306 */ /* 0x000ea20000201400 */
[----:B------:R-:W-:Y:S01]  /*e730*/  HMMA.16816.F32.BF16 R16, R32, R42, RZ ;  /* 0x0000002a2010723c */ /* 0x000fe200000418ff */
[----:B------:R-:W-:-:S02]  /*e740*/  FSEL R57, R10, -INF , !P3 ;  /* 0xff8000000a397808 */ /* 0x000fc40005800000 */
[----:B------:R-:W-:Y:S02]  /*e750*/  IABS R10, R13 ;  /* 0x0000000d000a7213 */ /* 0x000fe40000000000 */
[----:B------:R-:W-:Y:S01]  /*e760*/  FSEL R59, R59, -INF , !P5 ;  /* 0xff8000003b3b7808 */ /* 0x000fe20006800000 */
[----:B-1----:R-:W-:Y:S01]  /*e770*/  FFMA.FTZ R58, R29, -UR31, R8 ;  /* 0x8000001f1d3a7c23 */ /* 0x002fe20008010008 */
[----:B------:R1:W-:Y:S01]  /*e780*/  I2F R61, R12 ;  /* 0x0000000c003d7306 */ /* 0x0003e20000201400 */
[----:B------:R-:W-:Y:S01]  /*e790*/  IMAD.MOV.U32 R8, RZ, RZ, R14 ;  /* 0x000000ffff087224 */ /* 0x000fe200078e000e */
[----:B------:R-:W3:Y:S01]  /*e7a0*/  LDSM.16.M88.4 R40, [R219+0x3000] ;  /* 0x00300000db28783b */ /* 0x000ee20000000200 */
[----:B------:R-:W-:Y:S02]  /*e7b0*/  ISETP.GE.AND P3, PT, R28, R231, PT ;  /* 0x000000e71c00720c */ /* 0x000fe40003f66270 */
[----:B------:R-:W-:Y:S02]  /*e7c0*/  FSEL R58, R58, -INF , !P0 ;  /* 0xff8000003a3a7808 */ /* 0x000fe40004000000 */
[C---:B------:R-:W-:Y:S01]  /*e7d0*/  ISETP.GE.AND P0, PT, R28.reuse, R234, PT ;  /* 0x000000ea1c00720c */ /* 0x040fe20003f06270 */
[----:B------:R-:W4:Y:S01]  /*e7e0*/  I2F R8, R8 ;  /* 0x0000000800087306 */ /* 0x000f220000201400 */
[----:B------:R-:W-:Y:S01]  /*e7f0*/  ISETP.GE.AND P5, PT, R28, R223, PT ;  /* 0x000000df1c00720c */ /* 0x000fe20003fa6270 */
[----:B--2---:R-:W-:Y:S01]  /*e800*/  FFMA.FTZ R62, R62, -UR31, R9 ;  /* 0x8000001f3e3e7c23 */ /* 0x004fe20008010009 */
[----:B------:R-:W-:-:S02]  /*e810*/  ISETP.LT.OR P0, PT, R28, R235, P0 ;  /* 0x000000eb1c00720c */ /* 0x000fc40000701670 */
[C---:B------:R-:W-:Y:S02]  /*e820*/  ISETP.LT.OR P3, PT, R28.reuse, R232, P3 ;  /* 0x000000e81c00720c */ /* 0x040fe40001f61670 */
[----:B------:R-:W-:Y:S01]  /*e830*/  ISETP.LT.OR P5, PT, R28, R226, P5 ;  /* 0x000000e21c00720c */ /* 0x000fe20002fa1670 */
[----:B-1----:R-:W-:Y:S01]  /*e840*/  HMMA.16816.F32.BF16 R12, R24, R30, R44 ;  /* 0x0000001e180c723c */ /* 0x002fe2000004182c */
[----:B------:R-:W-:-:S06]  /*e850*/  FSEL R62, R62, -INF , !P4 ;  /* 0xff8000003e3e7808 */ /* 0x000fcc0006000000 */
[----:B------:R-:W-:Y:S01]  /*e860*/  IMAD.MOV.U32 R45, RZ, RZ, R10 ;  /* 0x000000ffff2d7224 */ /* 0x000fe200078e000a */
[----:B------:R-:W-:Y:S01]  /*e870*/  IADD3 R44, R115, 0x39, RZ ;  /* 0x00000039732c7810 */ /* 0x000fe20007ffe0ff */
[--C-:B------:R-:W-:Y:S02]  /*e880*/  IMAD.IADD R10, R227, 0x1, -R28.reuse ;  /* 0x00000001e30a7824 */ /* 0x100fe400078e0a1c */
[----:B------:R-:W-:Y:S01]  /*e890*/  IMAD.IADD R47, R230, 0x1, -R28 ;  /* 0x00000001e62f7824 */ /* 0x000fe200078e0a1c */
[----:B------:R-:W-:Y:S01]  /*e8a0*/  ISETP.GE.AND P4, PT, R44, R234, PT ;  /* 0x000000ea2c00720c */ /* 0x000fe20003f86270 */
[----:B------:R-:W-:Y:S01]  /*e8b0*/  HMMA.16816.F32.BF16 R28, R20, R30, R16 ;  /* 0x0000001e141c723c */ /* 0x000fe20000041810 */
[----:B------:R-:W-:Y:S01]  /*e8c0*/  IABS R10, R10 ;  /* 0x0000000a000a7213 */ /* 0x000fe20000000000 */
[----:B------:R-:W1:Y:S01]  /*e8d0*/  I2F R45, R45 ;  /* 0x0000002d002d7306 */ /* 0x000e620000201400 */
[--C-:B------:R-:W-:Y:S01]  /*e8e0*/  IMAD.IADD R68, R236, 0x1, -R44.reuse ;  /* 0x00000001ec447824 */ /* 0x100fe200078e0a2c */
[----:B------:R-:W-:Y:S01]  /*e8f0*/  IABS R47, R47 ;  /* 0x0000002f002f7213 */ /* 0x000fe20000000000 */
[--C-:B------:R-:W-:Y:S01]  /*e900*/  IMAD.IADD R46, R230, 0x1, -R44.reuse ;  /* 0x00000001e62e7824 */ /* 0x100fe200078e0a2c */
[----:B------:R-:W-:Y:S01]  /*e910*/  ISETP.LT.OR P4, PT, R44, R235, P4 ;  /* 0x000000eb2c00720c */ /* 0x000fe20002781670 */
[----:B----4-:R-:W-:Y:S01]  /*e920*/  FFMA.FTZ R16, R8, -UR31, R11 ;  /* 0x8000001f08107c23 */ /* 0x010fe2000801000b */
[----:B------:R-:W-:Y:S01]  /*e930*/  IABS R68, R68 ;  /* 0x0000004400447213 */ /* 0x000fe20000000000 */
[----:B------:R-:W-:Y:S01]  /*e940*/  IMAD.IADD R17, R233, 0x1, -R44 ;  /* 0x00000001e9117824 */ /* 0x000fe200078e0a2c */
[----:B------:R2:W4:Y:S01]  /*e950*/  I2F R65, R10 ;  /* 0x0000000a00417306 */ /* 0x0005220000201400 */
[----:B------:R-:W-:Y:S01]  /*e960*/  FFMA.FTZ R12, R61, -UR31, R12 ;  /* 0x8000001f3d0c7c23 */ /* 0x000fe2000801000c */
[----:B------:R-:W-:-:S02]  /*e970*/  FSEL R61, R16, -INF , !P2 ;  /* 0xff800000103d7808 */ /* 0x000fc40005000000 */
[----:B------:R-:W-:Y:S02]  /*e980*/  IABS R16, R17 ;  /* 0x0000001100107213 */ /* 0x000fe40000000000 */
[----:B------:R-:W-:Y:S02]  /*e990*/  FSEL R64, R12, -INF , !P0 ;  /* 0xff8000000c407808 */ /* 0x000fe40004000000 */
[----:B------:R-:W4:Y:S01]  /*e9a0*/  I2F R47, R47 ;  /* 0x0000002f002f7306 */ /* 0x000f220000201400 */
[----:B------:R-:W-:Y:S01]  /*e9b0*/  IMAD.MOV.U32 R12, RZ, RZ, R16 ;  /* 0x000000ffff0c7224 */ /* 0x000fe200078e0010 */
[C---:B------:R-:W-:Y:S01]  /*e9c0*/  ISETP.GE.AND P2, PT, R44.reuse, R231, PT ;  /* 0x000000e72c00720c */ /* 0x040fe20003f46270 */
[----:B-1----:R-:W-:Y:S01]  /*e9d0*/  FFMA.FTZ R14, R45, -UR31, R14 ;  /* 0x8000001f2d0e7c23 */ /* 0x002fe2000801000e */
[----:B---3--:R-:W-:Y:S01]  /*e9e0*/  HMMA.16816.F32.BF16 R16, R36, R40, RZ ;  /* 0x000000282410723c */ /* 0x008fe200000418ff */
[----:B------:R-:W-:Y:S02]  /*e9f0*/  IADD3 R45, R115, 0x40, RZ ;  /* 0x00000040732d7810 */ /* 0x000fe40007ffe0ff */
[----:B------:R-:W-:Y:S01]  /*ea00*/  ISETP.GE.AND P0, PT, R44, R228, PT ;  /* 0x000000e42c00720c */ /* 0x000fe20003f06270 */
[----:B--2---:R-:W1:Y:S01]  /*ea10*/  LDSM.16.M88.4 R8, [R211] ;  /* 0x00000000d308783b */ /* 0x004e620000000200 */
[----:B------:R-:W2:Y:S01]  /*ea20*/  I2F R68, R68 ;  /* 0x0000004400447306 */ /* 0x000ea20000201400 */
[----:B------:R-:W-:Y:S01]  /*ea30*/  FSEL R63, R14, -INF , !P3 ;  /* 0xff8000000e3f7808 */ /* 0x000fe20005800000 */
[----:B------:R-:W-:Y:S01]  /*ea40*/  IMAD.IADD R14, R227, 0x1, -R44 ;  /* 0x00000001e30e7824 */ /* 0x000fe200078e0a2c */
[----:B------:R-:W-:Y:S01]  /*ea50*/  ISETP.GE.AND P3, PT, R44, R223, PT ;  /* 0x000000df2c00720c */ /* 0x000fe20003f66270 */
[----:B----4-:R-:W-:Y:S01]  /*ea60*/  FFMA.FTZ R30, R65, -UR31, R30 ;  /* 0x8000001f411e7c23 */ /* 0x010fe2000801001e */
[----:B------:R-:W-:-:S02]  /*ea70*/  IABS R46, R46 ;  /* 0x0000002e002e7213 */ /* 0x000fc40000000000 */
[----:B------:R-:W-:Y:S01]  /*ea80*/  IABS R14, R14 ;  /* 0x0000000e000e7213 */ /* 0x000fe20000000000 */
[----:B------:R-:W3:Y:S01]  /*ea90*/  I2F R12, R12 ;  /* 0x0000000c000c7306 */ /* 0x000ee20000201400 */
[----:B------:R-:W-:Y:S01]  /*eaa0*/  FFMA.FTZ R66, R47, -UR31, R28 ;  /* 0x8000001f2f427c23 */ /* 0x000fe2000801001c */
[----:B------:R-:W-:Y:S01]  /*eab0*/  FSEL R65, R30, -INF , !P5 ;  /* 0xff8000001e417808 */ /* 0x000fe20006800000 */
[----:B------:R-:W-:Y:S01]  /*eac0*/  IMAD.IADD R47, R236, 0x1, -R45 ;  /* 0x00000001ec2f7824 */ /* 0x000fe200078e0a2d */
[C---:B------:R-:W-:Y:S02]  /*ead0*/  ISETP.LT.OR P2, PT, R44.reuse, R232, P2 ;  /* 0x000000e82c00720c */ /* 0x040fe40001741670 */
[----:B------:R-:W-:Y:S01]  /*eae0*/  ISETP.LT.OR P0, PT, R44, R229, P0 ;  /* 0x000000e52c00720c */ /* 0x000fe20000701670 */
[----:B--2---:R-:W-:Y:S01]  /*eaf0*/  FFMA.FTZ R68, R68, -UR31, R13 ;  /* 0x8000001f44447c23 */ /* 0x004fe2000801000d */
[----:B------:R2:W4:Y:S01]  /*eb00*/  I2F R28, R14 ;  /* 0x0000000e001c7306 */ /* 0x0005220000201400 */
[----:B------:R-:W-:-:S02]  /*eb10*/  IABS R47, R47 ;  /* 0x0000002f002f7213 */ /* 0x000fc40000000000 */
[----:B------:R-:W-:Y:S02]  /*eb20*/  ISETP.LT.OR P3, PT, R44, R226, P3 ;  /* 0x000000e22c00720c */ /* 0x000fe40001f61670 */
[----:B------:R-:W-:Y:S01]  /*eb30*/  FSEL R66, R66, -INF , !P6 ;  /* 0xff80000042427808 */ /* 0x000fe20007000000 */
[----:B---3--:R-:W-:Y:S02]  /*eb40*/  FFMA.FTZ R67, R12, -UR31, R15 ;  /* 0x8000001f0c437c23 */ /* 0x008fe4000801000f */
[----:B------:R-:W-:Y:S01]  /*eb50*/  I2F R47, R47 ;  /* 0x0000002f002f7306 */ /* 0x000fe20000201400 */
[----:B------:R-:W-:Y:S02]  /*eb60*/  ISETP.GE.AND P6, PT, R45, R234, PT ;  /* 0x000000ea2d00720c */ /* 0x000fe40003fc6270 */
[----:B------:R-:W-:Y:S02]  /*eb70*/  FSEL R68, R68, -INF , !P4 ;  /* 0xff80000044447808 */ /* 0x000fe40006000000 */
[----:B------:R-:W-:-:S02]  /*eb80*/  FSEL R67, R67, -INF , !P2 ;  /* 0xff80000043437808 */ /* 0x000fc40005000000 */
[C---:B------:R-:W-:Y:S01]  /*eb90*/  ISETP.GE.AND P5, PT, R45.reuse, R231, PT ;  /* 0x000000e72d00720c */ /* 0x040fe20003fa6270 */
[----:B--2---:R-:W-:Y:S01]  /*eba0*/  HMMA.16816.F32.BF16 R12, R32, R40, RZ ;  /* 0x00000028200c723c */ /* 0x004fe200000418ff */
[----:B------:R-:W2:Y:S01]  /*ebb0*/  I2F R44, R46 ;  /* 0x0000002e002c7306 */ /* 0x000ea20000201400 */
[----:B----4-:R-:W-:Y:S01]  /*ebc0*/  FFMA.FTZ R28, R28, -UR31, R31 ;  /* 0x8000001f1c1c7c23 */ /* 0x010fe2000801001f */
[C---:B------:R-:W-:Y:S02]  /*ebd0*/  ISETP.GE.AND P4, PT, R45.reuse, R228, PT ;  /* 0x000000e42d00720c */ /* 0x040fe40003f86270 */
[----:B------:R-:W-:Y:S02]  /*ebe0*/  ISETP.GE.AND P2, PT, R45, R223, PT ;  /* 0x000000df2d00720c */ /* 0x000fe40003f46270 */
[----:B------:R-:W-:Y:S01]  /*ebf0*/  IMAD.IADD R40, R233, 0x1, -R45 ;  /* 0x00000001e9287824 */ /* 0x000fe200078e0a2d */
[----:B-1----:R-:W-:Y:S01]  /*ec00*/  HMMA.16816.F32.BF16 R16, R24, R8, R16 ;  /* 0x000000081810723c */ /* 0x002fe20000041810 */
[----:B------:R-:W-:-:S02]  /*ec10*/  FSEL R69, R28, -INF , !P3 ;  /* 0xff8000001c457808 */ /* 0x000fc40005800000 */
[C---:B------:R-:W-:Y:S02]  /*ec20*/  ISETP.LT.OR P6, PT, R45.reuse, R235, P6 ;  /* 0x000000eb2d00720c */ /* 0x040fe400037c1670 */
[----:B------:R-:W-:Y:S02]  /*ec30*/  IABS R30, R40 ;  /* 0x00000028001e7213 */ /* 0x000fe40000000000 */
[C---:B------:R-:W-:Y:S01]  /*ec40*/  ISETP.LT.OR P5, PT, R45.reuse, R232, P5 ;  /* 0x000000e82d00720c */ /* 0x040fe20002fa1670 */
[----:B--2---:R-:W-:Y:S01]  /*ec50*/  FFMA.FTZ R29, R44, -UR31, R29 ;  /* 0x8000001f2c1d7c23 */ /* 0x004fe2000801001d */
[C---:B------:R-:W-:Y:S01]  /*ec60*/  ISETP.LT.OR P4, PT, R45.reuse, R229, P4 ;  /* 0x000000e52d00720c */ /* 0x040fe20002781670 */
[----:B------:R-:W-:Y:S01]  /*ec70*/  IMAD.MOV.U32 R41, RZ, RZ, R30 ;  /* 0x000000ffff297224 */ /* 0x000fe200078e001e */
[----:B------:R-:W-:Y:S01]  /*ec80*/  ISETP.LT.OR P2, PT, R45, R226, P2 ;  /* 0x000000e22d00720c */ /* 0x000fe20001741670 */
[--C-:B------:R-:W-:Y:S01]  /*ec90*/  IMAD.IADD R30, R230, 0x1, -R45.reuse ;  /* 0x00000001e61e7824 */ /* 0x100fe200078e0a2d */
[----:B------:R-:W-:Y:S01]  /*eca0*/  FSEL R70, R29, -INF , !P0 ;  /* 0xff8000001d467808 */ /* 0x000fe20004000000 */
[----:B------:R-:W-:-:S02]  /*ecb0*/  IMAD.IADD R45, R227, 0x1, -R45 ;  /* 0x00000001e32d7824 */ /* 0x000fc400078e0a2d */
[----:B------:R-:W-:Y:S01]  /*ecc0*/  HMMA.16816.F32.BF16 R12, R20, R8, R12 ;  /* 0x00000008140c723c */ /* 0x000fe2000004180c */
[----:B------:R-:W1:Y:S01]  /*ecd0*/  I2F R41, R41 ;  /* 0x0000002900297306 */ /* 0x000e620000201400 */
[----:B------:R-:W-:Y:S02]  /*ece0*/  IABS R30, R30 ;  /* 0x0000001e001e7213 */ /* 0x000fe40000000000 */
[----:B------:R-:W-:-:S03]  /*ecf0*/  IABS R45, R45 ;  /* 0x0000002d002d7213 */ /* 0x000fc60000000000 */
[----:B------:R-:W-:Y:S01]  /*ed00*/  IADD3 R8, R115, 0x41, RZ ;  /* 0x0000004173087810 */ /* 0x000fe20007ffe0ff */
[----:B------:R-:W-:Y:S01]  /*ed10*/  FFMA.FTZ R16, R47, -UR31, R16 ;  /* 0x8000001f2f107c23 */ /* 0x000fe20008010010 */
[----:B------:R-:W2:Y:S02]  /*ed20*/  I2F R9, R30 ;  /* 0x0000001e00097306 */ /* 0x000ea40000201400 */
[----:B------:R-:W-:Y:S01]  /*ed30*/  ISETP.GE.AND P0, PT, R8, R234, PT ;  /* 0x000000ea0800720c */ /* 0x000fe20003f06270 */
[--C-:B------:R-:W-:Y:S01]  /*ed40*/  IMAD.IADD R31, R236, 0x1, -R8.reuse ;  /* 0x00000001ec1f7824 */ /* 0x100fe200078e0a08 */
[----:B------:R-:W-:Y:S01]  /*ed50*/  FSEL R72, R16, -INF , !P6 ;  /* 0xff80000010487808 */ /* 0x000fe20007000000 */
[--C-:B------:R-:W-:Y:S01]  /*ed60*/  IMAD.IADD R44, R230, 0x1, -R8.reuse ;  /* 0x00000001e62c7824 */ /* 0x100fe200078e0a08 */
[C---:B------:R-:W-:Y:S01]  /*ed70*/  ISETP.GE.AND P3, PT, R8.reuse, R231, PT ;  /* 0x000000e70800720c */ /* 0x040fe20003f66270 */
[----:B------:R-:W-:Y:S01]  /*ed80*/  IMAD.IADD R40, R227, 0x1, -R8 ;  /* 0x00000001e3287824 */ /* 0x000fe200078e0a08 */
[----:B------:R-:W-:Y:S01]  /*ed90*/  IABS R31, R31 ;  /* 0x0000001f001f7213 */ /* 0x000fe20000000000 */
[----:B-1----:R-:W-:Y:S01]  /*eda0*/  FFMA.FTZ R71, R41, -UR31, R18 ;  /* 0x8000001f29477c23 */ /* 0x002fe20008010012 */
[C---:B------:R-:W-:Y:S01]  /*edb0*/  ISETP.GE.AND P6, PT, R8.reuse, R228, PT ;  /* 0x000000e40800720c */ /* 0x040fe20003fc6270 */
[----:B------:R-:W-:Y:S01]  /*edc0*/  IMAD.IADD R18, R233, 0x1, -R8 ;  /* 0x00000001e9127824 */ /* 0x000fe200078e0a08 */
[----:B------:R-:W1:Y:S01]  /*edd0*/  I2F R41, R45 ;  /* 0x0000002d00297306 */ /* 0x000e620000201400 */
[----:B------:R-:W-:-:S02]  /*ede0*/  ISETP.LT.OR P0, PT, R8, R235, P0 ;  /* 0x000000eb0800720c */ /* 0x000fc40000701670 */
[----:B------:R-:W-:Y:S01]  /*edf0*/  FSEL R71, R71, -INF , !P5 ;  /* 0xff80000047477808 */ /* 0x000fe20006800000 */
[----:B--2---:R-:W-:Y:S01]  /*ee00*/  FFMA.FTZ R74, R9, -UR31, R12 ;  /* 0x8000001f094a7c23 */ /* 0x004fe2000801000c */
[----:B------:R-:W-:Y:S02]  /*ee10*/  IABS R28, R18 ;  /* 0x00000012001c7213 */ /* 0x000fe40000000000 */
[C---:B------:R-:W-:Y:S01]  /*ee20*/  ISETP.GE.AND P5, PT, R8.reuse, R223, PT ;  /* 0x000000df0800720c */ /* 0x040fe20003fa6270 */
[----:B------:R2:W3:Y:S01]  /*ee30*/  I2F R18, R31 ;  /* 0x0000001f00127306 */ /* 0x0004e20000201400 */
[C---:B------:R-:W-:Y:S01]  /*ee40*/  ISETP.LT.OR P3, PT, R8.reuse, R232, P3 ;  /* 0x000000e80800720c */ /* 0x040fe20001f61670 */
[----:B------:R-:W-:Y:S01]  /*ee50*/  IMAD.MOV.U32 R16, RZ, RZ, R28 ;  /* 0x000000ffff107224 */ /* 0x000fe200078e001c */
[C---:B------:R-:W-:Y:S02]  /*ee60*/  ISETP.LT.OR P6, PT, R8.reuse, R229, P6 ;  /* 0x000000e50800720c */ /* 0x040fe400037c1670 */
[----:B------:R-:W-:-:S02]  /*ee70*/  ISETP.LT.OR P5, PT, R8, R226, P5 ;  /* 0x000000e20800720c */ /* 0x000fc40002fa1670 */
[----:B------:R-:W-:Y:S01]  /*ee80*/  IADD3 R8, R115, 0x48, RZ ;  /* 0x0000004873087810 */ /* 0x000fe20007ffe0ff */
[----:B------:R-:W4:Y:S01]  /*ee90*/  I2F R16, R16 ;  /* 0x0000001000107306 */ /* 0x000f220000201400 */
[----:B------:R-:W-:Y:S01]  /*eea0*/  IABS R40, R40 ;  /* 0x0000002800287213 */ /* 0x000fe20000000000 */
[----:B-1----:R-:W-:Y:S01]  /*eeb0*/  FFMA.FTZ R14, R41, -UR31, R14 ;  /* 0x8000001f290e7c23 */ /* 0x002fe2000801000e */
[----:B------:R-:W-:Y:S01]  /*eec0*/  IABS R44, R44 ;  /* 0x0000002c002c7213 */ /* 0x000fe20000000000 */
[----:B------:R-:W-:Y:S01]  /*eed0*/  IMAD.IADD R9, R236, 0x1, -R8 ;  /* 0x00000001ec097824 */ /* 0x000fe200078e0a08 */
[----:B------:R-:W-:Y:S01]  /*eee0*/  FSEL R74, R74, -INF , !P4 ;  /* 0xff8000004a4a7808 */ /* 0x000fe20006000000 */
[----:B------:R-:W-:Y:S01]  /*eef0*/  IMAD.MOV.U32 R12, RZ, RZ, R40 ;  /* 0x000000ffff0c7224 */ /* 0x000fe200078e0028 */
[----:B------:R-:W-:Y:S01]  /*ef00*/  FSEL R73, R14, -INF , !P2 ;  /* 0xff8000000e497808 */ /* 0x000fe20005000000 */
[-C--:B--2---:R-:W-:Y:S01]  /*ef10*/  HMMA.16816.F32.BF16 R28, R36, R42.reuse, RZ ;  /* 0x0000002a241c723c */ /* 0x084fe200000418ff */
[----:B------:R-:W-:Y:S01]  /*ef20*/  IABS R9, R9 ;  /* 0x0000000900097213 */ /* 0x000fe20000000000 */
[----:B---3--:R-:W-:Y:S01]  /*ef30*/  FFMA.FTZ R17, R18, -UR31, R17 ;  /* 0x8000001f12117c23 */ /* 0x008fe20008010011 */
[----:B------:R-:W1:Y:S01]  /*ef40*/  I2F R44, R44 ;  /* 0x0000002c002c7306 */ /* 0x000e620000201400 */
[--C-:B------:R-:W-:Y:S01]  /*ef50*/  IMAD.IADD R46, R227, 0x1, -R8.reuse ;  /* 0x00000001e32e7824 */ /* 0x100fe200078e0a08 */
[----:B------:R-:W-:Y:S01]  /*ef60*/  ISETP.GE.AND P4, PT, R8, R234, PT ;  /* 0x000000ea0800720c */ /* 0x000fe20003f86270 */
[----:B------:R-:W-:Y:S01]  /*ef70*/  IMAD.MOV.U32 R45, RZ, RZ, R9 ;  /* 0x000000ffff2d7224 */ /* 0x000fe200078e0009 */
[----:B------:R-:W-:Y:S01]  /*ef80*/  FSEL R76, R17, -INF , !P0 ;  /* 0xff800000114c7808 */ /* 0x000fe20004000000 */
[----:B----4-:R-:W-:Y:S01]  /*ef90*/  FFMA.FTZ R19, R16, -UR31, R19 ;  /* 0x8000001f10137c23 */ /* 0x010fe20008010013 */
[----:B------:R-:W-:Y:S01]  /*efa0*/  HMMA.16816.F32.BF16 R40, R32, R42, RZ ;  /* 0x0000002a2028723c */ /* 0x000fe200000418ff */
[--C-:B------:R-:W-:Y:S01]  /*efb0*/  IMAD.IADD R16, R233, 0x1, -R8.reuse ;  /* 0x00000001e9107824 */ /* 0x100fe200078e0a08 */
[----:B------:R-:W2:Y:S01]  /*efc0*/  I2F R12, R12 ;  /* 0x0000000c000c7306 */ /* 0x000ea20000201400 */
[----:B------:R-:W-:Y:S01]  /*efd0*/  ISETP.GE.AND P2, PT, R8, R231, PT ;  /* 0x000000e70800720c */ /* 0x000fe20003f46270 */
[----:B------:R-:W-:Y:S01]  /*efe0*/  IMAD.IADD R14, R230, 0x1, -R8 ;  /* 0x00000001e60e7824 */ /* 0x000fe200078e0a08 */
[----:B------:R-:W-:-:S02]  /*eff0*/  FSEL R75, R19, -INF , !P3 ;  /* 0xff800000134b7808 */ /* 0x000fc40005800000 */
[----:B------:R-:W-:Y:S02]  /*f000*/  IABS R9, R16 ;  /* 0x0000001000097213 */ /* 0x000fe40000000000 */
[----:B------:R-:W3:Y:S01]  /*f010*/  LDSM.16.M88.4 R16, [R219+0x3400] ;  /* 0x00340000db10783b */ /* 0x000ee20000000200 */
[----:B------:R-:W4:Y:S01]  /*f020*/  I2F R45, R45 ;  /* 0x0000002d002d7306 */ /* 0x000f220000201400 */
[----:B------:R-:W-:Y:S01]  /*f030*/  ISETP.GE.AND P0, PT, R8, R228, PT ;  /* 0x000000e40800720c */ /* 0x000fe20003f06270 */
[----:B-1----:R-:W-:Y:S01]  /*f040*/  FFMA.FTZ R13, R44, -UR31, R13 ;  /* 0x8000001f2c0d7c23 */ /* 0x002fe2000801000d */
[C---:B------:R-:W-:Y:S02]  /*f050*/  ISETP.GE.AND P3, PT, R8.reuse, R223, PT ;  /* 0x000000df0800720c */ /* 0x040fe40003f66270 */
[----:B------:R-:W-:Y:S01]  /*f060*/  HMMA.16816.F32.BF16 R28, R24, R10, R28 ;  /* 0x0000000a181c723c */ /* 0x000fe2000004181c */
[----:B------:R-:W-:Y:S02]  /*f070*/  IABS R46, R46 ;  /* 0x0000002e002e7213 */ /* 0x000fe40000000000 */
[----:B------:R1:W1:Y:S01]  /*f080*/  I2F R47, R9 ;  /* 0x00000009002f7306 */ /* 0x0002620000201400 */
[----:B------:R-:W-:Y:S01]  /*f090*/  ISETP.LT.OR P4, PT, R8, R235, P4 ;  /* 0x000000eb0800720c */ /* 0x000fe20002781670 */
[----:B--2---:R-:W-:Y:S01]  /*f0a0*/  FFMA.FTZ R12, R12, -UR31, R15 ;  /* 0x8000001f0c0c7c23 */ /* 0x004fe2000801000f */
[----:B------:R-:W-:-:S02]  /*f0b0*/  ISETP.LT.OR P2, PT, R8, R232, P2 ;  /* 0x000000e80800720c */ /* 0x000fc40001741670 */
[C---:B------:R-:W-:Y:S02]  /*f0c0*/  ISETP.LT.OR P0, PT, R8.reuse, R229, P0 ;  /* 0x000000e50800720c */ /* 0x040fe40000701670 */
[----:B------:R-:W-:Y:S01]  /*f0d0*/  ISETP.LT.OR P3, PT, R8, R226, P3 ;  /* 0x000000e20800720c */ /* 0x000fe20001f61670 */
[----:B------:R2:W-:Y:S01]  /*f0e0*/  I2F R81, R46 ;  /* 0x0000002e00517306 */ /* 0x0005e20000201400 */
[----:B------:R-:W-:Y:S02]  /*f0f0*/  IABS R14, R14 ;  /* 0x0000000e000e7213 */ /* 0x000fe40000000000 */
[----:B------:R-:W-:Y:S02]  /*f100*/  FSEL R78, R13, -INF , !P6 ;  /* 0xff8000000d4e7808 */ /* 0x000fe40007000000 */
[----:B------:R-:W-:Y:S01]  /*f110*/  FSEL R77, R12, -INF , !P5 ;  /* 0xff8000000c4d7808 */ /* 0x000fe20006800000 */
[----:B-1----:R-:W-:Y:S02]  /*f120*/  HMMA.16816.F32.BF16 R8, R20, R10, R40 ;  /* 0x0000000a1408723c */ /* 0x002fe40000041828 */
[----:B------:R3:W1:Y:S05]  /*f130*/  I2F R41, R14 ;  /* 0x0000000e00297306 */ /* 0x00066a0000201400 */
[----:B----4-:R-:W-:Y:S01]  /*f140*/  FFMA.FTZ R28, R45, -UR31, R28 ;  /* 0x8000001f2d1c7c23 */ /* 0x010fe2000801001c */
[----:B------:R-:W-:Y:S01]  /*f150*/  IADD3 R40, R115, 0x49, RZ ;  /* 0x0000004973287810 */ /* 0x000fe20007ffe0ff */
[----:B------:R-:W-:-:S02]  /*f160*/  FFMA.FTZ R30, R47, -UR31, R30 ;  /* 0x8000001f2f1e7c23 */ /* 0x000fc4000801001e */
[----:B--2---:R-:W2:Y:S01]  /*f170*/  LDSM.16.M88.4 R44, [R210] ;  /* 0x00000000d22c783b */ /* 0x004ea20000000200 */
[----:B------:R-:W-:Y:S01]  /*f180*/  FSEL R80, R28, -INF , !P4 ;  /* 0xff8000001c507808 */ /* 0x000fe20006000000 */
[--C-:B------:R-:W-:Y:S01]  /*f190*/  IMAD.IADD R15, R236, 0x1, -R40.reuse ;  /* 0x00000001ec0f7824 */ /* 0x100fe200078e0a28 */
[----:B------:R-:W-:Y:S01]  /*f1a0*/  FSEL R79, R30, -INF , !P2 ;  /* 0xff8000001e4f7808 */ /* 0x000fe20005000000 */
[--C-:B------:R-:W-:Y:S01]  /*f1b0*/  IMAD.IADD R13, R233, 0x1, -R40.reuse ;  /* 0x00000001e90d7824 */ /* 0x100fe200078e0a28 */
[----:B------:R-:W-:Y:S01]  /*f1c0*/  ISETP.GE.AND P6, PT, R40, R234, PT ;  /* 0x000000ea2800720c */ /* 0x000fe20003fc6270 */
[--C-:B------:R-:W-:Y:S01]  /*f1d0*/  IMAD.IADD R42, R227, 0x1, -R40.reuse ;  /* 0x00000001e32a7824 */ /* 0x100fe200078e0a28 */
[----:B------:R-:W-:Y:S01]  /*f1e0*/  IABS R84, R15 ;  /* 0x0000000f00547213 */ /* 0x000fe20000000000 */
[----:B------:R-:W-:Y:S01]  /*f1f0*/  IMAD.IADD R30, R230, 0x1, -R40 ;  /* 0x00000001e61e7824 */ /* 0x000fe200078e0a28 */
[----:B------:R-:W-:Y:S02]  /*f200*/  IABS R12, R13 ;  /* 0x0000000d000c7213 */ /* 0x000fe40000000000 */
[----:B------:R-:W-:-:S02]  /*f210*/  ISETP.GE.AND P5, PT, R40, R231, PT ;  /* 0x000000e72800720c */ /* 0x000fc40003fa6270 */
[----:B------:R-:W4:Y:S01]  /*f220*/  I2F R84, R84 ;  /* 0x0000005400547306 */ /* 0x000f220000201400 */
[C---:B------:R-:W-:Y:S01]  /*f230*/  ISETP.GE.AND P4, PT, R40.reuse, R228, PT ;  /* 0x000000e42800720c */ /* 0x040fe20003f86270 */
[----:B------:R-:W-:Y:S01]  /*f240*/  IMAD.MOV.U32 R28, RZ, RZ, R12 ;  /* 0x000000ffff1c7224 */ /* 0x000fe200078e000c */
[C---:B------:R-:W-:Y:S01]  /*f250*/  ISETP.GE.AND P2, PT, R40.reuse, R223, PT ;  /* 0x000000df2800720c */ /* 0x040fe20003f46270 */
[----:B---3--:R-:W-:Y:S01]  /*f260*/  HMMA.16816.F32.BF16 R12, R36, R16, RZ ;  /* 0x00000010240c723c */ /* 0x008fe200000418ff */
[C---:B------:R-:W-:Y:S01]  /*f270*/  ISETP.LT.OR P6, PT, R40.reuse, R235, P6 ;  /* 0x000000eb2800720c */ /* 0x040fe200037c1670 */
[----:B-1----:R-:W-:Y:S01]  /*f280*/  FFMA.FTZ R82, R41, -UR31, R8 ;  /* 0x8000001f29527c23 */ /* 0x002fe20008010008 */
[C---:B------:R-:W-:Y:S01]  /*f290*/  ISETP.LT.OR P5, PT, R40.reuse, R232, P5 ;  /* 0x000000e82800720c */ /* 0x040fe20002fa1670 */
[----:B------:R-:W1:Y:S01]  /*f2a0*/  I2F R28, R28 ;  /* 0x0000001c001c7306 */ /* 0x000e620000201400 */
[C---:B------:R-:W-:Y:S01]  /*f2b0*/  ISETP.LT.OR P4, PT, R40.reuse, R229, P4 ;  /* 0x000000e52800720c */ /* 0x040fe20002781670 */
[----:B------:R-:W-:Y:S01]  /*f2c0*/  FFMA.FTZ R81, R81, -UR31, R10 ;  /* 0x8000001f51517c23 */ /* 0x000fe2000801000a */
[----:B------:R-:W-:Y:S01]  /*f2d0*/  ISETP.LT.OR P2, PT, R40, R226, P2 ;  /* 0x000000e22800720c */ /* 0x000fe20001741670 */
[----:B------:R-:W-:Y:S01]  /*f2e0*/  IMAD.IADD R10, R236, 0x1, -R85 ;  /* 0x00000001ec0a7824 */ /* 0x000fe200078e0a55 */
[----:B------:R-:W-:-:S02]  /*f2f0*/  IABS R40, R42 ;  /* 0x0000002a00287213 */ /* 0x000fc40000000000 */
[----:B------:R-:W-:Y:S01]  /*f300*/  IABS R30, R30 ;  /* 0x0000001e001e7213 */ /* 0x000fe20000000000 */
[----:B----4-:R-:W-:Y:S01]  /*f310*/  FFMA.FTZ R84, R84, -UR31, R29 ;  /* 0x8000001f54547c23 */ /* 0x010fe2000801001d */
[----:B------:R-:W-:Y:S01]  /*f320*/  IABS R29, R10 ;  /* 0x0000000a001d7213 */ /* 0x000fe20000000000 */
[----:B------:R-:W-:Y:S01]  /*f330*/  IMAD.MOV.U32 R8, RZ, RZ, R40 ;  /* 0x000000ffff087224 */ /* 0x000fe200078e0028 */
[----:B------:R-:W-:Y:S01]  /*f340*/  FSEL R82, R82, -INF , !P0 ;  /* 0xff80000052527808 */ /* 0x000fe20004000000 */
[----:B------:R-:W-:Y:S01]  /*f350*/  HMMA.16816.F32.BF16 R40, R32, R16, RZ ;  /* 0x000000102028723c */ /* 0x000fe200000418ff */
[----:B------:R-:W-:Y:S01]  /*f360*/  IMAD.IADD R10, R233, 0x1, -R85 ;  /* 0x00000001e90a7824 */ /* 0x000fe200078e0a55 */
[----:B------:R-:W3:Y:S01]  /*f370*/  I2F R30, R30 ;  /* 0x0000001e001e7306 */ /* 0x000ee20000201400 */
[----:B------:R-:W-:Y:S01]  /*f380*/  FSEL R81, R81, -INF , !P3 ;  /* 0xff80000051517808 */ /* 0x000fe20005800000 */
[----:B-1----:R-:W-:Y:S01]  /*f390*/  FFMA.FTZ R31, R28, -UR31, R31 ;  /* 0x8000001f1c1f7c23 */ /* 0x002fe2000801001f */
[----:B------:R-:W-:-:S02]  /*f3a0*/  IADD3 R28, R115, 0x51, RZ ;  /* 0x00000051731c7810 */ /* 0x000fc40007ffe0ff */
[----:B------:R-:W-:Y:S01]  /*f3b0*/  IABS R10, R10 ;  /* 0x0000000a000a7213 */ /* 0x000fe20000000000 */
[-C--:B--2---:R-:W-:Y:S01]  /*f3c0*/  HMMA.16816.F32.BF16 R12, R24, R44.reuse, R12 ;  /* 0x0000002c180c723c */ /* 0x084fe2000004180c */
[----:B------:R-:W-:Y:S01]  /*f3d0*/  FSEL R83, R31, -INF , !P5 ;  /* 0xff8000001f537808 */ /* 0x000fe20006800000 */
[----:B------:R-:W1:Y:S01]  /*f3e0*/  I2F R8, R8 ;  /* 0x0000000800087306 */ /* 0x000e620000201400 */
[--C-:B------:R-:W-:Y:S01]  /*f3f0*/  IMAD.IADD R31, R227, 0x1, -R85.reuse ;  /* 0x00000001e31f7824 */ /* 0x100fe200078e0a55 */
[----:B------:R-:W-:Y:S01]  /*f400*/  FSEL R84, R84, -INF , !P6 ;  /* 0xff80000054547808 */ /* 0x000fe20007000000 */
[----:B------:R-:W-:Y:S01]  /*f410*/  IMAD.MOV.U32 R87, RZ, RZ, R10 ;  /* 0x000000ffff577224 */ /* 0x000fe200078e000a */
[----:B------:R-:W-:Y:S01]  /*f420*/  ISETP.GE.AND P0, PT, R85, R234, PT ;  /* 0x000000ea5500720c */ /* 0x000fe20003f06270 */
[----:B------:R-:W-:Y:S01]  /*f430*/  IMAD.IADD R16, R230, 0x1, -R85 ;  /* 0x00000001e6107824 */ /* 0x000fe200078e0a55 */
[----:B------:R-:W-:Y:S01]  /*f440*/  IABS R31, R31 ;  /* 0x0000001f001f7213 */ /* 0x000fe20000000000 */
[--C-:B------:R-:W-:Y:S01]  /*f450*/  IMAD.IADD R92, R233, 0x1, -R28.reuse ;  /* 0x00000001e95c7824 */ /* 0x100fe200078e0a1c */
[----:B------:R-:W2:Y:S01]  /*f460*/  I2F R29, R29 ;  /* 0x0000001d001d7306 */ /* 0x000ea20000201400 */
[C---:B------:R-:W-:Y:S01]  /*f470*/  ISETP.GE.AND P3, PT, R85.reuse, R231, PT ;  /* 0x000000e75500720c */ /* 0x040fe20003f66270 */
[----:B---3--:R-:W-:Y:S01]  /*f480*/  FFMA.FTZ R9, R30, -UR31, R9 ;  /* 0x8000001f1e097c23 */ /* 0x008fe20008010009 */
[----:B------:R-:W-:Y:S01]  /*f490*/  IABS R10, R16 ;  /* 0x00000010000a7213 */ /* 0x000fe20000000000 */
[----:B------:R-:W-:Y:S01]  /*f4a0*/  IMAD.IADD R98, R230, 0x1, -R28 ;  /* 0x00000001e6627824 */ /* 0x000fe200078e0a1c */
[C---:B------:R-:W-:Y:S01]  /*f4b0*/  ISETP.GE.AND P6, PT, R85.reuse, R228, PT ;  /* 0x000000e45500720c */ /* 0x040fe20003fc6270 */
[----:B------:R-:W-:Y:S01]  /*f4c0*/  HMMA.16816.F32.BF16 R40, R20, R44, R40 ;  /* 0x0000002c1428723c */ /* 0x000fe20000041828 */
[C---:B------:R-:W-:Y:S01]  /*f4d0*/  ISETP.GE.AND P5, PT, R85.reuse, R223, PT ;  /* 0x000000df5500720c */ /* 0x040fe20003fa6270 */
[----:B------:R-:W3:Y:S01]  /*f4e0*/  I2F R87, R87 ;  /* 0x0000005700577306 */ /* 0x000ee20000201400 */
[----:B-1----:R-:W-:Y:S01]  /*f4f0*/  FFMA.FTZ R8, R8, -UR31, R11 ;  /* 0x8000001f08087c23 */ /* 0x002fe2000801000b */
[----:B------:R-:W-:-:S02]  /*f500*/  ISETP.LT.OR P0, PT, R85, R235, P0 ;  /* 0x000000eb5500720c */ /* 0x000fc40000701670 */
[----:B------:R-:W-:Y:S01]  /*f510*/  ISETP.LT.OR P3, PT, R85, R232, P3 ;  /* 0x000000e85500720c */ /* 0x000fe20001f61670 */
[----:B------:R-:W-:Y:S01]  /*f520*/  IMAD.IADD R44, R227, 0x1, -R28 ;  /* 0x00000001e32c7824 */ /* 0x000fe200078e0a1c */
[C---:B------:R-:W-:Y:S02]  /*f530*/  ISETP.LT.OR P6, PT, R85.reuse, R229, P6 ;  /* 0x000000e55500720c */ /* 0x040fe400037c1670 */
[----:B------:R-:W1:Y:S01]  /*f540*/  I2F R31, R31 ;  /* 0x0000001f001f7306 */ /* 0x000e620000201400 */
[----:B------:R-:W-:Y:S01]  /*f550*/  ISETP.LT.OR P5, PT, R85, R226, P5 ;  /* 0x000000e25500720c */ /* 0x000fe20002fa1670 */
[----:B--2---:R-:W-:Y:S01]  /*f560*/  FFMA.FTZ R12, R29, -UR31, R12 ;  /* 0x8000001f1d0c7c23 */ /* 0x004fe2000801000c */
[----:B------:R-:W-:Y:S02]  /*f570*/  FSEL R86, R9, -INF , !P4 ;  /* 0xff80000009567808 */ /* 0x000fe40006000000 */
[----:B------:R-:W-:Y:S02]  /*f580*/  FSEL R85, R8, -INF , !P2 ;  /* 0xff80000008557808 */ /* 0x000fe40005000000 */
[----:B------:R-:W-:Y:S01]  /*f590*/  IABS R92, R92 ;  /* 0x0000005c005c7213 */ /* 0x000fe20000000000 */
[----:B------:R2:W4:Y:S01]  /*f5a0*/  I2F R17, R10 ;  /* 0x0000000a00117306 */ /* 0x0005220000201400 */
[----:B---3--:R-:W-:Y:S01]  /*f5b0*/  FFMA.FTZ R87, R87, -UR31, R14 ;  /* 0x8000001f57577c23 */ /* 0x008fe2000801000e */
[----:B------:R-:W-:Y:S01]  /*f5c0*/  FSEL R88, R12, -INF , !P0 ;  /* 0xff8000000c587808 */ /* 0x000fe20004000000 */
[----:B------:R-:W-:Y:S01]  /*f5d0*/  IMAD.IADD R12, R236, 0x1, -R97 ;  /* 0x00000001ec0c7824 */ /* 0x000fe200078e0a61 */
[----:B------:R-:W-:-:S02]  /*f5e0*/  ISETP.GE.AND P4, PT, R28, R234, PT ;  /* 0x000000ea1c00720c */ /* 0x000fc40003f86270 */
[----:B------:R-:W-:Y:S02]  /*f5f0*/  FSEL R87, R87, -INF , !P3 ;  /* 0xff80000057577808 */ /* 0x000fe40005800000 */
[C---:B------:R-:W-:Y:S01]  /*f600*/  ISETP.GE.AND P2, PT, R28.reuse, R231, PT ;  /* 0x000000e71c00720c */ /* 0x040fe20003f46270 */
[----:B------:R-:W3:Y:S01]  /*f610*/  I2F R92, R92 ;  /* 0x0000005c005c7306 */ /* 0x000ee20000201400 */
[C---:B------:R-:W-:Y:S01]  /*f620*/  ISETP.GE.AND P0, PT, R28.reuse, R228, PT ;  /* 0x000000e41c00720c */ /* 0x040fe20003f06270 */
[----:B-1----:R-:W-:Y:S01]  /*f630*/  FFMA.FTZ R42, R31, -UR31, R42 ;  /* 0x8000001f1f2a7c23 */ /* 0x002fe2000801002a */
[C---:B------:R-:W-:Y:S02]  /*f640*/  ISETP.GE.AND P3, PT, R28.reuse, R223, PT ;  /* 0x000000df1c00720c */ /* 0x040fe40003f66270 */
[----:B------:R-:W-:Y:S01]  /*f650*/  ISETP.LT.OR P4, PT, R28, R235, P4 ;  /* 0x000000eb1c00720c */ /* 0x000fe20002781670 */
[----:B--2---:R-:W-:Y:S01]  /*f660*/  IMAD.IADD R10, R236, 0x1, -R28 ;  /* 0x00000001ec0a7824 */ /* 0x004fe200078e0a1c */
[C---:B------:R-:W-:Y:S01]  /*f670*/  ISETP.LT.OR P2, PT, R28.reuse, R232, P2 ;  /* 0x000000e81c00720c */ /* 0x040fe20001741670 */
[----:B----4-:R-:W-:Y:S01]  /*f680*/  FFMA.FTZ R40, R17, -UR31, R40 ;  /* 0x8000001f11287c23 */ /* 0x010fe20008010028 */
[----:B------:R-:W-:Y:S01]  /*f690*/  ISETP.LT.OR P0, PT, R28, R229, P0 ;  /* 0x000000e51c00720c */ /* 0x000fe20000701670 */
[----:B------:R-:W-:Y:S01]  /*f6a0*/  IMAD.IADD R17, R230, 0x1, -R97 ;  /* 0x00000001e6117824 */ /* 0x000fe200078e0a61 */
[----:B------:R-:W-:-:S02]  /*f6b0*/  IABS R16, R10 ;  /* 0x0000000a00107213 */ /* 0x000fc40000000000 */
[----:B------:R-:W-:Y:S01]  /*f6c0*/  HMMA.16816.F32.BF16 R8, R36, R18, RZ ;  /* 0x000000122408723c */ /* 0x000fe200000418ff */
[----:B------:R-:W-:Y:S01]  /*f6d0*/  ISETP.LT.OR P3, PT, R28, R226, P3 ;  /* 0x000000e21c00720c */ /* 0x000fe20001f61670 */
[----:B------:R-:W1:Y:S01]  /*f6e0*/  I2F R94, R16 ;  /* 0x00000010005e7306 */ /* 0x000e620000201400 */
[----:B------:R-:W2:Y:S01]  /*f6f0*/  LDSM.16.M88.4 R28, [R219+0x3800] ;  /* 0x00380000db1c783b */ /* 0x000ea20000000200 */
[----:B------:R-:W-:Y:S01]  /*f700*/  IABS R12, R12 ;  /* 0x0000000c000c7213 */ /* 0x000fe20000000000 */
[----:B---3--:R-:W-:Y:S01]  /*f710*/  FFMA.FTZ R92, R92, -UR31, R15 ;  /* 0x8000001f5c5c7c23 */ /* 0x008fe2000801000f */
[----:B------:R-:W-:Y:S02]  /*f720*/  IABS R98, R98 ;  /* 0x0000006200627213 */ /* 0x000fe40000000000 */
[----:B------:R-:W-:Y:S02]  /*f730*/  IABS R44, R44 ;  /* 0x0000002c002c7213 */ /* 0x000fe40000000000 */
[----:B------:R3:W-:Y:S01]  /*f740*/  I2F R45, R12 ;  /* 0x0000000c002d7306 */ /* 0x0007e20000201400 */
[----:B------:R-:W-:-:S02]  /*f750*/  IABS R17, R17 ;  /* 0x0000001100117213 */ /* 0x000fc40000000000 */
[----:B------:R-:W-:Y:S01]  /*f760*/  FSEL R91, R40, -INF , !P6 ;  /* 0xff800000285b7808 */ /* 0x000fe20007000000 */
[----:B------:R-:W-:Y:S01]  /*f770*/  IMAD.IADD R40, R233, 0x1, -R107 ;  /* 0x00000001e9287824 */ /* 0x000fe200078e0a6b */
[----:B------:R-:W-:Y:S02]  /*f780*/  FSEL R90, R42, -INF , !P5 ;  /* 0xff8000002a5a7808 */ /* 0x000fe40006800000 */
[----:B------:R-:W-:Y:S01]  /*f790*/  FSEL R92, R92, -INF , !P2 ;  /* 0xff8000005c5c7808 */ /* 0x000fe20005000000 */
[----:B-1----:R-:W-:Y:S01]  /*f7a0*/  FFMA.FTZ R94, R94, -UR31, R13 ;  /* 0x8000001f5e5e7c23 */ /* 0x002fe2000801000d */
[----:B------:R-:W1:Y:S01]  /*f7b0*/  I2F R98, R98 ;  /* 0x0000006200627306 */ /* 0x000e620000201400 */
[----:B------:R-:W-:Y:S01]  /*f7c0*/  IMAD.IADD R16, R227, 0x1, -R97 ;  /* 0x00000001e3107824 */ /* 0x000fe200078e0a61 */
[----:B------:R-:W-:Y:S02]  /*f7d0*/  ISETP.GE.AND P6, PT, R97, R234, PT ;  /* 0x000000ea6100720c */ /* 0x000fe40003fc6270 */
[----:B------:R-:W-:Y:S01]  /*f7e0*/  FSEL R94, R94, -INF , !P4 ;  /* 0xff8000005e5e7808 */ /* 0x000fe20006000000 */
[----:B------:R-:W-:Y:S01]  /*f7f0*/  HMMA.16816.F32.BF16 R8, R24, R46, R8 ;  /* 0x0000002e1808723c */ /* 0x000fe20000041808 */
[----:B------:R-:W-:-:S02]  /*f800*/  IABS R109, R16 ;  /* 0x00000010006d7213 */ /* 0x000fc40000000000 */
[----:B------:R-:W4:Y:S01]  /*f810*/  I2F R44, R44 ;  /* 0x0000002c002c7306 */ /* 0x000f220000201400 */
[C---:B------:R-:W-:Y:S02]  /*f820*/  ISETP.GE.AND P5, PT, R97.reuse, R231, PT ;  /* 0x000000e76100720c */ /* 0x040fe40003fa6270 */
[C---:B------:R-:W-:Y:S02]  /*f830*/  ISETP.GE.AND P4, PT, R97.reuse, R228, PT ;  /* 0x000000e46100720c */ /* 0x040fe40003f86270 */
[----:B---3--:R-:W-:Y:S01]  /*f840*/  HMMA.16816.F32.BF16 R12, R32, R18, RZ ;  /* 0x00000012200c723c */ /* 0x008fe200000418ff */
[C---:B------:R-:W-:Y:S02]  /*f850*/  ISETP.GE.AND P2, PT, R97.reuse, R223, PT ;  /* 0x000000df6100720c */ /* 0x040fe40003f46270 */
[----:B------:R3:W-:Y:S01]  /*f860*/  I2F R111, R17 ;  /* 0x00000011006f7306 */ /* 0x0007e20000201400 */
[C---:B------:R-:W-:Y:S02]  /*f870*/  ISETP.LT.OR P6, PT, R97.reuse, R235, P6 ;  /* 0x000000eb6100720c */ /* 0x040fe400037c1670 */
[----:B------:R-:W-:-:S02]  /*f880*/  ISETP.LT.OR P5, PT, R97, R232, P5 ;  /* 0x000000e86100720c */ /* 0x000fc40002fa1670 */
[C---:B------:R-:W-:Y:S02]  /*f890*/  ISETP.LT.OR P4, PT, R97.reuse, R229, P4 ;  /* 0x000000e56100720c */ /* 0x040fe40002781670 */
[----:B------:R-:W-:Y:S01]  /*f8a0*/  ISETP.LT.OR P2, PT, R97, R226, P2 ;  /* 0x000000e26100720c */ /* 0x000fe20001741670 */
[----:B-1----:R-:W-:Y:S01]  /*f8b0*/  FFMA.FTZ R97, R98, -UR31, R41 ;  /* 0x8000001f62617c23 */ /* 0x002fe20008010029 */
[----:B------:R-:W-:Y:S01]  /*f8c0*/  IABS R110, R40 ;  /* 0x00000028006e7213 */ /* 0x000fe20000000000 */
[----:B----4-:R-:W-:Y:S01]  /*f8d0*/  FFMA.FTZ R98, R44, -UR31, R43 ;  /* 0x8000001f2c627c23 */ /* 0x010fe2000801002b */
[----:B------:R-:W1:Y:S01]  /*f8e0*/  I2F R109, R109 ;  /* 0x0000006d006d7306 */ /* 0x000e620000201400 */
[----:B--2---:R-:W-:Y:S01]  /*f8f0*/  HMMA.16816.F32.BF16 R40, R36, R28, RZ ;  /* 0x0000001c2428723c */ /* 0x004fe200000418ff */
[----:B------:R-:W-:Y:S01]  /*f900*/  FFMA.FTZ R100, R45, -UR31, R8 ;  /* 0x8000001f2d647c23 */ /* 0x000fe20008010008 */
[----:B------:R-:W-:Y:S01]  /*f910*/  IADD3 R8, R115, 0x60, RZ ;  /* 0x0000006073087810 */ /* 0x000fe20007ffe0ff */
[----:B------:R-:W-:Y:S01]  /*f920*/  FFMA.FTZ R99, R99, -UR31, R10 ;  /* 0x8000001f63637c23 */ /* 0x000fe2000801000a */
[----:B---3--:R-:W2:Y:S01]  /*f930*/  LDSM.16.M88.4 R16, [R209] ;  /* 0x00000000d110783b */ /* 0x008ea20000000200 */
[----:B------:R-:W-:Y:S01]  /*f940*/  IMAD.IADD R10, R227, 0x1, -R107 ;  /* 0x00000001e30a7824 */ /* 0x000fe200078e0a6b */
[----:B------:R-:W-:Y:S01]  /*f950*/  FSEL R97, R97, -INF , !P0 ;  /* 0xff80000061617808 */ /* 0x000fe20004000000 */
[----:B------:R-:W3:Y:S01]  /*f960*/  I2F R110, R110 ;  /* 0x0000006e006e7306 */ /* 0x000ee20000201400 */
[----:B------:R-:W-:Y:S01]  /*f970*/  FSEL R98, R98, -INF , !P3 ;  /* 0xff80000062627808 */ /* 0x000fe20005800000 */
[----:B------:R-:W-:Y:S01]  /*f980*/  HMMA.16816.F32.BF16 R12, R20, R46, R12 ;  /* 0x0000002e140c723c */ /* 0x000fe2000004180c */
[----:B------:R-:W-:Y:S01]  /*f990*/  IABS R10, R10 ;  /* 0x0000000a000a7213 */ /* 0x000fe20000000000 */
[----:B------:R-:W-:Y:S01]  /*f9a0*/  FFMA.FTZ R9, R108, -UR31, R9 ;  /* 0x8000001f6c097c23 */ /* 0x000fe20008010009 */
[----:B------:R-:W-:-:S02]  /*f9b0*/  FSEL R100, R100, -INF , !P6 ;  /* 0xff80000064647808 */ /* 0x000fc40007000000 */
[----:B------:R-:W-:Y:S02]  /*f9c0*/  FSEL R99, R99, -INF , !P5 ;  /* 0xff80000063637808 */ /* 0x000fe40006800000 */
[C---:B------:R-:W-:Y:S01]  /*f9d0*/  ISETP.GE.AND P0, PT, R107.reuse, R234, PT ;  /* 0x000000ea6b00720c */ /* 0x040fe20003f06270 */
[----:B------:R-:W-:Y:S01]  /*f9e0*/  HMMA.16816.F32.BF16 R44, R32, R28, RZ ;  /* 0x0000001c202c723c */ /* 0x000fe200000418ff */
[----:B------:R4:W-:Y:S01]  /*f9f0*/  I2F R28, R112 ;  /* 0x00000070001c7306 */ /* 0x0009e20000201400 */
[C---:B------:R-:W-:Y:S02]  /*fa00*/  ISETP.GE.AND P3, PT, R107.reuse, R231, PT ;  /* 0x000000e76b00720c */ /* 0x040fe40003f66270 */
[C---:B------:R-:W-:Y:S02]  /*fa10*/  ISETP.GE.AND P6, PT, R107.reuse, R228, PT ;  /* 0x000000e46b00720c */ /* 0x040fe40003fc6270 */
[C---:B------:R-:W-:Y:S01]  /*fa20*/  ISETP.GE.AND P5, PT, R107.reuse, R223, PT ;  /* 0x000000df6b00720c */ /* 0x040fe20003fa6270 */
[----:B------:R-:W-:Y:S01]  /*fa30*/  IMAD.IADD R29, R236, 0x1, -R8 ;  /* 0x00000001ec1d7824 */ /* 0x000fe200078e0a08 */
[C---:B------:R-:W-:Y:S01]  /*fa40*/  ISETP.LT.OR P0, PT, R107.reuse, R235, P0 ;  /* 0x000000eb6b00720c */ /* 0x040fe20000701670 */
[----:B------:R-:W2:Y:S01]  /*fa50*/  I2F R10, R10 ;  /* 0x0000000a000a7306 */ /* 0x000ea20000201400 */
[----:B------:R-:W-:-:S02]  /*fa60*/  ISETP.LT.OR P3, PT, R107, R232, P3 ;  /* 0x000000e86b00720c */ /* 0x000fc40001f61670 */
[C---:B------:R-:W-:Y:S02]  /*fa70*/  ISETP.LT.OR P6, PT, R107.reuse, R229, P6 ;  /* 0x000000e56b00720c */ /* 0x040fe400037c1670 */
[----:B------:R-:W-:Y:S02]  /*fa80*/  ISETP.LT.OR P5, PT, R107, R226, P5 ;  /* 0x000000e26b00720c */ /* 0x000fe40002fa1670 */
[----:B-1----:R-:W-:Y:S01]  /*fa90*/  FFMA.FTZ R14, R109, -UR31, R14 ;  /* 0x8000001f6d0e7c23 */ /* 0x002fe2000801000e */
[----:B------:R-:W-:Y:S01]  /*faa0*/  IABS R29, R29 ;  /* 0x0000001d001d7213 */ /* 0x000fe20000000000 */
[----:B----4-:R-:W-:Y:S02]  /*fab0*/  IMAD.IADD R112, R233, 0x1, -R8 ;  /* 0x00000001e9707824 */ /* 0x010fe400078e0a08 */
[----:B------:R-:W-:Y:S01]  /*fac0*/  FFMA.FTZ R111, R111, -UR31, R12 ;  /* 0x8000001f6f6f7c23 */ /* 0x000fe2000801000c */
[----:B------:R-:W-:Y:S01]  /*fad0*/  IADD3 R12, R115, 0x61, RZ ;  /* 0x00000061730c7810 */ /* 0x000fe20007ffe0ff */
[----:B---3--:R-:W-:Y:S01]  /*fae0*/  FFMA.FTZ R109, R110, -UR31, R11 ;  /* 0x8000001f6e6d7c23 */ /* 0x008fe2000801000b */
[----:B------:R-:W-:Y:S01]  /*faf0*/  IABS R113, R112 ;  /* 0x0000007000717213 */ /* 0x000fe20000000000 */
[----:B------:R-:W-:Y:S01]  /*fb00*/  IMAD.IADD R112, R230, 0x1, -R8 ;  /* 0x00000001e6707824 */ /* 0x000fe200078e0a08 */
[----:B------:R-:W-:Y:S01]  /*fb10*/  FSEL R110, R9, -INF , !P0 ;  /* 0xff800000096e7808 */ /* 0x000fe20004000000 */
[----:B--2---:R-:W-:Y:S01]  /*fb20*/  FFMA.FTZ R10, R10, -UR31, R15 ;  /* 0x8000001f0a0a7c23 */ /* 0x004fe2000801000f */
[----:B------:R-:W-:Y:S01]  /*fb30*/  HMMA.16816.F32.BF16 R40, R24, R16, R40 ;  /* 0x000000101828723c */ /* 0x000fe20000041828 */
[----:B------:R-:W-:Y:S01]  /*fb40*/  IMAD.MOV.U32 R107, RZ, RZ, R113 ;  /* 0x000000ffff6b7224 */ /* 0x000fe200078e0071 */
[----:B------:R-:W-:Y:S01]  /*fb50*/  IABS R112, R112 ;  /* 0x0000007000707213 */ /* 0x000fe20000000000 */
[----:B------:R-:W1:Y:S01]  /*fb60*/  I2F R29, R29 ;  /* 0x0000001d001d7306 */ /* 0x000e620000201400 */
[----:B------:R-:W-:Y:S01]  /*fb70*/  FSEL R108, R111, -INF , !P4 ;  /* 0xff8000006f6c7808 */ /* 0x000fe20006000000 */
[----:B------:R-:W-:Y:S01]  /*fb80*/  FFMA.FTZ R13, R28, -UR31, R13 ;  /* 0x8000001f1c0d7c23 */ /* 0x000fe2000801000d */
[----:B------:R-:W-:-:S02]  /*fb90*/  FSEL R109, R109, -INF , !P3 ;  /* 0xff8000006d6d7808 */ /* 0x000fc40005800000 */
[----:B------:R-:W-:Y:S01]  /*fba0*/  HMMA.16816.F32.BF16 R44, R20, R16, R44 ;  /* 0x00000010142c723c */ /* 0x000fe2000004182c */
[C---:B------:R-:W-:Y:S02]  /*fbb0*/  ISETP.GE.AND P4, PT, R8.reuse, R234, PT ;  /* 0x000000ea0800720c */ /* 0x040fe40003f86270 */
[----:B------:R2:W3:Y:S01]  /*fbc0*/  I2F R17, R107 ;  /* 0x0000006b00117306 */ /* 0x0004e20000201400 */
[C---:B------:R-:W-:Y:S02]  /*fbd0*/  ISETP.GE.AND P0, PT, R8.reuse, R228, PT ;  /* 0x000000e40800720c */ /* 0x040fe40003f06270 */
[C---:B------:R-:W-:Y:S01]  /*fbe0*/  ISETP.GE.AND P3, PT, R8.reuse, R223, PT ;  /* 0x000000df0800720c */ /* 0x040fe20003f66270 */
[----:B------:R-:W-:Y:S01]  /*fbf0*/  IMAD.IADD R16, R227, 0x1, -R8 ;  /* 0x00000001e3107824 */ /* 0x000fe200078e0a08 */
[C---:B------:R-:W-:Y:S02]  /*fc00*/  ISETP.LT.OR P4, PT, R8.reuse, R235, P4 ;  /* 0x000000eb0800720c */ /* 0x040fe40002781670 */
[----:B------:R-:W-:Y:S01]  /*fc10*/  ISETP.LT.OR P0, PT, R8, R229, P0 ;  /* 0x000000e50800720c */ /* 0x000fe20000701670 */
[----:B------:R-:W4:Y:S01]  /*fc20*/  I2F R11, R112 ;  /* 0x00000070000b7306 */ /* 0x000f220000201400 */
[----:B------:R-:W-:-:S02]  /*fc30*/  IABS R16, R16 ;  /* 0x0000001000107213 */ /* 0x000fc40000000000 */
[----:B------:R-:W-:Y:S02]  /*fc40*/  ISETP.LT.OR P3, PT, R8, R226, P3 ;  /* 0x000000e20800720c */ /* 0x000fe40001f61670 */
[----:B------:R-:W-:Y:S01]  /*fc50*/  FSEL R111, R10, -INF , !P5 ;  /* 0xff8000000a6f7808 */ /* 0x000fe20006800000 */
[----:B-1----:R-:W-:Y:S01]  /*fc60*/  FFMA.FTZ R29, R29, -UR31, R40 ;  /* 0x8000001f1d1d7c23 */ /* 0x002fe20008010028 */
[-C--:B------:R-:W-:Y:S01]  /*fc70*/  ISETP.GE.AND P5, PT, R12, R231.reuse, PT ;  /* 0x000000e70c00720c */ /* 0x080fe20003fa6270 */
[----:B------:R-:W1:Y:S01]  /*fc80*/  I2F R9, R16 ;  /* 0x0000001000097306 */ /* 0x000e620000201400 */
[----:B--2---:R-:W-:Y:S01]  /*fc90*/  FSEL R107, R14, -INF , !P2 ;  /* 0xff8000000e6b7808 */ /* 0x004fe20005000000 */
[----:B------:R-:W-:Y:S01]  /*fca0*/  IMAD.IADD R14, R236, 0x1, -R12 ;  /* 0x00000001ec0e7824 */ /* 0x000fe200078e0a0c */
[----:B------:R-:W-:Y:S01]  /*fcb0*/  ISETP.GE.AND P2, PT, R8, R231, PT ;  /* 0x000000e70800720c */ /* 0x000fe20003f46270 */
[----:B---3--:R-:W-:Y:S01]  /*fcc0*/  FFMA.FTZ R17, R17, -UR31, R42 ;  /* 0x8000001f11117c23 */ /* 0x008fe2000801002a */
[----:B------:R-:W-:Y:S01]  /*fcd0*/  FSEL R114, R29, -INF , !P4 ;  /* 0xff8000001d727808 */ /* 0x000fe20006000000 */
[--C-:B------:R-:W-:Y:S01]  /*fce0*/  IMAD.IADD R40, R230, 0x1, -R12.reuse ;  /* 0x00000001e6287824 */ /* 0x100fe200078e0a0c */
[----:B------:R-:W-:Y:S01]  /*fcf0*/  ISETP.LT.OR P2, PT, R8, R232, P2 ;  /* 0x000000e80800720c */ /* 0x000fe20001741670 */
[----:B------:R-:W-:Y:S01]  /*fd00*/  IMAD.IADD R8, R233, 0x1, -R12 ;  /* 0x00000001e9087824 */ /* 0x000fe200078e0a0c */
[----:B------:R-:W-:Y:S01]  /*fd10*/  IABS R14, R14 ;  /* 0x0000000e000e7213 */ /* 0x000fe20000000000 */
[----:B----4-:R-:W-:Y:S01]  /*fd20*/  FFMA.FTZ R44, R11, -UR31, R44 ;  /* 0x8000001f0b2c7c23 */ /* 0x010fe2000801002c */
[----:B------:R-:W-:Y:S01]  /*fd30*/  FSEL R112, R13, -INF , !P6 ;  /* 0xff8000000d707808 */ /* 0x000fe20007000000 */
[----:B------:R-:W-:Y:S01]  /*fd40*/  IMAD.IADD R42, R227, 0x1, -R12 ;  /* 0x00000001e32a7824 */ /* 0x000fe200078e0a0c */
[----:B------:R-:W-:Y:S01]  /*fd50*/  IABS R8, R8 ;  /* 0x0000000800087213 */ /* 0x000fe20000000000 */
[----:B------:R-:W2:Y:S01]  /*fd60*/  I2F R16, R14 ;  /* 0x0000000e00107306 */ /* 0x000ea20000201400 */
[----:B------:R-:W-:Y:S01]  /*fd70*/  ISETP.GE.AND P6, PT, R12, R234, PT ;  /* 0x000000ea0c00720c */ /* 0x000fe20003fc6270 */
[----:B-1----:R-:W-:Y:S01]  /*fd80*/  FFMA.FTZ R46, R9, -UR31, R46 ;  /* 0x8000001f092e7c23 */ /* 0x002fe2000801002e */
[----:B------:R-:W-:-:S02]  /*fd90*/  FSEL R113, R17, -INF , !P2 ;  /* 0xff80000011717808 */ /* 0x000fc40005000000 */
[C---:B------:R-:W-:Y:S02]  /*fda0*/  ISETP.GE.AND P4, PT, R12.reuse, R228, PT ;  /* 0x000000e40c00720c */ /* 0x040fe40003f86270 */
[C---:B------:R-:W-:Y:S01]  /*fdb0*/  ISETP.GE.AND P2, PT, R12.reuse, R223, PT ;  /* 0x000000df0c00720c */ /* 0x040fe20003f46270 */
[----:B------:R1:W3:Y:S01]  /*fdc0*/  I2F R14, R8 ;  /* 0x00000008000e7306 */ /* 0x0002e20000201400 */
[C---:B------:R-:W-:Y:S02]  /*fdd0*/  ISETP.LT.OR P6, PT, R12.reuse, R235, P6 ;  /* 0x000000eb0c00720c */ /* 0x040fe400037c1670 */
[----:B------:R-:W-:Y:S02]  /*fde0*/  IABS R40, R40 ;  /* 0x0000002800287213 */ /* 0x000fe40000000000 */
[C---:B------:R-:W-:Y:S02]  /*fdf0*/  ISETP.LT.OR P5, PT, R12.reuse, R232, P5 ;  /* 0x000000e80c00720c */ /* 0x040fe40002fa1670 */
[----:B------:R-:W-:Y:S01]  /*fe00*/  ISETP.LT.OR P4, PT, R12, R229, P4 ;  /* 0x000000e50c00720c */ /* 0x000fe20002781670 */
[----:B--2---:R-:W-:Y:S01]  /*fe10*/  FFMA.FTZ R41, R16, -UR31, R41 ;  /* 0x8000001f10297c23 */ /* 0x004fe20008010029 */
[----:B------:R-:W-:Y:S01]  /*fe20*/  IADD3 R16, R115, 0x68, RZ ;  /* 0x0000006873107810 */ /* 0x000fe20007ffe0ff */
[----:B------:R-:W2:Y:S01]  /*fe30*/  I2F R40, R40 ;  /* 0x0000002800287306 */ /* 0x000ea20000201400 */
[----:B------:R-:W-:-:S02]  /*fe40*/  ISETP.LT.OR P2, PT, R12, R226, P2 ;  /* 0x000000e20c00720c */ /* 0x000fc40001741670 */
[----:B------:R-:W-:Y:S01]  /*fe50*/  FSEL R121, R41, -INF , !P6 ;  /* 0xff80000029797808 */ /* 0x000fe20007000000 */
[--C-:B------:R-:W-:Y:S01]  /*fe60*/  IMAD.IADD R17, R233, 0x1, -R16.reuse ;  /* 0x00000001e9117824 */ /* 0x100fe200078e0a10 */
[----:B------:R-:W-:Y:S01]  /*fe70*/  IABS R42, R42 ;  /* 0x0000002a002a7213 */ /* 0x000fe20000000000 */
[-C--:B-1----:R-:W-:Y:S01]  /*fe80*/  HMMA.16816.F32.BF16 R8, R36, R30.reuse, RZ ;  /* 0x0000001e2408723c */ /* 0x082fe200000418ff */
[----:B---3--:R-:W-:Y:S01]  /*fe90*/  FFMA.FTZ R43, R14, -UR31, R43 ;  /* 0x8000001f0e2b7c23 */ /* 0x008fe2000801002b */
[----:B------:R-:W-:Y:S01]  /*fea0*/  FSEL R117, R44, -INF , !P0 ;  /* 0xff8000002c757808 */ /* 0x000fe20004000000 */
[----:B------:R-:W1:Y:S01]  /*feb0*/  LDSM.16.M88.4 R12, [R219+0x3c00] ;  /* 0x003c0000db0c783b */ /* 0x000e620000000200 */
[--C-:B------:R-:W-:Y:S01]  /*fec0*/  IMAD.IADD R41, R230, 0x1, -R16.reuse ;  /* 0x00000001e6297824 */ /* 0x100fe200078e0a10 */
[----:B------:R-:W-:Y:S01]  /*fed0*/  IABS R17, R17 ;  /* 0x0000001100117213 */ /* 0x000fe20000000000 */
[----:B------:R-:W3:Y:S01]  /*fee0*/  I2F R42, R42 ;  /* 0x0000002a002a7306 */ /* 0x000ee20000201400 */
[----:B------:R-:W-:Y:S01]  /*fef0*/  FSEL R120, R43, -INF , !P5 ;  /* 0xff8000002b787808 */ /* 0x000fe20006800000 */
[--C-:B------:R-:W-:Y:S01]  /*ff00*/  IMAD.IADD R43, R227, 0x1, -R16.reuse ;  /* 0x00000001e32b7824 */ /* 0x100fe200078e0a10 */
[----:B------:R-:W-:Y:S01]  /*ff10*/  IABS R171, R41 ;  /* 0x0000002900ab7213 */ /* 0x000fe20000000000 */
[----:B--2---:R-:W-:Y:S01]  /*ff20*/  FFMA.FTZ R40, R40, -UR31, R45 ;  /* 0x8000001f28287c23 */ /* 0x004fe2000801002d */
[----:B------:R-:W-:Y:S01]  /*ff30*/  HMMA.16816.F32.BF16 R28, R32, R30, RZ ;  /* 0x0000001e201c723c */ /* 0x000fe200000418ff */
[----:B------:R-:W-:Y:S01]  /*ff40*/  IMAD.IADD R131, R236, 0x1, -R16 ;  /* 0x00000001ec837824 */ /* 0x000fe200078e0a10 */
[----:B------:R-:W-:Y:S01]  /*ff50*/  IABS R43, R43 ;  /* 0x0000002b002b7213 */ /* 0x000fe20000000000 */
[----:B------:R2:W4:Y:S01]  /*ff60*/  I2F R41, R17 ;  /* 0x0000001100297306 */ /* 0x0005220000201400 */
[----:B------:R-:W-:Y:S01]  /*ff70*/  FSEL R130, R40, -INF , !P4 ;  /* 0xff80000028827808 */ /* 0x000fe20006000000 */
[----:B------:R-:W-:Y:S01]  /*ff80*/  IMAD.IADD R44, R230, 0x1, -R172 ;  /* 0x00000001e62c7824 */ /* 0x000fe200078e0aac */
[----:B------:R-:W-:-:S02]  /*ff90*/  IABS R131, R131 ;  /* 0x0000008300837213 */ /* 0x000fc40000000000 */
[----:B------:R-:W-:Y:S02]  /*ffa0*/  FSEL R119, R46, -INF , !P3 ;  /* 0xff8000002e777808 */ /* 0x000fe40005800000 */
[----:B------:R-:W-:Y:S01]  /*ffb0*/  ISETP.GE.AND P3, PT, R16, R231, PT ;  /* 0x000000e71000720c */ /* 0x000fe20003f66270 */
[----:B---3--:R-:W-:Y:S01]  /*ffc0*/  FFMA.FTZ R47, R42, -UR31, R47 ;  /* 0x8000001f2a2f7c23 */ /* 0x008fe2000801002f */
[----:B------:R3:W-:Y:S01]  /*ffd0*/  I2F R175, R43 ;  /* 0x0000002b00af7306 */ /* 0x0007e20000201400 */
[----:B------:R-:W-:Y:S01]  /*ffe0*/  HMMA.16816.F32.BF16 R8, R24, R18, R8 ;  /* 0x000000121808723c */ /* 0x000fe20000041808 */
[C---:B------:R-:W-:Y:S02]  /*fff0*/  ISETP.LT.OR P3, PT, R16.reuse, R232, P3 ;  /* 0x000000e81000720c */ /* 0x040fe40001f61670 */
[----:B------:R-:W-:Y:S02]  /*10000*/  IABS R44, R44 ;  /* 0x0000002c002c7213 */ /* 0x000fe40000000000 */
[----:B------:R-:W-:-:S02]  /*10010*/  ISETP.GE.AND P0, PT, R16, R234, PT ;  /* 0x000000ea1000720c */ /* 0x000fc40003f06270 */
[----:B------:R-:W1:Y:S01]  /*10020*/  I2F R131, R131 ;  /* 0x0000008300837306 */ /* 0x000e620000201400 */
[C---:B------:R-:W-:Y:S02]  /*10030*/  ISETP.GE.AND P6, PT, R16.reuse, R228, PT ;  /* 0x000000e41000720c */ /* 0x040fe40003fc6270 */
[C---:B------:R-:W-:Y:S02]  /*10040*/  ISETP.GE.AND P5, PT, R16.reuse, R223, PT ;  /* 0x000000df1000720c */ /* 0x040fe40003fa6270 */
[----:B------:R-:W-:Y:S02]  /*10050*/  FSEL R129, R47, -INF , !P2 ;  /* 0xff8000002f817808 */ /* 0x000fe40005000000 */
[C---:B------:R-:W-:Y:S01]  /*10060*/  ISETP.LT.OR P0, PT, R16.reuse, R235, P0 ;  /* 0x000000eb1000720c */ /* 0x040fe20000701670 */
[----:B------:R-:W1:Y:S01]  /*10070*/  I2F R171, R171 ;  /* 0x000000ab00ab7306 */ /* 0x000e620000201400 */
[C---:B------:R-:W-:Y:S02]  /*10080*/  ISETP.LT.OR P6, PT, R16.reuse, R229, P6 ;  /* 0x000000e51000720c */ /* 0x040fe400037c1670 */
[----:B------:R-:W-:-:S02]  /*10090*/  ISETP.LT.OR P5, PT, R16, R226, P5 ;  /* 0x000000e21000720c */ /* 0x000fc40002fa1670 */
[----:B--2---:R-:W-:Y:S01]  /*100a0*/  HMMA.16816.F32.BF16 R16, R20, R18, R28 ;  /* 0x000000121410723c */ /* 0x004fe2000004181c */
[C---:B------:R-:W-:Y:S02]  /*100b0*/  ISETP.GE.AND P4, PT, R172.reuse, R234, PT ;  /* 0x000000eaac00720c */ /* 0x040fe40003f86270 */
[C---:B------:R-:W-:Y:S01]  /*100c0*/  ISETP.GE.AND P2, PT, R172.reuse, R231, PT ;  /* 0x000000e7ac00720c */ /* 0x040fe20003f46270 */
[----:B----4-:R-:W-:Y:S01]  /*100d0*/  FFMA.FTZ R10, R41, -UR31, R10 ;  /* 0x8000001f290a7c23 */ /* 0x010fe2000801000a */
[----:B------:R-:W-:Y:S01]  /*100e0*/  ISETP.LT.OR P4, PT, R172, R235, P4 ;  /* 0x000000ebac00720c */ /* 0x000fe20002781670 */
[----:B---3--:R-:W2:Y:S01]  /*100f0*/  LDSM.16.M88.4 R40, [R208] ;  /* 0x00000000d028783b */ /* 0x008ea20000000200 */
[----:B------:R-:W-:Y:S01]  /*10100*/  IMAD.IADD R28, R236, 0x1, -R172 ;  /* 0x00000001ec1c7824 */ /* 0x000fe200078e0aac */
[----:B------:R-:W-:Y:S01]  /*10110*/  ISETP.LT.OR P2, PT, R172, R232, P2 ;  /* 0x000000e8ac00720c */ /* 0x000fe20001741670 */
[----:B-1----:R-:W-:Y:S01]  /*10120*/  FFMA.FTZ R131, R131, -UR31, R8 ;  /* 0x8000001f83837c23 */ /* 0x002fe20008010008 */
[----:B------:R-:W-:Y:S01]  /*10130*/  FSEL R164, R10, -INF , !P3 ;  /* 0xff8000000aa47808 */ /* 0x000fe20005800000 */
[----:B------:R-:W-:Y:S01]  /*10140*/  IMAD.MOV.U32 R10, RZ, RZ, R44 ;  /* 0x000000ffff0a7224 */ /* 0x000fe200078e002c */
[----:B------:R-:W-:Y:S01]  /*10150*/  IABS R28, R28 ;  /* 0x0000001c001c7213 */ /* 0x000fe20000000000 */
[----:B------:R-:W-:Y:S01]  /*10160*/  HMMA.16816.F32.BF16 R44, R36, R12, RZ ;  /* 0x0000000c242c723c */ /* 0x000fe200000418ff */
[----:B------:R-:W-:Y:S01]  /*10170*/  IADD3 R8, R115, 0x70, RZ ;  /* 0x0000007073087810 */ /* 0x000fe20007ffe0ff */
[----:B------:R-:W-:-:S04]  /*10180*/  DEPBAR.LE SB0, 0x0 ;  /* 0x000080000000791a */ /* 0x000fc80000000000 */
[----:B------:R1:W3:Y:S01]  /*10190*/  I2F R174, R28 ;  /* 0x0000001c00ae7306 */ /* 0x0002e20000201400 */
[----:B------:R-:W-:Y:S01]  /*101a0*/  FSEL R131, R131, -INF , !P0 ;  /* 0xff80000083837808 */ /* 0x000fe20004000000 */
[----:B------:R-:W-:Y:S01]  /*101b0*/  HMMA.16816.F32.BF16 R36, R36, R14, RZ ;  /* 0x0000000e2424723c */ /* 0x000fe200000418ff */
[C---:B------:R-:W-:Y:S02]  /*101c0*/  ISETP.GE.AND P0, PT, R172.reuse, R228, PT ;  /* 0x000000e4ac00720c */ /* 0x040fe40003f06270 */
[C---:B------:R-:W-:Y:S01]  /*101d0*/  ISETP.GE.AND P3, PT, R172.reuse, R223, PT ;  /* 0x000000dfac00720c */ /* 0x040fe20003f66270 */
[----:B------:R-:W-:Y:S01]  /*101e0*/  FFMA.FTZ R16, R171, -UR31, R16 ;  /* 0x8000001fab107c23 */ /* 0x000fe20008010010 */
[C---:B------:R-:W-:Y:S01]  /*101f0*/  ISETP.LT.OR P0, PT, R172.reuse, R229, P0 ;  /* 0x000000e5ac00720c */ /* 0x040fe20000701670 */
[----:B------:R-:W4:Y:S01]  /*10200*/  I2F R10, R10 ;  /* 0x0000000a000a7306 */ /* 0x000f220000201400 */
[----:B------:R-:W-:Y:S01]  /*10210*/  FFMA.FTZ R18, R175, -UR31, R18 ;  /* 0x8000001faf127c23 */ /* 0x000fe20008010012 */
[----:B------:R-:W-:Y:S01]  /*10220*/  BAR.SYNC.DEFER_BLOCKING 0x0 ;  /* 0x0000000000007b1d */ /* 0x000fe20000010000 */
[----:B------:R-:W-:-:S02]  /*10230*/  ISETP.LT.OR P3, PT, R172, R226, P3 ;  /* 0x000000e2ac00720c */ /* 0x000fc40001f61670 */
[----:B------:R-:W-:Y:S02]  /*10240*/  FSEL R172, R16, -INF , !P6 ;  /* 0xff80000010ac7808 */ /* 0x000fe40007000000 */
[----:B------:R-:W-:Y:S01]  /*10250*/  FSEL R171, R18, -INF , !P5 ;  /* 0xff80000012ab7808 */ /* 0x000fe20006800000 */
[C---:B-1----:R-:W-:Y:S01]  /*10260*/  HMMA.16816.F32.BF16 R28, R32.reuse, R12, RZ ;  /* 0x0000000c201c723c */ /* 0x042fe200000418ff */
[----:B---3--:R-:W-:Y:S01]  /*10270*/  FFMA.FTZ R9, R174, -UR31, R9 ;  /* 0x8000001fae097c23 */ /* 0x008fe20008010009 */
[----:B------:R-:W-:Y:S01]  /*10280*/  ISETP.GE.AND P6, PT, R8, R234, PT ;  /* 0x000000ea0800720c */ /* 0x000fe20003fc6270 */
[----:B------:R-:W-:Y:S01]  /*10290*/  FFMA.FTZ R174, R188, -UR31, R11 ;  /* 0x8000001fbcae7c23 */ /* 0x000fe2000801000b */
[----:B------:R-:W-:Y:S02]  /*102a0*/  IADD3 R11, R115, 0x71, RZ ;  /* 0x00000071730b7810 */ /* 0x000fe40007ffe0ff */
[----:B------:R-:W-:Y:S01]  /*102b0*/  FSEL R175, R9, -INF , !P4 ;  /* 0xff80000009af7808 */ /* 0x000fe20006000000 */
[--C-:B------:R-:W-:Y:S01]  /*102c0*/  IMAD.IADD R13, R236, 0x1, -R8.reuse ;  /* 0x00000001ec0d7824 */ /* 0x100fe200078e0a08 */
[----:B------:R-:W-:Y:S01]  /*102d0*/  IABS R12, R185 ;  /* 0x000000b9000c7213 */ /* 0x000fe20000000000 */
[--C-:B------:R-:W-:Y:S01]  /*102e0*/  IMAD.IADD R185, R233, 0x1, -R8.reuse ;  /* 0x00000001e9b97824 */ /* 0x100fe200078e0a08 */
[----:B------:R-:W-:Y:S01]  /*102f0*/  HMMA.16816.F32.BF16 R32, R32, R14, RZ ;  /* 0x0000000e2020723c */ /* 0x000fe200000418ff */
[----:B------:R-:W-:Y:S01]  /*10300*/  FSEL R174, R174, -INF , !P2 ;  /* 0xff800000aeae7808 */ /* 0x000fe20005000000 */
[----:B------:R-:W-:Y:S01]  /*10310*/  IMAD.IADD R16, R236, 0x1, -R11 ;  /* 0x00000001ec107824 */ /* 0x000fe200078e0a0b */
[----:B------:R-:W-:Y:S01]  /*10320*/  IABS R13, R13 ;  /* 0x0000000d000d7213 */ /* 0x000fe20000000000 */
[----:B------:R-:W1:Y:S01]  /*10330*/  I2F R12, R12 ;  /* 0x0000000c000c7306 */ /* 0x000e620000201400 */
[----:B------:R-:W-:Y:S01]  /*10340*/  IABS R185, R185 ;  /* 0x000000b900b97213 */ /* 0x000fe20000000000 */
[--C-:B------:R-:W-:Y:S01]  /*10350*/  IMAD.IADD R9, R227, 0x1, -R8.reuse ;  /* 0x00000001e3097824 */ /* 0x100fe200078e0a08 */
[C---:B------:R-:W-:Y:S01]  /*10360*/  ISETP.GE.AND P5, PT, R8.reuse, R231, PT ;  /* 0x000000e70800720c */ /* 0x040fe20003fa6270 */
[-C--:B--2---:R-:W-:Y:S01]  /*10370*/  HMMA.16816.F32.BF16 R44, R24, R40.reuse, R44 ;  /* 0x00000028182c723c */ /* 0x084fe2000004182c */
[----:B------:R-:W-:Y:S01]  /*10380*/  IMAD.MOV.U32 R15, RZ, RZ, R13 ;  /* 0x000000ffff0f7224 */ /* 0x000fe200078e000d */
[----:B------:R-:W-:Y:S01]  /*10390*/  ISETP.GE.AND P4, PT, R8, R228, PT ;  /* 0x000000e40800720c */ /* 0x000fe20003f86270 */
[----:B------:R-:W-:Y:S01]  /*103a0*/  IMAD.IADD R13, R230, 0x1, -R8 ;  /* 0x00000001e60d7824 */ /* 0x000fe200078e0a08 */
[----:B------:R-:W-:Y:S01]  /*103b0*/  I2F R185, R185 ;  /* 0x000000b900b97306 */ /* 0x000fe20000201400 */
[----:B------:R-:W-:Y:S01]  /*103c0*/  ISETP.GE.AND P2, PT, R8, R223, PT ;  /* 0x000000df0800720c */ /* 0x000fe20003f46270 */
[----:B----4-:R-:W-:Y:S01]  /*103d0*/  FFMA.FTZ R10, R10, -UR31, R17 ;  /* 0x8000001f0a0a7c23 */ /* 0x010fe20008010011 */
[----:B------:R-:W-:Y:S01]  /*103e0*/  ISETP.LT.OR P6, PT, R8, R235, P6 ;  /* 0x000000eb0800720c */ /* 0x000fe200037c1670 */
[----:B------:R-:W-:Y:S01]  /*103f0*/  IMAD.IADD R17, R230, 0x1, -R11 ;  /* 0x00000001e6117824 */ /* 0x000fe200078e0a0b */
[C---:B------:R-:W-:Y:S01]  /*10400*/  ISETP.LT.OR P5, PT, R8.reuse, R232, P5 ;  /* 0x000000e80800720c */ /* 0x040fe20002fa1670 */
[C---:B------:R-:W-:Y:S01]  /*10410*/  HMMA.16816.F32.BF16 R28, R20.reuse, R40, R28 ;  /* 0x00000028141c723c */ /* 0x040fe2000004181c */
[C---:B------:R-:W-:Y:S01]  /*10420*/  ISETP.LT.OR P4, PT, R8.reuse, R229, P4 ;  /* 0x000000e50800720c */ /* 0x040fe20002781670 */
[----:B------:R-:W2:Y:S01]  /*10430*/  I2F R15, R15 ;  /* 0x0000000f000f7306 */ /* 0x000ea20000201400 */
[----:B------:R-:W-:Y:S01]  /*10440*/  ISETP.LT.OR P2, PT, R8, R226, P2 ;  /* 0x000000e20800720c */ /* 0x000fe20001741670 */
[----:B-1----:R-:W-:Y:S01]  /*10450*/  FFMA.FTZ R19, R12, -UR31, R19 ;  /* 0x8000001f0c137c23 */ /* 0x002fe20008010013 */
[----:B------:R-:W-:Y:S01]  /*10460*/  IABS R8, R16 ;  /* 0x0000001000087213 */ /* 0x000fe20000000000 */
[----:B------:R-:W-:Y:S01]  /*10470*/  IMAD.IADD R16, R233, 0x1, -R11 ;  /* 0x00000001e9107824 */ /* 0x000fe200078e0a0b */
[----:B------:R-:W-:Y:S01]  /*10480*/  IABS R13, R13 ;  /* 0x0000000d000d7213 */ /* 0x000fe20000000000 */
[----:B------:R-:W-:Y:S01]  /*10490*/  HMMA.16816.F32.BF16 R32, R20, R42, R32 ;  /* 0x0000002a1420723c */ /* 0x000fe20000041820 */
[----:B------:R-:W-:-:S02]  /*104a0*/  IABS R14, R9 ;  /* 0x00000009000e7213 */ /* 0x000fc40000000000 */
[----:B------:R-:W-:Y:S01]  /*104b0*/  IADD3 R12, R115, 0x78, RZ ;  /* 0x00000078730c7810 */ /* 0x000fe20007ffe0ff */
[----:B------:R-:W1:Y:S01]  /*104c0*/  I2F R9, R13 ;  /* 0x0000000d00097306 */ /* 0x000e620000201400 */
[----:B------:R-:W-:Y:S02]  /*104d0*/  IABS R16, R16 ;  /* 0x0000001000107213 */ /* 0x000fe40000000000 */
[----:B------:R-:W-:Y:S01]  /*104e0*/  FSEL R41, R10, -INF , !P0 ;  /* 0xff8000000a297808 */ /* 0x000fe20004000000 */
[----:B------:R-:W-:Y:S01]  /*104f0*/  HMMA.16816.F32.BF16 R36, R24, R42, R36 ;  /* 0x0000002a1824723c */ /* 0x000fe20000041824 */
[----:B------:R-:W-:Y:S01]  /*10500*/  IABS R10, R17 ;  /* 0x00000011000a7213 */ /* 0x000fe20000000000 */
[----:B--2---:R-:W-:Y:S01]  /*10510*/  FFMA.FTZ R15, R15, -UR31, R44 ;  /* 0x8000001f0f0f7c23 */ /* 0x004fe2000801002c */
[----:B------:R-:W-:Y:S01]  /*10520*/  FSEL R40, R19, -INF , !P3 ;  /* 0xff80000013287808 */ /* 0x000fe20005800000 */
[----:B------:R-:W2:Y:S01]  /*10530*/  I2F R13, R14 ;  /* 0x0000000e000d7306 */ /* 0x000ea20000201400 */
[----:B------:R-:W-:Y:S01]  /*10540*/  FFMA.FTZ R44, R185, -UR31, R46 ;  /* 0x8000001fb92c7c23 */ /* 0x000fe2000801002e */
[----:B------:R-:W-:Y:S01]  /*10550*/  ISETP.GE.AND P0, PT, R11, R234, PT ;  /* 0x000000ea0b00720c */ /* 0x000fe20003f06270 */
[--C-:B------:R-:W-:Y:S01]  /*10560*/  IMAD.IADD R17, R236, 0x1, -R12.reuse ;  /* 0x00000001ec117824 */ /* 0x100fe200078e0a0c */
[----:B------:R-:W-:Y:S01]  /*10570*/  FSEL R46, R15, -INF , !P6 ;  /* 0xff8000000f2e7808 */ /* 0x000fe20007000000 */
[----:B------:R-:W-:Y:S01]  /*10580*/  IMAD.IADD R15, R233, 0x1, -R12 ;  /* 0x00000001e90f7824 */ /* 0x000fe200078e0a0c */
[----:B------:R-:W-:-:S02]  /*10590*/  FSEL R44, R44, -INF , !P5 ;  /* 0xff8000002c2c7808 */ /* 0x000fc40006800000 */
[----:B------:R3:W4:Y:S01]  /*105a0*/  I2F R14, R8 ;  /* 0x00000008000e7306 */ /* 0x0007220000201400 */
[----:B------:R-:W-:Y:S01]  /*105b0*/  ISETP.GE.AND P3, PT, R11, R231, PT ;  /* 0x000000e70b00720c */ /* 0x000fe20003f66270 */
[----:B-1----:R-:W-:Y:S01]  /*105c0*/  FFMA.FTZ R9, R9, -UR31, R28 ;  /* 0x8000001f09097c23 */ /* 0x002fe2000801001c */
[C---:B------:R-:W-:Y:S02]  /*105d0*/  ISETP.GE.AND P6, PT, R11.reuse, R228, PT ;  /* 0x000000e40b00720c */ /* 0x040fe40003fc6270 */
[C---:B------:R-:W-:Y:S02]  /*105e0*/  ISETP.GE.AND P5, PT, R11.reuse, R223, PT ;  /* 0x000000df0b00720c */ /* 0x040fe40003fa6270 */
[----:B------:R-:W-:Y:S01]  /*105f0*/  IABS R17, R17 ;  /* 0x0000001100117213 */ /* 0x000fe20000000000 */
[----:B------:R-:W1:Y:S01]  /*10600*/  I2F R16, R16 ;  /* 0x0000001000107306 */ /* 0x000e620000201400 */
[----:B------:R-:W-:Y:S01]  /*10610*/  ISETP.LT.OR P0, PT, R11, R235, P0 ;  /* 0x000000eb0b00720c */ /* 0x000fe20000701670 */
[----:B--2---:R-:W-:Y:S01]  /*10620*/  FFMA.FTZ R13, R13, -UR31, R30 ;  /* 0x8000001f0d0d7c23 */ /* 0x004fe2000801001e */
[----:B------:R-:W-:-:S02]  /*10630*/  ISETP.LT.OR P3, PT, R11, R232, P3 ;  /* 0x000000e80b00720c */ /* 0x000fc40001f61670 */
[C---:B------:R-:W-:Y:S02]  /*10640*/  ISETP.LT.OR P6, PT, R11.reuse, R229, P6 ;  /* 0x000000e50b00720c */ /* 0x040fe400037c1670 */
[----:B------:R-:W-:Y:S01]  /*10650*/  ISETP.LT.OR P5, PT, R11, R226, P5 ;  /* 0x000000e20b00720c */ /* 0x000fe20002fa1670 */
[----:B---3--:R-:W-:Y:S01]  /*10660*/  IMAD.IADD R8, R227, 0x1, -R11 ;  /* 0x00000001e3087824 */ /* 0x008fe200078e0a0b */
[----:B------:R-:W2:Y:S01]  /*10670*/  I2F R10, R10 ;  /* 0x0000000a000a7306 */ /* 0x000ea20000201400 */
[----:B------:R-:W-:Y:S01]  /*10680*/  IMAD.MOV.U32 R11, RZ, RZ, R17 ;  /* 0x000000ffff0b7224 */ /* 0x000fe200078e0011 */
[----:B------:R-:W-:Y:S01]  /*10690*/  IABS R15, R15 ;  /* 0x0000000f000f7213 */ /* 0x000fe20000000000 */
[----:B------:R-:W-:Y:S01]  /*106a0*/  IMAD.IADD R17, R230, 0x1, -R12 ;  /* 0x00000001e6117824 */ /* 0x000fe200078e0a0c */
[----:B------:R-:W-:Y:S01]  /*106b0*/  IABS R8, R8 ;  /* 0x0000000800087213 */ /* 0x000fe20000000000 */
[----:B----4-:R-:W-:Y:S01]  /*106c0*/  FFMA.FTZ R185, R14, -UR31, R45 ;  /* 0x8000001f0eb97c23 */ /* 0x010fe2000801002d */
[----:B------:R-:W-:Y:S01]  /*106d0*/  IADD3 R14, R115, 0x79, RZ ;  /* 0x00000079730e7810 */ /* 0x000fe20007ffe0ff */
[----:B-1----:R-:W-:Y:S01]  /*106e0*/  FFMA.FTZ R16, R16, -UR31, R47 ;  /* 0x8000001f10107c23 */ /* 0x002fe2000801002f */
[----:B------:R-:W-:Y:S01]  /*106f0*/  IABS R17, R17 ;  /* 0x0000001100117213 */ /* 0x000fe20000000000 */
[----:B------:R-:W1:Y:S01]  /*10700*/  I2F R11, R11 ;  /* 0x0000000b000b7306 */ /* 0x000e620000201400 */
[----:B------:R-:W-:-:S02]  /*10710*/  FSEL R45, R13, -INF , !P2 ;  /* 0xff8000000d2d7808 */ /* 0x000fc40005000000 */
[----:B------:R-:W-:Y:S01]  /*10720*/  FSEL R47, R9, -INF , !P4 ;  /* 0xff800000092f7808 */ /* 0x000fe20006000000 */
[----:B------:R-:W-:Y:S01]  /*10730*/  IMAD.MOV.U32 R18, RZ, RZ, R17 ;  /* 0x000000ffff127224 */ /* 0x000fe200078e0011 */
[----:B------:R-:W-:Y:S01]  /*10740*/  FSEL R185, R185, -INF , !P0 ;  /* 0xff800000b9b97808 */ /* 0x000fe20004000000 */
[----:B------:R-:W-:Y:S01]  /*10750*/  IMAD.IADD R17, R236, 0x1, -R14 ;  /* 0x00000001ec117824 */ /* 0x000fe200078e0a0e */
[----:B------:R-:W-:Y:S01]  /*10760*/  FSEL R115, R16, -INF , !P3 ;  /* 0xff80000010737808 */ /* 0x000fe20005800000 */
[----:B------:R-:W3:Y:S01]  /*10770*/  I2F R8, R8 ;  /* 0x0000000800087306 */ /* 0x000ee20000201400 */
[C---:B------:R-:W-:Y:S01]  /*10780*/  ISETP.GE.AND P4, PT, R12.reuse, R234, PT ;  /* 0x000000ea0c00720c */ /* 0x040fe20003f86270 */
[----:B------:R-:W-:Y:S01]  /*10790*/  IMAD.IADD R9, R227, 0x1, -R12 ;  /* 0x00000001e3097824 */ /* 0x000fe200078e0a0c */
[C---:B------:R-:W-:Y:S01]  /*107a0*/  ISETP.GE.AND P2, PT, R12.reuse, R231, PT ;  /* 0x000000e70c00720c */ /* 0x040fe20003f46270 */
[----:B------:R-:W-:Y:S01]  /*107b0*/  IMAD.IADD R16, R233, 0x1, -R14 ;  /* 0x00000001e9107824 */ /* 0x000fe200078e0a0e */
[----:B------:R-:W-:Y:S01]  /*107c0*/  ISETP.GE.AND P0, PT, R12, R228, PT ;  /* 0x000000e40c00720c */ /* 0x000fe20003f06270 */
[----:B--2---:R-:W-:Y:S01]  /*107d0*/  FFMA.FTZ R10, R10, -UR31, R29 ;  /* 0x8000001f0a0a7c23 */ /* 0x004fe2000801001d */
[C---:B------:R-:W-:Y:S01]  /*107e0*/  ISETP.GE.AND P3, PT, R12.reuse, R223, PT ;  /* 0x000000df0c00720c */ /* 0x040fe20003f66270 */
[----:B------:R2:W4:Y:S01]  /*107f0*/  I2F R13, R18 ;  /* 0x00000012000d7306 */ /* 0x0005220000201400 */
[----:B------:R-:W-:Y:S01]  /*10800*/  IABS R17, R17 ;  /* 0x0000001100117213 */ /* 0x000fe20000000000 */
[----:B-1----:R-:W-:Y:S01]  /*10810*/  FFMA.FTZ R11, R11, -UR31, R36 ;  /* 0x8000001f0b0b7c23 */ /* 0x002fe20008010024 */
[----:B------:R-:W-:-:S02]  /*10820*/  ISETP.LT.OR P4, PT, R12, R235, P4 ;  /* 0x000000eb0c00720c */ /* 0x000fc40002781670 */
[C---:B------:R-:W-:Y:S02]  /*10830*/  ISETP.LT.OR P2, PT, R12.reuse, R232, P2 ;  /* 0x000000e80c00720c */ /* 0x040fe40001741670 */
[C---:B------:R-:W-:Y:S01]  /*10840*/  ISETP.LT.OR P0, PT, R12.reuse, R229, P0 ;  /* 0x000000e50c00720c */ /* 0x040fe20000701670 */
[----:B------:R-:W1:Y:S01]  /*10850*/  I2F R15, R15 ;  /* 0x0000000f000f7306 */ /* 0x000e620000201400 */
[----:B------:R-:W-:Y:S01]  /*10860*/  ISETP.LT.OR P3, PT, R12, R226, P3 ;  /* 0x000000e20c00720c */ /* 0x000fe20001f61670 */
[----:B---3--:R-:W-:Y:S01]  /*10870*/  FFMA.FTZ R31, R8, -UR31, R31 ;  /* 0x8000001f081f7c23 */ /* 0x008fe2000801001f */
[----:B------:R-:W-:Y:S02]  /*10880*/  IABS R9, R9 ;  /* 0x0000000900097213 */ /* 0x000fe40000000000 */
[----:B------:R-:W-:Y:S02]  /*10890*/  IABS R16, R16 ;  /* 0x0000001000107213 */ /* 0x000fe40000000000 */
[----:B------:R-:W-:Y:S01]  /*108a0*/  FSEL R200, R10, -INF , !P6 ;  /* 0xff8000000ac87808 */ /* 0x000fe20007000000 */
[----:B------:R3:W3:Y:S01]  /*108b0*/  I2F R12, R17 ;  /* 0x00000011000c7306 */ /* 0x0006e20000201400 */
[----:B--2---:R-:W-:Y:S01]  /*108c0*/  IMAD.IADD R18, R230, 0x1, -R14 ;  /* 0x00000001e6127824 */ /* 0x004fe200078e0a0e */
[----:B------:R-:W-:Y:S01]  /*108d0*/  FSEL R42, R31, -INF , !P5 ;  /* 0xff8000001f2a7808 */ /* 0x000fe20006800000 */
[----:B----4-:R-:W-:Y:S01]  /*108e0*/  FFMA.FTZ R13, R13, -UR31, R32 ;  /* 0x8000001f0d0d7c23 */ /* 0x010fe20008010020 */
[----:B------:R-:W-:-:S02]  /*108f0*/  FSEL R202, R11, -INF , !P4 ;  /* 0xff8000000bca7808 */ /* 0x000fc40006000000 */
[----:B------:R-:W-:Y:S02]  /*10900*/  IABS R18, R18 ;  /* 0x0000001200127213 */ /* 0x000fe40000000000 */
[----:B------:R-:W2:Y:S01]  /*10910*/  I2F R8, R16 ;  /* 0x0000001000087306 */ /* 0x000ea20000201400 */
[----:B------:R-:W-:Y:S01]  /*10920*/  FSEL R204, R13, -INF , !P0 ;  /* 0xff8000000dcc7808 */ /* 0x000fe20004000000 */
[----:B-1----:R-:W-:Y:S01]  /*10930*/  FFMA.FTZ R15, R15, -UR31, R38 ;  /* 0x8000001f0f0f7c23 */ /* 0x002fe20008010026 */
[----:B------:R-:W-:Y:S02]  /*10940*/  PLOP3.LUT P0, PT, PT, PT, UP0, 0x80, 0x0 ;  /* 0x000000000000781c */ /* 0x000fe40003f0f008 */
[C---:B------:R-:W-:Y:S02]  /*10950*/  ISETP.GE.AND P6, PT, R14.reuse, R234, PT ;  /* 0x000000ea0e00720c */ /* 0x040fe40003fc6270 */
[----:B------:R-:W-:Y:S01]  /*10960*/  FSEL R201, R15, -INF , !P2 ;  /* 0xff8000000fc97808 */ /* 0x000fe20005000000 */
[----:B---3--:R-:W-:Y:S01]  /*10970*/  IMAD.IADD R17, R227, 0x1, -R14 ;  /* 0x00000001e3117824 */ /* 0x008fe200078e0a0e */
[----:B------:R-:W1:Y:S01]  /*10980*/  I2F R9, R9 ;  /* 0x0000000900097306 */ /* 0x000e620000201400 */
[----:B------:R-:W-:Y:S01]  /*10990*/  ISETP.GE.AND P5, PT, R14, R231, PT ;  /* 0x000000e70e00720c */ /* 0x000fe20003fa6270 */
[----:B------:R-:W-:Y:S01]  /*109a0*/  FFMA.FTZ R12, R12, -UR31, R37 ;  /* 0x8000001f0c0c7c23 */ /* 0x000fe20008010025 */
[----:B------:R-:W-:-:S02]  /*109b0*/  ISETP.GE.AND P4, PT, R14, R228, PT ;  /* 0x000000e40e00720c */ /* 0x000fc40003f86270 */
[----:B------:R-:W-:Y:S02]  /*109c0*/  IABS R17, R17 ;  /* 0x0000001100117213 */ /* 0x000fe40000000000 */
[----:B------:R-:W-:Y:S01]  /*109d0*/  ISETP.GE.AND P2, PT, R14, R223, PT ;  /* 0x000000df0e00720c */ /* 0x000fe20003f46270 */
[----:B------:R-:W3:Y:S01]  /*109e0*/  I2F R10, R18 ;  /* 0x00000012000a7306 */ /* 0x000ee20000201400 */
[----:B--2---:R-:W-:Y:S01]  /*109f0*/  FFMA.FTZ R8, R8, -UR31, R39 ;  /* 0x8000001f08087c23 */ /* 0x004fe20008010027 */
[C---:B------:R-:W-:Y:S02]  /*10a00*/  ISETP.LT.OR P6, PT, R14.reuse, R235, P6 ;  /* 0x000000eb0e00720c */ /* 0x040fe400037c1670 */
[C---:B------:R-:W-:Y:S02]  /*10a10*/  ISETP.LT.OR P5, PT, R14.reuse, R232, P5 ;  /* 0x000000e80e00720c */ /* 0x040fe40002fa1670 */
[C---:B------:R-:W-:Y:S02]  /*10a20*/  ISETP.LT.OR P4, PT, R14.reuse, R229, P4 ;  /* 0x000000e50e00720c */ /* 0x040fe40002781670 */
[----:B------:R-:W2:Y:S01]  /*10a30*/  I2F R16, R17 ;  /* 0x0000001100107306 */ /* 0x000ea20000201400 */
[----:B-1----:R-:W-:Y:S01]  /*10a40*/  FFMA.FTZ R9, R9, -UR31, R34 ;  /* 0x8000001f09097c23 */ /* 0x002fe20008010022 */
[----:B------:R-:W-:-:S02]  /*10a50*/  ISETP.LT.OR P2, PT, R14, R226, P2 ;  /* 0x000000e20e00720c */ /* 0x000fc40001741670 */
[----:B------:R-:W-:Y:S02]  /*10a60*/  FSEL R207, R12, -INF , !P6 ;  /* 0xff8000000ccf7808 */ /* 0x000fe40007000000 */
[----:B------:R-:W-:Y:S01]  /*10a70*/  FSEL R188, R9, -INF , !P3 ;  /* 0xff80000009bc7808 */ /* 0x000fe20005800000 */
[----:B---3--:R-:W-:Y:S01]  /*10a80*/  FFMA.FTZ R10, R10, -UR31, R33 ;  /* 0x8000001f0a0a7c23 */ /* 0x008fe20008010021 */
[----:B------:R-:W-:-:S04]  /*10a90*/  FSEL R206, R8, -INF , !P5 ;  /* 0xff80000008ce7808 */ /* 0x000fc80006800000 */
[----:B------:R-:W-:Y:S01]  /*10aa0*/  FSEL R205, R10, -INF , !P4 ;  /* 0xff8000000acd7808 */ /* 0x000fe20006000000 */
[----:B--2---:R-:W-:-:S05]  /*10ab0*/  FFMA.FTZ R16, R16, -UR31, R35 ;  /* 0x8000001f10107c23 */ /* 0x004fca0008010023 */
        /* <DEDUP_REMOVED lines=58> */
.L_x_830:
[----:B------:R-:W-:Y:S05]  /*10e60*/  BSYNC B0 ;  /* 0x0000000000007941 */ /* 0x000fea0003800000 */
.L_x_829:
[----:B------:R-:W0:Y:S02]  /*10e70*/  LDGDEPBAR ;  /* 0x00000000000079af */ /* 0x000e240000000000 */
.L_x_828:
[----:B------:R-:W-:Y:S01]  /*10e80*/  FMNMX.FTZ R8, R5, R106, !PT ;  /* 0x0000006a05087209 */ /* 0x000fe20007810000 */
[----:B------:R-:W-:Y:S01]  /*10e90*/  IMAD.WIDE.U32 R20, R53, -0x326172a9, RZ ;  /* 0xcd9e8d5735147825 */ /* 0x000fe200078e00ff */
[----:B------:R-:W-:Y:S01]  /*10ea0*/  USHF.L.U32 UR4, UR36, 0x2, URZ ;  /* 0x0000000224047899 */ /* 0x000fe2000800063f */
[----:B------:R-:W-:Y:S01]  /*10eb0*/  STL.64 [R1+0x58], R222 ;  /* 0x000058de01007387 */ /* 0x000fe20000100a00 */
[----:B--2---:R-:W-:Y:S01]  /*10ec0*/  FMNMX.FTZ R11, R105, R8, !PT ;  /* 0x00000008690b7209 */ /* 0x004fe20007810000 */
[----:B------:R-:W-:Y:S01]  /*10ed0*/  IMAD.U32 R9, RZ, RZ, UR33 ;  /* 0x00000021ff097e24 */ /* 0x000fe2000f8e00ff */
[----:B------:R-:W-:Y:S01]  /*10ee0*/  LOP3.LUT R248, R21, R7, RZ, 0x3c, !PT ;  /* 0x0000000715f87212 */ /* 0x000fe200078e3cff */
[----:B------:R-:W-:Y:S01]  /*10ef0*/  UIADD3 UR5, UR4, 0x1, URZ ;  /* 0x0000000104057890 */ /* 0x000fe2000fffe03f */
[----:B------:R-:W-:Y:S01]  /*10f00*/  FMNMX.FTZ R12, R118, R11, !PT ;  /* 0x0000000b760c7209 */ /* 0x000fe20007810000 */
[----:B------:R-:W-:Y:S01]  /*10f10*/  STL.64 [R1+0x50], R220 ;  /* 0x000050dc01007387 */ /* 0x000fe20000100a00 */
[----:B------:R-:W-:Y:S01]  /*10f20*/  LOP3.LUT R36, R55, UR4, R9, 0x96, !PT ;  /* 0x0000000437247c12 */ /* 0x000fe2000f8e9609 */
[----:B------:R-:W-:Y:S01]  /*10f30*/  IMAD.WIDE.U32 R248, R248, -0x2daee0ad, RZ ;  /* 0xd2511f53f8f87825 */ /* 0x000fe200078e00ff */
[----:B------:R-:W-:Y:S01]  /*10f40*/  FMNMX.FTZ R12, R127, R12, !PT ;  /* 0x0000000c7f0c7209 */ /* 0x000fe20007810000 */
[----:B------:R2:W-:Y:S02]  /*10f50*/  STL.64 [R1+0x48], R218 ;  /* 0x000048da01007387 */ /* 0x0005e40000100a00 */
[----:B------:R-:W-:Y:S01]  /*10f60*/  IMAD.WIDE.U32 R36, R36, -0x326172a9, RZ ;  /* 0xcd9e8d5724247825 */ /* 0x000fe200078e00ff */
[----:B------:R-:W-:Y:S01]  /*10f70*/  FMNMX.FTZ R12, R165, R12, !PT ;  /* 0x0000000ca50c7209 */ /* 0x000fe20007810000 */
[----:B------:R3:W-:Y:S01]  /*10f80*/  STL.64 [R1+0x40], R212 ;  /* 0x000040d401007387 */ /* 0x0007e20000100a00 */
[----:B------:R-:W-:Y:S01]  /*10f90*/  LOP3.LUT R250, R249, UR23, R54, 0x96, !PT ;  /* 0x00000017f9fa7c12 */ /* 0x000fe2000f8e9636 */
[----:B------:R-:W-:Y:S01]  /*10fa0*/  IMAD.MOV.U32 R29, RZ, RZ, R189 ;  /* 0x000000ffff1d7224 */ /* 0x000fe200078e00bd */
[----:B------:R-:W-:Y:S01]  /*10fb0*/  FMNMX.FTZ R12, R169, R12, !PT ;  /* 0x0000000ca90c7209 */ /* 0x000fe20007810000 */
[----:B------:R-:W-:Y:S01]  /*10fc0*/  IMAD.MOV.U32 R27, RZ, RZ, R191 ;  /* 0x000000ffff1b7224 */ /* 0x000fe200078e00bf */
[----:B------:R-:W-:Y:S01]  /*10fd0*/  LOP3.LUT R8, R37, UR24, R20, 0x96, !PT ;  /* 0x0000001825087c12 */ /* 0x000fe2000f8e9614 */
[----:B------:R-:W-:Y:S01]  /*10fe0*/  IMAD.WIDE.U32 R250, R250, -0x326172a9, RZ ;  /* 0xcd9e8d57fafa7825 */ /* 0x000fe200078e00ff */
[----:B------:R-:W-:Y:S01]  /*10ff0*/  FMNMX.FTZ R25, R177, R12, !PT ;  /* 0x0000000cb1197209 */ /* 0x000fe20007810000 */
[----:B------:R-:W-:Y:S02]  /*11000*/  STL.64 [R1+0x38], R210 ;  /* 0x000038d201007387 */ /* 0x000fe40000100a00 */
[----:B------:R-:W-:Y:S01]  /*11010*/  IMAD.WIDE.U32 R12, R8, -0x2daee0ad, RZ ;  /* 0xd2511f53080c7825 */ /* 0x000fe200078e00ff */
[----:B------:R-:W-:Y:S01]  /*11020*/  FMNMX.FTZ R25, R190, R25, !PT ;  /* 0x00000019be197209 */ /* 0x000fe20007810000 */
[----:B------:R-:W-:Y:S01]  /*11030*/  STL.64 [R1+0x30], R208 ;  /* 0x000030d001007387 */ /* 0x000fe20000100a00 */
[----:B------:R-:W-:-:S02]  /*11040*/  LOP3.LUT R10, R251, UR22, R36, 0x96, !PT ;  /* 0x00000016fb0a7c12 */ /* 0x000fc4000f8e9624 */
[----:B------:R-:W-:Y:S01]  /*11050*/  FMNMX.FTZ R25, R192, R25, !PT ;  /* 0x00000019c0197209 */ /* 0x000fe20007810000 */
[----:B------:R-:W-:Y:S01]  /*11060*/  STL.64 [R1+0x28], R50 ;  /* 0x0000283201007387 */ /* 0x000fe20000100a00 */
[----:B------:R-:W-:Y:S01]  /*11070*/  LOP3.LUT R8, R13, UR21, R248, 0x96, !PT ;  /* 0x000000150d087c12 */ /* 0x000fe2000f8e96f8 */
[----:B------:R-:W-:Y:S01]  /*11080*/  IMAD.WIDE.U32 R10, R10, -0x2daee0ad, RZ ;  /* 0xd2511f530a0a7825 */ /* 0x000fe200078e00ff */
[----:B------:R-:W-:Y:S01]  /*11090*/  FMNMX.FTZ R25, R196, R25, !PT ;  /* 0x00000019c4197209 */ /* 0x000fe20007810000 */
[----:B------:R-:W-:Y:S02]  /*110a0*/  STL.64 [R1+0x20], R48 ;  /* 0x0000203001007387 */ /* 0x000fe40000100a00 */
[----:B-1----:R-:W-:Y:S01]  /*110b0*/  IMAD.WIDE.U32 R14, R8, -0x326172a9, RZ ;  /* 0xcd9e8d57080e7825 */ /* 0x002fe200078e00ff */
[----:B------:R-:W-:Y:S02]  /*110c0*/  FMNMX.FTZ R25, R198, R25, !PT ;  /* 0x00000019c6197209 */ /* 0x000fe40007810000 */
[----:B------:R-:W-:Y:S01]  /*110d0*/  LOP3.LUT R12, R11, UR19, R12, 0x96, !PT ;  /* 0x000000130b0c7c12 */ /* 0x000fe2000f8e960c */
[----:B------:R-:W-:Y:S01]  /*110e0*/  IMAD.U32 R11, RZ, RZ, UR5 ;  /* 0x00000005ff0b7e24 */ /* 0x000fe2000f8e00ff */
[----:B------:R-:W-:Y:S01]  /*110f0*/  FMNMX.FTZ R25, R246, R25, !PT ;  /* 0x00000019f6197209 */ /* 0x000fe20007810000 */
[----:B--2---:R-:W-:Y:S01]  /*11100*/  IMAD.MOV.U32 R218, RZ, RZ, R193 ;  /* 0x000000ffffda7224 */ /* 0x004fe200078e00c1 */
[----:B------:R-:W-:Y:S01]  /*11110*/  LOP3.LUT R8, R15, UR20, R250, 0x96, !PT ;  /* 0x000000140f087c12 */ /* 0x000fe2000f8e96fa */
[----:B------:R-:W-:Y:S01]  /*11120*/  IMAD.WIDE.U32 R12, R12, -0x326172a9, RZ ;  /* 0xcd9e8d570c0c7825 */ /* 0x000fe200078e00ff */
[----:B------:R-:W-:-:S03]  /*11130*/  FMNMX.FTZ R25, R56, R25, !PT ;  /* 0x0000001938197209 */ /* 0x000fc60007810000 */
[----:B------:R-:W-:Y:S01]  /*11140*/  IMAD.WIDE.U32 R8, R8, -0x2daee0ad, RZ ;  /* 0xd2511f5308087825 */ /* 0x000fe200078e00ff */
[----:B------:R-:W-:Y:S02]  /*11150*/  FMNMX.FTZ R25, R60, R25, !PT ;  /* 0x000000193c197209 */ /* 0x000fe40007810000 */
[----:B------:R-:W-:Y:S01]  /*11160*/  LOP3.LUT R14, R13, UR18, R14, 0x96, !PT ;  /* 0x000000120d0e7c12 */ /* 0x000fe2000f8e960e */
[----:B------:R-:W-:Y:S01]  /*11170*/  IMAD.MOV.U32 R219, RZ, RZ, R27 ;  /* 0x000000ffffdb7224 */ /* 0x000fe200078e001b */
[----:B------:R-:W-:Y:S02]  /*11180*/  FMNMX.FTZ R25, R64, R25, !PT ;  /* 0x0000001940197209 */ /* 0x000fe40007810000 */
        /* <DEDUP_REMOVED lines=9> */
[----:B------:R-:W-:Y:S02]  /*11220*/  FMNMX.FTZ R25, R80, R25, !PT ;  /* 0x0000001950197209 */ /* 0x000fe40007810000 */
[----:B------:R-:W-:Y:S01]  /*11230*/  LOP3.LUT R10, R19, UR16, R12, 0x96, !PT ;  /* 0x00000010130a7c12 */ /* 0x000fe2000f8e960c */
[----:B------:R-:W-:Y:S01]  /*11240*/  IMAD.WIDE.U32 R8, R8, -0x326172a9, RZ ;  /* 0xcd9e8d5708087825 */ /* 0x000fe200078e00ff */
[----:B------:R-:W-:-:S02]  /*11250*/  FMNMX.FTZ R25, R84, R25, !PT ;  /* 0x0000001954197209 */ /* 0x000fc40007810000 */
[----:B------:R-:W-:Y:S01]  /*11260*/  LOP3.LUT R13, R17, UR25, R18, 0x96, !PT ;  /* 0x00000019110d7c12 */ /* 0x000fe2000f8e9612 */
[----:B------:R-:W-:Y:S01]  /*11270*/  IMAD.WIDE.U32 R30, R10, -0x2daee0ad, RZ ;  /* 0xd2511f530a1e7825 */ /* 0x000fe200078e00ff */
[----:B------:R-:W-:Y:S02]  /*11280*/  LOP3.LUT R11, R9, UR24, R20, 0x96, !PT ;  /* 0x00000018090b7c12 */ /* 0x000fe4000f8e9614 */
[----:B------:R-:W-:Y:S02]  /*11290*/  LOP3.LUT R20, R251, UR22, R8, 0x96, !PT ;  /* 0x00000016fb147c12 */ /* 0x000fe4000f8e9608 */
[----:B------:R-:W-:Y:S01]  /*112a0*/  FMNMX.FTZ R25, R88, R25, !PT ;  /* 0x0000001958197209 */ /* 0x000fe20007810000 */
[----:B------:R-:W-:Y:S01]  /*112b0*/  IMAD.WIDE.U32 R18, R11, -0x2daee0ad, RZ ;  /* 0xd2511f530b127825 */ /* 0x000fe200078e00ff */
[----:B------:R-:W-:Y:S02]  /*112c0*/  LOP3.LUT R11, R31, UR26, R14, 0x96, !PT ;  /* 0x0000001a1f0b7c12 */ /* 0x000fe4000f8e960e */
[----:B------:R-:W-:Y:S01]  /*112d0*/  FMNMX.FTZ R25, R94, R25, !PT ;  /* 0x000000195e197209 */ /* 0x000fe20007810000 */
[----:B------:R-:W-:Y:S01]  /*112e0*/  IMAD.WIDE.U32 R20, R20, -0x2daee0ad, RZ ;  /* 0xd2511f5314147825 */ /* 0x000fe200078e00ff */
[----:B------:R-:W-:-:S02]  /*112f0*/  LOP3.LUT R12, R19, UR21, R248, 0x96, !PT ;  /* 0x00000015130c7c12 */ /* 0x000fc4000f8e96f8 */
[----:B------:R-:W-:Y:S02]  /*11300*/  FMNMX.FTZ R25, R100, R25, !PT ;  /* 0x0000001964197209 */ /* 0x000fe40007810000 */
[----:B------:R-:W-:Y:S02]  /*11310*/  LOP3.LUT R10, R21, UR19, R18, 0x96, !PT ;  /* 0x00000013150a7c12 */ /* 0x000fe4000f8e9612 */
[----:B------:R-:W-:Y:S02]  /*11320*/  FMNMX.FTZ R25, R110, R25, !PT ;  /* 0x000000196e197209 */ /* 0x000fe40007810000 */
[----:B------:R-:W-:Y:S01]  /*11330*/  LOP3.LUT R21, R30, 0xffff, RZ, 0xc0, !PT ;  /* 0x0000ffff1e157812 */ /* 0x000fe200078ec0ff */
[----:B------:R-:W-:Y:S01]  /*11340*/  IMAD.WIDE.U32 R222, R10, -0x326172a9, RZ ;  /* 0xcd9e8d570ade7825 */ /* 0x000fe200078e00ff */
[----:B------:R-:W-:Y:S02]  /*11350*/  LOP3.LUT R18, R30, 0xff, RZ, 0xc0, !PT ;  /* 0x000000ff1e127812 */ /* 0x000fe400078ec0ff */
[----:B------:R-:W-:-:S02]  /*11360*/  SHF.R.U32.HI R14, RZ, 0x10, R30 ;  /* 0x00000010ff0e7819 */ /* 0x000fc4000001161e */
[----:B------:R-:W-:Y:S01]  /*11370*/  SHF.R.U32.HI R19, RZ, 0x18, R30 ;  /* 0x00000018ff137819 */ /* 0x000fe2000001161e */
[----:B------:R-:W-:Y:S01]  /*11380*/  IMAD.WIDE.U32 R30, R12, -0x326172a9, RZ ;  /* 0xcd9e8d570c1e7825 */ /* 0x000fe200078e00ff */
[----:B------:R-:W-:Y:S02]  /*11390*/  FMNMX.FTZ R10, R114, R25, !PT ;  /* 0x00000019720a7209 */ /* 0x000fe40007810000 */
[C---:B------:R-:W-:Y:S02]  /*113a0*/  LOP3.LUT R23, R16.reuse, 0xffff, RZ, 0xc0, !PT ;  /* 0x0000ffff10177812 */ /* 0x040fe400078ec0ff */
[----:B------:R-:W-:Y:S02]  /*113b0*/  FMNMX.FTZ R10, R121, R10, !PT ;  /* 0x0000000a790a7209 */ /* 0x000fe40007810000 */
[----:B------:R-:W-:Y:S02]  /*113c0*/  LOP3.LUT R28, R16, 0xff, RZ, 0xc0, !PT ;  /* 0x000000ff101c7812 */ /* 0x000fe400078ec0ff */
[----:B------:R-:W-:-:S02]  /*113d0*/  LOP3.LUT R15, R31, UR20, R250, 0x96, !PT ;  /* 0x000000141f0f7c12 */ /* 0x000fc4000f8e96fa */
[----:B------:R-:W-:Y:S02]  /*113e0*/  SHF.R.U32.HI R23, RZ, 0x8, R23 ;  /* 0x00000008ff177819 */ /* 0x000fe40000011617 */
[----:B------:R-:W-:Y:S02]  /*113f0*/  FMNMX.FTZ R10, R131, R10, !PT ;  /* 0x0000000a830a7209 */ /* 0x000fe40007810000 */
[----:B------:R-:W-:Y:S01]  /*11400*/  PRMT R28, R28, 0x5410, R23 ;  /* 0x000054101c1c7816 */ /* 0x000fe20000000017 */
[----:B------:R-:W-:Y:S01]  /*11410*/  IMAD.WIDE.U32 R22, R15, -0x2daee0ad, RZ ;  /* 0xd2511f530f167825 */ /* 0x000fe200078e00ff */
[----:B------:R-:W-:Y:S02]  /*11420*/  FMNMX.FTZ R15, R175, R10, !PT ;  /* 0x0000000aaf0f7209 */ /* 0x000fe40007810000 */
[--C-:B------:R-:W-:Y:S02]  /*11430*/  SHF.R.U32.HI R26, RZ, 0x10, R16.reuse ;  /* 0x00000010ff1a7819 */ /* 0x100fe40000011610 */
[----:B------:R-:W-:-:S02]  /*11440*/  SHF.R.U32.HI R17, RZ, 0x18, R16 ;  /* 0x00000018ff117819 */ /* 0x000fc40000011610 */
[----:B------:R-:W-:Y:S02]  /*11450*/  FMNMX.FTZ R16, R46, R15, !PT ;  /* 0x0000000f2e107209 */ /* 0x000fe40007810000 */
[----:B------:R-:W-:Y:S02]  /*11460*/  LOP3.LUT R12, R223, UR18, R30, 0x96, !PT ;  /* 0x00000012df0c7c12 */ /* 0x000fe4000f8e961e */
[----:B------:R-:W-:Y:S02]  /*11470*/  FMNMX.FTZ R15, R185, R16, !PT ;  /* 0x00000010b90f7209 */ /* 0x000fe40007810000 */
[----:B------:R-:W-:Y:S01]  /*11480*/  LOP3.LUT R26, R26, 0xff, RZ, 0xc0, !PT ;  /* 0x000000ff1a1a7812 */ /* 0x000fe200078ec0ff */
[----:B---3--:R-:W-:Y:S01]  /*11490*/  IMAD.WIDE.U32 R212, R12, -0x2daee0ad, RZ ;  /* 0xd2511f530cd47825 */ /* 0x008fe200078e00ff */
[----:B------:R-:W-:Y:S02]  /*114a0*/  FMNMX.FTZ R16, R202, R15, !PT ;  /* 0x0000000fca107209 */ /* 0x000fe40007810000 */
[----:B------:R-:W-:-:S02]  /*114b0*/  PRMT R26, R26, 0x5410, R17 ;  /* 0x000054101a1a7816 */ /* 0x000fc40000000011 */
[----:B------:R-:W-:Y:S02]  /*114c0*/  FMNMX.FTZ R15, R207, R16, !PT ;  /* 0x00000010cf0f7209 */ /* 0x000fe40007810000 */
        /* <DEDUP_REMOVED lines=28> */
[----:B------:R-:W-:-:S02]  /*11690*/  FMNMX.FTZ R24, R3, R102, !PT ;  /* 0x0000006603187209 */ /* 0x000fc40007810000 */
[----:B------:R-:W-:Y:S02]  /*116a0*/  PRMT R12, R12, 0x5410, R15 ;  /* 0x000054100c0c7816 */ /* 0x000fe4000000000f */
[----:B------:R-:W-:Y:S02]  /*116b0*/  FMNMX.FTZ R15, R2, R93, !PT ;  /* 0x0000005d020f7209 */ /* 0x000fe40007810000 */
[----:B------:R-:W-:Y:S02]  /*116c0*/  PRMT R10, R10, 0x5410, R13 ;  /* 0x000054100a0a7816 */ /* 0x000fe4000000000d */
[----:B------:R-:W-:Y:S02]  /*116d0*/  FMNMX.FTZ R13, R101, R24, !PT ;  /* 0x00000018650d7209 */ /* 0x000fe40007810000 */
[----:B------:R-:W-:Y:S02]  /*116e0*/  FMNMX.FTZ R15, R96, R15, !PT ;  /* 0x0000000f600f7209 */ /* 0x000fe40007810000 */
[----:B------:R-:W-:-:S02]  /*116f0*/  FMNMX.FTZ R13, R116, R13, !PT ;  /* 0x0000000d740d7209 */ /* 0x000fc40007810000 */
[----:B------:R-:W-:Y:S02]  /*11700*/  FMNMX.FTZ R24, R104, R15, !PT ;  /* 0x0000000f68187209 */ /* 0x000fe40007810000 */
[----:B------:R-:W-:Y:S02]  /*11710*/  FMNMX.FTZ R13, R126, R13, !PT ;  /* 0x0000000d7e0d7209 */ /* 0x000fe40007810000 */
[----:B------:R-:W-:Y:S02]  /*11720*/  FMNMX.FTZ R15, R125, R24, !PT ;  /* 0x000000187d0f7209 */ /* 0x000fe40007810000 */
[----:B-1----:R-:W-:Y:S02]  /*11730*/  FMNMX.FTZ R189, R16, R189, !PT ;  /* 0x000000bd10bd7209 */ /* 0x002fe40007810000 */
[----:B------:R-:W-:Y:S02]  /*11740*/  FMNMX.FTZ R24, R0, R89, !PT ;  /* 0x0000005900187209 */ /* 0x000fe40007810000 */
[----:B------:R-:W-:Y:S01]  /*11750*/  FMNMX.FTZ R16, R128, R13, !PT ;  /* 0x0000000d80107209 */ /* 0x000fe20007810000 */
[----:B------:R-:W-:Y:S01]  /*11760*/  FMUL.FTZ R245, R189, c[0x0][0x23c] ;  /* 0x00008f00bdf57a20 */ /* 0x000fe20000410000 */
[----:B------:R-:W-:-:S02]  /*11770*/  SHF.R.U32.HI R38, RZ, 0x10, R17 ;  /* 0x00000010ff267819 */ /* 0x000fc40000011611 */
[----:B------:R-:W-:Y:S02]  /*11780*/  FMNMX.FTZ R24, R95, R24, !PT ;  /* 0x000000185f187209 */ /* 0x000fe40007810000 */
[----:B------:R-:W-:Y:S02]  /*11790*/  FMNMX.FTZ R15, R124, R15, !PT ;  /* 0x0000000f7c0f7209 */ /* 0x000fe40007810000 */
[----:B------:R-:W-:Y:S02]  /*117a0*/  FMNMX.FTZ R13, R167, R16, !PT ;  /* 0x00000010a70d7209 */ /* 0x000fe40007810000 */
[----:B------:R-:W-:Y:S02]  /*117b0*/  SHF.R.U32.HI R17, RZ, 0x18, R17 ;  /* 0x00000018ff117819 */ /* 0x000fe40000011611 */
[----:B------:R-:W-:Y:S02]  /*117c0*/  LOP3.LUT R38, R38, 0xff, RZ, 0xc0, !PT ;  /* 0x000000ff26267812 */ /* 0x000fe400078ec0ff */
[----:B------:R-:W-:-:S02]  /*117d0*/  FMNMX.FTZ R24, R103, R24, !PT ;  /* 0x0000001867187209 */ /* 0x000fc40007810000 */
[----:B------:R-:W-:Y:S02]  /*117e0*/  FMNMX.FTZ R16, R168, R15, !PT ;  /* 0x0000000fa8107209 */ /* 0x000fe40007810000 */
        /* <DEDUP_REMOVED lines=78> */
[----:B------:R-:W-:Y:S01]  /*11cd0*/  FMNMX.FTZ R195, R205, R16, !PT ;  /* 0x00000010cdc37209 */ /* 0x000fe20007810000 */
[----:B------:R-:W1:Y:S01]  /*11ce0*/  SHFL.BFLY PT, R24, R13, 0x2, 0x1f ;  /* 0x0c401f000d187f89 */ /* 0x000e6200000e0000 */
[----:B------:R-:W-:Y:S02]  /*11cf0*/  FMNMX.FTZ R15, R42, R15, !PT ;  /* 0x0000000f2a0f7209 */ /* 0x000fe40007810000 */
[----:B------:R-:W-:Y:S01]  /*11d00*/  FSETP.NEU.FTZ.AND P1, PT, R189, -INF , PT ;  /* 0xff800000bd00780b */ /* 0x000fe20003f3d000 */
[----:B------:R-:W2:Y:S01]  /*11d10*/  SHFL.BFLY PT, R16, R195, 0x2, 0x1f ;  /* 0x0c401f00c3107f89 */ /* 0x000ea200000e0000 */
[----:B------:R-:W-:Y:S02]  /*11d20*/  FMNMX.FTZ R32, R188, R15, !PT ;  /* 0x0000000fbc207209 */ /* 0x000fe40007810000 */
[----:B------:R-:W-:-:S02]  /*11d30*/  FSEL R245, R245, RZ, P1 ;  /* 0x000000fff5f57208 */ /* 0x000fc40000800000 */
[----:B------:R-:W-:Y:S02]  /*11d40*/  FMNMX.FTZ R32, R43, R32, !PT ;  /* 0x000000202b207209 */ /* 0x000fe40007810000 */
[----:B------:R-:W-:Y:S01]  /*11d50*/  LOP3.LUT R17, R11, 0xffff, RZ, 0xc0, !PT ;  /* 0x0000ffff0b117812 */ /* 0x000fe200078ec0ff */
[----:B------:R-:W-:Y:S01]  /*11d60*/  FFMA.FTZ R191, R190, c[0x0][0x23c], -R245 ;  /* 0x00008f00bebf7a23 */ /* 0x000fe200000108f5 */
[----:B------:R-:W-:Y:S01]  /*11d70*/  SHF.R.U32.HI R190, RZ, 0x18, R11 ;  /* 0x00000018ffbe7819 */ /* 0x000fe2000001160b */
[----:B------:R-:W3:Y:S01]  /*11d80*/  SHFL.BFLY PT, R15, R32, 0x2, 0x1f ;  /* 0x0c401f00200f7f89 */ /* 0x000ee200000e0000 */
[----:B------:R-:W-:Y:S01]  /*11d90*/  FFMA.FTZ R194, R177, c[0x0][0x23c], -R245 ;  /* 0x00008f00b1c27a23 */ /* 0x000fe200000108f5 */
[----:B------:R-:W-:Y:S01]  /*11da0*/  SHF.R.U32.HI R17, RZ, 0x8, R17 ;  /* 0x00000008ff117819 */ /* 0x000fe20000011611 */
[--C-:B------:R-:W-:Y:S01]  /*11db0*/  FFMA.FTZ R177, R196, c[0x0][0x23c], -R245.reuse ;  /* 0x00008f00c4b17a23 */ /* 0x100fe200000108f5 */
[----:B------:R-:W-:Y:S01]  /*11dc0*/  MUFU.EX2 R191, R191 ;  /* 0x000000bf00bf7308 */ /* 0x000fe20000000800 */
[--C-:B------:R-:W-:Y:S01]  /*11dd0*/  FFMA.FTZ R199, R105, c[0x0][0x23c], -R245.reuse ;  /* 0x00008f0069c77a23 */ /* 0x100fe200000108f5 */
[----:B------:R-:W-:Y:S01]  /*11de0*/  LOP3.LUT R14, R14, 0xff, RZ, 0xc0, !PT ;  /* 0x000000ff0e0e7812 */ /* 0x000fe200078ec0ff */
[----:B------:R-:W-:-:S02]  /*11df0*/  FFMA.FTZ R105, R118, c[0x0][0x23c], -R245 ;  /* 0x00008f0076697a23 */ /* 0x000fc400000108f5 */
[--C-:B------:R-:W-:Y:S01]  /*11e00*/  FFMA.FTZ R118, R165, c[0x0][0x23c], -R245.reuse ;  /* 0x00008f00a5767a23 */ /* 0x100fe200000108f5 */
[----:B-1----:R-:W-:Y:S01]  /*11e10*/  FMNMX.FTZ R13, R13, R24, !PT ;  /* 0x000000180d0d7209 */ /* 0x002fe20007810000 */
[--C-:B------:R-:W-:Y:S01]  /*11e20*/  FFMA.FTZ R165, R246, c[0x0][0x23c], -R245.reuse ;  /* 0x00008f00f6a57a23 */ /* 0x100fe200000108f5 */
[----:B------:R-:W-:Y:S01]  /*11e30*/  LOP3.LUT R24, R11, 0xff, RZ, 0xc0, !PT ;  /* 0x000000ff0b187812 */ /* 0x000fe200078ec0ff */
[--C-:B------:R-:W-:Y:S01]  /*11e40*/  FFMA.FTZ R242, R106, c[0x0][0x23c], -R245.reuse ;  /* 0x00008f006af27a23 */ /* 0x100fe200000108f5 */
[----:B--2---:R-:W-:Y:S01]  /*11e50*/  FMNMX.FTZ R195, R195, R16, !PT ;  /* 0x00000010c3c37209 */ /* 0x004fe20007810000 */
[--C-:B------:R-:W-:Y:S01]  /*11e60*/  FFMA.FTZ R106, R127, c[0x0][0x23c], -R245.reuse ;  /* 0x00008f007f6a7a23 */ /* 0x100fe200000108f5 */
[----:B------:R-:W1:Y:S01]  /*11e70*/  SHFL.BFLY PT, R16, R13, 0x1, 0x1f ;  /* 0x0c201f000d107f89 */ /* 0x000e6200000e0000 */
[----:B------:R-:W-:Y:S01]  /*11e80*/  FFMA.FTZ R192, R192, c[0x0][0x23c], -R245 ;  /* 0x00008f00c0c07a23 */ /* 0x000fe200000108f5 */
[----:B------:R-:W-:Y:S01]  /*11e90*/  MUFU.EX2 R177, R177 ;  /* 0x000000b100b17308 */ /* 0x000fe20000000800 */
[----:B------:R-:W-:Y:S01]  /*11ea0*/  PRMT R24, R24, 0x5410, R17 ;  /* 0x0000541018187816 */ /* 0x000fe20000000011 */
[----:B------:R-:W2:Y:S01]  /*11eb0*/  SHFL.BFLY PT, R34, R195, 0x1, 0x1f ;  /* 0x0c201f00c3227f89 */ /* 0x000ea200000e0000 */
[----:B------:R-:W-:-:S02]  /*11ec0*/  PRMT R14, R14, 0x5410, R19 ;  /* 0x000054100e0e7816 */ /* 0x000fc40000000013 */
[----:B---3--:R-:W-:Y:S02]  /*11ed0*/  FMNMX.FTZ R32, R32, R15, !PT ;  /* 0x0000000f20207209 */ /* 0x008fe40007810000 */
[----:B------:R-:W-:Y:S01]  /*11ee0*/  SHF.R.U32.HI R15, RZ, 0x10, R11 ;  /* 0x00000010ff0f7819 */ /* 0x000fe2000001160b */
[----:B------:R-:W3:Y:S02]  /*11ef0*/  MUFU.EX2 R192, R192 ;  /* 0x000000c000c07308 */ /* 0x000ee40000000800 */
[----:B------:R-:W4:Y:S01]  /*11f00*/  SHFL.BFLY PT, R193, R32, 0x1, 0x1f ;  /* 0x0c201f0020c17f89 */ /* 0x000f2200000e0000 */
[----:B------:R-:W-:-:S05]  /*11f10*/  LOP3.LUT R11, R15, 0xff, RZ, 0xc0, !PT ;  /* 0x000000ff0f0b7812 */ /* 0x000fca00078ec0ff */
[----:B------:R-:W-:Y:S01]  /*11f20*/  MUFU.EX2 R165, R165 ;  /* 0x000000a500a57308 */ /* 0x000fe20000000800 */
[----:B-1----:R-:W-:Y:S02]  /*11f30*/  FMNMX.FTZ R196, R13, R16, !PT ;  /* 0x000000100dc47209 */ /* 0x002fe40007810000 */
[----:B------:R-:W-:Y:S01]  /*11f40*/  PRMT R16, R11, 0x5410, R190 ;  /* 0x000054100b107816 */ /* 0x000fe200000000be */
[----:B------:R-:W-:Y:S01]  /*11f50*/  FFMA.FTZ R190, R198, c[0x0][0x23c], -R245 ;  /* 0x00008f00c6be7a23 */ /* 0x000fe200000108f5 */
[----:B------:R-:W1:Y:S01]  /*11f60*/  LDC.U8 R11, c[0x0][0x2d8] ;  /* 0x0000b600ff0b7b82 */ /* 0x000e620000000000 */
[C---:B------:R-:W-:Y:S01]  /*11f70*/  FMUL.FTZ R13, R196.reuse, c[0x0][0x23c] ;  /* 0x00008f00c40d7a20 */ /* 0x040fe20000410000 */
[----:B------:R-:W-:Y:S01]  /*11f80*/  FSETP.NEU.FTZ.AND P0, PT, R196, -INF , PT ;  /* 0xff800000c400780b */ /* 0x000fe20003f1d000 */
[----:B------:R-:W-:Y:S01]  /*11f90*/  MUFU.EX2 R105, R105 ;  /* 0x0000006900697308 */ /* 0x000fe20000000800 */
[----:B--2---:R-:W-:Y:S02]  /*11fa0*/  FMNMX.FTZ R195, R195, R34, !PT ;  /* 0x00000022c3c37209 */ /* 0x004fe40007810000 */
[----:B------:R-:W-:-:S02]  /*11fb0*/  FSEL R246, R13, RZ, P0 ;  /* 0x000000ff0df67208 */ /* 0x000fc40000000000 */
[----:B------:R-:W-:Y:S02]  /*11fc0*/  FSEL R34, R196, RZ, P0 ;  /* 0x000000ffc4227208 */ /* 0x000fe40000000000 */
[----:B----4-:R-:W-:Y:S01]  /*11fd0*/  FMNMX.FTZ R193, R32, R193, !PT ;  /* 0x000000c120c17209 */ /* 0x010fe20007810000 */
[--C-:B------:R-:W-:Y:S01]  /*11fe0*/  FFMA.FTZ R127, R197, c[0x0][0x23c], -R246.reuse ;  /* 0x00008f00c57f7a23 */ /* 0x100fe200000108f6 */
[----:B------:R-:W-:Y:S01]  /*11ff0*/  FSEL R32, R189, RZ, P1 ;  /* 0x000000ffbd207208 */ /* 0x000fe20000800000 */
[--C-:B------:R-:W-:Y:S01]  /*12000*/  FFMA.FTZ R197, R182, c[0x0][0x23c], -R246.reuse ;  /* 0x00008f00b6c57a23 */ /* 0x100fe200000108f6 */
[----:B------:R-:W-:Y:S01]  /*12010*/  FSETP.NEU.FTZ.AND P0, PT, R193, -INF , PT ;  /* 0xff800000c100780b */ /* 0x000fe20003f1d000 */
[----:B------:R-:W-:Y:S01]  /*12020*/  FFMA.FTZ R182, R101, c[0x0][0x23c], -R246 ;  /* 0x00008f0065b67a23 */ /* 0x000fe200000108f6 */
[----:B------:R-:W2:Y:S01]  /*12030*/  MUFU.EX2 R190, R190 ;  /* 0x000000be00be7308 */ /* 0x000ea20000000800 */
[----:B------:R-:W-:Y:S01]  /*12040*/  FADD.FTZ R34, R3, -R34 ;  /* 0x8000002203227221 */ /* 0x000fe20000010000 */
[----:B------:R-:W-:Y:S01]  /*12050*/  FSETP.NEU.FTZ.AND P1, PT, R195, -INF , PT ;  /* 0xff800000c300780b */ /* 0x000fe20003f3d000 */
[----:B------:R-:W-:-:S02]  /*12060*/  FFMA.FTZ R102, R102, c[0x0][0x23c], -R246 ;  /* 0x00008f0066667a23 */ /* 0x000fc400000108f6 */
[----:B------:R-:W-:Y:S01]  /*12070*/  FFMA.FTZ R198, R203, c[0x0][0x23c], -R246 ;  /* 0x00008f00cbc67a23 */ /* 0x000fe200000108f6 */
[----:B------:R-:W-:Y:S01]  /*12080*/  FSEL R33, R195, RZ, P1 ;  /* 0x000000ffc3217208 */ /* 0x000fe20000800000 */
[----:B------:R-:W-:Y:S01]  /*12090*/  FADD.FTZ R35, R5, -R32 ;  /* 0x8000002005237221 */ /* 0x000fe20000010000 */
[----:B-1----:R-:W-:Y:S01]  /*120a0*/  PRMT R3, R11, 0x7054, R11 ;  /* 0x000070540b037816 */ /* 0x002fe2000000000b */
[----:B------:R1:W-:Y:S01]  /*120b0*/  MUFU.EX2 R51, R102 ;  /* 0x0000006600337308 */ /* 0x0003e20000000800 */
[----:B------:R-:W-:Y:S01]  /*120c0*/  FSEL R11, R193, RZ, P0 ;  /* 0x000000ffc10b7208 */ /* 0x000fe20000000000 */
[--C-:B------:R-:W-:Y:S02]  /*120d0*/  FFMA.FTZ R5, R247, c[0x0][0x23c], -R246.reuse ;  /* 0x00008f00f7057a23 */ /* 0x100fe400000108f6 */
[--C-:B------:R-:W-:Y:S01]  /*120e0*/  FFMA.FTZ R203, R116, c[0x0][0x23c], -R246.reuse ;  /* 0x00008f0074cb7a23 */ /* 0x100fe200000108f6 */
[--C-:B------:R-:W-:Y:S01]  /*120f0*/  HSET2.LE.AND R21, R38, R3.reuse, PT ;  /* 0x0000000326157233 */ /* 0x100fe20003803000 */
[----:B------:R-:W-:Y:S01]  /*12100*/  FADD.FTZ R32, R0, -R11 ;  /* 0x8000000b00207221 */ /* 0x000fe20000010000 */
[--C-:B------:R-:W-:Y:S01]  /*12110*/  HSET2.LE.AND R10, R10, R3.reuse, PT ;  /* 0x000000030a0a7233 */ /* 0x100fe20003803000 */
[----:B------:R-:W4:Y:S01]  /*12120*/  MUFU.EX2 R182, R182 ;  /* 0x000000b600b67308 */ /* 0x000f220000000800 */
[--C-:B------:R-:W-:Y:S01]  /*12130*/  FFMA.FTZ R0, R29, c[0x0][0x23c], -R246.reuse ;  /* 0x00008f001d007a23 */ /* 0x100fe200000108f6 */
[--C-:B------:R-:W-:Y:S01]  /*12140*/  HSET2.LE.AND R20, R20, R3.reuse, PT ;  /* 0x0000000314147233 */ /* 0x100fe20003803000 */
[----:B------:R-:W-:Y:S01]  /*12150*/  FFMA.FTZ R126, R126, c[0x0][0x23c], -R246 ;  /* 0x00008f007e7e7a23 */ /* 0x000fe200000108f6 */
[----:B---3--:R-:W-:Y:S01]  /*12160*/  F2FP.BF16.PACK_AB R11, R177, R192 ;  /* 0x000000c0b10b723e */ /* 0x008fe200000010ff */
[----:B------:R-:W-:Y:S01]  /*12170*/  IMAD.WIDE.U32 R38, R52, -0x326172a9, RZ ;  /* 0xcd9e8d5734267825 */ /* 0x000fe200078e00ff */
[----:B------:R-:W-:-:S02]  /*12180*/  HSET2.LE.AND R22, R22, R3, PT ;  /* 0x0000000316167233 */ /* 0x000fc40003803000 */
[----:B------:R-:W-:Y:S01]  /*12190*/  MUFU.EX2 R127, R127 ;  /* 0x0000007f007f7308 */ /* 0x000fe20000000800 */
[----:B------:R-:W-:Y:S01]  /*121a0*/  FADD.FTZ R33, R2, -R33 ;  /* 0x8000002102217221 */ /* 0x000fe20000010000 */
[----:B------:R-:W-:Y:S01]  /*121b0*/  LOP3.LUT R20, R20, R11, RZ, 0xc0, !PT ;  /* 0x0000000b14147212 */ /* 0x000fe200078ec0ff */
[----:B------:R-:W-:Y:S01]  /*121c0*/  FFMA.FTZ R101, R169, c[0x0][0x23c], -R245 ;  /* 0x00008f00a9657a23 */ /* 0x000fe200000108f5 */
[----:B--2---:R-:W-:Y:S01]  /*121d0*/  F2FP.BF16.PACK_AB R11, R165, R190 ;  /* 0x000000bea50b723e */ /* 0x004fe200000010ff */
[--C-:B------:R-:W-:Y:S01]  /*121e0*/  HSET2.LE.AND R23, R30, R3.reuse, PT ;  /* 0x000000031e177233 */ /* 0x100fe20003803000 */
[--C-:B-1----:R-:W-:Y:S01]  /*121f0*/  FFMA.FTZ R102, R128, c[0x0][0x23c], -R246.reuse ;  /* 0x00008f0080667a23 */ /* 0x102fe200000108f6 */
[--C-:B------:R-:W-:Y:S01]  /*12200*/  HSET2.LE.AND R28, R28, R3.reuse, PT ;  /* 0x000000031c1c7233 */ /* 0x100fe20003803000 */
[----:B------:R-:W1:Y:S01]  /*12210*/  MUFU.EX2 R198, R198 ;  /* 0x000000c600c67308 */ /* 0x000e620000000800 */
[----:B----4-:R-:W-:Y:S01]  /*12220*/  F2FP.BF16.PACK_AB R29, R182, R51 ;  /* 0x00000033b61d723e */ /* 0x010fe200000010ff */
[----:B------:R-:W-:Y:S01]  /*12230*/  FFMA.FTZ R167, R167, c[0x0][0x23c], -R246 ;  /* 0x00008f00a7a77a23 */ /* 0x000fe200000108f6 */
[----:B------:R-:W-:Y:S01]  /*12240*/  LOP3.LUT R22, R22, R11, RZ, 0xc0, !PT ;  /* 0x0000000b16167212 */ /* 0x000fe200078ec0ff */
[--C-:B------:R-:W-:Y:S01]  /*12250*/  HSET2.LE.AND R26, R26, R3.reuse, PT ;  /* 0x000000031a1a7233 */ /* 0x100fe20003803000 */
[----:B------:R-:W-:Y:S01]  /*12260*/  LOP3.LUT R29, R10, R29, RZ, 0xc0, !PT ;  /* 0x0000001d0a1d7212 */ /* 0x000fe200078ec0ff */
[--C-:B------:R-:W-:Y:S01]  /*12270*/  HSET2.LE.AND R18, R18, R3.reuse, PT ;  /* 0x0000000312127233 */ /* 0x100fe20003803000 */
[----:B------:R-:W-:Y:S01]  /*12280*/  LOP3.LUT R10, R39, R7, RZ, 0x3c, !PT ;  /* 0x00000007270a7212 */ /* 0x000fe200078e3cff */
[----:B------:R-:W-:Y:S01]  /*12290*/  MUFU.EX2 R5, R5 ;  /* 0x0000000500057308 */ /* 0x000fe20000000800 */
[--C-:B------:R-:W-:Y:S01]  /*122a0*/  HSET2.LE.AND R12, R12, R3.reuse, PT ;  /* 0x000000030c0c7233 */ /* 0x100fe20003803000 */
[----:B------:R-:W-:Y:S01]  /*122b0*/  LOP3.LUT R9, R9, UR24, R38, 0x96, !PT ;  /* 0x0000001809097c12 */ /* 0x000fe2000f8e9626 */
[--C-:B------:R-:W-:Y:S01]  /*122c0*/  HSET2.LE.AND R24, R24, R3.reuse, PT ;  /* 0x0000000318187233 */ /* 0x100fe20003803000 */
[----:B------:R-:W-:Y:S01]  /*122d0*/  IMAD.WIDE.U32 R48, R10, -0x2daee0ad, RZ ;  /* 0xd2511f530a307825 */ /* 0x000fe200078e00ff */
[----:B------:R-:W-:-:S02]  /*122e0*/  HSET2.LE.AND R14, R14, R3, PT ;  /* 0x000000030e0e7233 */ /* 0x000fc40003803000 */
[----:B------:R-:W-:Y:S01]  /*122f0*/  HSET2.LE.AND R16, R16, R3, PT ;  /* 0x0000000310107233 */ /* 0x000fe20003803000 */
[----:B------:R-:W2:Y:S01]  /*12300*/  MUFU.EX2 R0, R0 ;  /* 0x0000000000007308 */ /* 0x000ea20000000800 */
[----:B-1----:R-:W-:Y:S01]  /*12310*/  F2FP.BF16.PACK_AB R2, R198, R127 ;  /* 0x0000007fc602723e */ /* 0x002fe200000010ff */
[----:B------:R-:W-:Y:S01]  /*12320*/  IMAD.MOV.U32 R169, RZ, RZ, R221 ;  /* 0x000000ffffa97224 */ /* 0x000fe200078e00dd */
[----:B------:R-:W-:Y:S02]  /*12330*/  LOP3.LUT R10, R49, UR23, R54, 0x96, !PT ;  /* 0x00000017310a7c12 */ /* 0x000fe4000f8e9636 */
[----:B------:R-:W-:Y:S01]  /*12340*/  LOP3.LUT R21, R21, R2, RZ, 0xc0, !PT ;  /* 0x0000000215157212 */ /* 0x000fe200078ec0ff */
[----:B------:R-:W-:Y:S02]  /*12350*/  FFMA.FTZ R2, R176, c[0x0][0x23c], -R246 ;  /* 0x00008f00b0027a23 */ /* 0x000fe400000108f6 */
[----:B------:R-:W1:Y:S01]  /*12360*/  MUFU.EX2 R106, R106 ;  /* 0x0000006a006a7308 */ /* 0x000e620000000800 */
[----:B------:R-:W-:Y:S01]  /*12370*/  IMAD.WIDE.U32 R208, R10, -0x326172a9, RZ ;  /* 0xcd9e8d570ad07825 */ /* 0x000fe200078e00ff */
[----:B------:R-:W-:-:S04]  /*12380*/  LOP3.LUT R10, R37, UR24, R38, 0x96, !PT ;  /* 0x00000018250a7c12 */ /* 0x000fc8000f8e9626 */
[----:B------:R-:W-:Y:S02]  /*12390*/  LOP3.LUT R36, R209, UR22, R36, 0x96, !PT ;  /* 0x00000016d1247c12 */ /* 0x000fe4000f8e9624 */
[----:B------:R-:W-:Y:S01]  /*123a0*/  MUFU.EX2 R203, R203 ;  /* 0x000000cb00cb7308 */ /* 0x000fe20000000800 */
[----:B--2---:R-:W-:Y:S02]  /*123b0*/  F2FP.BF16.PACK_AB R30, R0, R5 ;  /* 0x00000005001e723e */ /* 0x004fe400000010ff */
[----:B------:R-:W-:Y:S02]  /*123c0*/  IMAD.WIDE.U32 R36, R36, -0x2daee0ad, RZ ;  /* 0xd2511f5324247825 */ /* 0x000fe400078e00ff */
[----:B------:R-:W-:-:S03]  /*123d0*/  LOP3.LUT R23, R23, R30, RZ, 0xc0, !PT ;  /* 0x0000001e17177212 */ /* 0x000fc600078ec0ff */
[----:B------:R-:W2:Y:S01]  /*123e0*/  MUFU.EX2 R126, R126 ;  /* 0x0000007e007e7308 */ /* 0x000ea20000000800 */
[----:B-1----:R-:W-:-:S04]  /*123f0*/  F2FP.BF16.PACK_AB R11, R106, R105 ;  /* 0x000000696a0b723e */ /* 0x002fc800000010ff */
[----:B------:R-:W-:-:S03]  /*12400*/  LOP3.LUT R30, R28, R11, RZ, 0xc0, !PT ;  /* 0x0000000b1c1e7212 */ /* 0x000fc600078ec0ff */
[----:B------:R-:W1:Y:S08]  /*12410*/  MUFU.EX2 R194, R194 ;  /* 0x000000c200c27308 */ /* 0x000e700000000800 */
[----:B------:R-:W-:Y:S01]  /*12420*/  MUFU.EX2 R242, R242 ;  /* 0x000000f200f27308 */ /* 0x000fe20000000800 */
[----:B--2---:R-:W-:-:S04]  /*12430*/  F2FP.BF16.PACK_AB R31, R126, R203 ;  /* 0x000000cb7e1f723e */ /* 0x004fc800000010ff */
[----:B------:R-:W-:-:S03]  /*12440*/  LOP3.LUT R31, R26, R31, RZ, 0xc0, !PT ;  /* 0x0000001f1a1f7212 */ /* 0x000fc600078ec0ff */
[----:B------:R-:W2:Y:S01]  /*12450*/  MUFU.EX2 R199, R199 ;  /* 0x000000c700c77308 */ /* 0x000ea20000000800 */
[----:B-1----:R-:W-:-:S04]  /*12460*/  F2FP.BF16.PACK_AB R11, R191, R194 ;  /* 0x000000c2bf0b723e */ /* 0x002fc800000010ff */
[----:B------:R-:W-:-:S03]  /*12470*/  LOP3.LUT R26, R18, R11, RZ, 0xc0, !PT ;  /* 0x0000000b121a7212 */ /* 0x000fc600078ec0ff */
[----:B------:R-:W-:Y:S08]  /*12480*/  MUFU.EX2 R118, R118 ;  /* 0x0000007600767308 */ /* 0x000ff00000000800 */
[----:B------:R-:W1:Y:S01]  /*12490*/  MUFU.EX2 R101, R101 ;  /* 0x0000006500657308 */ /* 0x000e620000000800 */
[----:B--2---:R-:W-:-:S04]  /*124a0*/  F2FP.BF16.PACK_AB R11, R199, R242 ;  /* 0x000000f2c70b723e */ /* 0x004fc800000010ff */
[----:B------:R-:W-:Y:S01]  /*124b0*/  LOP3.LUT R28, R12, R11, RZ, 0xc0, !PT ;  /* 0x0000000b0c1c7212 */ /* 0x000fe200078ec0ff */
[----:B------:R-:W-:Y:S02]  /*124c0*/  IMAD.WIDE.U32 R12, R10, -0x2daee0ad, RZ ;  /* 0xd2511f530a0c7825 */ /* 0x000fe400078e00ff */
[----:B------:R-:W-:Y:S03]  /*124d0*/  MUFU.EX2 R2, R2 ;  /* 0x0000000200027308 */ /* 0x000fe60000000800 */
[----:B------:R-:W-:-:S05]  /*124e0*/  LOP3.LUT R10, R13, UR21, R48, 0x96, !PT ;  /* 0x000000150d0a7c12 */ /* 0x000fca000f8e9630 */
[----:B------:R-:W2:Y:S01]  /*124f0*/  MUFU.EX2 R197, R197 ;  /* 0x000000c500c57308 */ /* 0x000ea20000000800 */
[----:B-1----:R-:W-:-:S04]  /*12500*/  F2FP.BF16.PACK_AB R11, R101, R118 ;  /* 0x00000076650b723e */ /* 0x002fc800000010ff */
[----:B------:R-:W-:Y:S02]  /*12510*/  LOP3.LUT R24, R24, R11, RZ, 0xc0, !PT ;  /* 0x0000000b18187212 */ /* 0x000fe400078ec0ff */
[----:B------:R-:W-:Y:S01]  /*12520*/  LOP3.LUT R11, R37, UR19, R12, 0x96, !PT ;  /* 0x00000013250b7c12 */ /* 0x000fe2000f8e960c */
[----:B------:R-:W-:Y:S08]  /*12530*/  MUFU.EX2 R102, R102 ;  /* 0x0000006600667308 */ /* 0x000ff00000000800 */
[----:B------:R-:W1:Y:S01]  /*12540*/  MUFU.EX2 R167, R167 ;  /* 0x000000a700a77308 */ /* 0x000e620000000800 */
[----:B--2---:R-:W-:-:S04]  /*12550*/  F2FP.BF16.PACK_AB R27, R197, R2 ;  /* 0x00000002c51b723e */ /* 0x004fc800000010ff */
[----:B------:R-:W-:Y:S01]  /*12560*/  LOP3.LUT R27, R14, R27, RZ, 0xc0, !PT ;  /* 0x0000001b0e1b7212 */ /* 0x000fe200078ec0ff */
[----:B------:R-:W-:-:S05]  /*12570*/  IMAD.WIDE.U32 R14, R10, -0x326172a9, RZ ;  /* 0xcd9e8d570a0e7825 */ /* 0x000fca00078e00ff */
[----:B------:R-:W-:Y:S02]  /*12580*/  LOP3.LUT R10, R15, UR20, R208, 0x96, !PT ;  /* 0x000000140f0a7c12 */ /* 0x000fe4000f8e96d0 */
[----:B-1----:R-:W-:-:S03]  /*12590*/  F2FP.BF16.PACK_AB R25, R167, R102 ;  /* 0x00000066a719723e */ /* 0x002fc600000010ff */
[----:B------:R-:W-:Y:S01]  /*125a0*/  IMAD.WIDE.U32 R12, R10, -0x2daee0ad, RZ ;  /* 0xd2511f530a0c7825 */ /* 0x000fe200078e00ff */
[----:B------:R-:W-:-:S03]  /*125b0*/  LOP3.LUT R25, R16, R25, RZ, 0xc0, !PT ;  /* 0x0000001910197212 */ /* 0x000fc600078ec0ff */
[----:B------:R-:W-:Y:S01]  /*125c0*/  IMAD.WIDE.U32 R16, R11, -0x326172a9, RZ ;  /* 0xcd9e8d570b107825 */ /* 0x000fe200078e00ff */
[----:B------:R-:W-:-:S03]  /*125d0*/  LOP3.LUT R10, R13, UR17, R36, 0x96, !PT ;  /* 0x000000110d0a7c12 */ /* 0x000fc6000f8e9624 */
[----:B------:R-:W-:Y:S01]  /*125e0*/  IMAD.WIDE.U32 R36, R9, -0x2daee0ad, RZ ;  /* 0xd2511f5309247825 */ /* 0x000fe200078e00ff */
        /* <DEDUP_REMOVED lines=10> */
[----:B------:R-:W-:Y:S01]  /*12690*/  PRMT R12, R12, 0x5410, R13 ;  /* 0x000054100c0c7816 */ /* 0x000fe2000000000d */
[----:B------:R-:W-:-:S04]  /*126a0*/  FMUL.FTZ R13, R195, c[0x0][0x23c] ;  /* 0x00008f00c30d7a20 */ /* 0x000fc80000410000 */
[----:B------:R-:W-:Y:S01]  /*126b0*/  HSET2.LE.AND R12, R12, R3, PT ;  /* 0x000000030c0c7233 */ /* 0x000fe20003803000 */
[----:B------:R-:W-:-:S05]  /*126c0*/  FSEL R211, R13, RZ, P1 ;  /* 0x000000ff0dd37208 */ /* 0x000fca0000800000 */
[--C-:B------:R-:W-:Y:S02]  /*126d0*/  FFMA.FTZ R249, R104, c[0x0][0x23c], -R211.reuse ;  /* 0x00008f0068f97a23 */ /* 0x100fe400000108d3 */
[--C-:B------:R-:W-:Y:S02]  /*126e0*/  FFMA.FTZ R176, R125, c[0x0][0x23c], -R211.reuse ;  /* 0x00008f007db07a23 */ /* 0x100fe400000108d3 */
[--C-:B------:R-:W-:Y:S02]  /*126f0*/  FFMA.FTZ R104, R173, c[0x0][0x23c], -R211.reuse ;  /* 0x00008f00ad687a23 */ /* 0x100fe400000108d3 */
[----:B------:R-:W-:Y:S01]  /*12700*/  MUFU.EX2 R249, R249 ;  /* 0x000000f900f97308 */ /* 0x000fe20000000800 */
[----:B------:R-:W-:-:S07]  /*12710*/  FFMA.FTZ R128, R124, c[0x0][0x23c], -R211 ;  /* 0x00008f007c807a23 */ /* 0x000fce00000108d3 */
[----:B------:R-:W1:Y:S08]  /*12720*/  MUFU.EX2 R176, R176 ;  /* 0x000000b000b07308 */ /* 0x000e700000000800 */
[----:B------:R-:W-:Y:S01]  /*12730*/  MUFU.EX2 R104, R104 ;  /* 0x0000006800687308 */ /* 0x000fe20000000800 */
[----:B-1----:R-:W-:-:S07]  /*12740*/  F2FP.BF16.PACK_AB R13, R176, R249 ;  /* 0x000000f9b00d723e */ /* 0x002fce00000010ff */
[----:B------:R-:W-:Y:S01]  /*12750*/  MUFU.EX2 R128, R128 ;  /* 0x0000008000807308 */ /* 0x000fe20000000800 */
[----:B------:R-:W-:Y:S02]  /*12760*/  LOP3.LUT R18, R12, R13, RZ, 0xc0, !PT ;  /* 0x0000000d0c127212 */ /* 0x000fe400078ec0ff */
[--C-:B------:R-:W-:Y:S02]  /*12770*/  SHF.R.U32.HI R12, RZ, 0x10, R16.reuse ;  /* 0x00000010ff0c7819 */ /* 0x100fe40000011610 */
[----:B------:R-:W-:Y:S01]  /*12780*/  SHF.R.U32.HI R13, RZ, 0x18, R16 ;  /* 0x00000018ff0d7819 */ /* 0x000fe20000011610 */
[----:B------:R-:W-:Y:S01]  /*12790*/  IMAD.WIDE.U32 R16, R10, -0x2daee0ad, RZ ;  /* 0xd2511f530a107825 */ /* 0x000fe200078e00ff */
[----:B------:R-:W-:-:S04]  /*127a0*/  LOP3.LUT R12, R12, 0xff, RZ, 0xc0, !PT ;  /* 0x000000ff0c0c7812 */ /* 0x000fc800078ec0ff */
[----:B------:R-:W-:Y:S01]  /*127b0*/  PRMT R12, R12, 0x5410, R13 ;  /* 0x000054100c0c7816 */ /* 0x000fe2000000000d */
[----:B------:R-:W-:Y:S01]  /*127c0*/  FMUL.FTZ R13, R193, c[0x0][0x23c] ;  /* 0x00008f00c10d7a20 */ /* 0x000fe20000410000 */
[----:B------:R-:W-:-:S03]  /*127d0*/  LOP3.LUT R10, R17, UR26, R14, 0x96, !PT ;  /* 0x0000001a110a7c12 */ /* 0x000fc6000f8e960e */
[----:B------:R-:W-:Y:S01]  /*127e0*/  HSET2.LE.AND R12, R12, R3, PT ;  /* 0x000000030c0c7233 */ /* 0x000fe20003803000 */
[----:B------:R-:W-:Y:S02]  /*127f0*/  FSEL R210, R13, RZ, P0 ;  /* 0x000000ff0dd27208 */ /* 0x000fe40000000000 */
[----:B------:R-:W-:Y:S02]  /*12800*/  LOP3.LUT R13, R16, 0xffff, RZ, 0xc0, !PT ;  /* 0x0000ffff100d7812 */ /* 0x000fe400078ec0ff */
[----:B------:R-:W-:Y:S01]  /*12810*/  FSETP.NEU.FTZ.AND P0, PT, R195, -INF , PT ;  /* 0xff800000c300780b */ /* 0x000fe20003f1d000 */
[--C-:B------:R-:W-:Y:S01]  /*12820*/  FFMA.FTZ R247, R103, c[0x0][0x23c], -R210.reuse ;  /* 0x00008f0067f77a23 */ /* 0x100fe200000108d2 */
[----:B------:R-:W-:Y:S01]  /*12830*/  SHF.R.U32.HI R13, RZ, 0x8, R13 ;  /* 0x00000008ff0d7819 */ /* 0x000fe2000001160d */
[----:B------:R-:W-:Y:S02]  /*12840*/  FFMA.FTZ R54, R123, c[0x0][0x23c], -R210 ;  /* 0x00008f007b367a23 */ /* 0x000fe400000108d2 */
[----:B------:R-:W-:-:S02]  /*12850*/  FFMA.FTZ R103, R181, c[0x0][0x23c], -R211 ;  /* 0x00008f00b5677a23 */ /* 0x000fc400000108d3 */
[----:B------:R-:W-:Y:S01]  /*12860*/  MUFU.EX2 R247, R247 ;  /* 0x000000f700f77308 */ /* 0x000fe20000000800 */
[--C-:B------:R-:W-:Y:S02]  /*12870*/  FFMA.FTZ R123, R170, c[0x0][0x23c], -R210.reuse ;  /* 0x00008f00aa7b7a23 */ /* 0x100fe400000108d2 */
[--C-:B------:R-:W-:Y:S02]  /*12880*/  FFMA.FTZ R116, R180, c[0x0][0x23c], -R210.reuse ;  /* 0x00008f00b4747a23 */ /* 0x100fe400000108d2 */
[--C-:B------:R-:W-:Y:S02]  /*12890*/  FFMA.FTZ R181, R93, c[0x0][0x23c], -R211.reuse ;  /* 0x00008f005db57a23 */ /* 0x100fe400000108d3 */
[----:B------:R-:W-:Y:S01]  /*128a0*/  FFMA.FTZ R180, R96, c[0x0][0x23c], -R211 ;  /* 0x00008f0060b47a23 */ /* 0x000fe200000108d3 */
[----:B------:R-:W1:Y:S01]  /*128b0*/  MUFU.EX2 R54, R54 ;  /* 0x0000003600367308 */ /* 0x000e620000000800 */
[--C-:B------:R-:W-:Y:S02]  /*128c0*/  FFMA.FTZ R170, R95, c[0x0][0x23c], -R210.reuse ;  /* 0x00008f005faa7a23 */ /* 0x100fe400000108d2 */
[----:B------:R-:W-:-:S02]  /*128d0*/  FFMA.FTZ R96, R122, c[0x0][0x23c], -R210 ;  /* 0x00008f007a607a23 */ /* 0x000fc400000108d2 */
[--C-:B------:R-:W-:Y:S02]  /*128e0*/  FFMA.FTZ R93, R166, c[0x0][0x23c], -R210.reuse ;  /* 0x00008f00a65d7a23 */ /* 0x100fe400000108d2 */
[--C-:B------:R-:W-:Y:S01]  /*128f0*/  FFMA.FTZ R122, R187, c[0x0][0x23c], -R211.reuse ;  /* 0x00008f00bb7a7a23 */ /* 0x100fe200000108d3 */
[----:B------:R-:W2:Y:S01]  /*12900*/  MUFU.EX2 R103, R103 ;  /* 0x0000006700677308 */ /* 0x000ea20000000800 */
[----:B------:R-:W-:Y:S02]  /*12910*/  FFMA.FTZ R95, R218, c[0x0][0x23c], -R211 ;  /* 0x00008f00da5f7a23 */ /* 0x000fe400000108d3 */
[--C-:B------:R-:W-:Y:S02]  /*12920*/  FFMA.FTZ R125, R186, c[0x0][0x23c], -R210.reuse ;  /* 0x00008f00ba7d7a23 */ /* 0x100fe400000108d2 */
[--C-:B------:R-:W-:Y:S02]  /*12930*/  FFMA.FTZ R124, R244, c[0x0][0x23c], -R210.reuse ;  /* 0x00008f00f47c7a23 */ /* 0x100fe400000108d2 */
[----:B------:R-:W-:Y:S01]  /*12940*/  FMUL.FTZ R244, R195, c[0x0][0x23c] ;  /* 0x00008f00c3f47a20 */ /* 0x000fe20000410000 */
[----:B-1----:R-:W-:Y:S01]  /*12950*/  F2FP.BF16.PACK_AB R19, R54, R247 ;  /* 0x000000f73613723e */ /* 0x002fe200000010ff */
[----:B------:R-:W-:Y:S01]  /*12960*/  MUFU.EX2 R123, R123 ;  /* 0x0000007b007b7308 */ /* 0x000fe20000000800 */
[----:B------:R-:W-:-:S02]  /*12970*/  FFMA.FTZ R173, R178, c[0x0][0x23c], -R210 ;  /* 0x00008f00b2ad7a23 */ /* 0x000fc400000108d2 */
[----:B------:R-:W-:Y:S01]  /*12980*/  LOP3.LUT R19, R12, R19, RZ, 0xc0, !PT ;  /* 0x000000130c137212 */ /* 0x000fe200078ec0ff */
[----:B------:R-:W-:Y:S01]  /*12990*/  IMAD.MOV.U32 R178, RZ, RZ, R222 ;  /* 0x000000ffffb27224 */ /* 0x000fe200078e00de */
[----:B------:R-:W-:Y:S02]  /*129a0*/  LOP3.LUT R12, R16, 0xff, RZ, 0xc0, !PT ;  /* 0x000000ff100c7812 */ /* 0x000fe400078ec0ff */
[----:B------:R-:W-:Y:S01]  /*129b0*/  FSEL R244, R244, RZ, P0 ;  /* 0x000000fff4f47208 */ /* 0x000fe20000000000 */
[----:B------:R-:W1:Y:S01]  /*129c0*/  MUFU.EX2 R116, R116 ;  /* 0x0000007400747308 */ /* 0x000e620000000800 */
[----:B------:R-:W-:Y:S02]  /*129d0*/  PRMT R12, R12, 0x5410, R13 ;  /* 0x000054100c0c7816 */ /* 0x000fe4000000000d */
[----:B--2---:R-:W-:Y:S01]  /*129e0*/  F2FP.BF16.PACK_AB R13, R103, R104 ;  /* 0x00000068670d723e */ /* 0x004fe200000010ff */
[----:B------:R-:W-:Y:S02]  /*129f0*/  FFMA.FTZ R166, R184, c[0x0][0x23c], -R244 ;  /* 0x00008f00b8a67a23 */ /* 0x000fe400000108f4 */
[----:B------:R-:W-:-:S02]  /*12a00*/  HSET2.LE.AND R12, R12, R3, PT ;  /* 0x000000030c0c7233 */ /* 0x000fc40003803000 */
[----:B------:R-:W-:Y:S03]  /*12a10*/  MUFU.EX2 R181, R181 ;  /* 0x000000b500b57308 */ /* 0x000fe60000000800 */
[----:B------:R-:W-:Y:S02]  /*12a20*/  LOP3.LUT R14, R12, R13, RZ, 0xc0, !PT ;  /* 0x0000000d0c0e7212 */ /* 0x000fe400078ec0ff */
[--C-:B------:R-:W-:Y:S02]  /*12a30*/  SHF.R.U32.HI R12, RZ, 0x10, R16.reuse ;  /* 0x00000010ff0c7819 */ /* 0x100fe40000011610 */
[----:B------:R-:W-:Y:S01]  /*12a40*/  SHF.R.U32.HI R13, RZ, 0x18, R16 ;  /* 0x00000018ff0d7819 */ /* 0x000fe20000011610 */
[----:B------:R-:W2:Y:S01]  /*12a50*/  MUFU.EX2 R180, R180 ;  /* 0x000000b400b47308 */ /* 0x000ea20000000800 */
[----:B------:R-:W-:Y:S02]  /*12a60*/  LOP3.LUT R12, R12, 0xff, RZ, 0xc0, !PT ;  /* 0x000000ff0c0c7812 */ /* 0x000fe400078ec0ff */
[----:B-1----:R-:W-:-:S02]  /*12a70*/  F2FP.BF16.PACK_AB R15, R116, R123 ;  /* 0x0000007b740f723e */ /* 0x002fc400000010ff */
[----:B------:R-:W-:Y:S02]  /*12a80*/  PRMT R12, R12, 0x5410, R13 ;  /* 0x000054100c0c7816 */ /* 0x000fe4000000000d */
[----:B------:R-:W-:Y:S01]  /*12a90*/  LOP3.LUT R13, R11, 0xffff, RZ, 0xc0, !PT ;  /* 0x0000ffff0b0d7812 */ /* 0x000fe200078ec0ff */
[----:B------:R-:W-:Y:S02]  /*12aa0*/  MUFU.EX2 R170, R170 ;  /* 0x000000aa00aa7308 */ /* 0x000fe40000000800 */
[----:B------:R-:W-:Y:S01]  /*12ab0*/  HSET2.LE.AND R12, R12, R3, PT ;  /* 0x000000030c0c7233 */ /* 0x000fe20003803000 */
[----:B------:R-:W-:-:S04]  /*12ac0*/  SHF.R.U32.HI R13, RZ, 0x8, R13 ;  /* 0x00000008ff0d7819 */ /* 0x000fc8000001160d */
[----:B------:R-:W-:Y:S01]  /*12ad0*/  LOP3.LUT R15, R12, R15, RZ, 0xc0, !PT ;  /* 0x0000000f0c0f7212 */ /* 0x000fe200078ec0ff */
[----:B------:R-:W-:Y:S01]  /*12ae0*/  MUFU.EX2 R96, R96 ;  /* 0x0000006000607308 */ /* 0x000fe20000000800 */
[----:B------:R-:W-:-:S04]  /*12af0*/  LOP3.LUT R12, R11, 0xff, RZ, 0xc0, !PT ;  /* 0x000000ff0b0c7812 */ /* 0x000fc800078ec0ff */
[----:B------:R-:W-:Y:S02]  /*12b00*/  PRMT R12, R12, 0x5410, R13 ;  /* 0x000054100c0c7816 */ /* 0x000fe4000000000d */
[----:B--2---:R-:W-:Y:S01]  /*12b10*/  F2FP.BF16.PACK_AB R13, R180, R181 ;  /* 0x000000b5b40d723e */ /* 0x004fe200000010ff */
[----:B------:R-:W-:Y:S02]  /*12b20*/  MUFU.EX2 R93, R93 ;  /* 0x0000005d005d7308 */ /* 0x000fe40000000800 */
[----:B------:R-:W-:-:S05]  /*12b30*/  HSET2.LE.AND R12, R12, R3, PT ;  /* 0x000000030c0c7233 */ /* 0x000fca0003803000 */
[----:B------:R-:W-:Y:S01]  /*12b40*/  LOP3.LUT R16, R12, R13, RZ, 0xc0, !PT ;  /* 0x0000000d0c107212 */ /* 0x000fe200078ec0ff */
[----:B------:R-:W-:Y:S01]  /*12b50*/  FFMA.FTZ R13, R89, c[0x0][0x23c], -R210 ;  /* 0x00008f00590d7a23 */ /* 0x000fe200000108d2 */
[----:B------:R-:W-:Y:S01]  /*12b60*/  SHF.R.U32.HI R12, RZ, 0x10, R11 ;  /* 0x00000010ff0c7819 */ /* 0x000fe2000001160b */
[----:B------:R-:W-:Y:S01]  /*12b70*/  FFMA.FTZ R89, R168, c[0x0][0x23c], -R211 ;  /* 0x00008f00a8597a23 */ /* 0x000fe200000108d3 */
[----:B------:R-:W-:Y:S01]  /*12b80*/  SHF.R.U32.HI R11, RZ, 0x18, R11 ;  /* 0x00000018ff0b7819 */ /* 0x000fe2000001160b */
[----:B------:R-:W1:Y:S01]  /*12b90*/  MUFU.EX2 R50, R13 ;  /* 0x0000000d00327308 */ /* 0x000e620000000800 */
[----:B------:R-:W-:Y:S01]  /*12ba0*/  LOP3.LUT R12, R12, 0xff, RZ, 0xc0, !PT ;  /* 0x000000ff0c0c7812 */ /* 0x000fe200078ec0ff */
[----:B------:R-:W-:Y:S02]  /*12bb0*/  IMAD.MOV.U32 R168, RZ, RZ, R220 ;  /* 0x000000ffffa87224 */ /* 0x000fe400078e00dc */
[----:B------:R-:W-:Y:S01]  /*12bc0*/  IMAD.MOV.U32 R211, RZ, RZ, R219 ;  /* 0x000000ffffd37224 */ /* 0x000fe200078e00db */
[----:B------:R-:W-:-:S02]  /*12bd0*/  PRMT R12, R12, 0x5410, R11 ;  /* 0x000054100c0c7816 */ /* 0x000fc4000000000b */
[----:B------:R-:W-:Y:S01]  /*12be0*/  LOP3.LUT R11, R10, 0xffff, RZ, 0xc0, !PT ;  /* 0x0000ffff0a0b7812 */ /* 0x000fe200078ec0ff */
[----:B------:R-:W2:Y:S02]  /*12bf0*/  MUFU.EX2 R89, R89 ;  /* 0x0000005900597308 */ /* 0x000ea40000000800 */
[----:B------:R-:W-:Y:S01]  /*12c00*/  HSET2.LE.AND R12, R12, R3, PT ;  /* 0x000000030c0c7233 */ /* 0x000fe20003803000 */
[----:B------:R-:W-:Y:S02]  /*12c10*/  SHF.R.U32.HI R11, RZ, 0x8, R11 ;  /* 0x00000008ff0b7819 */ /* 0x000fe4000001160b */
[----:B-1----:R-:W-:-:S03]  /*12c20*/  F2FP.BF16.PACK_AB R17, R170, R50 ;  /* 0x00000032aa11723e */ /* 0x002fc600000010ff */
[----:B------:R-:W-:Y:S01]  /*12c30*/  MUFU.EX2 R122, R122 ;  /* 0x0000007a007a7308 */ /* 0x000fe20000000800 */
[----:B------:R-:W-:Y:S02]  /*12c40*/  F2FP.BF16.PACK_AB R13, R93, R96 ;  /* 0x000000605d0d723e */ /* 0x000fe400000010ff */
[----:B------:R-:W-:Y:S02]  /*12c50*/  LOP3.LUT R17, R12, R17, RZ, 0xc0, !PT ;  /* 0x000000110c117212 */ /* 0x000fe400078ec0ff */
[----:B------:R-:W-:-:S03]  /*12c60*/  LOP3.LUT R12, R10, 0xff, RZ, 0xc0, !PT ;  /* 0x000000ff0a0c7812 */ /* 0x000fc600078ec0ff */
[----:B------:R-:W1:Y:S01]  /*12c70*/  MUFU.EX2 R95, R95 ;  /* 0x0000005f005f7308 */ /* 0x000e620000000800 */
[----:B------:R-:W-:Y:S02]  /*12c80*/  PRMT R12, R12, 0x5410, R11 ;  /* 0x000054100c0c7816 */ /* 0x000fe4000000000b */
[----:B--2---:R-:W-:-:S03]  /*12c90*/  F2FP.BF16.PACK_AB R11, R89, R128 ;  /* 0x00000080590b723e */ /* 0x004fc600000010ff */
[----:B------:R-:W-:Y:S02]  /*12ca0*/  HSET2.LE.AND R12, R12, R3, PT ;  /* 0x000000030c0c7233 */ /* 0x000fe40003803000 */
[----:B------:R-:W-:Y:S03]  /*12cb0*/  MUFU.EX2 R125, R125 ;  /* 0x0000007d007d7308 */ /* 0x000fe60000000800 */
[----:B------:R-:W-:Y:S02]  /*12cc0*/  LOP3.LUT R12, R12, R11, RZ, 0xc0, !PT ;  /* 0x0000000b0c0c7212 */ /* 0x000fe400078ec0ff */
[--C-:B------:R-:W-:Y:S02]  /*12cd0*/  SHF.R.U32.HI R11, RZ, 0x10, R10.reuse ;  /* 0x00000010ff0b7819 */ /* 0x100fe4000001160a */
[----:B------:R-:W-:Y:S01]  /*12ce0*/  SHF.R.U32.HI R10, RZ, 0x18, R10 ;  /* 0x00000018ff0a7819 */ /* 0x000fe2000001160a */
[----:B------:R-:W2:Y:S01]  /*12cf0*/  MUFU.EX2 R124, R124 ;  /* 0x0000007c007c7308 */ /* 0x000ea20000000800 */
[----:B------:R-:W-:-:S04]  /*12d00*/  LOP3.LUT R11, R11, 0xff, RZ, 0xc0, !PT ;  /* 0x000000ff0b0b7812 */ /* 0x000fc800078ec0ff */
[----:B------:R-:W-:-:S03]  /*12d10*/  PRMT R10, R11, 0x5410, R10 ;  /* 0x000054100b0a7816 */ /* 0x000fc6000000000a */
[----:B------:R-:W-:Y:S02]  /*12d20*/  MUFU.EX2 R166, R166 ;  /* 0x000000a600a67308 */ /* 0x000fe40000000800 */
[----:B------:R-:W-:-:S05]  /*12d30*/  HSET2.LE.AND R10, R10, R3, PT ;  /* 0x000000030a0a7233 */ /* 0x000fca0003803000 */
[----:B------:R-:W-:Y:S02]  /*12d40*/  LOP3.LUT R13, R10, R13, RZ, 0xc0, !PT ;  /* 0x0000000d0a0d7212 */ /* 0x000fe400078ec0ff */
[----:B------:R-:W-:Y:S02]  /*12d50*/  LOP3.LUT R10, R209, UR22, R8, 0x96, !PT ;  /* 0x00000016d10a7c12 */ /* 0x000fe4000f8e9608 */
[----:B------:R-:W-:-:S03]  /*12d60*/  LOP3.LUT R8, R37, UR21, R48, 0x96, !PT ;  /* 0x0000001525087c12 */ /* 0x000fc6000f8e9630 */
[----:B------:R-:W-:-:S05]  /*12d70*/  IMAD.WIDE.U32 R38, R10, -0x2daee0ad, RZ ;  /* 0xd2511f530a267825 */ /* 0x000fca00078e00ff */
[----:B------:R-:W-:Y:S01]  /*12d80*/  LOP3.LUT R9, R39, UR19, R36, 0x96, !PT ;  /* 0x0000001327097c12 */ /* 0x000fe2000f8e9624 */
[----:B------:R-:W-:-:S04]  /*12d90*/  IMAD.WIDE.U32 R36, R8, -0x326172a9, RZ ;  /* 0xcd9e8d5708247825 */ /* 0x000fc800078e00ff */
[----:B------:R-:W-:Y:S01]  /*12da0*/  IMAD.WIDE.U32 R220, R9, -0x326172a9, RZ ;  /* 0xcd9e8d5709dc7825 */ /* 0x000fe200078e00ff */
[----:B------:R-:W-:-:S03]  /*12db0*/  LOP3.LUT R8, R37, UR20, R208, 0x96, !PT ;  /* 0x0000001425087c12 */ /* 0x000fc6000f8e96d0 */
[----:B------:R-:W-:Y:S01]  /*12dc0*/  IMAD.MOV.U32 R39, RZ, RZ, R213 ;  /* 0x000000ffff277224 */ /* 0x000fe200078e00d5 */
[----:B------:R-:W-:Y:S01]  /*12dd0*/  LOP3.LUT R9, R221, UR18, R36, 0x96, !PT ;  /* 0x00000012dd097c12 */ /* 0x000fe2000f8e9624 */
[----:B------:R-:W-:-:S04]  /*12de0*/  IMAD.WIDE.U32 R10, R8, -0x2daee0ad, RZ ;  /* 0xd2511f53080a7825 */ /* 0x000fc800078e00ff */
[----:B------:R-:W-:Y:S01]  /*12df0*/  IMAD.MOV.U32 R187, RZ, RZ, R39 ;  /* 0x000000ffffbb7224 */ /* 0x000fe200078e0027 */
[----:B------:R-:W-:Y:S01]  /*12e00*/  LOP3.LUT R8, R11, UR17, R38, 0x96, !PT ;  /* 0x000000110b087c12 */ /* 0x000fe2000f8e9626 */
[----:B------:R-:W-:Y:S02]  /*12e10*/  IMAD.MOV.U32 R38, RZ, RZ, R212 ;  /* 0x000000ffff267224 */ /* 0x000fe400078e00d4 */
[----:B------:R-:W-:-:S04]  /*12e20*/  IMAD.WIDE.U32 R212, R9, -0x2daee0ad, RZ ;  /* 0xd2511f5309d47825 */ /* 0x000fc800078e00ff */
[----:B------:R-:W-:Y:S01]  /*12e30*/  IMAD.WIDE.U32 R218, R8, -0x326172a9, RZ ;  /* 0xcd9e8d5708da7825 */ /* 0x000fe200078e00ff */
[----:B------:R-:W-:-:S03]  /*12e40*/  LOP3.LUT R9, R213, UR13, R10, 0x96, !PT ;  /* 0x0000000dd5097c12 */ /* 0x000fc6000f8e960a */
[----:B------:R-:W-:Y:S02]  /*12e50*/  IMAD.MOV.U32 R186, RZ, RZ, R38 ;  /* 0x000000ffffba7224 */ /* 0x000fe400078e0026 */
[----:B------:R-:W-:-:S04]  /*12e60*/  IMAD.WIDE.U32 R36, R9, -0x326172a9, RZ ;  /* 0xcd9e8d5709247825 */ /* 0x000fc800078e00ff */
[----:B------:R-:W-:Y:S01]  /*12e70*/  IMAD.MOV.U32 R38, RZ, RZ, R168 ;  /* 0x000000ffff267224 */ /* 0x000fe200078e00a8 */
[C---:B------:R-:W-:Y:S01]  /*12e80*/  LOP3.LUT R9, R36.reuse, 0xffff, RZ, 0xc0, !PT ;  /* 0x0000ffff24097812 */ /* 0x040fe200078ec0ff */
[----:B------:R-:W-:Y:S01]  /*12e90*/  IMAD.MOV.U32 R39, RZ, RZ, R169 ;  /* 0x000000ffff277224 */ /* 0x000fe200078e00a9 */
[----:B------:R-:W-:Y:S01]  /*12ea0*/  LOP3.LUT R10, R36, 0xff, RZ, 0xc0, !PT ;  /* 0x000000ff240a7812 */ /* 0x000fe200078ec0ff */
[----:B------:R-:W-:Y:S01]  /*12eb0*/  FFMA.FTZ R169, R179, c[0x0][0x23c], -R244 ;  /* 0x00008f00b3a97a23 */ /* 0x000fe200000108f4 */
[----:B------:R-:W-:Y:S02]  /*12ec0*/  SHF.R.U32.HI R9, RZ, 0x8, R9 ;  /* 0x00000008ff097819 */ /* 0x000fe40000011609 */
[--C-:B------:R-:W-:Y:S02]  /*12ed0*/  SHF.R.U32.HI R8, RZ, 0x10, R36.reuse ;  /* 0x00000010ff087819 */ /* 0x100fe40000011624 */
[----:B------:R-:W-:Y:S01]  /*12ee0*/  SHF.R.U32.HI R11, RZ, 0x18, R36 ;  /* 0x00000018ff0b7819 */ /* 0x000fe20000011624 */
[----:B------:R-:W-:Y:S01]  /*12ef0*/  FFMA.FTZ R168, R183, c[0x0][0x23c], -R210 ;  /* 0x00008f00b7a87a23 */ /* 0x000fe200000108d2 */
[----:B------:R-:W-:Y:S01]  /*12f00*/  PRMT R10, R10, 0x5410, R9 ;  /* 0x000054100a0a7816 */ /* 0x000fe20000000009 */
[----:B------:R-:W3:Y:S01]  /*12f10*/  MUFU.EX2 R169, R169 ;  /* 0x000000a900a97308 */ /* 0x000ee20000000800 */
[----:B------:R-:W-:Y:S01]  /*12f20*/  LOP3.LUT R8, R8, 0xff, RZ, 0xc0, !PT ;  /* 0x000000ff08087812 */ /* 0x000fe200078ec0ff */
[----:B------:R-:W-:Y:S01]  /*12f30*/  IMAD.MOV.U32 R179, RZ, RZ, R223 ;  /* 0x000000ffffb37224 */ /* 0x000fe200078e00df */
[----:B-1----:R-:W-:Y:S01]  /*12f40*/  F2FP.BF16.PACK_AB R9, R95, R122 ;  /* 0x0000007a5f09723e */ /* 0x002fe200000010ff */
[----:B------:R-:W-:Y:S01]  /*12f50*/  HSET2.LE.AND R10, R10, R3, PT ;  /* 0x000000030a0a7233 */ /* 0x000fe20003803000 */
[----:B------:R-:W-:-:S03]  /*12f60*/  PRMT R8, R8, 0x5410, R11 ;  /* 0x0000541008087816 */ /* 0x000fc6000000000b */
[----:B------:R-:W-:Y:S01]  /*12f70*/  MUFU.EX2 R173, R173 ;  /* 0x000000ad00ad7308 */ /* 0x000fe20000000800 */
[----:B------:R-:W-:Y:S01]  /*12f80*/  LOP3.LUT R10, R10, R9, RZ, 0xc0, !PT ;  /* 0x000000090a0a7212 */ /* 0x000fe200078ec0ff */
[----:B------:R-:W-:Y:S01]  /*12f90*/  HSET2.LE.AND R8, R8, R3, PT ;  /* 0x0000000308087233 */ /* 0x000fe20003803000 */
[----:B------:R-:W-:Y:S01]  /*12fa0*/  LOP3.LUT R9, R37, UR25, R218, 0x96, !PT ;  /* 0x0000001925097c12 */ /* 0x000fe2000f8e96da */
[----:B------:R-:W-:Y:S01]  /*12fb0*/  FMUL.FTZ R35, R35, c[0x0][0x23c] ;  /* 0x00008f0023237a20 */ /* 0x000fe20000410000 */
[----:B--2---:R-:W-:Y:S01]  /*12fc0*/  F2FP.BF16.PACK_AB R11, R124, R125 ;  /* 0x0000007d7c0b723e */ /* 0x004fe200000010ff */
[----:B------:R-:W-:Y:S01]  /*12fd0*/  FMUL.FTZ R34, R34, c[0x0][0x23c] ;  /* 0x00008f0022227a20 */ /* 0x000fe20000410000 */
[----:B------:R-:W-:Y:S01]  /*12fe0*/  LOP3.LUT R37, R9, 0xffff, RZ, 0xc0, !PT ;  /* 0x0000ffff09257812 */ /* 0x000fe200078ec0ff */
[----:B------:R-:W1:Y:S01]  /*12ff0*/  MUFU.EX2 R168, R168 ;  /* 0x000000a800a87308 */ /* 0x000e620000000800 */
[----:B------:R-:W-:Y:S01]  /*13000*/  SHF.R.U32.HI R36, RZ, 0x10, R9 ;  /* 0x00000010ff247819 */ /* 0x000fe20000011609 */
[----:B------:R-:W-:Y:S01]  /*13010*/  FMUL.FTZ R184, R33, c[0x0][0x23c] ;  /* 0x00008f0021b87a20 */ /* 0x000fe20000410000 */
[----:B------:R-:W-:Y:S01]  /*13020*/  LOP3.LUT R11, R8, R11, RZ, 0xc0, !PT ;  /* 0x0000000b080b7212 */ /* 0x000fe200078ec0ff */
[----:B------:R-:W-:Y:S01]  /*13030*/  FMUL.FTZ R183, R32, c[0x0][0x23c] ;  /* 0x00008f0020b77a20 */ /* 0x000fe20000410000 */
[----:B------:R-:W-:Y:S01]  /*13040*/  LOP3.LUT R8, R9, 0xff, RZ, 0xc0, !PT ;  /* 0x000000ff09087812 */ /* 0x000fe200078ec0ff */
[----:B------:R2:W5:Y:S01]  /*13050*/  LDL.LU.64 R222, [R1+0x58] ;  /* 0x0000580001de7983 */ /* 0x0005620000300a00 */
[----:B------:R-:W-:-:S02]  /*13060*/  SHF.R.U32.HI R37, RZ, 0x8, R37 ;  /* 0x00000008ff257819 */ /* 0x000fc40000011625 */
[----:B------:R-:W-:Y:S02]  /*13070*/  SHF.R.U32.HI R9, RZ, 0x18, R9 ;  /* 0x00000018ff097819 */ /* 0x000fe40000011609 */
[----:B------:R-:W-:Y:S02]  /*13080*/  LOP3.LUT R36, R36, 0xff, RZ, 0xc0, !PT ;  /* 0x000000ff24247812 */ /* 0x000fe400078ec0ff */
[----:B------:R-:W-:Y:S02]  /*13090*/  PRMT R8, R8, 0x5410, R37 ;  /* 0x0000541008087816 */ /* 0x000fe40000000025 */
[----:B------:R-:W-:Y:S02]  /*130a0*/  PRMT R36, R36, 0x5410, R9 ;  /* 0x0000541024247816 */ /* 0x000fe40000000009 */
[----:B---3--:R-:W-:Y:S01]  /*130b0*/  F2FP.BF16.PACK_AB R37, R166, R169 ;  /* 0x000000a9a625723e */ /* 0x008fe200000010ff */
[--C-:B------:R-:W-:Y:S02]  /*130c0*/  HSET2.LE.AND R8, R8, R3.reuse, PT ;  /* 0x0000000308087233 */ /* 0x100fe40003803000 */
[----:B------:R-:W-:Y:S01]  /*130d0*/  HSET2.LE.AND R9, R36, R3, PT ;  /* 0x0000000324097233 */ /* 0x000fe20003803000 */
[----:B-1----:R-:W-:-:S02]  /*130e0*/  F2FP.BF16.PACK_AB R36, R168, R173 ;  /* 0x000000ada824723e */ /* 0x002fc400000010ff */
[----:B------:R-:W-:Y:S01]  /*130f0*/  LOP3.LUT R8, R8, R37, RZ, 0xc0, !PT ;  /* 0x0000002508087212 */ /* 0x000fe200078ec0ff */
[----:B------:R-:W-:Y:S01]  /*13100*/  IMAD.MOV.U32 R37, RZ, RZ, R179 ;  /* 0x000000ffff257224 */ /* 0x000fe200078e00b3 */
[----:B------:R-:W-:Y:S01]  /*13110*/  LOP3.LUT R9, R9, R36, RZ, 0xc0, !PT ;  /* 0x0000002409097212 */ /* 0x000fe200078ec0ff */
[----:B------:R-:W-:Y:S01]  /*13120*/  IMAD.MOV.U32 R36, RZ, RZ, R178 ;  /* 0x000000ffff247224 */ /* 0x000fe200078e00b2 */
[----:B------:R-:W1:Y:S08]  /*13130*/  MUFU.EX2 R179, R35 ;  /* 0x0000002300b37308 */ /* 0x000e700000000800 */
[----:B------:R3:W4:Y:S02]  /*13140*/  MUFU.EX2 R178, R34 ;  /* 0x0000002200b27308 */ /* 0x0007240000000800 */
[----:B---3--:R-:W3:Y:S06]  /*13150*/  LDSM.16.MT88.4 R32, [R216+0x4000] ;  /* 0x00400000d820783b */ /* 0x008eec0000004200 */
[----:B------:R-:W2:Y:S08]  /*13160*/  MUFU.EX2 R184, R184 ;  /* 0x000000b800b87308 */ /* 0x000eb00000000800 */
[----:B------:R-:W2:Y:S01]  /*13170*/  MUFU.EX2 R183, R183 ;  /* 0x000000b700b77308 */ /* 0x000ea20000000800 */
[----:B-1----:R-:W-:-:S02]  /*13180*/  FMUL.FTZ R132, R132, R179 ;  /* 0x000000b384847220 */ /* 0x002fc40000410000 */
[----:B------:R-:W-:Y:S02]  /*13190*/  FMUL.FTZ R133, R133, R179 ;  /* 0x000000b385857220 */ /* 0x000fe40000410000 */
[-C--:B----4-:R-:W-:Y:S02]  /*131a0*/  FMUL.FTZ R134, R134, R178.reuse ;  /* 0x000000b286867220 */ /* 0x090fe40000410000 */
[----:B------:R-:W-:Y:S02]  /*131b0*/  FMUL.FTZ R135, R135, R178 ;  /* 0x000000b287877220 */ /* 0x000fe40000410000 */
[-C--:B--2---:R-:W-:Y:S02]  /*131c0*/  FMUL.FTZ R140, R140, R184.reuse ;  /* 0x000000b88c8c7220 */ /* 0x084fe40000410000 */
[----:B------:R-:W-:Y:S02]  /*131d0*/  FMUL.FTZ R141, R141, R184 ;  /* 0x000000b88d8d7220 */ /* 0x000fe40000410000 */
[----:B------:R-:W-:-:S02]  /*131e0*/  FMUL.FTZ R142, R142, R183 ;  /* 0x000000b78e8e7220 */ /* 0x000fc40000410000 */
[----:B------:R-:W-:Y:S02]  /*131f0*/  FMUL.FTZ R143, R143, R183 ;  /* 0x000000b78f8f7220 */ /* 0x000fe40000410000 */
[-C--:B------:R-:W-:Y:S02]  /*13200*/  FMUL.FTZ R152, R152, R179.reuse ;  /* 0x000000b398987220 */ /* 0x080fe40000410000 */
[----:B------:R-:W-:Y:S02]  /*13210*/  FMUL.FTZ R153, R153, R179 ;  /* 0x000000b399997220 */ /* 0x000fe40000410000 */
[-C--:B------:R-:W-:Y:S02]  /*13220*/  FMUL.FTZ R154, R154, R178.reuse ;  /* 0x000000b29a9a7220 */ /* 0x080fe40000410000 */
[----:B------:R-:W-:Y:S01]  /*13230*/  FMUL.FTZ R155, R155, R178 ;  /* 0x000000b29b9b7220 */ /* 0x000fe20000410000 */
[-C--:B---3--:R-:W-:Y:S08]  /*13240*/  HMMA.16816.F32.BF16 R132, R28, R32.reuse, R132 ;  /* 0x000000201c84723c */ /* 0x088ff00000041884 */
[----:B------:R-:W-:Y:S07]  /*13250*/  HMMA.16816.F32.BF16 R140, R16, R32, R140 ;  /* 0x00000020108c723c */ /* 0x000fee000004188c */
[----:B------:R-:W-:-:S02]  /*13260*/  IMAD.MOV.U32 R32, RZ, RZ, R36 ;  /* 0x000000ffff207224 */ /* 0x000fc400078e0024 */
[----:B------:R-:W-:Y:S02]  /*13270*/  IMAD.MOV.U32 R33, RZ, RZ, R37 ;  /* 0x000000ffff217224 */ /* 0x000fe400078e0025 */
[-C--:B------:R-:W-:Y:S02]  /*13280*/  FMUL.FTZ R36, R136, R184.reuse ;  /* 0x000000b888247220 */ /* 0x080fe40000410000 */
[----:B------:R-:W-:Y:S02]  /*13290*/  FMUL.FTZ R37, R137, R184 ;  /* 0x000000b889257220 */ /* 0x000fe40000410000 */
[----:B------:R-:W-:Y:S02]  /*132a0*/  IMAD.MOV.U32 R136, RZ, RZ, R38 ;  /* 0x000000ffff887224 */ /* 0x000fe400078e0026 */
[----:B------:R-:W-:Y:S02]  /*132b0*/  IMAD.MOV.U32 R137, RZ, RZ, R39 ;  /* 0x000000ffff897224 */ /* 0x000fe400078e0027 */
[----:B------:R-:W-:-:S02]  /*132c0*/  FMUL.FTZ R38, R138, R183 ;  /* 0x000000b78a267220 */ /* 0x000fc40000410000 */
[----:B------:R-:W-:Y:S01]  /*132d0*/  FMUL.FTZ R39, R139, R183 ;  /* 0x000000b78b277220 */ /* 0x000fe20000410000 */
[----:B------:R-:W-:Y:S01]  /*132e0*/  HMMA.16816.F32.BF16 R152, R28, R34, R152 ;  /* 0x000000221c98723c */ /* 0x000fe20000041898 */
[----:B------:R-:W-:Y:S02]  /*132f0*/  IMAD.MOV.U32 R138, RZ, RZ, R32 ;  /* 0x000000ffff8a7224 */ /* 0x000fe400078e0020 */
[----:B------:R-:W-:-:S05]  /*13300*/  IMAD.MOV.U32 R139, RZ, RZ, R33 ;  /* 0x000000ffff8b7224 */ /* 0x000fca00078e0021 */
[----:B------:R-:W-:Y:S01]  /*13310*/  HMMA.16816.F32.BF16 R36, R16, R34, R36 ;  /* 0x000000221024723c */ /* 0x000fe20000041824 */
[----:B------:R-:W1:Y:S01]  /*13320*/  LDSM.16.MT88.4 R32, [R215+0x4000] ;  /* 0x00400000d720783b */ /* 0x000e620000004200 */
[-C--:B------:R-:W-:Y:S02]  /*13330*/  FMUL.FTZ R148, R148, R184.reuse ;  /* 0x000000b894947220 */ /* 0x080fe40000410000 */
[-C--:B------:R-:W-:Y:S02]  /*13340*/  FMUL.FTZ R149, R149, R184.reuse ;  /* 0x000000b895957220 */ /* 0x080fe40000410000 */
[-C--:B------:R-:W-:Y:S02]  /*13350*/  FMUL.FTZ R150, R150, R183.reuse ;  /* 0x000000b796967220 */ /* 0x080fe40000410000 */
[----:B------:R-:W-:Y:S02]  /*13360*/  FMUL.FTZ R151, R151, R183 ;  /* 0x000000b797977220 */ /* 0x000fe40000410000 */
[----:B------:R-:W-:-:S02]  /*13370*/  FMUL.FTZ R144, R144, R184 ;  /* 0x000000b890907220 */ /* 0x000fc40000410000 */
[----:B------:R-:W-:Y:S02]  /*13380*/  FMUL.FTZ R145, R145, R184 ;  /* 0x000000b891917220 */ /* 0x000fe40000410000 */
[-C--:B------:R-:W-:Y:S02]  /*13390*/  FMUL.FTZ R146, R146, R183.reuse ;  /* 0x000000b792927220 */ /* 0x080fe40000410000 */
[----:B------:R-:W-:Y:S01]  /*133a0*/  FMUL.FTZ R147, R147, R183 ;  /* 0x000000b793937220 */ /* 0x000fe20000410000 */
[C---:B-1----:R-:W-:Y:S08]  /*133b0*/  HMMA.16816.F32.BF16 R148, R16.reuse, R32, R148 ;  /* 0x000000201094723c */ /* 0x042ff00000041894 */
[----:B------:R-:W-:Y:S01]  /*133c0*/  HMMA.16816.F32.BF16 R144, R16, R34, R144 ;  /* 0x000000221090723c */ /* 0x000fe20000041890 */
[----:B------:R-:W1:Y:S07]  /*133d0*/  LDSM.16.MT88.4 R16, [R216+0x4400] ;  /* 0x00440000d810783b */ /* 0x000e6e0000004200 */
[-C--:B-1----:R-:W-:Y:S08]  /*133e0*/  HMMA.16816.F32.BF16 R132, R24, R16.reuse, R132 ;  /* 0x000000101884723c */ /* 0x082ff00000041884 */
[C---:B------:R-:W-:Y:S08]  /*133f0*/  HMMA.16816.F32.BF16 R140, R12.reuse, R16, R140 ;  /* 0x000000100c8c723c */ /* 0x040ff0000004188c */
[-C--:B------:R-:W-:Y:S08]  /*13400*/  HMMA.16816.F32.BF16 R36, R12, R18.reuse, R36 ;  /* 0x000000120c24723c */ /* 0x080ff00000041824 */
[----:B------:R-:W-:Y:S01]  /*13410*/  HMMA.16816.F32.BF16 R152, R24, R18, R152 ;  /* 0x000000121898723c */ /* 0x000fe20000041898 */
[----:B------:R-:W1:Y:S07]  /*13420*/  LDSM.16.MT88.4 R16, [R215+0x4400] ;  /* 0x00440000d710783b */ /* 0x000e6e0000004200 */
[C---:B-1----:R-:W-:Y:S08]  /*13430*/  HMMA.16816.F32.BF16 R148, R12.reuse, R16, R148 ;  /* 0x000000100c94723c */ /* 0x042ff00000041894 */
[----:B------:R-:W-:Y:S01]  /*13440*/  HMMA.16816.F32.BF16 R144, R12, R18, R144 ;  /* 0x000000120c90723c */ /* 0x000fe20000041890 */
[----:B------:R-:W1:Y:S01]  /*13450*/  LDSM.16.MT88.4 R12, [R216+0x4800] ;  /* 0x00480000d80c783b */ /* 0x000e620000004200 */
[----:B------:R-:W-:-:S02]  /*13460*/  FMUL.FTZ R156, R156, R179 ;  /* 0x000000b39c9c7220 */ /* 0x000fc40000410000 */
[----:B------:R-:W-:Y:S02]  /*13470*/  FMUL.FTZ R157, R157, R179 ;  /* 0x000000b39d9d7220 */ /* 0x000fe40000410000 */
[-C--:B------:R-:W-:Y:S02]  /*13480*/  FMUL.FTZ R158, R158, R178.reuse ;  /* 0x000000b29e9e7220 */ /* 0x080fe40000410000 */
[----:B------:R-:W-:-:S07]  /*13490*/  FMUL.FTZ R159, R159, R178 ;  /* 0x000000b29f9f7220 */ /* 0x000fce0000410000 */
[----:B------:R-:W-:Y:S08]  /*134a0*/  HMMA.16816.F32.BF16 R156, R28, R32, R156 ;  /* 0x000000201c9c723c */ /* 0x000ff0000004189c */
[-C--:B-1----:R-:W-:Y:S08]  /*134b0*/  HMMA.16816.F32.BF16 R132, R20, R12.reuse, R132 ;  /* 0x0000000c1484723c */ /* 0x082ff00000041884 */
[C---:B------:R-:W-:Y:S08]  /*134c0*/  HMMA.16816.F32.BF16 R140, R8.reuse, R12, R140 ;  /* 0x0000000c088c723c */ /* 0x040ff0000004188c */
[-C--:B------:R-:W-:Y:S08]  /*134d0*/  HMMA.16816.F32.BF16 R36, R8, R14.reuse, R36 ;  /* 0x0000000e0824723c */ /* 0x080ff00000041824 */
[----:B------:R-:W-:Y:S01]  /*134e0*/  HMMA.16816.F32.BF16 R152, R20, R14, R152 ;  /* 0x0000000e1498723c */ /* 0x000fe20000041898 */
[----:B------:R-:W1:Y:S01]  /*134f0*/  LDSM.16.MT88.4 R12, [R215+0x4800] ;  /* 0x00480000d70c783b */ /* 0x000e620000004200 */
[----:B------:R-:W-:-:S02]  /*13500*/  FMUL.FTZ R160, R160, R179 ;  /* 0x000000b3a0a07220 */ /* 0x000fc40000410000 */
[----:B------:R-:W-:Y:S02]  /*13510*/  FMUL.FTZ R161, R161, R179 ;  /* 0x000000b3a1a17220 */ /* 0x000fe40000410000 */
[-C--:B------:R-:W-:Y:S02]  /*13520*/  FMUL.FTZ R162, R162, R178.reuse ;  /* 0x000000b2a2a27220 */ /* 0x080fe40000410000 */
[----:B------:R-:W-:Y:S01]  /*13530*/  FMUL.FTZ R163, R163, R178 ;  /* 0x000000b2a3a37220 */ /* 0x000fe20000410000 */
[----:B------:R-:W-:Y:S01]  /*13540*/  HMMA.16816.F32.BF16 R156, R24, R16, R156 ;  /* 0x00000010189c723c */ /* 0x000fe2000004189c */
[----:B------:R-:W-:-:S07]  /*13550*/  FFMA.FTZ R33, R69, c[0x0][0x23c], -R210 ;  /* 0x00008f0045217a23 */ /* 0x000fce00000108d2 */
[----:B------:R-:W-:Y:S07]  /*13560*/  HMMA.16816.F32.BF16 R160, R28, R34, R160 ;  /* 0x000000221ca0723c */ /* 0x000fee00000418a0 */
[----:B------:R-:W-:Y:S02]  /*13570*/  IMAD.MOV.U32 R31, RZ, RZ, R139 ;  /* 0x000000ffff1f7224 */ /* 0x000fe400078e008b */
[----:B------:R-:W-:Y:S02]  /*13580*/  IMAD.MOV.U32 R139, RZ, RZ, R137 ;  /* 0x000000ffff8b7224 */ /* 0x000fe400078e0089 */
[----:B------:R-:W-:-:S02]  /*13590*/  FFMA.FTZ R137, R62, c[0x0][0x23c], -R244 ;  /* 0x00008f003e897a23 */ /* 0x000fc400000108f4 */
[----:B------:R-:W-:Y:S01]  /*135a0*/  FFMA.FTZ R34, R58, c[0x0][0x23c], -R244 ;  /* 0x00008f003a227a23 */ /* 0x000fe200000108f4 */
[C---:B-1----:R-:W-:Y:S08]  /*135b0*/  HMMA.16816.F32.BF16 R148, R8.reuse, R12, R148 ;  /* 0x0000000c0894723c */ /* 0x042ff00000041894 */
[----:B------:R-:W-:Y:S07]  /*135c0*/  HMMA.16816.F32.BF16 R144, R8, R14, R144 ;  /* 0x0000000e0890723c */ /* 0x000fee0000041890 */
[----:B------:R-:W-:Y:S01]  /*135d0*/  LOP3.LUT R8, R219, UR16, R220, 0x96, !PT ;  /* 0x00000010db087c12 */ /* 0x000fe2000f8e96dc */
[--C-:B------:R-:W-:Y:S01]  /*135e0*/  FFMA.FTZ R62, R57, c[0x0][0x23c], -R210.reuse ;  /* 0x00008f00393e7a23 */ /* 0x100fe200000108d2 */
[----:B------:R1:W5:Y:S03]  /*135f0*/  LDL.LU.64 R220, [R1+0x50] ;  /* 0x0000500001dc7983 */ /* 0x0003660000300a00 */
[----:B------:R-:W-:Y:S01]  /*13600*/  IMAD.WIDE.U32 R16, R8, -0x2daee0ad, RZ ;  /* 0xd2511f5308107825 */ /* 0x000fe200078e00ff */
[----:B------:R1:W5:Y:S03]  /*13610*/  LDL.LU.64 R218, [R1+0x48] ;  /* 0x0000480001da7983 */ /* 0x0003660000300a00 */
[----:B------:R-:W-:Y:S01]  /*13620*/  FFMA.FTZ R58, R65, c[0x0][0x23c], -R210 ;  /* 0x00008f00413a7a23 */ /* 0x000fe200000108d2 */
[----:B------:R-:W-:Y:S01]  /*13630*/  LOP3.LUT R9, R17, UR26, R212, 0x96, !PT ;  /* 0x0000001a11097c12 */ /* 0x000fe2000f8e96d4 */
[----:B------:R-:W-:Y:S01]  /*13640*/  FFMA.FTZ R57, R61, c[0x0][0x23c], -R210 ;  /* 0x00008f003d397a23 */ /* 0x000fe200000108d2 */
[----:B------:R1:W5:Y:S04]  /*13650*/  LDL.LU.64 R212, [R1+0x40] ;  /* 0x0000400001d47983 */ /* 0x0003680000300a00 */
[----:B------:R-:W2:Y:S01]  /*13660*/  LDL.LU R210, [R1+0x10] ;  /* 0x0000100001d27983 */ /* 0x000ea20000300800 */
[----:B------:R-:W-:Y:S01]  /*13670*/  HMMA.16816.F32.BF16 R160, R24, R18, R160 ;  /* 0x0000001218a0723c */ /* 0x000fe200000418a0 */
[----:B------:R-:W-:-:S02]  /*13680*/  LOP3.LUT R11, R16, 0xffff, RZ, 0xc0, !PT ;  /* 0x0000ffff100b7812 */ /* 0x000fc400078ec0ff */
[--C-:B------:R-:W-:Y:S02]  /*13690*/  SHF.R.U32.HI R8, RZ, 0x10, R16.reuse ;  /* 0x00000010ff087819 */ /* 0x100fe40000011610 */
[----:B------:R-:W-:Y:S02]  /*136a0*/  SHF.R.U32.HI R11, RZ, 0x8, R11 ;  /* 0x00000008ff0b7819 */ /* 0x000fe4000001160b */
[----:B------:R-:W-:Y:S01]  /*136b0*/  LOP3.LUT R18, R16, 0xff, RZ, 0xc0, !PT ;  /* 0x000000ff10127812 */ /* 0x000fe200078ec0ff */
[----:B------:R-:W-:Y:S01]  /*136c0*/  HMMA.16816.F32.BF16 R156, R20, R12, R156 ;  /* 0x0000000c149c723c */ /* 0x000fe2000004189c */
[----:B------:R-:W-:Y:S02]  /*136d0*/  SHF.R.U32.HI R16, RZ, 0x18, R16 ;  /* 0x00000018ff107819 */ /* 0x000fe40000011610 */
[----:B------:R-:W-:Y:S02]  /*136e0*/  PRMT R18, R18, 0x5410, R11 ;  /* 0x0000541012127816 */ /* 0x000fe4000000000b */
[----:B------:R-:W-:-:S02]  /*136f0*/  LOP3.LUT R11, R8, 0xff, RZ, 0xc0, !PT ;  /* 0x000000ff080b7812 */ /* 0x000fc400078ec0ff */
[----:B------:R-:W-:Y:S02]  /*13700*/  LOP3.LUT R8, R9, 0xffff, RZ, 0xc0, !PT ;  /* 0x0000ffff09087812 */ /* 0x000fe400078ec0ff */
[----:B------:R-:W-:Y:S02]  /*13710*/  PRMT R16, R11, 0x5410, R16 ;  /* 0x000054100b107816 */ /* 0x000fe40000000010 */
[----:B------:R-:W-:-:S05]  /*13720*/  SHF.R.U32.HI R11, RZ, 0x8, R8 ;  /* 0x00000008ff0b7819 */ /* 0x000fca0000011608 */
[----:B------:R-:W-:Y:S01]  /*13730*/  HMMA.16816.F32.BF16 R160, R20, R14, R160 ;  /* 0x0000000e14a0723c */ /* 0x000fe200000418a0 */
[--C-:B------:R-:W-:Y:S01]  /*13740*/  FFMA.FTZ R35, R66, c[0x0][0x23c], -R244.reuse ;  /* 0x00008f0042237a23 */ /* 0x100fe200000108f4 */
[----:B------:R-:W3:Y:S05]  /*13750*/  LDSM.16.MT88.4 R12, [R216+0x4c00] ;  /* 0x004c0000d80c783b */ /* 0x000eea0000004200 */
[--C-:B------:R-:W-:Y:S02]  /*13760*/  SHF.R.U32.HI R20, RZ, 0x10, R9.reuse ;  /* 0x00000010ff147819 */ /* 0x100fe40000011609 */
[----:B------:R-:W-:Y:S02]  /*13770*/  LOP3.LUT R22, R9, 0xff, RZ, 0xc0, !PT ;  /* 0x000000ff09167812 */ /* 0x000fe400078ec0ff */
[----:B------:R-:W-:Y:S01]  /*13780*/  SHF.R.U32.HI R9, RZ, 0x18, R9 ;  /* 0x00000018ff097819 */ /* 0x000fe20000011609 */
[----:B------:R-:W-:Y:S01]  /*13790*/  FFMA.FTZ R32, R70, c[0x0][0x23c], -R244 ;  /* 0x00008f0046207a23 */ /* 0x000fe200000108f4 */
[----:B------:R-:W-:-:S02]  /*137a0*/  LOP3.LUT R20, R20, 0xff, RZ, 0xc0, !PT ;  /* 0x000000ff14147812 */ /* 0x000fc400078ec0ff */
[----:B------:R-:W-:Y:S02]  /*137b0*/  PRMT R22, R22, 0x5410, R11 ;  /* 0x0000541016167816 */ /* 0x000fe4000000000b */
[----:B------:R-:W-:Y:S01]  /*137c0*/  PRMT R20, R20, 0x5410, R9 ;  /* 0x0000541014147816 */ /* 0x000fe20000000009 */
[----:B------:R-:W-:Y:S01]  /*137d0*/  MUFU.EX2 R58, R58 ;  /* 0x0000003a003a7308 */ /* 0x000fe20000000800 */
[----:B------:R-:W4:Y:S07]  /*137e0*/  LDSM.16.MT88.4 R8, [R215+0x4c00] ;  /* 0x004c0000d708783b */ /* 0x000f2e0000004200 */
[----:B------:R-:W1:Y:S08]  /*137f0*/  MUFU.EX2 R33, R33 ;  /* 0x0000002100217308 */ /* 0x000e700000000800 */
[----:B------:R-:W-:Y:S08]  /*13800*/  MUFU.EX2 R35, R35 ;  /* 0x0000002300237308 */ /* 0x000ff00000000800 */
[----:B------:R-:W1:Y:S08]  /*13810*/  MUFU.EX2 R32, R32 ;  /* 0x0000002000207308 */ /* 0x000e700000000800 */
[----:B------:R-:W-:Y:S08]  /*13820*/  MUFU.EX2 R34, R34 ;  /* 0x0000002200227308 */ /* 0x000ff00000000800 */
[----:B------:R-:W3:Y:S01]  /*13830*/  MUFU.EX2 R137, R137 ;  /* 0x0000008900897308 */ /* 0x000ee20000000800 */
[--C-:B------:R-:W-:Y:S01]  /*13840*/  HSET2.LE.AND R16, R16, R3.reuse, PT ;  /* 0x0000000310107233 */ /* 0x100fe20003803000 */
[----:B-1----:R-:W-:Y:S01]  /*13850*/  F2FP.BF16.PACK_AB R19, R33, R58 ;  /* 0x0000003a2113723e */ /* 0x002fe200000010ff */
[----:B------:R-:W-:-:S05]  /*13860*/  HSET2.LE.AND R18, R18, R3, PT ;  /* 0x0000000312127233 */ /* 0x000fca0003803000 */
[----:B------:R-:W-:Y:S01]  /*13870*/  MUFU.EX2 R62, R62 ;  /* 0x0000003e003e7308 */ /* 0x000fe20000000800 */
[----:B------:R-:W-:-:S07]  /*13880*/  F2FP.BF16.PACK_AB R17, R32, R35 ;  /* 0x000000232011723e */ /* 0x000fce00000010ff */
[----:B------:R-:W1:Y:S01]  /*13890*/  MUFU.EX2 R57, R57 ;  /* 0x0000003900397308 */ /* 0x000e620000000800 */
[----:B------:R-:W-:Y:S01]  /*138a0*/  LOP3.LUT R19, R16, R19, RZ, 0xc0, !PT ;  /* 0x0000001310137212 */ /* 0x000fe200078ec0ff */
[----:B------:R-:W-:Y:S01]  /*138b0*/  HSET2.LE.AND R16, R22, R3, PT ;  /* 0x0000000316107233 */ /* 0x000fe20003803000 */
[----:B------:R-:W-:Y:S02]  /*138c0*/  LOP3.LUT R18, R18, R17, RZ, 0xc0, !PT ;  /* 0x0000001112127212 */ /* 0x000fe400078ec0ff */
[----:B---3--:R-:W-:-:S04]  /*138d0*/  F2FP.BF16.PACK_AB R17, R137, R34 ;  /* 0x000000228911723e */ /* 0x008fc800000010ff */
[----:B------:R-:W-:Y:S01]  /*138e0*/  LOP3.LUT R16, R16, R17, RZ, 0xc0, !PT ;  /* 0x0000001110107212 */ /* 0x000fe200078ec0ff */
[----:B------:R-:W-:Y:S01]  /*138f0*/  HSET2.LE.AND R17, R20, R3, PT ;  /* 0x0000000314117233 */ /* 0x000fe20003803000 */
[----:B-1----:R-:W-:Y:S01]  /*13900*/  F2FP.BF16.PACK_AB R20, R57, R62 ;  /* 0x0000003e3914723e */ /* 0x002fe200000010ff */
[----:B------:R-:W-:-:S03]  /*13910*/  IMAD.MOV.U32 R30, RZ, RZ, R138 ;  /* 0x000000ffff1e7224 */ /* 0x000fc600078e008a */
[----:B------:R-:W-:Y:S01]  /*13920*/  LOP3.LUT R17, R17, R20, RZ, 0xc0, !PT ;  /* 0x0000001411117212 */ /* 0x000fe200078ec0ff */
[----:B------:R-:W-:-:S06]  /*13930*/  FFMA.FTZ R69, R68, c[0x0][0x23c], -R245 ;  /* 0x00008f0044457a23 */ /* 0x000fcc00000108f5 */
[----:B------:R-:W-:Y:S01]  /*13940*/  HMMA.16816.F32.BF16 R140, R16, R12, R140 ;  /* 0x0000000c108c723c */ /* 0x000fe2000004188c */
[----:B------:R-:W-:-:S07]  /*13950*/  FFMA.FTZ R68, R63, c[0x0][0x23c], -R246 ;  /* 0x00008f003f447a23 */ /* 0x000fce00000108f6 */
[C---:B------:R-:W-:Y:S08]  /*13960*/  HMMA.16816.F32.BF16 R36, R16.reuse, R14, R36 ;  /* 0x0000000e1024723c */ /* 0x040ff00000041824 */
[C---:B----4-:R-:W-:Y:S08]  /*13970*/  HMMA.16816.F32.BF16 R148, R16.reuse, R8, R148 ;  /* 0x000000081094723c */ /* 0x050ff00000041894 */
[----:B------:R-:W-:Y:S07]  /*13980*/  HMMA.16816.F32.BF16 R144, R16, R10, R144 ;  /* 0x0000000a1090723c */ /* 0x000fee0000041890 */
[----:B------:R-:W-:Y:S01]  /*13990*/  LOP3.LUT R16, R139, UR16, R30, 0x96, !PT ;  /* 0x000000108b107c12 */ /* 0x000fe2000f8e961e */
[----:B------:R-:W-:-:S02]  /*139a0*/  FFMA.FTZ R66, R60, c[0x0][0x23c], -R245 ;  /* 0x00008f003c427a23 */ /* 0x000fc400000108f5 */
[----:B------:R-:W-:Y:S02]  /*139b0*/  FFMA.FTZ R63, R67, c[0x0][0x23c], -R246 ;  /* 0x00008f00433f7a23 */ /* 0x000fe400000108f6 */
[----:B------:R-:W-:-:S04]  /*139c0*/  IMAD.WIDE.U32 R16, R16, -0x2daee0ad, RZ ;  /* 0xd2511f5310107825 */ /* 0x000fc800078e00ff */
[--C-:B------:R-:W-:Y:S01]  /*139d0*/  FFMA.FTZ R60, R64, c[0x0][0x23c], -R245.reuse ;  /* 0x00008f00403c7a23 */ /* 0x100fe200000108f5 */
[----:B------:R-:W-:Y:S02]  /*139e0*/  LOP3.LUT R22, R17, UR26, R186, 0x96, !PT ;  /* 0x0000001a11167c12 */ /* 0x000fe4000f8e96ba */
[----:B------:R-:W-:Y:S02]  /*139f0*/  LOP3.LUT R19, R16, 0xffff, RZ, 0xc0, !PT ;  /* 0x0000ffff10137812 */ /* 0x000fe400078ec0ff */
[--C-:B------:R-:W-:Y:S01]  /*13a00*/  SHF.R.U32.HI R17, RZ, 0x10, R16.reuse ;  /* 0x00000010ff117819 */ /* 0x100fe20000011610 */
[----:B------:R-:W-:Y:S01]  /*13a10*/  FFMA.FTZ R31, R56, c[0x0][0x23c], -R245 ;  /* 0x00008f00381f7a23 */ /* 0x000fe200000108f5 */
[----:B------:R-:W-:Y:S01]  /*13a20*/  MUFU.EX2 R68, R68 ;  /* 0x0000004400447308 */ /* 0x000fe20000000800 */
[----:B------:R-:W-:Y:S02]  /*13a30*/  LOP3.LUT R18, R16, 0xff, RZ, 0xc0, !PT ;  /* 0x000000ff10127812 */ /* 0x000fe400078ec0ff */
[----:B------:R-:W-:-:S02]  /*13a40*/  SHF.R.U32.HI R16, RZ, 0x18, R16 ;  /* 0x00000018ff107819 */ /* 0x000fc40000011610 */
[----:B------:R-:W-:-:S03]  /*13a50*/  LOP3.LUT R17, R17, 0xff, RZ, 0xc0, !PT ;  /* 0x000000ff11117812 */ /* 0x000fc600078ec0ff */
[----:B------:R-:W1:Y:S01]  /*13a60*/  MUFU.EX2 R63, R63 ;  /* 0x0000003f003f7308 */ /* 0x000e620000000800 */
[----:B------:R-:W-:Y:S01]  /*13a70*/  SHF.R.U32.HI R19, RZ, 0x8, R19 ;  /* 0x00000008ff137819 */ /* 0x000fe20000011613 */
[----:B------:R-:W-:Y:S01]  /*13a80*/  IMAD.MOV.U32 R138, RZ, RZ, R136 ;  /* 0x000000ffff8a7224 */ /* 0x000fe200078e0088 */
[----:B------:R-:W-:Y:S01]  /*13a90*/  PRMT R16, R17, 0x5410, R16 ;  /* 0x0000541011107816 */ /* 0x000fe20000000010 */
[----:B------:R-:W-:-:S04]  /*13aa0*/  FFMA.FTZ R29, R4, c[0x0][0x23c], -R246 ;  /* 0x00008f00041d7a23 */ /* 0x000fc800000108f6 */
[----:B------:R-:W-:Y:S01]  /*13ab0*/  MUFU.EX2 R60, R60 ;  /* 0x0000003c003c7308 */ /* 0x000fe20000000800 */
[----:B------:R-:W-:Y:S01]  /*13ac0*/  FFMA.FTZ R136, R59, c[0x0][0x23c], -R246 ;  /* 0x00008f003b887a23 */ /* 0x000fe200000108f6 */
[----:B------:R-:W-:-:S06]  /*13ad0*/  PRMT R18, R18, 0x5410, R19 ;  /* 0x0000541012127816 */ /* 0x000fcc0000000013 */
[----:B------:R-:W3:Y:S01]  /*13ae0*/  MUFU.EX2 R69, R69 ;  /* 0x0000004500457308 */ /* 0x000ee20000000800 */
[----:B------:R-:W-:Y:S02]  /*13af0*/  LOP3.LUT R17, R22, 0xffff, RZ, 0xc0, !PT ;  /* 0x0000ffff16117812 */ /* 0x000fe400078ec0ff */
[----:B------:R-:W-:-:S05]  /*13b00*/  SHF.R.U32.HI R19, RZ, 0x10, R22 ;  /* 0x00000010ff137819 */ /* 0x000fca0000011616 */
[----:B------:R-:W-:Y:S01]  /*13b10*/  MUFU.EX2 R31, R31 ;  /* 0x0000001f001f7308 */ /* 0x000fe20000000800 */
[----:B------:R-:W-:Y:S02]  /*13b20*/  LOP3.LUT R20, R22, 0xff, RZ, 0xc0, !PT ;  /* 0x000000ff16147812 */ /* 0x000fe400078ec0ff */
[----:B------:R-:W-:-:S05]  /*13b30*/  SHF.R.U32.HI R21, RZ, 0x8, R17 ;  /* 0x00000008ff157819 */ /* 0x000fca0000011611 */
[----:B------:R-:W4:Y:S01]  /*13b40*/  MUFU.EX2 R66, R66 ;  /* 0x0000004200427308 */ /* 0x000f220000000800 */
[----:B------:R-:W-:Y:S02]  /*13b50*/  SHF.R.U32.HI R22, RZ, 0x18, R22 ;  /* 0x00000018ff167819 */ /* 0x000fe40000011616 */
[----:B------:R-:W-:Y:S01]  /*13b60*/  LOP3.LUT R17, R19, 0xff, RZ, 0xc0, !PT ;  /* 0x000000ff13117812 */ /* 0x000fe200078ec0ff */
[----:B------:R-:W-:-:S04]  /*13b70*/  HSET2.LE.AND R16, R16, R3, PT ;  /* 0x0000000310107233 */ /* 0x000fc80003803000 */
[----:B------:R-:W-:Y:S01]  /*13b80*/  MUFU.EX2 R29, R29 ;  /* 0x0000001d001d7308 */ /* 0x000fe20000000800 */
[----:B------:R-:W-:Y:S01]  /*13b90*/  PRMT R20, R20, 0x5410, R21 ;  /* 0x0000541014147816 */ /* 0x000fe20000000015 */
[----:B------:R-:W-:Y:S01]  /*13ba0*/  HSET2.LE.AND R18, R18, R3, PT ;  /* 0x0000000312127233 */ /* 0x000fe20003803000 */
[----:B------:R-:W-:-:S05]  /*13bb0*/  PRMT R4, R17, 0x5410, R22 ;  /* 0x0000541011047816 */ /* 0x000fca0000000016 */
[----:B------:R-:W4:Y:S01]  /*13bc0*/  MUFU.EX2 R136, R136 ;  /* 0x0000008800887308 */ /* 0x000f220000000800 */
[----:B-1----:R-:W-:Y:S02]  /*13bd0*/  F2FP.BF16.PACK_AB R19, R63, R68 ;  /* 0x000000443f13723e */ /* 0x002fe400000010ff */
[----:B---3--:R-:W-:Y:S02]  /*13be0*/  F2FP.BF16.PACK_AB R17, R69, R60 ;  /* 0x0000003c4511723e */ /* 0x008fe400000010ff */
[----:B------:R-:W-:Y:S01]  /*13bf0*/  LOP3.LUT R19, R16, R19, RZ, 0xc0, !PT ;  /* 0x0000001310137212 */ /* 0x000fe200078ec0ff */
[--C-:B------:R-:W-:Y:S01]  /*13c00*/  HSET2.LE.AND R16, R20, R3.reuse, PT ;  /* 0x0000000314107233 */ /* 0x100fe20003803000 */
[----:B------:R-:W-:Y:S02]  /*13c10*/  LOP3.LUT R18, R18, R17, RZ, 0xc0, !PT ;  /* 0x0000001112127212 */ /* 0x000fe400078ec0ff */
[----:B----4-:R-:W-:Y:S01]  /*13c20*/  F2FP.BF16.PACK_AB R17, R66, R31 ;  /* 0x0000001f4211723e */ /* 0x010fe200000010ff */
[----:B------:R-:W-:-:S03]  /*13c30*/  HSET2.LE.AND R4, R4, R3, PT ;  /* 0x0000000304047233 */ /* 0x000fc60003803000 */
[----:B------:R-:W-:Y:S02]  /*13c40*/  LOP3.LUT R16, R16, R17, RZ, 0xc0, !PT ;  /* 0x0000001110107212 */ /* 0x000fe400078ec0ff */
[----:B------:R-:W-:Y:S01]  /*13c50*/  F2FP.BF16.PACK_AB R17, R136, R29 ;  /* 0x0000001d8811723e */ /* 0x000fe200000010ff */
        /* <DEDUP_REMOVED lines=15> */
[----:B------:R-:W-:-:S04]  /*13d50*/  LOP3.LUT R9, R251, UR22, R14, 0x96, !PT ;  /* 0x00000016fb097c12 */ /* 0x000fc8000f8e960e */
        /* <DEDUP_REMOVED lines=28> */
[----:B------:R-:W-:Y:S02]  /*13f20*/  LOP3.LUT R10, R13, UR24, R186, 0x96, !PT ;  /* 0x000000180d0a7c12 */ /* 0x000fe4000f8e96ba */
[----:B------:R-:W-:Y:S01]  /*13f30*/  LOP3.LUT R13, R25, UR17, R22, 0x96, !PT ;  /* 0x00000011190d7c12 */ /* 0x000fe2000f8e9616 */
[----:B------:R-:W-:Y:S01]  /*13f40*/  IMAD.WIDE.U32 R22, R4, -0x326172a9, RZ ;  /* 0xcd9e8d5704167825 */ /* 0x000fe200078e00ff */
[----:B------:R-:W-:-:S03]  /*13f50*/  LOP3.LUT R4, R27, UR13, R250, 0x96, !PT ;  /* 0x0000000d1b047c12 */ /* 0x000fc6000f8e96fa */
[----:B------:R-:W-:-:S04]  /*13f60*/  IMAD.WIDE.U32 R64, R12, -0x326172a9, RZ ;  /* 0xcd9e8d570c407825 */ /* 0x000fc800078e00ff */
[----:B------:R-:W-:Y:S01]  /*13f70*/  IMAD.WIDE.U32 R186, R4, -0x326172a9, RZ ;  /* 0xcd9e8d5704ba7825 */ /* 0x000fe200078e00ff */
[----:B------:R-:W-:-:S03]  /*13f80*/  LOP3.LUT R4, R65, UR16, R16, 0x96, !PT ;  /* 0x0000001041047c12 */ /* 0x000fc6000f8e9610 */
[----:B--2---:R-:W-:Y:S02]  /*13f90*/  FFMA.FTZ R20, R210, R179, R242 ;  /* 0x000000b3d2147223 */ /* 0x004fe400000100f2 */
[----:B------:R-:W-:Y:S02]  /*13fa0*/  FFMA.FTZ R244, R211, R184, R181 ;  /* 0x000000b8d3f47223 */ /* 0x000fe400000100b5 */
[----:B------:R-:W-:-:S04]  /*13fb0*/  IMAD.WIDE.U32 R16, R9, -0x2daee0ad, RZ ;  /* 0xd2511f5309107825 */ /* 0x000fc800078e00ff */
[----:B------:R-:W-:Y:S01]  /*13fc0*/  IMAD.WIDE.U32 R210, R8, -0x2daee0ad, RZ ;  /* 0xd2511f5308d27825 */ /* 0x000fe200078e00ff */
[----:B------:R-:W-:-:S04]  /*13fd0*/  LOP3.LUT R9, R17, UR21, R48, 0x96, !PT ;  /* 0x0000001511097c12 */ /* 0x000fc8000f8e9630 */
[----:B------:R-:W-:Y:S01]  /*13fe0*/  LOP3.LUT R8, R211, UR19, R16, 0x96, !PT ;  /* 0x00000013d3087c12 */ /* 0x000fe2000f8e9610 */
[----:B------:R-:W-:Y:S01]  /*13ff0*/  IMAD.WIDE.U32 R16, R10, -0x2daee0ad, RZ ;  /* 0xd2511f530a107825 */ /* 0x000fe200078e00ff */
[----:B------:R-:W-:-:S03]  /*14000*/  LOP3.LUT R12, R187, UR25, R64, 0x96, !PT ;  /* 0x00000019bb0c7c12 */ /* 0x000fc6000f8e9640 */
[----:B------:R-:W-:Y:S02]  /*14010*/  FFMA.FTZ R243, R243, R178, R51 ;  /* 0x000000b2f3f37223 */ /* 0x000fe40000010033 */
        /* <DEDUP_REMOVED lines=8> */
[----:B------:R-:W-:Y:S01]  /*140a0*/  FFMA.FTZ R251, R252, R183, R50 ;  /* 0x000000b7fcfb7223 */ /* 0x000fe20000010032 */
[----:B------:R-:W-:Y:S01]  /*140b0*/  LOP3.LUT R9, R17, UR20, R208, 0x96, !PT ;  /* 0x0000001411097c12 */ /* 0x000fe2000f8e96d0 */
[----:B------:R-:W-:-:S04]  /*140c0*/  IMAD.WIDE.U32 R50, R10, -0x326172a9, RZ ;  /* 0xcd9e8d570a327825 */ /* 0x000fc800078e00ff */
[----:B------:R-:W-:Y:S02]  /*140d0*/  IMAD.MOV.U32 R10, RZ, RZ, R210 ;  /* 0x000000ffff0a7224 */ /* 0x000fe400078e00d2 */
[----:B------:R-:W-:-:S04]  /*140e0*/  IMAD.WIDE.U32 R208, R8, -0x2daee0ad, RZ ;  /* 0xd2511f5308d07825 */ /* 0x000fc800078e00ff */
[----:B------:R-:W-:Y:S01]  /*140f0*/  IMAD.WIDE.U32 R64, R64, -0x2daee0ad, RZ ;  /* 0xd2511f5340407825 */ /* 0x000fe200078e00ff */
[----:B------:R-:W-:Y:S02]  /*14100*/  LOP3.LUT R16, R51, UR18, R16, 0x96, !PT ;  /* 0x0000001233107c12 */ /* 0x000fe4000f8e9610 */
[----:B------:R-:W-:Y:S02]  /*14110*/  LOP3.LUT R10, R209, UR17, R10, 0x96, !PT ;  /* 0x00000011d10a7c12 */ /* 0x000fe4000f8e960a */
[----:B------:R-:W-:Y:S01]  /*14120*/  LOP3.LUT R8, R65, UR13, R208, 0x96, !PT ;  /* 0x0000000d41087c12 */ /* 0x000fe2000f8e96d0 */
[----:B------:R-:W-:-:S04]  /*14130*/  IMAD.WIDE.U32 R208, R9, -0x2daee0ad, RZ ;  /* 0xd2511f5309d07825 */ /* 0x000fc800078e00ff */
[----:B------:R-:W-:Y:S01]  /*14140*/  IMAD.WIDE.U32 R16, R16, -0x2daee0ad, RZ ;  /* 0xd2511f5310107825 */ /* 0x000fe200078e00ff */
[----:B------:R-:W-:-:S03]  /*14150*/  LOP3.LUT R27, R209, UR17, R178, 0x96, !PT ;  /* 0x00000011d11b7c12 */ /* 0x000fc6000f8e96b2 */
[----:B------:R-:W-:Y:S02]  /*14160*/  IMAD.MOV.U32 R11, RZ, RZ, R211 ;  /* 0x000000ffff0b7224 */ /* 0x000fe400078e00d3 */
[----:B------:R-:W-:Y:S01]  /*14170*/  IMAD.WIDE.U32 R14, R13, -0x326172a9, RZ ;  /* 0xcd9e8d570d0e7825 */ /* 0x000fe200078e00ff */
[----:B------:R-:W-:Y:S01]  /*14180*/  LOP3.LUT R9, R17, UR13, R208, 0x96, !PT ;  /* 0x0000000d11097c12 */ /* 0x000fe2000f8e96d0 */
[----:B------:R1:W5:Y:S02]  /*14190*/  LDL.LU.64 R210, [R1+0x38] ;  /* 0x0000380001d27983 */ /* 0x0003640000300a00 */
[----:B------:R-:W-:-:S04]  /*141a0*/  IMAD.WIDE.U32 R10, R10, -0x326172a9, RZ ;  /* 0xcd9e8d570a0a7825 */ /* 0x000fc800078e00ff */
[----:B------:R-:W-:Y:S01]  /*141b0*/  IMAD.WIDE.U32 R178, R8, -0x326172a9, RZ ;  /* 0xcd9e8d5708b27825 */ /* 0x000fe200078e00ff */
[----:B------:R-:W-:Y:S01]  /*141c0*/  LOP3.LUT R13, R15, UR16, R18, 0x96, !PT ;  /* 0x000000100f0d7c12 */ /* 0x000fe2000f8e9612 */
[----:B------:R1:W5:Y:S01]  /*141d0*/  LDL.LU.64 R208, [R1+0x30] ;  /* 0x0000300001d07983 */ /* 0x0003620000300a00 */
[----:B------:R-:W-:Y:S02]  /*141e0*/  LOP3.LUT R15, R22, 0xffff, RZ, 0xc0, !PT ;  /* 0x0000ffff160f7812 */ /* 0x000fe400078ec0ff */
        /* <DEDUP_REMOVED lines=8> */
[----:B------:R-:W-:Y:S02]  /*14270*/  SHF.R.U32.HI R18, RZ, 0x10, R22 ;  /* 0x00000010ff127819 */ /* 0x000fe40000011616 */
[----:B------:R-:W-:Y:S02]  /*14280*/  SHF.R.U32.HI R27, RZ, 0x8, R15 ;  /* 0x00000008ff1b7819 */ /* 0x000fe4000001160f */
[----:B------:R-:W-:Y:S02]  /*14290*/  LOP3.LUT R15, R18, 0xff, RZ, 0xc0, !PT ;  /* 0x000000ff120f7812 */ /* 0x000fe400078ec0ff */
[----:B------:R-:W-:-:S02]  /*142a0*/  LOP3.LUT R24, R22, 0xff, RZ, 0xc0, !PT ;  /* 0x000000ff16187812 */ /* 0x000fc400078ec0ff */
[----:B------:R-:W-:Y:S02]  /*142b0*/  LOP3.LUT R55, R179, UR25, R48, 0x96, !PT ;  /* 0x00000019b3377c12 */ /* 0x000fe4000f8e9630 */
[C---:B------:R-:W-:Y:S02]  /*142c0*/  LOP3.LUT R17, R178.reuse, 0xffff, RZ, 0xc0, !PT ;  /* 0x0000ffffb2117812 */ /* 0x040fe400078ec0ff */
[----:B------:R-:W-:Y:S02]  /*142d0*/  LOP3.LUT R250, R178, 0xff, RZ, 0xc0, !PT ;  /* 0x000000ffb2fa7812 */ /* 0x000fe400078ec0ff */
[--C-:B------:R-:W-:Y:S02]  /*142e0*/  SHF.R.U32.HI R18, RZ, 0x10, R178.reuse ;  /* 0x00000010ff127819 */ /* 0x100fe400000116b2 */
[----:B------:R-:W-:Y:S01]  /*142f0*/  SHF.R.U32.HI R30, RZ, 0x18, R178 ;  /* 0x00000018ff1e7819 */ /* 0x000fe200000116b2 */
[----:B------:R-:W-:Y:S01]  /*14300*/  IMAD.WIDE.U32 R178, R13, -0x2daee0ad, RZ ;  /* 0xd2511f530db27825 */ /* 0x000fe200078e00ff */
[----:B------:R-:W-:-:S04]  /*14310*/  SHF.R.U32.HI R22, RZ, 0x18, R22 ;  /* 0x00000018ff167819 */ /* 0x000fc80000011616 */
[----:B------:R-:W-:Y:S02]  /*14320*/  PRMT R22, R15, 0x5410, R22 ;  /* 0x000054100f167816 */ /* 0x000fe40000000016 */
[----:B------:R-:W-:Y:S01]  /*14330*/  LOP3.LUT R15, R179, UR26, R138, 0x96, !PT ;  /* 0x0000001ab30f7c12 */ /* 0x000fe2000f8e968a */
[----:B------:R-:W-:Y:S01]  /*14340*/  IMAD.WIDE.U32 R138, R4, -0x2daee0ad, RZ ;  /* 0xd2511f53048a7825 */ /* 0x000fe200078e00ff */
[----:B------:R-:W-:Y:S02]  /*14350*/  PRMT R24, R24, 0x5410, R27 ;  /* 0x0000541018187816 */ /* 0x000fe4000000001b */
[----:B------:R-:W-:Y:S02]  /*14360*/  LOP3.LUT R9, R49, UR16, R50, 0x96, !PT ;  /* 0x0000001031097c12 */ /* 0x000fe4000f8e9632 */
[----:B------:R-:W-:Y:S01]  /*14370*/  LOP3.LUT R13, R139, UR26, R26, 0x96, !PT ;  /* 0x0000001a8b0d7c12 */ /* 0x000fe2000f8e961a */
[----:B------:R-:W-:Y:S01]  /*14380*/  IMAD.WIDE.U32 R26, R11, -0x2daee0ad, RZ ;  /* 0xd2511f530b1a7825 */ /* 0x000fe200078e00ff */
[----:B------:R-:W-:-:S02]  /*14390*/  SHF.R.U32.HI R19, RZ, 0x8, R19 ;  /* 0x00000008ff137819 */ /* 0x000fc40000011613 */
[----:B------:R-:W-:Y:S02]  /*143a0*/  LOP3.LUT R14, R23, UR25, R14, 0x96, !PT ;  /* 0x00000019170e7c12 */ /* 0x000fe4000f8e960e */
[----:B------:R-:W-:Y:S02]  /*143b0*/  LOP3.LUT R21, R21, 0xff, RZ, 0xc0, !PT ;  /* 0x000000ff15157812 */ /* 0x000fe400078ec0ff */
[----:B------:R-:W-:Y:S02]  /*143c0*/  LOP3.LUT R242, R186, 0xff, RZ, 0xc0, !PT ;  /* 0x000000ffbaf27812 */ /* 0x000fe400078ec0ff */
[----:B------:R-:W-:Y:S02]  /*143d0*/  LOP3.LUT R184, R12, 0xffff, RZ, 0xc0, !PT ;  /* 0x0000ffff0cb87812 */ /* 0x000fe400078ec0ff */
[----:B------:R-:W-:Y:S02]  /*143e0*/  LOP3.LUT R4, R138, 0xffff, RZ, 0xc0, !PT ;  /* 0x0000ffff8a047812 */ /* 0x000fe400078ec0ff */
[----:B------:R-:W-:-:S02]  /*143f0*/  LOP3.LUT R67, R178, 0xff, RZ, 0xc0, !PT ;  /* 0x000000ffb2437812 */ /* 0x000fc400078ec0ff */
[----:B------:R-:W-:Y:S01]  /*14400*/  SHF.R.U32.HI R70, RZ, 0x10, R178 ;  /* 0x00000010ff467819 */ /* 0x000fe200000116b2 */
[--C-:B------:R-:W-:Y:S01]  /*14410*/  FFMA.FTZ R181, R72, c[0x0][0x23c], -R245.reuse ;  /* 0x00008f0048b57a23 */ /* 0x100fe200000108f5 */
[----:B------:R-:W-:Y:S02]  /*14420*/  LOP3.LUT R23, R186, 0xffff, RZ, 0xc0, !PT ;  /* 0x0000ffffba177812 */ /* 0x000fe400078ec0ff */
[----:B------:R-:W-:Y:S02]  /*14430*/  LOP3.LUT R61, R178, 0xffff, RZ, 0xc0, !PT ;  /* 0x0000ffffb23d7812 */ /* 0x000fe400078ec0ff */
[--C-:B------:R-:W-:Y:S02]  /*14440*/  SHF.R.U32.HI R59, RZ, 0x10, R138.reuse ;  /* 0x00000010ff3b7819 */ /* 0x100fe4000001168a */
[----:B------:R-:W-:Y:S01]  /*14450*/  SHF.R.U32.HI R183, RZ, 0x18, R138 ;  /* 0x00000018ffb77819 */ /* 0x000fe2000001168a */
[----:B------:R-:W-:Y:S01]  /*14460*/  FFMA.FTZ R175, R175, c[0x0][0x23c], -R245 ;  /* 0x00008f00afaf7a23 */ /* 0x000fe200000108f5 */
[----:B------:R-:W-:Y:S01]  /*14470*/  PRMT R10, R10, 0x5410, R19 ;  /* 0x000054100a0a7816 */ /* 0x000fe20000000013 */
[----:B------:R-:W-:Y:S01]  /*14480*/  FFMA.FTZ R46, R46, c[0x0][0x23c], -R245 ;  /* 0x00008f002e2e7a23 */ /* 0x000fe200000108f5 */
[----:B------:R-:W-:Y:S01]  /*14490*/  LOP3.LUT R11, R27, UR26, R64, 0x96, !PT ;  /* 0x0000001a1b0b7c12 */ /* 0x000fe2000f8e9640 */
[----:B------:R-:W-:Y:S01]  /*144a0*/  IMAD.WIDE.U32 R64, R9, -0x2daee0ad, RZ ;  /* 0xd2511f5309407825 */ /* 0x000fe200078e00ff */
[----:B------:R-:W-:-:S03]  /*144b0*/  SHF.R.U32.HI R19, RZ, 0x8, R17 ;  /* 0x00000008ff137819 */ /* 0x000fc60000011611 */
[--C-:B------:R-:W-:Y:S01]  /*144c0*/  FFMA.FTZ R202, R202, c[0x0][0x23c], -R245.reuse ;  /* 0x00008f00caca7a23 */ /* 0x100fe200000108f5 */
[----:B------:R-:W-:Y:S01]  /*144d0*/  LOP3.LUT R17, R18, 0xff, RZ, 0xc0, !PT ;  /* 0x000000ff12117812 */ /* 0x000fe200078ec0ff */
[----:B------:R-:W-:Y:S01]  /*144e0*/  FFMA.FTZ R207, R207, c[0x0][0x23c], -R245 ;  /* 0x00008f00cfcf7a23 */ /* 0x000fe200000108f5 */
[----:B------:R-:W-:Y:S02]  /*144f0*/  SHF.R.U32.HI R23, RZ, 0x8, R23 ;  /* 0x00000008ff177819 */ /* 0x000fe40000011617 */
[----:B------:R-:W-:Y:S02]  /*14500*/  FSETP.NEU.FTZ.AND P0, PT, R193, -INF , PT ;  /* 0xff800000c100780b */ /* 0x000fe40003f1d000 */
[----:B------:R-:W-:Y:S02]  /*14510*/  FSETP.NEU.FTZ.AND P1, PT, R195, -INF , PT ;  /* 0xff800000c300780b */ /* 0x000fe40003f3d000 */
[----:B------:R-:W-:Y:S02]  /*14520*/  SHF.R.U32.HI R25, RZ, 0x10, R186 ;  /* 0x00000010ff197819 */ /* 0x000fe400000116ba */
[----:B------:R-:W-:-:S02]  /*14530*/  SHF.R.U32.HI R248, RZ, 0x18, R178 ;  /* 0x00000018fff87819 */ /* 0x000fc400000116b2 */
[----:B------:R-:W-:Y:S01]  /*14540*/  SHF.R.U32.HI R252, RZ, 0x18, R55 ;  /* 0x00000018fffc7819 */ /* 0x000fe20000011637 */
[----:B------:R-:W-:Y:S01]  /*14550*/  FFMA.FTZ R71, R71, c[0x0][0x23c], -R246 ;  /* 0x00008f0047477a23 */ /* 0x000fe200000108f6 */
[----:B------:R-:W-:Y:S01]  /*14560*/  PRMT R8, R21, 0x5410, R8 ;  /* 0x0000541015087816 */ /* 0x000fe20000000008 */
[--C-:B------:R-:W-:Y:S01]  /*14570*/  FFMA.FTZ R113, R113, c[0x0][0x23c], -R246.reuse ;  /* 0x00008f0071717a23 */ /* 0x100fe200000108f6 */
[----:B------:R-:W-:Y:S01]  /*14580*/  LOP3.LUT R21, R14, 0xffff, RZ, 0xc0, !PT ;  /* 0x0000ffff0e157812 */ /* 0x000fe200078ec0ff */
[----:B------:R-:W-:Y:S01]  /*14590*/  FFMA.FTZ R174, R174, c[0x0][0x23c], -R246 ;  /* 0x00008f00aeae7a23 */ /* 0x000fe200000108f6 */
[----:B------:R-:W-:Y:S01]  /*145a0*/  SHF.R.U32.HI R56, RZ, 0x10, R14 ;  /* 0x00000010ff387819 */ /* 0x000fe2000001160e */
[--C-:B------:R-:W-:Y:S01]  /*145b0*/  FFMA.FTZ R115, R115, c[0x0][0x23c], -R246.reuse ;  /* 0x00008f0073737a23 */ /* 0x100fe200000108f6 */
[----:B------:R-:W-:Y:S01]  /*145c0*/  PRMT R250, R250, 0x5410, R19 ;  /* 0x00005410fafa7816 */ /* 0x000fe20000000013 */
[----:B------:R-:W-:Y:S01]  /*145d0*/  FFMA.FTZ R201, R201, c[0x0][0x23c], -R246 ;  /* 0x00008f00c9c97a23 */ /* 0x000fe200000108f6 */
[----:B------:R-:W-:Y:S01]  /*145e0*/  PRMT R30, R17, 0x5410, R30 ;  /* 0x00005410111e7816 */ /* 0x000fe2000000001e */
[----:B------:R-:W-:Y:S01]  /*145f0*/  FFMA.FTZ R206, R206, c[0x0][0x23c], -R246 ;  /* 0x00008f00cece7a23 */ /* 0x000fe200000108f6 */
[----:B------:R-:W-:Y:S01]  /*14600*/  LOP3.LUT R9, R65, UR26, R16, 0x96, !PT ;  /* 0x0000001a41097c12 */ /* 0x000fe2000f8e9610 */
[----:B------:R-:W-:Y:S01]  /*14610*/  FADD.FTZ R20, R199, R20 ;  /* 0x00000014c7147221 */ /* 0x000fe20000010000 */
[----:B------:R-:W-:Y:S01]  /*14620*/  PRMT R242, R242, 0x5410, R23 ;  /* 0x00005410f2f27816 */ /* 0x000fe20000000017 */
[----:B------:R-:W-:Y:S01]  /*14630*/  HSET2.LE.AND R24, R24, R3, PT ;  /* 0x0000000318187233 */ /* 0x000fe20003803000 */
[----:B------:R-:W-:Y:S01]  /*14640*/  LOP3.LUT R17, R64, 0xffff, RZ, 0xc0, !PT ;  /* 0x0000ffff40117812 */ /* 0x000fe200078ec0ff */
[----:B------:R-:W-:Y:S01]  /*14650*/  FADD.FTZ R170, R170, R251 ;  /* 0x000000fbaaaa7221 */ /* 0x000fe20000010000 */
[----:B------:R-:W-:Y:S01]  /*14660*/  LOP3.LUT R19, R64, 0xff, RZ, 0xc0, !PT ;  /* 0x000000ff40137812 */ /* 0x000fe200078ec0ff */
[----:B------:R-:W-:Y:S01]  /*14670*/  FADD.FTZ R182, R182, R243 ;  /* 0x000000f3b6b67221 */ /* 0x000fe20000010000 */
[--C-:B------:R-:W-:Y:S01]  /*14680*/  SHF.R.U32.HI R18, RZ, 0x10, R64.reuse ;  /* 0x00000010ff127819 */ /* 0x100fe20000011640 */
[----:B------:R1:W5:Y:S01]  /*14690*/  LDL.LU.64 R50, [R1+0x28] ;  /* 0x0000280001327983 */ /* 0x0003620000300a00 */
[----:B------:R-:W-:-:S02]  /*146a0*/  SHF.R.U32.HI R16, RZ, 0x18, R64 ;  /* 0x00000018ff107819 */ /* 0x000fc40000011640 */
[----:B------:R-:W-:Y:S02]  /*146b0*/  LOP3.LUT R23, R14, 0xff, RZ, 0xc0, !PT ;  /* 0x000000ff0e177812 */ /* 0x000fe400078ec0ff */
[----:B------:R-:W-:Y:S02]  /*146c0*/  SHF.R.U32.HI R184, RZ, 0x8, R184 ;  /* 0x00000008ffb87819 */ /* 0x000fe400000116b8 */
[----:B------:R-:W-:Y:S01]  /*146d0*/  LOP3.LUT R65, R12, 0xff, RZ, 0xc0, !PT ;  /* 0x000000ff0c417812 */ /* 0x000fe200078ec0ff */
[----:B------:R-:W-:Y:S01]  /*146e0*/  FFMA.FTZ R139, R94, c[0x0][0x23c], -R245 ;  /* 0x00008f005e8b7a23 */ /* 0x000fe200000108f5 */
[----:B------:R-:W-:Y:S02]  /*146f0*/  SHF.R.U32.HI R64, RZ, 0x8, R21 ;  /* 0x00000008ff407819 */ /* 0x000fe40000011615 */
[----:B------:R-:W-:Y:S01]  /*14700*/  LOP3.LUT R187, R138, 0xff, RZ, 0xc0, !PT ;  /* 0x000000ff8abb7812 */ /* 0x000fe200078ec0ff */
[----:B------:R-:W-:Y:S01]  /*14710*/  FFMA.FTZ R72, R88, c[0x0][0x23c], -R245 ;  /* 0x00008f0058487a23 */ /* 0x000fe200000108f5 */
[----:B------:R-:W-:-:S02]  /*14720*/  SHF.R.U32.HI R14, RZ, 0x18, R14 ;  /* 0x00000018ff0e7819 */ /* 0x000fc4000001160e */
[----:B------:R-:W-:Y:S01]  /*14730*/  SHF.R.U32.HI R61, RZ, 0x8, R61 ;  /* 0x00000008ff3d7819 */ /* 0x000fe2000001163d */
[----:B------:R-:W-:Y:S01]  /*14740*/  FFMA.FTZ R179, R80, c[0x0][0x23c], -R245 ;  /* 0x00008f0050b37a23 */ /* 0x000fe200000108f5 */
[----:B------:R-:W-:Y:S02]  /*14750*/  LOP3.LUT R21, R56, 0xff, RZ, 0xc0, !PT ;  /* 0x000000ff38157812 */ /* 0x000fe400078ec0ff */
[----:B------:R-:W-:Y:S02]  /*14760*/  LOP3.LUT R27, R26, 0xffff, RZ, 0xc0, !PT ;  /* 0x0000ffff1a1b7812 */ /* 0x000fe400078ec0ff */
[----:B------:R-:W-:Y:S02]  /*14770*/  SHF.R.U32.HI R178, RZ, 0x10, R26 ;  /* 0x00000010ffb27819 */ /* 0x000fe4000001161a */
[----:B------:R-:W-:Y:S02]  /*14780*/  SHF.R.U32.HI R186, RZ, 0x18, R186 ;  /* 0x00000018ffba7819 */ /* 0x000fe400000116ba */
[----:B------:R-:W-:Y:S01]  /*14790*/  LOP3.LUT R25, R25, 0xff, RZ, 0xc0, !PT ;  /* 0x000000ff19197812 */ /* 0x000fe200078ec0ff */
[--C-:B------:R-:W-:Y:S01]  /*147a0*/  HSET2.LE.AND R10, R10, R3.reuse, PT ;  /* 0x000000030a0a7233 */ /* 0x100fe20003803000 */
[----:B------:R-:W-:Y:S01]  /*147b0*/  PRMT R21, R21, 0x5410, R14 ;  /* 0x0000541015157816 */ /* 0x000fe2000000000e */
[----:B------:R-:W-:Y:S01]  /*147c0*/  HSET2.LE.AND R8, R8, R3, PT ;  /* 0x0000000308087233 */ /* 0x000fe20003803000 */
[----:B------:R-:W-:Y:S01]  /*147d0*/  SHF.R.U32.HI R14, RZ, 0x10, R12 ;  /* 0x00000010ff0e7819 */ /* 0x000fe2000001160c */
[----:B------:R-:W-:Y:S01]  /*147e0*/  IMAD.MOV.U32 R94, RZ, RZ, R244 ;  /* 0x000000ffff5e7224 */ /* 0x000fe200078e00f4 */
[----:B------:R-:W-:Y:S01]  /*147f0*/  PRMT R184, R65, 0x5410, R184 ;  /* 0x0000541041b87816 */ /* 0x000fe200000000b8 */
[----:B------:R-:W-:Y:S01]  /*14800*/  MUFU.EX2 R181, R181 ;  /* 0x000000b500b57308 */ /* 0x000fe20000000800 */
[----:B------:R-:W-:Y:S01]  /*14810*/  SHF.R.U32.HI R244, RZ, 0x18, R12 ;  /* 0x00000018fff47819 */ /* 0x000fe2000001160c */
[----:B------:R-:W-:Y:S01]  /*14820*/  FADD.FTZ R247, R247, R170 ;  /* 0x000000aaf7f77221 */ /* 0x000fe20000010000 */
[----:B------:R-:W-:Y:S01]  /*14830*/  LOP3.LUT R65, R14, 0xff, RZ, 0xc0, !PT ;  /* 0x000000ff0e417812 */ /* 0x000fe200078ec0ff */
[----:B------:R-:W-:Y:S01]  /*14840*/  FADD.FTZ R199, R203, R182 ;  /* 0x000000b6cbc77221 */ /* 0x000fe20000010000 */
[----:B------:R-:W-:-:S03]  /*14850*/  LOP3.LUT R12, R28, 0xffff, RZ, 0xc0, !PT ;  /* 0x0000ffff1c0c7812 */ /* 0x000fc600078ec0ff */
[----:B------:R-:W-:Y:S01]  /*14860*/  MUFU.EX2 R174, R174 ;  /* 0x000000ae00ae7308 */ /* 0x000fe20000000800 */
[----:B------:R-:W-:Y:S01]  /*14870*/  PRMT R244, R65, 0x5410, R244 ;  /* 0x0000541041f47816 */ /* 0x000fe200000000f4 */
[----:B------:R-:W-:Y:S01]  /*14880*/  HSET2.LE.AND R250, R250, R3, PT ;  /* 0x00000003fafa7233 */ /* 0x000fe20003803000 */
[--C-:B------:R-:W-:Y:S01]  /*14890*/  SHF.R.U32.HI R56, RZ, 0x10, R28.reuse ;  /* 0x00000010ff387819 */ /* 0x100fe2000001161c */
[----:B------:R1:W5:Y:S01]  /*148a0*/  LDL.LU.64 R48, [R1+0x20] ;  /* 0x0000200001307983 */ /* 0x0003620000300a00 */
[----:B------:R-:W-:Y:S02]  /*148b0*/  LOP3.LUT R14, R28, 0xff, RZ, 0xc0, !PT ;  /* 0x000000ff1c0e7812 */ /* 0x000fe400078ec0ff */
[----:B------:R-:W-:Y:S02]  /*148c0*/  SHF.R.U32.HI R65, RZ, 0x18, R28 ;  /* 0x00000018ff417819 */ /* 0x000fe4000001161c */
[----:B------:R-:W-:Y:S02]  /*148d0*/  SHF.R.U32.HI R28, RZ, 0x8, R12 ;  /* 0x00000008ff1c7819 */ /* 0x000fe4000001160c */
[----:B------:R-:W-:-:S02]  /*148e0*/  LOP3.LUT R12, R56, 0xff, RZ, 0xc0, !PT ;  /* 0x000000ff380c7812 */ /* 0x000fc400078ec0ff */
[----:B------:R-:W-:Y:S02]  /*148f0*/  PRMT R14, R14, 0x5410, R28 ;  /* 0x000054100e0e7816 */ /* 0x000fe4000000001c */
[----:B------:R-:W-:Y:S01]  /*14900*/  LOP3.LUT R28, R55, 0xffff, RZ, 0xc0, !PT ;  /* 0x0000ffff371c7812 */ /* 0x000fe200078ec0ff */
[----:B------:R-:W-:Y:S01]  /*14910*/  FFMA.FTZ R138, R76, c[0x0][0x23c], -R245 ;  /* 0x00008f004c8a7a23 */ /* 0x000fe200000108f5 */
[----:B------:R-:W-:Y:S01]  /*14920*/  PRMT R12, R12, 0x5410, R65 ;  /* 0x000054100c0c7816 */ /* 0x000fe20000000041 */
[--C-:B------:R-:W-:Y:S01]  /*14930*/  FFMA.FTZ R76, R84, c[0x0][0x23c], -R245.reuse ;  /* 0x00008f00544c7a23 */ /* 0x100fe200000108f5 */
[----:B------:R-:W-:Y:S01]  /*14940*/  SHF.R.U32.HI R28, RZ, 0x8, R28 ;  /* 0x00000008ff1c7819 */ /* 0x000fe2000001161c */
[----:B------:R-:W-:Y:S01]  /*14950*/  FFMA.FTZ R65, R121, c[0x0][0x23c], -R245 ;  /* 0x00008f0079417a23 */ /* 0x000fe200000108f5 */
[----:B------:R-:W-:Y:S01]  /*14960*/  LOP3.LUT R121, R55, 0xff, RZ, 0xc0, !PT ;  /* 0x000000ff37797812 */ /* 0x000fe200078ec0ff */
[----:B------:R-:W-:Y:S02]  /*14970*/  IMAD.MOV.U32 R84, RZ, RZ, R70 ;  /* 0x000000ffff547224 */ /* 0x000fe400078e0046 */
[----:B------:R-:W-:Y:S01]  /*14980*/  IMAD.MOV.U32 R88, RZ, RZ, R67 ;  /* 0x000000ffff587224 */ /* 0x000fe200078e0043 */
[----:B------:R-:W-:Y:S01]  /*14990*/  PRMT R23, R23, 0x5410, R64 ;  /* 0x0000541017177816 */ /* 0x000fe20000000040 */
[--C-:B------:R-:W-:Y:S01]  /*149a0*/  FFMA.FTZ R64, R114, c[0x0][0x23c], -R245.reuse ;  /* 0x00008f0072407a23 */ /* 0x100fe200000108f5 */
[----:B------:R-:W-:Y:S01]  /*149b0*/  PRMT R28, R121, 0x5410, R28 ;  /* 0x00005410791c7816 */ /* 0x000fe2000000001c */
[----:B------:R-:W-:Y:S01]  /*149c0*/  FFMA.FTZ R56, R131, c[0x0][0x23c], -R245 ;  /* 0x00008f0083387a23 */ /* 0x000fe200000108f5 */
[----:B------:R-:W-:-:S02]  /*149d0*/  SHF.R.U32.HI R114, RZ, 0x8, R17 ;  /* 0x00000008ff727819 */ /* 0x000fc40000011611 */
[----:B------:R-:W-:Y:S02]  /*149e0*/  PRMT R131, R88, 0x5410, R61 ;  /* 0x0000541058837816 */ /* 0x000fe4000000003d */
[----:B------:R-:W-:Y:S01]  /*149f0*/  LOP3.LUT R121, R84, 0xff, RZ, 0xc0, !PT ;  /* 0x000000ff54797812 */ /* 0x000fe200078ec0ff */
[--C-:B------:R-:W-:Y:S01]  /*14a00*/  FFMA.FTZ R67, R100, c[0x0][0x23c], -R245.reuse ;  /* 0x00008f0064437a23 */ /* 0x100fe200000108f5 */
[----:B------:R-:W-:Y:S01]  /*14a10*/  SHF.R.U32.HI R84, RZ, 0x8, R4 ;  /* 0x00000008ff547819 */ /* 0x000fe20000011604 */
[--C-:B------:R-:W-:Y:S01]  /*14a20*/  FFMA.FTZ R70, R110, c[0x0][0x23c], -R245.reuse ;  /* 0x00008f006e467a23 */ /* 0x100fe200000108f5 */
[----:B------:R-:W-:Y:S01]  /*14a30*/  LOP3.LUT R88, R59, 0xff, RZ, 0xc0, !PT ;  /* 0x000000ff3b587812 */ /* 0x000fe200078ec0ff */
[----:B------:R-:W-:Y:S01]  /*14a40*/  FFMA.FTZ R4, R185, c[0x0][0x23c], -R245 ;  /* 0x00008f00b9047a23 */ /* 0x000fe200000108f5 */
[----:B------:R-:W-:Y:S01]  /*14a50*/  PRMT R114, R19, 0x5410, R114 ;  /* 0x0000541013727816 */ /* 0x000fe20000000072 */
[----:B------:R-:W-:Y:S01]  /*14a60*/  FMUL.FTZ R245, R193, c[0x0][0x23c] ;  /* 0x00008f00c1f57a20 */ /* 0x000fe20000410000 */
[----:B------:R-:W-:Y:S01]  /*14a70*/  PRMT R88, R88, 0x5410, R183 ;  /* 0x0000541058587816 */ /* 0x000fe200000000b7 */
[----:B------:R-:W-:Y:S01]  /*14a80*/  FMUL.FTZ R19, R195, c[0x0][0x23c] ;  /* 0x00008f00c3137a20 */ /* 0x000fe20000410000 */
[----:B------:R-:W-:-:S02]  /*14a90*/  LOP3.LUT R17, R18, 0xff, RZ, 0xc0, !PT ;  /* 0x000000ff12117812 */ /* 0x000fc400078ec0ff */
[----:B------:R-:W-:Y:S02]  /*14aa0*/  LOP3.LUT R183, R15, 0xffff, RZ, 0xc0, !PT ;  /* 0x0000ffff0fb77812 */ /* 0x000fe400078ec0ff */
[----:B------:R-:W-:Y:S02]  /*14ab0*/  FSEL R245, R245, RZ, P0 ;  /* 0x000000fff5f57208 */ /* 0x000fe40000000000 */
[----:B------:R-:W-:Y:S02]  /*14ac0*/  PRMT R110, R17, 0x5410, R16 ;  /* 0x00005410116e7816 */ /* 0x000fe40000000010 */
[----:B------:R-:W-:Y:S02]  /*14ad0*/  FSEL R19, R19, RZ, P1 ;  /* 0x000000ff13137208 */ /* 0x000fe40000800000 */
[----:B------:R-:W-:Y:S02]  /*14ae0*/  SHF.R.U32.HI R183, RZ, 0x8, R183 ;  /* 0x00000008ffb77819 */ /* 0x000fe400000116b7 */
[----:B------:R-:W-:Y:S01]  /*14af0*/  LOP3.LUT R16, R15, 0xff, RZ, 0xc0, !PT ;  /* 0x000000ff0f107812 */ /* 0x000fe200078ec0ff */
[----:B------:R-:W-:Y:S01]  /*14b00*/  FFMA.FTZ R81, R81, c[0x0][0x23c], -R245 ;  /* 0x00008f0051517a23 */ /* 0x000fe200000108f5 */
[----:B------:R-:W-:Y:S01]  /*14b10*/  SHF.R.U32.HI R80, RZ, 0x10, R55 ;  /* 0x00000010ff507819 */ /* 0x000fe20000011637 */
[----:B------:R-:W-:Y:S01]  /*14b20*/  FFMA.FTZ R245, R97, c[0x0][0x23c], -R19 ;  /* 0x00008f0061f57a23 */ /* 0x000fe20000010813 */
[----:B------:R-:W-:Y:S01]  /*14b30*/  PRMT R183, R16, 0x5410, R183 ;  /* 0x0000541010b77816 */ /* 0x000fe200000000b7 */
[----:B------:R-:W-:Y:S01]  /*14b40*/  FMUL.FTZ R97, R193, c[0x0][0x23c] ;  /* 0x00008f00c1617a20 */ /* 0x000fe20000410000 */
[----:B------:R-:W-:-:S02]  /*14b50*/  SHF.R.U32.HI R16, RZ, 0x10, R15 ;  /* 0x00000010ff107819 */ /* 0x000fc4000001160f */
[----:B------:R-:W-:Y:S01]  /*14b60*/  FSETP.NEU.FTZ.AND P0, PT, R193, -INF , PT ;  /* 0xff800000c100780b */ /* 0x000fe20003f1d000 */
[----:B------:R2:W-:Y:S01]  /*14b70*/  MUFU.EX2 R61, R46 ;  /* 0x0000002e003d7308 */ /* 0x0005e20000000800 */
[----:B------:R-:W-:Y:S02]  /*14b80*/  LOP3.LUT R55, R80, 0xff, RZ, 0xc0, !PT ;  /* 0x000000ff50377812 */ /* 0x000fe400078ec0ff */
[----:B------:R-:W-:Y:S02]  /*14b90*/  SHF.R.U32.HI R185, RZ, 0x18, R15 ;  /* 0x00000018ffb97819 */ /* 0x000fe4000001160f */
[----:B------:R-:W-:Y:S02]  /*14ba0*/  LOP3.LUT R16, R16, 0xff, RZ, 0xc0, !PT ;  /* 0x000000ff10107812 */ /* 0x000fe400078ec0ff */
[----:B------:R-:W-:Y:S02]  /*14bb0*/  FSEL R97, R97, RZ, P0 ;  /* 0x000000ff61617208 */ /* 0x000fe40000000000 */
[----:B------:R-:W-:Y:S01]  /*14bc0*/  SHF.R.U32.HI R17, RZ, 0x10, R13 ;  /* 0x00000010ff117819 */ /* 0x000fe2000001160d */
[----:B------:R-:W-:Y:S01]  /*14bd0*/  IMAD.MOV.U32 R18, RZ, RZ, R94 ;  /* 0x000000ffff127224 */ /* 0x000fe200078e005e */
[----:B------:R-:W-:Y:S01]  /*14be0*/  PRMT R186, R25, 0x5410, R186 ;  /* 0x0000541019ba7816 */ /* 0x000fe200000000ba */
[----:B------:R-:W-:Y:S01]  /*14bf0*/  FFMA.FTZ R100, R87, c[0x0][0x23c], -R246 ;  /* 0x00008f0057647a23 */ /* 0x000fe200000108f6 */
[----:B------:R-:W-:-:S02]  /*14c00*/  LOP3.LUT R25, R26, 0xff, RZ, 0xc0, !PT ;  /* 0x000000ff1a197812 */ /* 0x000fc400078ec0ff */
[----:B--2---:R-:W-:Y:S02]  /*14c10*/  SHF.R.U32.HI R46, RZ, 0x8, R27 ;  /* 0x00000008ff2e7819 */ /* 0x004fe4000001161b */
[----:B------:R-:W-:Y:S01]  /*14c20*/  LOP3.LUT R27, R178, 0xff, RZ, 0xc0, !PT ;  /* 0x000000ffb21b7812 */ /* 0x000fe200078ec0ff */
[--C-:B------:R-:W-:Y:S01]  /*14c30*/  FFMA.FTZ R178, R79, c[0x0][0x23c], -R246.reuse ;  /* 0x00008f004fb27a23 */ /* 0x100fe200000108f6 */
[----:B------:R-:W-:Y:S01]  /*14c40*/  PRMT R185, R16, 0x5410, R185 ;  /* 0x0000541010b97816 */ /* 0x000fe200000000b9 */
[----:B------:R-:W-:Y:S01]  /*14c50*/  FFMA.FTZ R79, R83, c[0x0][0x23c], -R246 ;  /* 0x00008f00534f7a23 */ /* 0x000fe200000108f6 */
[----:B------:R-:W-:Y:S01]  /*14c60*/  PRMT R252, R55, 0x5410, R252 ;  /* 0x0000541037fc7816 */ /* 0x000fe200000000fc */
[--C-:B------:R-:W-:Y:S01]  /*14c70*/  FFMA.FTZ R87, R74, c[0x0][0x23c], -R19.reuse ;  /* 0x00008f004a577a23 */ /* 0x100fe20000010813 */
[C---:B------:R-:W-:Y:S01]  /*14c80*/  LOP3.LUT R15, R13.reuse, 0xffff, RZ, 0xc0, !PT ;  /* 0x0000ffff0d0f7812 */ /* 0x040fe200078ec0ff */
[----:B------:R-:W-:Y:S01]  /*14c90*/  FFMA.FTZ R83, R86, c[0x0][0x23c], -R19 ;  /* 0x00008f0056537a23 */ /* 0x000fe20000010813 */
[----:B------:R-:W-:Y:S01]  /*14ca0*/  LOP3.LUT R94, R13, 0xff, RZ, 0xc0, !PT ;  /* 0x000000ff0d5e7812 */ /* 0x000fe200078ec0ff */
[----:B------:R2:W-:Y:S01]  /*14cb0*/  MUFU.EX2 R55, R175 ;  /* 0x000000af00377308 */ /* 0x0005e20000000800 */
[----:B------:R-:W-:Y:S01]  /*14cc0*/  SHF.R.U32.HI R16, RZ, 0x18, R13 ;  /* 0x00000018ff107819 */ /* 0x000fe2000001160d */
[----:B------:R-:W-:Y:S01]  /*14cd0*/  FFMA.FTZ R74, R82, c[0x0][0x23c], -R19 ;  /* 0x00008f00524a7a23 */ /* 0x000fe20000010813 */
[----:B------:R-:W-:Y:S01]  /*14ce0*/  PRMT R84, R187, 0x5410, R84 ;  /* 0x00005410bb547816 */ /* 0x000fe20000000054 */
[----:B------:R-:W-:Y:S01]  /*14cf0*/  FFMA.FTZ R86, R85, c[0x0][0x23c], -R97 ;  /* 0x00008f0055567a23 */ /* 0x000fe20000010861 */
[----:B------:R-:W-:-:S02]  /*14d00*/  LOP3.LUT R13, R17, 0xff, RZ, 0xc0, !PT ;  /* 0x000000ff110d7812 */ /* 0x000fc400078ec0ff */
[----:B------:R-:W-:Y:S02]  /*14d10*/  LOP3.LUT R187, R11, 0xffff, RZ, 0xc0, !PT ;  /* 0x0000ffff0bbb7812 */ /* 0x000fe400078ec0ff */
[----:B------:R-:W-:Y:S02]  /*14d20*/  PRMT R25, R25, 0x5410, R46 ;  /* 0x0000541019197816 */ /* 0x000fe4000000002e */
[----:B------:R3:W-:Y:S01]  /*14d30*/  MUFU.EX2 R46, R207 ;  /* 0x000000cf002e7308 */ /* 0x0007e20000000800 */
[----:B------:R-:W-:Y:S02]  /*14d40*/  SHF.R.U32.HI R26, RZ, 0x18, R26 ;  /* 0x00000018ff1a7819 */ /* 0x000fe4000001161a */
[----:B--2---:R-:W-:Y:S01]  /*14d50*/  PRMT R175, R121, 0x5410, R248 ;  /* 0x0000541079af7816 */ /* 0x004fe200000000f8 */
[--C-:B------:R-:W-:Y:S02]  /*14d60*/  FFMA.FTZ R121, R75, c[0x0][0x23c], -R246.reuse ;  /* 0x00008f004b797a23 */ /* 0x100fe400000108f6 */
[----:B------:R-:W-:Y:S01]  /*14d70*/  FFMA.FTZ R75, R92, c[0x0][0x23c], -R246 ;  /* 0x00008f005c4b7a23 */ /* 0x000fe200000108f6 */
[----:B------:R-:W-:Y:S01]  /*14d80*/  PRMT R92, R13, 0x5410, R16 ;  /* 0x000054100d5c7816 */ /* 0x000fe20000000010 */
[----:B------:R-:W-:Y:S01]  /*14d90*/  FFMA.FTZ R248, R78, c[0x0][0x23c], -R19 ;  /* 0x00008f004ef87a23 */ /* 0x000fe20000010813 */
[----:B------:R-:W-:Y:S01]  /*14da0*/  SHF.R.U32.HI R187, RZ, 0x8, R187 ;  /* 0x00000008ffbb7819 */ /* 0x000fe200000116bb */
[----:B------:R-:W-:Y:S01]  /*14db0*/  FFMA.FTZ R85, R73, c[0x0][0x23c], -R97 ;  /* 0x00008f0049557a23 */ /* 0x000fe20000010861 */
[----:B------:R-:W-:Y:S01]  /*14dc0*/  LOP3.LUT R16, R11, 0xff, RZ, 0xc0, !PT ;  /* 0x000000ff0b107812 */ /* 0x000fe200078ec0ff */
[----:B------:R-:W-:Y:S01]  /*14dd0*/  MUFU.EX2 R74, R74 ;  /* 0x0000004a004a7308 */ /* 0x000fe20000000800 */
[----:B---3--:R-:W-:Y:S01]  /*14de0*/  FFMA.FTZ R207, R108, c[0x0][0x23c], -R19 ;  /* 0x00008f006ccf7a23 */ /* 0x008fe20000010813 */
[----:B------:R-:W-:Y:S01]  /*14df0*/  SHF.R.U32.HI R13, RZ, 0x10, R11 ;  /* 0x00000010ff0d7819 */ /* 0x000fe2000001160b */
[----:B------:R-:W-:Y:S01]  /*14e00*/  FFMA.FTZ R108, R77, c[0x0][0x23c], -R97 ;  /* 0x00008f004d6c7a23 */ /* 0x000fe20000010861 */
[----:B------:R-:W-:-:S04]  /*14e10*/  PRMT R26, R27, 0x5410, R26 ;  /* 0x000054101b1a7816 */ /* 0x000fc8000000001a */
[----:B------:R-:W2:Y:S01]  /*14e20*/  MUFU.EX2 R83, R83 ;  /* 0x0000005300537308 */ /* 0x000ea20000000800 */
[----:B------:R-:W-:Y:S02]  /*14e30*/  PRMT R187, R16, 0x5410, R187 ;  /* 0x0000541010bb7816 */ /* 0x000fe400000000bb */
[----:B------:R-:W-:-:S05]  /*14e40*/  SHF.R.U32.HI R27, RZ, 0x18, R11 ;  /* 0x00000018ff1b7819 */ /* 0x000fca000001160b */
[----:B------:R-:W-:Y:S01]  /*14e50*/  MUFU.EX2 R81, R81 ;  /* 0x0000005100517308 */ /* 0x000fe20000000800 */
[----:B------:R-:W-:Y:S02]  /*14e60*/  LOP3.LUT R16, R13, 0xff, RZ, 0xc0, !PT ;  /* 0x000000ff0d107812 */ /* 0x000fe400078ec0ff */
[----:B------:R-:W-:-:S05]  /*14e70*/  SHF.R.U32.HI R78, RZ, 0x10, R9 ;  /* 0x00000010ff4e7819 */ /* 0x000fca0000011609 */
[----:B------:R-:W3:Y:S01]  /*14e80*/  MUFU.EX2 R86, R86 ;  /* 0x0000005600567308 */ /* 0x000ee20000000800 */
[C---:B------:R-:W-:Y:S02]  /*14e90*/  LOP3.LUT R13, R9.reuse, 0xffff, RZ, 0xc0, !PT ;  /* 0x0000ffff090d7812 */ /* 0x040fe400078ec0ff */
[----:B------:R-:W-:Y:S02]  /*14ea0*/  LOP3.LUT R11, R9, 0xff, RZ, 0xc0, !PT ;  /* 0x000000ff090b7812 */ /* 0x000fe400078ec0ff */
[----:B------:R-:W-:-:S03]  /*14eb0*/  PRMT R27, R16, 0x5410, R27 ;  /* 0x00005410101b7816 */ /* 0x000fc6000000001b */
[----:B------:R-:W-:Y:S01]  /*14ec0*/  MUFU.EX2 R87, R87 ;  /* 0x0000005700577308 */ /* 0x000fe20000000800 */
[----:B------:R-:W-:Y:S02]  /*14ed0*/  SHF.R.U32.HI R9, RZ, 0x18, R9 ;  /* 0x00000018ff097819 */ /* 0x000fe40000011609 */
[----:B------:R-:W-:-:S05]  /*14ee0*/  LOP3.LUT R78, R78, 0xff, RZ, 0xc0, !PT ;  /* 0x000000ff4e4e7812 */ /* 0x000fca00078ec0ff */
[----:B------:R-:W4:Y:S01]  /*14ef0*/  MUFU.EX2 R248, R248 ;  /* 0x000000f800f87308 */ /* 0x000f220000000800 */
[----:B------:R-:W-:-:S07]  /*14f00*/  SHF.R.U32.HI R16, RZ, 0x8, R13 ;  /* 0x00000008ff107819 */ /* 0x000fce000001160d */
[----:B------:R-:W-:Y:S01]  /*14f10*/  MUFU.EX2 R85, R85 ;  /* 0x0000005500557308 */ /* 0x000fe20000000800 */
[----:B------:R-:W-:-:S07]  /*14f20*/  PRMT R78, R78, 0x5410, R9 ;  /* 0x000054104e4e7816 */ /* 0x000fce0000000009 */
[----:B------:R-:W1:Y:S01]  /*14f30*/  MUFU.EX2 R108, R108 ;  /* 0x0000006c006c7308 */ /* 0x000e620000000800 */
[----:B------:R-:W-:Y:S01]  /*14f40*/  PRMT R82, R11, 0x5410, R16 ;  /* 0x000054100b527816 */ /* 0x000fe20000000010 */
[--C-:B------:R-:W-:Y:S02]  /*14f50*/  FFMA.FTZ R9, R164, c[0x0][0x23c], -R246.reuse ;  /* 0x00008f00a4097a23 */ /* 0x100fe400000108f6 */
[--C-:B------:R-:W-:Y:S02]  /*14f60*/  FFMA.FTZ R80, R109, c[0x0][0x23c], -R246.reuse ;  /* 0x00008f006d507a23 */ /* 0x100fe400000108f6 */
[----:B------:R-:W-:Y:S02]  /*14f70*/  FFMA.FTZ R11, R120, c[0x0][0x23c], -R246 ;  /* 0x00008f00780b7a23 */ /* 0x000fe400000108f6 */
[--C-:B------:R-:W-:Y:S01]  /*14f80*/  FFMA.FTZ R164, R112, c[0x0][0x23c], -R19.reuse ;  /* 0x00008f0070a47a23 */ /* 0x100fe20000010813 */
[----:B------:R-:W-:Y:S01]  /*14f90*/  MUFU.EX2 R59, R202 ;  /* 0x000000ca003b7308 */ /* 0x000fe20000000800 */
[--C-:B------:R-:W-:Y:S01]  /*14fa0*/  FFMA.FTZ R91, R91, c[0x0][0x23c], -R19.reuse ;  /* 0x00008f005b5b7a23 */ /* 0x100fe20000010813 */
[----:B--2---:R-:W-:Y:S01]  /*14fb0*/  F2FP.BF16.PACK_AB R13, R83, R74 ;  /* 0x0000004a530d723e */ /* 0x004fe200000010ff */
[----:B------:R-:W-:-:S02]  /*14fc0*/  FFMA.FTZ R120, R117, c[0x0][0x23c], -R19 ;  /* 0x00008f0075787a23 */ /* 0x000fc40000010813 */
[--C-:B------:R-:W-:Y:S02]  /*14fd0*/  FFMA.FTZ R130, R130, c[0x0][0x23c], -R19.reuse ;  /* 0x00008f0082827a23 */ /* 0x100fe40000010813 */
[--C-:B------:R-:W-:Y:S01]  /*14fe0*/  FFMA.FTZ R172, R172, c[0x0][0x23c], -R19.reuse ;  /* 0x00008f00acac7a23 */ /* 0x100fe20000010813 */
[----:B------:R2:W-:Y:S01]  /*14ff0*/  MUFU.EX2 R202, R71 ;  /* 0x0000004700ca7308 */ /* 0x0005e20000000800 */
[--C-:B------:R-:W-:Y:S02]  /*15000*/  FFMA.FTZ R112, R41, c[0x0][0x23c], -R19.reuse ;  /* 0x00008f0029707a23 */ /* 0x100fe40000010813 */
[--C-:B------:R-:W-:Y:S02]  /*15010*/  FFMA.FTZ R109, R47, c[0x0][0x23c], -R19.reuse ;  /* 0x00008f002f6d7a23 */ /* 0x100fe40000010813 */
[--C-:B------:R-:W-:Y:S02]  /*15020*/  FFMA.FTZ R200, R200, c[0x0][0x23c], -R19.reuse ;  /* 0x00008f00c8c87a23 */ /* 0x100fe40000010813 */
[----:B------:R-:W-:-:S02]  /*15030*/  FFMA.FTZ R204, R204, c[0x0][0x23c], -R19 ;  /* 0x00008f00cccc7a23 */ /* 0x000fc40000010813 */
[----:B------:R-:W-:Y:S01]  /*15040*/  FFMA.FTZ R205, R205, c[0x0][0x23c], -R19 ;  /* 0x00008f00cdcd7a23 */ /* 0x000fe20000010813 */
[----:B---3--:R-:W-:Y:S01]  /*15050*/  F2FP.BF16.PACK_AB R19, R86, R81 ;  /* 0x000000515613723e */ /* 0x008fe200000010ff */
[--C-:B------:R-:W-:Y:S01]  /*15060*/  HSET2.LE.AND R14, R14, R3.reuse, PT ;  /* 0x000000030e0e7233 */ /* 0x100fe20003803000 */
[----:B------:R-:W-:Y:S01]  /*15070*/  SHF.R.U32.HI R15, RZ, 0x8, R15 ;  /* 0x00000008ff0f7819 */ /* 0x000fe2000001160f */
[--C-:B--2---:R-:W-:Y:S02]  /*15080*/  FFMA.FTZ R71, R99, c[0x0][0x23c], -R246.reuse ;  /* 0x00008f0063477a23 */ /* 0x104fe400000108f6 */
[----:B------:R-:W-:Y:S01]  /*15090*/  FFMA.FTZ R99, R44, c[0x0][0x23c], -R246 ;  /* 0x00008f002c637a23 */ /* 0x000fe200000108f6 */
[----:B------:R-:W-:Y:S01]  /*150a0*/  LOP3.LUT R19, R8, R19, RZ, 0xc0, !PT ;  /* 0x0000001308137212 */ /* 0x000fe200078ec0ff */
[----:B------:R-:W-:Y:S01]  /*150b0*/  IMAD.MOV.U32 R246, RZ, RZ, R18 ;  /* 0x000000fffff67224 */ /* 0x000fe200078e0012 */
[----:B------:R-:W-:Y:S01]  /*150c0*/  LOP3.LUT R18, R10, R13, RZ, 0xc0, !PT ;  /* 0x0000000d0a127212 */ /* 0x000fe200078ec0ff */
[----:B------:R-:W-:Y:S01]  /*150d0*/  HSET2.LE.AND R17, R12, R3, PT ;  /* 0x000000030c117233 */ /* 0x000fe20003803000 */
[----:B----4-:R-:W-:-:S02]  /*150e0*/  F2FP.BF16.PACK_AB R13, R248, R87 ;  /* 0x00000057f80d723e */ /* 0x010fc400000010ff */
[----:B-1----:R-:W-:Y:S01]  /*150f0*/  F2FP.BF16.PACK_AB R8, R108, R85 ;  /* 0x000000556c08723e */ /* 0x002fe200000010ff */
[----:B------:R-:W-:Y:S01]  /*15100*/  MUFU.EX2 R44, R11 ;  /* 0x0000000b002c7308 */ /* 0x000fe20000000800 */
[----:B------:R-:W-:Y:S02]  /*15110*/  PRMT R94, R94, 0x5410, R15 ;  /* 0x000054105e5e7816 */ /* 0x000fe4000000000f */
[----:B------:R-:W-:Y:S02]  /*15120*/  LOP3.LUT R16, R14, R13, RZ, 0xc0, !PT ;  /* 0x0000000d0e107212 */ /* 0x000fe400078ec0ff */
[----:B------:R-:W-:Y:S01]  /*15130*/  LOP3.LUT R17, R17, R8, RZ, 0xc0, !PT ;  /* 0x0000000811117212 */ /* 0x000fe200078ec0ff */
[----:B------:R-:W1:Y:S02]  /*15140*/  LDSM.16.MT88.4 R12, [R216+0x5000] ;  /* 0x00500000d80c783b */ /* 0x000e640000004200 */
[----:B------:R2:W-:Y:S02]  /*15150*/  MUFU.EX2 R41, R9 ;  /* 0x0000000900297308 */ /* 0x0005e40000000800 */
[----:B--2---:R-:W2:Y:S06]  /*15160*/  LDSM.16.MT88.4 R8, [R215+0x5000] ;  /* 0x00500000d708783b */ /* 0x004eac0000004200 */
[----:B------:R-:W3:Y:S01]  /*15170*/  MUFU.EX2 R138, R138 ;  /* 0x0000008a008a7308 */ /* 0x000ee20000000800 */
[----:B------:R-:W-:-:S07]  /*15180*/  FSETP.NEU.FTZ.AND P0, PT, R193, -INF , PT ;  /* 0xff800000c100780b */ /* 0x000fce0003f1d000 */
[----:B------:R4:W-:Y:S08]  /*15190*/  MUFU.EX2 R73, R91 ;  /* 0x0000005b00497308 */ /* 0x0009f00000000800 */
[----:B------:R-:W-:Y:S01]  /*151a0*/  MUFU.EX2 R179, R179 ;  /* 0x000000b300b37308 */ /* 0x000fe20000000800 */
[----:B----4-:R-:W-:-:S07]  /*151b0*/  FMUL.FTZ R91, R193, c[0x0][0x23c] ;  /* 0x00008f00c15b7a20 */ /* 0x010fce0000410000 */
[----:B------:R-:W-:Y:S01]  /*151c0*/  MUFU.EX2 R76, R76 ;  /* 0x0000004c004c7308 */ /* 0x000fe20000000800 */
[----:B------:R-:W-:-:S07]  /*151d0*/  FSEL R91, R91, RZ, P0 ;  /* 0x000000ff5b5b7208 */ /* 0x000fce0000000000 */
[----:B------:R-:W4:Y:S01]  /*151e0*/  MUFU.EX2 R121, R121 ;  /* 0x0000007900797308 */ /* 0x000f220000000800 */
[----:B------:R-:W-:-:S07]  /*151f0*/  FFMA.FTZ R117, R107, c[0x0][0x23c], -R91 ;  /* 0x00008f006b757a23 */ /* 0x000fce000001085b */
[----:B------:R-:W-:Y:S08]  /*15200*/  MUFU.EX2 R178, R178 ;  /* 0x000000b200b27308 */ /* 0x000ff00000000800 */
[----:B------:R-:W2:Y:S01]  /*15210*/  MUFU.EX2 R79, R79 ;  /* 0x0000004f004f7308 */ /* 0x000ea20000000800 */
[----:B------:R-:W-:Y:S02]  /*15220*/  FFMA.FTZ R107, R45, c[0x0][0x23c], -R91 ;  /* 0x00008f002d6b7a23 */ /* 0x000fe4000001085b */
[----:B------:R-:W-:Y:S01]  /*15230*/  FADD.FTZ R45, R105, R20 ;  /* 0x00000014692d7221 */ /* 0x000fe20000010000 */
[--C-:B------:R-:W-:Y:S01]  /*15240*/  HSET2.LE.AND R20, R23, R3.reuse, PT ;  /* 0x0000000317147233 */ /* 0x100fe20003803000 */
[----:B---3--:R-:W-:Y:S01]  /*15250*/  F2FP.BF16.PACK_AB R23, R138, R181 ;  /* 0x000000b58a17723e */ /* 0x008fe200000010ff */
[----:B-1----:R-:W-:Y:S01]  /*15260*/  HMMA.16816.F32.BF16 R140, R16, R12, R140 ;  /* 0x0000000c108c723c */ /* 0x002fe2000004188c */
[----:B------:R-:W-:-:S02]  /*15270*/  HSET2.LE.AND R21, R21, R3, PT ;  /* 0x0000000315157233 */ /* 0x000fc40003803000 */
[----:B------:R-:W-:Y:S01]  /*15280*/  LOP3.LUT R20, R20, R23, RZ, 0xc0, !PT ;  /* 0x0000001714147212 */ /* 0x000fe200078ec0ff */
[----:B------:R-:W-:-:S04]  /*15290*/  HSET2.LE.AND R23, R22, R3, PT ;  /* 0x0000000316177233 */ /* 0x000fc80003803000 */
[C---:B------:R-:W-:Y:S08]  /*152a0*/  HMMA.16816.F32.BF16 R36, R16.reuse, R14, R36 ;  /* 0x0000000e1024723c */ /* 0x040ff00000041824 */
[C---:B--2---:R-:W-:Y:S08]  /*152b0*/  HMMA.16816.F32.BF16 R148, R16.reuse, R8, R148 ;  /* 0x000000081094723c */ /* 0x044ff00000041894 */
[----:B------:R-:W-:Y:S07]  /*152c0*/  HMMA.16816.F32.BF16 R144, R16, R10, R144 ;  /* 0x0000000a1090723c */ /* 0x000fee0000041890 */
[----:B----4-:R-:W-:-:S02]  /*152d0*/  F2FP.BF16.PACK_AB R18, R121, R202 ;  /* 0x000000ca7912723e */ /* 0x010fc400000010ff */
[----:B------:R-:W-:Y:S02]  /*152e0*/  F2FP.BF16.PACK_AB R17, R76, R179 ;  /* 0x000000b34c11723e */ /* 0x000fe400000010ff */
[----:B------:R-:W-:Y:S02]  /*152f0*/  F2FP.BF16.PACK_AB R16, R79, R178 ;  /* 0x000000b24f10723e */ /* 0x000fe400000010ff */
[----:B------:R-:W-:Y:S02]  /*15300*/  LOP3.LUT R21, R21, R18, RZ, 0xc0, !PT ;  /* 0x0000001215157212 */ /* 0x000fe400078ec0ff */
[----:B------:R-:W-:Y:S02]  /*15310*/  LOP3.LUT R22, R24, R17, RZ, 0xc0, !PT ;  /* 0x0000001118167212 */ /* 0x000fe400078ec0ff */
[----:B------:R-:W-:Y:S01]  /*15320*/  LOP3.LUT R23, R23, R16, RZ, 0xc0, !PT ;  /* 0x0000001017177212 */ /* 0x000fe200078ec0ff */
[----:B------:R-:W-:Y:S01]  /*15330*/  FADD.FTZ R45, R106, R45 ;  /* 0x0000002d6a2d7221 */ /* 0x000fe20000010000 */
[----:B------:R-:W1:Y:S01]  /*15340*/  LDSM.16.MT88.4 R16, [R216+0x5400] ;  /* 0x00540000d810783b */ /* 0x000e620000004200 */
[----:B------:R2:W-:Y:S01]  /*15350*/  MUFU.EX2 R47, R113 ;  /* 0x00000071002f7308 */ /* 0x0005e20000000800 */
[----:B------:R-:W-:-:S02]  /*15360*/  FFMA.FTZ R77, R90, c[0x0][0x23c], -R97 ;  /* 0x00008f005a4d7a23 */ /* 0x000fc40000010861 */
[--C-:B------:R-:W-:Y:S02]  /*15370*/  FFMA.FTZ R98, R98, c[0x0][0x23c], -R91.reuse ;  /* 0x00008f0062627a23 */ /* 0x100fe4000001085b */
[--C-:B------:R-:W-:Y:S02]  /*15380*/  FFMA.FTZ R119, R119, c[0x0][0x23c], -R91.reuse ;  /* 0x00008f0077777a23 */ /* 0x100fe4000001085b */
[--C-:B------:R-:W-:Y:S02]  /*15390*/  FFMA.FTZ R129, R129, c[0x0][0x23c], -R91.reuse ;  /* 0x00008f0081817a23 */ /* 0x100fe4000001085b */
[--C-:B------:R-:W-:Y:S02]  /*153a0*/  FFMA.FTZ R171, R171, c[0x0][0x23c], -R91.reuse ;  /* 0x00008f00abab7a23 */ /* 0x100fe4000001085b */
[--C-:B------:R-:W-:Y:S02]  /*153b0*/  FFMA.FTZ R97, R42, c[0x0][0x23c], -R91.reuse ;  /* 0x00008f002a617a23 */ /* 0x100fe4000001085b */
[----:B------:R-:W-:-:S02]  /*153c0*/  FFMA.FTZ R188, R188, c[0x0][0x23c], -R91 ;  /* 0x00008f00bcbc7a23 */ /* 0x000fc4000001085b */
[--C-:B--2---:R-:W-:Y:S02]  /*153d0*/  FFMA.FTZ R113, R111, c[0x0][0x23c], -R91.reuse ;  /* 0x00008f006f717a23 */ /* 0x104fe4000001085b */
[--C-:B------:R-:W-:Y:S02]  /*153e0*/  FFMA.FTZ R111, R40, c[0x0][0x23c], -R91.reuse ;  /* 0x00008f00286f7a23 */ /* 0x100fe4000001085b */
[----:B------:R-:W-:Y:S01]  /*153f0*/  FFMA.FTZ R91, R43, c[0x0][0x23c], -R91 ;  /* 0x00008f002b5b7a23 */ /* 0x000fe2000001085b */
[----:B------:R-:W-:Y:S01]  /*15400*/  MUFU.EX2 R40, R207 ;  /* 0x000000cf00287308 */ /* 0x000fe20000000800 */
[----:B------:R-:W-:Y:S02]  /*15410*/  FADD.FTZ R247, R54, R247 ;  /* 0x000000f736f77221 */ /* 0x000fe40000010000 */
[----:B------:R-:W-:Y:S01]  /*15420*/  FADD.FTZ R118, R118, R45 ;  /* 0x0000002d76767221 */ /* 0x000fe20000010000 */
[----:B------:R-:W-:Y:S01]  /*15430*/  HMMA.16816.F32.BF16 R132, R20, R12, R132 ;  /* 0x0000000c1484723c */ /* 0x000fe20000041884 */
[----:B------:R-:W-:-:S03]  /*15440*/  FADD.FTZ R180, R180, R246 ;  /* 0x000000f6b4b47221 */ /* 0x000fc60000010000 */
[----:B------:R-:W2:Y:S01]  /*15450*/  MUFU.EX2 R43, R164 ;  /* 0x000000a4002b7308 */ /* 0x000ea20000000800 */
[----:B------:R-:W-:-:S03]  /*15460*/  FADD.FTZ R105, R249, R180 ;  /* 0x000000b4f9697221 */ /* 0x000fc60000010000 */
[----:B------:R-:W-:Y:S01]  /*15470*/  HMMA.16816.F32.BF16 R152, R20, R14, R152 ;  /* 0x0000000e1498723c */ /* 0x000fe20000041898 */
[----:B------:R-:W3:Y:S03]  /*15480*/  LDSM.16.MT88.4 R12, [R215+0x5400] ;  /* 0x00540000d70c783b */ /* 0x000ee60000004200 */
[----:B------:R-:W-:Y:S01]  /*15490*/  MUFU.EX2 R45, R117 ;  /* 0x00000075002d7308 */ /* 0x000fe20000000800 */
[----:B------:R-:W-:-:S07]  /*154a0*/  FADD.FTZ R199, R126, R199 ;  /* 0x000000c77ec77221 */ /* 0x000fce0000010000 */
[----:B------:R-:W4:Y:S01]  /*154b0*/  MUFU.EX2 R54, R113 ;  /* 0x0000007100367308 */ /* 0x000f220000000800 */
[----:B------:R-:W-:Y:S02]  /*154c0*/  FADD.FTZ R105, R176, R105 ;  /* 0x00000069b0697221 */ /* 0x000fe40000010000 */
[----:B------:R-:W-:-:S05]  /*154d0*/  FADD.FTZ R102, R102, R199 ;  /* 0x000000c766667221 */ /* 0x000fca0000010000 */
[----:B------:R-:W-:Y:S01]  /*154e0*/  MUFU.EX2 R72, R72 ;  /* 0x0000004800487308 */ /* 0x000fe20000000800 */
[----:B------:R-:W-:-:S07]  /*154f0*/  FADD.FTZ R128, R128, R105 ;  /* 0x0000006980807221 */ /* 0x000fce0000010000 */
[----:B------:R-:W-:Y:S01]  /*15500*/  MUFU.EX2 R139, R139 ;  /* 0x0000008b008b7308 */ /* 0x000fe20000000800 */
[C---:B------:R-:W-:Y:S07]  /*15510*/  HMMA.16816.F32.BF16 R156, R20.reuse, R8, R156 ;  /* 0x00000008149c723c */ /* 0x040fee000004189c */
[----:B------:R-:W-:Y:S08]  /*15520*/  MUFU.EX2 R67, R67 ;  /* 0x0000004300437308 */ /* 0x000ff00000000800 */
[----:B------:R-:W-:Y:S08]  /*15530*/  MUFU.EX2 R70, R70 ;  /* 0x0000004600467308 */ /* 0x000ff00000000800 */
[----:B------:R-:W-:Y:S08]  /*15540*/  MUFU.EX2 R100, R100 ;  /* 0x0000006400647308 */ /* 0x000ff00000000800 */
[----:B------:R-:W-:Y:S08]  /*15550*/  MUFU.EX2 R75, R75 ;  /* 0x0000004b004b7308 */ /* 0x000ff00000000800 */
[----:B------:R-:W-:Y:S08]  /*15560*/  MUFU.EX2 R71, R71 ;  /* 0x0000004700477308 */ /* 0x000ff00000000800 */
[----:B------:R-:W-:Y:S08]  /*15570*/  MUFU.EX2 R80, R80 ;  /* 0x0000005000507308 */ /* 0x000ff00000000800 */
[----:B------:R-:W1:Y:S08]  /*15580*/  MUFU.EX2 R90, R245 ;  /* 0x000000f5005a7308 */ /* 0x000e700000000800 */
[----:B------:R-:W-:Y:S08]  /*15590*/  MUFU.EX2 R77, R77 ;  /* 0x0000004d004d7308 */ /* 0x000ff00000000800 */
[----:B------:R-:W1:Y:S01]  /*155a0*/  MUFU.EX2 R98, R98 ;  /* 0x0000006200627308 */ /* 0x000e620000000800 */
[--C-:B------:R-:W-:Y:S01]  /*155b0*/  HSET2.LE.AND R9, R25, R3.reuse, PT ;  /* 0x0000000319097233 */ /* 0x100fe20003803000 */
[----:B------:R-:W-:Y:S01]  /*155c0*/  FADD.FTZ R101, R101, R118 ;  /* 0x0000007665657221 */ /* 0x000fe20000010000 */
[--C-:B------:R-:W-:Y:S01]  /*155d0*/  HSET2.LE.AND R8, R26, R3.reuse, PT ;  /* 0x000000031a087233 */ /* 0x100fe20003803000 */
[----:B------:R-:W-:Y:S01]  /*155e0*/  FADD.FTZ R167, R167, R102 ;  /* 0x00000066a7a77221 */ /* 0x000fe20000010000 */
[--C-:B------:R-:W-:Y:S01]  /*155f0*/  HSET2.LE.AND R25, R27, R3.reuse, PT ;  /* 0x000000031b197233 */ /* 0x100fe20003803000 */
[----:B------:R-:W-:Y:S01]  /*15600*/  FADD.FTZ R89, R89, R128 ;  /* 0x0000008059597221 */ /* 0x000fe20000010000 */
[----:B--2---:R-:W-:Y:S01]  /*15610*/  F2FP.BF16.PACK_AB R26, R43, R40 ;  /* 0x000000282b1a723e */ /* 0x004fe200000010ff */
[----:B------:R-:W-:Y:S01]  /*15620*/  FADD.FTZ R96, R96, R247 ;  /* 0x000000f760607221 */ /* 0x000fe20000010000 */
[----:B----4-:R-:W-:Y:S01]  /*15630*/  F2FP.BF16.PACK_AB R27, R54, R45 ;  /* 0x0000002d361b723e */ /* 0x010fe200000010ff */
[----:B------:R-:W-:Y:S01]  /*15640*/  FADD.FTZ R194, R194, R101 ;  /* 0x00000065c2c27221 */ /* 0x000fe20000010000 */
[----:B------:R-:W-:Y:S01]  /*15650*/  LOP3.LUT R26, R9, R26, RZ, 0xc0, !PT ;  /* 0x0000001a091a7212 */ /* 0x000fe200078ec0ff */
[----:B------:R-:W-:Y:S01]  /*15660*/  FADD.FTZ R102, R2, R167 ;  /* 0x000000a702667221 */ /* 0x000fe20000010000 */
[----:B------:R-:W-:Y:S01]  /*15670*/  HMMA.16816.F32.BF16 R160, R20, R10, R160 ;  /* 0x0000000a14a0723c */ /* 0x000fe200000418a0 */
[----:B------:R-:W-:Y:S01]  /*15680*/  FADD.FTZ R104, R104, R89 ;  /* 0x0000005968687221 */ /* 0x000fe20000010000 */
[----:B------:R-:W-:Y:S01]  /*15690*/  LOP3.LUT R27, R8, R27, RZ, 0xc0, !PT ;  /* 0x0000001b081b7212 */ /* 0x000fe200078ec0ff */
[----:B------:R-:W-:Y:S01]  /*156a0*/  FADD.FTZ R96, R93, R96 ;  /* 0x000000605d607221 */ /* 0x000fe20000010000 */
[--C-:B------:R-:W-:Y:S01]  /*156b0*/  HSET2.LE.AND R24, R187, R3.reuse, PT ;  /* 0x00000003bb187233 */ /* 0x100fe20003803000 */
[----:B-1----:R-:W-:Y:S01]  /*156c0*/  F2FP.BF16.PACK_AB R93, R90, R73 ;  /* 0x000000495a5d723e */ /* 0x002fe200000010ff */
[--C-:B------:R-:W-:Y:S01]  /*156d0*/  HSET2.LE.AND R8, R183, R3.reuse, PT ;  /* 0x00000003b7087233 */ /* 0x100fe20003803000 */
[----:B------:R-:W-:Y:S01]  /*156e0*/  F2FP.BF16.PACK_AB R106, R98, R77 ;  /* 0x0000004d626a723e */ /* 0x000fe200000010ff */
[--C-:B------:R-:W-:Y:S01]  /*156f0*/  HSET2.LE.AND R10, R131, R3.reuse, PT ;  /* 0x00000003830a7233 */ /* 0x100fe20003803000 */
[----:B------:R-:W-:Y:S01]  /*15700*/  F2FP.BF16.PACK_AB R21, R70, R67 ;  /* 0x000000434615723e */ /* 0x000fe200000010ff */
[--C-:B------:R-:W-:Y:S01]  /*15710*/  HSET2.LE.AND R11, R175, R3.reuse, PT ;  /* 0x00000003af0b7233 */ /* 0x100fe20003803000 */
[----:B------:R-:W-:Y:S01]  /*15720*/  F2FP.BF16.PACK_AB R20, R80, R71 ;  /* 0x000000475014723e */ /* 0x000fe200000010ff */
[----:B------:R-:W-:Y:S01]  /*15730*/  HSET2.LE.AND R9, R185, R3, PT ;  /* 0x00000003b9097233 */ /* 0x000fe20003803000 */
[----:B------:R-:W-:Y:S01]  /*15740*/  F2FP.BF16.PACK_AB R23, R139, R72 ;  /* 0x000000488b17723e */ /* 0x000fe200000010ff */
[----:B------:R-:W-:Y:S01]  /*15750*/  FADD.FTZ R191, R191, R194 ;  /* 0x000000c2bfbf7221 */ /* 0x000fe20000010000 */
[----:B------:R-:W-:Y:S01]  /*15760*/  F2FP.BF16.PACK_AB R22, R75, R100 ;  /* 0x000000644b16723e */ /* 0x000fe200000010ff */
[----:B------:R-:W-:-:S02]  /*15770*/  FADD.FTZ R102, R197, R102 ;  /* 0x00000066c5667221 */ /* 0x000fc40000010000 */
[----:B------:R-:W-:Y:S01]  /*15780*/  FADD.FTZ R104, R103, R104 ;  /* 0x0000006867687221 */ /* 0x000fe20000010000 */
[----:B------:R-:W-:Y:S01]  /*15790*/  LOP3.LUT R24, R24, R93, RZ, 0xc0, !PT ;  /* 0x0000005d18187212 */ /* 0x000fe200078ec0ff */
[----:B------:R-:W-:Y:S01]  /*157a0*/  FADD.FTZ R123, R123, R96 ;  /* 0x000000607b7b7221 */ /* 0x000fe20000010000 */
[----:B------:R-:W-:Y:S01]  /*157b0*/  LOP3.LUT R25, R25, R106, RZ, 0xc0, !PT ;  /* 0x0000006a19197212 */ /* 0x000fe200078ec0ff */
[----:B------:R-:W-:Y:S01]  /*157c0*/  FADD.FTZ R192, R192, R191 ;  /* 0x000000bfc0c07221 */ /* 0x000fe20000010000 */
[----:B------:R-:W-:Y:S01]  /*157d0*/  LOP3.LUT R10, R10, R21, RZ, 0xc0, !PT ;  /* 0x000000150a0a7212 */ /* 0x000fe200078ec0ff */
[----:B------:R-:W-:Y:S01]  /*157e0*/  FADD.FTZ R127, R127, R102 ;  /* 0x000000667f7f7221 */ /* 0x000fe20000010000 */
[----:B------:R-:W-:Y:S02]  /*157f0*/  LOP3.LUT R11, R11, R20, RZ, 0xc0, !PT ;  /* 0x000000140b0b7212 */ /* 0x000fe400078ec0ff */
[----:B------:R-:W-:Y:S02]  /*15800*/  LOP3.LUT R8, R8, R23, RZ, 0xc0, !PT ;  /* 0x0000001708087212 */ /* 0x000fe400078ec0ff */
[----:B------:R-:W-:Y:S01]  /*15810*/  LOP3.LUT R9, R9, R22, RZ, 0xc0, !PT ;  /* 0x0000001609097212 */ /* 0x000fe200078ec0ff */
[----:B------:R-:W-:Y:S01]  /*15820*/  MUFU.EX2 R42, R120 ;  /* 0x00000078002a7308 */ /* 0x000fe20000000800 */
[----:B------:R-:W-:Y:S01]  /*15830*/  FADD.FTZ R169, R169, R104 ;  /* 0x00000068a9a97221 */ /* 0x000fe20000010000 */
[----:B------:R-:W1:Y:S01]  /*15840*/  LDSM.16.MT88.4 R20, [R216+0x5800] ;  /* 0x00580000d814783b */ /* 0x000e620000004200 */
[----:B------:R-:W-:-:S02]  /*15850*/  FADD.FTZ R116, R116, R123 ;  /* 0x0000007b74747221 */ /* 0x000fc40000010000 */
[----:B------:R-:W-:-:S03]  /*15860*/  FADD.FTZ R177, R177, R192 ;  /* 0x000000c0b1b17221 */ /* 0x000fc60000010000 */
[----:B------:R-:W2:Y:S01]  /*15870*/  MUFU.EX2 R89, R130 ;  /* 0x0000008200597308 */ /* 0x000ea20000000800 */
[----:B------:R-:W-:Y:S01]  /*15880*/  FADD.FTZ R198, R198, R127 ;  /* 0x0000007fc6c67221 */ /* 0x000fe20000010000 */
[----:B------:R-:W-:Y:S01]  /*15890*/  HMMA.16816.F32.BF16 R140, R24, R16, R140 ;  /* 0x00000010188c723c */ /* 0x000fe2000004188c */
[----:B------:R-:W-:-:S05]  /*158a0*/  FADD.FTZ R169, R166, R169 ;  /* 0x000000a9a6a97221 */ /* 0x000fca0000010000 */
[----:B------:R-:W-:Y:S01]  /*158b0*/  MUFU.EX2 R96, R119 ;  /* 0x0000007700607308 */ /* 0x000fe20000000800 */
[----:B------:R-:W-:Y:S01]  /*158c0*/  FADD.FTZ R173, R173, R116 ;  /* 0x00000074adad7221 */ /* 0x000fe20000010000 */
[----:B------:R-:W-:Y:S06]  /*158d0*/  HMMA.16816.F32.BF16 R36, R24, R18, R36 ;  /* 0x000000121824723c */ /* 0x000fec0000041824 */
[----:B------:R-:W4:Y:S02]  /*158e0*/  MUFU.EX2 R101, R129 ;  /* 0x0000008100657308 */ /* 0x000f240000000800 */
[----:B------:R-:W-:Y:S01]  /*158f0*/  HMMA.16816.F32.BF16 R132, R8, R16, R132 ;  /* 0x000000100884723c */ /* 0x000fe20000041884 */
[----:B------:R-:W-:-:S02]  /*15900*/  FADD.FTZ R190, R190, R177 ;  /* 0x000000b1bebe7221 */ /* 0x000fc40000010000 */
[----:B------:R-:W-:-:S03]  /*15910*/  FADD.FTZ R5, R5, R198 ;  /* 0x000000c605057221 */ /* 0x000fc60000010000 */
[----:B------:R-:W-:Y:S02]  /*15920*/  MUFU.EX2 R56, R56 ;  /* 0x0000003800387308 */ /* 0x000fe40000000800 */
[----:B------:R-:W-:Y:S01]  /*15930*/  HMMA.16816.F32.BF16 R152, R8, R18, R152 ;  /* 0x000000120898723c */ /* 0x000fe20000041898 */
[----:B------:R-:W1:Y:S01]  /*15940*/  LDSM.16.MT88.4 R16, [R215+0x5800] ;  /* 0x00580000d710783b */ /* 0x000e620000004200 */
[----:B------:R-:W-:-:S04]  /*15950*/  FADD.FTZ R122, R122, R169 ;  /* 0x000000a97a7a7221 */ /* 0x000fc80000010000 */
[----:B------:R-:W-:Y:S01]  /*15960*/  MUFU.EX2 R171, R171 ;  /* 0x000000ab00ab7308 */ /* 0x000fe20000000800 */
[----:B------:R-:W-:Y:S02]  /*15970*/  FADD.FTZ R168, R168, R173 ;  /* 0x000000ada8a87221 */ /* 0x000fe40000010000 */
[----:B------:R-:W-:-:S05]  /*15980*/  FADD.FTZ R190, R165, R190 ;  /* 0x000000bea5be7221 */ /* 0x000fca0000010000 */
[----:B------:R-:W1:Y:S01]  /*15990*/  MUFU.EX2 R102, R111 ;  /* 0x0000006f00667308 */ /* 0x000e620000000800 */
[----:B------:R-:W-:Y:S02]  /*159a0*/  FADD.FTZ R0, R0, R5 ;  /* 0x0000000500007221 */ /* 0x000fe40000010000 */
[----:B------:R-:W-:Y:S01]  /*159b0*/  FADD.FTZ R95, R95, R122 ;  /* 0x0000007a5f5f7221 */ /* 0x000fe20000010000 */
[----:B---3--:R-:W-:Y:S01]  /*159c0*/  HMMA.16816.F32.BF16 R148, R24, R12, R148 ;  /* 0x0000000c1894723c */ /* 0x008fe20000041894 */
[----:B------:R-:W-:-:S03]  /*159d0*/  FADD.FTZ R125, R125, R168 ;  /* 0x000000a87d7d7221 */ /* 0x000fc60000010000 */
[----:B------:R-:W-:Y:S01]  /*159e0*/  MUFU.EX2 R64, R64 ;  /* 0x0000004000407308 */ /* 0x000fe20000000800 */
[--C-:B------:R-:W-:Y:S01]  /*159f0*/  HSET2.LE.AND R28, R28, R3.reuse, PT ;  /* 0x000000031c1c7233 */ /* 0x100fe20003803000 */
[----:B------:R-:W-:Y:S02]  /*15a00*/  FADD.FTZ R34, R34, R95 ;  /* 0x0000005f22227221 */ /* 0x000fe40000010000 */
[----:B------:R-:W-:Y:S04]  /*15a10*/  HMMA.16816.F32.BF16 R144, R24, R14, R144 ;  /* 0x0000000e1890723c */ /* 0x000fe80000041890 */
[----:B------:R-:W3:Y:S01]  /*15a20*/  MUFU.EX2 R65, R65 ;  /* 0x0000004100417308 */ /* 0x000ee20000000800 */
[----:B------:R-:W-:Y:S02]  /*15a30*/  FADD.FTZ R5, R124, R125 ;  /* 0x0000007d7c057221 */ /* 0x000fe40000010000 */
[----:B------:R-:W-:Y:S01]  /*15a40*/  FADD.FTZ R25, R31, R190 ;  /* 0x000000be1f197221 */ /* 0x000fe20000010000 */
[----:B--2---:R-:W-:Y:S01]  /*15a50*/  F2FP.BF16.PACK_AB R31, R89, R42 ;  /* 0x0000002a591f723e */ /* 0x004fe200000010ff */
[----:B------:R-:W-:Y:S01]  /*15a60*/  FADD.FTZ R27, R29, R0 ;  /* 0x000000001d1b7221 */ /* 0x000fe20000010000 */
[----:B------:R-:W-:-:S02]  /*15a70*/  HSET2.LE.AND R29, R252, R3, PT ;  /* 0x00000003fc1d7233 */ /* 0x000fc40003803000 */
[----:B------:R-:W-:Y:S01]  /*15a80*/  MUFU.EX2 R2, R172 ;  /* 0x000000ac00027308 */ /* 0x000fe20000000800 */
[----:B----4-:R-:W-:Y:S01]  /*15a90*/  F2FP.BF16.PACK_AB R0, R101, R96 ;  /* 0x000000606500723e */ /* 0x010fe200000010ff */
[----:B------:R-:W-:-:S06]  /*15aa0*/  FADD.FTZ R25, R66, R25 ;  /* 0x0000001942197221 */ /* 0x000fcc0000010000 */
[----:B------:R-:W2:Y:S01]  /*15ab0*/  MUFU.EX2 R93, R112 ;  /* 0x00000070005d7308 */ /* 0x000ea20000000800 */
[----:B------:R-:W-:Y:S01]  /*15ac0*/  LOP3.LUT R28, R28, R31, RZ, 0xc0, !PT ;  /* 0x0000001f1c1c7212 */ /* 0x000fe200078ec0ff */
[----:B------:R-:W-:Y:S01]  /*15ad0*/  FADD.FTZ R34, R137, R34 ;  /* 0x0000002289227221 */ /* 0x000fe20000010000 */
[----:B------:R-:W-:Y:S01]  /*15ae0*/  LOP3.LUT R29, R29, R0, RZ, 0xc0, !PT ;  /* 0x000000001d1d7212 */ /* 0x000fe200078ec0ff */
[--C-:B------:R-:W-:Y:S01]  /*15af0*/  HSET2.LE.AND R31, R30, R3.reuse, PT ;  /* 0x000000031e1f7233 */ /* 0x100fe20003803000 */
[----:B------:R-:W-:Y:S01]  /*15b00*/  FADD.FTZ R62, R62, R5 ;  /* 0x000000053e3e7221 */ /* 0x000fe20000010000 */
[----:B------:R-:W-:Y:S01]  /*15b10*/  HSET2.LE.AND R26, R242, R3, PT ;  /* 0x00000003f21a7233 */ /* 0x000fe20003803000 */
[----:B------:R-:W-:Y:S01]  /*15b20*/  HMMA.16816.F32.BF16 R156, R8, R12, R156 ;  /* 0x0000000c089c723c */ /* 0x000fe2000004189c */
[----:B-1----:R-:W-:Y:S01]  /*15b30*/  F2FP.BF16.PACK_AB R0, R102, R171 ;  /* 0x000000ab6600723e */ /* 0x002fe200000010ff */
[----:B------:R-:W-:Y:S01]  /*15b40*/  FADD.FTZ R27, R136, R27 ;  /* 0x0000001b881b7221 */ /* 0x000fe20000010000 */
[----:B------:R-:W-:Y:S01]  /*15b50*/  F2FP.BF16.PACK_AB R5, R55, R56 ;  /* 0x000000383705723e */ /* 0x000fe200000010ff */
[----:B------:R-:W-:-:S03]  /*15b60*/  FADD.FTZ R35, R35, R34 ;  /* 0x0000002223237221 */ /* 0x000fc60000010000 */
[----:B------:R-:W-:Y:S01]  /*15b70*/  FADD.FTZ R12, R60, R25 ;  /* 0x000000193c0c7221 */ /* 0x000fe20000010000 */
[----:B------:R-:W-:Y:S01]  /*15b80*/  HMMA.16816.F32.BF16 R160, R8, R14, R160 ;  /* 0x0000000e08a0723c */ /* 0x000fe200000418a0 */
[----:B------:R-:W-:Y:S01]  /*15b90*/  LOP3.LUT R31, R31, R0, RZ, 0xc0, !PT ;  /* 0x000000001f1f7212 */ /* 0x000fe200078ec0ff */
[----:B------:R-:W-:Y:S01]  /*15ba0*/  FADD.FTZ R57, R57, R62 ;  /* 0x0000003e39397221 */ /* 0x000fe20000010000 */
[----:B------:R-:W-:Y:S01]  /*15bb0*/  LOP3.LUT R26, R26, R5, RZ, 0xc0, !PT ;  /* 0x000000051a1a7212 */ /* 0x000fe200078ec0ff */
[----:B------:R-:W-:Y:S01]  /*15bc0*/  FADD.FTZ R68, R68, R27 ;  /* 0x0000001b44447221 */ /* 0x000fe20000010000 */
[--C-:B------:R-:W-:Y:S01]  /*15bd0*/  HSET2.LE.AND R24, R184, R3.reuse, PT ;  /* 0x00000003b8187233 */ /* 0x100fe20003803000 */
[----:B------:R-:W-:Y:S01]  /*15be0*/  MUFU.EX2 R109, R109 ;  /* 0x0000006d006d7308 */ /* 0x000fe20000000800 */
[----:B------:R-:W-:Y:S01]  /*15bf0*/  FADD.FTZ R12, R69, R12 ;  /* 0x0000000c450c7221 */ /* 0x000fe20000010000 */
[--C-:B------:R-:W-:Y:S01]  /*15c00*/  HSET2.LE.AND R27, R186, R3.reuse, PT ;  /* 0x00000003ba1b7233 */ /* 0x100fe20003803000 */
[----:B------:R-:W-:Y:S01]  /*15c10*/  F2FP.BF16.PACK_AB R0, R174, R41 ;  /* 0x00000029ae00723e */ /* 0x000fe200000010ff */
[----:B------:R-:W-:Y:S01]  /*15c20*/  FADD.FTZ R32, R32, R35 ;  /* 0x0000002320207221 */ /* 0x000fe20000010000 */
[----:B---3--:R-:W-:Y:S01]  /*15c30*/  F2FP.BF16.PACK_AB R5, R65, R64 ;  /* 0x000000404105723e */ /* 0x008fe200000010ff */
[----:B------:R-:W-:-:S02]  /*15c40*/  HSET2.LE.AND R25, R244, R3, PT ;  /* 0x00000003f4197233 */ /* 0x000fc40003803000 */
[----:B------:R-:W1:Y:S01]  /*15c50*/  MUFU.EX2 R200, R200 ;  /* 0x000000c800c87308 */ /* 0x000e620000000800 */
[----:B--2---:R-:W-:Y:S01]  /*15c60*/  F2FP.BF16.PACK_AB R13, R93, R2 ;  /* 0x000000025d0d723e */ /* 0x004fe200000010ff */
[----:B------:R-:W-:Y:S01]  /*15c70*/  FADD.FTZ R58, R58, R57 ;  /* 0x000000393a3a7221 */ /* 0x000fe20000010000 */
[----:B------:R-:W-:Y:S01]  /*15c80*/  F2FP.BF16.PACK_AB R8, R44, R47 ;  /* 0x0000002f2c08723e */ /* 0x000fe200000010ff */
[----:B------:R-:W-:Y:S01]  /*15c90*/  FADD.FTZ R181, R181, R12 ;  /* 0x0000000cb5b57221 */ /* 0x000fe20000010000 */
[----:B------:R-:W-:Y:S01]  /*15ca0*/  LOP3.LUT R24, R24, R5, RZ, 0xc0, !PT ;  /* 0x0000000518187212 */ /* 0x000fe200078ec0ff */
[----:B------:R-:W-:Y:S01]  /*15cb0*/  FADD.FTZ R5, R87, R32 ;  /* 0x0000002057057221 */ /* 0x000fe20000010000 */
[----:B------:R-:W-:Y:S01]  /*15cc0*/  LOP3.LUT R27, R27, R0, RZ, 0xc0, !PT ;  /* 0x000000001b1b7212 */ /* 0x000fe200078ec0ff */
[----:B------:R-:W-:Y:S01]  /*15cd0*/  MUFU.EX2 R107, R107 ;  /* 0x0000006b006b7308 */ /* 0x000fe20000000800 */
[----:B------:R-:W-:Y:S01]  /*15ce0*/  LOP3.LUT R30, R250, R13, RZ, 0xc0, !PT ;  /* 0x0000000dfa1e7212 */ /* 0x000fe200078ec0ff */
[----:B------:R-:W-:Y:S01]  /*15cf0*/  FADD.FTZ R63, R63, R68 ;  /* 0x000000443f3f7221 */ /* 0x000fe20000010000 */
[----:B------:R-:W-:Y:S01]  /*15d00*/  LOP3.LUT R25, R25, R8, RZ, 0xc0, !PT ;  /* 0x0000000819197212 */ /* 0x000fe200078ec0ff */
[----:B------:R-:W-:Y:S01]  /*15d10*/  FADD.FTZ R58, R33, R58 ;  /* 0x0000003a213a7221 */ /* 0x000fe20000010000 */
[----:B------:R-:W2:Y:S01]  /*15d20*/  LDSM.16.MT88.4 R8, [R216+0x5c00] ;  /* 0x005c0000d808783b */ /* 0x000ea20000004200 */
[----:B------:R-:W-:-:S02]  /*15d30*/  FADD.FTZ R138, R138, R181 ;  /* 0x000000b58a8a7221 */ /* 0x000fc40000010000 */
[----:B------:R-:W3:Y:S01]  /*15d40*/  MUFU.EX2 R0, R97 ;  /* 0x0000006100007308 */ /* 0x000ee20000000800 */
[----:B------:R-:W-:Y:S01]  /*15d50*/  FADD.FTZ R5, R248, R5 ;  /* 0x00000005f8057221 */ /* 0x000fe20000010000 */
[----:B------:R-:W4:Y:S01]  /*15d60*/  LDSM.16.MT88.4 R12, [R215+0x5c00] ;  /* 0x005c0000d70c783b */ /* 0x000f220000004200 */
[----:B------:R-:W-:Y:S02]  /*15d70*/  FADD.FTZ R202, R202, R63 ;  /* 0x0000003fcaca7221 */ /* 0x000fe40000010000 */
[----:B------:R-:W-:Y:S02]  /*15d80*/  FADD.FTZ R85, R85, R58 ;  /* 0x0000003a55557221 */ /* 0x000fe40000010000 */
[----:B------:R-:W-:Y:S01]  /*15d90*/  FADD.FTZ R179, R179, R138 ;  /* 0x0000008ab3b37221 */ /* 0x000fe20000010000 */
[----:B------:R-:W-:Y:S01]  /*15da0*/  HMMA.16816.F32.BF16 R140, R28, R20, R140 ;  /* 0x000000141c8c723c */ /* 0x000fe2000004188c */
[----:B------:R-:W-:Y:S02]  /*15db0*/  FADD.FTZ R74, R74, R5 ;  /* 0x000000054a4a7221 */ /* 0x000fe40000010000 */
[----:B------:R-:W-:-:S02]  /*15dc0*/  FADD.FTZ R121, R121, R202 ;  /* 0x000000ca79797221 */ /* 0x000fc40000010000 */
[----:B------:R-:W-:-:S03]  /*15dd0*/  FADD.FTZ R108, R108, R85 ;  /* 0x000000556c6c7221 */ /* 0x000fc60000010000 */
[----:B------:R-:W-:Y:S01]  /*15de0*/  HMMA.16816.F32.BF16 R132, R24, R20, R132 ;  /* 0x000000141884723c */ /* 0x000fe20000041884 */
[----:B------:R-:W-:Y:S02]  /*15df0*/  FADD.FTZ R179, R76, R179 ;  /* 0x000000b34cb37221 */ /* 0x000fe40000010000 */
[----:B------:R-:W-:-:S04]  /*15e00*/  FADD.FTZ R74, R83, R74 ;  /* 0x0000004a534a7221 */ /* 0x000fc80000010000 */
[--C-:B------:R-:W-:Y:S01]  /*15e10*/  HSET2.LE.AND R20, R82, R3.reuse, PT ;  /* 0x0000000352147233 */ /* 0x100fe20003803000 */
[----:B-1----:R-:W-:Y:S01]  /*15e20*/  F2FP.BF16.PACK_AB R21, R200, R109 ;  /* 0x0000006dc815723e */ /* 0x002fe200000010ff */
[----:B------:R-:W-:Y:S01]  /*15e30*/  MUFU.EX2 R188, R188 ;  /* 0x000000bc00bc7308 */ /* 0x000fe20000000800 */
[C---:B------:R-:W-:Y:S01]  /*15e40*/  HMMA.16816.F32.BF16 R152, R24.reuse, R22, R152 ;  /* 0x000000161898723c */ /* 0x040fe20000041898 */
[----:B------:R-:W-:Y:S01]  /*15e50*/  FADD.FTZ R178, R178, R121 ;  /* 0x00000079b2b27221 */ /* 0x000fe20000010000 */
[----:B------:R-:W-:Y:S01]  /*15e60*/  LOP3.LUT R20, R20, R21, RZ, 0xc0, !PT ;  /* 0x0000001514147212 */ /* 0x000fe200078ec0ff */
[----:B------:R-:W-:Y:S01]  /*15e70*/  FADD.FTZ R81, R81, R108 ;  /* 0x0000006c51517221 */ /* 0x000fe20000010000 */
[----:B------:R-:W-:Y:S01]  /*15e80*/  HSET2.LE.AND R21, R78, R3, PT ;  /* 0x000000034e157233 */ /* 0x000fe20003803000 */
[----:B------:R-:W-:Y:S02]  /*15e90*/  FADD.FTZ R5, R73, R74 ;  /* 0x0000004a49057221 */ /* 0x000fe40000010000 */
[----:B------:R-:W1:Y:S01]  /*15ea0*/  MUFU.EX2 R91, R91 ;  /* 0x0000005b005b7308 */ /* 0x000e620000000800 */
[----:B------:R-:W-:Y:S01]  /*15eb0*/  HMMA.16816.F32.BF16 R156, R24, R16, R156 ;  /* 0x00000010189c723c */ /* 0x000fe2000004189c */
[----:B------:R-:W-:-:S02]  /*15ec0*/  FADD.FTZ R79, R79, R178 ;  /* 0x000000b24f4f7221 */ /* 0x000fc40000010000 */
[----:B------:R-:W-:-:S04]  /*15ed0*/  FADD.FTZ R86, R86, R81 ;  /* 0x0000005156567221 */ /* 0x000fc80000010000 */
[----:B------:R-:W-:Y:S01]  /*15ee0*/  MUFU.EX2 R204, R204 ;  /* 0x000000cc00cc7308 */ /* 0x000fe20000000800 */
[----:B------:R-:W-:Y:S01]  /*15ef0*/  HMMA.16816.F32.BF16 R160, R24, R18, R160 ;  /* 0x0000001218a0723c */ /* 0x000fe200000418a0 */
[----:B------:R-:W-:-:S06]  /*15f00*/  FADD.FTZ R5, R90, R5 ;  /* 0x000000055a057221 */ /* 0x000fcc0000010000 */
[----:B------:R-:W1:Y:S01]  /*15f10*/  MUFU.EX2 R205, R205 ;  /* 0x000000cd00cd7308 */ /* 0x000e620000000800 */
[----:B------:R-:W-:Y:S01]  /*15f20*/  FADD.FTZ R26, R72, R179 ;  /* 0x000000b3481a7221 */ /* 0x000fe20000010000 */
[----:B------:R-:W-:Y:S03]  /*15f30*/  HMMA.16816.F32.BF16 R36, R28, R22, R36 ;  /* 0x000000161c24723c */ /* 0x000fe60000041824 */
[----:B------:R-:W-:-:S05]  /*15f40*/  FADD.FTZ R26, R139, R26 ;  /* 0x0000001a8b1a7221 */ /* 0x000fca0000010000 */
[----:B------:R-:W-:Y:S01]  /*15f50*/  HMMA.16816.F32.BF16 R148, R28, R16, R148 ;  /* 0x000000101c94723c */ /* 0x000fe20000041894 */
[----:B------:R-:W-:Y:S01]  /*15f60*/  MUFU.EX2 R4, R4 ;  /* 0x0000000400047308 */ /* 0x000fe20000000800 */
[----:B------:R-:W-:-:S06]  /*15f70*/  FADD.FTZ R77, R77, R86 ;  /* 0x000000564d4d7221 */ /* 0x000fcc0000010000 */
[----:B------:R-:W-:Y:S01]  /*15f80*/  HMMA.16816.F32.BF16 R144, R28, R18, R144 ;  /* 0x000000121c90723c */ /* 0x000fe20000041890 */
[----:B------:R-:W-:Y:S06]  /*15f90*/  MUFU.EX2 R99, R99 ;  /* 0x0000006300637308 */ /* 0x000fec0000000800 */
[----:B---3--:R-:W-:Y:S02]  /*15fa0*/  F2FP.BF16.PACK_AB R28, R0, R107 ;  /* 0x0000006b001c723e */ /* 0x008fe400000010ff */
[----:B------:R-:W-:Y:S02]  /*15fb0*/  MUFU.EX2 R201, R201 ;  /* 0x000000c900c97308 */ /* 0x000fe40000000800 */
[----:B------:R-:W-:Y:S01]  /*15fc0*/  LOP3.LUT R21, R21, R28, RZ, 0xc0, !PT ;  /* 0x0000001c15157212 */ /* 0x000fe200078ec0ff */
[----:B------:R-:W-:-:S02]  /*15fd0*/  FADD.FTZ R28, R100, R79 ;  /* 0x0000004f641c7221 */ /* 0x000fc40000010000 */
[----:B------:R-:W-:-:S03]  /*15fe0*/  FADD.FTZ R67, R67, R26 ;  /* 0x0000001a43437221 */ /* 0x000fc60000010000 */
[----:B------:R-:W3:Y:S01]  /*15ff0*/  MUFU.EX2 R206, R206 ;  /* 0x000000ce00ce7308 */ /* 0x000ee20000000800 */
[----:B------:R-:W-:Y:S02]  /*16000*/  FADD.FTZ R40, R40, R5 ;  /* 0x0000000528287221 */ /* 0x000fe40000010000 */
[----:B------:R-:W-:-:S05]  /*16010*/  FADD.FTZ R28, R75, R28 ;  /* 0x0000001c4b1c7221 */ /* 0x000fca0000010000 */
[----:B------:R-:W2:Y:S01]  /*16020*/  MUFU.EX2 R24, R115 ;  /* 0x0000007300187308 */ /* 0x000ea20000000800 */
[----:B------:R-:W-:Y:S02]  /*16030*/  FADD.FTZ R98, R98, R77 ;  /* 0x0000004d62627221 */ /* 0x000fe40000010000 */
[----:B------:R-:W-:Y:S01]  /*16040*/  FADD.FTZ R67, R70, R67 ;  /* 0x0000004346437221 */ /* 0x000fe20000010000 */
[--C-:B------:R-:W-:Y:S01]  /*16050*/  HSET2.LE.AND R23, R110, R3.reuse, PT ;  /* 0x000000036e177233 */ /* 0x100fe20003803000 */
[----:B------:R-:W-:Y:S01]  /*16060*/  FADD.FTZ R43, R43, R40 ;  /* 0x000000282b2b7221 */ /* 0x000fe20000010000 */
[----:B------:R-:W-:Y:S01]  /*16070*/  HSET2.LE.AND R22, R114, R3, PT ;  /* 0x0000000372167233 */ /* 0x000fe20003803000 */
[----:B-1----:R-:W-:Y:S01]  /*16080*/  F2FP.BF16.PACK_AB R16, R91, R188 ;  /* 0x000000bc5b10723e */ /* 0x002fe200000010ff */
[----:B------:R-:W-:Y:S01]  /*16090*/  FADD.FTZ R71, R71, R28 ;  /* 0x0000001c47477221 */ /* 0x000fe20000010000 */
[----:B------:R-:W-:Y:S01]  /*160a0*/  F2FP.BF16.PACK_AB R17, R205, R204 ;  /* 0x000000cccd11723e */ /* 0x000fe200000010ff */
[----:B------:R-:W-:-:S02]  /*160b0*/  FADD.FTZ R45, R45, R98 ;  /* 0x000000622d2d7221 */ /* 0x000fc40000010000 */
[----:B------:R-:W-:Y:S02]  /*160c0*/  FADD.FTZ R64, R64, R67 ;  /* 0x0000004340407221 */ /* 0x000fe40000010000 */
        /* <DEDUP_REMOVED lines=8> */
[----:B------:R-:W-:Y:S01]  /*16150*/  F2FP.BF16.PACK_AB R17, R46, R59 ;  /* 0x0000003b2e11723e */ /* 0x000fe200000010ff */
[--C-:B------:R-:W-:Y:S01]  /*16160*/  HSET2.LE.AND R16, R94, R3.reuse, PT ;  /* 0x000000035e107233 */ /* 0x100fe20003803000 */
[----:B------:R-:W-:Y:S01]  /*16170*/  FADD.FTZ R89, R89, R42 ;  /* 0x0000002a59597221 */ /* 0x000fe20000010000 */
[----:B------:R-:W-:Y:S01]  /*16180*/  HSET2.LE.AND R3, R92, R3, PT ;  /* 0x000000035c037233 */ /* 0x000fe20003803000 */
[----:B---3--:R-:W-:Y:S01]  /*16190*/  F2FP.BF16.PACK_AB R32, R206, R201 ;  /* 0x000000c9ce20723e */ /* 0x008fe200000010ff */
[----:B------:R-:W-:Y:S01]  /*161a0*/  FADD.FTZ R47, R47, R80 ;  /* 0x000000502f2f7221 */ /* 0x000fe20000010000 */
[----:B------:R-:W-:Y:S01]  /*161b0*/  F2FP.BF16.PACK_AB R25, R4, R61 ;  /* 0x0000003d0419723e */ /* 0x000fe200000010ff */
[----:B------:R-:W-:Y:S01]  /*161c0*/  FADD.FTZ R96, R96, R45 ;  /* 0x0000002d60607221 */ /* 0x000fe20000010000 */
[----:B--2---:R-:W-:Y:S01]  /*161d0*/  F2FP.BF16.PACK_AB R30, R24, R99 ;  /* 0x00000063181e723e */ /* 0x004fe200000010ff */
        /* <DEDUP_REMOVED lines=19> */
[----:B----4-:R-:W-:Y:S01]  /*16310*/  HMMA.16816.F32.BF16 R148, R20, R12, R148 ;  /* 0x0000000c1494723c */ /* 0x010fe20000041894 */
        /* <DEDUP_REMOVED lines=17> */
[----:B------:R-:W-:-:S02]  /*16430*/  FADD.FTZ R243, R206, R201 ;  /* 0x000000c9cef37221 */ /* 0x000fc40000010000 */
[----:B------:R-:W-:Y:S01]  /*16440*/  FADD.FTZ R252, R91, R188 ;  /* 0x000000bc5bfc7221 */ /* 0x000fe20000010000 */
[----:B------:R2:W-:Y:S01]  /*16450*/  STL [R1+0x14], R0 ;  /* 0x0000140001007387 */ /* 0x0005e20000100800 */
[----:B------:R-:W-:Y:S02]  /*16460*/  IMAD.MOV.U32 R3, RZ, RZ, R196 ;  /* 0x000000ffff037224 */ /* 0x000fe400078e00c4 */
[----:B------:R-:W-:Y:S02]  /*16470*/  IMAD.MOV.U32 R5, RZ, RZ, R189 ;  /* 0x000000ffff057224 */ /* 0x000fe400078e00bd */
[----:B-1----:R-:W-:Y:S02]  /*16480*/  IMAD.MOV.U32 R2, RZ, RZ, R195 ;  /* 0x000000ffff027224 */ /* 0x002fe400078e00c3 */
[----:B--2---:R-:W-:Y:S02]  /*16490*/  IMAD.MOV.U32 R0, RZ, RZ, R193 ;  /* 0x000000ffff007224 */ /* 0x004fe400078e00c1 */
.L_x_827:
[----:B-1----:R-:W-:-:S06]  /*164a0*/  UISETP.GT.AND UP0, UPT, UR36, UR9, UPT ;  /* 0x000000092400728c */ /* 0x002fcc000bf04270 */
[----:B------:R-:W-:-:S13]  /*164b0*/  PLOP3.LUT P0, PT, PT, PT, UP0, 0x80, 0x0 ;  /* 0x000000000000781c */ /* 0x000fda0003f0f008 */
[----:B------:R-:W-:Y:S05]  /*164c0*/  @!P0 BRA `(.L_x_831) ;  /* 0x00009f6000008947 */ /* 0x000fea0003800000 */
[----:B------:R-:W-:Y:S01]  /*164d0*/  MOV R167, R3 ;  /* 0x0000000300a77202 */ /* 0x000fe20000000f00 */
[----:B------:R-:W-:Y:S01]  /*164e0*/  IMAD.MOV.U32 R164, RZ, RZ, R2 ;  /* 0x000000ffffa47224 */ /* 0x000fe200078e0002 */
[----:B------:R-:W1:Y:S01]  /*164f0*/  LDC.U8 R242, c[0x0][0x2d8] ;  /* 0x0000b600fff27b82 */ /* 0x000e620000000000 */
[----:B------:R-:W-:Y:S01]  /*16500*/  IMAD.WIDE.U32 R2, R6, -0x2daee0ad, RZ ;  /* 0xd2511f5306027825 */ /* 0x000fe200078e00ff */
[----:B------:R-:W-:Y:S01]  /*16510*/  ULDC.64 UR4, c[0x0][0x1a0] ;  /* 0x0000680000047ab9 */ /* 0x000fe20000000a00 */
[----:B------:R-:W-:Y:S01]  /*16520*/  MOV R166, R5 ;  /* 0x0000000500a67202 */ /* 0x000fe20000000f00 */
[----:B------:R-:W-:Y:S01]  /*16530*/  ULDC UR39, c[0x0][0x19c] ;  /* 0x0000670000277ab9 */ /* 0x000fe20000000800 */
[----:B------:R-:W-:Y:S01]  /*16540*/  IMAD.WIDE.U32 R250, R53, -0x326172a9, RZ ;  /* 0xcd9e8d5735fa7825 */ /* 0x000fe200078e00ff */
[----:B------:R2:W-:Y:S01]  /*16550*/  STL.64 [R1], R2 ;  /* 0x0000000201007387 */ /* 0x0005e20000100a00 */
[----:B------:R-:W-:Y:S01]  /*16560*/  UIMAD.WIDE.U32 UR42, UR4, 0x60, URZ ;  /* 0x00000060042a78a5 */ /* 0x000fe2000f8e003f */
[----:B------:R-:W-:Y:S01]  /*16570*/  MOV R165, R0 ;  /* 0x0000000000a57202 */ /* 0x000fe20000000f00 */
[----:B------:R-:W-:Y:S01]  /*16580*/  IMAD.WIDE.U32 R246, R52, -0x326172a9, RZ ;  /* 0xcd9e8d5734f67825 */ /* 0x000fe200078e00ff */
[-C--:B------:R-:W-:Y:S01]  /*16590*/  LOP3.LUT R248, R251, R7.reuse, RZ, 0x3c, !PT ;  /* 0x00000007fbf87212 */ /* 0x080fe200078e3cff */
[----:B------:R-:W-:Y:S01]  /*165a0*/  UIMAD UR38, UR5, 0x60, URZ ;  /* 0x00000060052678a4 */ /* 0x000fe2000f8e023f */
[----:B------:R-:W-:Y:S01]  /*165b0*/  ISETP.GE.AND P4, PT, R240, c[0x0][0x220], PT ;  /* 0x00008800f0007a0c */ /* 0x000fe20003f86270 */
[----:B------:R-:W-:Y:S01]  /*165c0*/  UIMAD.WIDE.U32 UR44, UR6, 0x60, URZ ;  /* 0x00000060062c78a5 */ /* 0x000fe2000f8e003f */
[----:B------:R-:W-:Y:S01]  /*165d0*/  LOP3.LUT R244, R247, R7, RZ, 0x3c, !PT ;  /* 0x00000007f7f47212 */ /* 0x000fe200078e3cff */
[----:B------:R-:W-:Y:S01]  /*165e0*/  UIMAD UR40, UR39, 0x60, URZ ;  /* 0x00000060272878a4 */ /* 0x000fe2000f8e023f */
[----:B------:R-:W-:Y:S01]  /*165f0*/  IMAD.WIDE.U32 R248, R248, -0x2daee0ad, RZ ;  /* 0xd2511f53f8f87825 */ /* 0x000fe200078e00ff */
[----:B------:R-:W-:-:S02]  /*16600*/  USHF.L.U64.HI UR34, UR4, 0x6, UR5 ;  /* 0x0000000604227899 */ /* 0x000fc40008010205 */
[----:B------:R-:W-:Y:S01]  /*16610*/  USHF.L.U32 UR35, UR4, 0x6, URZ ;  /* 0x0000000604237899 */ /* 0x000fe2000800063f */
[----:B------:R-:W-:Y:S01]  /*16620*/  IMAD.WIDE.U32 R244, R244, -0x2daee0ad, RZ ;  /* 0xd2511f53f4f47825 */ /* 0x000fe200078e00ff */
[----:B------:R-:W-:Y:S02]  /*16630*/  USHF.L.U32 UR37, UR6, 0x6, URZ ;  /* 0x0000000606257899 */ /* 0x000fe4000800063f */
[----:B------:R-:W-:Y:S01]  /*16640*/  USHF.L.U64.HI UR39, UR6, 0x6, UR39 ;  /* 0x0000000606277899 */ /* 0x000fe20008010227 */
[----:B-1----:R-:W-:Y:S01]  /*16650*/  PRMT R242, R242, 0x7054, R242 ;  /* 0x00007054f2f27816 */ /* 0x002fe200000000f2 */
[----:B------:R-:W-:Y:S02]  /*16660*/  UIADD3 UR38, UR38, UR43, URZ ;  /* 0x0000002b26267290 */ /* 0x000fe4000fffe03f */
[----:B------:R-:W-:Y:S01]  /*16670*/  UIADD3 UR40, UR40, UR45, URZ ;  /* 0x0000002d28287290 */ /* 0x000fe2000fffe03f */
[----:B--2--5:R-:W-:Y:S01]  /*16680*/  MOV R2, R48 ;  /* 0x0000003000027202 */ /* 0x024fe20000000f00 */
[----:B------:R-:W-:-:S05]  /*16690*/  IMAD.MOV.U32 R3, RZ, RZ, R51 ;  /* 0x000000ffff037224 */ /* 0x000fca00078e0033 */
[----:B------:R1:W-:Y:S01]  /*166a0*/  STL.64 [R1+0x8], R2 ;  /* 0x0000080201007387 */ /* 0x0003e20000100a00 */
[----:B------:R-:W-:Y:S05]  /*166b0*/  BRA `(.L_x_832) ;  /* 0x0000032000007947 */ /* 0x000fea0003800000 */
.L_x_834:
[----:B------:R1:W-:Y:S01]  /*166c0*/  @P4 STS [R222+0x2000], RZ ;  /* 0x002000ffde004388 */ /* 0x0003e20000000800 */
[----:B------:R-:W-:Y:S02]  /*166d0*/  UIADD3 UR41, UR36, -0x2, URZ ;  /* 0xfffffffe24297890 */ /* 0x000fe4000fffe03f */
[----:B------:R-:W-:Y:S01]  /*166e0*/  ULDC.64 UR4, c[0x0][0x198] ;  /* 0x0000660000047ab9 */ /* 0x000fe20000000a00 */
[----:B------:R1:W-:Y:S01]  /*166f0*/  @P4 STS [R222+0x2004], RZ ;  /* 0x002004ffde004388 */ /* 0x0003e20000000800 */
[----:B------:R-:W-:Y:S02]  /*16700*/  USHF.R.S32.HI UR36, URZ, 0x1f, UR41 ;  /* 0x0000001f3f247899 */ /* 0x000fe40008011429 */
[----:B------:R-:W-:Y:S01]  /*16710*/  UIMAD.WIDE.U32 UR46, UR41, UR4, URZ ;  /* 0x00000004292e72a5 */ /* 0x000fe2000f8e003f */
[----:B------:R1:W-:Y:S01]  /*16720*/  @P4 STS.64 [R222+0x2008], RZ ;  /* 0x002008ffde004388 */ /* 0x0003e20000000a00 */
[----:B------:R-:W-:Y:S04]  /*16730*/  UIMAD UR36, UR36, UR4, URZ ;  /* 0x00000004242472a4 */ /* 0x000fe8000f8e023f */
[----:B------:R-:W-:Y:S01]  /*16740*/  UIMAD UR36, UR41, UR5, UR36 ;  /* 0x00000005292472a4 */ /* 0x000fe2000f8e0224 */
[----:B------:R-:W-:Y:S02]  /*16750*/  IMAD.U32 R3, RZ, RZ, UR46 ;  /* 0x0000002eff037e24 */ /* 0x000fe4000f8e00ff */
[----:B------:R-:W-:Y:S01]  /*16760*/  IMAD.U32 R0, RZ, RZ, UR46 ;  /* 0x0000002eff007e24 */ /* 0x000fe2000f8e00ff */
[----:B------:R-:W-:Y:S02]  /*16770*/  UIADD3 UR36, UR47, UR36, URZ ;  /* 0x000000242f247290 */ /* 0x000fe4000fffe03f */
[----:B------:R-:W-:Y:S04]  /*16780*/  LEA R3, P1, R3, R224, 0x7 ;  /* 0x000000e003037211 */ /* 0x000fe800078238ff */
[----:B------:R-:W-:Y:S01]  /*16790*/  IMAD.U32 R173, RZ, RZ, UR36 ;  /* 0x00000024ffad7e24 */ /* 0x000fe2000f8e00ff */
[C---:B------:R-:W-:Y:S02]  /*167a0*/  @!P4 LEA R178, P6, R3.reuse, c[0x0][0x168], 0x1 ;  /* 0x00005a0003b2ca11 */ /* 0x040fe400078c08ff */
[----:B------:R-:W-:Y:S02]  /*167b0*/  @!P4 IADD3 R169, P0, R3, UR12, RZ ;  /* 0x0000000c03a9cc10 */ /* 0x000fe4000ff1e0ff */
[----:B------:R-:W-:Y:S02]  /*167c0*/  LEA.HI.X R0, R0, R239, R173, 0x7, P1 ;  /* 0x000000ef00007211 */ /* 0x000fe400008f3cad */
[----:B------:R-:W-:Y:S02]  /*167d0*/  @!P4 LEA R176, P5, R169, c[0x0][0x168], 0x1 ;  /* 0x00005a00a9b0ca11 */ /* 0x000fe400078a08ff */
[C---:B------:R-:W-:Y:S02]  /*167e0*/  @!P4 LEA.HI.X R179, R3.reuse, c[0x0][0x16c], R0, 0x1, P6 ;  /* 0x00005b0003b3ca11 */ /* 0x040fe400030f0c00 */
[C---:B------:R-:W-:Y:S02]  /*167f0*/  @!P4 IADD3.X R2, R0.reuse, UR7, RZ, P0, !PT ;  /* 0x000000070002cc10 */ /* 0x040fe400087fe4ff */
[----:B------:R-:W-:Y:S01]  /*16800*/  @!P4 IADD3 R171, P3, R3, UR37, RZ ;  /* 0x0000002503abcc10 */ /* 0x000fe2000ff7e0ff */
[----:B------:R-:W-:Y:S01]  /*16810*/  @!PT LDS RZ, [RZ] ;  /* 0x00000000fffff984 */ /* 0x000fe20000000800 */
[----:B------:R-:W-:Y:S01]  /*16820*/  @!PT LDS RZ, [RZ] ;  /* 0x00000000fffff984 */ /* 0x000fe20000000800 */
[----:B------:R-:W-:Y:S01]  /*16830*/  @!PT LDS RZ, [RZ] ;  /* 0x00000000fffff984 */ /* 0x000fe20000000800 */
[----:B------:R1:W-:Y:S01]  /*16840*/  @!P4 LDGSTS.E.BYPASS.LTC128B.128 [R222+0x2000], [R178.64] ;  /* 0x02000000b2decfae */ /* 0x0003e2000b901d4e */
[----:B------:R-:W-:Y:S02]  /*16850*/  @!P4 LEA.HI.X R177, R169, c[0x0][0x16c], R2, 0x1, P5 ;  /* 0x00005b00a9b1ca11 */ /* 0x000fe400028f0c02 */
[----:B------:R-:W-:Y:S01]  /*16860*/  @!P4 LEA R174, P2, R171, c[0x0][0x168], 0x1 ;  /* 0x00005a00abaeca11 */ /* 0x000fe200078408ff */
[----:B------:R1:W-:Y:S01]  /*16870*/  @P4 STS.128 [R222+0x2800], RZ ;  /* 0x002800ffde004388 */ /* 0x0003e20000000c00 */
[C---:B------:R-:W-:Y:S02]  /*16880*/  @!P4 IADD3.X R168, R0.reuse, UR39, RZ, P3, !PT ;  /* 0x0000002700a8cc10 */ /* 0x040fe40009ffe4ff */
[----:B------:R-:W-:Y:S01]  /*16890*/  @!P4 IADD3 R173, P1, R3, UR44, RZ ;  /* 0x0000002c03adcc10 */ /* 0x000fe2000ff3e0ff */
[----:B------:R-:W-:Y:S01]  /*168a0*/  @!PT LDS RZ, [RZ] ;  /* 0x00000000fffff984 */ /* 0x000fe20000000800 */
[----:B------:R-:W-:Y:S01]  /*168b0*/  @!PT LDS RZ, [RZ] ;  /* 0x00000000fffff984 */ /* 0x000fe20000000800 */
[----:B------:R-:W-:Y:S01]  /*168c0*/  @!PT LDS RZ, [RZ] ;  /* 0x00000000fffff984 */ /* 0x000fe20000000800 */
[----:B------:R1:W-:Y:S01]  /*168d0*/  @!P4 LDGSTS.E.BYPASS.LTC128B.128 [R222+0x2800], [R176.64] ;  /* 0x02800000b0decfae */ /* 0x0003e2000b901d4e */
[----:B------:R-:W-:Y:S02]  /*168e0*/  @!P4 LEA.HI.X R175, R171, c[0x0][0x16c], R168, 0x1, P2 ;  /* 0x00005b00abafca11 */ /* 0x000fe400010f0ca8 */
[C---:B------:R-:W-:Y:S01]  /*168f0*/  @!P4 LEA R172, P0, R173.reuse, c[0x0][0x168], 0x1 ;  /* 0x00005a00adacca11 */ /* 0x040fe200078008ff */
[----:B------:R1:W-:Y:S01]  /*16900*/  @P4 STS.128 [R222+0x3000], RZ ;  /* 0x003000ffde004388 */ /* 0x0003e20000000c00 */
[----:B------:R-:W-:Y:S03]  /*16910*/  @!P4 IADD3.X R170, R0, UR40, RZ, P1, !PT ;  /* 0x0000002800aacc10 */ /* 0x000fe60008ffe4ff */
        /* <DEDUP_REMOVED lines=10> */
[----:B------:R-:W0:Y:S01]  /*169c0*/  LDGDEPBAR ;  /* 0x00000000000079af */ /* 0x000e220000000000 */
[----:B------:R-:W-:-:S05]  /*169d0*/  BRA `(.L_x_833) ;  /* 0x0000088000007947 */ /* 0x000fca0003800000 */
.L_x_832:
        /* <DEDUP_REMOVED lines=9> */
[----:B------:R-:W-:Y:S06]  /*16a70*/  @P4 STS [R222+0x4000], RZ ;  /* 0x004000ffde004388 */ /* 0x000fec0000000800 */
        /* <DEDUP_REMOVED lines=8> */
[C---:B------:R-:W-:Y:S01]  /*16b00*/  @!P4 LEA R26, P2, R3.reuse, c[0x0][0x170], 0x1 ;  /* 0x00005c00031aca11 */ /* 0x040fe200078408ff */
        /* <DEDUP_REMOVED lines=8> */
[----:B------:R-:W-:Y:S02]  /*16b90*/  @!P4 LEA R22, P1, R6, c[0x0][0x170], 0x1 ;  /* 0x00005c000616ca11 */ /* 0x000fe400078208ff */
        /* <DEDUP_REMOVED lines=22> */
[----:B------:R-:W1:Y:S06]  /*16d00*/  LDSM.16.M88.4 R176, [R220+0x1000] ;  /* 0x00100000dcb0783b */ /* 0x000e6c0000000200 */
[----:B------:R-:W3:Y:S06]  /*16d10*/  LDSM.16.M88.4 R180, [R219+0x2400] ;  /* 0x00240000dbb4783b */ /* 0x000eec0000000200 */
[----:B------:R-:W0:Y:S06]  /*16d20*/  LDGDEPBAR ;  /* 0x00000000000079af */ /* 0x000e2c0000000000 */
[----:B------:R-:W2:Y:S06]  /*16d30*/  LDSM.16.M88.4 R184, [R219+0x2800] ;  /* 0x00280000dbb8783b */ /* 0x000eac0000000200 */
[----:B------:R-:W2:Y:S06]  /*16d40*/  LDSM.16.M88.4 R188, [R219+0x2c00] ;  /* 0x002c0000dbbc783b */ /* 0x000eac0000000200 */
[----:B------:R-:W2:Y:S01]  /*16d50*/  LDSM.16.M88.4 R192, [R219+0x3000] ;  /* 0x00300000dbc0783b */ /* 0x000ea20000000200 */
[-C--:B-----5:R-:W-:Y:S05]  /*16d60*/  HMMA.16816.F32.BF16 R4, R168, R172.reuse, RZ ;  /* 0x000000aca804723c */ /* 0x0a0fea00000418ff */
[----:B------:R-:W-:Y:S03]  /*16d70*/  LDSM.16.M88.4 R196, [R219+0x3800] ;  /* 0x00380000dbc4783b */ /* 0x000fe60000000200 */
[C---:B-1----:R-:W-:Y:S03]  /*16d80*/  HMMA.16816.F32.BF16 R8, R176.reuse, R172, RZ ;  /* 0x000000acb008723c */ /* 0x042fe600000418ff */
[----:B------:R-:W-:Y:S06]  /*16d90*/  LDSM.16.M88.4 R200, [R219+0x3c00] ;  /* 0x003c0000dbc8783b */ /* 0x000fec0000000200 */
[----:B------:R-:W-:Y:S01]  /*16da0*/  LDSM.16.M88.4 R204, [R211] ;  /* 0x00000000d3cc783b */ /* 0x000fe20000000200 */
[-C--:B------:R-:W-:Y:S08]  /*16db0*/  HMMA.16816.F32.BF16 R12, R176, R174.reuse, RZ ;  /* 0x000000aeb00c723c */ /* 0x080ff000000418ff */
[C---:B----4-:R-:W-:Y:S01]  /*16dc0*/  HMMA.16816.F32.BF16 R16, R168.reuse, R174, RZ ;  /* 0x000000aea810723c */ /* 0x050fe200000418ff */
[----:B------:R-:W1:Y:S07]  /*16dd0*/  LDSM.16.M88.4 R172, [R219+0x3400] ;  /* 0x00340000dbac783b */ /* 0x000e6e0000000200 */
[-C--:B---3--:R-:W-:Y:S08]  /*16de0*/  HMMA.16816.F32.BF16 R20, R168, R180.reuse, RZ ;  /* 0x000000b4a814723c */ /* 0x088ff000000418ff */
[C---:B--2---:R-:W-:Y:S08]  /*16df0*/  HMMA.16816.F32.BF16 R24, R176.reuse, R180, RZ ;  /* 0x000000b4b018723c */ /* 0x044ff000000418ff */
        /* <DEDUP_REMOVED lines=33> */
[----:B------:R-:W5:Y:S07]  /*17010*/  LDSM.16.M88.4 R168, [R210] ;  /* 0x00000000d2a8783b */ /* 0x000f6e0000000200 */
[-C--:B--2---:R-:W-:Y:S08]  /*17020*/  HMMA.16816.F32.BF16 R4, R180, R184.reuse, R4 ;  /* 0x000000b8b404723c */ /* 0x084ff00000041804 */
        /* <DEDUP_REMOVED lines=35> */
.L_x_833:
[----:B------:R-:W-:Y:S01]  /*17260*/  IMAD.U32 R0, RZ, RZ, UR6 ;  /* 0x00000006ff007e24 */ /* 0x000fe2000f8e00ff */
[----:B------:R-:W-:Y:S01]  /*17270*/  STL [R1+0x68], R252 ;  /* 0x000068fc01007387 */ /* 0x000fe20000100800 */
[----:B------:R-:W-:Y:S02]  /*17280*/  USHF.L.U32 UR5, UR6, 0x2, URZ ;  /* 0x0000000206057899 */ /* 0x000fe4000800063f */
[----:B-1----:R-:W-:Y:S01]  /*17290*/  IMAD R175, R0, 0x80, R221 ;  /* 0x0000008000af7824 */ /* 0x002fe200078e02dd */
[----:B------:R-:W-:Y:S01]  /*172a0*/  STL [R1+0x64], R241 ;  /* 0x000064f101007387 */ /* 0x000fe20000100800 */
[----:B------:R-:W-:Y:S02]  /*172b0*/  UIADD3 UR4, UR5, 0x1, URZ ;  /* 0x0000000105047890 */ /* 0x000fe4000fffe03f */
[--C-:B------:R-:W-:Y:S01]  /*172c0*/  IMAD.IADD R0, R236, 0x1, -R175.reuse ;  /* 0x00000001ec007824 */ /* 0x100fe200078e0aaf */
[C---:B------:R-:W-:Y:S01]  /*172d0*/  IADD3 R174, R175.reuse, 0x1, RZ ;  /* 0x00000001afae7810 */ /* 0x040fe20007ffe0ff */
[----:B------:R-:W-:Y:S01]  /*172e0*/  STL [R1+0x60], R240 ;  /* 0x000060f001007387 */ /* 0x000fe20000100800 */
[----:B------:R-:W-:Y:S01]  /*172f0*/  IADD3 R177, R175, 0x8, RZ ;  /* 0x00000008afb17810 */ /* 0x000fe20007ffe0ff */
[----:B------:R-:W-:Y:S01]  /*17300*/  UISETP.GT.AND UP0, UPT, UR6, UR9, UPT ;  /* 0x000000090600728c */ /* 0x000fe2000bf04270 */
[----:B------:R-:W-:Y:S01]  /*17310*/  IABS R201, R0 ;  /* 0x0000000000c97213 */ /* 0x000fe20000000000 */
[--C-:B------:R-:W-:Y:S01]  /*17320*/  IMAD.IADD R0, R233, 0x1, -R175.reuse ;  /* 0x00000001e9007824 */ /* 0x100fe200078e0aaf */
[C---:B------:R-:W-:Y:S01]  /*17330*/  IADD3 R183, R175.reuse, 0x9, RZ ;  /* 0x00000009afb77810 */ /* 0x040fe20007ffe0ff */
[----:B------:R-:W-:Y:S01]  /*17340*/  STL [R1+0x5c], R239 ;  /* 0x00005cef01007387 */ /* 0x000fe20000100800 */
[C---:B------:R-:W-:Y:S01]  /*17350*/  IADD3 R170, R175.reuse, 0x11, RZ ;  /* 0x00000011afaa7810 */ /* 0x040fe20007ffe0ff */
[----:B------:R-:W-:Y:S01]  /*17360*/  UMOV UR36, UR6 ;  /* 0x0000000600247c82 */ /* 0x000fe20008000000 */
[----:B------:R-:W-:Y:S01]  /*17370*/  I2F R201, R201 ;  /* 0x000000c900c97306 */ /* 0x000fe20000201400 */
[----:B------:R-:W-:Y:S01]  /*17380*/  IABS R199, R0 ;  /* 0x0000000000c77213 */ /* 0x000fe20000000000 */
[--C-:B------:R-:W-:Y:S01]  /*17390*/  IMAD.IADD R0, R230, 0x1, -R175.reuse ;  /* 0x00000001e6007824 */ /* 0x100fe200078e0aaf */
[C---:B------:R-:W-:Y:S01]  /*173a0*/  IADD3 R206, R175.reuse, 0x10, RZ ;  /* 0x00000010afce7810 */ /* 0x040fe20007ffe0ff */
[C---:B------:R-:W-:Y:S01]  /*173b0*/  IMAD.IADD R2, R236.reuse, 0x1, -R170 ;  /* 0x00000001ec027824 */ /* 0x040fe200078e0aaa */
[----:B------:R-:W-:Y:S01]  /*173c0*/  IADD3 R205, R175, 0x18, RZ ;  /* 0x00000018afcd7810 */ /* 0x000fe20007ffe0ff */
[----:B------:R-:W-:Y:S01]  /*173d0*/  STL [R1+0x58], R238 ;  /* 0x000058ee01007387 */ /* 0x000fe20000100800 */
[----:B------:R-:W-:Y:S01]  /*173e0*/  IABS R171, R0 ;  /* 0x0000000000ab7213 */ /* 0x000fe20000000000 */
[----:B------:R-:W-:Y:S01]  /*173f0*/  IMAD.IADD R0, R227, 0x1, -R175 ;  /* 0x00000001e3007824 */ /* 0x000fe200078e0aaf */
[----:B------:R-:W-:Y:S01]  /*17400*/  IABS R188, R2 ;  /* 0x0000000200bc7213 */ /* 0x000fe20000000000 */
[----:B------:R-:W-:Y:S01]  /*17410*/  I2F R199, R199 ;  /* 0x000000c700c77306 */ /* 0x000fe20000201400 */
[----:B------:R-:W-:Y:S01]  /*17420*/  IMAD.IADD R2, R233, 0x1, -R174 ;  /* 0x00000001e9027824 */ /* 0x000fe200078e0aae */
[----:B------:R-:W-:Y:S01]  /*17430*/  IADD3 R169, R175, 0x19, RZ ;  /* 0x00000019afa97810 */ /* 0x000fe20007ffe0ff */
[----:B------:R-:W-:Y:S01]  /*17440*/  IMAD.IADD R3, R233, 0x1, -R206 ;  /* 0x00000001e9037824 */ /* 0x000fe200078e0ace */
[----:B------:R-:W-:Y:S01]  /*17450*/  IABS R197, R0 ;  /* 0x0000000000c57213 */ /* 0x000fe20000000000 */
[C---:B------:R-:W-:Y:S01]  /*17460*/  IMAD.IADD R0, R236.reuse, 0x1, -R174 ;  /* 0x00000001ec007824 */ /* 0x040fe200078e0aae */
[C---:B------:R-:W-:Y:S01]  /*17470*/  IADD3 R204, R175.reuse, 0x20, RZ ;  /* 0x00000020afcc7810 */ /* 0x040fe20007ffe0ff */
[----:B------:R-:W-:Y:S01]  /*17480*/  STL [R1+0x54], R237 ;  /* 0x000054ed01007387 */ /* 0x000fe20000100800 */
[C---:B------:R-:W-:Y:S02]  /*17490*/  IADD3 R202, R175.reuse, 0x21, RZ ;  /* 0x00000021afca7810 */ /* 0x040fe40007ffe0ff */
[----:B------:R-:W-:Y:S01]  /*174a0*/  I2F R171, R171 ;  /* 0x000000ab00ab7306 */ /* 0x000fe20000201400 */
[----:B------:R-:W-:Y:S01]  /*174b0*/  IABS R182, R0 ;  /* 0x0000000000b67213 */ /* 0x000fe20000000000 */
[C---:B------:R-:W-:Y:S01]  /*174c0*/  IMAD.IADD R0, R236.reuse, 0x1, -R177 ;  /* 0x00000001ec007824 */ /* 0x040fe200078e0ab1 */
[----:B------:R-:W-:Y:S01]  /*174d0*/  IABS R189, R3 ;  /* 0x0000000300bd7213 */ /* 0x000fe20000000000 */
[C---:B------:R-:W-:Y:S01]  /*174e0*/  IMAD.IADD R3, R236.reuse, 0x1, -R202 ;  /* 0x00000001ec037824 */ /* 0x040fe200078e0aca */
[C---:B------:R-:W-:Y:S01]  /*174f0*/  IADD3 R196, R175.reuse, 0x28, RZ ;  /* 0x00000028afc47810 */ /* 0x040fe20007ffe0ff */
[----:B------:R-:W-:Y:S01]  /*17500*/  STL [R1+0x50], R225 ;  /* 0x000050e101007387 */ /* 0x000fe20000100800 */
[----:B------:R-:W-:Y:S01]  /*17510*/  IABS R173, R0 ;  /* 0x0000000000ad7213 */ /* 0x000fe20000000000 */
[C---:B------:R-:W-:Y:S01]  /*17520*/  IMAD.IADD R0, R236.reuse, 0x1, -R183 ;  /* 0x00000001ec007824 */ /* 0x040fe200078e0ab7 */
[C---:B------:R-:W-:Y:S01]  /*17530*/  IADD3 R193, R175.reuse, 0x30, RZ ;  /* 0x00000030afc17810 */ /* 0x040fe20007ffe0ff */
[----:B------:R-:W-:Y:S01]  /*17540*/  I2F R182, R182 ;  /* 0x000000b600b67306 */ /* 0x000fe20000201400 */
[C---:B------:R-:W-:Y:S01]  /*17550*/  IADD3 R194, R175.reuse, 0x29, RZ ;  /* 0x00000029afc27810 */ /* 0x040fe20007ffe0ff */
[----:B------:R-:W-:Y:S01]  /*17560*/  STL [R1+0x4c], R224 ;  /* 0x00004ce001007387 */ /* 0x000fe20000100800 */
[----:B------:R-:W-:Y:S01]  /*17570*/  IABS R180, R0 ;  /* 0x0000000000b47213 */ /* 0x000fe20000000000 */
[C---:B------:R-:W-:Y:S01]  /*17580*/  IMAD.IADD R0, R236.reuse, 0x1, -R206 ;  /* 0x00000001ec007824 */ /* 0x040fe200078e0ace */
[C---:B------:R-:W-:Y:S01]  /*17590*/  IADD3 R186, R175.reuse, 0x31, RZ ;  /* 0x00000031afba7810 */ /* 0x040fe20007ffe0ff */
[C---:B------:R-:W-:Y:S01]  /*175a0*/  IMAD.IADD R172, R236.reuse, 0x1, -R193 ;  /* 0x00000001ecac7824 */ /* 0x040fe200078e0ac1 */
[----:B------:R-:W-:Y:S01]  /*175b0*/  STL [R1+0x48], R222 ;  /* 0x000048de01007387 */ /* 0x000fe20000100800 */
[C---:B------:R-:W-:Y:S02]  /*175c0*/  ISETP.GE.AND P2, PT, R175.reuse, R232, PT ;  /* 0x000000e8af00720c */ /* 0x040fe40003f46270 */
[----:B------:R-:W-:Y:S01]  /*175d0*/  I2F R180, R180 ;  /* 0x000000b400b47306 */ /* 0x000fe20000201400 */
[----:B------:R-:W-:Y:S01]  /*175e0*/  IABS R179, R0 ;  /* 0x0000000000b37213 */ /* 0x000fe20000000000 */
[C---:B------:R-:W-:Y:S01]  /*175f0*/  IMAD.IADD R198, R236.reuse, 0x1, -R186 ;  /* 0x00000001ecc67824 */ /* 0x040fe200078e0aba */
[----:B------:R-:W-:Y:S01]  /*17600*/  IABS R0, R2 ;  /* 0x0000000200007213 */ /* 0x000fe20000000000 */
[----:B------:R-:W-:Y:S01]  /*17610*/  IMAD.IADD R2, R236, 0x1, -R205 ;  /* 0x00000001ec027824 */ /* 0x000fe200078e0acd */
[----:B------:R-:W-:Y:S01]  /*17620*/  STL [R1+0x44], R220 ;  /* 0x000044dc01007387 */ /* 0x000fe20000100800 */
[----:B------:R-:W-:Y:S02]  /*17630*/  ISETP.GE.OR P2, PT, R175, R231, !P2 ;  /* 0x000000e7af00720c */ /* 0x000fe40005746670 */
[CC--:B------:R-:W-:Y:S01]  /*17640*/  ISETP.GE.AND P6, PT, R174.reuse, R235.reuse, PT ;  /* 0x000000ebae00720c */ /* 0x0c0fe20003fc6270 */
[----:B------:R-:W-:Y:S01]  /*17650*/  STL [R1+0x40], R219 ;  /* 0x000040db01007387 */ /* 0x000fe20000100800 */
[----:B------:R-:W-:Y:S01]  /*17660*/  I2F R0, R0 ;  /* 0x0000000000007306 */ /* 0x000fe20000201400 */
[----:B------:R-:W-:Y:S01]  /*17670*/  IABS R195, R2 ;  /* 0x0000000200c37213 */ /* 0x000fe20000000000 */
[----:B------:R-:W-:Y:S01]  /*17680*/  IMAD.IADD R2, R233, 0x1, -R177 ;  /* 0x00000001e9027824 */ /* 0x000fe200078e0ab1 */
[----:B------:R1:W-:Y:S01]  /*17690*/  STL [R1+0x3c], R218 ;  /* 0x00003cda01007387 */ /* 0x0003e20000100800 */
[----:B------:R-:W-:Y:S02]  /*176a0*/  ISETP.GE.OR P6, PT, R174, R234, !P6 ;  /* 0x000000eaae00720c */ /* 0x000fe400077c6670 */
[CC--:B------:R-:W-:Y:S02]  /*176b0*/  ISETP.GE.AND P5, PT, R175.reuse, R235.reuse, PT ;  /* 0x000000ebaf00720c */ /* 0x0c0fe40003fa6270 */
[----:B------:R-:W-:Y:S01]  /*176c0*/  IABS R181, R2 ;  /* 0x0000000200b57213 */ /* 0x000fe20000000000 */
[C---:B------:R-:W-:Y:S01]  /*176d0*/  IMAD.IADD R2, R236.reuse, 0x1, -R169 ;  /* 0x00000001ec027824 */ /* 0x040fe200078e0aa9 */
[----:B------:R-:W-:Y:S01]  /*176e0*/  I2F R195, R195 ;  /* 0x000000c300c37306 */ /* 0x000fe20000201400 */
[----:B------:R-:W-:Y:S02]  /*176f0*/  ISETP.GE.OR P5, PT, R175, R234, !P5 ;  /* 0x000000eaaf00720c */ /* 0x000fe40006fa6670 */
[----:B------:R-:W-:Y:S02]  /*17700*/  ISETP.GE.AND P3, PT, R177, R235, PT ;  /* 0x000000ebb100720c */ /* 0x000fe40003f66270 */
[----:B------:R-:W-:Y:S01]  /*17710*/  IABS R192, R2 ;  /* 0x0000000200c07213 */ /* 0x000fe20000000000 */
[----:B------:R-:W-:Y:S01]  /*17720*/  IMAD.IADD R2, R233, 0x1, -R183 ;  /* 0x00000001e9027824 */ /* 0x000fe200078e0ab7 */
[----:B------:R-:W-:Y:S02]  /*17730*/  ISETP.GE.OR P3, PT, R177, R234, !P3 ;  /* 0x000000eab100720c */ /* 0x000fe40005f66670 */
[C---:B------:R-:W-:Y:S01]  /*17740*/  ISETP.GE.AND P0, PT, R175.reuse, R226, PT ;  /* 0x000000e2af00720c */ /* 0x040fe20003f06270 */
[----:B------:R-:W-:Y:S01]  /*17750*/  I2F R179, R179 ;  /* 0x000000b300b37306 */ /* 0x000fe20000201400 */
[----:B------:R-:W-:Y:S01]  /*17760*/  IABS R178, R2 ;  /* 0x0000000200b27213 */ /* 0x000fe20000000000 */
[C---:B------:R-:W-:Y:S01]  /*17770*/  IMAD.IADD R2, R236.reuse, 0x1, -R204 ;  /* 0x00000001ec027824 */ /* 0x040fe200078e0acc */
[C---:B------:R-:W-:Y:S02]  /*17780*/  ISETP.GE.OR P0, PT, R175.reuse, R223, !P0 ;  /* 0x000000dfaf00720c */ /* 0x040fe40004706670 */
[----:B------:R-:W-:Y:S02]  /*17790*/  ISETP.GE.AND P1, PT, R175, R229, PT ;  /* 0x000000e5af00720c */ /* 0x000fe40003f26270 */
[----:B------:R-:W-:Y:S01]  /*177a0*/  IABS R185, R2 ;  /* 0x0000000200b97213 */ /* 0x000fe20000000000 */
[----:B-1----:R-:W2:Y:S01]  /*177b0*/  LDL.64 R218, [R1] ;  /* 0x0000000001da7983 */ /* 0x002ea20000100a00 */
[----:B------:R-:W-:Y:S01]  /*177c0*/  IABS R2, R3 ;  /* 0x0000000300027213 */ /* 0x000fe20000000000 */
[----:B------:R-:W1:Y:S01]  /*177d0*/  I2F R192, R192 ;  /* 0x000000c000c07306 */ /* 0x000e620000201400 */
[----:B------:R-:W-:Y:S01]  /*177e0*/  IMAD.IADD R3, R233, 0x1, -R170 ;  /* 0x00000001e9037824 */ /* 0x000fe200078e0aaa */
[----:B------:R-:W-:Y:S02]  /*177f0*/  ISETP.GE.OR P1, PT, R175, R228, !P1 ;  /* 0x000000e4af00720c */ /* 0x000fe40004f26670 */
[----:B------:R-:W-:Y:S02]  /*17800*/  STL [R1+0x38], R217 ;  /* 0x000038d901007387 */ /* 0x000fe40000100800 */
[----:B------:R-:W-:Y:S01]  /*17810*/  IABS R190, R3 ;  /* 0x0000000300be7213 */ /* 0x000fe20000000000 */
[C---:B------:R-:W-:Y:S01]  /*17820*/  IMAD.IADD R3, R236.reuse, 0x1, -R196 ;  /* 0x00000001ec037824 */ /* 0x040fe200078e0ac4 */
[----:B------:R-:W-:Y:S02]  /*17830*/  STL [R1+0x34], R214 ;  /* 0x000034d601007387 */ /* 0x000fe40000100800 */
[----:B------:R-:W3:Y:S02]  /*17840*/  I2F R185, R185 ;  /* 0x000000b900b97306 */ /* 0x000ee40000201400 */
[----:B------:R-:W-:Y:S01]  /*17850*/  IABS R191, R3 ;  /* 0x0000000300bf7213 */ /* 0x000fe20000000000 */
[C---:B------:R-:W-:Y:S01]  /*17860*/  IMAD.IADD R3, R233.reuse, 0x1, -R205 ;  /* 0x00000001e9037824 */ /* 0x040fe200078e0acd */
[----:B------:R-:W-:Y:S04]  /*17870*/  STL [R1+0x30], R213 ;  /* 0x000030d501007387 */ /* 0x000fe80000100800 */
[----:B------:R-:W-:Y:S01]  /*17880*/  IABS R187, R3 ;  /* 0x0000000300bb7213 */ /* 0x000fe20000000000 */
[----:B------:R-:W-:Y:S01]  /*17890*/  IMAD.IADD R3, R236, 0x1, -R194 ;  /* 0x00000001ec037824 */ /* 0x000fe200078e0ac2 */
[----:B------:R-:W4:Y:S01]  /*178a0*/  I2F R2, R2 ;  /* 0x0000000200027306 */ /* 0x000f220000201400 */
[----:B------:R-:W-:Y:S03]  /*178b0*/  STL [R1+0x2c], R212 ;  /* 0x00002cd401007387 */ /* 0x000fe60000100800 */
[----:B------:R-:W-:Y:S01]  /*178c0*/  IABS R176, R3 ;  /* 0x0000000300b07213 */ /* 0x000fe20000000000 */
[C---:B------:R-:W-:Y:S01]  /*178d0*/  IMAD.IADD R3, R233.reuse, 0x1, -R169 ;  /* 0x00000001e9037824 */ /* 0x040fe200078e0aa9 */
[----:B------:R-:W-:Y:S04]  /*178e0*/  STL [R1+0x28], R211 ;  /* 0x000028d301007387 */ /* 0x000fe80000100800 */
[----:B------:R-:W-:Y:S01]  /*178f0*/  I2F R178, R178 ;  /* 0x000000b200b27306 */ /* 0x000fe20000201400 */
[----:B------:R-:W-:Y:S01]  /*17900*/  IABS R168, R3 ;  /* 0x0000000300a87213 */ /* 0x000fe20000000000 */
[----:B------:R-:W-:Y:S01]  /*17910*/  STL [R1+0x24], R210 ;  /* 0x000024d201007387 */ /* 0x000fe20000100800 */
[----:B------:R-:W-:Y:S01]  /*17920*/  IABS R3, R172 ;  /* 0x000000ac00037213 */ /* 0x000fe20000000000 */
[C---:B------:R-:W-:Y:S02]  /*17930*/  IMAD.IADD R172, R233.reuse, 0x1, -R204 ;  /* 0x00000001e9ac7824 */ /* 0x040fe400078e0acc */
[----:B------:R-:W-:Y:S03]  /*17940*/  STL [R1+0x20], R209 ;  /* 0x000020d101007387 */ /* 0x000fe60000100800 */
[----:B------:R-:W-:Y:S01]  /*17950*/  IABS R184, R172 ;  /* 0x000000ac00b87213 */ /* 0x000fe20000000000 */
[----:B------:R-:W-:Y:S01]  /*17960*/  I2F R190, R190 ;  /* 0x000000be00be7306 */ /* 0x000fe20000201400 */
[----:B------:R-:W-:Y:S01]  /*17970*/  IABS R172, R198 ;  /* 0x000000c600ac7213 */ /* 0x000fe20000000000 */
[----:B------:R-:W-:Y:S04]  /*17980*/  STL [R1+0x18], R208 ;  /* 0x000018d001007387 */ /* 0x000fe80000100800 */
[----:B------:R-:W-:Y:S04]  /*17990*/  STL [R1+0x6c], R236 ;  /* 0x00006cec01007387 */ /* 0x000fe80000100800 */
[----:B------:R-:W1:Y:S01]  /*179a0*/  I2F R187, R187 ;  /* 0x000000bb00bb7306 */ /* 0x000e620000201400 */
[----:B------:R-:W-:Y:S04]  /*179b0*/  STL [R1+0x70], R233 ;  /* 0x000070e901007387 */ /* 0x000fe80000100800 */
[----:B------:R-:W-:Y:S04]  /*179c0*/  STL [R1+0x74], R235 ;  /* 0x000074eb01007387 */ /* 0x000fe80000100800 */
[----:B------:R-:W-:Y:S01]  /*179d0*/  STL [R1+0x78], R234 ;  /* 0x000078ea01007387 */ /* 0x000fe20000100800 */
[----:B------:R-:W-:Y:S03]  /*179e0*/  I2F R176, R176 ;  /* 0x000000b000b07306 */ /* 0x000fe60000201400 */
[----:B------:R-:W-:Y:S04]  /*179f0*/  STL [R1+0x7c], R232 ;  /* 0x00007ce801007387 */ /* 0x000fe80000100800 */
[----:B------:R-:W-:Y:S03]  /*17a00*/  STL [R1+0x80], R231 ;  /* 0x000080e701007387 */ /* 0x000fe60000100800 */
[----:B------:R-:W1:Y:S10]  /*17a10*/  I2F R168, R168 ;  /* 0x000000a800a87306 */ /* 0x000e740000201400 */
[----:B------:R-:W1:Y:S10]  /*17a20*/  I2F R191, R191 ;  /* 0x000000bf00bf7306 */ /* 0x000e740000201400 */
[----:B------:R-:W1:Y:S10]  /*17a30*/  I2F R197, R197 ;  /* 0x000000c500c57306 */ /* 0x000e740000201400 */
[----:B------:R-:W1:Y:S10]  /*17a40*/  I2F R173, R173 ;  /* 0x000000ad00ad7306 */ /* 0x000e740000201400 */
[----:B------:R-:W1:Y:S10]  /*17a50*/  I2F R188, R188 ;  /* 0x000000bc00bc7306 */ /* 0x000e740000201400 */
[----:B------:R-:W1:Y:S10]  /*17a60*/  I2F R3, R3 ;  /* 0x0000000300037306 */ /* 0x000e740000201400 */
[----:B------:R-:W-:Y:S10]  /*17a70*/  I2F R181, R181 ;  /* 0x000000b500b57306 */ /* 0x000ff40000201400 */
[----:B------:R-:W-:Y:S10]  /*17a80*/  I2F R172, R172 ;  /* 0x000000ac00ac7306 */ /* 0x000ff40000201400 */
[----:B------:R-:W4:Y:S01]  /*17a90*/  I2F R189, R189 ;  /* 0x000000bd00bd7306 */ /* 0x000f220000201400 */
[----:B-1----:R-:W-:Y:S02]  /*17aa0*/  FFMA.FTZ R33, R192, -UR31, R33 ;  /* 0x8000001fc0217c23 */ /* 0x002fe40008010021 */
[----:B------:R-:W-:Y:S02]  /*17ab0*/  IMAD.IADD R192, R233, 0x1, -R193 ;  /* 0x00000001e9c07824 */ /* 0x000fe400078e0ac1 */
[----:B---3--:R-:W-:Y:S02]  /*17ac0*/  FFMA.FTZ R36, R185, -UR31, R36 ;  /* 0x8000001fb9247c23 */ /* 0x008fe40008010024 */
[----:B------:R-:W-:Y:S01]  /*17ad0*/  FFMA.FTZ R7, R0, -UR31, R7 ;  /* 0x8000001f00077c23 */ /* 0x000fe20008010007 */
[----:B------:R-:W-:Y:S01]  /*17ae0*/  IABS R192, R192 ;  /* 0x000000c000c07213 */ /* 0x000fe20000000000 */
[----:B------:R-:W-:Y:S02]  /*17af0*/  IMAD.IADD R0, R233, 0x1, -R194 ;  /* 0x00000001e9007824 */ /* 0x000fe400078e0ac2 */
[----:B------:R-:W-:Y:S01]  /*17b00*/  FFMA.FTZ R32, R195, -UR31, R32 ;  /* 0x8000001fc3207c23 */ /* 0x000fe20008010020 */
[----:B------:R1:W-:Y:S01]  /*17b10*/  I2F R185, R192 ;  /* 0x000000c000b97306 */ /* 0x0003e20000201400 */
[----:B----4-:R-:W-:Y:S01]  /*17b20*/  FFMA.FTZ R37, R2, -UR31, R37 ;  /* 0x8000001f02257c23 */ /* 0x010fe20008010025 */
[----:B------:R-:W-:Y:S01]  /*17b30*/  IABS R195, R0 ;  /* 0x0000000000c37213 */ /* 0x000fe20000000000 */
[----:B------:R-:W-:Y:S01]  /*17b40*/  FFMA.FTZ R34, R187, -UR31, R34 ;  /* 0x8000001fbb227c23 */ /* 0x000fe20008010022 */
[C---:B------:R-:W-:Y:S01]  /*17b50*/  IADD3 R2, R175.reuse, 0x48, RZ ;  /* 0x00000048af027810 */ /* 0x040fe20007ffe0ff */
[----:B------:R-:W-:Y:S01]  /*17b60*/  FFMA.FTZ R35, R168, -UR31, R35 ;  /* 0x8000001fa8237c23 */ /* 0x000fe20008010023 */
[----:B------:R-:W-:Y:S01]  /*17b70*/  IADD3 R0, R175, 0x40, RZ ;  /* 0x00000040af007810 */ /* 0x000fe20007ffe0ff */
[----:B------:R-:W-:Y:S02]  /*17b80*/  FFMA.FTZ R17, R180, -UR31, R17 ;  /* 0x8000001fb4117c23 */ /* 0x000fe40008010011 */
[----:B------:R-:W-:Y:S01]  /*17b90*/  IMAD.IADD R180, R233, 0x1, -R196 ;  /* 0x00000001e9b47824 */ /* 0x000fe200078e0ac4 */
[----:B------:R3:W-:Y:S01]  /*17ba0*/  I2F R198, R195 ;  /* 0x000000c300c67306 */ /* 0x0007e20000201400 */
[----:B------:R-:W-:Y:S01]  /*17bb0*/  FFMA.FTZ R5, R182, -UR31, R5 ;  /* 0x8000001fb6057c23 */ /* 0x000fe20008010005 */
[C---:B------:R-:W-:Y:S01]  /*17bc0*/  IADD3 R182, R175.reuse, 0x38, RZ ;  /* 0x00000038afb67810 */ /* 0x040fe20007ffe0ff */
[----:B------:R-:W-:Y:S01]  /*17bd0*/  FFMA.FTZ R19, R178, -UR31, R19 ;  /* 0x8000001fb2137c23 */ /* 0x000fe20008010013 */
[----:B------:R-:W-:Y:S01]  /*17be0*/  IADD3 R178, R175, 0x41, RZ ;  /* 0x00000041afb27810 */ /* 0x000fe20007ffe0ff */
[----:B------:R-:W-:Y:S02]  /*17bf0*/  FFMA.FTZ R23, R190, -UR31, R23 ;  /* 0x8000001fbe177c23 */ /* 0x000fe40008010017 */
[----:B------:R-:W-:Y:S02]  /*17c00*/  FFMA.FTZ R49, R176, -UR31, R49 ;  /* 0x8000001fb0317c23 */ /* 0x000fe40008010031 */
[----:B------:R-:W-:Y:S02]  /*17c10*/  FFMA.FTZ R8, R171, -UR31, R8 ;  /* 0x8000001fab087c23 */ /* 0x000fe40008010008 */
[----:B------:R4:W4:Y:S01]  /*17c20*/  I2F R171, R184 ;  /* 0x000000b800ab7306 */ /* 0x0009220000201400 */
[----:B------:R-:W-:Y:S02]  /*17c30*/  FFMA.FTZ R48, R191, -UR31, R48 ;  /* 0x8000001fbf307c23 */ /* 0x000fe40008010030 */
[C---:B-1----:R-:W-:Y:S02]  /*17c40*/  IMAD.IADD R192, R236.reuse, 0x1, -R2 ;  /* 0x00000001ecc07824 */ /* 0x042fe400078e0a02 */
[----:B------:R-:W-:Y:S01]  /*17c50*/  FFMA.FTZ R20, R179, -UR31, R20 ;  /* 0x8000001fb3147c23 */ /* 0x000fe20008010014 */
[----:B------:R-:W-:Y:S01]  /*17c60*/  IABS R179, R180 ;  /* 0x000000b400b37213 */ /* 0x000fe20000000000 */
[----:B------:R-:W-:Y:S01]  /*17c70*/  FFMA.FTZ R10, R197, -UR31, R10 ;  /* 0x8000001fc50a7c23 */ /* 0x000fe2000801000a */
[----:B------:R-:W-:Y:S01]  /*17c80*/  IABS R190, R192 ;  /* 0x000000c000be7213 */ /* 0x000fe20000000000 */
[--C-:B------:R-:W-:Y:S01]  /*17c90*/  IMAD.IADD R192, R233, 0x1, -R182.reuse ;  /* 0x00000001e9c07824 */ /* 0x100fe200078e0ab6 */
[----:B------:R-:W-:Y:S01]  /*17ca0*/  IADD3 R180, R175, 0x39, RZ ;  /* 0x00000039afb47810 */ /* 0x000fe20007ffe0ff */
[C---:B------:R-:W-:Y:S01]  /*17cb0*/  IMAD.IADD R197, R236.reuse, 0x1, -R182 ;  /* 0x00000001ecc57824 */ /* 0x040fe200078e0ab6 */
[----:B------:R1:W1:Y:S01]  /*17cc0*/  I2F R191, R190 ;  /* 0x000000be00bf7306 */ /* 0x0002620000201400 */
[----:B---3--:R-:W-:Y:S01]  /*17cd0*/  IMAD.IADD R195, R236, 0x1, -R178 ;  /* 0x00000001ecc37824 */ /* 0x008fe200078e0ab2 */
[----:B------:R-:W-:Y:S01]  /*17ce0*/  IABS R187, R192 ;  /* 0x000000c000bb7213 */ /* 0x000fe20000000000 */
[----:B------:R-:W-:Y:S01]  /*17cf0*/  FFMA.FTZ R16, R173, -UR31, R16 ;  /* 0x8000001fad107c23 */ /* 0x000fe20008010010 */
[----:B------:R-:W-:Y:S01]  /*17d00*/  IADD3 R192, R175, 0x49, RZ ;  /* 0x00000049afc07810 */ /* 0x000fe20007ffe0ff */
[----:B------:R-:W-:Y:S01]  /*17d10*/  FFMA.FTZ R21, R188, -UR31, R21 ;  /* 0x8000001fbc157c23 */ /* 0x000fe20008010015 */
[----:B------:R-:W-:Y:S01]  /*17d20*/  IABS R200, R195 ;  /* 0x000000c300c87213 */ /* 0x000fe20000000000 */
[----:B------:R-:W-:Y:S01]  /*17d30*/  FFMA.FTZ R52, R3, -UR31, R52 ;  /* 0x8000001f03347c23 */ /* 0x000fe20008010034 */
[----:B------:R-:W-:Y:S01]  /*17d40*/  IABS R173, R197 ;  /* 0x000000c500ad7213 */ /* 0x000fe20000000000 */
[C---:B------:R-:W-:Y:S01]  /*17d50*/  IMAD.IADD R195, R236.reuse, 0x1, -R192 ;  /* 0x00000001ecc37824 */ /* 0x040fe200078e0ac0 */
[----:B------:R-:W3:Y:S01]  /*17d60*/  I2F R179, R179 ;  /* 0x000000b300b37306 */ /* 0x000ee20000201400 */
[----:B------:R-:W-:Y:S01]  /*17d70*/  IMAD.IADD R197, R236, 0x1, -R180 ;  /* 0x00000001ecc57824 */ /* 0x000fe200078e0ab4 */
[----:B------:R-:W-:Y:S01]  /*17d80*/  FSEL R10, R10, -INF , !P0 ;  /* 0xff8000000a0a7808 */ /* 0x000fe20004000000 */
[----:B----4-:R-:W-:Y:S01]  /*17d90*/  IMAD.IADD R184, R233, 0x1, -R202 ;  /* 0x00000001e9b87824 */ /* 0x010fe200078e0aca */
[----:B------:R-:W-:Y:S01]  /*17da0*/  IABS R176, R195 ;  /* 0x000000c300b07213 */ /* 0x000fe20000000000 */
[----:B------:R-:W-:Y:S01]  /*17db0*/  IMAD.IADD R195, R230, 0x1, -R174 ;  /* 0x00000001e6c37824 */ /* 0x000fe200078e0aae */
[----:B------:R-:W-:Y:S01]  /*17dc0*/  ISETP.GE.AND P0, PT, R174, R232, PT ;  /* 0x000000e8ae00720c */ /* 0x000fe20003f06270 */
[----:B------:R-:W-:Y:S01]  /*17dd0*/  FFMA.FTZ R22, R189, -UR31, R22 ;  /* 0x8000001fbd167c23 */ /* 0x000fe20008010016 */
[----:B------:R-:W-:Y:S01]  /*17de0*/  IABS R188, R197 ;  /* 0x000000c500bc7213 */ /* 0x000fe20000000000 */
[----:B------:R-:W-:Y:S01]  /*17df0*/  IMAD.IADD R197, R236, 0x1, -R0 ;  /* 0x00000001ecc57824 */ /* 0x000fe200078e0a00 */
[----:B------:R4:W4:Y:S01]  /*17e00*/  I2F R168, R176 ;  /* 0x000000b000a87306 */ /* 0x0009220000201400 */
[----:B------:R-:W-:Y:S01]  /*17e10*/  FFMA.FTZ R38, R171, -UR31, R38 ;  /* 0x8000001fab267c23 */ /* 0x000fe20008010026 */
[----:B------:R-:W-:Y:S01]  /*17e20*/  IABS R184, R184 ;  /* 0x000000b800b87213 */ /* 0x000fe20000000000 */
[----:B------:R-:W-:Y:S01]  /*17e30*/  IMAD.IADD R189, R233, 0x1, -R186 ;  /* 0x00000001e9bd7824 */ /* 0x000fe200078e0aba */
[----:B-1----:R-:W-:Y:S01]  /*17e40*/  IABS R190, R195 ;  /* 0x000000c300be7213 */ /* 0x002fe20000000000 */
[----:B------:R-:W-:Y:S01]  /*17e50*/  FFMA.FTZ R6, R199, -UR31, R6 ;  /* 0x8000001fc7067c23 */ /* 0x000fe20008010006 */
[----:B------:R-:W-:Y:S01]  /*17e60*/  ISETP.GE.OR P0, PT, R174, R231, !P0 ;  /* 0x000000e7ae00720c */ /* 0x000fe20004706670 */
[----:B------:R-:W-:Y:S01]  /*17e70*/  FFMA.FTZ R80, R191, -UR31, R80 ;  /* 0x8000001fbf507c23 */ /* 0x000fe20008010050 */
[----:B------:R-:W-:Y:S01]  /*17e80*/  FSEL R199, R5, -INF , !P6 ;  /* 0xff80000005c77808 */ /* 0x000fe20007000000 */
[----:B------:R-:W-:Y:S01]  /*17e90*/  FFMA.FTZ R18, R181, -UR31, R18 ;  /* 0x8000001fb5127c23 */ /* 0x000fe20008010012 */
[----:B------:R-:W1:Y:S01]  /*17ea0*/  I2F R184, R184 ;  /* 0x000000b800b87306 */ /* 0x000e620000201400 */
[----:B------:R-:W-:Y:S01]  /*17eb0*/  ISETP.GE.AND P6, PT, R205, R235, PT ;  /* 0x000000ebcd00720c */ /* 0x000fe20003fc6270 */
[----:B------:R-:W-:Y:S01]  /*17ec0*/  FFMA.FTZ R53, R172, -UR31, R53 ;  /* 0x8000001fac357c23 */ /* 0x000fe20008010035 */
[----:B------:R-:W-:Y:S01]  /*17ed0*/  IABS R181, R197 ;  /* 0x000000c500b57213 */ /* 0x000fe20000000000 */
[----:B---3--:R-:W-:Y:S01]  /*17ee0*/  FFMA.FTZ R50, R179, -UR31, R50 ;  /* 0x8000001fb3327c23 */ /* 0x008fe20008010032 */
[-C--:B------:R-:W-:Y:S01]  /*17ef0*/  ISETP.GE.OR P6, PT, R205, R234.reuse, !P6 ;  /* 0x000000eacd00720c */ /* 0x080fe200077c6670 */
[----:B------:R-:W-:Y:S01]  /*17f00*/  FFMA.FTZ R4, R201, -UR31, R4 ;  /* 0x8000001fc9047c23 */ /* 0x000fe20008010004 */
[----:B------:R-:W-:Y:S01]  /*17f10*/  IABS R189, R189 ;  /* 0x000000bd00bd7213 */ /* 0x000fe20000000000 */
[----:B------:R-:W-:Y:S01]  /*17f20*/  IMAD.IADD R5, R230, 0x1, -R183 ;  /* 0x00000001e6057824 */ /* 0x000fe200078e0ab7 */
[----:B------:R-:W-:Y:S01]  /*17f30*/  FSEL R238, R32, -INF , !P6 ;  /* 0xff80000020ee7808 */ /* 0x000fe20007000000 */
[----:B------:R3:W3:Y:S01]  /*17f40*/  I2F R3, R190 ;  /* 0x000000be00037306 */ /* 0x0006e20000201400 */
[----:B------:R-:W-:Y:S01]  /*17f50*/  ISETP.GE.AND P6, PT, R202, R235, PT ;  /* 0x000000ebca00720c */ /* 0x000fe20003fc6270 */
[----:B------:R-:W-:Y:S01]  /*17f60*/  FFMA.FTZ R51, R198, -UR31, R51 ;  /* 0x8000001fc6337c23 */ /* 0x000fe20008010033 */
[----:B------:R-:W-:Y:S01]  /*17f70*/  IABS R5, R5 ;  /* 0x0000000500057213 */ /* 0x000fe20000000000 */
[----:B----4-:R-:W-:Y:S01]  /*17f80*/  IMAD.IADD R176, R233, 0x1, -R180 ;  /* 0x00000001e9b07824 */ /* 0x010fe200078e0ab4 */
[----:B------:R-:W-:Y:S01]  /*17f90*/  IADD3 R198, R175, 0x58, RZ ;  /* 0x00000058afc67810 */ /* 0x000fe20007ffe0ff */
[----:B------:R-:W-:Y:S01]  /*17fa0*/  FFMA.FTZ R54, R185, -UR31, R54 ;  /* 0x8000001fb9367c23 */ /* 0x000fe20008010036 */
[----:B------:R-:W-:Y:S01]  /*17fb0*/  ISETP.GE.OR P6, PT, R202, R234, !P6 ;  /* 0x000000eaca00720c */ /* 0x000fe200077c6670 */
[----:B------:R-:W-:Y:S01]  /*17fc0*/  FFMA.FTZ R81, R168, -UR31, R81 ;  /* 0x8000001fa8517c23 */ /* 0x000fe20008010051 */
[----:B------:R-:W-:Y:S01]  /*17fd0*/  IABS R171, R176 ;  /* 0x000000b000ab7213 */ /* 0x000fe20000000000 */
[----:B------:R-:W4:Y:S01]  /*17fe0*/  I2F R188, R188 ;  /* 0x000000bc00bc7306 */ /* 0x000f220000201400 */
[----:B------:R-:W-:Y:S02]  /*17ff0*/  IADD3 R176, R175, 0x50, RZ ;  /* 0x00000050afb07810 */ /* 0x000fe40007ffe0ff */
[----:B------:R-:W-:Y:S01]  /*18000*/  FSEL R203, R4, -INF , !P5 ;  /* 0xff80000004cb7808 */ /* 0x000fe20006800000 */
[----:B-1----:R-:W-:Y:S01]  /*18010*/  FFMA.FTZ R39, R184, -UR31, R39 ;  /* 0x8000001fb8277c23 */ /* 0x002fe20008010027 */
[C---:B------:R-:W-:Y:S01]  /*18020*/  ISETP.GE.AND P5, PT, R183.reuse, R235, PT ;  /* 0x000000ebb700720c */ /* 0x040fe20003fa6270 */
[----:B------:R-:W-:Y:S02]  /*18030*/  IMAD.IADD R195, R236, 0x1, -R176 ;  /* 0x00000001ecc37824 */ /* 0x000fe400078e0ab0 */
[----:B------:R-:W-:Y:S01]  /*18040*/  IMAD.IADD R184, R230, 0x1, -R177 ;  /* 0x00000001e6b87824 */ /* 0x000fe200078e0ab1 */
[----:B------:R-:W-:Y:S01]  /*18050*/  ISETP.GE.OR P5, PT, R183, R234, !P5 ;  /* 0x000000eab700720c */ /* 0x000fe20006fa6670 */
[----:B------:R-:W1:Y:S01]  /*18060*/  I2F R172, R171 ;  /* 0x000000ab00ac7306 */ /* 0x000e620000201400 */
[----:B------:R-:W-:Y:S02]  /*18070*/  IABS R197, R195 ;  /* 0x000000c300c57213 */ /* 0x000fe40000000000 */
[----:B------:R-:W-:Y:S01]  /*18080*/  IABS R195, R184 ;  /* 0x000000b800c37213 */ /* 0x000fe20000000000 */
[----:B------:R-:W-:Y:S01]  /*18090*/  IMAD.IADD R184, R233, 0x1, -R0 ;  /* 0x00000001e9b87824 */ /* 0x000fe200078e0a00 */
[----:B---3--:R-:W-:Y:S01]  /*180a0*/  IADD3 R190, R175, 0x51, RZ ;  /* 0x00000051afbe7810 */ /* 0x008fe20007ffe0ff */
[----:B------:R-:W-:Y:S01]  /*180b0*/  FFMA.FTZ R9, R3, -UR31, R9 ;  /* 0x8000001f03097c23 */ /* 0x000fe20008010009 */
[----:B------:R-:W-:Y:S02]  /*180c0*/  FSEL R3, R16, -INF , !P3 ;  /* 0xff80000010037808 */ /* 0x000fe40005800000 */
[C---:B------:R-:W-:Y:S01]  /*180d0*/  ISETP.GE.AND P3, PT, R177.reuse, R232, PT ;  /* 0x000000e8b100720c */ /* 0x040fe20003f66270 */
[----:B------:R3:W3:Y:S01]  /*180e0*/  I2F R171, R197 ;  /* 0x000000c500ab7306 */ /* 0x0006e20000201400 */
[----:B------:R-:W-:Y:S02]  /*180f0*/  IABS R184, R184 ;  /* 0x000000b800b87213 */ /* 0x000fe40000000000 */
[-C--:B------:R-:W-:Y:S01]  /*18100*/  ISETP.GE.OR P3, PT, R177, R231.reuse, !P3 ;  /* 0x000000e7b100720c */ /* 0x080fe20005f66670 */
[----:B----4-:R-:W-:Y:S03]  /*18110*/  FFMA.FTZ R65, R188, -UR31, R65 ;  /* 0x8000001fbc417c23 */ /* 0x010fe60008010041 */
[----:B------:R-:W-:Y:S02]  /*18120*/  FSEL R16, R18, -INF , !P3 ;  /* 0xff80000012107808 */ /* 0x000fe40005800000 */
[CC--:B------:R-:W-:Y:S01]  /*18130*/  ISETP.GE.AND P3, PT, R170.reuse, R232.reuse, PT ;  /* 0x000000e8aa00720c */ /* 0x0c0fe20003f66270 */
[----:B------:R-:W4:Y:S03]  /*18140*/  I2F R173, R173 ;  /* 0x000000ad00ad7306 */ /* 0x000f260000201400 */
[-C--:B------:R-:W-:Y:S01]  /*18150*/  ISETP.GE.OR P3, PT, R170, R231.reuse, !P3 ;  /* 0x000000e7aa00720c */ /* 0x080fe20005f66670 */
[----:B-1----:R-:W-:Y:S03]  /*18160*/  FFMA.FTZ R67, R172, -UR31, R67 ;  /* 0x8000001fac437c23 */ /* 0x002fe60008010043 */
[----:B------:R-:W-:Y:S02]  /*18170*/  FSEL R4, R23, -INF , !P3 ;  /* 0xff80000017047808 */ /* 0x000fe40005800000 */
[CC--:B------:R-:W-:Y:S01]  /*18180*/  ISETP.GE.AND P3, PT, R169.reuse, R232.reuse, PT ;  /* 0x000000e8a900720c */ /* 0x0c0fe20003f66270 */
[----:B------:R-:W1:Y:S03]  /*18190*/  I2F R189, R189 ;  /* 0x000000bd00bd7306 */ /* 0x000e660000201400 */
[----:B------:R-:W-:Y:S01]  /*181a0*/  ISETP.GE.OR P3, PT, R169, R231, !P3 ;  /* 0x000000e7a900720c */ /* 0x000fe20005f66670 */
[----:B---3--:R-:W-:Y:S02]  /*181b0*/  IMAD.IADD R197, R236, 0x1, -R190 ;  /* 0x00000001ecc57824 */ /* 0x008fe400078e0abe */
[----:B------:R-:W-:Y:S01]  /*181c0*/  FFMA.FTZ R84, R171, -UR31, R84 ;  /* 0x8000001fab547c23 */ /* 0x000fe20008010054 */
[----:B------:R-:W-:Y:S02]  /*181d0*/  FSEL R241, R35, -INF , !P3 ;  /* 0xff80000023f17808 */ /* 0x000fe40005800000 */
[----:B------:R-:W-:Y:S01]  /*181e0*/  IABS R188, R197 ;  /* 0x000000c500bc7213 */ /* 0x000fe20000000000 */
[----:B------:R-:W3:Y:S01]  /*181f0*/  I2F R179, R184 ;  /* 0x000000b800b37306 */ /* 0x000ee20000201400 */
[CC--:B------:R-:W-:Y:S02]  /*18200*/  ISETP.GE.AND P3, PT, R202.reuse, R232.reuse, PT ;  /* 0x000000e8ca00720c */ /* 0x0c0fe40003f66270 */
[----:B------:R-:W-:Y:S01]  /*18210*/  IADD3 R197, R175, 0x59, RZ ;  /* 0x00000059afc57810 */ /* 0x000fe20007ffe0ff */
[----:B----4-:R-:W-:Y:S01]  /*18220*/  FFMA.FTZ R64, R173, -UR31, R64 ;  /* 0x8000001fad407c23 */ /* 0x010fe20008010040 */
[-C--:B------:R-:W-:Y:S04]  /*18230*/  ISETP.GE.OR P3, PT, R202, R231.reuse, !P3 ;  /* 0x000000e7ca00720c */ /* 0x080fe80005f66670 */
[----:B------:R-:W-:Y:S01]  /*18240*/  FSEL R39, R39, -INF , !P3 ;  /* 0xff80000027277808 */ /* 0x000fe20005800000 */
[----:B------:R-:W4:Y:S01]  /*18250*/  I2F R184, R188 ;  /* 0x000000bc00b87306 */ /* 0x000f220000201400 */
[CC--:B------:R-:W-:Y:S01]  /*18260*/  ISETP.GE.AND P3, PT, R194.reuse, R232.reuse, PT ;  /* 0x000000e8c200720c */ /* 0x0c0fe20003f66270 */
[----:B-1----:R-:W-:Y:S03]  /*18270*/  FFMA.FTZ R55, R189, -UR31, R55 ;  /* 0x8000001fbd377c23 */ /* 0x002fe60008010037 */
[-C--:B------:R-:W-:Y:S02]  /*18280*/  ISETP.GE.OR P3, PT, R194, R231.reuse, !P3 ;  /* 0x000000e7c200720c */ /* 0x080fe40005f66670 */
[----:B------:R-:W-:Y:S01]  /*18290*/  FSEL R189, R7, -INF , !P0 ;  /* 0xff80000007bd7808 */ /* 0x000fe20004000000 */
[----:B------:R-:W-:Y:S01]  /*182a0*/  IMAD.IADD R7, R233, 0x1, -R178 ;  /* 0x00000001e9077824 */ /* 0x000fe200078e0ab2 */
[C---:B------:R-:W-:Y:S01]  /*182b0*/  ISETP.GE.AND P0, PT, R206.reuse, R232, PT ;  /* 0x000000e8ce00720c */ /* 0x040fe20003f06270 */
[----:B------:R-:W1:Y:S03]  /*182c0*/  I2F R173, R195 ;  /* 0x000000c300ad7306 */ /* 0x000e660000201400 */
[----:B------:R-:W-:Y:S01]  /*182d0*/  ISETP.GE.OR P0, PT, R206, R231, !P0 ;  /* 0x000000e7ce00720c */ /* 0x000fe20004706670 */
[----:B---3--:R-:W-:Y:S01]  /*182e0*/  FFMA.FTZ R70, R179, -UR31, R70 ;  /* 0x8000001fb3467c23 */ /* 0x008fe20008010046 */
[----:B------:R-:W-:Y:S02]  /*182f0*/  IABS R7, R7 ;  /* 0x0000000700077213 */ /* 0x000fe40000000000 */
[----:B------:R-:W-:Y:S01]  /*18300*/  FSEL R179, R17, -INF , !P5 ;  /* 0xff80000011b37808 */ /* 0x000fe20006800000 */
[----:B------:R-:W-:Y:S01]  /*18310*/  IMAD.IADD R17, R230, 0x1, -R206 ;  /* 0x00000001e6117824 */ /* 0x000fe200078e0ace */
[C---:B------:R-:W-:Y:S01]  /*18320*/  ISETP.GE.AND P5, PT, R169.reuse, R235, PT ;  /* 0x000000eba900720c */ /* 0x040fe20003fa6270 */
[----:B------:R-:W3:Y:S01]  /*18330*/  I2F R181, R181 ;  /* 0x000000b500b57306 */ /* 0x000ee20000201400 */
[----:B------:R-:W-:Y:S02]  /*18340*/  FSEL R171, R22, -INF , !P0 ;  /* 0xff80000016ab7808 */ /* 0x000fe40004000000 */
[----:B------:R-:W-:Y:S01]  /*18350*/  IABS R17, R17 ;  /* 0x0000001100117213 */ /* 0x000fe20000000000 */
[----:B----4-:R-:W-:Y:S01]  /*18360*/  FFMA.FTZ R85, R184, -UR31, R85 ;  /* 0x8000001fb8557c23 */ /* 0x010fe20008010055 */
[----:B------:R-:W-:Y:S02]  /*18370*/  FSEL R184, R6, -INF , !P2 ;  /* 0xff80000006b87808 */ /* 0x000fe40005000000 */
[CC--:B------:R-:W-:Y:S02]  /*18380*/  ISETP.GE.AND P2, PT, R206.reuse, R235.reuse, PT ;  /* 0x000000ebce00720c */ /* 0x0c0fe40003f46270 */
[-C--:B------:R-:W-:Y:S01]  /*18390*/  ISETP.GE.OR P5, PT, R169, R234.reuse, !P5 ;  /* 0x000000eaa900720c */ /* 0x080fe20006fa6670 */
[----:B------:R4:W2:Y:S01]  /*183a0*/  I2F R32, R7 ;  /* 0x0000000700207306 */ /* 0x0008a20000201400 */
[----:B------:R-:W-:Y:S02]  /*183b0*/  ISETP.GE.OR P2, PT, R206, R234, !P2 ;  /* 0x000000eace00720c */ /* 0x000fe40005746670 */
[----:B------:R-:W-:Y:S01]  /*183c0*/  FSEL R239, R33, -INF , !P5 ;  /* 0xff80000021ef7808 */ /* 0x000fe20006800000 */
[----:B-1----:R-:W-:Y:S01]  /*183d0*/  FFMA.FTZ R12, R173, -UR31, R12 ;  /* 0x8000001fad0c7c23 */ /* 0x002fe2000801000c */
[----:B------:R-:W-:Y:S02]  /*183e0*/  FSEL R173, R20, -INF , !P2 ;  /* 0xff80000014ad7808 */ /* 0x000fe40005000000 */
[C---:B------:R-:W-:Y:S02]  /*183f0*/  ISETP.GE.AND P2, PT, R183.reuse, R232, PT ;  /* 0x000000e8b700720c */ /* 0x040fe40003f46270 */
[C---:B------:R-:W-:Y:S01]  /*18400*/  ISETP.GE.AND P5, PT, R196.reuse, R235, PT ;  /* 0x000000ebc400720c */ /* 0x040fe20003fa6270 */
[----:B------:R-:W1:Y:S01]  /*18410*/  I2F R187, R187 ;  /* 0x000000bb00bb7306 */ /* 0x000e620000201400 */
[-C--:B------:R-:W-:Y:S02]  /*18420*/  ISETP.GE.OR P2, PT, R183, R231.reuse, !P2 ;  /* 0x000000e7b700720c */ /* 0x080fe40005746670 */
[----:B------:R-:W-:Y:S01]  /*18430*/  ISETP.GE.OR P5, PT, R196, R234, !P5 ;  /* 0x000000eac400720c */ /* 0x000fe20006fa6670 */
[----:B---3--:R-:W-:Y:S01]  /*18440*/  FFMA.FTZ R68, R181, -UR31, R68 ;  /* 0x8000001fb5447c23 */ /* 0x008fe20008010044 */
[----:B------:R-:W-:Y:S02]  /*18450*/  FSEL R181, R19, -INF , !P2 ;  /* 0xff80000013b57808 */ /* 0x000fe40005000000 */
[CC--:B------:R-:W-:Y:S02]  /*18460*/  ISETP.GE.AND P2, PT, R205.reuse, R232.reuse, PT ;  /* 0x000000e8cd00720c */ /* 0x0c0fe40003f46270 */
[----:B------:R-:W-:Y:S01]  /*18470*/  FSEL R172, R48, -INF , !P5 ;  /* 0xff80000030ac7808 */ /* 0x000fe20006800000 */
[----:B------:R3:W3:Y:S01]  /*18480*/  I2F R19, R17 ;  /* 0x0000001100137306 */ /* 0x0006e20000201400 */
[----:B------:R-:W-:Y:S02]  /*18490*/  ISETP.GE.OR P2, PT, R205, R231, !P2 ;  /* 0x000000e7cd00720c */ /* 0x000fe40005746670 */
[----:B------:R-:W-:Y:S01]  /*184a0*/  IADD3 R195, R175, 0x60, RZ ;  /* 0x00000060afc37810 */ /* 0x000fe20007ffe0ff */
[C---:B----4-:R-:W-:Y:S01]  /*184b0*/  IMAD.IADD R7, R233.reuse, 0x1, -R2 ;  /* 0x00000001e9077824 */ /* 0x050fe200078e0a02 */
[----:B------:R-:W-:Y:S01]  /*184c0*/  FSEL R240, R34, -INF , !P2 ;  /* 0xff80000022f07808 */ /* 0x000fe20005000000 */
[----:B------:R-:W-:Y:S01]  /*184d0*/  IMAD.IADD R34, R233, 0x1, -R192 ;  /* 0x00000001e9227824 */ /* 0x000fe200078e0ac0 */
[-C--:B------:R-:W-:Y:S01]  /*184e0*/  ISETP.GE.AND P2, PT, R204, R232.reuse, PT ;  /* 0x000000e8cc00720c */ /* 0x080fe20003f46270 */
[----:B--2---:R-:W-:Y:S01]  /*184f0*/  FFMA.FTZ R71, R32, -UR31, R71 ;  /* 0x8000001f20477c23 */ /* 0x004fe20008010047 */
[----:B------:R-:W-:Y:S01]  /*18500*/  IABS R7, R7 ;  /* 0x0000000700077213 */ /* 0x000fe20000000000 */
[----:B------:R2:W4:Y:S01]  /*18510*/  I2F R20, R5 ;  /* 0x0000000500147306 */ /* 0x0005220000201400 */
[----:B------:R-:W-:Y:S02]  /*18520*/  ISETP.GE.OR P2, PT, R204, R231, !P2 ;  /* 0x000000e7cc00720c */ /* 0x000fe40005746670 */
[----:B------:R-:W-:Y:S01]  /*18530*/  ISETP.GE.AND P5, PT, R193, R235, PT ;  /* 0x000000ebc100720c */ /* 0x000fe20003fa6270 */
[----:B------:R-:W-:Y:S01]  /*18540*/  IMAD.MOV.U32 R23, RZ, RZ, R7 ;  /* 0x000000ffff177224 */ /* 0x000fe200078e0007 */
[----:B------:R-:W-:Y:S01]  /*18550*/  FSEL R33, R38, -INF , !P2 ;  /* 0xff80000026217808 */ /* 0x000fe20005000000 */
[----:B------:R-:W-:Y:S01]  /*18560*/  IMAD.IADD R7, R227, 0x1, -R174 ;  /* 0x00000001e3077824 */ /* 0x000fe200078e0aae */
[C---:B------:R-:W-:Y:S01]  /*18570*/  ISETP.GE.AND P2, PT, R196.reuse, R232, PT ;  /* 0x000000e8c400720c */ /* 0x040fe20003f46270 */
[----:B-1----:R-:W-:Y:S01]  /*18580*/  FFMA.FTZ R66, R187, -UR31, R66 ;  /* 0x8000001fbb427c23 */ /* 0x002fe20008010042 */
[-C--:B------:R-:W-:Y:S01]  /*18590*/  ISETP.GE.OR P5, PT, R193, R234.reuse, !P5 ;  /* 0x000000eac100720c */ /* 0x080fe20006fa6670 */
[----:B------:R-:W1:Y:S01]  /*185a0*/  I2F R200, R200 ;  /* 0x000000c800c87306 */ /* 0x000e620000201400 */
[----:B------:R-:W-:Y:S02]  /*185b0*/  IABS R7, R7 ;  /* 0x0000000700077213 */ /* 0x000fe40000000000 */
[----:B------:R-:W-:Y:S01]  /*185c0*/  ISETP.GE.OR P2, PT, R196, R231, !P2 ;  /* 0x000000e7c400720c */ /* 0x000fe20005746670 */
[----:B---3--:R-:W-:Y:S01]  /*185d0*/  IMAD.IADD R17, R236, 0x1, -R197 ;  /* 0x00000001ec117824 */ /* 0x008fe200078e0ac5 */
[----:B------:R-:W-:Y:S01]  /*185e0*/  FSEL R187, R8, -INF , !P1 ;  /* 0xff80000008bb7808 */ /* 0x000fe20004800000 */
[----:B------:R-:W-:Y:S01]  /*185f0*/  FFMA.FTZ R24, R19, -UR31, R24 ;  /* 0x8000001f13187c23 */ /* 0x000fe20008010018 */
[C---:B------:R-:W-:Y:S02]  /*18600*/  ISETP.GE.AND P1, PT, R170.reuse, R235, PT ;  /* 0x000000ebaa00720c */ /* 0x040fe40003f26270 */
[----:B------:R-:W-:Y:S01]  /*18610*/  IABS R17, R17 ;  /* 0x0000001100117213 */ /* 0x000fe20000000000 */
[----:B------:R-:W3:Y:S01]  /*18620*/  I2F R18, R7 ;  /* 0x0000000700127306 */ /* 0x000ee20000201400 */
[-C--:B------:R-:W-:Y:S02]  /*18630*/  ISETP.GE.OR P1, PT, R170, R234.reuse, !P1 ;  /* 0x000000eaaa00720c */ /* 0x080fe40004f26670 */
[----:B------:R-:W-:Y:S01]  /*18640*/  FSEL R52, R52, -INF , !P5 ;  /* 0xff80000034347808 */ /* 0x000fe20006800000 */
[----:B--2---:R-:W-:Y:S01]  /*18650*/  IMAD.IADD R5, R236, 0x1, -R198 ;  /* 0x00000001ec057824 */ /* 0x004fe200078e0ac6 */
[-C--:B------:R-:W-:Y:S01]  /*18660*/  ISETP.GE.AND P5, PT, R182, R235.reuse, PT ;  /* 0x000000ebb600720c */ /* 0x080fe20003fa6270 */
[----:B----4-:R-:W-:Y:S01]  /*18670*/  FFMA.FTZ R13, R20, -UR31, R13 ;  /* 0x8000001f140d7c23 */ /* 0x010fe2000801000d */
[----:B------:R-:W-:Y:S01]  /*18680*/  FSEL R168, R21, -INF , !P1 ;  /* 0xff80000015a87808 */ /* 0x000fe20004800000 */
[----:B------:R-:W-:Y:S01]  /*18690*/  IMAD.IADD R21, R230, 0x1, -R170 ;  /* 0x00000001e6157824 */ /* 0x000fe200078e0aaa */
[----:B------:R-:W-:Y:S01]  /*186a0*/  ISETP.GE.AND P1, PT, R204, R235, PT ;  /* 0x000000ebcc00720c */ /* 0x000fe20003f26270 */
[----:B------:R2:W4:Y:S01]  /*186b0*/  I2F R48, R17 ;  /* 0x0000001100307306 */ /* 0x0005220000201400 */
[----:B------:R-:W-:Y:S01]  /*186c0*/  IABS R5, R5 ;  /* 0x0000000500057213 */ /* 0x000fe20000000000 */
[----:B------:R-:W-:Y:S01]  /*186d0*/  IMAD.IADD R20, R230, 0x1, -R205 ;  /* 0x00000001e6147824 */ /* 0x000fe200078e0acd */
[-C--:B------:R-:W-:Y:S01]  /*186e0*/  ISETP.GE.OR P1, PT, R204, R234.reuse, !P1 ;  /* 0x000000eacc00720c */ /* 0x080fe20004f26670 */
[----:B-1----:R-:W-:Y:S01]  /*186f0*/  FFMA.FTZ R69, R200, -UR31, R69 ;  /* 0x8000001fc8457c23 */ /* 0x002fe20008010045 */
[----:B------:R-:W-:Y:S02]  /*18700*/  FSEL R200, R37, -INF , !P6 ;  /* 0xff80000025c87808 */ /* 0x000fe40007000000 */
[----:B------:R-:W-:Y:S02]  /*18710*/  ISETP.GE.AND P6, PT, R194, R235, PT ;  /* 0x000000ebc200720c */ /* 0x000fe40003fc6270 */
[----:B------:R-:W-:Y:S01]  /*18720*/  FSEL R8, R36, -INF , !P1 ;  /* 0xff80000024087808 */ /* 0x000fe20004800000 */
[----:B------:R-:W1:Y:S01]  /*18730*/  I2F R5, R5 ;  /* 0x0000000500057306 */ /* 0x000e620000201400 */
[-C--:B------:R-:W-:Y:S02]  /*18740*/  ISETP.GE.OR P6, PT, R194, R234.reuse, !P6 ;  /* 0x000000eac200720c */ /* 0x080fe400077c6670 */
[-C--:B------:R-:W-:Y:S01]  /*18750*/  ISETP.GE.OR P5, PT, R182, R234.reuse, !P5 ;  /* 0x000000eab600720c */ /* 0x080fe20006fa6670 */
[----:B---3--:R-:W-:Y:S01]  /*18760*/  FFMA.FTZ R11, R18, -UR31, R11 ;  /* 0x8000001f120b7c23 */ /* 0x008fe2000801000b */
[----:B------:R-:W-:Y:S01]  /*18770*/  IABS R7, R21 ;  /* 0x0000001500077213 */ /* 0x000fe20000000000 */
[----:B------:R-:W-:Y:S01]  /*18780*/  IMAD.IADD R18, R230, 0x1, -R202 ;  /* 0x00000001e6127824 */ /* 0x000fe200078e0aca */
[----:B------:R-:W-:Y:S02]  /*18790*/  FSEL R188, R49, -INF , !P6 ;  /* 0xff80000031bc7808 */ /* 0x000fe40007000000 */
[----:B------:R-:W-:Y:S01]  /*187a0*/  ISETP.GE.AND P6, PT, R186, R235, PT ;  /* 0x000000ebba00720c */ /* 0x000fe20003fc6270 */
[----:B------:R3:W3:Y:S01]  /*187b0*/  I2F R22, R7 ;  /* 0x0000000700167306 */ /* 0x0006e20000201400 */
[----:B------:R-:W-:Y:S02]  /*187c0*/  ISETP.GE.AND P1, PT, R174, R229, PT ;  /* 0x000000e5ae00720c */ /* 0x000fe40003f26270 */
[----:B------:R-:W-:Y:S01]  /*187d0*/  ISETP.GE.OR P6, PT, R186, R234, !P6 ;  /* 0x000000eaba00720c */ /* 0x000fe200077c6670 */
[----:B--2---:R-:W-:Y:S01]  /*187e0*/  IMAD.IADD R17, R236, 0x1, -R195 ;  /* 0x00000001ec117824 */ /* 0x004fe200078e0ac3 */
[----:B------:R-:W-:Y:S01]  /*187f0*/  ISETP.GE.AND P0, PT, R174, R226, PT ;  /* 0x000000e2ae00720c */ /* 0x000fe20003f06270 */
[----:B----4-:R-:W-:Y:S01]  /*18800*/  FFMA.FTZ R97, R48, -UR31, R97 ;  /* 0x8000001f30617c23 */ /* 0x010fe20008010061 */
[----:B------:R-:W-:Y:S02]  /*18810*/  FSEL R201, R53, -INF , !P6 ;  /* 0xff80000035c97808 */ /* 0x000fe40007000000 */
[----:B------:R-:W-:Y:S01]  /*18820*/  IABS R17, R17 ;  /* 0x0000001100117213 */ /* 0x000fe20000000000 */
[----:B------:R-:W2:Y:S01]  /*18830*/  I2F R23, R23 ;  /* 0x0000001700177306 */ /* 0x000ea20000201400 */
[----:B------:R-:W-:Y:S02]  /*18840*/  ISETP.GE.AND P6, PT, R180, R235, PT ;  /* 0x000000ebb400720c */ /* 0x000fe40003fc6270 */
[----:B------:R-:W-:Y:S01]  /*18850*/  ISETP.GE.OR P1, PT, R174, R228, !P1 ;  /* 0x000000e4ae00720c */ /* 0x000fe20004f26670 */
[----:B-1----:R-:W-:Y:S01]  /*18860*/  FFMA.FTZ R96, R5, -UR31, R96 ;  /* 0x8000001f05607c23 */ /* 0x002fe20008010060 */
[-C--:B------:R-:W-:Y:S01]  /*18870*/  ISETP.GE.OR P6, PT, R180, R234.reuse, !P6 ;  /* 0x000000eab400720c */ /* 0x080fe200077c6670 */
[----:B------:R-:W-:Y:S01]  /*18880*/  IMAD.IADD R5, R230, 0x1, -R169 ;  /* 0x00000001e6057824 */ /* 0x000fe200078e0aa9 */
[----:B------:R-:W-:Y:S02]  /*18890*/  ISETP.GE.OR P0, PT, R174, R223, !P0 ;  /* 0x000000dfae00720c */ /* 0x000fe40004706670 */
[----:B------:R-:W-:Y:S01]  /*188a0*/  FSEL R36, R65, -INF , !P6 ;  /* 0xff80000041247808 */ /* 0x000fe20007000000 */
[----:B------:R-:W1:Y:S01]  /*188b0*/  I2F R207, R17 ;  /* 0x0000001100cf7306 */ /* 0x000e620000201400 */
[----:B------:R-:W-:Y:S02]  /*188c0*/  ISETP.GE.AND P6, PT, R0, R235, PT ;  /* 0x000000eb0000720c */ /* 0x000fe40003fc6270 */
[----:B------:R-:W-:Y:S01]  /*188d0*/  FSEL R174, R64, -INF , !P5 ;  /* 0xff80000040ae7808 */ /* 0x000fe20006800000 */
[----:B---3--:R-:W-:Y:S01]  /*188e0*/  IMAD.IADD R7, R227, 0x1, -R177 ;  /* 0x00000001e3077824 */ /* 0x008fe200078e0ab1 */
[----:B------:R-:W-:Y:S01]  /*188f0*/  FSEL R37, R50, -INF , !P2 ;  /* 0xff80000032257808 */ /* 0x000fe20005000000 */
[----:B------:R-:W-:Y:S01]  /*18900*/  FFMA.FTZ R25, R22, -UR31, R25 ;  /* 0x8000001f16197c23 */ /* 0x000fe20008010019 */
[----:B------:R-:W-:Y:S01]  /*18910*/  ISETP.GE.OR P6, PT, R0, R234, !P6 ;  /* 0x000000ea0000720c */ /* 0x000fe200077c6670 */
[----:B------:R-:W-:Y:S01]  /*18920*/  IMAD.IADD R50, R233, 0x1, -R176 ;  /* 0x00000001e9327824 */ /* 0x000fe200078e0ab0 */
[C---:B------:R-:W-:Y:S02]  /*18930*/  ISETP.GE.AND P5, PT, R177.reuse, R229, PT ;  /* 0x000000e5b100720c */ /* 0x040fe40003fa6270 */
[----:B------:R-:W-:Y:S02]  /*18940*/  ISETP.GE.AND P2, PT, R177, R226, PT ;  /* 0x000000e2b100720c */ /* 0x000fe40003f46270 */
[----:B------:R-:W-:Y:S01]  /*18950*/  FSEL R21, R51, -INF , !P3 ;  /* 0xff80000033157808 */ /* 0x000fe20005800000 */
[----:B--2---:R-:W-:Y:S01]  /*18960*/  FFMA.FTZ R82, R23, -UR31, R82 ;  /* 0x8000001f17527c23 */ /* 0x004fe20008010052 */
[----:B------:R-:W-:Y:S02]  /*18970*/  ISETP.GE.AND P3, PT, R193, R232, PT ;  /* 0x000000e8c100720c */ /* 0x000fe40003f66270 */
[C---:B------:R-:W-:Y:S02]  /*18980*/  ISETP.GE.OR P2, PT, R177.reuse, R223, !P2 ;  /* 0x000000dfb100720c */ /* 0x040fe40005746670 */
[----:B------:R-:W-:Y:S02]  /*18990*/  ISETP.GE.OR P5, PT, R177, R228, !P5 ;  /* 0x000000e4b100720c */ /* 0x000fe40006fa6670 */
[----:B------:R-:W-:Y:S02]  /*189a0*/  FSEL R177, R68, -INF , !P6 ;  /* 0xff80000044b17808 */ /* 0x000fe40007000000 */
[C---:B------:R-:W-:Y:S01]  /*189b0*/  ISETP.GE.AND P6, PT, R178.reuse, R235, PT ;  /* 0x000000ebb200720c */ /* 0x040fe20003fc6270 */
[----:B-1----:R-:W-:Y:S01]  /*189c0*/  FFMA.FTZ R100, R207, -UR31, R100 ;  /* 0x8000001fcf647c23 */ /* 0x002fe20008010064 */
[----:B------:R-:W-:Y:S02]  /*189d0*/  IABS R20, R20 ;  /* 0x0000001400147213 */ /* 0x000fe40000000000 */
[----:B------:R-:W-:Y:S02]  /*189e0*/  ISETP.GE.OR P3, PT, R193, R231, !P3 ;  /* 0x000000e7c100720c */ /* 0x000fe40005f66670 */
[----:B------:R1:W2:Y:S01]  /*189f0*/  I2F R38, R20 ;  /* 0x0000001400267306 */ /* 0x0002a20000201400 */
[----:B------:R-:W-:Y:S02]  /*18a00*/  ISETP.GE.OR P6, PT, R178, R234, !P6 ;  /* 0x000000eab200720c */ /* 0x000fe400077c6670 */
[----:B------:R-:W-:Y:S02]  /*18a10*/  IABS R5, R5 ;  /* 0x0000000500057213 */ /* 0x000fe40000000000 */
[----:B------:R-:W-:Y:S02]  /*18a20*/  FSEL R17, R54, -INF , !P3 ;  /* 0xff80000036117808 */ /* 0x000fe40005800000 */
[----:B------:R-:W-:Y:S02]  /*18a30*/  ISETP.GE.AND P3, PT, R186, R232, PT ;  /* 0x000000e8ba00720c */ /* 0x000fe40003f66270 */
[----:B------:R-:W-:Y:S01]  /*18a40*/  FSEL R51, R69, -INF , !P6 ;  /* 0xff80000045337808 */ /* 0x000fe20007000000 */
[----:B------:R3:W4:Y:S01]  /*18a50*/  I2F R48, R5 ;  /* 0x0000000500307306 */ /* 0x0007220000201400 */
[----:B------:R-:W-:Y:S02]  /*18a60*/  ISETP.GE.AND P6, PT, R2, R235, PT ;  /* 0x000000eb0200720c */ /* 0x000fe40003fc6270 */
[----:B------:R-:W-:Y:S02]  /*18a70*/  IABS R34, R34 ;  /* 0x0000002200227213 */ /* 0x000fe40000000000 */
[----:B------:R-:W-:Y:S02]  /*18a80*/  ISETP.GE.OR P3, PT, R186, R231, !P3 ;  /* 0x000000e7ba00720c */ /* 0x000fe40005f66670 */
[----:B------:R-:W-:Y:S02]  /*18a90*/  ISETP.GE.OR P6, PT, R2, R234, !P6 ;  /* 0x000000ea0200720c */ /* 0x000fe400077c6670 */
[----:B------:R-:W-:Y:S01]  /*18aa0*/  FSEL R55, R55, -INF , !P3 ;  /* 0xff80000037377808 */ /* 0x000fe20005800000 */
[----:B------:R-:W4:Y:S01]  /*18ab0*/  I2F R34, R34 ;  /* 0x0000002200227306 */ /* 0x000f220000201400 */
[----:B------:R-:W-:Y:S02]  /*18ac0*/  ISETP.GE.AND P3, PT, R182, R232, PT ;  /* 0x000000e8b600720c */ /* 0x000fe40003f66270 */
[----:B------:R-:W-:Y:S01]  /*18ad0*/  FSEL R32, R80, -INF , !P6 ;  /* 0xff80000050207808 */ /* 0x000fe20007000000 */
[----:B-1----:R-:W-:Y:S01]  /*18ae0*/  IMAD.IADD R20, R227, 0x1, -R183 ;  /* 0x00000001e3147824 */ /* 0x002fe200078e0ab7 */
[----:B------:R-:W-:Y:S01]  /*18af0*/  ISETP.GE.AND P6, PT, R192, R235, PT ;  /* 0x000000ebc000720c */ /* 0x000fe20003fc6270 */
[----:B--2---:R-:W-:Y:S01]  /*18b00*/  FFMA.FTZ R28, R38, -UR31, R28 ;  /* 0x8000001f261c7c23 */ /* 0x004fe2000801001c */
[----:B------:R-:W-:Y:S01]  /*18b10*/  ISETP.GE.OR P3, PT, R182, R231, !P3 ;  /* 0x000000e7b600720c */ /* 0x000fe20005f66670 */
[----:B------:R-:W-:Y:S01]  /*18b20*/  IMAD.IADD R80, R233, 0x1, -R198 ;  /* 0x00000001e9507824 */ /* 0x000fe200078e0ac6 */
[----:B------:R-:W-:Y:S02]  /*18b30*/  ISETP.GE.OR P6, PT, R192, R234, !P6 ;  /* 0x000000eac000720c */ /* 0x000fe400077c6670 */
[----:B------:R-:W-:Y:S02]  /*18b40*/  FSEL R65, R66, -INF , !P3 ;  /* 0xff80000042417808 */ /* 0x000fe40005800000 */
[----:B------:R-:W-:Y:S01]  /*18b50*/  ISETP.GE.AND P3, PT, R183, R229, PT ;  /* 0x000000e5b700720c */ /* 0x000fe20003f66270 */
[----:B---3--:R-:W-:Y:S01]  /*18b60*/  IMAD.IADD R5, R230, 0x1, -R204 ;  /* 0x00000001e6057824 */ /* 0x008fe200078e0acc */
[----:B------:R-:W-:Y:S01]  /*18b70*/  FSEL R81, R81, -INF , !P6 ;  /* 0xff80000051517808 */ /* 0x000fe20007000000 */
[----:B----4-:R-:W-:Y:S01]  /*18b80*/  FFMA.FTZ R29, R48, -UR31, R29 ;  /* 0x8000001f301d7c23 */ /* 0x010fe2000801001d */
[C---:B------:R-:W-:Y:S02]  /*18b90*/  ISETP.GE.AND P6, PT, R183.reuse, R226, PT ;  /* 0x000000e2b700720c */ /* 0x040fe40003fc6270 */
[C---:B------:R-:W-:Y:S02]  /*18ba0*/  ISETP.GE.OR P3, PT, R183.reuse, R228, !P3 ;  /* 0x000000e4b700720c */ /* 0x040fe40005f66670 */
[----:B------:R-:W-:Y:S02]  /*18bb0*/  ISETP.GE.OR P6, PT, R183, R223, !P6 ;  /* 0x000000dfb700720c */ /* 0x000fe400077c6670 */
[----:B------:R-:W-:Y:S01]  /*18bc0*/  FSEL R183, R9, -INF , !P1 ;  /* 0xff80000009b77808 */ /* 0x000fe20004800000 */
[----:B------:R-:W-:Y:S01]  /*18bd0*/  FFMA.FTZ R83, R34, -UR31, R83 ;  /* 0x8000001f22537c23 */ /* 0x000fe20008010053 */
[CC--:B------:R-:W-:Y:S01]  /*18be0*/  ISETP.GE.AND P1, PT, R180.reuse, R232.reuse, PT ;  /* 0x000000e8b400720c */ /* 0x0c0fe20003f26270 */
[----:B------:R-:W-:Y:S01]  /*18bf0*/  IMAD.IADD R9, R233, 0x1, -R190 ;  /* 0x00000001e9097824 */ /* 0x000fe200078e0abe */
[----:B------:R-:W-:Y:S02]  /*18c00*/  IABS R5, R5 ;  /* 0x0000000500057213 */ /* 0x000fe40000000000 */
[----:B------:R-:W-:Y:S02]  /*18c10*/  ISETP.GE.OR P1, PT, R180, R231, !P1 ;  /* 0x000000e7b400720c */ /* 0x000fe40004f26670 */
[----:B------:R-:W1:Y:S01]  /*18c20*/  I2F R34, R5 ;  /* 0x0000000500227306 */ /* 0x000e620000201400 */
[----:B------:R-:W-:Y:S02]  /*18c30*/  FSEL R13, R13, -INF , !P3 ;  /* 0xff8000000d0d7808 */ /* 0x000fe40005800000 */
[----:B------:R-:W-:Y:S02]  /*18c40*/  FSEL R53, R67, -INF , !P1 ;  /* 0xff80000043357808 */ /* 0x000fe40004800000 */
[----:B------:R-:W-:Y:S02]  /*18c50*/  ISETP.GE.AND P1, PT, R176, R235, PT ;  /* 0x000000ebb000720c */ /* 0x000fe40003f26270 */
[----:B------:R-:W-:Y:S02]  /*18c60*/  ISETP.GE.AND P3, PT, R178, R232, PT ;  /* 0x000000e8b200720c */ /* 0x000fe40003f66270 */
[----:B------:R-:W-:Y:S02]  /*18c70*/  ISETP.GE.OR P1, PT, R176, R234, !P1 ;  /* 0x000000eab000720c */ /* 0x000fe40004f26670 */
[-C--:B------:R-:W-:Y:S02]  /*18c80*/  ISETP.GE.OR P3, PT, R178, R231.reuse, !P3 ;  /* 0x000000e7b200720c */ /* 0x080fe40005f66670 */
[----:B------:R-:W-:Y:S02]  /*18c90*/  FSEL R191, R84, -INF , !P1 ;  /* 0xff80000054bf7808 */ /* 0x000fe40004800000 */
[C---:B------:R-:W-:Y:S02]  /*18ca0*/  ISETP.GE.AND P1, PT, R0.reuse, R232, PT ;  /* 0x000000e80000720c */ /* 0x040fe40003f26270 */
[----:B------:R-:W-:Y:S02]  /*18cb0*/  FSEL R71, R71, -INF , !P3 ;  /* 0xff80000047477808 */ /* 0x000fe40005800000 */
[----:B------:R-:W-:Y:S02]  /*18cc0*/  ISETP.GE.OR P1, PT, R0, R231, !P1 ;  /* 0x000000e70000720c */ /* 0x000fe40004f26670 */
[----:B------:R-:W-:Y:S02]  /*18cd0*/  ISETP.GE.AND P3, PT, R198, R235, PT ;  /* 0x000000ebc600720c */ /* 0x000fe40003f66270 */
[----:B------:R-:W-:Y:S01]  /*18ce0*/  FSEL R49, R70, -INF , !P1 ;  /* 0xff80000046317808 */ /* 0x000fe20004800000 */
[----:B-1----:R-:W-:Y:S01]  /*18cf0*/  FFMA.FTZ R40, R34, -UR31, R40 ;  /* 0x8000001f22287c23 */ /* 0x002fe20008010028 */
[----:B------:R-:W-:Y:S02]  /*18d00*/  ISETP.GE.AND P1, PT, R206, R229, PT ;  /* 0x000000e5ce00720c */ /* 0x000fe40003f26270 */
[----:B------:R-:W-:Y:S02]  /*18d10*/  ISETP.GE.OR P3, PT, R198, R234, !P3 ;  /* 0x000000eac600720c */ /* 0x000fe40005f66670 */
[----:B------:R-:W-:Y:S02]  /*18d20*/  ISETP.GE.OR P1, PT, R206, R228, !P1 ;  /* 0x000000e4ce00720c */ /* 0x000fe40004f26670 */
[----:B------:R-:W-:Y:S02]  /*18d30*/  FSEL R70, R96, -INF , !P3 ;  /* 0xff80000060467808 */ /* 0x000fe40005800000 */
[----:B------:R-:W-:Y:S02]  /*18d40*/  ISETP.GE.AND P3, PT, R2, R232, PT ;  /* 0x000000e80200720c */ /* 0x000fe40003f66270 */
[----:B------:R-:W-:Y:S01]  /*18d50*/  FSEL R96, R24, -INF , !P1 ;  /* 0xff80000018607808 */ /* 0x000fe20004800000 */
[----:B------:R-:W-:Y:S01]  /*18d60*/  IMAD.IADD R24, R230, 0x1, -R196 ;  /* 0x00000001e6187824 */ /* 0x000fe200078e0ac4 */
[C---:B------:R-:W-:Y:S02]  /*18d70*/  ISETP.GE.AND P1, PT, R197.reuse, R235, PT ;  /* 0x000000ebc500720c */ /* 0x040fe40003f26270 */
[----:B------:R-:W-:Y:S02]  /*18d80*/  ISETP.GE.OR P3, PT, R2, R231, !P3 ;  /* 0x000000e70200720c */ /* 0x000fe40005f66670 */
[----:B------:R-:W-:Y:S02]  /*18d90*/  ISETP.GE.OR P1, PT, R197, R234, !P1 ;  /* 0x000000eac500720c */ /* 0x000fe40004f26670 */
[----:B------:R-:W-:Y:S02]  /*18da0*/  IADD3 R5, R175, 0x69, RZ ;  /* 0x00000069af057810 */ /* 0x000fe40007ffe0ff */
[----:B------:R-:W-:Y:S02]  /*18db0*/  FSEL R69, R82, -INF , !P3 ;  /* 0xff80000052457808 */ /* 0x000fe40005800000 */
[----:B------:R-:W-:Y:S02]  /*18dc0*/  FSEL R66, R97, -INF , !P1 ;  /* 0xff80000061427808 */ /* 0x000fe40004800000 */
[C---:B------:R-:W-:Y:S02]  /*18dd0*/  ISETP.GE.AND P1, PT, R170.reuse, R226, PT ;  /* 0x000000e2aa00720c */ /* 0x040fe40003f26270 */
[C---:B------:R-:W-:Y:S02]  /*18de0*/  ISETP.GE.AND P3, PT, R170.reuse, R229, PT ;  /* 0x000000e5aa00720c */ /* 0x040fe40003f66270 */
[----:B------:R-:W-:Y:S02]  /*18df0*/  ISETP.GE.OR P1, PT, R170, R223, !P1 ;  /* 0x000000dfaa00720c */ /* 0x000fe40004f26670 */
[----:B------:R-:W-:Y:S02]  /*18e00*/  FSEL R19, R12, -INF , !P5 ;  /* 0xff8000000c137808 */ /* 0x000fe40006800000 */
[----:B------:R-:W-:Y:S01]  /*18e10*/  IABS R12, R9 ;  /* 0x00000009000c7213 */ /* 0x000fe20000000000 */
[----:B------:R-:W-:Y:S01]  /*18e20*/  IMAD.IADD R9, R236, 0x1, -R5 ;  /* 0x00000001ec097824 */ /* 0x000fe200078e0a05 */
[----:B------:R-:W-:Y:S01]  /*18e30*/  ISETP.GE.OR P3, PT, R170, R228, !P3 ;  /* 0x000000e4aa00720c */ /* 0x000fe20005f66670 */
[----:B------:R-:W-:Y:S01]  /*18e40*/  IMAD.IADD R170, R227, 0x1, -R170 ;  /* 0x00000001e3aa7824 */ /* 0x000fe200078e0aaa */
[----:B------:R-:W-:Y:S02]  /*18e50*/  IABS R20, R20 ;  /* 0x0000001400147213 */ /* 0x000fe40000000000 */
[----:B------:R-:W1:Y:S01]  /*18e60*/  I2F R12, R12 ;  /* 0x0000000c000c7306 */ /* 0x000e620000201400 */
[----:B------:R-:W-:Y:S02]  /*18e70*/  IABS R84, R9 ;  /* 0x0000000900547213 */ /* 0x000fe40000000000 */
[----:B------:R-:W-:Y:S02]  /*18e80*/  IABS R9, R170 ;  /* 0x000000aa00097213 */ /* 0x000fe40000000000 */
[----:B------:R-:W-:Y:S02]  /*18e90*/  FSEL R170, R11, -INF , !P0 ;  /* 0xff8000000baa7808 */ /* 0x000fe40004000000 */
[----:B------:R-:W-:Y:S02]  /*18ea0*/  ISETP.GE.AND P0, PT, R192, R232, PT ;  /* 0x000000e8c000720c */ /* 0x000fe40003f06270 */
[----:B------:R-:W-:Y:S01]  /*18eb0*/  ISETP.GE.AND P5, PT, R190, R235, PT ;  /* 0x000000ebbe00720c */ /* 0x000fe20003fa6270 */
[----:B------:R-:W2:Y:S01]  /*18ec0*/  I2F R22, R9 ;  /* 0x0000000900167306 */ /* 0x000ea20000201400 */
[----:B------:R-:W-:Y:S02]  /*18ed0*/  ISETP.GE.OR P0, PT, R192, R231, !P0 ;  /* 0x000000e7c000720c */ /* 0x000fe40004706670 */
[-C--:B------:R-:W-:Y:S02]  /*18ee0*/  ISETP.GE.OR P5, PT, R190, R234.reuse, !P5 ;  /* 0x000000eabe00720c */ /* 0x080fe40006fa6670 */
[----:B------:R-:W-:Y:S02]  /*18ef0*/  FSEL R82, R25, -INF , !P3 ;  /* 0xff80000019527808 */ /* 0x000fe40005800000 */
[----:B------:R-:W-:Y:S02]  /*18f00*/  ISETP.GE.AND P3, PT, R195, R235, PT ;  /* 0x000000ebc300720c */ /* 0x000fe40003f66270 */
[----:B------:R-:W-:Y:S01]  /*18f10*/  FSEL R185, R85, -INF , !P5 ;  /* 0xff80000055b97808 */ /* 0x000fe20006800000 */
[----:B------:R3:W4:Y:S01]  /*18f20*/  I2F R54, R20 ;  /* 0x0000001400367306 */ /* 0x0007220000201400 */
[----:B------:R-:W-:Y:S02]  /*18f30*/  IABS R7, R7 ;  /* 0x0000000700077213 */ /* 0x000fe40000000000 */
[----:B------:R-:W-:Y:S01]  /*18f40*/  ISETP.GE.OR P3, PT, R195, R234, !P3 ;  /* 0x000000eac300720c */ /* 0x000fe20005f66670 */
[----:B-1----:R-:W-:Y:S01]  /*18f50*/  FFMA.FTZ R87, R12, -UR31, R87 ;  /* 0x8000001f0c577c23 */ /* 0x002fe20008010057 */
[----:B------:R-:W-:Y:S02]  /*18f60*/  IADD3 R25, R175, 0x78, RZ ;  /* 0x00000078af197810 */ /* 0x000fe40007ffe0ff */
[----:B------:R-:W-:Y:S02]  /*18f70*/  FSEL R100, R100, -INF , !P3 ;  /* 0xff80000064647808 */ /* 0x000fe40005800000 */
[----:B------:R-:W-:Y:S01]  /*18f80*/  ISETP.GE.AND P3, PT, R205, R226, PT ;  /* 0x000000e2cd00720c */ /* 0x000fe20003f66270 */
[----:B------:R-:W1:Y:S01]  /*18f90*/  I2F R35, R7 ;  /* 0x0000000700237306 */ /* 0x000e620000201400 */
[----:B------:R-:W-:Y:S02]  /*18fa0*/  FSEL R83, R83, -INF , !P0 ;  /* 0xff80000053537808 */ /* 0x000fe40004000000 */
[C---:B------:R-:W-:Y:S01]  /*18fb0*/  ISETP.GE.AND P0, PT, R205.reuse, R229, PT ;  /* 0x000000e5cd00720c */ /* 0x040fe20003f06270 */
[----:B--2---:R-:W-:Y:S01]  /*18fc0*/  FFMA.FTZ R27, R22, -UR31, R27 ;  /* 0x8000001f161b7c23 */ /* 0x004fe2000801001b */
[----:B------:R-:W-:Y:S02]  /*18fd0*/  IABS R9, R18 ;  /* 0x0000001200097213 */ /* 0x000fe40000000000 */
[CC--:B------:R-:W-:Y:S02]  /*18fe0*/  ISETP.GE.OR P3, PT, R205.reuse, R223.reuse, !P3 ;  /* 0x000000dfcd00720c */ /* 0x0c0fe40005f66670 */
[----:B------:R-:W-:Y:S01]  /*18ff0*/  ISETP.GE.OR P0, PT, R205, R228, !P0 ;  /* 0x000000e4cd00720c */ /* 0x000fe20004706670 */
[----:B------:R2:W2:Y:S01]  /*19000*/  I2F R38, R9 ;  /* 0x0000000900267306 */ /* 0x0004a20000201400 */
[----:B------:R-:W-:Y:S01]  /*19010*/  IMAD.IADD R205, R227, 0x1, -R205 ;  /* 0x00000001e3cd7824 */ /* 0x000fe200078e0acd */
[----:B------:R-:W-:Y:S02]  /*19020*/  IABS R50, R50 ;  /* 0x0000003200327213 */ /* 0x000fe40000000000 */
[----:B---3--:R-:W-:Y:S01]  /*19030*/  IADD3 R20, R175, 0x68, RZ ;  /* 0x00000068af147810 */ /* 0x008fe20007ffe0ff */
[----:B----4-:R-:W-:Y:S01]  /*19040*/  FFMA.FTZ R15, R54, -UR31, R15 ;  /* 0x8000001f360f7c23 */ /* 0x010fe2000801000f */
[----:B------:R-:W-:Y:S02]  /*19050*/  ISETP.GE.AND P5, PT, R206, R226, PT ;  /* 0x000000e2ce00720c */ /* 0x000fe40003fa6270 */
[----:B------:R-:W-:Y:S01]  /*19060*/  IABS R80, R80 ;  /* 0x0000005000507213 */ /* 0x000fe20000000000 */
[----:B------:R-:W-:Y:S01]  /*19070*/  IMAD.IADD R67, R236, 0x1, -R20 ;  /* 0x00000001ec437824 */ /* 0x000fe200078e0a14 */
[----:B------:R-:W3:Y:S01]  /*19080*/  I2F R50, R50 ;  /* 0x0000003200327306 */ /* 0x000ee20000201400 */
[----:B------:R-:W-:Y:S01]  /*19090*/  ISETP.GE.OR P5, PT, R206, R223, !P5 ;  /* 0x000000dfce00720c */ /* 0x000fe20006fa6670 */
[----:B------:R-:W-:Y:S02]  /*190a0*/  IMAD.IADD R206, R227, 0x1, -R206 ;  /* 0x00000001e3ce7824 */ /* 0x000fe400078e0ace */
[----:B------:R-:W-:Y:S01]  /*190b0*/  IABS R67, R67 ;  /* 0x0000004300437213 */ /* 0x000fe20000000000 */
[----:B-1----:R-:W-:Y:S01]  /*190c0*/  FFMA.FTZ R14, R35, -UR31, R14 ;  /* 0x8000001f230e7c23 */ /* 0x002fe2000801000e */
[----:B------:R-:W-:Y:S01]  /*190d0*/  IADD3 R7, R175, 0x61, RZ ;  /* 0x00000061af077810 */ /* 0x000fe20007ffe0ff */
[----:B------:R-:W-:Y:S01]  /*190e0*/  IMAD.IADD R35, R233, 0x1, -R195 ;  /* 0x00000001e9237824 */ /* 0x000fe200078e0ac3 */
[----:B------:R-:W-:Y:S02]  /*190f0*/  IABS R206, R206 ;  /* 0x000000ce00ce7213 */ /* 0x000fe40000000000 */
[----:B------:R-:W1:Y:S01]  /*19100*/  I2F R67, R67 ;  /* 0x0000004300437306 */ /* 0x000e620000201400 */
[----:B------:R-:W-:Y:S01]  /*19110*/  IMAD.IADD R64, R236, 0x1, -R7 ;  /* 0x00000001ec407824 */ /* 0x000fe200078e0a07 */
[----:B------:R-:W-:Y:S02]  /*19120*/  FSEL R12, R14, -INF , !P2 ;  /* 0xff8000000e0c7808 */ /* 0x000fe40005000000 */
[----:B--2---:R-:W-:Y:S01]  /*19130*/  IADD3 R9, R175, 0x70, RZ ;  /* 0x00000070af097810 */ /* 0x004fe20007ffe0ff */
[----:B------:R-:W-:Y:S01]  /*19140*/  FFMA.FTZ R41, R38, -UR31, R41 ;  /* 0x8000001f26297c23 */ /* 0x000fe20008010029 */
[----:B------:R-:W-:Y:S02]  /*19150*/  IABS R64, R64 ;  /* 0x0000004000407213 */ /* 0x000fe40000000000 */
[-C--:B------:R-:W-:Y:S01]  /*19160*/  ISETP.GE.AND P2, PT, R176, R232.reuse, PT ;  /* 0x000000e8b000720c */ /* 0x080fe20003f46270 */
[----:B------:R-:W-:Y:S01]  /*19170*/  IMAD.IADD R11, R236, 0x1, -R9 ;  /* 0x00000001ec0b7824 */ /* 0x000fe200078e0a09 */
[----:B------:R-:W2:Y:S01]  /*19180*/  I2F R23, R206 ;  /* 0x000000ce00177306 */ /* 0x000ea20000201400 */
[----:B------:R-:W-:Y:S02]  /*19190*/  IABS R35, R35 ;  /* 0x0000002300237213 */ /* 0x000fe40000000000 */
[----:B------:R-:W-:Y:S01]  /*191a0*/  ISETP.GE.OR P2, PT, R176, R231, !P2 ;  /* 0x000000e7b000720c */ /* 0x000fe20005746670 */
[----:B---3--:R-:W-:Y:S01]  /*191b0*/  FFMA.FTZ R86, R50, -UR31, R86 ;  /* 0x8000001f32567c23 */ /* 0x008fe20008010056 */
[----:B------:R-:W-:Y:S01]  /*191c0*/  IABS R18, R11 ;  /* 0x0000000b00127213 */ /* 0x000fe20000000000 */
[----:B------:R-:W-:Y:S01]  /*191d0*/  IMAD.IADD R50, R233, 0x1, -R197 ;  /* 0x00000001e9327824 */ /* 0x000fe200078e0ac5 */
[----:B------:R-:W-:Y:S02]  /*191e0*/  IABS R11, R205 ;  /* 0x000000cd000b7213 */ /* 0x000fe40000000000 */
[----:B------:R-:W-:Y:S01]  /*191f0*/  FSEL R85, R86, -INF , !P2 ;  /* 0xff80000056557808 */ /* 0x000fe20005000000 */
[----:B------:R-:W3:Y:S01]  /*19200*/  I2F R64, R64 ;  /* 0x0000004000407306 */ /* 0x000ee20000201400 */
[----:B------:R-:W-:Y:S01]  /*19210*/  FSEL R86, R27, -INF , !P1 ;  /* 0xff8000001b567808 */ /* 0x000fe20004800000 */
[----:B------:R-:W-:Y:S01]  /*19220*/  IMAD.IADD R27, R233, 0x1, -R5 ;  /* 0x00000001e91b7824 */ /* 0x000fe200078e0a05 */
[----:B------:R-:W-:Y:S01]  /*19230*/  ISETP.GE.AND P1, PT, R197, R232, PT ;  /* 0x000000e8c500720c */ /* 0x000fe20003f26270 */
[----:B-1----:R-:W-:Y:S01]  /*19240*/  FFMA.FTZ R112, R67, -UR31, R112 ;  /* 0x8000001f43707c23 */ /* 0x002fe20008010070 */
[----:B------:R-:W-:Y:S02]  /*19250*/  FSEL R205, R28, -INF , !P0 ;  /* 0xff8000001ccd7808 */ /* 0x000fe40004000000 */
[----:B------:R-:W-:Y:S02]  /*19260*/  ISETP.GE.OR P1, PT, R197, R231, !P1 ;  /* 0x000000e7c500720c */ /* 0x000fe40004f26670 */
[----:B------:R-:W-:Y:S01]  /*19270*/  ISETP.GE.AND P0, PT, R7, R235, PT ;  /* 0x000000eb0700720c */ /* 0x000fe20003f06270 */
[----:B------:R-:W1:Y:S01]  /*19280*/  I2F R207, R11 ;  /* 0x0000000b00cf7306 */ /* 0x000e620000201400 */
[----:B------:R-:W-:Y:S02]  /*19290*/  ISETP.GE.AND P2, PT, R169, R229, PT ;  /* 0x000000e5a900720c */ /* 0x000fe40003f46270 */
[----:B------:R-:W-:Y:S01]  /*192a0*/  ISETP.GE.OR P0, PT, R7, R234, !P0 ;  /* 0x000000ea0700720c */ /* 0x000fe20004706670 */
[----:B--2---:R-:W-:Y:S01]  /*192b0*/  FFMA.FTZ R26, R23, -UR31, R26 ;  /* 0x8000001f171a7c23 */ /* 0x004fe2000801001a */
[----:B------:R-:W-:Y:S01]  /*192c0*/  ISETP.GE.OR P2, PT, R169, R228, !P2 ;  /* 0x000000e4a900720c */ /* 0x000fe20005746670 */
[----:B------:R-:W-:Y:S01]  /*192d0*/  IMAD.IADD R23, R230, 0x1, -R194 ;  /* 0x00000001e6177824 */ /* 0x000fe200078e0ac2 */
[----:B------:R-:W-:Y:S02]  /*192e0*/  IABS R50, R50 ;  /* 0x0000003200327213 */ /* 0x000fe40000000000 */
[----:B------:R-:W-:Y:S01]  /*192f0*/  FSEL R54, R29, -INF , !P2 ;  /* 0xff8000001d367808 */ /* 0x000fe20005000000 */
[----:B------:R-:W2:Y:S01]  /*19300*/  I2F R80, R80 ;  /* 0x0000005000507306 */ /* 0x000ea20000201400 */
[----:B------:R-:W-:Y:S02]  /*19310*/  ISETP.GE.AND P2, PT, R20, R235, PT ;  /* 0x000000eb1400720c */ /* 0x000fe40003f46270 */
[----:B------:R-:W-:Y:S01]  /*19320*/  IABS R38, R27 ;  /* 0x0000001b00267213 */ /* 0x000fe20000000000 */
[----:B---3--:R-:W-:Y:S01]  /*19330*/  FFMA.FTZ R101, R64, -UR31, R101 ;  /* 0x8000001f40657c23 */ /* 0x008fe20008010065 */
[----:B------:R-:W-:Y:S01]  /*19340*/  ISETP.GE.OR P2, PT, R20, R234, !P2 ;  /* 0x000000ea1400720c */ /* 0x000fe20005746670 */
[----:B------:R-:W-:Y:S03]  /*19350*/  IMAD.IADD R64, R233, 0x1, -R7 ;  /* 0x00000001e9407824 */ /* 0x000fe600078e0a07 */
[----:B------:R-:W-:Y:S01]  /*19360*/  FSEL R68, R101, -INF , !P0 ;  /* 0xff80000065447808 */ /* 0x000fe20004000000 */
[----:B------:R-:W3:Y:S01]  /*19370*/  I2F R18, R18 ;  /* 0x0000001200127306 */ /* 0x000ee20000201400 */
[----:B------:R-:W-:Y:S02]  /*19380*/  ISETP.GE.AND P0, PT, R169, R226, PT ;  /* 0x000000e2a900720c */ /* 0x000fe40003f06270 */
[----:B------:R-:W-:Y:S01]  /*19390*/  FSEL R112, R112, -INF , !P2 ;  /* 0xff80000070707808 */ /* 0x000fe20005000000 */
[----:B-1----:R-:W-:Y:S01]  /*193a0*/  FFMA.FTZ R30, R207, -UR31, R30 ;  /* 0x8000001fcf1e7c23 */ /* 0x002fe2000801001e */
[----:B------:R-:W-:Y:S02]  /*193b0*/  IABS R11, R24 ;  /* 0x00000018000b7213 */ /* 0x000fe40000000000 */
[-C--:B------:R-:W-:Y:S01]  /*193c0*/  ISETP.GE.OR P0, PT, R169, R223.reuse, !P0 ;  /* 0x000000dfa900720c */ /* 0x080fe20004706670 */
[----:B------:R-:W-:Y:S01]  /*193d0*/  IMAD.IADD R169, R227, 0x1, -R169 ;  /* 0x00000001e3a97824 */ /* 0x000fe200078e0aa9 */
[----:B------:R-:W-:Y:S01]  /*193e0*/  FSEL R30, R30, -INF , !P3 ;  /* 0xff8000001e1e7808 */ /* 0x000fe20005800000 */
[----:B------:R1:W4:Y:S01]  /*193f0*/  I2F R67, R11 ;  /* 0x0000000b00437306 */ /* 0x0003220000201400 */
[----:B------:R-:W-:Y:S02]  /*19400*/  ISETP.GE.AND P2, PT, R204, R226, PT ;  /* 0x000000e2cc00720c */ /* 0x000fe40003f46270 */
[----:B------:R-:W-:Y:S01]  /*19410*/  FSEL R101, R26, -INF , !P5 ;  /* 0xff8000001a657808 */ /* 0x000fe20006800000 */
[----:B--2---:R-:W-:Y:S01]  /*19420*/  FFMA.FTZ R98, R80, -UR31, R98 ;  /* 0x8000001f50627c23 */ /* 0x004fe20008010062 */
[----:B------:R-:W-:Y:S02]  /*19430*/  ISETP.GE.OR P2, PT, R204, R223, !P2 ;  /* 0x000000dfcc00720c */ /* 0x000fe40005746670 */
[----:B------:R-:W-:Y:S02]  /*19440*/  IADD3 R26, R175, 0x79, RZ ;  /* 0x00000079af1a7810 */ /* 0x000fe40007ffe0ff */
[-C--:B------:R-:W-:Y:S01]  /*19450*/  ISETP.GE.AND P5, PT, R198, R232.reuse, PT ;  /* 0x000000e8c600720c */ /* 0x080fe20003fa6270 */
[----:B------:R-:W2:Y:S01]  /*19460*/  I2F R84, R84 ;  /* 0x0000005400547306 */ /* 0x000ea20000201400 */
[C---:B------:R-:W-:Y:S01]  /*19470*/  ISETP.GE.AND P3, PT, R195.reuse, R232, PT ;  /* 0x000000e8c300720c */ /* 0x040fe20003f66270 */
[----:B------:R-:W-:Y:S01]  /*19480*/  IMAD.IADD R22, R236, 0x1, -R26 ;  /* 0x00000001ec167824 */ /* 0x000fe200078e0a1a */
[-C--:B------:R-:W-:Y:S01]  /*19490*/  ISETP.GE.OR P5, PT, R198, R231.reuse, !P5 ;  /* 0x000000e7c600720c */ /* 0x080fe20006fa6670 */
[----:B---3--:R-:W-:Y:S01]  /*194a0*/  FFMA.FTZ R116, R18, -UR31, R116 ;  /* 0x8000001f12747c23 */ /* 0x008fe20008010074 */
[----:B------:R-:W-:Y:S01]  /*194b0*/  ISETP.GE.OR P3, PT, R195, R231, !P3 ;  /* 0x000000e7c300720c */ /* 0x000fe20005f66670 */
[----:B------:R-:W-:Y:S01]  /*194c0*/  IMAD.IADD R18, R230, 0x1, -R186 ;  /* 0x00000001e6127824 */ /* 0x000fe200078e0aba */
[----:B------:R-:W-:Y:S02]  /*194d0*/  IABS R29, R22 ;  /* 0x00000016001d7213 */ /* 0x000fe40000000000 */
[----:B------:R-:W-:Y:S01]  /*194e0*/  IABS R64, R64 ;  /* 0x0000004000407213 */ /* 0x000fe20000000000 */
[----:B------:R-:W3:Y:S01]  /*194f0*/  I2F R50, R50 ;  /* 0x0000003200327306 */ /* 0x000ee20000201400 */
[----:B------:R-:W-:Y:S02]  /*19500*/  IABS R18, R18 ;  /* 0x0000001200127213 */ /* 0x000fe40000000000 */
[----:B-1----:R-:W-:Y:S01]  /*19510*/  IADD3 R11, R175, 0x71, RZ ;  /* 0x00000071af0b7810 */ /* 0x002fe20007ffe0ff */
[----:B----4-:R-:W-:Y:S01]  /*19520*/  FFMA.FTZ R44, R67, -UR31, R44 ;  /* 0x8000001f432c7c23 */ /* 0x010fe2000801002c */
[----:B------:R-:W-:Y:S02]  /*19530*/  FSEL R175, R98, -INF , !P5 ;  /* 0xff80000062af7808 */ /* 0x000fe40006800000 */
[----:B------:R-:W-:Y:S01]  /*19540*/  ISETP.GE.AND P5, PT, R202, R229, PT ;  /* 0x000000e5ca00720c */ /* 0x000fe20003fa6270 */
[----:B------:R-:W-:Y:S02]  /*19550*/  IMAD.IADD R14, R236, 0x1, -R11 ;  /* 0x00000001ec0e7824 */ /* 0x000fe400078e0a0b */
[----:B------:R-:W1:Y:S01]  /*19560*/  I2F R35, R35 ;  /* 0x0000002300237306 */ /* 0x000e620000201400 */
[----:B------:R-:W-:Y:S02]  /*19570*/  ISETP.GE.OR P5, PT, R202, R228, !P5 ;  /* 0x000000e4ca00720c */ /* 0x000fe40006fa6670 */
[----:B------:R-:W-:Y:S01]  /*19580*/  IABS R24, R14 ;  /* 0x0000000e00187213 */ /* 0x000fe20000000000 */
[----:B--2---:R-:W-:Y:S01]  /*19590*/  FFMA.FTZ R113, R84, -UR31, R113 ;  /* 0x8000001f54717c23 */ /* 0x004fe20008010071 */
[----:B------:R-:W-:Y:S02]  /*195a0*/  IABS R14, R169 ;  /* 0x000000a9000e7213 */ /* 0x000fe40000000000 */
[----:B------:R-:W-:Y:S03]  /*195b0*/  FSEL R41, R41, -INF , !P5 ;  /* 0xff80000029297808 */ /* 0x000fe60006800000 */
[----:B------:R2:W4:Y:S01]  /*195c0*/  I2F R28, R14 ;  /* 0x0000000e001c7306 */ /* 0x0005220000201400 */
[----:B------:R-:W-:Y:S01]  /*195d0*/  FSEL R169, R15, -INF , !P6 ;  /* 0xff8000000fa97808 */ /* 0x000fe20007000000 */
[----:B------:R-:W-:Y:S01]  /*195e0*/  IMAD.IADD R15, R236, 0x1, -R25 ;  /* 0x00000001ec0f7824 */ /* 0x000fe200078e0a19 */
[----:B------:R-:W-:Y:S01]  /*195f0*/  ISETP.GE.AND P6, PT, R190, R232, PT ;  /* 0x000000e8be00720c */ /* 0x000fe20003fc6270 */
[----:B---3--:R-:W-:Y:S01]  /*19600*/  FFMA.FTZ R99, R50, -UR31, R99 ;  /* 0x8000001f32637c23 */ /* 0x008fe20008010063 */
[----:B------:R-:W-:Y:S01]  /*19610*/  ISETP.GE.AND P5, PT, R9, R235, PT ;  /* 0x000000eb0900720c */ /* 0x000fe20003fa6270 */
[----:B------:R-:W-:Y:S01]  /*19620*/  IMAD.IADD R50, R233, 0x1, -R20 ;  /* 0x00000001e9327824 */ /* 0x000fe200078e0a14 */
[----:B------:R-:W-:Y:S02]  /*19630*/  ISETP.GE.OR P6, PT, R190, R231, !P6 ;  /* 0x000000e7be00720c */ /* 0x000fe400077c6670 */
[----:B------:R-:W-:Y:S01]  /*19640*/  ISETP.GE.OR P5, PT, R9, R234, !P5 ;  /* 0x000000ea0900720c */ /* 0x000fe20006fa6670 */
[----:B------:R3:W3:Y:S01]  /*19650*/  I2F R22, R29 ;  /* 0x0000001d00167306 */ /* 0x0006e20000201400 */
[----:B------:R-:W-:Y:S02]  /*19660*/  FSEL R87, R87, -INF , !P6 ;  /* 0xff80000057577808 */ /* 0x000fe40007000000 */
[----:B------:R-:W-:Y:S01]  /*19670*/  ISETP.GE.AND P6, PT, R204, R229, PT ;  /* 0x000000e5cc00720c */ /* 0x000fe20003fc6270 */
[----:B-1----:R-:W-:Y:S01]  /*19680*/  FFMA.FTZ R102, R35, -UR31, R102 ;  /* 0x8000001f23667c23 */ /* 0x002fe20008010066 */
[----:B------:R-:W-:Y:S01]  /*19690*/  FSEL R116, R116, -INF , !P5 ;  /* 0xff80000074747808 */ /* 0x000fe20006800000 */
[----:B------:R-:W-:Y:S01]  /*196a0*/  IMAD.IADD R35, R233, 0x1, -R9 ;  /* 0x00000001e9237824 */ /* 0x000fe200078e0a09 */
[----:B------:R-:W-:Y:S01]  /*196b0*/  ISETP.GE.OR P6, PT, R204, R228, !P6 ;  /* 0x000000e4cc00720c */ /* 0x000fe200077c6670 */
[----:B------:R-:W-:Y:S01]  /*196c0*/  IMAD.IADD R204, R227, 0x1, -R204 ;  /* 0x00000001e3cc7824 */ /* 0x000fe200078e0acc */
[----:B------:R-:W-:Y:S01]  /*196d0*/  IABS R34, R15 ;  /* 0x0000000f00227213 */ /* 0x000fe20000000000 */
[----:B------:R-:W1:Y:S01]  /*196e0*/  I2F R48, R18 ;  /* 0x0000001200307306 */ /* 0x000e620000201400 */
[----:B------:R-:W-:Y:S01]  /*196f0*/  IMAD.IADD R15, R230, 0x1, -R193 ;  /* 0x00000001e60f7824 */ /* 0x000fe200078e0ac1 */
[----:B------:R-:W-:Y:S02]  /*19700*/  ISETP.GE.AND P5, PT, R196, R226, PT ;  /* 0x000000e2c400720c */ /* 0x000fe40003fa6270 */
[----:B--2---:R-:W-:Y:S01]  /*19710*/  IABS R14, R23 ;  /* 0x00000017000e7213 */ /* 0x004fe20000000000 */
[----:B----4-:R-:W-:Y:S01]  /*19720*/  FFMA.FTZ R31, R28, -UR31, R31 ;  /* 0x8000001f1c1f7c23 */ /* 0x010fe2000801001f */
[----:B------:R-:W-:Y:S02]  /*19730*/  IABS R35, R35 ;  /* 0x0000002300237213 */ /* 0x000fe40000000000 */
[----:B------:R-:W-:Y:S02]  /*19740*/  ISETP.GE.OR P5, PT, R196, R223, !P5 ;  /* 0x000000dfc400720c */ /* 0x000fe40006fa6670 */
[----:B------:R2:W4:Y:S01]  /*19750*/  I2F R80, R14 ;  /* 0x0000000e00507306 */ /* 0x0005220000201400 */
[----:B------:R-:W-:Y:S01]  /*19760*/  IABS R50, R50 ;  /* 0x0000003200327213 */ /* 0x000fe20000000000 */
[----:B---3--:R-:W-:Y:S02]  /*19770*/  IMAD.IADD R29, R230, 0x1, -R182 ;  /* 0x00000001e61d7824 */ /* 0x008fe400078e0ab6 */
[----:B------:R-:W-:Y:S02]  /*19780*/  FFMA.FTZ R129, R22, -UR31, R129 ;  /* 0x8000001f16817c23 */ /* 0x000fe40008010081 */
[----:B------:R-:W-:Y:S01]  /*19790*/  IMAD.IADD R22, R230, 0x1, -R2 ;  /* 0x00000001e6167824 */ /* 0x000fe200078e0a02 */
[----:B------:R-:W-:Y:S03]  /*197a0*/  IABS R27, R29 ;  /* 0x0000001d001b7213 */ /* 0x000fe60000000000 */
[----:B------:R3:W3:Y:S01]  /*197b0*/  I2F R67, R35 ;  /* 0x0000002300437306 */ /* 0x0006e20000201400 */
[----:B-1----:R-:W-:Y:S02]  /*197c0*/  FFMA.FTZ R57, R48, -UR31, R57 ;  /* 0x8000001f30397c23 */ /* 0x002fe40008010039 */
[----:B------:R-:W-:Y:S07]  /*197d0*/  IMAD.IADD R48, R230, 0x1, -R190 ;  /* 0x00000001e6307824 */ /* 0x000fee00078e0abe */
[----:B------:R-:W1:Y:S01]  /*197e0*/  I2F R24, R24 ;  /* 0x0000001800187306 */ /* 0x000e620000201400 */
[----:B--2---:R-:W-:Y:S01]  /*197f0*/  IABS R14, R204 ;  /* 0x000000cc000e7213 */ /* 0x004fe20000000000 */
[----:B----4-:R-:W-:Y:S08]  /*19800*/  FFMA.FTZ R45, R80, -UR31, R45 ;  /* 0x8000001f502d7c23 */ /* 0x010ff0000801002d */
[----:B------:R2:W4:Y:S01]  /*19810*/  I2F R23, R14 ;  /* 0x0000000e00177306 */ /* 0x0005220000201400 */
[----:B---3--:R-:W-:Y:S02]  /*19820*/  IMAD.IADD R35, R233, 0x1, -R11 ;  /* 0x00000001e9237824 */ /* 0x008fe400078e0a0b */
[----:B------:R-:W-:Y:S03]  /*19830*/  FFMA.FTZ R118, R67, -UR31, R118 ;  /* 0x8000001f43767c23 */ /* 0x000fe60008010076 */
[----:B------:R-:W-:Y:S04]  /*19840*/  IABS R28, R35 ;  /* 0x00000023001c7213 */ /* 0x000fe80000000000 */
[----:B------:R-:W3:Y:S01]  /*19850*/  I2F R34, R34 ;  /* 0x0000002200227306 */ /* 0x000ee20000201400 */
[C---:B------:R-:W-:Y:S02]  /*19860*/  IMAD.IADD R35, R227.reuse, 0x1, -R193 ;  /* 0x00000001e3237824 */ /* 0x040fe400078e0ac1 */
[----:B-1----:R-:W-:Y:S02]  /*19870*/  FFMA.FTZ R117, R24, -UR31, R117 ;  /* 0x8000001f18757c23 */ /* 0x002fe40008010075 */
[----:B------:R-:W-:Y:S05]  /*19880*/  IMAD.IADD R24, R227, 0x1, -R194 ;  /* 0x00000001e3187824 */ /* 0x000fea00078e0ac2 */
[----:B------:R-:W1:Y:S01]  /*19890*/  I2F R84, R28 ;  /* 0x0000001c00547306 */ /* 0x000e620000201400 */
[----:B------:R-:W-:Y:S02]  /*198a0*/  IABS R24, R24 ;  /* 0x0000001800187213 */ /* 0x000fe40000000000 */
[----:B--2---:R-:W-:Y:S01]  /*198b0*/  IABS R14, R15 ;  /* 0x0000000f000e7213 */ /* 0x004fe20000000000 */
[----:B----4-:R-:W-:Y:S01]  /*198c0*/  FFMA.FTZ R42, R23, -UR31, R42 ;  /* 0x8000001f172a7c23 */ /* 0x010fe2000801002a */
[----:B------:R-:W-:Y:S01]  /*198d0*/  FSEL R15, R40, -INF , !P6 ;  /* 0xff800000280f7808 */ /* 0x000fe20007000000 */
[----:B------:R-:W-:Y:S01]  /*198e0*/  IMAD.IADD R40, R230, 0x1, -R180 ;  /* 0x00000001e6287824 */ /* 0x000fe200078e0ab4 */
[C---:B------:R-:W-:Y:S03]  /*198f0*/  ISETP.GE.AND P6, PT, R5.reuse, R235, PT ;  /* 0x000000eb0500720c */ /* 0x040fe60003fc6270 */
[----:B------:R-:W2:Y:S01]  /*19900*/  I2F R64, R64 ;  /* 0x0000004000407306 */ /* 0x000ea20000201400 */
[----:B------:R-:W-:Y:S02]  /*19910*/  FSEL R42, R42, -INF , !P2 ;  /* 0xff8000002a2a7808 */ /* 0x000fe40005000000 */
[----:B------:R-:W-:Y:S01]  /*19920*/  ISETP.GE.OR P6, PT, R5, R234, !P6 ;  /* 0x000000ea0500720c */ /* 0x000fe200077c6670 */
[----:B---3--:R-:W-:Y:S01]  /*19930*/  FFMA.FTZ R128, R34, -UR31, R128 ;  /* 0x8000001f22807c23 */ /* 0x008fe20008010080 */
[----:B------:R-:W-:Y:S01]  /*19940*/  ISETP.GE.AND P2, PT, R20, R232, PT ;  /* 0x000000e81400720c */ /* 0x000fe20003f46270 */
[----:B------:R-:W-:Y:S01]  /*19950*/  IMAD.IADD R34, R233, 0x1, -R25 ;  /* 0x00000001e9227824 */ /* 0x000fe200078e0a19 */
[----:B------:R-:W-:Y:S02]  /*19960*/  FSEL R252, R113, -INF , !P6 ;  /* 0xff80000071fc7808 */ /* 0x000fe40007000000 */
[----:B------:R-:W-:Y:S01]  /*19970*/  FSEL R113, R99, -INF , !P1 ;  /* 0xff80000063717808 */ /* 0x000fe20004800000 */
[----:B------:R-:W3:Y:S01]  /*19980*/  I2F R97, R14 ;  /* 0x0000000e00617306 */ /* 0x000ee20000201400 */
[----:B------:R-:W-:Y:S02]  /*19990*/  ISETP.GE.AND P1, PT, R196, R229, PT ;  /* 0x000000e5c400720c */ /* 0x000fe40003f26270 */
[----:B------:R-:W-:Y:S01]  /*199a0*/  IABS R34, R34 ;  /* 0x0000002200227213 */ /* 0x000fe20000000000 */
[----:B-1----:R-:W-:Y:S01]  /*199b0*/  FFMA.FTZ R119, R84, -UR31, R119 ;  /* 0x8000001f54777c23 */ /* 0x002fe20008010077 */
[----:B------:R-:W-:Y:S01]  /*199c0*/  ISETP.GE.OR P1, PT, R196, R228, !P1 ;  /* 0x000000e4c400720c */ /* 0x000fe20004f26670 */
[----:B------:R-:W-:Y:S01]  /*199d0*/  IMAD.IADD R196, R227, 0x1, -R196 ;  /* 0x00000001e3c47824 */ /* 0x000fe200078e0ac4 */
[----:B------:R-:W-:Y:S01]  /*199e0*/  FSEL R28, R31, -INF , !P0 ;  /* 0xff8000001f1c7808 */ /* 0x000fe20004000000 */
[----:B------:R-:W-:Y:S01]  /*199f0*/  IMAD.IADD R31, R230, 0x1, -R0 ;  /* 0x00000001e61f7824 */ /* 0x000fe200078e0a00 */
[----:B------:R-:W-:Y:S01]  /*19a00*/  FSEL R29, R44, -INF , !P1 ;  /* 0xff8000002c1d7808 */ /* 0x000fe20004800000 */
[----:B------:R-:W1:Y:S01]  /*19a10*/  I2F R50, R50 ;  /* 0x0000003200327306 */ /* 0x000e620000201400 */
[----:B------:R-:W-:Y:S01]  /*19a20*/  IABS R18, R196 ;  /* 0x000000c400127213 */ /* 0x000fe20000000000 */
[----:B------:R-:W-:Y:S01]  /*19a30*/  IMAD.IADD R44, R227, 0x1, -R186 ;  /* 0x00000001e32c7824 */ /* 0x000fe200078e0aba */
[----:B------:R-:W-:Y:S01]  /*19a40*/  FSEL R99, R102, -INF , !P3 ;  /* 0xff80000066637808 */ /* 0x000fe20005800000 */
[----:B--2---:R-:W-:Y:S01]  /*19a50*/  FFMA.FTZ R103, R64, -UR31, R103 ;  /* 0x8000001f40677c23 */ /* 0x004fe20008010067 */
[C---:B------:R-:W-:Y:S02]  /*19a60*/  ISETP.GE.AND P0, PT, R7.reuse, R232, PT ;  /* 0x000000e80700720c */ /* 0x040fe40003f06270 */
[-C--:B------:R-:W-:Y:S02]  /*19a70*/  ISETP.GE.OR P2, PT, R20, R231.reuse, !P2 ;  /* 0x000000e71400720c */ /* 0x080fe40005746670 */
[----:B------:R-:W-:Y:S01]  /*19a80*/  ISETP.GE.OR P0, PT, R7, R231, !P0 ;  /* 0x000000e70700720c */ /* 0x000fe20004706670 */
[----:B------:R-:W2:Y:S01]  /*19a90*/  I2F R207, R18 ;  /* 0x0000001200cf7306 */ /* 0x000ea20000201400 */
[----:B------:R-:W-:Y:S02]  /*19aa0*/  ISETP.GE.AND P1, PT, R11, R235, PT ;  /* 0x000000eb0b00720c */ /* 0x000fe40003f26270 */
[----:B------:R-:W-:Y:S01]  /*19ab0*/  FSEL R103, R103, -INF , !P0 ;  /* 0xff80000067677808 */ /* 0x000fe20004000000 */
[----:B---3--:R-:W-:Y:S01]  /*19ac0*/  FFMA.FTZ R56, R97, -UR31, R56 ;  /* 0x8000001f61387c23 */ /* 0x008fe20008010038 */
[----:B------:R-:W-:Y:S02]  /*19ad0*/  ISETP.GE.OR P1, PT, R11, R234, !P1 ;  /* 0x000000ea0b00720c */ /* 0x000fe40004f26670 */
[CC--:B------:R-:W-:Y:S02]  /*19ae0*/  ISETP.GE.AND P6, PT, R202.reuse, R226.reuse, PT ;  /* 0x000000e2ca00720c */ /* 0x0c0fe40003fc6270 */
[----:B------:R-:W-:Y:S01]  /*19af0*/  FSEL R98, R117, -INF , !P1 ;  /* 0xff80000075627808 */ /* 0x000fe20004800000 */
[----:B------:R-:W3:Y:S01]  /*19b00*/  I2F R18, R27 ;  /* 0x0000001b00127306 */ /* 0x000ee20000201400 */
[----:B------:R-:W-:Y:S02]  /*19b10*/  IABS R31, R31 ;  /* 0x0000001f001f7213 */ /* 0x000fe40000000000 */
[----:B------:R-:W-:Y:S01]  /*19b20*/  ISETP.GE.OR P6, PT, R202, R223, !P6 ;  /* 0x000000dfca00720c */ /* 0x000fe200077c6670 */
[----:B-1----:R-:W-:Y:S01]  /*19b30*/  FFMA.FTZ R114, R50, -UR31, R114 ;  /* 0x8000001f32727c23 */ /* 0x002fe20008010072 */
[C---:B------:R-:W-:Y:S01]  /*19b40*/  ISETP.GE.AND P1, PT, R194.reuse, R226, PT ;  /* 0x000000e2c200720c */ /* 0x040fe20003f26270 */
[----:B------:R-:W-:Y:S01]  /*19b50*/  IMAD.IADD R202, R227, 0x1, -R202 ;  /* 0x00000001e3ca7824 */ /* 0x000fe200078e0aca */
[----:B------:R-:W-:Y:S02]  /*19b60*/  ISETP.GE.AND P3, PT, R194, R229, PT ;  /* 0x000000e5c200720c */ /* 0x000fe40003f66270 */
[----:B------:R-:W-:Y:S01]  /*19b70*/  FSEL R114, R114, -INF , !P2 ;  /* 0xff80000072727808 */ /* 0x000fe20005000000 */
[----:B------:R1:W4:Y:S01]  /*19b80*/  I2F R117, R31 ;  /* 0x0000001f00757306 */ /* 0x0003220000201400 */
[C---:B------:R-:W-:Y:S02]  /*19b90*/  ISETP.GE.OR P1, PT, R194.reuse, R223, !P1 ;  /* 0x000000dfc200720c */ /* 0x040fe40004f26670 */
[----:B------:R-:W-:Y:S01]  /*19ba0*/  ISETP.GE.OR P3, PT, R194, R228, !P3 ;  /* 0x000000e4c200720c */ /* 0x000fe20005f66670 */
[----:B--2---:R-:W-:Y:S01]  /*19bb0*/  FFMA.FTZ R46, R207, -UR31, R46 ;  /* 0x8000001fcf2e7c23 */ /* 0x004fe2000801002e */
[----:B------:R-:W-:Y:S02]  /*19bc0*/  ISETP.GE.AND P2, PT, R186, R229, PT ;  /* 0x000000e5ba00720c */ /* 0x000fe40003f46270 */
[----:B------:R-:W-:Y:S02]  /*19bd0*/  FSEL R45, R45, -INF , !P3 ;  /* 0xff8000002d2d7808 */ /* 0x000fe40005800000 */
[----:B------:R-:W-:Y:S01]  /*19be0*/  ISETP.GE.AND P3, PT, R25, R235, PT ;  /* 0x000000eb1900720c */ /* 0x000fe20003f66270 */
[----:B------:R-:W2:Y:S01]  /*19bf0*/  I2F R102, R34 ;  /* 0x0000002200667306 */ /* 0x000ea20000201400 */
[----:B------:R-:W-:Y:S02]  /*19c00*/  ISETP.GE.AND P0, PT, R193, R229, PT ;  /* 0x000000e5c100720c */ /* 0x000fe40003f06270 */
[----:B------:R-:W-:Y:S01]  /*19c10*/  ISETP.GE.OR P3, PT, R25, R234, !P3 ;  /* 0x000000ea1900720c */ /* 0x000fe20005f66670 */
[----:B---3--:R-:W-:Y:S01]  /*19c20*/  FFMA.FTZ R60, R18, -UR31, R60 ;  /* 0x8000001f123c7c23 */ /* 0x008fe2000801003c */
[----:B------:R-:W-:Y:S01]  /*19c30*/  IABS R27, R40 ;  /* 0x00000028001b7213 */ /* 0x000fe20000000000 */
[----:B------:R-:W-:Y:S01]  /*19c40*/  IMAD.IADD R18, R227, 0x1, -R2 ;  /* 0x00000001e3127824 */ /* 0x000fe200078e0a02 */
[----:B------:R-:W-:Y:S02]  /*19c50*/  FSEL R128, R128, -INF , !P3 ;  /* 0xff80000080807808 */ /* 0x000fe40005800000 */
[C---:B------:R-:W-:Y:S01]  /*19c60*/  ISETP.GE.OR P0, PT, R193.reuse, R228, !P0 ;  /* 0x000000e4c100720c */ /* 0x040fe20004706670 */
[----:B------:R3:W3:Y:S01]  /*19c70*/  I2F R40, R27 ;  /* 0x0000001b00287306 */ /* 0x0006e20000201400 */
[C---:B------:R-:W-:Y:S02]  /*19c80*/  ISETP.GE.AND P3, PT, R193.reuse, R226, PT ;  /* 0x000000e2c100720c */ /* 0x040fe40003f66270 */
[----:B------:R-:W-:Y:S01]  /*19c90*/  IABS R14, R202 ;  /* 0x000000ca000e7213 */ /* 0x000fe20000000000 */
[----:B-1----:R-:W-:Y:S01]  /*19ca0*/  IMAD.IADD R31, R230, 0x1, -R178 ;  /* 0x00000001e61f7824 */ /* 0x002fe200078e0ab2 */
[----:B------:R-:W-:Y:S01]  /*19cb0*/  ISETP.GE.OR P3, PT, R193, R223, !P3 ;  /* 0x000000dfc100720c */ /* 0x000fe20005f66670 */
[----:B----4-:R-:W-:Y:S01]  /*19cc0*/  FFMA.FTZ R72, R117, -UR31, R72 ;  /* 0x8000001f75487c23 */ /* 0x010fe20008010048 */
[----:B------:R-:W-:Y:S02]  /*19cd0*/  FSEL R97, R56, -INF , !P0 ;  /* 0xff80000038617808 */ /* 0x000fe40004000000 */
[----:B------:R-:W-:Y:S01]  /*19ce0*/  IABS R23, R31 ;  /* 0x0000001f00177213 */ /* 0x000fe20000000000 */
[----:B------:R-:W1:Y:S01]  /*19cf0*/  I2F R14, R14 ;  /* 0x0000000e000e7306 */ /* 0x000e620000201400 */
[----:B------:R-:W-:Y:S02]  /*19d00*/  ISETP.GE.AND P0, PT, R26, R235, PT ;  /* 0x000000eb1a00720c */ /* 0x000fe40003f06270 */
[----:B------:R-:W-:Y:S01]  /*19d10*/  ISETP.GE.OR P2, PT, R186, R228, !P2 ;  /* 0x000000e4ba00720c */ /* 0x000fe20005746670 */
[----:B--2---:R-:W-:Y:S01]  /*19d20*/  FFMA.FTZ R130, R102, -UR31, R130 ;  /* 0x8000001f66827c23 */ /* 0x004fe20008010082 */
[----:B------:R-:W-:Y:S04]  /*19d30*/  ISETP.GE.OR P0, PT, R26, R234, !P0 ;  /* 0x000000ea1a00720c */ /* 0x000fe80004706670 */
[----:B------:R-:W-:Y:S01]  /*19d40*/  FSEL R129, R129, -INF , !P0 ;  /* 0xff80000081817808 */ /* 0x000fe20004000000 */
[----:B------:R-:W2:Y:S01]  /*19d50*/  I2F R64, R23 ;  /* 0x0000001700407306 */ /* 0x000ea20000201400 */
[----:B------:R-:W-:Y:S02]  /*19d60*/  ISETP.GE.AND P0, PT, R186, R226, PT ;  /* 0x000000e2ba00720c */ /* 0x000fe40003f06270 */
[----:B---3--:R-:W-:Y:S01]  /*19d70*/  IABS R27, R35 ;  /* 0x00000023001b7213 */ /* 0x008fe20000000000 */
[----:B------:R-:W-:Y:S01]  /*19d80*/  FFMA.FTZ R61, R40, -UR31, R61 ;  /* 0x8000001f283d7c23 */ /* 0x000fe2000801003d */
[----:B------:R-:W-:Y:S01]  /*19d90*/  ISETP.GE.OR P0, PT, R186, R223, !P0 ;  /* 0x000000dfba00720c */ /* 0x000fe20004706670 */
[----:B------:R-:W-:Y:S04]  /*19da0*/  IMAD.IADD R186, R227, 0x1, -R197 ;  /* 0x00000001e3ba7824 */ /* 0x000fe800078e0ac5 */
[----:B------:R-:W3:Y:S01]  /*19db0*/  I2F R35, R27 ;  /* 0x0000001b00237306 */ /* 0x000ee20000201400 */
[----:B------:R-:W-:Y:S01]  /*19dc0*/  IABS R186, R186 ;  /* 0x000000ba00ba7213 */ /* 0x000fe20000000000 */
[----:B-1----:R-:W-:Y:S02]  /*19dd0*/  FFMA.FTZ R43, R14, -UR31, R43 ;  /* 0x8000001f0e2b7c23 */ /* 0x002fe4000801002b */
[----:B------:R-:W-:Y:S06]  /*19de0*/  IMAD.IADD R14, R230, 0x1, -R192 ;  /* 0x00000001e60e7824 */ /* 0x000fec00078e0ac0 */
[----:B------:R-:W1:Y:S01]  /*19df0*/  I2F R38, R38 ;  /* 0x0000002600267306 */ /* 0x000e620000201400 */
[----:B------:R-:W-:Y:S02]  /*19e00*/  IABS R50, R14 ;  /* 0x0000000e00327213 */ /* 0x000fe40000000000 */
[----:B------:R-:W-:Y:S01]  /*19e10*/  FSEL R14, R43, -INF , !P6 ;  /* 0xff8000002b0e7808 */ /* 0x000fe20007000000 */
[----:B--2---:R-:W-:Y:S01]  /*19e20*/  FFMA.FTZ R73, R64, -UR31, R73 ;  /* 0x8000001f40497c23 */ /* 0x004fe20008010049 */
[----:B------:R-:W-:Y:S02]  /*19e30*/  FSEL R43, R57, -INF , !P2 ;  /* 0xff800000392b7808 */ /* 0x000fe40005000000 */
[C---:B------:R-:W-:Y:S02]  /*19e40*/  ISETP.GE.AND P6, PT, R5.reuse, R232, PT ;  /* 0x000000e80500720c */ /* 0x040fe40003fc6270 */
[C---:B------:R-:W-:Y:S01]  /*19e50*/  ISETP.GE.AND P2, PT, R182.reuse, R229, PT ;  /* 0x000000e5b600720c */ /* 0x040fe20003f46270 */
[----:B------:R-:W2:Y:S01]  /*19e60*/  I2F R50, R50 ;  /* 0x0000003200327306 */ /* 0x000ea20000201400 */
[----:B------:R-:W-:Y:S02]  /*19e70*/  ISETP.GE.OR P6, PT, R5, R231, !P6 ;  /* 0x000000e70500720c */ /* 0x000fe400077c6670 */
[----:B------:R-:W-:Y:S01]  /*19e80*/  ISETP.GE.OR P2, PT, R182, R228, !P2 ;  /* 0x000000e4b600720c */ /* 0x000fe20005746670 */
[----:B---3--:R-:W-:Y:S01]  /*19e90*/  FFMA.FTZ R58, R35, -UR31, R58 ;  /* 0x8000001f233a7c23 */ /* 0x008fe2000801003a */
[----:B------:R-:W-:Y:S01]  /*19ea0*/  IABS R27, R44 ;  /* 0x0000002c001b7213 */ /* 0x000fe20000000000 */
[----:B------:R-:W-:Y:S02]  /*19eb0*/  IMAD.IADD R44, R233, 0x1, -R26 ;  /* 0x00000001e92c7824 */ /* 0x000fe400078e0a1a */
[----:B------:R-:W-:Y:S02]  /*19ec0*/  IMAD.IADD R35, R230, 0x1, -R197 ;  /* 0x00000001e6237824 */ /* 0x000fe400078e0ac5 */
[----:B------:R3:W4:Y:S01]  /*19ed0*/  I2F R34, R27 ;  /* 0x0000001b00227306 */ /* 0x0007220000201400 */
[----:B------:R-:W-:Y:S01]  /*19ee0*/  IABS R31, R44 ;  /* 0x0000002c001f7213 */ /* 0x000fe20000000000 */
[----:B------:R-:W-:Y:S01]  /*19ef0*/  IMAD.IADD R44, R227, 0x1, -R180 ;  /* 0x00000001e32c7824 */ /* 0x000fe200078e0ab4 */
[----:B------:R-:W-:Y:S01]  /*19f00*/  IABS R102, R35 ;  /* 0x0000002300667213 */ /* 0x000fe20000000000 */
[----:B-1----:R-:W-:Y:S02]  /*19f10*/  FFMA.FTZ R115, R38, -UR31, R115 ;  /* 0x8000001f26737c23 */ /* 0x002fe40008010073 */
[----:B------:R-:W-:Y:S03]  /*19f20*/  IMAD.IADD R35, R230, 0x1, -R195 ;  /* 0x00000001e6237824 */ /* 0x000fe600078e0ac3 */
[----:B------:R-:W-:Y:S01]  /*19f30*/  FSEL R56, R115, -INF , !P6 ;  /* 0xff80000073387808 */ /* 0x000fe20007000000 */
[----:B------:R-:W1:Y:S01]  /*19f40*/  I2F R80, R31 ;  /* 0x0000001f00507306 */ /* 0x000e620000201400 */
[----:B------:R-:W-:Y:S01]  /*19f50*/  FSEL R115, R60, -INF , !P2 ;  /* 0xff8000003c737808 */ /* 0x000fe20005000000 */
[----:B------:R-:W-:Y:S01]  /*19f60*/  IMAD.IADD R60, R227, 0x1, -R192 ;  /* 0x00000001e33c7824 */ /* 0x000fe200078e0ac0 */
[----:B------:R-:W-:Y:S01]  /*19f70*/  ISETP.GE.AND P2, PT, R180, R229, PT ;  /* 0x000000e5b400720c */ /* 0x000fe20003f46270 */
[----:B--2---:R-:W-:Y:S01]  /*19f80*/  FFMA.FTZ R77, R50, -UR31, R77 ;  /* 0x8000001f324d7c23 */ /* 0x004fe2000801004d */
[----:B------:R-:W-:Y:S01]  /*19f90*/  ISETP.GE.AND P6, PT, R182, R226, PT ;  /* 0x000000e2b600720c */ /* 0x000fe20003fc6270 */
[----:B------:R-:W-:Y:S01]  /*19fa0*/  IMAD.IADD R50, R230, 0x1, -R5 ;  /* 0x00000001e6327824 */ /* 0x000fe200078e0a05 */
[----:B------:R-:W-:Y:S02]  /*19fb0*/  IABS R60, R60 ;  /* 0x0000003c003c7213 */ /* 0x000fe40000000000 */
[----:B------:R-:W-:Y:S01]  /*19fc0*/  ISETP.GE.OR P2, PT, R180, R228, !P2 ;  /* 0x000000e4b400720c */ /* 0x000fe20005746670 */
[----:B------:R-:W2:Y:S01]  /*19fd0*/  I2F R24, R24 ;  /* 0x0000001800187306 */ /* 0x000ea20000201400 */
[----:B------:R-:W-:Y:S02]  /*19fe0*/  IABS R50, R50 ;  /* 0x0000003200327213 */ /* 0x000fe40000000000 */
[----:B------:R-:W-:Y:S01]  /*19ff0*/  FSEL R40, R61, -INF , !P2 ;  /* 0xff8000003d287808 */ /* 0x000fe20005000000 */
[----:B---3--:R-:W-:Y:S01]  /*1a000*/  IMAD.IADD R27, R227, 0x1, -R182 ;  /* 0x00000001e31b7824 */ /* 0x008fe200078e0ab6 */
[----:B------:R-:W-:Y:S01]  /*1a010*/  ISETP.GE.OR P6, PT, R182, R223, !P6 ;  /* 0x000000dfb600720c */ /* 0x000fe200077c6670 */
[----:B----4-:R-:W-:Y:S01]  /*1a020*/  FFMA.FTZ R59, R34, -UR31, R59 ;  /* 0x8000001f223b7c23 */ /* 0x010fe2000801003b */
[----:B------:R-:W-:Y:S01]  /*1a030*/  LOP3.LUT R34, R249, UR23, R218, 0x96, !PT ;  /* 0x00000017f9227c12 */ /* 0x000fe2000f8e96da */
[----:B------:R-:W-:Y:S01]  /*1a040*/  IMAD.IADD R61, R227, 0x1, -R176 ;  /* 0x00000001e33d7824 */ /* 0x000fe200078e0ab0 */
[----:B------:R-:W-:Y:S01]  /*1a050*/  IABS R27, R27 ;  /* 0x0000001b001b7213 */ /* 0x000fe20000000000 */
[----:B------:R-:W3:Y:S01]  /*1a060*/  I2F R194, R50 ;  /* 0x0000003200c27306 */ /* 0x000ee20000201400 */
[----:B------:R-:W-:Y:S02]  /*1a070*/  FSEL R64, R59, -INF , !P0 ;  /* 0xff8000003b407808 */ /* 0x000fe40004000000 */
[----:B------:R-:W-:Y:S01]  /*1a080*/  ISETP.GE.AND P0, PT, R26, R232, PT ;  /* 0x000000e81a00720c */ /* 0x000fe20003f06270 */
[----:B-1----:R-:W-:Y:S01]  /*1a090*/  FFMA.FTZ R131, R80, -UR31, R131 ;  /* 0x8000001f50837c23 */ /* 0x002fe20008010083 */
[----:B------:R-:W-:Y:S02]  /*1a0a0*/  IABS R31, R22 ;  /* 0x00000016001f7213 */ /* 0x000fe40000000000 */
[----:B------:R-:W-:Y:S02]  /*1a0b0*/  ISETP.GE.OR P0, PT, R26, R231, !P0 ;  /* 0x000000e71a00720c */ /* 0x000fe40004706670 */
[----:B------:R-:W-:Y:S01]  /*1a0c0*/  IABS R22, R44 ;  /* 0x0000002c00167213 */ /* 0x000fe20000000000 */
[----:B------:R1:W4:Y:S01]  /*1a0d0*/  I2F R23, R27 ;  /* 0x0000001b00177306 */ /* 0x0003220000201400 */
[----:B------:R-:W-:Y:S01]  /*1a0e0*/  IMAD.IADD R44, R227, 0x1, -R178 ;  /* 0x00000001e32c7824 */ /* 0x000fe200078e0ab2 */
[----:B------:R-:W-:Y:S01]  /*1a0f0*/  ISETP.GE.AND P2, PT, R0, R229, PT ;  /* 0x000000e50000720c */ /* 0x000fe20003f46270 */
[----:B--2---:R-:W-:Y:S01]  /*1a100*/  FFMA.FTZ R47, R24, -UR31, R47 ;  /* 0x8000001f182f7c23 */ /* 0x004fe2000801002f */
[----:B------:R-:W-:Y:S02]  /*1a110*/  IABS R35, R35 ;  /* 0x0000002300237213 */ /* 0x000fe40000000000 */
[----:B------:R-:W-:Y:S02]  /*1a120*/  ISETP.GE.OR P2, PT, R0, R228, !P2 ;  /* 0x000000e40000720c */ /* 0x000fe40005746670 */
[----:B------:R-:W-:Y:S02]  /*1a130*/  FSEL R24, R47, -INF , !P1 ;  /* 0xff8000002f187808 */ /* 0x000fe40004800000 */
[----:B------:R2:W2:Y:S01]  /*1a140*/  I2F R193, R31 ;  /* 0x0000001f00c17306 */ /* 0x0004a20000201400 */
[CC--:B------:R-:W-:Y:S02]  /*1a150*/  ISETP.GE.AND P1, PT, R11.reuse, R232.reuse, PT ;  /* 0x000000e80b00720c */ /* 0x0c0fe40003f26270 */
[----:B------:R-:W-:Y:S01]  /*1a160*/  FSEL R117, R72, -INF , !P2 ;  /* 0xff80000048757808 */ /* 0x000fe20005000000 */
[----:B---3--:R-:W-:Y:S01]  /*1a170*/  FFMA.FTZ R109, R194, -UR31, R109 ;  /* 0x8000001fc26d7c23 */ /* 0x008fe2000801006d */
[----:B------:R-:W-:Y:S02]  /*1a180*/  ISETP.GE.OR P1, PT, R11, R231, !P1 ;  /* 0x000000e70b00720c */ /* 0x000fe40004f26670 */
[C---:B------:R-:W-:Y:S02]  /*1a190*/  ISETP.GE.AND P2, PT, R178.reuse, R229, PT ;  /* 0x000000e5b200720c */ /* 0x040fe40003f46270 */
[----:B------:R-:W-:Y:S01]  /*1a1a0*/  FSEL R119, R119, -INF , !P1 ;  /* 0xff80000077777808 */ /* 0x000fe20004800000 */
[----:B------:R-:W3:Y:S01]  /*1a1b0*/  I2F R22, R22 ;  /* 0x0000001600167306 */ /* 0x000ee20000201400 */
[----:B------:R-:W-:Y:S02]  /*1a1c0*/  ISETP.GE.AND P1, PT, R25, R232, PT ;  /* 0x000000e81900720c */ /* 0x000fe40003f26270 */
[----:B------:R-:W-:Y:S01]  /*1a1d0*/  ISETP.GE.OR P2, PT, R178, R228, !P2 ;  /* 0x000000e4b200720c */ /* 0x000fe20005746670 */
[----:B-1----:R-:W-:Y:S01]  /*1a1e0*/  IMAD.IADD R27, R227, 0x1, -R0 ;  /* 0x00000001e31b7824 */ /* 0x002fe200078e0a00 */
[----:B------:R-:W-:Y:S01]  /*1a1f0*/  ISETP.GE.OR P1, PT, R25, R231, !P1 ;  /* 0x000000e71900720c */ /* 0x000fe20004f26670 */
[----:B----4-:R-:W-:Y:S01]  /*1a200*/  FFMA.FTZ R62, R23, -UR31, R62 ;  /* 0x8000001f173e7c23 */ /* 0x010fe2000801003e */
[----:B------:R-:W-:Y:S01]  /*1a210*/  IABS R61, R61 ;  /* 0x0000003d003d7213 */ /* 0x000fe20000000000 */
[----:B------:R-:W-:Y:S01]  /*1a220*/  IMAD.IADD R23, R227, 0x1, -R198 ;  /* 0x00000001e3177824 */ /* 0x000fe200078e0ac6 */
[----:B------:R-:W-:Y:S01]  /*1a230*/  IABS R27, R27 ;  /* 0x0000001b001b7213 */ /* 0x000fe20000000000 */
[----:B------:R-:W1:Y:S01]  /*1a240*/  I2F R207, R35 ;  /* 0x0000002300cf7306 */ /* 0x000e620000201400 */
[----:B------:R-:W-:Y:S02]  /*1a250*/  FSEL R47, R130, -INF , !P1 ;  /* 0xff800000822f7808 */ /* 0x000fe40004800000 */
[----:B------:R-:W-:Y:S01]  /*1a260*/  FSEL R84, R62, -INF , !P6 ;  /* 0xff8000003e547808 */ /* 0x000fe20007000000 */
[----:B--2---:R-:W-:Y:S01]  /*1a270*/  IMAD.IADD R31, R230, 0x1, -R176 ;  /* 0x00000001e61f7824 */ /* 0x004fe200078e0ab0 */
[----:B------:R-:W-:Y:S01]  /*1a280*/  IABS R23, R23 ;  /* 0x0000001700177213 */ /* 0x000fe20000000000 */
[----:B------:R-:W-:Y:S01]  /*1a290*/  FFMA.FTZ R76, R193, -UR31, R76 ;  /* 0x8000001fc14c7c23 */ /* 0x000fe2000801004c */
[----:B------:R-:W-:Y:S02]  /*1a2a0*/  FSEL R130, R73, -INF , !P2 ;  /* 0xff80000049827808 */ /* 0x000fe40005000000 */
[----:B------:R-:W-:Y:S01]  /*1a2b0*/  IABS R38, R31 ;  /* 0x0000001f00267213 */ /* 0x000fe20000000000 */
[----:B------:R-:W2:Y:S01]  /*1a2c0*/  I2F R57, R27 ;  /* 0x0000001b00397306 */ /* 0x000ea20000201400 */
[----:B------:R-:W-:Y:S02]  /*1a2d0*/  IABS R31, R44 ;  /* 0x0000002c001f7213 */ /* 0x000fe40000000000 */
[----:B------:R-:W-:Y:S01]  /*1a2e0*/  IABS R44, R48 ;  /* 0x00000030002c7213 */ /* 0x000fe20000000000 */
[----:B---3--:R-:W-:Y:S01]  /*1a2f0*/  FFMA.FTZ R63, R22, -UR31, R63 ;  /* 0x8000001f163f7c23 */ /* 0x008fe2000801003f */
[----:B------:R-:W-:Y:S02]  /*1a300*/  LOP3.LUT R22, R245, UR23, R218, 0x96, !PT ;  /* 0x00000017f5167c12 */ /* 0x000fe4000f8e96da */
[----:B------:R-:W-:Y:S02]  /*1a310*/  ISETP.GE.AND P1, PT, R178, R226, PT ;  /* 0x000000e2b200720c */ /* 0x000fe40003f26270 */
[----:B------:R-:W-:Y:S01]  /*1a320*/  ISETP.GE.AND P6, PT, R192, R229, PT ;  /* 0x000000e5c000720c */ /* 0x000fe20003fc6270 */
[----:B------:R-:W3:Y:S01]  /*1a330*/  I2F R27, R38 ;  /* 0x00000026001b7306 */ /* 0x000ee20000201400 */
[----:B------:R-:W-:Y:S02]  /*1a340*/  ISETP.GE.OR P1, PT, R178, R223, !P1 ;  /* 0x000000dfb200720c */ /* 0x000fe40004f26670 */
[----:B------:R-:W-:Y:S01]  /*1a350*/  ISETP.GE.OR P6, PT, R192, R228, !P6 ;  /* 0x000000e4c000720c */ /* 0x000fe200077c6670 */
[----:B-1----:R-:W-:Y:S01]  /*1a360*/  FFMA.FTZ R104, R207, -UR31, R104 ;  /* 0x8000001fcf687c23 */ /* 0x002fe20008010068 */
[----:B------:R-:W-:Y:S01]  /*1a370*/  ISETP.GE.AND P2, PT, R2, R229, PT ;  /* 0x000000e50200720c */ /* 0x000fe20003f46270 */
[----:B------:R-:W-:Y:S01]  /*1a380*/  IMAD.WIDE.U32 R34, R34, -0x326172a9, RZ ;  /* 0xcd9e8d5722227825 */ /* 0x000fe200078e00ff */
[----:B------:R-:W-:Y:S02]  /*1a390*/  FSEL R77, R77, -INF , !P6 ;  /* 0xff8000004d4d7808 */ /* 0x000fe40007000000 */
[----:B------:R-:W-:Y:S01]  /*1a3a0*/  ISETP.GE.AND P6, PT, R176, R226, PT ;  /* 0x000000e2b000720c */ /* 0x000fe20003fc6270 */
[----:B------:R1:W4:Y:S01]  /*1a3b0*/  I2F R38, R31 ;  /* 0x0000001f00267306 */ /* 0x0003220000201400 */
[----:B------:R-:W-:Y:S02]  /*1a3c0*/  ISETP.GE.OR P2, PT, R2, R228, !P2 ;  /* 0x000000e40200720c */ /* 0x000fe40005746670 */
[----:B------:R-:W-:Y:S01]  /*1a3d0*/  ISETP.GE.OR P6, PT, R176, R223, !P6 ;  /* 0x000000dfb000720c */ /* 0x000fe200077c6670 */
[----:B--2---:R-:W-:Y:S02]  /*1a3e0*/  FFMA.FTZ R74, R57, -UR31, R74 ;  /* 0x8000001f394a7c23 */ /* 0x004fe4000801004a */
[----:B------:R-:W-:Y:S04]  /*1a3f0*/  IMAD.IADD R57, R227, 0x1, -R195 ;  /* 0x00000001e3397824 */ /* 0x000fe800078e0ac3 */
[----:B------:R2:W2:Y:S01]  /*1a400*/  I2F R48, R44 ;  /* 0x0000002c00307306 */ /* 0x0004a20000201400 */
[----:B------:R-:W-:Y:S01]  /*1a410*/  IABS R57, R57 ;  /* 0x0000003900397213 */ /* 0x000fe20000000000 */
[----:B---3--:R-:W-:Y:S08]  /*1a420*/  FFMA.FTZ R88, R27, -UR31, R88 ;  /* 0x8000001f1b587c23 */ /* 0x008ff00008010058 */
[----:B------:R-:W3:Y:S01]  /*1a430*/  I2F R59, R23 ;  /* 0x00000017003b7306 */ /* 0x000ee20000201400 */
[----:B-1----:R-:W-:Y:S01]  /*1a440*/  IABS R31, R18 ;  /* 0x00000012001f7213 */ /* 0x002fe20000000000 */
[----:B----4-:R-:W-:Y:S01]  /*1a450*/  FFMA.FTZ R75, R38, -UR31, R75 ;  /* 0x8000001f264b7c23 */ /* 0x010fe2000801004b */
[----:B------:R-:W-:Y:S01]  /*1a460*/  FSEL R18, R46, -INF , !P5 ;  /* 0xff8000002e127808 */ /* 0x000fe20006800000 */
[----:B------:R-:W-:Y:S01]  /*1a470*/  IMAD.IADD R38, R227, 0x1, -R7 ;  /* 0x00000001e3267824 */ /* 0x000fe200078e0a07 */
[----:B------:R-:W-:Y:S05]  /*1a480*/  ISETP.GE.AND P5, PT, R9, R232, PT ;  /* 0x000000e80900720c */ /* 0x000fea0003fa6270 */
[----:B------:R-:W1:Y:S01]  /*1a490*/  I2F R31, R31 ;  /* 0x0000001f001f7306 */ /* 0x000e620000201400 */
[----:B------:R-:W-:Y:S02]  /*1a4a0*/  FSEL R80, R75, -INF , !P1 ;  /* 0xff8000004b507808 */ /* 0x000fe40004800000 */
[----:B------:R-:W-:Y:S01]  /*1a4b0*/  ISETP.GE.OR P5, PT, R9, R231, !P5 ;  /* 0x000000e70900720c */ /* 0x000fe20006fa6670 */
[----:B--2---:R-:W-:Y:S01]  /*1a4c0*/  IMAD.IADD R44, R230, 0x1, -R198 ;  /* 0x00000001e62c7824 */ /* 0x004fe200078e0ac6 */
[----:B------:R-:W-:Y:S01]  /*1a4d0*/  IABS R38, R38 ;  /* 0x0000002600267213 */ /* 0x000fe20000000000 */
[----:B------:R-:W-:Y:S01]  /*1a4e0*/  FFMA.FTZ R89, R48, -UR31, R89 ;  /* 0x8000001f30597c23 */ /* 0x000fe20008010059 */
[----:B------:R-:W-:Y:S01]  /*1a4f0*/  ISETP.GE.AND P1, PT, R198, R229, PT ;  /* 0x000000e5c600720c */ /* 0x000fe20003f26270 */
[----:B------:R-:W-:Y:S01]  /*1a500*/  IMAD.IADD R48, R230, 0x1, -R11 ;  /* 0x00000001e6307824 */ /* 0x000fe200078e0a0b */
[----:B------:R-:W-:Y:S01]  /*1a510*/  IABS R46, R44 ;  /* 0x0000002c002e7213 */ /* 0x000fe20000000000 */
[----:B------:R-:W2:Y:S01]  /*1a520*/  I2F R27, R57 ;  /* 0x00000039001b7306 */ /* 0x000ea20000201400 */
[----:B------:R-:W-:Y:S02]  /*1a530*/  FSEL R44, R118, -INF , !P5 ;  /* 0xff800000762c7808 */ /* 0x000fe40006800000 */
[----:B------:R-:W-:Y:S01]  /*1a540*/  ISETP.GE.OR P1, PT, R198, R228, !P1 ;  /* 0x000000e4c600720c */ /* 0x000fe20004f26670 */
[----:B---3--:R-:W-:Y:S01]  /*1a550*/  FFMA.FTZ R94, R59, -UR31, R94 ;  /* 0x8000001f3b5e7c23 */ /* 0x008fe2000801005e */
[----:B------:R-:W-:Y:S01]  /*1a560*/  IABS R48, R48 ;  /* 0x0000003000307213 */ /* 0x000fe20000000000 */
[----:B------:R-:W-:Y:S01]  /*1a570*/  IMAD.WIDE.U32 R22, R22, -0x326172a9, RZ ;  /* 0xcd9e8d5716167825 */ /* 0x000fe200078e00ff */
[C---:B------:R-:W-:Y:S03]  /*1a580*/  ISETP.GE.AND P5, PT, R180.reuse, R226, PT ;  /* 0x000000e2b400720c */ /* 0x040fe60003fa6270 */
[----:B------:R3:W4:Y:S01]  /*1a590*/  I2F R118, R60 ;  /* 0x0000003c00767306 */ /* 0x0007220000201400 */
[----:B------:R-:W-:Y:S01]  /*1a5a0*/  ISETP.GE.OR P5, PT, R180, R223, !P5 ;  /* 0x000000dfb400720c */ /* 0x000fe20006fa6670 */
[----:B------:R-:W-:Y:S02]  /*1a5b0*/  IMAD.IADD R180, R230, 0x1, -R7 ;  /* 0x00000001e6b47824 */ /* 0x000fe400078e0a07 */
[----:B-1----:R-:W-:Y:S03]  /*1a5c0*/  FFMA.FTZ R78, R31, -UR31, R78 ;  /* 0x8000001f1f4e7c23 */ /* 0x002fe6000801004e */
[----:B------:R-:W-:Y:S03]  /*1a5d0*/  IABS R180, R180 ;  /* 0x000000b400b47213 */ /* 0x000fe60000000000 */
[----:B------:R-:W1:Y:S01]  /*1a5e0*/  I2F R67, R46 ;  /* 0x0000002e00437306 */ /* 0x000e620000201400 */
[----:B--2---:R-:W-:Y:S02]  /*1a5f0*/  FFMA.FTZ R106, R27, -UR31, R106 ;  /* 0x8000001f1b6a7c23 */ /* 0x004fe4000801006a */
[C---:B------:R-:W-:Y:S07]  /*1a600*/  IMAD.IADD R57, R227.reuse, 0x1, -R20 ;  /* 0x00000001e3397824 */ /* 0x040fee00078e0a14 */
[----:B------:R-:W2:Y:S01]  /*1a610*/  I2F R61, R61 ;  /* 0x0000003d003d7306 */ /* 0x000ea20000201400 */
[----:B------:R-:W-:Y:S02]  /*1a620*/  IABS R57, R57 ;  /* 0x0000003900397213 */ /* 0x000fe40000000000 */
[----:B---3--:R-:W-:Y:S01]  /*1a630*/  FSEL R60, R58, -INF , !P3 ;  /* 0xff8000003a3c7808 */ /* 0x008fe20005800000 */
[----:B------:R-:W-:Y:S01]  /*1a640*/  IMAD.IADD R58, R230, 0x1, -R9 ;  /* 0x00000001e63a7824 */ /* 0x000fe200078e0a09 */
[----:B------:R-:W-:Y:S01]  /*1a650*/  ISETP.GE.AND P3, PT, R0, R226, PT ;  /* 0x000000e20000720c */ /* 0x000fe20003f66270 */
[----:B----4-:R-:W-:Y:S04]  /*1a660*/  FFMA.FTZ R79, R118, -UR31, R79 ;  /* 0x8000001f764f7c23 */ /* 0x010fe8000801004f */
[----:B------:R-:W3:Y:S01]  /*1a670*/  I2F R186, R186 ;  /* 0x000000ba00ba7306 */ /* 0x000ee20000201400 */
[-C--:B------:R-:W-:Y:S01]  /*1a680*/  ISETP.GE.OR P3, PT, R0, R223.reuse, !P3 ;  /* 0x000000df0000720c */ /* 0x080fe20005f66670 */
[----:B------:R-:W-:Y:S01]  /*1a690*/  IMAD.IADD R0, R227, 0x1, -R190 ;  /* 0x00000001e3007824 */ /* 0x000fe200078e0abe */
[----:B------:R-:W-:Y:S01]  /*1a6a0*/  IABS R58, R58 ;  /* 0x0000003a003a7213 */ /* 0x000fe20000000000 */
[----:B-1----:R-:W-:Y:S01]  /*1a6b0*/  FFMA.FTZ R92, R67, -UR31, R92 ;  /* 0x8000001f435c7c23 */ /* 0x002fe2000801005c */
[----:B------:R-:W-:Y:S01]  /*1a6c0*/  FSEL R50, R74, -INF , !P3 ;  /* 0xff8000004a327808 */ /* 0x000fe20005800000 */
[----:B------:R-:W-:Y:S01]  /*1a6d0*/  IMAD.MOV.U32 R74, RZ, RZ, R38 ;  /* 0x000000ffff4a7224 */ /* 0x000fe200078e0026 */
[----:B------:R-:W-:Y:S02]  /*1a6e0*/  FSEL R46, R131, -INF , !P0 ;  /* 0xff800000832e7808 */ /* 0x000fe40004000000 */
[----:B------:R-:W-:Y:S01]  /*1a6f0*/  FSEL R92, R92, -INF , !P1 ;  /* 0xff8000005c5c7808 */ /* 0x000fe20004800000 */
[----:B------:R-:W1:Y:S01]  /*1a700*/  I2F R31, R58 ;  /* 0x0000003a001f7306 */ /* 0x000e620000201400 */
[----:B------:R-:W-:Y:S02]  /*1a710*/  ISETP.GE.AND P1, PT, R197, R226, PT ;  /* 0x000000e2c500720c */ /* 0x000fe40003f26270 */
[----:B------:R-:W-:Y:S01]  /*1a720*/  IABS R0, R0 ;  /* 0x0000000000007213 */ /* 0x000fe20000000000 */
[----:B--2---:R-:W-:Y:S01]  /*1a730*/  FFMA.FTZ R90, R61, -UR31, R90 ;  /* 0x8000001f3d5a7c23 */ /* 0x004fe2000801005a */
[----:B------:R-:W-:Y:S01]  /*1a740*/  ISETP.GE.OR P1, PT, R197, R223, !P1 ;  /* 0x000000dfc500720c */ /* 0x000fe20004f26670 */
[----:B------:R-:W-:Y:S01]  /*1a750*/  IMAD.IADD R61, R230, 0x1, -R25 ;  /* 0x00000001e63d7824 */ /* 0x000fe200078e0a19 */
[----:B------:R-:W-:Y:S02]  /*1a760*/  ISETP.GE.AND P3, PT, R190, R229, PT ;  /* 0x000000e5be00720c */ /* 0x000fe40003f66270 */
[----:B------:R-:W-:Y:S01]  /*1a770*/  FSEL R131, R76, -INF , !P2 ;  /* 0xff8000004c837808 */ /* 0x000fe20005000000 */
[----:B------:R-:W2:Y:S01]  /*1a780*/  I2F R74, R74 ;  /* 0x0000004a004a7306 */ /* 0x000ea20000201400 */
[----:B------:R-:W-:Y:S02]  /*1a790*/  ISETP.GE.OR P3, PT, R190, R228, !P3 ;  /* 0x000000e4be00720c */ /* 0x000fe40005f66670 */
[----:B------:R-:W-:Y:S01]  /*1a7a0*/  FSEL R193, R90, -INF , !P6 ;  /* 0xff8000005ac17808 */ /* 0x000fe20007000000 */
[----:B---3--:R-:W-:Y:S01]  /*1a7b0*/  FFMA.FTZ R95, R186, -UR31, R95 ;  /* 0x8000001fba5f7c23 */ /* 0x008fe2000801005f */
[-C--:B------:R-:W-:Y:S02]  /*1a7c0*/  ISETP.GE.AND P0, PT, R2, R226.reuse, PT ;  /* 0x000000e20200720c */ /* 0x080fe40003f06270 */
[----:B------:R-:W-:Y:S02]  /*1a7d0*/  ISETP.GE.AND P2, PT, R192, R226, PT ;  /* 0x000000e2c000720c */ /* 0x000fe40003f46270 */
[----:B------:R-:W-:Y:S01]  /*1a7e0*/  FSEL R207, R95, -INF , !P1 ;  /* 0xff8000005fcf7808 */ /* 0x000fe20004800000 */
[----:B------:R3:W4:Y:S01]  /*1a7f0*/  I2F R178, R0 ;  /* 0x0000000000b27306 */ /* 0x0007220000201400 */
[-C--:B------:R-:W-:Y:S01]  /*1a800*/  ISETP.GE.OR P0, PT, R2, R223.reuse, !P0 ;  /* 0x000000df0200720c */ /* 0x080fe20004706670 */
[----:B------:R-:W-:Y:S01]  /*1a810*/  IMAD.IADD R2, R230, 0x1, -R20 ;  /* 0x00000001e6027824 */ /* 0x000fe200078e0a14 */
[----:B------:R-:W-:Y:S01]  /*1a820*/  ISETP.GE.OR P2, PT, R192, R223, !P2 ;  /* 0x000000dfc000720c */ /* 0x000fe20005746670 */
[----:B-1----:R-:W-:Y:S01]  /*1a830*/  FFMA.FTZ R120, R31, -UR31, R120 ;  /* 0x8000001f1f787c23 */ /* 0x002fe20008010078 */
[----:B------:R-:W-:Y:S02]  /*1a840*/  FSEL R38, R78, -INF , !P0 ;  /* 0xff8000004e267808 */ /* 0x000fe40004000000 */
[----:B------:R-:W-:Y:S02]  /*1a850*/  FSEL R58, R89, -INF , !P3 ;  /* 0xff800000593a7808 */ /* 0x000fe40005800000 */
[C---:B------:R-:W-:Y:S01]  /*1a860*/  ISETP.GE.AND P0, PT, R197.reuse, R229, PT ;  /* 0x000000e5c500720c */ /* 0x040fe20003f06270 */
[----:B------:R-:W1:Y:S01]  /*1a870*/  I2F R78, R48 ;  /* 0x00000030004e7306 */ /* 0x000e620000201400 */
[----:B------:R-:W-:Y:S02]  /*1a880*/  IABS R2, R2 ;  /* 0x0000000200027213 */ /* 0x000fe40000000000 */
[----:B------:R-:W-:Y:S01]  /*1a890*/  ISETP.GE.OR P0, PT, R197, R228, !P0 ;  /* 0x000000e4c500720c */ /* 0x000fe20004706670 */
[----:B--2---:R-:W-:Y:S01]  /*1a8a0*/  FFMA.FTZ R107, R74, -UR31, R107 ;  /* 0x8000001f4a6b7c23 */ /* 0x004fe2000801006b */
[----:B------:R-:W-:Y:S02]  /*1a8b0*/  FMNMX.FTZ R74, R203, R166, !PT ;  /* 0x000000a6cb4a7209 */ /* 0x000fe40007810000 */
[C---:B------:R-:W-:Y:S02]  /*1a8c0*/  ISETP.GE.AND P3, PT, R198.reuse, R226, PT ;  /* 0x000000e2c600720c */ /* 0x040fe40003f66270 */
[----:B------:R-:W-:Y:S01]  /*1a8d0*/  FMNMX.FTZ R74, R199, R74, !PT ;  /* 0x0000004ac74a7209 */ /* 0x000fe20007810000 */
[----:B------:R-:W2:Y:S01]  /*1a8e0*/  I2F R192, R2 ;  /* 0x0000000200c07306 */ /* 0x000ea20000201400 */
[----:B------:R-:W-:Y:S02]  /*1a8f0*/  ISETP.GE.OR P3, PT, R198, R223, !P3 ;  /* 0x000000dfc600720c */ /* 0x000fe40005f66670 */
[----:B------:R-:W-:Y:S01]  /*1a900*/  FMNMX.FTZ R74, R3, R74, !PT ;  /* 0x0000004a034a7209 */ /* 0x000fe20007810000 */
[----:B---3--:R-:W-:Y:S01]  /*1a910*/  IMAD.U32 R0, RZ, RZ, UR33 ;  /* 0x00000021ff007e24 */ /* 0x008fe2000f8e00ff */
[----:B------:R-:W-:Y:S01]  /*1a920*/  FSEL R6, R94, -INF , !P3 ;  /* 0xff8000005e067808 */ /* 0x000fe20005800000 */
[----:B----4-:R-:W-:Y:S01]  /*1a930*/  FFMA.FTZ R91, R178, -UR31, R91 ;  /* 0x8000001fb25b7c23 */ /* 0x010fe2000801005b */
[----:B------:R-:W-:Y:S02]  /*1a940*/  FMNMX.FTZ R74, R179, R74, !PT ;  /* 0x0000004ab34a7209 */ /* 0x000fe40007810000 */
[----:B------:R-:W-:Y:S01]  /*1a950*/  LOP3.LUT R0, R219, UR5, R0, 0x96, !PT ;  /* 0x00000005db007c12 */ /* 0x000fe2000f8e9600 */
[----:B------:R-:W3:Y:S01]  /*1a960*/  I2F R102, R102 ;  /* 0x0000006600667306 */ /* 0x000ee20000201400 */
[----:B------:R-:W-:Y:S02]  /*1a970*/  FMNMX.FTZ R31, R173, R74, !PT ;  /* 0x0000004aad1f7209 */ /* 0x000fe40007810000 */
[----:B------:R-:W-:Y:S01]  /*1a980*/  FMNMX.FTZ R74, R184, R167, !PT ;  /* 0x000000a7b84a7209 */ /* 0x000fe20007810000 */
[----:B------:R-:W-:Y:S01]  /*1a990*/  IMAD.WIDE.U32 R72, R0, -0x326172a9, RZ ;  /* 0xcd9e8d5700487825 */ /* 0x000fe200078e00ff */
[----:B------:R-:W-:Y:S02]  /*1a9a0*/  ISETP.GE.AND P3, PT, R5, R229, PT ;  /* 0x000000e50500720c */ /* 0x000fe40003f66270 */
[----:B------:R-:W-:Y:S01]  /*1a9b0*/  FMNMX.FTZ R27, R189, R74, !PT ;  /* 0x0000004abd1b7209 */ /* 0x000fe20007810000 */
[----:B-1----:R-:W-:Y:S01]  /*1a9c0*/  FFMA.FTZ R121, R78, -UR31, R121 ;  /* 0x8000001f4e797c23 */ /* 0x002fe20008010079 */
[----:B------:R-:W-:Y:S01]  /*1a9d0*/  FMNMX.FTZ R31, R168, R31, !PT ;  /* 0x0000001fa81f7209 */ /* 0x000fe20007810000 */
[----:B------:R-:W1:Y:S01]  /*1a9e0*/  I2F R180, R180 ;  /* 0x000000b400b47306 */ /* 0x000e620000201400 */
[----:B------:R-:W-:Y:S02]  /*1a9f0*/  ISETP.GE.OR P3, PT, R5, R228, !P3 ;  /* 0x000000e40500720c */ /* 0x000fe40005f66670 */
[----:B------:R-:W-:Y:S01]  /*1aa00*/  FMNMX.FTZ R74, R16, R27, !PT ;  /* 0x0000001b104a7209 */ /* 0x000fe20007810000 */
[----:B------:R-:W-:Y:S01]  /*1aa10*/  IMAD.IADD R27, R227, 0x1, -R5 ;  /* 0x00000001e31b7824 */ /* 0x000fe200078e0a05 */
[----:B------:R-:W-:Y:S01]  /*1aa20*/  FMNMX.FTZ R31, R238, R31, !PT ;  /* 0x0000001fee1f7209 */ /* 0x000fe20007810000 */
[----:B--2---:R-:W-:Y:S01]  /*1aa30*/  FFMA.FTZ R108, R192, -UR31, R108 ;  /* 0x8000001fc06c7c23 */ /* 0x004fe2000801006c */
[--C-:B------:R-:W-:Y:S02]  /*1aa40*/  LOP3.LUT R0, R23, UR22, R72.reuse, 0x96, !PT ;  /* 0x0000001617007c12 */ /* 0x100fe4000f8e9648 */
[----:B------:R-:W-:Y:S01]  /*1aa50*/  LOP3.LUT R76, R35, UR22, R72, 0x96, !PT ;  /* 0x00000016234c7c12 */ /* 0x000fe2000f8e9648 */
[----:B------:R-:W2:Y:S01]  /*1aa60*/  I2F R57, R57 ;  /* 0x0000003900397306 */ /* 0x000ea20000201400 */
[----:B------:R-:W-:Y:S02]  /*1aa70*/  FSEL R72, R63, -INF , !P5 ;  /* 0xff8000003f487808 */ /* 0x000fe40006800000 */
[----:B------:R-:W-:Y:S01]  /*1aa80*/  ISETP.GE.AND P5, PT, R176, R229, PT ;  /* 0x000000e5b000720c */ /* 0x000fe20003fa6270 */
[----:B---3--:R-:W-:Y:S01]  /*1aa90*/  FFMA.FTZ R93, R102, -UR31, R93 ;  /* 0x8000001f665d7c23 */ /* 0x008fe2000801005d */
[----:B------:R-:W-:Y:S02]  /*1aaa0*/  FSEL R78, R109, -INF , !P3 ;  /* 0xff8000006d4e7808 */ /* 0x000fe40005800000 */
[----:B------:R-:W-:Y:S02]  /*1aab0*/  FMNMX.FTZ R74, R181, R74, !PT ;  /* 0x0000004ab54a7209 */ /* 0x000fe40007810000 */
[----:B------:R-:W-:Y:S02]  /*1aac0*/  ISETP.GE.AND P3, PT, R5, R226, PT ;  /* 0x000000e20500720c */ /* 0x000fe40003f66270 */
[----:B------:R-:W-:Y:S02]  /*1aad0*/  FMNMX.FTZ R31, R239, R31, !PT ;  /* 0x0000001fef1f7209 */ /* 0x000fe40007810000 */
[----:B------:R-:W-:Y:S01]  /*1aae0*/  ISETP.GE.OR P5, PT, R176, R228, !P5 ;  /* 0x000000e4b000720c */ /* 0x000fe20006fa6670 */
[----:B-1----:R-:W-:Y:S01]  /*1aaf0*/  FFMA.FTZ R105, R180, -UR31, R105 ;  /* 0x8000001fb4697c23 */ /* 0x002fe20008010069 */
[----:B------:R-:W-:Y:S02]  /*1ab00*/  ISETP.GE.OR P3, PT, R5, R223, !P3 ;  /* 0x000000df0500720c */ /* 0x000fe40005f66670 */
[----:B------:R-:W-:Y:S01]  /*1ab10*/  FMNMX.FTZ R5, R171, R74, !PT ;  /* 0x0000004aab057209 */ /* 0x000fe20007810000 */
[----:B------:R-:W-:Y:S01]  /*1ab20*/  IMAD.IADD R74, R227, 0x1, -R11 ;  /* 0x00000001e34a7824 */ /* 0x000fe200078e0a0b */
[----:B------:R-:W-:Y:S02]  /*1ab30*/  FSEL R48, R79, -INF , !P2 ;  /* 0xff8000004f307808 */ /* 0x000fe40005000000 */
[----:B------:R-:W-:Y:S02]  /*1ab40*/  ISETP.GE.AND P2, PT, R195, R229, PT ;  /* 0x000000e5c300720c */ /* 0x000fe40003f46270 */
[----:B------:R-:W-:Y:S01]  /*1ab50*/  IABS R61, R61 ;  /* 0x0000003d003d7213 */ /* 0x000fe20000000000 */
[----:B--2---:R-:W-:Y:S01]  /*1ab60*/  FFMA.FTZ R110, R57, -UR31, R110 ;  /* 0x8000001f396e7c23 */ /* 0x004fe2000801006e */
[----:B------:R-:W-:Y:S02]  /*1ab70*/  FMNMX.FTZ R31, R8, R31, !PT ;  /* 0x0000001f081f7209 */ /* 0x000fe40007810000 */
[C---:B------:R-:W-:Y:S02]  /*1ab80*/  LOP3.LUT R182, R73.reuse, UR24, R250, 0x96, !PT ;  /* 0x0000001849b67c12 */ /* 0x040fe4000f8e96fa */
[----:B------:R-:W1:Y:S01]  /*1ab90*/  I2F R61, R61 ;  /* 0x0000003d003d7306 */ /* 0x000e620000201400 */
[----:B------:R-:W-:Y:S02]  /*1aba0*/  LOP3.LUT R2, R73, UR24, R246, 0x96, !PT ;  /* 0x0000001849027c12 */ /* 0x000fe4000f8e96f6 */
[----:B------:R-:W-:Y:S01]  /*1abb0*/  FSEL R73, R88, -INF , !P5 ;  /* 0xff80000058497808 */ /* 0x000fe20006800000 */
[----:B------:R-:W-:Y:S01]  /*1abc0*/  IMAD.WIDE.U32 R88, R76, -0x2daee0ad, RZ ;  /* 0xd2511f534c587825 */ /* 0x000fe200078e00ff */
[----:B------:R-:W-:Y:S02]  /*1abd0*/  FMNMX.FTZ R5, R4, R5, !PT ;  /* 0x0000000504057209 */ /* 0x000fe40007810000 */
[----:B------:R-:W-:Y:S02]  /*1abe0*/  ISETP.GE.AND P5, PT, R190, R226, PT ;  /* 0x000000e2be00720c */ /* 0x000fe40003fa6270 */
[----:B------:R-:W-:Y:S02]  /*1abf0*/  ISETP.GE.OR P2, PT, R195, R228, !P2 ;  /* 0x000000e4c300720c */ /* 0x000fe40005746670 */
[----:B------:R-:W-:Y:S02]  /*1ac00*/  FMNMX.FTZ R31, R200, R31, !PT ;  /* 0x0000001fc81f7209 */ /* 0x000fe40007810000 */
[----:B------:R-:W-:Y:S01]  /*1ac10*/  FMNMX.FTZ R76, R240, R5, !PT ;  /* 0x00000005f04c7209 */ /* 0x000fe20007810000 */
[----:B------:R-:W-:Y:S01]  /*1ac20*/  IMAD.IADD R5, R227, 0x1, -R9 ;  /* 0x00000001e3057824 */ /* 0x000fe200078e0a09 */
[----:B------:R-:W-:Y:S02]  /*1ac30*/  ISETP.GE.OR P5, PT, R190, R223, !P5 ;  /* 0x000000dfbe00720c */ /* 0x000fe40006fa6670 */
[----:B------:R-:W-:Y:S02]  /*1ac40*/  FSEL R104, R104, -INF , !P2 ;  /* 0xff80000068687808 */ /* 0x000fe40005000000 */
[----:B------:R-:W-:Y:S02]  /*1ac50*/  FMNMX.FTZ R31, R172, R31, !PT ;  /* 0x0000001fac1f7209 */ /* 0x000fe40007810000 */
[----:B------:R-:W-:Y:S02]  /*1ac60*/  ISETP.GE.AND P2, PT, R7, R226, PT ;  /* 0x000000e20700720c */ /* 0x000fe40003f46270 */
[----:B------:R-:W-:Y:S01]  /*1ac70*/  FSEL R197, R91, -INF , !P5 ;  /* 0xff8000005bc57808 */ /* 0x000fe20006800000 */
[----:B------:R-:W-:Y:S01]  /*1ac80*/  IMAD.WIDE.U32 R90, R182, -0x2daee0ad, RZ ;  /* 0xd2511f53b65a7825 */ /* 0x000fe200078e00ff */
[----:B------:R-:W-:Y:S02]  /*1ac90*/  FMNMX.FTZ R76, R241, R76, !PT ;  /* 0x0000004cf14c7209 */ /* 0x000fe40007810000 */
[----:B------:R-:W-:Y:S01]  /*1aca0*/  FMNMX.FTZ R31, R188, R31, !PT ;  /* 0x0000001fbc1f7209 */ /* 0x000fe20007810000 */
[----:B-1----:R-:W-:Y:S01]  /*1acb0*/  FFMA.FTZ R124, R61, -UR31, R124 ;  /* 0x8000001f3d7c7c23 */ /* 0x002fe2000801007c */
[C---:B------:R-:W-:Y:S02]  /*1acc0*/  ISETP.GE.AND P6, PT, R7.reuse, R229, PT ;  /* 0x000000e50700720c */ /* 0x040fe40003fc6270 */
[----:B------:R-:W-:Y:S02]  /*1acd0*/  ISETP.GE.OR P2, PT, R7, R223, !P2 ;  /* 0x000000df0700720c */ /* 0x000fe40005746670 */
[----:B------:R-:W-:Y:S02]  /*1ace0*/  FMNMX.FTZ R76, R33, R76, !PT ;  /* 0x0000004c214c7209 */ /* 0x000fe40007810000 */
[----:B------:R-:W-:Y:S02]  /*1acf0*/  ISETP.GE.AND P1, PT, R11, R229, PT ;  /* 0x000000e50b00720c */ /* 0x000fe40003f26270 */
[----:B------:R-:W-:Y:S02]  /*1ad00*/  FSEL R204, R107, -INF , !P2 ;  /* 0xff8000006bcc7808 */ /* 0x000fe40005000000 */
[----:B------:R-:W-:Y:S02]  /*1ad10*/  ISETP.GE.AND P2, PT, R11, R226, PT ;  /* 0x000000e20b00720c */ /* 0x000fe40003f46270 */
[----:B------:R-:W-:Y:S02]  /*1ad20*/  ISETP.GE.OR P6, PT, R7, R228, !P6 ;  /* 0x000000e40700720c */ /* 0x000fe400077c6670 */
[----:B------:R-:W-:Y:S02]  /*1ad30*/  LOP3.LUT R7, R89, UR19, R90, 0x96, !PT ;  /* 0x0000001359077c12 */ /* 0x000fe4000f8e965a */
[----:B------:R-:W-:Y:S02]  /*1ad40*/  FMNMX.FTZ R90, R52, R31, !PT ;  /* 0x0000001f345a7209 */ /* 0x000fe40007810000 */
[----:B------:R-:W-:Y:S02]  /*1ad50*/  FSEL R62, R93, -INF , !P0 ;  /* 0xff8000005d3e7808 */ /* 0x000fe40004000000 */
[----:B------:R-:W-:Y:S02]  /*1ad60*/  FMNMX.FTZ R76, R39, R76, !PT ;  /* 0x0000004c274c7209 */ /* 0x000fe40007810000 */
[----:B------:R-:W-:Y:S02]  /*1ad70*/  ISETP.GE.AND P0, PT, R195, R226, PT ;  /* 0x000000e2c300720c */ /* 0x000fe40003f06270 */
[C---:B------:R-:W-:Y:S02]  /*1ad80*/  ISETP.GE.OR P1, PT, R11.reuse, R228, !P1 ;  /* 0x000000e40b00720c */ /* 0x040fe40004f26670 */
[-C--:B------:R-:W-:Y:S02]  /*1ad90*/  ISETP.GE.OR P2, PT, R11, R223.reuse, !P2 ;  /* 0x000000df0b00720c */ /* 0x080fe40005746670 */
[----:B------:R-:W-:Y:S02]  /*1ada0*/  FMNMX.FTZ R11, R201, R90, !PT ;  /* 0x0000005ac90b7209 */ /* 0x000fe40007810000 */
[----:B------:R-:W-:Y:S02]  /*1adb0*/  FMNMX.FTZ R76, R37, R76, !PT ;  /* 0x0000004c254c7209 */ /* 0x000fe40007810000 */
[----:B------:R-:W-:Y:S01]  /*1adc0*/  ISETP.GE.OR P0, PT, R195, R223, !P0 ;  /* 0x000000dfc300720c */ /* 0x000fe20004706670 */
[----:B------:R-:W-:Y:S01]  /*1add0*/  IMAD.WIDE.U32 R194, R2, -0x2daee0ad, RZ ;  /* 0xd2511f5302c27825 */ /* 0x000fe200078e00ff */
[----:B------:R-:W-:Y:S02]  /*1ade0*/  FMNMX.FTZ R11, R174, R11, !PT ;  /* 0x0000000bae0b7209 */ /* 0x000fe40007810000 */
[----:B------:R-:W-:Y:S02]  /*1adf0*/  FSEL R93, R105, -INF , !P6 ;  /* 0xff800000695d7808 */ /* 0x000fe40007000000 */
[----:B------:R-:W-:Y:S01]  /*1ae00*/  FSEL R206, R106, -INF , !P0 ;  /* 0xff8000006ace7808 */ /* 0x000fe20004000000 */
[--C-:B------:R-:W-:Y:S01]  /*1ae10*/  IMAD.IADD R106, R230, 0x1, -R26.reuse ;  /* 0x00000001e66a7824 */ /* 0x100fe200078e0a1a */
[----:B------:R-:W-:Y:S02]  /*1ae20*/  FMNMX.FTZ R76, R21, R76, !PT ;  /* 0x0000004c154c7209 */ /* 0x000fe40007810000 */
[----:B------:R-:W-:Y:S02]  /*1ae30*/  ISETP.GE.AND P0, PT, R25, R229, PT ;  /* 0x000000e51900720c */ /* 0x000fe40003f06270 */
[----:B------:R-:W-:Y:S02]  /*1ae40*/  ISETP.GE.AND P6, PT, R20, R226, PT ;  /* 0x000000e21400720c */ /* 0x000fe40003fc6270 */
[----:B------:R-:W-:Y:S02]  /*1ae50*/  FMNMX.FTZ R90, R36, R11, !PT ;  /* 0x0000000b245a7209 */ /* 0x000fe40007810000 */
[C---:B------:R-:W-:Y:S02]  /*1ae60*/  ISETP.GE.AND P5, PT, R20.reuse, R229, PT ;  /* 0x000000e51400720c */ /* 0x040fe40003fa6270 */
[----:B------:R-:W-:Y:S02]  /*1ae70*/  FMNMX.FTZ R76, R17, R76, !PT ;  /* 0x0000004c114c7209 */ /* 0x000fe40007810000 */
[----:B------:R-:W-:Y:S02]  /*1ae80*/  ISETP.GE.OR P0, PT, R25, R228, !P0 ;  /* 0x000000e41900720c */ /* 0x000fe40004706670 */
[C---:B------:R-:W-:Y:S02]  /*1ae90*/  ISETP.GE.OR P6, PT, R20.reuse, R223, !P6 ;  /* 0x000000df1400720c */ /* 0x040fe400077c6670 */
[----:B------:R-:W-:Y:S02]  /*1aea0*/  FMNMX.FTZ R90, R177, R90, !PT ;  /* 0x0000005ab15a7209 */ /* 0x000fe40007810000 */
[----:B------:R-:W-:Y:S02]  /*1aeb0*/  ISETP.GE.OR P5, PT, R20, R228, !P5 ;  /* 0x000000e41400720c */ /* 0x000fe40006fa6670 */
[----:B------:R-:W-:Y:S02]  /*1aec0*/  FSEL R95, R121, -INF , !P1 ;  /* 0xff800000795f7808 */ /* 0x000fe40004800000 */
[----:B------:R-:W-:Y:S02]  /*1aed0*/  FMNMX.FTZ R76, R55, R76, !PT ;  /* 0x0000004c374c7209 */ /* 0x000fe40007810000 */
[----:B------:R-:W-:Y:S02]  /*1aee0*/  FSEL R192, R110, -INF , !P6 ;  /* 0xff8000006ec07808 */ /* 0x000fe40007000000 */
[-C--:B------:R-:W-:Y:S02]  /*1aef0*/  ISETP.GE.AND P6, PT, R26, R229.reuse, PT ;  /* 0x000000e51a00720c */ /* 0x080fe40003fc6270 */
[----:B------:R-:W-:Y:S02]  /*1af00*/  FSEL R121, R124, -INF , !P0 ;  /* 0xff8000007c797808 */ /* 0x000fe40004000000 */
[----:B------:R-:W-:Y:S02]  /*1af10*/  ISETP.GE.AND P0, PT, R26, R226, PT ;  /* 0x000000e21a00720c */ /* 0x000fe40003f06270 */
[----:B------:R-:W-:Y:S01]  /*1af20*/  FMNMX.FTZ R11, R51, R90, !PT ;  /* 0x0000005a330b7209 */ /* 0x000fe20007810000 */
[----:B------:R-:W-:Y:S01]  /*1af30*/  IMAD.IADD R90, R227, 0x1, -R26 ;  /* 0x00000001e35a7824 */ /* 0x000fe200078e0a1a */
[----:B------:R-:W-:Y:S02]  /*1af40*/  FSEL R108, R108, -INF , !P5 ;  /* 0xff8000006c6c7808 */ /* 0x000fe40006800000 */
[----:B------:R-:W-:Y:S02]  /*1af50*/  ISETP.GE.AND P5, PT, R9, R229, PT ;  /* 0x000000e50900720c */ /* 0x000fe40003fa6270 */
[----:B------:R-:W-:Y:S02]  /*1af60*/  FMNMX.FTZ R76, R65, R76, !PT ;  /* 0x0000004c414c7209 */ /* 0x000fe40007810000 */
[C---:B------:R-:W-:Y:S02]  /*1af70*/  ISETP.GE.OR P6, PT, R26.reuse, R228, !P6 ;  /* 0x000000e41a00720c */ /* 0x040fe400077c6670 */
[----:B------:R-:W-:Y:S02]  /*1af80*/  ISETP.GE.OR P0, PT, R26, R223, !P0 ;  /* 0x000000df1a00720c */ /* 0x000fe40004706670 */
[----:B------:R-:W-:Y:S02]  /*1af90*/  FMNMX.FTZ R26, R187, R164, !PT ;  /* 0x000000a4bb1a7209 */ /* 0x000fe40007810000 */
[----:B------:R-:W-:Y:S02]  /*1afa0*/  FMNMX.FTZ R94, R32, R11, !PT ;  /* 0x0000000b205e7209 */ /* 0x000fe40007810000 */
[----:B------:R-:W-:Y:S02]  /*1afb0*/  ISETP.GE.OR P5, PT, R9, R228, !P5 ;  /* 0x000000e40900720c */ /* 0x000fe40006fa6670 */
[----:B------:R-:W-:Y:S02]  /*1afc0*/  FMNMX.FTZ R26, R183, R26, !PT ;  /* 0x0000001ab71a7209 */ /* 0x000fe40007810000 */
[----:B------:R-:W-:Y:S02]  /*1afd0*/  FMNMX.FTZ R76, R53, R76, !PT ;  /* 0x0000004c354c7209 */ /* 0x000fe40007810000 */
[----:B------:R-:W-:Y:S02]  /*1afe0*/  FMNMX.FTZ R94, R81, R94, !PT ;  /* 0x0000005e515e7209 */ /* 0x000fe40007810000 */
[----:B------:R-:W-:Y:S02]  /*1aff0*/  FSEL R120, R120, -INF , !P5 ;  /* 0xff80000078787808 */ /* 0x000fe40006800000 */
[-C--:B------:R-:W-:Y:S02]  /*1b000*/  ISETP.GE.AND P1, PT, R25, R226.reuse, PT ;  /* 0x000000e21900720c */ /* 0x080fe40003f26270 */
[----:B------:R-:W-:Y:S02]  /*1b010*/  ISETP.GE.AND P5, PT, R9, R226, PT ;  /* 0x000000e20900720c */ /* 0x000fe40003fa6270 */
[----:B------:R-:W-:Y:S02]  /*1b020*/  FMNMX.FTZ R26, R19, R26, !PT ;  /* 0x0000001a131a7209 */ /* 0x000fe40007810000 */
[----:B------:R-:W-:Y:S02]  /*1b030*/  FMNMX.FTZ R76, R49, R76, !PT ;  /* 0x0000004c314c7209 */ /* 0x000fe40007810000 */
[----:B------:R-:W-:Y:S02]  /*1b040*/  FMNMX.FTZ R94, R191, R94, !PT ;  /* 0x0000005ebf5e7209 */ /* 0x000fe40007810000 */
[-C--:B------:R-:W-:Y:S02]  /*1b050*/  ISETP.GE.OR P1, PT, R25, R223.reuse, !P1 ;  /* 0x000000df1900720c */ /* 0x080fe40004f26670 */
[----:B------:R-:W-:Y:S01]  /*1b060*/  ISETP.GE.OR P5, PT, R9, R223, !P5 ;  /* 0x000000df0900720c */ /* 0x000fe20006fa6670 */
[----:B------:R-:W-:Y:S01]  /*1b070*/  IMAD.IADD R9, R227, 0x1, -R25 ;  /* 0x00000001e3097824 */ /* 0x000fe200078e0a19 */
[----:B------:R-:W-:Y:S02]  /*1b080*/  FMNMX.FTZ R25, R10, R165, !PT ;  /* 0x000000a50a197209 */ /* 0x000fe40007810000 */
[----:B------:R-:W-:Y:S02]  /*1b090*/  FMNMX.FTZ R76, R71, R76, !PT ;  /* 0x0000004c474c7209 */ /* 0x000fe40007810000 */
[----:B------:R-:W-:Y:S02]  /*1b0a0*/  IABS R102, R27 ;  /* 0x0000001b00667213 */ /* 0x000fe40000000000 */
[----:B------:R-:W-:Y:S02]  /*1b0b0*/  FMNMX.FTZ R27, R13, R26, !PT ;  /* 0x0000001a0d1b7209 */ /* 0x000fe40007810000 */
[----:B------:R-:W-:Y:S02]  /*1b0c0*/  IABS R11, R5 ;  /* 0x00000005000b7213 */ /* 0x000fe40000000000 */
[----:B------:R-:W1:Y:S01]  /*1b0d0*/  I2F R102, R102 ;  /* 0x0000006600667306 */ /* 0x000e620000201400 */
[----:B------:R-:W-:Y:S02]  /*1b0e0*/  FMNMX.FTZ R5, R185, R94, !PT ;  /* 0x0000005eb9057209 */ /* 0x000fe40007810000 */
[----:B------:R-:W-:Y:S02]  /*1b0f0*/  FMNMX.FTZ R25, R170, R25, !PT ;  /* 0x00000019aa197209 */ /* 0x000fe40007810000 */
[----:B------:R-:W-:Y:S02]  /*1b100*/  FMNMX.FTZ R27, R96, R27, !PT ;  /* 0x0000001b601b7209 */ /* 0x000fe40007810000 */
[----:B------:R-:W-:Y:S02]  /*1b110*/  FMNMX.FTZ R76, R69, R76, !PT ;  /* 0x0000004c454c7209 */ /* 0x000fe40007810000 */
[----:B------:R-:W-:Y:S01]  /*1b120*/  FMNMX.FTZ R5, R70, R5, !PT ;  /* 0x0000000546057209 */ /* 0x000fe20007810000 */
[----:B------:R-:W2:Y:S01]  /*1b130*/  I2F R11, R11 ;  /* 0x0000000b000b7306 */ /* 0x000ea20000201400 */
        /* <DEDUP_REMOVED lines=12> */
[----:B------:R-:W-:Y:S01]  /*1b200*/  FMNMX.FTZ R5, R68, R5, !PT ;  /* 0x0000000544057209 */ /* 0x000fe20007810000 */
[----:B--2---:R-:W-:Y:S01]  /*1b210*/  FFMA.FTZ R122, R11, -UR31, R122 ;  /* 0x8000001f0b7a7c23 */ /* 0x004fe2000801007a */
        /* <DEDUP_REMOVED lines=39> */
[----:B------:R-:W-:Y:S02]  /*1b490*/  IABS R74, R74 ;  /* 0x0000004a004a7213 */ /* 0x000fe40000000000 */
[----:B------:R-:W-:Y:S02]  /*1b4a0*/  IABS R9, R9 ;  /* 0x0000000900097213 */ /* 0x000fe40000000000 */
[----:B------:R-:W-:Y:S02]  /*1b4b0*/  FMNMX.FTZ R26, R131, R26, !PT ;  /* 0x0000001a831a7209 */ /* 0x000fe40007810000 */
[----:B------:R-:W2:Y:S01]  /*1b4c0*/  I2F R74, R74 ;  /* 0x0000004a004a7306 */ /* 0x000ea20000201400 */
[----:B------:R-:W-:Y:S02]  /*1b4d0*/  FMNMX.FTZ R57, R50, R57, !PT ;  /* 0x0000003932397209 */ /* 0x000fe40007810000 */
[----:B------:R-:W-:Y:S02]  /*1b4e0*/  IABS R90, R90 ;  /* 0x0000005a005a7213 */ /* 0x000fe40000000000 */
[----:B------:R-:W-:Y:S02]  /*1b4f0*/  FMNMX.FTZ R26, R77, R26, !PT ;  /* 0x0000001a4d1a7209 */ /* 0x000fe40007810000 */
[----:B------:R-:W-:Y:S02]  /*1b500*/  FMNMX.FTZ R57, R80, R57, !PT ;  /* 0x0000003950397209 */ /* 0x000fe40007810000 */
[----:B------:R-:W-:Y:S01]  /*1b510*/  FMNMX.FTZ R31, R73, R26, !PT ;  /* 0x0000001a491f7209 */ /* 0x000fe20007810000 */
[----:B------:R-:W3:Y:S01]  /*1b520*/  I2F R9, R9 ;  /* 0x0000000900097306 */ /* 0x000ee20000201400 */
[----:B------:R-:W-:Y:S01]  /*1b530*/  FMNMX.FTZ R57, R38, R57, !PT ;  /* 0x0000003926397209 */ /* 0x000fe20007810000 */
[----:B------:R-:W-:Y:S01]  /*1b540*/  IMAD.WIDE.U32 R26, R0, -0x2daee0ad, RZ ;  /* 0xd2511f53001a7825 */ /* 0x000fe200078e00ff */
[----:B------:R-:W-:Y:S02]  /*1b550*/  FMNMX.FTZ R31, R58, R31, !PT ;  /* 0x0000001f3a1f7209 */ /* 0x000fe40007810000 */
[----:B------:R-:W-:Y:S02]  /*1b560*/  FMNMX.FTZ R110, R48, R57, !PT ;  /* 0x00000039306e7209 */ /* 0x000fe40007810000 */
[----:B-1----:R-:W-:Y:S02]  /*1b570*/  FMNMX.FTZ R25, R94, R25, !PT ;  /* 0x000000195e197209 */ /* 0x002fe40007810000 */
[----:B------:R-:W-:Y:S01]  /*1b580*/  FMNMX.FTZ R110, R193, R110, !PT ;  /* 0x0000006ec16e7209 */ /* 0x000fe20007810000 */
[----:B------:R-:W1:Y:S01]  /*1b590*/  I2F R90, R90 ;  /* 0x0000005a005a7306 */ /* 0x000e620000201400 */
[----:B------:R-:W-:Y:S02]  /*1b5a0*/  FMNMX.FTZ R5, R76, R5, !PT ;  /* 0x000000054c057209 */ /* 0x000fe40007810000 */
[----:B------:R-:W-:Y:S01]  /*1b5b0*/  FMNMX.FTZ R31, R92, R31, !PT ;  /* 0x0000001f5c1f7209 */ /* 0x000fe20007810000 */
[----:B--2---:R-:W-:Y:S01]  /*1b5c0*/  FFMA.FTZ R123, R74, -UR31, R123 ;  /* 0x8000001f4a7b7c23 */ /* 0x004fe2000801007b */
[----:B------:R-:W-:Y:S01]  /*1b5d0*/  FMNMX.FTZ R11, R197, R110, !PT ;  /* 0x0000006ec50b7209 */ /* 0x000fe20007810000 */
[----:B------:R-:W2:Y:S01]  /*1b5e0*/  SHFL.BFLY PT, R76, R5, 0x1, 0x1f ;  /* 0x0c201f00054c7f89 */ /* 0x000ea200000e0000 */
[----:B------:R-:W-:Y:S02]  /*1b5f0*/  LOP3.LUT R0, R27, UR19, R194, 0x96, !PT ;  /* 0x000000131b007c12 */ /* 0x000fe4000f8e96c2 */
[----:B------:R-:W-:Y:S02]  /*1b600*/  FMNMX.FTZ R27, R62, R31, !PT ;  /* 0x0000001f3e1b7209 */ /* 0x000fe40007810000 */
[----:B------:R-:W-:Y:S02]  /*1b610*/  IABS R106, R106 ;  /* 0x0000006a006a7213 */ /* 0x000fe40000000000 */
[----:B------:R-:W-:Y:S01]  /*1b620*/  FMNMX.FTZ R94, R6, R11, !PT ;  /* 0x0000000b065e7209 */ /* 0x000fe20007810000 */
[----:B---3--:R-:W-:Y:S01]  /*1b630*/  FFMA.FTZ R126, R9, -UR31, R126 ;  /* 0x8000001f097e7c23 */ /* 0x008fe2000801007e */
[----:B------:R-:W-:Y:S01]  /*1b640*/  FMNMX.FTZ R102, R104, R27, !PT ;  /* 0x0000001b68667209 */ /* 0x000fe20007810000 */
[----:B------:R-:W3:Y:S01]  /*1b650*/  SHFL.BFLY PT, R74, R25, 0x1, 0x1f ;  /* 0x0c201f00194a7f89 */ /* 0x000ee200000e0000 */
[----:B------:R-:W4:Y:S01]  /*1b660*/  I2F R106, R106 ;  /* 0x0000006a006a7306 */ /* 0x000f220000201400 */
[----:B------:R-:W-:Y:S02]  /*1b670*/  FMNMX.FTZ R9, R207, R94, !PT ;  /* 0x0000005ecf097209 */ /* 0x000fe40007810000 */
[----:B------:R-:W-:Y:S02]  /*1b680*/  FMNMX.FTZ R27, R93, R102, !PT ;  /* 0x000000665d1b7209 */ /* 0x000fe40007810000 */
[----:B------:R-:W-:Y:S02]  /*1b690*/  LOP3.LUT R20, R91, UR21, R248, 0x96, !PT ;  /* 0x000000155b147c12 */ /* 0x000fe4000f8e96f8 */
[----:B------:R-:W-:Y:S01]  /*1b6a0*/  FMNMX.FTZ R27, R108, R27, !PT ;  /* 0x0000001b6c1b7209 */ /* 0x000fe20007810000 */
[----:B-1----:R-:W-:Y:S01]  /*1b6b0*/  FFMA.FTZ R127, R90, -UR31, R127 ;  /* 0x8000001f5a7f7c23 */ /* 0x002fe2000801007f */
[----:B------:R-:W-:Y:S01]  /*1b6c0*/  FSEL R198, R111, -INF , !P3 ;  /* 0xff8000006fc67808 */ /* 0x000fe20005800000 */
[----:B------:R-:W-:Y:S01]  /*1b6d0*/  IMAD.WIDE.U32 R90, R7, -0x326172a9, RZ ;  /* 0xcd9e8d57075a7825 */ /* 0x000fe200078e00ff */
[----:B------:R-:W-:Y:S02]  /*1b6e0*/  FMNMX.FTZ R7, R206, R9, !PT ;  /* 0x00000009ce077209 */ /* 0x000fe40007810000 */
[----:B------:R-:W-:Y:S02]  /*1b6f0*/  FMNMX.FTZ R27, R78, R27, !PT ;  /* 0x0000001b4e1b7209 */ /* 0x000fe40007810000 */
[----:B------:R-:W-:Y:S02]  /*1b700*/  FMNMX.FTZ R7, R204, R7, !PT ;  /* 0x00000007cc077209 */ /* 0x000fe40007810000 */
[----:B--2---:R-:W-:Y:S02]  /*1b710*/  FMNMX.FTZ R5, R5, R76, !PT ;  /* 0x0000004c05057209 */ /* 0x004fe40007810000 */
[----:B------:R-:W-:Y:S02]  /*1b720*/  FMNMX.FTZ R94, R120, R27, !PT ;  /* 0x0000001b785e7209 */ /* 0x000fe40007810000 */
[----:B------:R-:W-:Y:S01]  /*1b730*/  FMNMX.FTZ R7, R192, R7, !PT ;  /* 0x00000007c0077209 */ /* 0x000fe20007810000 */
[C---:B------:R-:W-:Y:S01]  /*1b740*/  FMUL.FTZ R178, R5.reuse, c[0x0][0x23c] ;  /* 0x00008f0005b27a20 */ /* 0x040fe20000410000 */
[----:B------:R-:W-:Y:S01]  /*1b750*/  FSETP.NEU.FTZ.AND P3, PT, R5, -INF , PT ;  /* 0xff8000000500780b */ /* 0x000fe20003f7d000 */
[----:B----4-:R-:W-:Y:S01]  /*1b760*/  FFMA.FTZ R125, R106, -UR31, R125 ;  /* 0x8000001f6a7d7c23 */ /* 0x010fe2000801007d */
[----:B------:R-:W-:Y:S01]  /*1b770*/  FMNMX.FTZ R94, R95, R94, !PT ;  /* 0x0000005e5f5e7209 */ /* 0x000fe20007810000 */
[----:B------:R-:W-:Y:S01]  /*1b780*/  IMAD.WIDE.U32 R106, R20, -0x326172a9, RZ ;  /* 0xcd9e8d57146a7825 */ /* 0x000fe200078e00ff */
[----:B------:R-:W-:Y:S02]  /*1b790*/  FMNMX.FTZ R7, R198, R7, !PT ;  /* 0x00000007c6077209 */ /* 0x000fe40007810000 */
[----:B------:R-:W-:Y:S02]  /*1b7a0*/  FSEL R196, R122, -INF , !P5 ;  /* 0xff8000007ac47808 */ /* 0x000fe40006800000 */
[----:B------:R-:W-:Y:S02]  /*1b7b0*/  FSEL R178, R178, RZ, P3 ;  /* 0x000000ffb2b27208 */ /* 0x000fe40001800000 */
[----:B------:R-:W-:Y:S02]  /*1b7c0*/  LOP3.LUT R2, R195, UR21, R244, 0x96, !PT ;  /* 0x00000015c3027c12 */ /* 0x000fe4000f8e96f4 */
[----:B------:R-:W-:Y:S01]  /*1b7d0*/  FSEL R195, R123, -INF , !P2 ;  /* 0xff8000007bc37808 */ /* 0x000fe20005000000 */
[--C-:B------:R-:W-:Y:S01]  /*1b7e0*/  FFMA.FTZ R180, R3, c[0x0][0x23c], -R178.reuse ;  /* 0x00008f0003b47a23 */ /* 0x100fe200000108b2 */
[----:B------:R-:W-:Y:S01]  /*1b7f0*/  FMNMX.FTZ R11, R121, R94, !PT ;  /* 0x0000005e790b7209 */ /* 0x000fe20007810000 */
[----:B------:R-:W-:Y:S01]  /*1b800*/  IMAD.WIDE.U32 R122, R2, -0x326172a9, RZ ;  /* 0xcd9e8d57027a7825 */ /* 0x000fe200078e00ff */
[----:B------:R-:W-:Y:S02]  /*1b810*/  FMNMX.FTZ R94, R196, R7, !PT ;  /* 0x00000007c45e7209 */ /* 0x000fe40007810000 */
[----:B---3--:R-:W-:Y:S01]  /*1b820*/  FMNMX.FTZ R3, R25, R74, !PT ;  /* 0x0000004a19037209 */ /* 0x008fe20007810000 */
[----:B------:R-:W-:Y:S01]  /*1b830*/  MUFU.EX2 R180, R180 ;  /* 0x000000b400b47308 */ /* 0x000fe20000000800 */
[----:B------:R-:W-:Y:S01]  /*1b840*/  FSEL R194, R126, -INF , !P1 ;  /* 0xff8000007ec27808 */ /* 0x000fe20004800000 */
[--C-:B------:R-:W-:Y:S01]  /*1b850*/  FFMA.FTZ R203, R203, c[0x0][0x23c], -R178.reuse ;  /* 0x00008f00cbcb7a23 */ /* 0x100fe200000108b2 */
[----:B------:R-:W-:Y:S01]  /*1b860*/  FMNMX.FTZ R25, R195, R94, !PT ;  /* 0x0000005ec3197209 */ /* 0x000fe20007810000 */
[----:B------:R-:W-:Y:S01]  /*1b870*/  FMUL.FTZ R176, R3, c[0x0][0x23c] ;  /* 0x00008f0003b07a20 */ /* 0x000fe20000410000 */
[----:B------:R-:W-:Y:S01]  /*1b880*/  FSEL R7, R127, -INF , !P0 ;  /* 0xff8000007f077808 */ /* 0x000fe20004000000 */
[--C-:B------:R-:W-:Y:S01]  /*1b890*/  FFMA.FTZ R190, R199, c[0x0][0x23c], -R178.reuse ;  /* 0x00008f00c7be7a23 */ /* 0x100fe200000108b2 */
[----:B------:R-:W-:Y:S01]  /*1b8a0*/  FMNMX.FTZ R2, R194, R25, !PT ;  /* 0x00000019c2027209 */ /* 0x000fe20007810000 */
[----:B------:R-:W-:Y:S01]  /*1b8b0*/  FFMA.FTZ R179, R179, c[0x0][0x23c], -R178 ;  /* 0x00008f00b3b37a23 */ /* 0x000fe200000108b2 */
[----:B------:R-:W-:Y:S01]  /*1b8c0*/  LOP3.LUT R9, R91, UR18, R106, 0x96, !PT ;  /* 0x000000125b097c12 */ /* 0x000fe2000f8e966a */
[----:B------:R-:W-:Y:S01]  /*1b8d0*/  FFMA.FTZ R236, R252, c[0x0][0x23c], -R178 ;  /* 0x00008f00fcec7a23 */ /* 0x000fe200000108b2 */
[----:B------:R-:W-:Y:S01]  /*1b8e0*/  LOP3.LUT R20, R107, UR20, R34, 0x96, !PT ;  /* 0x000000146b147c12 */ /* 0x000fe2000f8e9622 */
[----:B------:R-:W-:Y:S01]  /*1b8f0*/  MUFU.EX2 R190, R190 ;  /* 0x000000be00be7308 */ /* 0x000fe20000000800 */
[----:B------:R-:W-:Y:S01]  /*1b900*/  IMAD.WIDE.U32 R106, R0, -0x326172a9, RZ ;  /* 0xcd9e8d57006a7825 */ /* 0x000fe200078e00ff */
[----:B------:R-:W-:Y:S02]  /*1b910*/  FMNMX.FTZ R0, R7, R2, !PT ;  /* 0x0000000207007209 */ /* 0x000fe40007810000 */
[----:B------:R-:W-:Y:S01]  /*1b920*/  FSEL R76, R125, -INF , !P6 ;  /* 0xff8000007d4c7808 */ /* 0x000fe20007000000 */
[----:B------:R-:W-:Y:S01]  /*1b930*/  IMAD.WIDE.U32 R110, R9, -0x2daee0ad, RZ ;  /* 0xd2511f53096e7825 */ /* 0x000fe200078e00ff */
[----:B------:R-:W-:Y:S01]  /*1b940*/  FSETP.NEU.FTZ.AND P2, PT, R3, -INF , PT ;  /* 0xff8000000300780b */ /* 0x000fe20003f5d000 */
[----:B------:R-:W1:Y:S01]  /*1b950*/  SHFL.BFLY PT, R9, R0, 0x2, 0x1f ;  /* 0x0c401f0000097f89 */ /* 0x000e6200000e0000 */
[----:B------:R-:W-:Y:S01]  /*1b960*/  FMNMX.FTZ R11, R76, R11, !PT ;  /* 0x0000000b4c0b7209 */ /* 0x000fe20007810000 */
[----:B------:R-:W-:Y:S01]  /*1b970*/  IMAD.WIDE.U32 R126, R20, -0x2daee0ad, RZ ;  /* 0xd2511f53147e7825 */ /* 0x000fe200078e00ff */
[----:B------:R-:W2:Y:S01]  /*1b980*/  MUFU.EX2 R179, R179 ;  /* 0x000000b300b37308 */ /* 0x000ea20000000800 */
[----:B------:R-:W-:Y:S02]  /*1b990*/  FSEL R176, R176, RZ, P2 ;  /* 0x000000ffb0b07208 */ /* 0x000fe40001000000 */
[----:B------:R-:W-:Y:S01]  /*1b9a0*/  LOP3.LUT R25, R123, UR20, R22, 0x96, !PT ;  /* 0x000000147b197c12 */ /* 0x000fe2000f8e9616 */
[----:B------:R-:W-:Y:S01]  /*1b9b0*/  FFMA.FTZ R188, R188, c[0x0][0x23c], -R178 ;  /* 0x00008f00bcbc7a23 */ /* 0x000fe200000108b2 */
[----:B------:R-:W3:Y:S01]  /*1b9c0*/  SHFL.BFLY PT, R74, R11, 0x2, 0x1f ;  /* 0x0c401f000b4a7f89 */ /* 0x000ee200000e0000 */
[----:B------:R-:W-:Y:S01]  /*1b9d0*/  LOP3.LUT R89, R107, UR18, R122, 0x96, !PT ;  /* 0x000000126b597c12 */ /* 0x000fe2000f8e967a */
[----:B------:R-:W-:Y:S01]  /*1b9e0*/  FFMA.FTZ R182, R16, c[0x0][0x23c], -R176 ;  /* 0x00008f0010b67a23 */ /* 0x000fe200000108b0 */
[----:B------:R-:W-:Y:S01]  /*1b9f0*/  LOP3.LUT R20, R127, UR17, R88, 0x96, !PT ;  /* 0x000000117f147c12 */ /* 0x000fe2000f8e9658 */
[----:B------:R-:W-:Y:S01]  /*1ba00*/  IMAD.WIDE.U32 R124, R25, -0x2daee0ad, RZ ;  /* 0xd2511f53197c7825 */ /* 0x000fe200078e00ff */
[----:B------:R-:W-:Y:S03]  /*1ba10*/  LOP3.LUT R16, R111, UR13, R126, 0x96, !PT ;  /* 0x0000000d6f107c12 */ /* 0x000fe6000f8e967e */
[----:B------:R-:W-:Y:S01]  /*1ba20*/  MUFU.EX2 R182, R182 ;  /* 0x000000b600b67308 */ /* 0x000fe20000000800 */
[----:B------:R-:W-:Y:S01]  /*1ba30*/  IMAD.WIDE.U32 R88, R89, -0x2daee0ad, RZ ;  /* 0xd2511f5359587825 */ /* 0x000fe200078e00ff */
[----:B------:R-:W-:Y:S03]  /*1ba40*/  LOP3.LUT R26, R125, UR17, R26, 0x96, !PT ;  /* 0x000000117d1a7c12 */ /* 0x000fe6000f8e961a */
[----:B------:R-:W-:Y:S01]  /*1ba50*/  IMAD.WIDE.U32 R126, R16, -0x326172a9, RZ ;  /* 0xcd9e8d57107e7825 */ /* 0x000fe200078e00ff */
[----:B------:R-:W-:Y:S02]  /*1ba60*/  LOP3.LUT R25, R89, UR13, R124, 0x96, !PT ;  /* 0x0000000d59197c12 */ /* 0x000fe4000f8e967c */
[----:B-1----:R-:W-:Y:S01]  /*1ba70*/  FMNMX.FTZ R9, R0, R9, !PT ;  /* 0x0000000900097209 */ /* 0x002fe20007810000 */
[----:B------:R-:W-:Y:S01]  /*1ba80*/  IMAD.WIDE.U32 R122, R20, -0x326172a9, RZ ;  /* 0xcd9e8d57147a7825 */ /* 0x000fe200078e00ff */
[--C-:B------:R-:W-:Y:S02]  /*1ba90*/  SHF.R.U32.HI R91, RZ, 0x10, R126.reuse ;  /* 0x00000010ff5b7819 */ /* 0x100fe4000001167e */
[----:B------:R-:W-:Y:S01]  /*1baa0*/  SHF.R.U32.HI R109, RZ, 0x18, R126 ;  /* 0x00000018ff6d7819 */ /* 0x000fe2000001167e */
[----:B------:R-:W1:Y:S01]  /*1bab0*/  SHFL.BFLY PT, R0, R9, 0x1, 0x1f ;  /* 0x0c201f0009007f89 */ /* 0x000e6200000e0000 */
[----:B------:R-:W-:Y:S01]  /*1bac0*/  LOP3.LUT R20, R123, UR16, R90, 0x96, !PT ;  /* 0x000000107b147c12 */ /* 0x000fe2000f8e965a */
[----:B------:R-:W-:Y:S01]  /*1bad0*/  FFMA.FTZ R222, R200, c[0x0][0x23c], -R178 ;  /* 0x00008f00c8de7a23 */ /* 0x000fe200000108b2 */
[----:B---3--:R-:W-:Y:S01]  /*1bae0*/  FMNMX.FTZ R2, R11, R74, !PT ;  /* 0x0000004a0b027209 */ /* 0x008fe20007810000 */
[----:B------:R-:W-:Y:S01]  /*1baf0*/  IMAD.WIDE.U32 R74, R26, -0x326172a9, RZ ;  /* 0xcd9e8d571a4a7825 */ /* 0x000fe200078e00ff */
[----:B------:R-:W-:Y:S02]  /*1bb00*/  LOP3.LUT R16, R127, UR25, R122, 0x96, !PT ;  /* 0x000000197f107c12 */ /* 0x000fe4000f8e967a */
[----:B------:R-:W-:Y:S01]  /*1bb10*/  LOP3.LUT R102, R91, 0xff, RZ, 0xc0, !PT ;  /* 0x000000ff5b667812 */ /* 0x000fe200078ec0ff */
[----:B------:R-:W3:Y:S01]  /*1bb20*/  SHFL.BFLY PT, R27, R2, 0x1, 0x1f ;  /* 0x0c201f00021b7f89 */ /* 0x000ee200000e0000 */
[----:B------:R-:W-:Y:S01]  /*1bb30*/  IMAD.WIDE.U32 R122, R25, -0x326172a9, RZ ;  /* 0xcd9e8d57197a7825 */ /* 0x000fe200078e00ff */
[----:B------:R-:W-:Y:S01]  /*1bb40*/  LOP3.LUT R11, R75, UR16, R106, 0x96, !PT ;  /* 0x000000104b0b7c12 */ /* 0x000fe2000f8e966a */
[----:B------:R4:W2:Y:S01]  /*1bb50*/  MUFU.EX2 R25, R203 ;  /* 0x000000cb00197308 */ /* 0x0008a20000000800 */
[----:B------:R-:W-:Y:S01]  /*1bb60*/  LOP3.LUT R75, R126, 0xffff, RZ, 0xc0, !PT ;  /* 0x0000ffff7e4b7812 */ /* 0x000fe200078ec0ff */
[----:B------:R-:W-:Y:S01]  /*1bb70*/  IMAD.WIDE.U32 R124, R20, -0x2daee0ad, RZ ;  /* 0xd2511f53147c7825 */ /* 0x000fe200078e00ff */
[----:B------:R-:W-:Y:S02]  /*1bb80*/  LOP3.LUT R94, R122, 0xffff, RZ, 0xc0, !PT ;  /* 0x0000ffff7a5e7812 */ /* 0x000fe400078ec0ff */
[----:B------:R-:W-:Y:S01]  /*1bb90*/  LOP3.LUT R79, R123, UR25, R74, 0x96, !PT ;  /* 0x000000197b4f7c12 */ /* 0x000fe2000f8e964a */
[----:B------:R-:W-:Y:S01]  /*1bba0*/  FFMA.FTZ R26, R184, c[0x0][0x23c], -R176 ;  /* 0x00008f00b81a7a23 */ /* 0x000fe200000108b0 */
[----:B------:R-:W-:Y:S01]  /*1bbb0*/  LOP3.LUT R90, R122, 0xff, RZ, 0xc0, !PT ;  /* 0x000000ff7a5a7812 */ /* 0x000fe200078ec0ff */
[----:B------:R-:W-:Y:S01]  /*1bbc0*/  FFMA.FTZ R200, R129, c[0x0][0x23c], -R178 ;  /* 0x00008f0081c87a23 */ /* 0x000fe200000108b2 */
[----:B------:R-:W-:Y:S01]  /*1bbd0*/  SHF.R.U32.HI R31, RZ, 0x18, R122 ;  /* 0x00000018ff1f7819 */ /* 0x000fe2000001167a */
[----:B------:R-:W-:Y:S01]  /*1bbe0*/  FFMA.FTZ R252, R114, c[0x0][0x23c], -R176 ;  /* 0x00008f0072fc7a23 */ /* 0x000fe200000108b0 */
[----:B------:R-:W-:Y:S01]  /*1bbf0*/  SHF.R.U32.HI R20, RZ, 0x10, R122 ;  /* 0x00000010ff147819 */ /* 0x000fe2000001167a */
[----:B------:R-:W-:Y:S01]  /*1bc00*/  MUFU.EX2 R26, R26 ;  /* 0x0000001a001a7308 */ /* 0x000fe20000000800 */
[----:B------:R-:W-:Y:S01]  /*1bc10*/  IMAD.WIDE.U32 R122, R11, -0x2daee0ad, RZ ;  /* 0xd2511f530b7a7825 */ /* 0x000fe200078e00ff */
[----:B------:R-:W-:Y:S02]  /*1bc20*/  LOP3.LUT R106, R126, 0xff, RZ, 0xc0, !PT ;  /* 0x000000ff7e6a7812 */ /* 0x000fe400078ec0ff */
[----:B------:R-:W-:Y:S01]  /*1bc30*/  SHF.R.U32.HI R75, RZ, 0x8, R75 ;  /* 0x00000008ff4b7819 */ /* 0x000fe2000001164b */
[--C-:B------:R-:W-:Y:S01]  /*1bc40*/  FFMA.FTZ R126, R17, c[0x0][0x23c], -R176.reuse ;  /* 0x00008f00117e7a23 */ /* 0x100fe200000108b0 */
[----:B-1----:R-:W-:Y:S01]  /*1bc50*/  FMNMX.FTZ R0, R9, R0, !PT ;  /* 0x0000000009007209 */ /* 0x002fe20007810000 */
[----:B------:R-:W-:Y:S01]  /*1bc60*/  FFMA.FTZ R237, R103, c[0x0][0x23c], -R176 ;  /* 0x00008f0067ed7a23 */ /* 0x000fe200000108b0 */
[----:B------:R-:W-:Y:S01]  /*1bc70*/  SHF.R.U32.HI R9, RZ, 0x8, R94 ;  /* 0x00000008ff097819 */ /* 0x000fe2000001165e */
[--C-:B------:R-:W-:Y:S01]  /*1bc80*/  FFMA.FTZ R210, R66, c[0x0][0x23c], -R178.reuse ;  /* 0x00008f0042d27a23 */ /* 0x100fe200000108b2 */
[----:B------:R-:W-:Y:S01]  /*1bc90*/  MUFU.EX2 R200, R200 ;  /* 0x000000c800c87308 */ /* 0x000fe20000000800 */
[----:B------:R-:W-:Y:S01]  /*1bca0*/  PRMT R106, R106, 0x5410, R75 ;  /* 0x000054106a6a7816 */ /* 0x000fe2000000004b */
[----:B------:R-:W-:Y:S01]  /*1bcb0*/  FMUL.FTZ R199, R0, c[0x0][0x23c] ;  /* 0x00008f0000c77a20 */ /* 0x000fe20000410000 */
[----:B------:R-:W-:Y:S01]  /*1bcc0*/  PRMT R75, R90, 0x5410, R9 ;  /* 0x000054105a4b7816 */ /* 0x000fe20000000009 */
[----:B------:R-:W-:Y:S01]  /*1bcd0*/  FFMA.FTZ R212, R191, c[0x0][0x23c], -R178 ;  /* 0x00008f00bfd47a23 */ /* 0x000fe200000108b2 */
[----:B------:R-:W-:Y:S01]  /*1bce0*/  LOP3.LUT R11, R123, UR26, R88, 0x96, !PT ;  /* 0x0000001a7b0b7c12 */ /* 0x000fe2000f8e9658 */
[--C-:B------:R-:W-:Y:S01]  /*1bcf0*/  FFMA.FTZ R191, R47, c[0x0][0x23c], -R176.reuse ;  /* 0x00008f002fbf7a23 */ /* 0x100fe200000108b0 */
[C---:B------:R-:W-:Y:S01]  /*1bd00*/  LOP3.LUT R59, R122.reuse, 0xffff, RZ, 0xc0, !PT ;  /* 0x0000ffff7a3b7812 */ /* 0x040fe200078ec0ff */
[----:B------:R-:W-:Y:S01]  /*1bd10*/  FFMA.FTZ R66, R39, c[0x0][0x23c], -R176 ;  /* 0x00008f0027427a23 */ /* 0x000fe200000108b0 */
[----:B------:R-:W-:Y:S01]  /*1bd20*/  SHF.R.U32.HI R88, RZ, 0x10, R122 ;  /* 0x00000010ff587819 */ /* 0x000fe2000001167a */
[----:B------:R-:W-:Y:S01]  /*1bd30*/  MUFU.EX2 R126, R126 ;  /* 0x0000007e007e7308 */ /* 0x000fe20000000800 */
[----:B------:R-:W-:Y:S01]  /*1bd40*/  LOP3.LUT R67, R122, 0xff, RZ, 0xc0, !PT ;  /* 0x000000ff7a437812 */ /* 0x000fe200078ec0ff */
[----:B------:R-:W-:Y:S01]  /*1bd50*/  FFMA.FTZ R39, R71, c[0x0][0x23c], -R176 ;  /* 0x00008f0047277a23 */ /* 0x000fe200000108b0 */
[----:B------:R-:W-:Y:S01]  /*1bd60*/  SHF.R.U32.HI R63, RZ, 0x18, R122 ;  /* 0x00000018ff3f7819 */ /* 0x000fe2000001167a */
[----:B------:R-:W-:Y:S01]  /*1bd70*/  IMAD.U32 R122, RZ, RZ, UR4 ;  /* 0x00000004ff7a7e24 */ /* 0x000fe2000f8e00ff */
[----:B------:R-:W-:Y:S01]  /*1bd80*/  LOP3.LUT R9, R16, 0xffff, RZ, 0xc0, !PT ;  /* 0x0000ffff10097812 */ /* 0x000fe200078ec0ff */
[--C-:B------:R-:W-:Y:S01]  /*1bd90*/  FFMA.FTZ R217, R69, c[0x0][0x23c], -R176.reuse ;  /* 0x00008f0045d97a23 */ /* 0x100fe200000108b0 */
[----:B------:R-:W-:Y:S01]  /*1bda0*/  LOP3.LUT R89, R124, 0xffff, RZ, 0xc0, !PT ;  /* 0x0000ffff7c597812 */ /* 0x000fe200078ec0ff */
[--C-:B------:R-:W-:Y:S01]  /*1bdb0*/  FFMA.FTZ R213, R175, c[0x0][0x23c], -R176.reuse ;  /* 0x00008f00afd57a23 */ /* 0x100fe200000108b0 */
[----:B------:R-:W-:Y:S01]  /*1bdc0*/  FSETP.NEU.FTZ.AND P0, PT, R0, -INF , PT ;  /* 0xff8000000000780b */ /* 0x000fe20003f1d000 */
[----:B------:R-:W-:Y:S01]  /*1bdd0*/  MUFU.EX2 R191, R191 ;  /* 0x000000bf00bf7308 */ /* 0x000fe20000000800 */
[----:B------:R-:W-:Y:S01]  /*1bde0*/  LOP3.LUT R94, R16, 0xff, RZ, 0xc0, !PT ;  /* 0x000000ff105e7812 */ /* 0x000fe200078ec0ff */
[--C-:B------:R-:W-:Y:S01]  /*1bdf0*/  FFMA.FTZ R214, R85, c[0x0][0x23c], -R176.reuse ;  /* 0x00008f0055d67a23 */ /* 0x100fe200000108b0 */
[----:B------:R-:W-:Y:S01]  /*1be00*/  SHF.R.U32.HI R9, RZ, 0x8, R9 ;  /* 0x00000008ff097819 */ /* 0x000fe20000011609 */
[----:B------:R-:W-:Y:S01]  /*1be10*/  FFMA.FTZ R221, R87, c[0x0][0x23c], -R176 ;  /* 0x00008f0057dd7a23 */ /* 0x000fe200000108b0 */
[----:B------:R-:W-:Y:S01]  /*1be20*/  LOP3.LUT R122, R219, UR33, R122, 0x96, !PT ;  /* 0x00000021db7a7c12 */ /* 0x000fe2000f8e967a */
[----:B------:R-:W-:Y:S01]  /*1be30*/  FFMA.FTZ R181, R181, c[0x0][0x23c], -R176 ;  /* 0x00008f00b5b57a23 */ /* 0x000fe200000108b0 */
[----:B------:R-:W-:Y:S01]  /*1be40*/  LOP3.LUT R57, R125, UR26, R110, 0x96, !PT ;  /* 0x0000001a7d397c12 */ /* 0x000fe2000f8e966e */
[----:B------:R-:W-:Y:S01]  /*1be50*/  FFMA.FTZ R125, R239, c[0x0][0x23c], -R178 ;  /* 0x00008f00ef7d7a23 */ /* 0x000fe200000108b2 */
[----:B------:R-:W-:Y:S01]  /*1be60*/  SHF.R.U32.HI R74, RZ, 0x10, R124 ;  /* 0x00000010ff4a7819 */ /* 0x000fe2000001167c */
[----:B------:R-:W-:Y:S01]  /*1be70*/  IMAD.WIDE.U32 R122, R122, -0x326172a9, RZ ;  /* 0xcd9e8d577a7a7825 */ /* 0x000fe200078e00ff */
[----:B------:R-:W-:Y:S01]  /*1be80*/  PRMT R109, R102, 0x5410, R109 ;  /* 0x00005410666d7816 */ /* 0x000fe2000000006d */
[----:B------:R-:W-:Y:S01]  /*1be90*/  MUFU.EX2 R181, R181 ;  /* 0x000000b500b57308 */ /* 0x000fe20000000800 */
[----:B---3--:R-:W-:Y:S01]  /*1bea0*/  FMNMX.FTZ R2, R2, R27, !PT ;  /* 0x0000001b02027209 */ /* 0x008fe20007810000 */
[----:B------:R-:W-:Y:S01]  /*1beb0*/  FFMA.FTZ R239, R68, c[0x0][0x23c], -R178 ;  /* 0x00008f0044ef7a23 */ /* 0x000fe200000108b2 */
[----:B------:R-:W-:Y:S01]  /*1bec0*/  LOP3.LUT R27, R124, 0xff, RZ, 0xc0, !PT ;  /* 0x000000ff7c1b7812 */ /* 0x000fe200078ec0ff */
[--C-:B------:R-:W-:Y:S01]  /*1bed0*/  HSET2.LE.AND R47, R109, R242.reuse, PT ;  /* 0x000000f26d2f7233 */ /* 0x100fe20003803000 */
[----:B------:R-:W-:Y:S01]  /*1bee0*/  SHF.R.U32.HI R102, RZ, 0x8, R89 ;  /* 0x00000008ff667819 */ /* 0x000fe20000011659 */
[----:B------:R-:W-:Y:S01]  /*1bef0*/  FMUL.FTZ R110, R2, c[0x0][0x23c] ;  /* 0x00008f00026e7a20 */ /* 0x000fe20000410000 */
[----:B------:R-:W-:Y:S01]  /*1bf00*/  FSEL R199, R199, RZ, P0 ;  /* 0x000000ffc7c77208 */ /* 0x000fe20000000000 */
[----:B------:R-:W-:Y:S01]  /*1bf10*/  FFMA.FTZ R189, R189, c[0x0][0x23c], -R176 ;  /* 0x00008f00bdbd7a23 */ /* 0x000fe200000108b0 */
[----:B------:R-:W-:Y:S01]  /*1bf20*/  SHF.R.U32.HI R90, RZ, 0x10, R16 ;  /* 0x00000010ff5a7819 */ /* 0x000fe20000011610 */
[----:B------:R-:W-:Y:S01]  /*1bf30*/  MUFU.EX2 R125, R125 ;  /* 0x0000007d007d7308 */ /* 0x000fe20000000800 */
[----:B------:R-:W-:Y:S01]  /*1bf40*/  PRMT R94, R94, 0x5410, R9 ;  /* 0x000054105e5e7816 */ /* 0x000fe20000000009 */
[----:B----4-:R-:W-:Y:S01]  /*1bf50*/  FFMA.FTZ R203, R10, c[0x0][0x23c], -R199 ;  /* 0x00008f000acb7a23 */ /* 0x010fe200000108c7 */
[----:B------:R-:W-:Y:S01]  /*1bf60*/  SHF.R.U32.HI R9, RZ, 0x10, R79 ;  /* 0x00000010ff097819 */ /* 0x000fe2000001164f */
[--C-:B------:R-:W-:Y:S01]  /*1bf70*/  FFMA.FTZ R184, R12, c[0x0][0x23c], -R199.reuse ;  /* 0x00008f000cb87a23 */ /* 0x100fe200000108c7 */
[----:B------:R-:W-:Y:S01]  /*1bf80*/  LOP3.LUT R88, R88, 0xff, RZ, 0xc0, !PT ;  /* 0x000000ff58587812 */ /* 0x000fe200078ec0ff */
[----:B------:R-:W-:Y:S01]  /*1bf90*/  FFMA.FTZ R186, R170, c[0x0][0x23c], -R199 ;  /* 0x00008f00aaba7a23 */ /* 0x000fe200000108c7 */
[----:B------:R-:W-:Y:S01]  /*1bfa0*/  PRMT R27, R27, 0x5410, R102 ;  /* 0x000054101b1b7816 */ /* 0x000fe20000000066 */
[--C-:B------:R-:W-:Y:S01]  /*1bfb0*/  FFMA.FTZ R171, R171, c[0x0][0x23c], -R176.reuse ;  /* 0x00008f00abab7a23 */ /* 0x100fe200000108b0 */
[----:B------:R-:W-:Y:S01]  /*1bfc0*/  LOP3.LUT R102, R74, 0xff, RZ, 0xc0, !PT ;  /* 0x000000ff4a667812 */ /* 0x000fe200078ec0ff */
[----:B------:R-:W-:Y:S01]  /*1bfd0*/  MUFU.EX2 R189, R189 ;  /* 0x000000bd00bd7308 */ /* 0x000fe20000000800 */
[----:B------:R-:W-:Y:S01]  /*1bfe0*/  LOP3.LUT R74, R57, 0xffff, RZ, 0xc0, !PT ;  /* 0x0000ffff394a7812 */ /* 0x000fe200078ec0ff */
[----:B------:R-:W-:Y:S01]  /*1bff0*/  FFMA.FTZ R37, R37, c[0x0][0x23c], -R176 ;  /* 0x00008f0025257a23 */ /* 0x000fe200000108b0 */
[----:B------:R-:W-:Y:S01]  /*1c000*/  SHF.R.U32.HI R127, RZ, 0x18, R16 ;  /* 0x00000018ff7f7819 */ /* 0x000fe20000011610 */
[--C-:B------:R-:W-:Y:S01]  /*1c010*/  FFMA.FTZ R33, R33, c[0x0][0x23c], -R176.reuse ;  /* 0x00008f0021217a23 */ /* 0x100fe200000108b0 */
[----:B------:R-:W-:Y:S01]  /*1c020*/  LOP3.LUT R10, R90, 0xff, RZ, 0xc0, !PT ;  /* 0x000000ff5a0a7812 */ /* 0x000fe200078ec0ff */
[--C-:B------:R-:W-:Y:S01]  /*1c030*/  FFMA.FTZ R83, R83, c[0x0][0x23c], -R176.reuse ;  /* 0x00008f0053537a23 */ /* 0x100fe200000108b0 */
[----:B------:R-:W-:Y:S01]  /*1c040*/  FSETP.NEU.FTZ.AND P1, PT, R2, -INF , PT ;  /* 0xff8000000200780b */ /* 0x000fe20003f3d000 */
[----:B------:R-:W-:Y:S01]  /*1c050*/  FFMA.FTZ R49, R49, c[0x0][0x23c], -R176 ;  /* 0x00008f0031317a23 */ /* 0x000fe200000108b0 */
[----:B------:R-:W-:Y:S01]  /*1c060*/  SHF.R.U32.HI R90, RZ, 0x18, R79 ;  /* 0x00000018ff5a7819 */ /* 0x000fe2000001164f */
[----:B------:R-:W-:Y:S01]  /*1c070*/  MUFU.EX2 R203, R203 ;  /* 0x000000cb00cb7308 */ /* 0x000fe20000000800 */
[C---:B------:R-:W-:Y:S01]  /*1c080*/  LOP3.LUT R118, R79.reuse, 0xffff, RZ, 0xc0, !PT ;  /* 0x0000ffff4f767812 */ /* 0x040fe200078ec0ff */
[--C-:B------:R-:W-:Y:S01]  /*1c090*/  FFMA.FTZ R233, R112, c[0x0][0x23c], -R178.reuse ;  /* 0x00008f0070e97a23 */ /* 0x100fe200000108b2 */
        /* <DEDUP_REMOVED lines=8> */
[----:B------:R-:W-:Y:S01]  /*1c120*/  SHF.R.U32.HI R61, RZ, 0x18, R124 ;  /* 0x00000018ff3d7819 */ /* 0x000fe2000001167c */
[----:B------:R-:W-:Y:S01]  /*1c130*/  FFMA.FTZ R124, R240, c[0x0][0x23c], -R176 ;  /* 0x00008f00f07c7a23 */ /* 0x000fe200000108b0 */
[----:B------:R-:W-:Y:S01]  /*1c140*/  LOP3.LUT R105, R57, 0xff, RZ, 0xc0, !PT ;  /* 0x000000ff39697812 */ /* 0x000fe200078ec0ff */
[----:B------:R-:W-:Y:S01]  /*1c150*/  FFMA.FTZ R240, R100, c[0x0][0x23c], -R178 ;  /* 0x00008f0064f07a23 */ /* 0x000fe200000108b2 */
[----:B------:R-:W-:Y:S01]  /*1c160*/  SHF.R.U32.HI R74, RZ, 0x8, R74 ;  /* 0x00000008ff4a7819 */ /* 0x000fe2000001164a */
[----:B------:R-:W-:Y:S01]  /*1c170*/  FFMA.FTZ R100, R21, c[0x0][0x23c], -R176 ;  /* 0x00008f0015647a23 */ /* 0x000fe200000108b0 */
[----:B------:R-:W-:Y:S01]  /*1c180*/  PRMT R127, R10, 0x5410, R127 ;  /* 0x000054100a7f7816 */ /* 0x000fe2000000007f */
[----:B------:R-:W-:Y:S01]  /*1c190*/  FFMA.FTZ R173, R173, c[0x0][0x23c], -R178 ;  /* 0x00008f00adad7a23 */ /* 0x000fe200000108b2 */
[----:B------:R-:W-:Y:S01]  /*1c1a0*/  LOP3.LUT R10, R123, UR24, R246, 0x96, !PT ;  /* 0x000000187b0a7c12 */ /* 0x000fe2000f8e96f6 */
[----:B------:R-:W-:Y:S01]  /*1c1b0*/  MUFU.EX2 R184, R184 ;  /* 0x000000b800b87308 */ /* 0x000fe20000000800 */
[----:B------:R-:W-:Y:S01]  /*1c1c0*/  LOP3.LUT R9, R23, UR22, R122, 0x96, !PT ;  /* 0x0000001617097c12 */ /* 0x000fe2000f8e967a */
[--C-:B------:R-:W-:Y:S01]  /*1c1d0*/  FFMA.FTZ R185, R116, c[0x0][0x23c], -R178.reuse ;  /* 0x00008f0074b97a23 */ /* 0x100fe200000108b2 */
[----:B------:R-:W-:Y:S01]  /*1c1e0*/  FSEL R110, R110, RZ, P1 ;  /* 0x000000ff6e6e7208 */ /* 0x000fe20000800000 */
[----:B------:R-:W-:Y:S01]  /*1c1f0*/  FFMA.FTZ R168, R168, c[0x0][0x23c], -R178 ;  /* 0x00008f00a8a87a23 */ /* 0x000fe200000108b2 */
[----:B------:R-:W-:Y:S01]  /*1c200*/  PRMT R79, R79, 0x5410, R90 ;  /* 0x000054104f4f7816 */ /* 0x000fe2000000005a */
[----:B------:R-:W-:Y:S01]  /*1c210*/  FFMA.FTZ R51, R51, c[0x0][0x23c], -R178 ;  /* 0x00008f0033337a23 */ /* 0x000fe200000108b2 */
[----:B------:R-:W-:Y:S01]  /*1c220*/  SHF.R.U32.HI R90, RZ, 0x8, R59 ;  /* 0x00000008ff5a7819 */ /* 0x000fe2000001163b */
[--C-:B------:R-:W-:Y:S01]  /*1c230*/  FFMA.FTZ R202, R187, c[0x0][0x23c], -R110.reuse ;  /* 0x00008f00bbca7a23 */ /* 0x100fe2000001086e */
[----:B------:R-:W-:Y:S01]  /*1c240*/  SHF.R.U32.HI R57, RZ, 0x18, R57 ;  /* 0x00000018ff397819 */ /* 0x000fe20000011639 */
[----:B------:R-:W-:Y:S01]  /*1c250*/  MUFU.EX2 R124, R124 ;  /* 0x0000007c007c7308 */ /* 0x000fe20000000800 */
[----:B------:R-:W-:Y:S01]  /*1c260*/  LOP3.LUT R88, R88, 0xff, RZ, 0xc0, !PT ;  /* 0x000000ff58587812 */ /* 0x000fe200078ec0ff */
[--C-:B------:R-:W-:Y:S01]  /*1c270*/  FFMA.FTZ R187, R183, c[0x0][0x23c], -R110.reuse ;  /* 0x00008f00b7bb7a23 */ /* 0x100fe2000001086e */
[----:B------:R-:W-:Y:S01]  /*1c280*/  PRMT R59, R102, 0x5410, R61 ;  /* 0x00005410663b7816 */ /* 0x000fe2000000003d */
[----:B------:R-:W-:Y:S01]  /*1c290*/  FFMA.FTZ R183, R19, c[0x0][0x23c], -R110 ;  /* 0x00008f0013b77a23 */ /* 0x000fe2000001086e */
[----:B------:R-:W-:Y:S01]  /*1c2a0*/  PRMT R105, R105, 0x5410, R74 ;  /* 0x0000541069697816 */ /* 0x000fe2000000004a */
[--C-:B------:R-:W-:Y:S01]  /*1c2b0*/  FFMA.FTZ R170, R13, c[0x0][0x23c], -R110.reuse ;  /* 0x00008f000daa7a23 */ /* 0x100fe2000001086e */
[----:B------:R-:W-:Y:S01]  /*1c2c0*/  LOP3.LUT R74, R11, 0xffff, RZ, 0xc0, !PT ;  /* 0x0000ffff0b4a7812 */ /* 0x000fe200078ec0ff */
[----:B------:R-:W-:Y:S01]  /*1c2d0*/  FFMA.FTZ R231, R92, c[0x0][0x23c], -R110 ;  /* 0x00008f005ce77a23 */ /* 0x000fe2000001086e */
[----:B------:R-:W-:Y:S01]  /*1c2e0*/  SHF.R.U32.HI R61, RZ, 0x10, R11 ;  /* 0x00000010ff3d7819 */ /* 0x000fe2000001160b */
[----:B------:R-:W-:Y:S01]  /*1c2f0*/  MUFU.EX2 R202, R202 ;  /* 0x000000ca00ca7308 */ /* 0x000fe20000000800 */
[----:B------:R-:W-:Y:S01]  /*1c300*/  PRMT R67, R67, 0x5410, R90 ;  /* 0x0000541043437816 */ /* 0x000fe2000000005a */
[----:B------:R-:W-:Y:S01]  /*1c310*/  IMAD.WIDE.U32 R90, R10, -0x2daee0ad, RZ ;  /* 0xd2511f530a5a7825 */ /* 0x000fe200078e00ff */
[----:B------:R-:W-:Y:S01]  /*1c320*/  PRMT R57, R88, 0x5410, R57 ;  /* 0x0000541058397816 */ /* 0x000fe20000000039 */
[--C-:B------:R-:W-:Y:S01]  /*1c330*/  HSET2.LE.AND R59, R59, R242.reuse, PT ;  /* 0x000000f23b3b7233 */ /* 0x100fe20003803000 */
[----:B------:R-:W-:Y:S01]  /*1c340*/  LOP3.LUT R19, R11, 0xff, RZ, 0xc0, !PT ;  /* 0x000000ff0b137812 */ /* 0x000fe200078ec0ff */
[----:B------:R-:W-:Y:S01]  /*1c350*/  IMAD.WIDE.U32 R88, R9, -0x2daee0ad, RZ ;  /* 0xd2511f5309587825 */ /* 0x000fe200078e00ff */
[----:B------:R-:W-:Y:S01]  /*1c360*/  SHF.R.U32.HI R12, RZ, 0x18, R11 ;  /* 0x00000018ff0c7819 */ /* 0x000fe2000001160b */
[--C-:B------:R-:W-:Y:S01]  /*1c370*/  HSET2.LE.AND R57, R57, R242.reuse, PT ;  /* 0x000000f239397233 */ /* 0x100fe20003803000 */
[----:B------:R-:W-:Y:S01]  /*1c380*/  SHF.R.U32.HI R74, RZ, 0x8, R74 ;  /* 0x00000008ff4a7819 */ /* 0x000fe2000001164a */
[----:B------:R-:W1:Y:S01]  /*1c390*/  MUFU.EX2 R187, R187 ;  /* 0x000000bb00bb7308 */ /* 0x000e620000000800 */
[----:B------:R-:W-:Y:S01]  /*1c3a0*/  LOP3.LUT R61, R61, 0xff, RZ, 0xc0, !PT ;  /* 0x000000ff3d3d7812 */ /* 0x000fe200078ec0ff */
[----:B------:R-:W-:Y:S01]  /*1c3b0*/  FFMA.FTZ R225, R104, c[0x0][0x23c], -R110 ;  /* 0x00008f0068e17a23 */ /* 0x000fe2000001086e */
[----:B------:R-:W-:Y:S01]  /*1c3c0*/  PRMT R19, R19, 0x5410, R74 ;  /* 0x0000541013137816 */ /* 0x000fe2000000004a */
[----:B------:R-:W-:Y:S01]  /*1c3d0*/  FFMA.FTZ R232, R62, c[0x0][0x23c], -R110 ;  /* 0x00008f003ee87a23 */ /* 0x000fe2000001086e */
[----:B------:R-:W-:Y:S01]  /*1c3e0*/  PRMT R61, R61, 0x5410, R12 ;  /* 0x000054103d3d7816 */ /* 0x000fe2000000000c */
[----:B------:R-:W-:Y:S01]  /*1c3f0*/  FFMA.FTZ R103, R41, c[0x0][0x23c], -R110 ;  /* 0x00008f0029677a23 */ /* 0x000fe2000001086e */
[----:B------:R-:W-:Y:S01]  /*1c400*/  LOP3.LUT R74, R89, UR19, R90, 0x96, !PT ;  /* 0x00000013594a7c12 */ /* 0x000fe2000f8e965a */
[----:B------:R-:W-:Y:S01]  /*1c410*/  FFMA.FTZ R109, R40, c[0x0][0x23c], -R110 ;  /* 0x00008f00286d7a23 */ /* 0x000fe2000001086e */
[----:B------:R-:W-:Y:S01]  /*1c420*/  FSEL R11, R2, RZ, P1 ;  /* 0x000000ff020b7208 */ /* 0x000fe20000800000 */
[----:B------:R-:W-:Y:S01]  /*1c430*/  MUFU.EX2 R183, R183 ;  /* 0x000000b700b77308 */ /* 0x000fe20000000800 */
[----:B------:R-:W-:Y:S01]  /*1c440*/  LOP3.LUT R9, R91, UR21, R244, 0x96, !PT ;  /* 0x000000155b097c12 */ /* 0x000fe2000f8e96f4 */
[----:B------:R-:W-:Y:S01]  /*1c450*/  FFMA.FTZ R114, R15, c[0x0][0x23c], -R110 ;  /* 0x00008f000f727a23 */ /* 0x000fe2000001086e */
[----:B------:R-:W-:Y:S01]  /*1c460*/  FSEL R12, R0, RZ, P0 ;  /* 0x000000ff000c7208 */ /* 0x000fe20000000000 */
[----:B------:R-:W-:Y:S01]  /*1c470*/  FADD.FTZ R11, -R11, R164 ;  /* 0x000000a40b0b7221 */ /* 0x000fe20000010100 */
[----:B--2---:R-:W-:Y:S01]  /*1c480*/  F2FP.BF16.PACK_AB R15, R179, R180 ;  /* 0x000000b4b30f723e */ /* 0x004fe200000010ff */
[----:B------:R-:W-:Y:S01]  /*1c490*/  IMAD.WIDE.U32 R90, R9, -0x326172a9, RZ ;  /* 0xcd9e8d57095a7825 */ /* 0x000fe200078e00ff */
[----:B------:R-:W-:Y:S01]  /*1c4a0*/  F2FP.BF16.PACK_AB R17, R190, R25 ;  /* 0x00000019be11723e */ /* 0x000fe200000010ff */
[--C-:B------:R-:W-:Y:S01]  /*1c4b0*/  HSET2.LE.AND R61, R61, R242.reuse, PT ;  /* 0x000000f23d3d7233 */ /* 0x100fe20003803000 */
[----:B------:R-:W-:Y:S01]  /*1c4c0*/  SHF.R.U32.HI R118, RZ, 0x8, R118 ;  /* 0x00000008ff767819 */ /* 0x000fe20000011676 */
[----:B------:R-:W2:Y:S01]  /*1c4d0*/  MUFU.EX2 R170, R170 ;  /* 0x000000aa00aa7308 */ /* 0x000ea20000000800 */
[----:B------:R-:W-:Y:S01]  /*1c4e0*/  FADD.FTZ R9, -R12, R165 ;  /* 0x000000a50c097221 */ /* 0x000fe20000010100 */
[----:B------:R-:W-:Y:S01]  /*1c4f0*/  FSEL R10, R3, RZ, P2 ;  /* 0x000000ff030a7208 */ /* 0x000fe20001000000 */
[----:B------:R-:W-:Y:S01]  /*1c500*/  IMAD.WIDE.U32 R164, R74, -0x326172a9, RZ ;  /* 0xcd9e8d574aa47825 */ /* 0x000fe200078e00ff */
[----:B------:R-:W-:Y:S01]  /*1c510*/  LOP3.LUT R74, R91, UR20, R22, 0x96, !PT ;  /* 0x000000145b4a7c12 */ /* 0x000fe2000f8e9616 */
[--C-:B------:R-:W-:Y:S01]  /*1c520*/  HSET2.LE.AND R63, R63, R242.reuse, PT ;  /* 0x000000f23f3f7233 */ /* 0x100fe20003803000 */
[----:B------:R-:W-:Y:S01]  /*1c530*/  PRMT R111, R111, 0x5410, R118 ;  /* 0x000054106f6f7816 */ /* 0x000fe20000000076 */
[----:B------:R-:W-:Y:S01]  /*1c540*/  FADD.FTZ R10, -R10, R167 ;  /* 0x000000a70a0a7221 */ /* 0x000fe20000010100 */
[----:B------:R-:W-:Y:S01]  /*1c550*/  LOP3.LUT R12, R165, UR18, R90, 0x96, !PT ;  /* 0x00000012a50c7c12 */ /* 0x000fe2000f8e965a */
[----:B------:R-:W-:Y:S01]  /*1c560*/  IMAD.WIDE.U32 R90, R74, -0x2daee0ad, RZ ;  /* 0xd2511f534a5a7825 */ /* 0x000fe200078e00ff */
[----:B------:R-:W-:Y:S01]  /*1c570*/  MUFU.EX2 R173, R173 ;  /* 0x000000ad00ad7308 */ /* 0x000fe20000000800 */
[----:B------:R-:W-:Y:S01]  /*1c580*/  FSEL R13, R5, RZ, P3 ;  /* 0x000000ff050d7208 */ /* 0x000fe20001800000 */
[--C-:B------:R-:W-:Y:S01]  /*1c590*/  HSET2.LE.AND R62, R67, R242.reuse, PT ;  /* 0x000000f2433e7233 */ /* 0x100fe20003803000 */
[----:B------:R-:W-:Y:S01]  /*1c5a0*/  IMAD.WIDE.U32 R208, R12, -0x2daee0ad, RZ ;  /* 0xd2511f530cd07825 */ /* 0x000fe200078e00ff */
[----:B------:R-:W-:Y:S01]  /*1c5b0*/  LOP3.LUT R88, R91, UR17, R88, 0x96, !PT ;  /* 0x000000115b587c12 */ /* 0x000fe2000f8e9658 */
[----:B------:R-:W-:Y:S01]  /*1c5c0*/  UIADD3 UR4, UR5, 0x2, URZ ;  /* 0x0000000205047890 */ /* 0x000fe2000fffe03f */
[----:B------:R-:W-:Y:S01]  /*1c5d0*/  LOP3.LUT R20, R20, 0xff, RZ, 0xc0, !PT ;  /* 0x000000ff14147812 */ /* 0x000fe200078ec0ff */
[----:B------:R-:W-:Y:S01]  /*1c5e0*/  FFMA.FTZ R91, R174, c[0x0][0x23c], -R178 ;  /* 0x00008f00ae5b7a23 */ /* 0x000fe200000108b2 */
[----:B------:R-:W-:Y:S01]  /*1c5f0*/  LOP3.LUT R12, R209, UR13, R90, 0x96, !PT ;  /* 0x0000000dd10c7c12 */ /* 0x000fe2000f8e965a */
[----:B------:R-:W-:Y:S01]  /*1c600*/  IMAD.WIDE.U32 R88, R88, -0x326172a9, RZ ;  /* 0xcd9e8d5758587825 */ /* 0x000fe200078e00ff */
[----:B------:R-:W-:Y:S01]  /*1c610*/  MUFU.EX2 R168, R168 ;  /* 0x000000a800a87308 */ /* 0x000fe20000000800 */
[----:B------:R-:W-:Y:S01]  /*1c620*/  PRMT R31, R20, 0x5410, R31 ;  /* 0x00005410141f7816 */ /* 0x000fe2000000001f */
[----:B------:R-:W-:Y:S01]  /*1c630*/  UIADD3 UR5, UR5, 0x3, URZ ;  /* 0x0000000305057890 */ /* 0x000fe2000fffe03f */
[----:B------:R-:W-:Y:S01]  /*1c640*/  IMAD.WIDE.U32 R234, R12, -0x326172a9, RZ ;  /* 0xcd9e8d570cea7825 */ /* 0x000fe200078e00ff */
[----:B------:R-:W-:Y:S02]  /*1c650*/  LOP3.LUT R102, R89, UR16, R164, 0x96, !PT ;  /* 0x0000001059667c12 */ /* 0x000fe4000f8e96a4 */
[----:B------:R-:W-:Y:S01]  /*1c660*/  LOP3.LUT R20, R123, UR24, R250, 0x96, !PT ;  /* 0x000000187b147c12 */ /* 0x000fe2000f8e96fa */
[----:B------:R-:W-:Y:S01]  /*1c670*/  FFMA.FTZ R12, R172, c[0x0][0x23c], -R178 ;  /* 0x00008f00ac0c7a23 */ /* 0x000fe200000108b2 */
[----:B------:R-:W-:Y:S01]  /*1c680*/  LOP3.LUT R74, R235, UR25, R88, 0x96, !PT ;  /* 0x00000019eb4a7c12 */ /* 0x000fe2000f8e9658 */
[----:B------:R-:W-:Y:S01]  /*1c690*/  FFMA.FTZ R88, R96, c[0x0][0x23c], -R110 ;  /* 0x00008f0060587a23 */ /* 0x000fe2000001086e */
[----:B------:R-:W-:Y:S01]  /*1c6a0*/  MUFU.EX2 R171, R171 ;  /* 0x000000ab00ab7308 */ /* 0x000fe20000000800 */
[----:B------:R-:W-:Y:S01]  /*1c6b0*/  IMAD.WIDE.U32 R40, R102, -0x2daee0ad, RZ ;  /* 0xd2511f5366287825 */ /* 0x000fe200078e00ff */
[----:B------:R-:W-:Y:S02]  /*1c6c0*/  LOP3.LUT R16, R35, UR22, R122, 0x96, !PT ;  /* 0x0000001623107c12 */ /* 0x000fe4000f8e967a */
[----:B------:R-:W-:Y:S01]  /*1c6d0*/  PLOP3.LUT P0, PT, PT, PT, UP0, 0x80, 0x0 ;  /* 0x000000000000781c */ /* 0x000fe20003f0f008 */
[----:B------:R-:W-:Y:S02]  /*1c6e0*/  FFMA.FTZ R90, R36, c[0x0][0x23c], -R178 ;  /* 0x00008f00245a7a23 */ /* 0x000fe400000108b2 */
[----:B------:R-:W-:Y:S02]  /*1c6f0*/  IMAD.MOV.U32 R36, RZ, RZ, R188 ;  /* 0x000000ffff247224 */ /* 0x000fe400078e00bc */
[----:B------:R-:W-:Y:S01]  /*1c700*/  FFMA.FTZ R174, R95, c[0x0][0x23c], -R110 ;  /* 0x00008f005fae7a23 */ /* 0x000fe2000001086e */
[----:B------:R3:W-:Y:S01]  /*1c710*/  MUFU.EX2 R172, R88 ;  /* 0x0000005800ac7308 */ /* 0x0007e20000000800 */
[----:B------:R-:W-:Y:S02]  /*1c720*/  FFMA.FTZ R118, R238, c[0x0][0x23c], -R178 ;  /* 0x00008f00ee767a23 */ /* 0x000fe400000108b2 */
[--C-:B------:R-:W-:Y:S02]  /*1c730*/  FFMA.FTZ R238, R99, c[0x0][0x23c], -R176.reuse ;  /* 0x00008f0063ee7a23 */ /* 0x100fe400000108b0 */
[--C-:B------:R-:W-:Y:S02]  /*1c740*/  FFMA.FTZ R123, R241, c[0x0][0x23c], -R176.reuse ;  /* 0x00008f00f17b7a23 */ /* 0x100fe400000108b0 */
[----:B------:R-:W-:Y:S01]  /*1c750*/  FFMA.FTZ R241, R56, c[0x0][0x23c], -R176 ;  /* 0x00008f0038f17a23 */ /* 0x000fe200000108b0 */
[--C-:B------:R-:W-:Y:S01]  /*1c760*/  HSET2.LE.AND R56, R105, R242.reuse, PT ;  /* 0x000000f269387233 */ /* 0x100fe20003803000 */
[----:B------:R-:W-:Y:S01]  /*1c770*/  IMAD.MOV.U32 R89, RZ, RZ, R209 ;  /* 0x000000ffff597224 */ /* 0x000fe200078e00d1 */
[----:B------:R4:W-:Y:S01]  /*1c780*/  MUFU.EX2 R95, R36 ;  /* 0x00000024005f7308 */ /* 0x0009e20000000800 */
[----:B------:R-:W-:Y:S02]  /*1c790*/  FFMA.FTZ R167, R101, c[0x0][0x23c], -R199 ;  /* 0x00008f0065a77a23 */ /* 0x000fe400000108c7 */
[--C-:B------:R-:W-:Y:S02]  /*1c7a0*/  FFMA.FTZ R101, R201, c[0x0][0x23c], -R178.reuse ;  /* 0x00008f00c9657a23 */ /* 0x100fe400000108b2 */
[----:B------:R-:W-:Y:S02]  /*1c7b0*/  FFMA.FTZ R201, R128, c[0x0][0x23c], -R178 ;  /* 0x00008f0080c97a23 */ /* 0x000fe400000108b2 */
[----:B------:R-:W-:Y:S02]  /*1c7c0*/  IMAD.MOV.U32 R129, RZ, RZ, R89 ;  /* 0x000000ffff817224 */ /* 0x000fe400078e0059 */
[----:B------:R-:W-:Y:S01]  /*1c7d0*/  FFMA.FTZ R188, R46, c[0x0][0x23c], -R176 ;  /* 0x00008f002ebc7a23 */ /* 0x000fe200000108b0 */
[----:B------:R2:W-:Y:S01]  /*1c7e0*/  MUFU.EX2 R92, R12 ;  /* 0x0000000c005c7308 */ /* 0x0005e20000000800 */
[--C-:B------:R-:W-:Y:S01]  /*1c7f0*/  HSET2.LE.AND R46, R106, R242.reuse, PT ;  /* 0x000000f26a2e7233 */ /* 0x100fe20003803000 */
[----:B------:R-:W-:Y:S02]  /*1c800*/  FFMA.FTZ R96, R52, c[0x0][0x23c], -R178 ;  /* 0x00008f0034607a23 */ /* 0x000fe400000108b2 */
[----:B---3--:R-:W-:Y:S02]  /*1c810*/  IMAD.MOV.U32 R88, RZ, RZ, R208 ;  /* 0x000000ffff587224 */ /* 0x008fe400078e00d0 */
[----:B------:R-:W-:Y:S01]  /*1c820*/  FFMA.FTZ R107, R54, c[0x0][0x23c], -R110 ;  /* 0x00008f00366b7a23 */ /* 0x000fe2000001086e */
[----:B------:R-:W-:Y:S01]  /*1c830*/  LOP3.LUT R46, R46, R15, RZ, 0xc0, !PT ;  /* 0x0000000f2e2e7212 */ /* 0x000fe200078ec0ff */
[----:B------:R-:W-:Y:S01]  /*1c840*/  IMAD.MOV.U32 R128, RZ, RZ, R88 ;  /* 0x000000ffff807224 */ /* 0x000fe200078e0058 */
[----:B-1----:R-:W-:Y:S01]  /*1c850*/  F2FP.BF16.PACK_AB R15, R187, R202 ;  /* 0x000000cabb0f723e */ /* 0x002fe200000010ff */
[----:B------:R-:W-:Y:S01]  /*1c860*/  MUFU.EX2 R99, R37 ;  /* 0x0000002500637308 */ /* 0x000fe20000000800 */
[----:B------:R-:W-:Y:S02]  /*1c870*/  IMAD.MOV.U32 R54, RZ, RZ, R234 ;  /* 0x000000ffff367224 */ /* 0x000fe400078e00ea */
[----:B------:R-:W-:Y:S01]  /*1c880*/  IMAD.MOV.U32 R52, RZ, RZ, R128 ;  /* 0x000000ffff347224 */ /* 0x000fe200078e0080 */
[----:B----4-:R-:W3:Y:S01]  /*1c890*/  LDL.LU R36, [R1+0x14] ;  /* 0x0000140001247983 */ /* 0x010ee20000300800 */
[----:B------:R-:W-:Y:S01]  /*1c8a0*/  FFMA.FTZ R165, R82, c[0x0][0x23c], -R110 ;  /* 0x00008f0052a57a23 */ /* 0x000fe2000001086e */
[----:B------:R-:W-:Y:S01]  /*1c8b0*/  SHF.R.U32.HI R71, RZ, 0x18, R54 ;  /* 0x00000018ff477819 */ /* 0x000fe20000011636 */
[--C-:B------:R-:W-:Y:S02]  /*1c8c0*/  FFMA.FTZ R82, R81, c[0x0][0x23c], -R178.reuse ;  /* 0x00008f0051527a23 */ /* 0x100fe400000108b2 */
[----:B------:R-:W-:Y:S01]  /*1c8d0*/  FFMA.FTZ R81, R177, c[0x0][0x23c], -R178 ;  /* 0x00008f00b1517a23 */ /* 0x000fe200000108b2 */
[----:B------:R-:W-:Y:S01]  /*1c8e0*/  MUFU.EX2 R123, R123 ;  /* 0x0000007b007b7308 */ /* 0x000fe20000000800 */
[--C-:B------:R-:W-:Y:S01]  /*1c8f0*/  FFMA.FTZ R177, R44, c[0x0][0x23c], -R176.reuse ;  /* 0x00008f002cb17a23 */ /* 0x100fe200000108b0 */
[--C-:B------:R-:W-:Y:S01]  /*1c900*/  HSET2.LE.AND R44, R94, R242.reuse, PT ;  /* 0x000000f25e2c7233 */ /* 0x100fe20003803000 */
[--C-:B------:R-:W-:Y:S01]  /*1c910*/  FFMA.FTZ R88, R53, c[0x0][0x23c], -R176.reuse ;  /* 0x00008f0035587a23 */ /* 0x100fe200000108b0 */
[----:B--2---:R-:W-:Y:S01]  /*1c920*/  F2FP.BF16.PACK_AB R12, R181, R182 ;  /* 0x000000b6b50c723e */ /* 0x004fe200000010ff */
[----:B------:R-:W-:Y:S02]  /*1c930*/  IMAD.MOV.U32 R53, RZ, RZ, R129 ;  /* 0x000000ffff357224 */ /* 0x000fe400078e0081 */
[----:B------:R-:W-:Y:S01]  /*1c940*/  FFMA.FTZ R129, R55, c[0x0][0x23c], -R176 ;  /* 0x00008f0037817a23 */ /* 0x000fe200000108b0 */
[----:B------:R-:W-:Y:S01]  /*1c950*/  LOP3.LUT R44, R44, R17, RZ, 0xc0, !PT ;  /* 0x000000112c2c7212 */ /* 0x000fe200078ec0ff */
[----:B------:R-:W-:Y:S01]  /*1c960*/  IMAD.MOV.U32 R55, RZ, RZ, R235 ;  /* 0x000000ffff377224 */ /* 0x000fe200078e00eb */
[----:B------:R-:W-:Y:S01]  /*1c970*/  MUFU.EX2 R167, R167 ;  /* 0x000000a700a77308 */ /* 0x000fe20000000800 */
[----:B------:R-:W-:Y:S01]  /*1c980*/  IMAD.MOV.U32 R68, RZ, RZ, R52 ;  /* 0x000000ffff447224 */ /* 0x000fe200078e0034 */
[--C-:B------:R-:W-:Y:S01]  /*1c990*/  HSET2.LE.AND R52, R111, R242.reuse, PT ;  /* 0x000000f26f347233 */ /* 0x100fe20003803000 */
[----:B------:R-:W-:Y:S01]  /*1c9a0*/  SHF.R.U32.HI R17, RZ, 0x10, R54 ;  /* 0x00000010ff117819 */ /* 0x000fe20000011636 */
[----:B------:R-:W-:Y:S01]  /*1c9b0*/  FFMA.FTZ R89, R65, c[0x0][0x23c], -R176 ;  /* 0x00008f0041597a23 */ /* 0x000fe200000108b0 */
[C---:B------:R-:W-:Y:S01]  /*1c9c0*/  LOP3.LUT R21, R54.reuse, 0xffff, RZ, 0xc0, !PT ;  /* 0x0000ffff36157812 */ /* 0x040fe200078ec0ff */
[----:B------:R-:W-:Y:S01]  /*1c9d0*/  FFMA.FTZ R234, R73, c[0x0][0x23c], -R110 ;  /* 0x00008f0049ea7a23 */ /* 0x000fe2000001086e */
[----:B------:R-:W-:Y:S01]  /*1c9e0*/  LOP3.LUT R65, R54, 0xff, RZ, 0xc0, !PT ;  /* 0x000000ff36417812 */ /* 0x000fe200078ec0ff */
[--C-:B------:R-:W-:Y:S01]  /*1c9f0*/  HSET2.LE.AND R54, R75, R242.reuse, PT ;  /* 0x000000f24b367233 */ /* 0x100fe20003803000 */
[----:B------:R-:W-:Y:S01]  /*1ca00*/  LOP3.LUT R52, R52, R15, RZ, 0xc0, !PT ;  /* 0x0000000f34347212 */ /* 0x000fe200078ec0ff */
[----:B------:R-:W-:Y:S01]  /*1ca10*/  MUFU.EX2 R100, R100 ;  /* 0x0000006400647308 */ /* 0x000fe20000000800 */
[----:B------:R-:W-:Y:S01]  /*1ca20*/  F2FP.BF16.PACK_AB R15, R170, R183 ;  /* 0x000000b7aa0f723e */ /* 0x000fe200000010ff */
[----:B------:R-:W-:Y:S01]  /*1ca30*/  FFMA.FTZ R208, R113, c[0x0][0x23c], -R176 ;  /* 0x00008f0071d07a23 */ /* 0x000fe200000108b0 */
[----:B------:R-:W-:Y:S01]  /*1ca40*/  LOP3.LUT R73, R40, 0xff, RZ, 0xc0, !PT ;  /* 0x000000ff28497812 */ /* 0x000fe200078ec0ff */
[----:B------:R-:W-:Y:S01]  /*1ca50*/  IMAD.MOV.U32 R69, RZ, RZ, R53 ;  /* 0x000000ffff457224 */ /* 0x000fe200078e0035 */
[----:B------:R-:W-:Y:S01]  /*1ca60*/  LOP3.LUT R54, R54, R15, RZ, 0xc0, !PT ;  /* 0x0000000f36367212 */ /* 0x000fe200078ec0ff */
[--C-:B------:R-:W-:Y:S01]  /*1ca70*/  HSET2.LE.AND R53, R79, R242.reuse, PT ;  /* 0x000000f24f357233 */ /* 0x100fe20003803000 */
[----:B------:R-:W-:Y:S01]  /*1ca80*/  SHF.R.U32.HI R15, RZ, 0x10, R40 ;  /* 0x00000010ff0f7819 */ /* 0x000fe20000011628 */
[----:B------:R-:W-:Y:S01]  /*1ca90*/  FADD.FTZ R13, -R13, R166 ;  /* 0x000000a60d0d7221 */ /* 0x000fe20000010100 */
[----:B------:R-:W-:Y:S01]  /*1caa0*/  SHF.R.U32.HI R79, RZ, 0x18, R40 ;  /* 0x00000018ff4f7819 */ /* 0x000fe20000011628 */
[----:B------:R-:W-:Y:S01]  /*1cab0*/  MUFU.EX2 R118, R118 ;  /* 0x0000007600767308 */ /* 0x000fe20000000800 */
[--C-:B------:R-:W-:Y:S01]  /*1cac0*/  FFMA.FTZ R166, R4, c[0x0][0x23c], -R176.reuse ;  /* 0x00008f0004a67a23 */ /* 0x100fe200000108b0 */
[----:B------:R-:W-:Y:S01]  /*1cad0*/  LOP3.LUT R47, R47, R12, RZ, 0xc0, !PT ;  /* 0x0000000c2f2f7212 */ /* 0x000fe200078ec0ff */
[----:B------:R-:W-:Y:S01]  /*1cae0*/  FFMA.FTZ R176, R119, c[0x0][0x23c], -R176 ;  /* 0x00008f0077b07a23 */ /* 0x000fe200000108b0 */
[----:B------:R-:W-:Y:S01]  /*1caf0*/  F2FP.BF16.PACK_AB R12, R189, R26 ;  /* 0x0000001abd0c723e */ /* 0x000fe200000010ff */
[--C-:B------:R-:W-:Y:S01]  /*1cb00*/  FFMA.FTZ R119, R30, c[0x0][0x23c], -R199.reuse ;  /* 0x00008f001e777a23 */ /* 0x100fe200000108c7 */
[----:B------:R-:W-:Y:S01]  /*1cb10*/  LOP3.LUT R30, R40, 0xffff, RZ, 0xc0, !PT ;  /* 0x0000ffff281e7812 */ /* 0x000fe200078ec0ff */
[--C-:B------:R-:W-:Y:S01]  /*1cb20*/  FFMA.FTZ R209, R70, c[0x0][0x23c], -R178.reuse ;  /* 0x00008f0046d17a23 */ /* 0x100fe200000108b2 */
[----:B------:R-:W2:Y:S01]  /*1cb30*/  LDL.LU R40, [R1+0x10] ;  /* 0x0000100001287983 */ /* 0x000ea20000300800 */
[----:B------:R-:W-:Y:S01]  /*1cb40*/  FFMA.FTZ R178, R98, c[0x0][0x23c], -R178 ;  /* 0x00008f0062b27a23 */ /* 0x000fe200000108b2 */
[----:B------:R-:W-:Y:S01]  /*1cb50*/  MUFU.EX2 R166, R166 ;  /* 0x000000a600a67308 */ /* 0x000fe20000000800 */
[----:B------:R-:W-:Y:S01]  /*1cb60*/  FFMA.FTZ R98, R45, c[0x0][0x23c], -R110 ;  /* 0x00008f002d627a23 */ /* 0x000fe2000001086e */
[--C-:B------:R-:W-:Y:S01]  /*1cb70*/  HSET2.LE.AND R45, R127, R242.reuse, PT ;  /* 0x000000f27f2d7233 */ /* 0x100fe20003803000 */
[----:B------:R-:W-:Y:S01]  /*1cb80*/  LOP3.LUT R75, R74, 0xff, RZ, 0xc0, !PT ;  /* 0x000000ff4a4b7812 */ /* 0x000fe200078ec0ff */
[----:B------:R-:W-:Y:S01]  /*1cb90*/  FMUL.FTZ R11, R11, c[0x0][0x23c] ;  /* 0x00008f000b0b7a20 */ /* 0x000fe20000410000 */
[----:B------:R-:W-:Y:S01]  /*1cba0*/  LOP3.LUT R32, R41, UR26, R68, 0x96, !PT ;  /* 0x0000001a29207c12 */ /* 0x000fe2000f8e9644 */
[--C-:B------:R-:W-:Y:S01]  /*1cbb0*/  FFMA.FTZ R169, R169, c[0x0][0x23c], -R199.reuse ;  /* 0x00008f00a9a97a23 */ /* 0x100fe200000108c7 */
[----:B------:R-:W-:Y:S01]  /*1cbc0*/  LOP3.LUT R45, R45, R12, RZ, 0xc0, !PT ;  /* 0x0000000c2d2d7212 */ /* 0x000fe200078ec0ff */
[--C-:B------:R-:W-:Y:S01]  /*1cbd0*/  FFMA.FTZ R235, R58, c[0x0][0x23c], -R110.reuse ;  /* 0x00008f003aeb7a23 */ /* 0x100fe2000001086e */
[----:B------:R-:W-:Y:S01]  /*1cbe0*/  F2FP.BF16.PACK_AB R12, R186, R203 ;  /* 0x000000cbba0c723e */ /* 0x000fe200000010ff */
[----:B------:R-:W-:Y:S01]  /*1cbf0*/  MUFU.EX2 R119, R119 ;  /* 0x0000007700777308 */ /* 0x000fe20000000800 */
[----:B------:R-:W-:Y:S01]  /*1cc00*/  LOP3.LUT R127, R32, 0xff, RZ, 0xc0, !PT ;  /* 0x000000ff207f7812 */ /* 0x000fe200078ec0ff */
[--C-:B------:R-:W-:Y:S01]  /*1cc10*/  HSET2.LE.AND R55, R31, R242.reuse, PT ;  /* 0x000000f21f377233 */ /* 0x100fe20003803000 */
[----:B------:R-:W-:Y:S01]  /*1cc20*/  LOP3.LUT R53, R53, R12, RZ, 0xc0, !PT ;  /* 0x0000000c35357212 */ /* 0x000fe200078ec0ff */
[--C-:B------:R-:W-:Y:S01]  /*1cc30*/  FFMA.FTZ R102, R14, c[0x0][0x23c], -R199.reuse ;  /* 0x00008f000e667a23 */ /* 0x100fe200000108c7 */
[----:B------:R-:W-:Y:S01]  /*1cc40*/  LOP3.LUT R12, R74, 0xffff, RZ, 0xc0, !PT ;  /* 0x0000ffff4a0c7812 */ /* 0x000fe200078ec0ff */
[----:B------:R-:W-:Y:S01]  /*1cc50*/  FMUL.FTZ R10, R10, c[0x0][0x23c] ;  /* 0x00008f000a0a7a20 */ /* 0x000fe20000410000 */
[--C-:B------:R-:W-:Y:S01]  /*1cc60*/  HSET2.LE.AND R58, R27, R242.reuse, PT ;  /* 0x000000f21b3a7233 */ /* 0x100fe20003803000 */
[----:B------:R-:W-:Y:S01]  /*1cc70*/  FFMA.FTZ R43, R43, c[0x0][0x23c], -R110 ;  /* 0x00008f002b2b7a23 */ /* 0x000fe2000001086e */
[----:B------:R-:W-:Y:S01]  /*1cc80*/  SHF.R.U32.HI R12, RZ, 0x8, R12 ;  /* 0x00000008ff0c7819 */ /* 0x000fe2000001160c */
[----:B------:R-:W1:Y:S01]  /*1cc90*/  MUFU.EX2 R169, R169 ;  /* 0x000000a900a97308 */ /* 0x000e620000000800 */
[----:B------:R-:W-:Y:S01]  /*1cca0*/  FFMA.FTZ R85, R117, c[0x0][0x23c], -R110 ;  /* 0x00008f0075557a23 */ /* 0x000fe2000001086e */
[----:B------:R-:W-:Y:S01]  /*1ccb0*/  SHF.R.U32.HI R30, RZ, 0x8, R30 ;  /* 0x00000008ff1e7819 */ /* 0x000fe2000001161e */
[----:B------:R-:W-:Y:S01]  /*1ccc0*/  FFMA.FTZ R113, R42, c[0x0][0x23c], -R199 ;  /* 0x00008f002a717a23 */ /* 0x000fe200000108c7 */
[----:B------:R-:W-:Y:S01]  /*1ccd0*/  PRMT R75, R75, 0x5410, R12 ;  /* 0x000054104b4b7816 */ /* 0x000fe2000000000c */
[----:B------:R-:W-:Y:S01]  /*1cce0*/  FFMA.FTZ R29, R29, c[0x0][0x23c], -R110 ;  /* 0x00008f001d1d7a23 */ /* 0x000fe2000001086e */
[----:B------:R-:W-:Y:S01]  /*1ccf0*/  SHF.R.U32.HI R12, RZ, 0x8, R21 ;  /* 0x00000008ff0c7819 */ /* 0x000fe20000011615 */
[----:B------:R-:W-:Y:S01]  /*1cd00*/  IMAD.WIDE.U32 R20, R20, -0x2daee0ad, RZ ;  /* 0xd2511f5314147825 */ /* 0x000fe200078e00ff */
[----:B------:R-:W-:Y:S02]  /*1cd10*/  PRMT R73, R73, 0x5410, R30 ;  /* 0x0000541049497816 */ /* 0x000fe4000000001e */
[----:B------:R-:W-:Y:S01]  /*1cd20*/  MUFU.EX2 R117, R33 ;  /* 0x0000002100757308 */ /* 0x000fe20000000800 */
[----:B------:R-:W-:Y:S01]  /*1cd30*/  PRMT R65, R65, 0x5410, R12 ;  /* 0x0000541041417816 */ /* 0x000fe2000000000c */
[--C-:B------:R-:W-:Y:S01]  /*1cd40*/  FFMA.FTZ R87, R77, c[0x0][0x23c], -R110.reuse ;  /* 0x00008f004d577a23 */ /* 0x100fe2000001086e */
[----:B------:R-:W-:Y:S01]  /*1cd50*/  LOP3.LUT R12, R17, 0xff, RZ, 0xc0, !PT ;  /* 0x000000ff110c7812 */ /* 0x000fe200078ec0ff */
[----:B------:R-:W-:Y:S01]  /*1cd60*/  FFMA.FTZ R106, R28, c[0x0][0x23c], -R199 ;  /* 0x00008f001c6a7a23 */ /* 0x000fe200000108c7 */
[----:B------:R-:W-:Y:S01]  /*1cd70*/  LOP3.LUT R30, R15, 0xff, RZ, 0xc0, !PT ;  /* 0x000000ff0f1e7812 */ /* 0x000fe200078ec0ff */
[----:B------:R-:W-:Y:S01]  /*1cd80*/  FFMA.FTZ R28, R97, c[0x0][0x23c], -R110 ;  /* 0x00008f00611c7a23 */ /* 0x000fe2000001086e */
[----:B------:R-:W-:Y:S01]  /*1cd90*/  PRMT R71, R12, 0x5410, R71 ;  /* 0x000054100c477816 */ /* 0x000fe20000000047 */
[--C-:B------:R-:W-:Y:S01]  /*1cda0*/  FFMA.FTZ R97, R24, c[0x0][0x23c], -R199.reuse ;  /* 0x00008f0018617a23 */ /* 0x100fe200000108c7 */
[----:B------:R-:W-:Y:S01]  /*1cdb0*/  LOP3.LUT R12, R32, 0xffff, RZ, 0xc0, !PT ;  /* 0x0000ffff200c7812 */ /* 0x000fe200078ec0ff */
[----:B------:R-:W4:Y:S01]  /*1cdc0*/  MUFU.EX2 R10, R10 ;  /* 0x0000000a000a7308 */ /* 0x000f220000000800 */
[----:B------:R-:W-:Y:S01]  /*1cdd0*/  SHF.R.U32.HI R77, RZ, 0x10, R32 ;  /* 0x00000010ff4d7819 */ /* 0x000fe20000011620 */
[----:B------:R-:W-:Y:S01]  /*1cde0*/  FFMA.FTZ R164, R86, c[0x0][0x23c], -R199 ;  /* 0x00008f0056a47a23 */ /* 0x000fe200000108c7 */
[----:B------:R-:W-:Y:S01]  /*1cdf0*/  SHF.R.U32.HI R12, RZ, 0x8, R12 ;  /* 0x00000008ff0c7819 */ /* 0x000fe2000001160c */
[--C-:B------:R-:W-:Y:S01]  /*1ce00*/  FFMA.FTZ R4, R93, c[0x0][0x23c], -R110.reuse ;  /* 0x00008f005d047a23 */ /* 0x100fe2000001086e */
[----:B-1----:R-:W-:Y:S01]  /*1ce10*/  F2FP.BF16.PACK_AB R14, R169, R184 ;  /* 0x000000b8a90e723e */ /* 0x002fe200000010ff */
[----:B------:R-:W-:Y:S01]  /*1ce20*/  FFMA.FTZ R112, R115, c[0x0][0x23c], -R110 ;  /* 0x00008f0073707a23 */ /* 0x000fe2000001086e */
[----:B------:R-:W-:Y:S01]  /*1ce30*/  PRMT R127, R127, 0x5410, R12 ;  /* 0x000054107f7f7816 */ /* 0x000fe2000000000c */
[--C-:B------:R-:W-:Y:S01]  /*1ce40*/  HSET2.LE.AND R71, R71, R242.reuse, PT ;  /* 0x000000f247477233 */ /* 0x100fe20003803000 */
[----:B------:R-:W-:Y:S01]  /*1ce50*/  LOP3.LUT R55, R55, R14, RZ, 0xc0, !PT ;  /* 0x0000000e37377212 */ /* 0x000fe200078ec0ff */
[----:B------:R1:W1:Y:S01]  /*1ce60*/  MUFU.EX2 R12, R11 ;  /* 0x0000000b000c7308 */ /* 0x0002620000000800 */
[----:B------:R-:W-:Y:S01]  /*1ce70*/  LOP3.LUT R14, R21, UR21, R248, 0x96, !PT ;  /* 0x00000015150e7c12 */ /* 0x000fe2000f8e96f8 */
[--C-:B------:R-:W-:Y:S01]  /*1ce80*/  HSET2.LE.AND R70, R65, R242.reuse, PT ;  /* 0x000000f241467233 */ /* 0x100fe20003803000 */
[----:B------:R-:W-:Y:S01]  /*1ce90*/  PRMT R79, R30, 0x5410, R79 ;  /* 0x000054101e4f7816 */ /* 0x000fe2000000004f */
[----:B------:R-:W-:Y:S01]  /*1cea0*/  IMAD.WIDE.U32 R30, R16, -0x2daee0ad, RZ ;  /* 0xd2511f53101e7825 */ /* 0x000fe200078e00ff */
[----:B------:R-:W-:Y:S02]  /*1ceb0*/  SHF.R.U32.HI R32, RZ, 0x18, R32 ;  /* 0x00000018ff207819 */ /* 0x000fe40000011620 */
[----:B------:R-:W-:Y:S01]  /*1cec0*/  LOP3.LUT R77, R77, 0xff, RZ, 0xc0, !PT ;  /* 0x000000ff4d4d7812 */ /* 0x000fe200078ec0ff */
[----:B------:R-:W-:Y:S01]  /*1ced0*/  IMAD.WIDE.U32 R14, R14, -0x326172a9, RZ ;  /* 0xcd9e8d570e0e7825 */ /* 0x000fe200078e00ff */
[--C-:B------:R-:W-:Y:S01]  /*1cee0*/  HSET2.LE.AND R79, R79, R242.reuse, PT ;  /* 0x000000f24f4f7233 */ /* 0x100fe20003803000 */
[----:B------:R1:W-:Y:S01]  /*1cef0*/  MUFU.EX2 R94, R43 ;  /* 0x0000002b005e7308 */ /* 0x0003e20000000800 */
[----:B------:R-:W-:Y:S01]  /*1cf00*/  PRMT R77, R77, 0x5410, R32 ;  /* 0x000054104d4d7816 */ /* 0x000fe20000000020 */
[--C-:B------:R-:W-:Y:S01]  /*1cf10*/  FFMA.FTZ R206, R206, c[0x0][0x23c], -R199.reuse ;  /* 0x00008f00cece7a23 */ /* 0x100fe200000108c7 */
[--C-:B------:R-:W-:Y:S01]  /*1cf20*/  SHF.R.U32.HI R69, RZ, 0x10, R74.reuse ;  /* 0x00000010ff457819 */ /* 0x100fe2000001164a */
[C---:B----4-:R-:W-:Y:S01]  /*1cf30*/  FMUL.FTZ R27, R10.reuse, R155 ;  /* 0x0000009b0a1b7220 */ /* 0x050fe20000410000 */
[----:B------:R-:W-:Y:S01]  /*1cf40*/  SHF.R.U32.HI R74, RZ, 0x18, R74 ;  /* 0x00000018ff4a7819 */ /* 0x000fe2000001164a */
[----:B------:R-:W-:Y:S01]  /*1cf50*/  FMUL.FTZ R42, R10, R162 ;  /* 0x000000a20a2a7220 */ /* 0x000fe20000410000 */
[--C-:B------:R-:W-:Y:S01]  /*1cf60*/  HSET2.LE.AND R77, R77, R242.reuse, PT ;  /* 0x000000f24d4d7233 */ /* 0x100fe20003803000 */
[----:B------:R-:W-:Y:S01]  /*1cf70*/  IMAD.MOV.U32 R162, RZ, RZ, R210 ;  /* 0x000000ffffa27224 */ /* 0x000fe200078e00d2 */
[----:B------:R-:W-:Y:S01]  /*1cf80*/  LOP3.LUT R69, R69, 0xff, RZ, 0xc0, !PT ;  /* 0x000000ff45457812 */ /* 0x000fe200078ec0ff */
[----:B------:R-:W-:Y:S01]  /*1cf90*/  MUFU.EX2 R164, R164 ;  /* 0x000000a400a47308 */ /* 0x000fe20000000800 */
[--C-:B------:R-:W-:Y:S02]  /*1cfa0*/  FFMA.FTZ R204, R204, c[0x0][0x23c], -R199.reuse ;  /* 0x00008f00cccc7a23 */ /* 0x100fe400000108c7 */
[----:B------:R-:W-:Y:S01]  /*1cfb0*/  FFMA.FTZ R8, R108, c[0x0][0x23c], -R110 ;  /* 0x00008f006c087a23 */ /* 0x000fe2000001086e */
[----:B------:R-:W-:Y:S01]  /*1cfc0*/  PRMT R69, R69, 0x5410, R74 ;  /* 0x0000541045457816 */ /* 0x000fe2000000004a */
[----:B-1----:R-:W-:Y:S01]  /*1cfd0*/  FMUL.FTZ R11, R13, c[0x0][0x23c] ;  /* 0x00008f000d0b7a20 */ /* 0x002fe20000410000 */
[----:B------:R-:W-:Y:S01]  /*1cfe0*/  LOP3.LUT R13, R31, UR19, R20, 0x96, !PT ;  /* 0x000000131f0d7c12 */ /* 0x000fe2000f8e9614 */
[C---:B------:R-:W-:Y:S02]  /*1cff0*/  FMUL.FTZ R16, R12.reuse, R140 ;  /* 0x0000008c0c107220 */ /* 0x040fe40000410000 */
[C---:B------:R-:W-:Y:S01]  /*1d000*/  FMUL.FTZ R17, R12.reuse, R141 ;  /* 0x0000008d0c117220 */ /* 0x040fe20000410000 */
[----:B------:R-:W-:Y:S01]  /*1d010*/  MUFU.EX2 R106, R106 ;  /* 0x0000006a006a7308 */ /* 0x000fe20000000800 */
[C---:B------:R-:W-:Y:S01]  /*1d020*/  FMUL.FTZ R20, R12.reuse, R136 ;  /* 0x000000880c147220 */ /* 0x040fe20000410000 */
[--C-:B------:R-:W-:Y:S01]  /*1d030*/  HSET2.LE.AND R69, R69, R242.reuse, PT ;  /* 0x000000f245457233 */ /* 0x100fe20003803000 */
[C---:B------:R-:W-:Y:S02]  /*1d040*/  FMUL.FTZ R21, R12.reuse, R137 ;  /* 0x000000890c157220 */ /* 0x040fe40000410000 */
[C---:B------:R-:W-:Y:S02]  /*1d050*/  FMUL.FTZ R32, R12.reuse, R148 ;  /* 0x000000940c207220 */ /* 0x040fe40000410000 */
[C---:B------:R-:W-:Y:S02]  /*1d060*/  FMUL.FTZ R33, R12.reuse, R149 ;  /* 0x000000950c217220 */ /* 0x040fe40000410000 */
[----:B------:R-:W-:Y:S01]  /*1d070*/  FMUL.FTZ R37, R12, R145 ;  /* 0x000000910c257220 */ /* 0x000fe20000410000 */
[----:B------:R-:W1:Y:S01]  /*1d080*/  MUFU.EX2 R11, R11 ;  /* 0x0000000b000b7308 */ /* 0x000e620000000800 */
[--C-:B------:R-:W-:Y:S01]  /*1d090*/  FFMA.FTZ R108, R18, c[0x0][0x23c], -R199.reuse ;  /* 0x00008f00126c7a23 */ /* 0x100fe200000108c7 */
[----:B------:R-:W-:Y:S01]  /*1d0a0*/  F2FP.BF16.PACK_AB R18, R123, R124 ;  /* 0x0000007c7b12723e */ /* 0x000fe200000010ff */
[----:B------:R-:W-:Y:S02]  /*1d0b0*/  FMUL.FTZ R43, R10, R163 ;  /* 0x000000a30a2b7220 */ /* 0x000fe40000410000 */
[--C-:B------:R-:W-:Y:S01]  /*1d0c0*/  FFMA.FTZ R122, R205, c[0x0][0x23c], -R110.reuse ;  /* 0x00008f00cd7a7a23 */ /* 0x100fe2000001086e */
[----:B------:R-:W-:Y:S01]  /*1d0d0*/  LOP3.LUT R59, R59, R18, RZ, 0xc0, !PT ;  /* 0x000000123b3b7212 */ /* 0x000fe200078ec0ff */
[--C-:B------:R-:W-:Y:S01]  /*1d0e0*/  FFMA.FTZ R104, R60, c[0x0][0x23c], -R199.reuse ;  /* 0x00008f003c687a23 */ /* 0x100fe200000108c7 */
[--C-:B------:R-:W-:Y:S01]  /*1d0f0*/  HSET2.LE.AND R60, R19, R242.reuse, PT ;  /* 0x000000f2133c7233 */ /* 0x100fe20003803000 */
[----:B------:R-:W-:Y:S01]  /*1d100*/  F2FP.BF16.PACK_AB R19, R168, R173 ;  /* 0x000000ada813723e */ /* 0x000fe200000010ff */
[----:B------:R-:W-:Y:S01]  /*1d110*/  MUFU.EX2 R113, R113 ;  /* 0x0000007100717308 */ /* 0x000fe20000000800 */
[--C-:B------:R-:W-:Y:S02]  /*1d120*/  FFMA.FTZ R86, R131, c[0x0][0x23c], -R110.reuse ;  /* 0x00008f0083567a23 */ /* 0x100fe4000001086e */
[----:B------:R-:W-:Y:S01]  /*1d130*/  LOP3.LUT R56, R56, R19, RZ, 0xc0, !PT ;  /* 0x0000001338387212 */ /* 0x000fe200078ec0ff */
[--C-:B------:R-:W-:Y:S02]  /*1d140*/  FFMA.FTZ R205, R78, c[0x0][0x23c], -R110.reuse ;  /* 0x00008f004ecd7a23 */ /* 0x100fe4000001086e */
[--C-:B------:R-:W-:Y:S02]  /*1d150*/  FFMA.FTZ R105, R64, c[0x0][0x23c], -R199.reuse ;  /* 0x00008f0040697a23 */ /* 0x100fe400000108c7 */
[--C-:B------:R-:W-:Y:S02]  /*1d160*/  FFMA.FTZ R175, R120, c[0x0][0x23c], -R110.reuse ;  /* 0x00008f0078af7a23 */ /* 0x100fe4000001086e */
[----:B------:R-:W4:Y:S01]  /*1d170*/  MUFU.EX2 R102, R102 ;  /* 0x0000006600667308 */ /* 0x000f220000000800 */
[--C-:B------:R-:W-:Y:S02]  /*1d180*/  FFMA.FTZ R130, R130, c[0x0][0x23c], -R110.reuse ;  /* 0x00008f0082827a23 */ /* 0x100fe4000001086e */
[--C-:B------:R-:W-:Y:S02]  /*1d190*/  FFMA.FTZ R121, R121, c[0x0][0x23c], -R110.reuse ;  /* 0x00008f0079797a23 */ /* 0x100fe4000001086e */
[----:B------:R-:W-:Y:S01]  /*1d1a0*/  FFMA.FTZ R110, R76, c[0x0][0x23c], -R110 ;  /* 0x00008f004c6e7a23 */ /* 0x000fe2000001086e */
[--C-:B------:R-:W-:Y:S01]  /*1d1b0*/  HSET2.LE.AND R76, R127, R242.reuse, PT ;  /* 0x000000f27f4c7233 */ /* 0x100fe20003803000 */
        /* <DEDUP_REMOVED lines=8> */
[----:B------:R4:W-:Y:S01]  /*1d240*/  MUFU.EX2 R93, R28 ;  /* 0x0000001c005d7308 */ /* 0x0009e20000000800 */
[----:B------:R-:W-:Y:S09]  /*1d250*/  FFMA.FTZ R194, R194, c[0x0][0x23c], -R199 ;  /* 0x00008f00c2c27a23 */ /* 0x000ff200000108c7 */
[----:B------:R-:W-:Y:S01]  /*1d260*/  MUFU.EX2 R108, R108 ;  /* 0x0000006c006c7308 */ /* 0x000fe20000000800 */
[C---:B-1----:R-:W-:Y:S09]  /*1d270*/  FMUL.FTZ R29, R11.reuse, R157 ;  /* 0x0000009d0b1d7220 */ /* 0x042ff20000410000 */
[----:B------:R-:W1:Y:S01]  /*1d280*/  MUFU.EX2 R97, R97 ;  /* 0x0000006100617308 */ /* 0x000e620000000800 */
[----:B----4-:R-:W-:Y:S09]  /*1d290*/  FMUL.FTZ R28, R11, R156 ;  /* 0x0000009c0b1c7220 */ /* 0x010ff20000410000 */
[----:B------:R-:W4:Y:S10]  /*1d2a0*/  MUFU.EX2 R165, R165 ;  /* 0x000000a500a57308 */ /* 0x000f340000000800 */
[----:B------:R-:W-:Y:S10]  /*1d2b0*/  MUFU.EX2 R89, R89 ;  /* 0x0000005900597308 */ /* 0x000ff40000000800 */
[----:B------:R-:W1:Y:S10]  /*1d2c0*/  MUFU.EX2 R88, R88 ;  /* 0x0000005800587308 */ /* 0x000e740000000800 */
[----:B------:R-:W-:Y:S10]  /*1d2d0*/  MUFU.EX2 R122, R122 ;  /* 0x0000007a007a7308 */ /* 0x000ff40000000800 */
[----:B------:R-:W1:Y:S10]  /*1d2e0*/  MUFU.EX2 R107, R107 ;  /* 0x0000006b006b7308 */ /* 0x000e740000000800 */
[----:B------:R1:W-:Y:S10]  /*1d2f0*/  MUFU.EX2 R120, R66 ;  /* 0x0000004200787308 */ /* 0x0003f40000000800 */
[----:B------:R-:W-:Y:S10]  /*1d300*/  MUFU.EX2 R104, R104 ;  /* 0x0000006800687308 */ /* 0x000ff40000000800 */
[----:B------:R-:W1:Y:S10]  /*1d310*/  MUFU.EX2 R105, R105 ;  /* 0x0000006900697308 */ /* 0x000e740000000800 */
[----:B------:R-:W-:Y:S10]  /*1d320*/  MUFU.EX2 R116, R224 ;  /* 0x000000e000747308 */ /* 0x000ff40000000800 */
[----:B------:R-:W1:Y:S01]  /*1d330*/  MUFU.EX2 R115, R222 ;  /* 0x000000de00737308 */ /* 0x000e620000000800 */
[C---:B---3--:R-:W-:Y:S02]  /*1d340*/  FFMA.FTZ R202, R12.reuse, R36, R202 ;  /* 0x000000240cca7223 */ /* 0x048fe400000100ca */
[----:B------:R-:W-:Y:S01]  /*1d350*/  FMUL.FTZ R36, R12, R144 ;  /* 0x000000900c247220 */ /* 0x000fe20000410000 */
[----:B------:R-:W-:Y:S01]  /*1d360*/  LOP3.LUT R12, R15, UR20, R34, 0x96, !PT ;  /* 0x000000140f0c7c12 */ /* 0x000fe2000f8e9622 */
[----:B------:R-:W-:Y:S05]  /*1d370*/  FADD.FTZ R202, R187, R202 ;  /* 0x000000cabbca7221 */ /* 0x000fea0000010000 */
[----:B------:R-:W-:Y:S10]  /*1d380*/  MUFU.EX2 R114, R114 ;  /* 0x0000007200727308 */ /* 0x000ff40000000800 */
[----:B------:R-:W3:Y:S10]  /*1d390*/  MUFU.EX2 R103, R103 ;  /* 0x0000006700677308 */ /* 0x000ef40000000800 */
[----:B------:R-:W1:Y:S10]  /*1d3a0*/  MUFU.EX2 R98, R98 ;  /* 0x0000006200627308 */ /* 0x000e740000000800 */
[----:B------:R-:W-:Y:S01]  /*1d3b0*/  MUFU.EX2 R128, R128 ;  /* 0x0000008000807308 */ /* 0x000fe20000000800 */
[----:B--2---:R-:W-:Y:S09]  /*1d3c0*/  FFMA.FTZ R144, R11, R40, R25 ;  /* 0x000000280b907223 */ /* 0x004ff20000010019 */
[----:B------:R-:W2:Y:S01]  /*1d3d0*/  MUFU.EX2 R127, R127 ;  /* 0x0000007f007f7308 */ /* 0x000ea20000000800 */
[----:B------:R-:W-:Y:S04]  /*1d3e0*/  IMAD.WIDE.U32 R40, R12, -0x2daee0ad, RZ ;  /* 0xd2511f530c287825 */ /* 0x000fe800078e00ff */
[----:B------:R-:W-:Y:S01]  /*1d3f0*/  IMAD.WIDE.U32 R12, R13, -0x326172a9, RZ ;  /* 0xcd9e8d570d0c7825 */ /* 0x000fe200078e00ff */
[----:B------:R-:W-:Y:S03]  /*1d400*/  LOP3.LUT R30, R41, UR17, R30, 0x96, !PT ;  /* 0x00000011291e7c12 */ /* 0x000fe6000f8e961e */
[----:B------:R-:W-:Y:S01]  /*1d410*/  FMUL.FTZ R41, R11, R161 ;  /* 0x000000a10b297220 */ /* 0x000fe20000410000 */
[----:B------:R-:W-:Y:S01]  /*1d420*/  MUFU.EX2 R91, R91 ;  /* 0x0000005b005b7308 */ /* 0x000fe20000000800 */
[----:B------:R-:W-:Y:S01]  /*1d430*/  LOP3.LUT R24, R13, UR18, R14, 0x96, !PT ;  /* 0x000000120d187c12 */ /* 0x000fe2000f8e960e */
[----:B------:R-:W-:Y:S04]  /*1d440*/  IMAD.WIDE.U32 R14, R30, -0x326172a9, RZ ;  /* 0xcd9e8d571e0e7825 */ /* 0x000fe800078e00ff */
[----:B------:R-:W-:Y:S01]  /*1d450*/  IMAD.WIDE.U32 R24, R24, -0x2daee0ad, RZ ;  /* 0xd2511f5318187825 */ /* 0x000fe200078e00ff */
[----:B------:R-:W-:Y:S03]  /*1d460*/  LOP3.LUT R12, R15, UR16, R12, 0x96, !PT ;  /* 0x000000100f0c7c12 */ /* 0x000fe6000f8e960c */
[----:B------:R-:W1:Y:S01]  /*1d470*/  MUFU.EX2 R90, R90 ;  /* 0x0000005a005a7308 */ /* 0x000e620000000800 */
[----:B------:R-:W-:Y:S01]  /*1d480*/  LOP3.LUT R13, R25, UR13, R40, 0x96, !PT ;  /* 0x0000000d190d7c12 */ /* 0x000fe2000f8e9628 */
[C---:B------:R-:W-:Y:S02]  /*1d490*/  FMUL.FTZ R25, R11.reuse, R153 ;  /* 0x000000990b197220 */ /* 0x040fe40000410000 */
[----:B------:R-:W-:Y:S02]  /*1d4a0*/  FMUL.FTZ R40, R11, R160 ;  /* 0x000000a00b287220 */ /* 0x000fe40000410000 */
[----:B------:R-:W-:Y:S04]  /*1d4b0*/  IMAD.WIDE.U32 R30, R13, -0x326172a9, RZ ;  /* 0xcd9e8d570d1e7825 */ /* 0x000fe800078e00ff */
[----:B------:R-:W2:Y:S01]  /*1d4c0*/  MUFU.EX2 R129, R129 ;  /* 0x0000008100817308 */ /* 0x000ea20000000800 */
[----:B------:R-:W-:Y:S01]  /*1d4d0*/  LOP3.LUT R68, R31, UR25, R14, 0x96, !PT ;  /* 0x000000191f447c12 */ /* 0x000fe2000f8e960e */
[----:B------:R-:W-:Y:S01]  /*1d4e0*/  FMUL.FTZ R13, R11, R133 ;  /* 0x000000850b0d7220 */ /* 0x000fe20000410000 */
[----:B------:R-:W-:Y:S01]  /*1d4f0*/  LOP3.LUT R14, R30, 0xffff, RZ, 0xc0, !PT ;  /* 0x0000ffff1e0e7812 */ /* 0x000fe200078ec0ff */
[----:B------:R-:W-:Y:S01]  /*1d500*/  FMUL.FTZ R31, R10, R159 ;  /* 0x0000009f0a1f7220 */ /* 0x000fe20000410000 */
[----:B------:R-:W-:Y:S01]  /*1d510*/  LOP3.LUT R145, R30, 0xff, RZ, 0xc0, !PT ;  /* 0x000000ff1e917812 */ /* 0x000fe200078ec0ff */
[----:B------:R-:W-:Y:S01]  /*1d520*/  IMAD.MOV.U32 R161, RZ, RZ, R219 ;  /* 0x000000ffffa17224 */ /* 0x000fe200078e00db */
[----:B------:R-:W-:Y:S01]  /*1d530*/  SHF.R.U32.HI R141, RZ, 0x10, R30 ;  /* 0x00000010ff8d7819 */ /* 0x000fe2000001161e */
[----:B------:R-:W-:Y:S01]  /*1d540*/  IMAD.MOV.U32 R160, RZ, RZ, R218 ;  /* 0x000000ffffa07224 */ /* 0x000fe200078e00da */
[----:B------:R-:W-:Y:S01]  /*1d550*/  SHF.R.U32.HI R14, RZ, 0x8, R14 ;  /* 0x00000008ff0e7819 */ /* 0x000fe2000001160e */
[----:B------:R-:W-:Y:S01]  /*1d560*/  MUFU.EX2 R96, R96 ;  /* 0x0000006000607308 */ /* 0x000fe20000000800 */
[----:B------:R-:W-:Y:S01]  /*1d570*/  LOP3.LUT R141, R141, 0xff, RZ, 0xc0, !PT ;  /* 0x000000ff8d8d7812 */ /* 0x000fe200078ec0ff */
[----:B------:R-:W-:Y:S01]  /*1d580*/  IMAD.MOV.U32 R153, RZ, RZ, R214 ;  /* 0x000000ffff997224 */ /* 0x000fe200078e00d6 */
[----:B------:R-:W-:Y:S01]  /*1d590*/  PRMT R145, R145, 0x5410, R14 ;  /* 0x0000541091917816 */ /* 0x000fe2000000000e */
[----:B------:R-:W-:Y:S01]  /*1d5a0*/  IMAD.MOV.U32 R160, RZ, RZ, R212 ;  /* 0x000000ffffa07224 */ /* 0x000fe200078e00d4 */
[----:B------:R-:W-:Y:S01]  /*1d5b0*/  SHF.R.U32.HI R14, RZ, 0x18, R30 ;  /* 0x00000018ff0e7819 */ /* 0x000fe2000001161e */
[----:B------:R-:W-:Y:S01]  /*1d5c0*/  FMUL.FTZ R30, R10, R158 ;  /* 0x0000009e0a1e7220 */ /* 0x000fe20000410000 */
[----:B------:R-:W-:Y:S01]  /*1d5d0*/  LOP3.LUT R18, R68, 0xffff, RZ, 0xc0, !PT ;  /* 0x0000ffff44127812 */ /* 0x000fe200078ec0ff */
[--C-:B-1----:R-:W-:Y:S01]  /*1d5e0*/  HSET2.LE.AND R66, R145, R242.reuse, PT ;  /* 0x000000f291427233 */ /* 0x102fe20003803000 */
[----:B------:R-:W-:Y:S01]  /*1d5f0*/  PRMT R141, R141, 0x5410, R14 ;  /* 0x000054108d8d7816 */ /* 0x000fe2000000000e */
[----:B------:R-:W1:Y:S01]  /*1d600*/  MUFU.EX2 R101, R101 ;  /* 0x0000006500657308 */ /* 0x000e620000000800 */
[----:B------:R-:W-:Y:S01]  /*1d610*/  IMAD.WIDE.U32 R14, R12, -0x2daee0ad, RZ ;  /* 0xd2511f530c0e7825 */ /* 0x000fe200078e00ff */
[----:B------:R-:W-:Y:S02]  /*1d620*/  LOP3.LUT R19, R68, 0xff, RZ, 0xc0, !PT ;  /* 0x000000ff44137812 */ /* 0x000fe400078ec0ff */
[----:B------:R-:W-:Y:S01]  /*1d630*/  SHF.R.U32.HI R18, RZ, 0x8, R18 ;  /* 0x00000008ff127819 */ /* 0x000fe20000011612 */
[--C-:B------:R-:W-:Y:S01]  /*1d640*/  HSET2.LE.AND R67, R141, R242.reuse, PT ;  /* 0x000000f28d437233 */ /* 0x100fe20003803000 */
[C---:B------:R-:W-:Y:S02]  /*1d650*/  LOP3.LUT R12, R14.reuse, 0xffff, RZ, 0xc0, !PT ;  /* 0x0000ffff0e0c7812 */ /* 0x040fe400078ec0ff */
[----:B------:R-:W-:Y:S02]  /*1d660*/  LOP3.LUT R137, R14, 0xff, RZ, 0xc0, !PT ;  /* 0x000000ff0e897812 */ /* 0x000fe400078ec0ff */
[----:B------:R-:W-:Y:S01]  /*1d670*/  MUFU.EX2 R112, R112 ;  /* 0x0000007000707308 */ /* 0x000fe20000000800 */
[----:B------:R-:W-:Y:S02]  /*1d680*/  SHF.R.U32.HI R12, RZ, 0x8, R12 ;  /* 0x00000008ff0c7819 */ /* 0x000fe4000001160c */
[----:B------:R-:W-:Y:S01]  /*1d690*/  LOP3.LUT R78, R15, UR26, R24, 0x96, !PT ;  /* 0x0000001a0f4e7c12 */ /* 0x000fe2000f8e9618 */
[----:B------:R-:W-:Y:S01]  /*1d6a0*/  FMUL.FTZ R24, R11, R152 ;  /* 0x000000980b187220 */ /* 0x000fe20000410000 */
[----:B------:R-:W-:Y:S01]  /*1d6b0*/  SHF.R.U32.HI R131, RZ, 0x18, R14 ;  /* 0x00000018ff837819 */ /* 0x000fe2000001160e */
[C---:B------:R-:W-:Y:S01]  /*1d6c0*/  FFMA.FTZ R152, R10.reuse, R243, R26 ;  /* 0x000000f30a987223 */ /* 0x040fe2000001001a */
[----:B------:R-:W-:Y:S01]  /*1d6d0*/  PRMT R137, R137, 0x5410, R12 ;  /* 0x0000541089897816 */ /* 0x000fe2000000000c */
[C---:B------:R-:W-:Y:S01]  /*1d6e0*/  FMUL.FTZ R15, R10.reuse, R135 ;  /* 0x000000870a0f7220 */ /* 0x040fe20000410000 */
[----:B------:R-:W-:Y:S01]  /*1d6f0*/  SHF.R.U32.HI R12, RZ, 0x10, R14 ;  /* 0x00000010ff0c7819 */ /* 0x000fe2000001160e */
[----:B------:R-:W1:Y:S01]  /*1d700*/  MUFU.EX2 R109, R109 ;  /* 0x0000006d006d7308 */ /* 0x000e620000000800 */
[C---:B------:R-:W-:Y:S01]  /*1d710*/  FMUL.FTZ R14, R10.reuse, R134 ;  /* 0x000000860a0e7220 */ /* 0x040fe20000410000 */
[----:B------:R-:W-:Y:S01]  /*1d720*/  PRMT R19, R19, 0x5410, R18 ;  /* 0x0000541013137816 */ /* 0x000fe20000000012 */
[----:B------:R-:W-:Y:S01]  /*1d730*/  FMUL.FTZ R26, R10, R154 ;  /* 0x0000009a0a1a7220 */ /* 0x000fe20000410000 */
[----:B------:R-:W-:Y:S01]  /*1d740*/  F2FP.BF16.PACK_AB R10, R166, R171 ;  /* 0x000000aba60a723e */ /* 0x000fe200000010ff */
[--C-:B------:R-:W-:Y:S01]  /*1d750*/  HSET2.LE.AND R74, R137, R242.reuse, PT ;  /* 0x000000f2894a7233 */ /* 0x100fe20003803000 */
[----:B------:R-:W-:Y:S01]  /*1d760*/  LOP3.LUT R12, R12, 0xff, RZ, 0xc0, !PT ;  /* 0x000000ff0c0c7812 */ /* 0x000fe200078ec0ff */
[--C-:B------:R-:W-:Y:S01]  /*1d770*/  HSET2.LE.AND R64, R19, R242.reuse, PT ;  /* 0x000000f213407233 */ /* 0x100fe20003803000 */
[----:B------:R-:W-:Y:S01]  /*1d780*/  LOP3.LUT R57, R57, R10, RZ, 0xc0, !PT ;  /* 0x0000000a39397212 */ /* 0x000fe200078ec0ff */
[----:B------:R-:W-:Y:S01]  /*1d790*/  FADD.FTZ R189, R189, R152 ;  /* 0x00000098bdbd7221 */ /* 0x000fe20000010000 */
[----:B------:R-:W-:Y:S01]  /*1d7a0*/  MUFU.EX2 R130, R130 ;  /* 0x0000008200827308 */ /* 0x000fe20000000800 */
[----:B------:R-:W-:Y:S01]  /*1d7b0*/  F2FP.BF16.PACK_AB R10, R164, R167 ;  /* 0x000000a7a40a723e */ /* 0x000fe200000010ff */
[----:B------:R-:W-:Y:S01]  /*1d7c0*/  IMAD.MOV.U32 R243, RZ, RZ, R211 ;  /* 0x000000fffff37224 */ /* 0x000fe200078e00d3 */
[--C-:B------:R-:W-:Y:S02]  /*1d7d0*/  SHF.R.U32.HI R19, RZ, 0x10, R68.reuse ;  /* 0x00000010ff137819 */ /* 0x100fe40000011644 */
[----:B------:R-:W-:Y:S02]  /*1d7e0*/  LOP3.LUT R61, R61, R10, RZ, 0xc0, !PT ;  /* 0x0000000a3d3d7212 */ /* 0x000fe400078ec0ff */
[----:B------:R-:W-:Y:S02]  /*1d7f0*/  F2FP.BF16.PACK_AB R10, R106, R119 ;  /* 0x000000776a0a723e */ /* 0x000fe400000010ff */
[----:B------:R-:W-:Y:S01]  /*1d800*/  SHF.R.U32.HI R18, RZ, 0x18, R68 ;  /* 0x00000018ff127819 */ /* 0x000fe20000011644 */
[----:B------:R-:W-:Y:S01]  /*1d810*/  MUFU.EX2 R157, R220 ;  /* 0x000000dc009d7308 */ /* 0x000fe20000000800 */
[----:B------:R-:W-:Y:S01]  /*1d820*/  LOP3.LUT R63, R63, R10, RZ, 0xc0, !PT ;  /* 0x0000000a3f3f7212 */ /* 0x000fe200078ec0ff */
[--C-:B------:R-:W-:Y:S01]  /*1d830*/  HSET2.LE.AND R68, R75, R242.reuse, PT ;  /* 0x000000f24b447233 */ /* 0x100fe20003803000 */
[----:B------:R-:W-:Y:S02]  /*1d840*/  F2FP.BF16.PACK_AB R10, R100, R99 ;  /* 0x00000063640a723e */ /* 0x000fe400000010ff */
[----:B------:R-:W-:Y:S02]  /*1d850*/  LOP3.LUT R19, R19, 0xff, RZ, 0xc0, !PT ;  /* 0x000000ff13137812 */ /* 0x000fe400078ec0ff */
[----:B------:R-:W-:Y:S02]  /*1d860*/  LOP3.LUT R67, R67, R10, RZ, 0xc0, !PT ;  /* 0x0000000a43437212 */ /* 0x000fe400078ec0ff */
[----:B------:R-:W-:Y:S01]  /*1d870*/  F2FP.BF16.PACK_AB R10, R102, R113 ;  /* 0x00000071660a723e */ /* 0x000fe200000010ff */
[----:B------:R-:W-:Y:S01]  /*1d880*/  MUFU.EX2 R156, R217 ;  /* 0x000000d9009c7308 */ /* 0x000fe20000000800 */
[----:B------:R-:W-:Y:S01]  /*1d890*/  PRMT R131, R12, 0x5410, R131 ;  /* 0x000054100c837816 */ /* 0x000fe20000000083 */
[----:B------:R-:W-:Y:S01]  /*1d8a0*/  FMUL.FTZ R12, R11, R132 ;  /* 0x000000840b0c7220 */ /* 0x000fe20000410000 */
[----:B------:R-:W-:Y:S02]  /*1d8b0*/  F2FP.BF16.PACK_AB R11, R125, R118 ;  /* 0x000000767d0b723e */ /* 0x000fe400000010ff */
[----:B------:R-:W-:Y:S01]  /*1d8c0*/  PRMT R19, R19, 0x5410, R18 ;  /* 0x0000541013137816 */ /* 0x000fe20000000012 */
[--C-:B------:R-:W-:Y:S01]  /*1d8d0*/  HSET2.LE.AND R75, R131, R242.reuse, PT ;  /* 0x000000f2834b7233 */ /* 0x100fe20003803000 */
[----:B------:R-:W-:Y:S01]  /*1d8e0*/  LOP3.LUT R69, R69, R10, RZ, 0xc0, !PT ;  /* 0x0000000a45457212 */ /* 0x000fe200078ec0ff */
[----:B------:R-:W-:Y:S01]  /*1d8f0*/  FFMA.FTZ R131, R80, c[0x0][0x23c], -R199 ;  /* 0x00008f0050837a23 */ /* 0x000fe200000108c7 */
[----:B------:R-:W-:Y:S01]  /*1d900*/  F2FP.BF16.PACK_AB R10, R97, R108 ;  /* 0x0000006c610a723e */ /* 0x000fe200000010ff */
[----:B------:R-:W-:Y:S01]  /*1d910*/  MUFU.EX2 R158, R49 ;  /* 0x00000031009e7308 */ /* 0x000fe20000000800 */
[----:B------:R-:W-:Y:S01]  /*1d920*/  LOP3.LUT R58, R58, R11, RZ, 0xc0, !PT ;  /* 0x0000000b3a3a7212 */ /* 0x000fe200078ec0ff */
[--C-:B------:R-:W-:Y:S01]  /*1d930*/  HSET2.LE.AND R65, R19, R242.reuse, PT ;  /* 0x000000f213417233 */ /* 0x100fe20003803000 */
[----:B----4-:R-:W-:Y:S02]  /*1d940*/  F2FP.BF16.PACK_AB R11, R165, R172 ;  /* 0x000000aca50b723e */ /* 0x010fe400000010ff */
[----:B------:R-:W-:Y:S02]  /*1d950*/  LOP3.LUT R71, R71, R10, RZ, 0xc0, !PT ;  /* 0x0000000a47477212 */ /* 0x000fe400078ec0ff */
[----:B------:R-:W-:Y:S02]  /*1d960*/  F2FP.BF16.PACK_AB R10, R88, R89 ;  /* 0x00000059580a723e */ /* 0x000fe400000010ff */
[----:B------:R-:W-:Y:S01]  /*1d970*/  LOP3.LUT R19, R78, 0xffff, RZ, 0xc0, !PT ;  /* 0x0000ffff4e137812 */ /* 0x000fe200078ec0ff */
[----:B------:R-:W-:Y:S01]  /*1d980*/  MUFU.EX2 R131, R131 ;  /* 0x0000008300837308 */ /* 0x000fe20000000800 */
[----:B------:R-:W-:Y:S02]  /*1d990*/  LOP3.LUT R60, R60, R11, RZ, 0xc0, !PT ;  /* 0x0000000b3c3c7212 */ /* 0x000fe400078ec0ff */
[----:B------:R-:W-:Y:S02]  /*1d9a0*/  F2FP.BF16.PACK_AB R11, R107, R122 ;  /* 0x0000007a6b0b723e */ /* 0x000fe400000010ff */
[----:B------:R-:W-:Y:S02]  /*1d9b0*/  LOP3.LUT R75, R75, R10, RZ, 0xc0, !PT ;  /* 0x0000000a4b4b7212 */ /* 0x000fe400078ec0ff */
[----:B------:R-:W-:Y:S02]  /*1d9c0*/  LOP3.LUT R10, R78, 0xff, RZ, 0xc0, !PT ;  /* 0x000000ff4e0a7812 */ /* 0x000fe400078ec0ff */
[----:B------:R-:W-:Y:S01]  /*1d9d0*/  SHF.R.U32.HI R19, RZ, 0x8, R19 ;  /* 0x00000008ff137819 */ /* 0x000fe20000011613 */
[----:B------:R-:W-:Y:S01]  /*1d9e0*/  MUFU.EX2 R9, R9 ;  /* 0x0000000900097308 */ /* 0x000fe20000000800 */
[----:B------:R-:W-:Y:S02]  /*1d9f0*/  LOP3.LUT R62, R62, R11, RZ, 0xc0, !PT ;  /* 0x0000000b3e3e7212 */ /* 0x000fe400078ec0ff */
[----:B------:R-:W-:Y:S02]  /*1da00*/  F2FP.BF16.PACK_AB R11, R95, R92 ;  /* 0x0000005c5f0b723e */ /* 0x000fe400000010ff */
[----:B------:R-:W-:Y:S02]  /*1da10*/  PRMT R19, R10, 0x5410, R19 ;  /* 0x000054100a137816 */ /* 0x000fe40000000013 */
[----:B------:R-:W-:Y:S02]  /*1da20*/  F2FP.BF16.PACK_AB R10, R105, R104 ;  /* 0x00000068690a723e */ /* 0x000fe400000010ff */
[----:B------:R-:W-:Y:S01]  /*1da30*/  LOP3.LUT R66, R66, R11, RZ, 0xc0, !PT ;  /* 0x0000000b42427212 */ /* 0x000fe200078ec0ff */
[----:B------:R-:W-:Y:S01]  /*1da40*/  MUFU.EX2 R193, R193 ;  /* 0x000000c100c17308 */ /* 0x000fe20000000800 */
[----:B------:R-:W-:Y:S01]  /*1da50*/  F2FP.BF16.PACK_AB R11, R115, R116 ;  /* 0x00000074730b723e */ /* 0x000fe200000010ff */
[--C-:B------:R-:W-:Y:S01]  /*1da60*/  HSET2.LE.AND R72, R19, R242.reuse, PT ;  /* 0x000000f213487233 */ /* 0x100fe20003803000 */
[----:B------:R-:W-:Y:S02]  /*1da70*/  LOP3.LUT R77, R77, R10, RZ, 0xc0, !PT ;  /* 0x0000000a4d4d7212 */ /* 0x000fe400078ec0ff */
[--C-:B------:R-:W-:Y:S02]  /*1da80*/  SHF.R.U32.HI R10, RZ, 0x10, R78.reuse ;  /* 0x00000010ff0a7819 */ /* 0x100fe4000001164e */
[----:B------:R-:W-:Y:S02]  /*1da90*/  LOP3.LUT R64, R64, R11, RZ, 0xc0, !PT ;  /* 0x0000000b40407212 */ /* 0x000fe400078ec0ff */
[----:B---3--:R-:W-:Y:S01]  /*1daa0*/  F2FP.BF16.PACK_AB R11, R103, R114 ;  /* 0x00000072670b723e */ /* 0x008fe200000010ff */
[----:B------:R-:W-:Y:S01]  /*1dab0*/  MUFU.EX2 R206, R206 ;  /* 0x000000ce00ce7308 */ /* 0x000fe20000000800 */
[----:B------:R-:W-:Y:S01]  /*1dac0*/  SHF.R.U32.HI R19, RZ, 0x18, R78 ;  /* 0x00000018ff137819 */ /* 0x000fe2000001164e */
[--C-:B------:R-:W-:Y:S01]  /*1dad0*/  HSET2.LE.AND R78, R73, R242.reuse, PT ;  /* 0x000000f2494e7233 */ /* 0x100fe20003803000 */
[----:B------:R-:W-:Y:S02]  /*1dae0*/  LOP3.LUT R10, R10, 0xff, RZ, 0xc0, !PT ;  /* 0x000000ff0a0a7812 */ /* 0x000fe400078ec0ff */
[----:B------:R-:W-:Y:S02]  /*1daf0*/  LOP3.LUT R68, R68, R11, RZ, 0xc0, !PT ;  /* 0x0000000b44447212 */ /* 0x000fe400078ec0ff */
[----:B------:R-:W-:Y:S02]  /*1db00*/  F2FP.BF16.PACK_AB R11, R98, R111 ;  /* 0x0000006f620b723e */ /* 0x000fe400000010ff */
[----:B------:R-:W-:Y:S01]  /*1db10*/  PRMT R73, R10, 0x5410, R19 ;  /* 0x000054100a497816 */ /* 0x000fe20000000013 */
[----:B------:R-:W-:Y:S01]  /*1db20*/  MUFU.EX2 R204, R204 ;  /* 0x000000cc00cc7308 */ /* 0x000fe20000000800 */
[----:B--2---:R-:W-:Y:S02]  /*1db30*/  F2FP.BF16.PACK_AB R10, R127, R128 ;  /* 0x000000807f0a723e */ /* 0x004fe400000010ff */
[----:B------:R-:W-:Y:S01]  /*1db40*/  LOP3.LUT R70, R70, R11, RZ, 0xc0, !PT ;  /* 0x0000000b46467212 */ /* 0x000fe200078ec0ff */
[--C-:B------:R-:W-:Y:S01]  /*1db50*/  HSET2.LE.AND R73, R73, R242.reuse, PT ;  /* 0x000000f249497233 */ /* 0x100fe20003803000 */
[----:B------:R-:W-:Y:S02]  /*1db60*/  F2FP.BF16.PACK_AB R11, R90, R91 ;  /* 0x0000005b5a0b723e */ /* 0x000fe400000010ff */
[----:B------:R-:W-:Y:S01]  /*1db70*/  LOP3.LUT R79, R79, R10, RZ, 0xc0, !PT ;  /* 0x0000000a4f4f7212 */ /* 0x000fe200078ec0ff */
[----:B------:R-:W-:Y:S01]  /*1db80*/  IMAD.U32 R10, RZ, RZ, UR4 ;  /* 0x00000004ff0a7e24 */ /* 0x000fe2000f8e00ff */
[----:B------:R-:W-:Y:S01]  /*1db90*/  F2FP.BF16.PACK_AB R18, R120, R117 ;  /* 0x000000757812723e */ /* 0x000fe200000010ff */
[----:B------:R-:W-:Y:S01]  /*1dba0*/  MUFU.EX2 R4, R4 ;  /* 0x0000000400047308 */ /* 0x000fe20000000800 */
[----:B------:R-:W-:Y:S02]  /*1dbb0*/  LOP3.LUT R74, R74, R11, RZ, 0xc0, !PT ;  /* 0x0000000b4a4a7212 */ /* 0x000fe400078ec0ff */
[----:B------:R-:W-:Y:S02]  /*1dbc0*/  F2FP.BF16.PACK_AB R11, R94, R93 ;  /* 0x0000005d5e0b723e */ /* 0x000fe400000010ff */
[----:B------:R-:W-:Y:S02]  /*1dbd0*/  LOP3.LUT R10, R161, UR33, R10, 0x96, !PT ;  /* 0x00000021a10a7c12 */ /* 0x000fe4000f8e960a */
[----:B------:R-:W-:Y:S02]  /*1dbe0*/  LOP3.LUT R65, R65, R18, RZ, 0xc0, !PT ;  /* 0x0000001241417212 */ /* 0x000fe400078ec0ff */
[----:B------:R-:W-:Y:S01]  /*1dbf0*/  F2FP.BF16.PACK_AB R18, R129, R126 ;  /* 0x0000007e8112723e */ /* 0x000fe200000010ff */
[----:B------:R-:W-:Y:S01]  /*1dc00*/  MUFU.EX2 R8, R8 ;  /* 0x0000000800087308 */ /* 0x000fe20000000800 */
[----:B------:R-:W-:Y:S02]  /*1dc10*/  LOP3.LUT R76, R76, R11, RZ, 0xc0, !PT ;  /* 0x0000000b4c4c7212 */ /* 0x000fe400078ec0ff */
[----:B-1----:R-:W-:Y:S02]  /*1dc20*/  F2FP.BF16.PACK_AB R11, R101, R96 ;  /* 0x00000060650b723e */ /* 0x002fe400000010ff */
[----:B------:R-:W-:Y:S01]  /*1dc30*/  LOP3.LUT R73, R73, R18, RZ, 0xc0, !PT ;  /* 0x0000001249497212 */ /* 0x000fe200078ec0ff */
[----:B------:R-:W-:Y:S01]  /*1dc40*/  IMAD.WIDE.U32 R18, R10, -0x326172a9, RZ ;  /* 0xcd9e8d570a127825 */ /* 0x000fe200078e00ff */
[----:B------:R-:W-:Y:S02]  /*1dc50*/  LOP3.LUT R72, R72, R11, RZ, 0xc0, !PT ;  /* 0x0000000b48487212 */ /* 0x000fe400078ec0ff */
[----:B------:R-:W-:Y:S01]  /*1dc60*/  F2FP.BF16.PACK_AB R11, R109, R112 ;  /* 0x000000706d0b723e */ /* 0x000fe200000010ff */
[----:B------:R-:W-:Y:S01]  /*1dc70*/  MUFU.EX2 R205, R205 ;  /* 0x000000cd00cd7308 */ /* 0x000fe20000000800 */
[----:B------:R-:W-:Y:S02]  /*1dc80*/  LOP3.LUT R10, R23, UR22, R18, 0x96, !PT ;  /* 0x00000016170a7c12 */ /* 0x000fe4000f8e9612 */
[----:B------:R-:W-:Y:S02]  /*1dc90*/  LOP3.LUT R78, R78, R11, RZ, 0xc0, !PT ;  /* 0x0000000b4e4e7212 */ /* 0x000fe400078ec0ff */
[C---:B------:R-:W-:Y:S01]  /*1dca0*/  LOP3.LUT R11, R19.reuse, UR24, R246, 0x96, !PT ;  /* 0x00000018130b7c12 */ /* 0x040fe2000f8e96f6 */
[----:B------:R-:W-:Y:S01]  /*1dcb0*/  IMAD.WIDE.U32 R136, R10, -0x2daee0ad, RZ ;  /* 0xd2511f530a887825 */ /* 0x000fe200078e00ff */
[----:B------:R-:W-:Y:S02]  /*1dcc0*/  LOP3.LUT R134, R19, UR24, R250, 0x96, !PT ;  /* 0x0000001813867c12 */ /* 0x000fe4000f8e96fa */
[----:B------:R-:W-:Y:S01]  /*1dcd0*/  LOP3.LUT R19, R35, UR22, R18, 0x96, !PT ;  /* 0x0000001623137c12 */ /* 0x000fe2000f8e9612 */
[----:B------:R-:W-:Y:S01]  /*1dce0*/  IMAD.WIDE.U32 R132, R11, -0x2daee0ad, RZ ;  /* 0xd2511f530b847825 */ /* 0x000fe200078e00ff */
[----:B------:R-:W-:Y:S03]  /*1dcf0*/  MUFU.EX2 R110, R110 ;  /* 0x0000006e006e7308 */ /* 0x000fe60000000800 */
[----:B------:R-:W-:Y:S01]  /*1dd00*/  IMAD.WIDE.U32 R154, R19, -0x2daee0ad, RZ ;  /* 0xd2511f53139a7825 */ /* 0x000fe200078e00ff */
        /* <DEDUP_REMOVED lines=16> */
[----:B------:R-:W-:Y:S02]  /*1de10*/  LOP3.LUT R10, R133, UR25, R136, 0x96, !PT ;  /* 0x00000019850a7c12 */ /* 0x000fe4000f8e9688 */
[C---:B------:R-:W-:Y:S01]  /*1de20*/  LOP3.LUT R136, R132.reuse, 0xffff, RZ, 0xc0, !PT ;  /* 0x0000ffff84887812 */ /* 0x040fe200078ec0ff */
[----:B------:R-:W-:Y:S01]  /*1de30*/  MUFU.EX2 R174, R174 ;  /* 0x000000ae00ae7308 */ /* 0x000fe20000000800 */
[----:B------:R-:W-:Y:S02]  /*1de40*/  LOP3.LUT R141, R132, 0xff, RZ, 0xc0, !PT ;  /* 0x000000ff848d7812 */ /* 0x000fe400078ec0ff */
[--C-:B------:R-:W-:Y:S02]  /*1de50*/  SHF.R.U32.HI R140, RZ, 0x10, R132.reuse ;  /* 0x00000010ff8c7819 */ /* 0x100fe40000011684 */
[----:B------:R-:W-:Y:S01]  /*1de60*/  SHF.R.U32.HI R137, RZ, 0x18, R132 ;  /* 0x00000018ff897819 */ /* 0x000fe20000011684 */
[----:B------:R-:W-:Y:S01]  /*1de70*/  IMAD.WIDE.U32 R132, R11, -0x2daee0ad, RZ ;  /* 0xd2511f530b847825 */ /* 0x000fe200078e00ff */
[C---:B------:R-:W-:Y:S02]  /*1de80*/  LOP3.LUT R84, R10.reuse, 0xffff, RZ, 0xc0, !PT ;  /* 0x0000ffff0a547812 */ /* 0x040fe400078ec0ff */
[----:B------:R-:W-:Y:S01]  /*1de90*/  LOP3.LUT R11, R10, 0xff, RZ, 0xc0, !PT ;  /* 0x000000ff0a0b7812 */ /* 0x000fe200078ec0ff */
[----:B------:R-:W-:Y:S01]  /*1dea0*/  MUFU.EX2 R185, R185 ;  /* 0x000000b900b97308 */ /* 0x000fe20000000800 */
[----:B------:R-:W-:Y:S02]  /*1deb0*/  LOP3.LUT R18, R133, UR26, R148, 0x96, !PT ;  /* 0x0000001a85127c12 */ /* 0x000fe4000f8e9694 */
[C---:B------:R-:W-:Y:S02]  /*1dec0*/  LOP3.LUT R148, R132.reuse, 0xffff, RZ, 0xc0, !PT ;  /* 0x0000ffff84947812 */ /* 0x040fe400078ec0ff */
[----:B------:R-:W-:Y:S02]  /*1ded0*/  SHF.R.U32.HI R84, RZ, 0x8, R84 ;  /* 0x00000008ff547819 */ /* 0x000fe40000011654 */
[----:B------:R-:W-:Y:S02]  /*1dee0*/  SHF.R.U32.HI R136, RZ, 0x8, R136 ;  /* 0x00000008ff887819 */ /* 0x000fe40000011688 */
[----:B------:R-:W-:Y:S01]  /*1def0*/  PRMT R11, R11, 0x5410, R84 ;  /* 0x000054100b0b7816 */ /* 0x000fe20000000054 */
[----:B------:R-:W1:Y:S01]  /*1df00*/  MUFU.EX2 R133, R85 ;  /* 0x0000005500857308 */ /* 0x000e620000000800 */
[----:B------:R-:W-:Y:S02]  /*1df10*/  LOP3.LUT R149, R132, 0xff, RZ, 0xc0, !PT ;  /* 0x000000ff84957812 */ /* 0x000fe400078ec0ff */
[--C-:B------:R-:W-:Y:S01]  /*1df20*/  SHF.R.U32.HI R135, RZ, 0x18, R132.reuse ;  /* 0x00000018ff877819 */ /* 0x100fe20000011684 */
[--C-:B------:R-:W-:Y:S01]  /*1df30*/  HSET2.LE.AND R84, R11, R242.reuse, PT ;  /* 0x000000f20b547233 */ /* 0x100fe20003803000 */
[----:B------:R-:W-:Y:S01]  /*1df40*/  SHF.R.U32.HI R145, RZ, 0x10, R132 ;  /* 0x00000010ff917819 */ /* 0x000fe20000011684 */
[----:B------:R-:W-:Y:S01]  /*1df50*/  FFMA.FTZ R132, R50, c[0x0][0x23c], -R199 ;  /* 0x00008f0032847a23 */ /* 0x000fe200000108c7 */
[----:B------:R-:W-:Y:S02]  /*1df60*/  LOP3.LUT R140, R140, 0xff, RZ, 0xc0, !PT ;  /* 0x000000ff8c8c7812 */ /* 0x000fe400078ec0ff */
[----:B------:R-:W-:Y:S01]  /*1df70*/  SHF.R.U32.HI R148, RZ, 0x8, R148 ;  /* 0x00000008ff947819 */ /* 0x000fe20000011694 */
[----:B------:R-:W-:Y:S03]  /*1df80*/  MUFU.EX2 R175, R175 ;  /* 0x000000af00af7308 */ /* 0x000fe60000000800 */
[----:B------:R-:W-:Y:S07]  /*1df90*/  PRMT R219, R149, 0x5410, R148 ;  /* 0x0000541095db7816 */ /* 0x000fee0000000094 */
[----:B------:R-:W2:Y:S01]  /*1dfa0*/  MUFU.EX2 R132, R132 ;  /* 0x0000008400847308 */ /* 0x000ea20000000800 */
[----:B-1----:R-:W-:Y:S04]  /*1dfb0*/  F2FP.BF16.PACK_AB R11, R130, R133 ;  /* 0x00000085820b723e */ /* 0x002fe800000010ff */
[----:B------:R-:W-:Y:S02]  /*1dfc0*/  LOP3.LUT R84, R84, R11, RZ, 0xc0, !PT ;  /* 0x0000000b54547212 */ /* 0x000fe400078ec0ff */
[--C-:B------:R-:W-:Y:S03]  /*1dfd0*/  SHF.R.U32.HI R11, RZ, 0x10, R10.reuse ;  /* 0x00000010ff0b7819 */ /* 0x100fe6000001160a */
[----:B------:R-:W-:Y:S01]  /*1dfe0*/  MUFU.EX2 R195, R195 ;  /* 0x000000c300c37308 */ /* 0x000fe20000000800 */
[----:B------:R-:W-:Y:S02]  /*1dff0*/  SHF.R.U32.HI R10, RZ, 0x18, R10 ;  /* 0x00000018ff0a7819 */ /* 0x000fe4000001160a */
[----:B------:R-:W-:Y:S04]  /*1e000*/  LOP3.LUT R11, R11, 0xff, RZ, 0xc0, !PT ;  /* 0x000000ff0b0b7812 */ /* 0x000fe800078ec0ff */
[----:B------:R-:W-:Y:S02]  /*1e010*/  PRMT R85, R11, 0x5410, R10 ;  /* 0x000054100b557816 */ /* 0x000fe4000000000a */
[----:B------:R-:W-:Y:S01]  /*1e020*/  PRMT R11, R141, 0x5410, R136 ;  /* 0x000054108d0b7816 */ /* 0x000fe20000000088 */
[----:B------:R-:W-:Y:S02]  /*1e030*/  MUFU.EX2 R177, R177 ;  /* 0x000000b100b17308 */ /* 0x000fe40000000800 */
[--C-:B------:R-:W-:Y:S01]  /*1e040*/  HSET2.LE.AND R85, R85, R242.reuse, PT ;  /* 0x000000f255557233 */ /* 0x100fe20003803000 */
[----:B--2---:R-:W-:Y:S04]  /*1e050*/  F2FP.BF16.PACK_AB R10, R131, R132 ;  /* 0x00000084830a723e */ /* 0x004fe800000010ff */
[----:B------:R-:W-:Y:S03]  /*1e060*/  LOP3.LUT R85, R85, R10, RZ, 0xc0, !PT ;  /* 0x0000000a55557212 */ /* 0x000fe600078ec0ff */
[----:B------:R1:W-:Y:S10]  /*1e070*/  MUFU.EX2 R136, R87 ;  /* 0x0000005700887308 */ /* 0x0003f40000000800 */
[----:B------:R2:W3:Y:S10]  /*1e080*/  MUFU.EX2 R141, R86 ;  /* 0x00000056008d7308 */ /* 0x0004f40000000800 */
[----:B------:R-:W-:Y:S01]  /*1e090*/  MUFU.EX2 R176, R176 ;  /* 0x000000b000b07308 */ /* 0x000fe20000000800 */
[----:B-1----:R-:W-:Y:S01]  /*1e0a0*/  PRMT R87, R140, 0x5410, R137 ;  /* 0x000054108c577816 */ /* 0x002fe20000000089 */
[----:B------:R-:W-:Y:S04]  /*1e0b0*/  FFMA.FTZ R137, R48, c[0x0][0x23c], -R199 ;  /* 0x00008f0030897a23 */ /* 0x000fe800000108c7 */
[--C-:B------:R-:W-:Y:S04]  /*1e0c0*/  HSET2.LE.AND R87, R87, R242.reuse, PT ;  /* 0x000000f257577233 */ /* 0x100fe80003803000 */
[----:B------:R-:W-:Y:S01]  /*1e0d0*/  MUFU.EX2 R140, R38 ;  /* 0x00000026008c7308 */ /* 0x000fe20000000800 */
[--C-:B--2---:R-:W-:Y:S01]  /*1e0e0*/  HSET2.LE.AND R86, R11, R242.reuse, PT ;  /* 0x000000f20b567233 */ /* 0x104fe20003803000 */
[----:B---3--:R-:W-:Y:S04]  /*1e0f0*/  F2FP.BF16.PACK_AB R11, R136, R141 ;  /* 0x0000008d880b723e */ /* 0x008fe800000010ff */
[----:B------:R-:W-:Y:S04]  /*1e100*/  LOP3.LUT R86, R86, R11, RZ, 0xc0, !PT ;  /* 0x0000000b56567212 */ /* 0x000fe800078ec0ff */
[----:B------:R-:W1:Y:S10]  /*1e110*/  MUFU.EX2 R137, R137 ;  /* 0x0000008900897308 */ /* 0x000e740000000800 */
[----:B------:R-:W-:Y:S10]  /*1e120*/  MUFU.EX2 R188, R188 ;  /* 0x000000bc00bc7308 */ /* 0x000ff40000000800 */
[----:B------:R-:W-:Y:S01]  /*1e130*/  MUFU.EX2 R194, R194 ;  /* 0x000000c200c27308 */ /* 0x000fe20000000800 */
[----:B-1----:R-:W-:Y:S04]  /*1e140*/  F2FP.BF16.PACK_AB R10, R137, R140 ;  /* 0x0000008c890a723e */ /* 0x002fe800000010ff */
[----:B------:R-:W-:Y:S02]  /*1e150*/  LOP3.LUT R87, R87, R10, RZ, 0xc0, !PT ;  /* 0x0000000a57577212 */ /* 0x000fe400078ec0ff */
[----:B------:R-:W-:Y:S04]  /*1e160*/  LOP3.LUT R10, R145, 0xff, RZ, 0xc0, !PT ;  /* 0x000000ff910a7812 */ /* 0x000fe800078ec0ff */
[----:B------:R-:W-:Y:S01]  /*1e170*/  PRMT R218, R10, 0x5410, R135 ;  /* 0x000054100ada7816 */ /* 0x000fe20000000087 */
[----:B------:R-:W-:Y:S05]  /*1e180*/  IMAD.WIDE.U32 R134, R134, -0x2daee0ad, RZ ;  /* 0xd2511f5386867825 */ /* 0x000fea00078e00ff */
        /* <DEDUP_REMOVED lines=10> */
[----:B------:R-:W-:Y:S01]  /*1e230*/  IMAD.WIDE.U32 R148, R11, -0x326172a9, RZ ;  /* 0xcd9e8d570b947825 */ /* 0x000fe200078e00ff */
[----:B------:R-:W-:Y:S04]  /*1e240*/  MUFU.EX2 R135, R81 ;  /* 0x0000005100877308 */ /* 0x000fe80000000800 */
[----:B------:R-:W-:Y:S01]  /*1e250*/  LOP3.LUT R38, R149, UR16, R154, 0x96, !PT ;  /* 0x0000001095267c12 */ /* 0x000fe2000f8e969a */
[----:B------:R-:W-:Y:S05]  /*1e260*/  IMAD.WIDE.U32 R154, R10, -0x326172a9, RZ ;  /* 0xcd9e8d570a9a7825 */ /* 0x000fea00078e00ff */
[----:B------:R-:W-:Y:S01]  /*1e270*/  LOP3.LUT R19, R155, UR25, R148, 0x96, !PT ;  /* 0x000000199b137c12 */ /* 0x000fe2000f8e9694 */
[----:B------:R-:W-:Y:S01]  /*1e280*/  MUFU.EX2 R149, R83 ;  /* 0x0000005300957308 */ /* 0x000fe20000000800 */
[C---:B------:R-:W-:Y:S02]  /*1e290*/  LOP3.LUT R10, R154.reuse, 0xffff, RZ, 0xc0, !PT ;  /* 0x0000ffff9a0a7812 */ /* 0x040fe400078ec0ff */
[----:B------:R-:W-:Y:S02]  /*1e2a0*/  LOP3.LUT R11, R154, 0xff, RZ, 0xc0, !PT ;  /* 0x000000ff9a0b7812 */ /* 0x000fe400078ec0ff */
[----:B------:R-:W-:Y:S04]  /*1e2b0*/  SHF.R.U32.HI R10, RZ, 0x8, R10 ;  /* 0x00000008ff0a7819 */ /* 0x000fe8000001160a */
[----:B------:R-:W-:Y:S01]  /*1e2c0*/  PRMT R11, R11, 0x5410, R10 ;  /* 0x000054100b0b7816 */ /* 0x000fe2000000000a */
[----:B------:R1:W2:Y:S01]  /*1e2d0*/  MUFU.EX2 R148, R82 ;  /* 0x0000005200947308 */ /* 0x0002a20000000800 */
[--C-:B------:R-:W-:Y:S03]  /*1e2e0*/  SHF.R.U32.HI R10, RZ, 0x18, R154.reuse ;  /* 0x00000018ff0a7819 */ /* 0x100fe6000001169a */
[--C-:B-1----:R-:W-:Y:S01]  /*1e2f0*/  HSET2.LE.AND R82, R11, R242.reuse, PT ;  /* 0x000000f20b527233 */ /* 0x102fe20003803000 */
[----:B--2---:R-:W-:Y:S04]  /*1e300*/  F2FP.BF16.PACK_AB R11, R148, R157 ;  /* 0x0000009d940b723e */ /* 0x004fe800000010ff */
[----:B------:R-:W-:Y:S02]  /*1e310*/  LOP3.LUT R82, R82, R11, RZ, 0xc0, !PT ;  /* 0x0000000b52527212 */ /* 0x000fe400078ec0ff */
[----:B------:R-:W-:Y:S01]  /*1e320*/  SHF.R.U32.HI R11, RZ, 0x10, R154 ;  /* 0x00000010ff0b7819 */ /* 0x000fe2000001169a */
[----:B------:R-:W-:Y:S03]  /*1e330*/  IMAD.WIDE.U32 R154, R38, -0x2daee0ad, RZ ;  /* 0xd2511f53269a7825 */ /* 0x000fe600078e00ff */
[----:B------:R-:W-:Y:S02]  /*1e340*/  LOP3.LUT R11, R11, 0xff, RZ, 0xc0, !PT ;  /* 0x000000ff0b0b7812 */ /* 0x000fe400078ec0ff */
[----:B------:R-:W-:Y:S02]  /*1e350*/  LOP3.LUT R38, R155, UR26, R134, 0x96, !PT ;  /* 0x0000001a9b267c12 */ /* 0x000fe4000f8e9686 */
[----:B------:R-:W-:Y:S01]  /*1e360*/  PRMT R11, R11, 0x5410, R10 ;  /* 0x000054100b0b7816 */ /* 0x000fe2000000000a */
[----:B------:R-:W1:Y:S01]  /*1e370*/  MUFU.EX2 R134, R51 ;  /* 0x0000003300867308 */ /* 0x000e620000000800 */
[----:B------:R-:W-:Y:S03]  /*1e380*/  F2FP.BF16.PACK_AB R10, R149, R156 ;  /* 0x0000009c950a723e */ /* 0x000fe600000010ff */
[--C-:B------:R-:W-:Y:S01]  /*1e390*/  HSET2.LE.AND R83, R11, R242.reuse, PT ;  /* 0x000000f20b537233 */ /* 0x100fe20003803000 */
[C---:B------:R-:W-:Y:S04]  /*1e3a0*/  LOP3.LUT R11, R154.reuse, 0xffff, RZ, 0xc0, !PT ;  /* 0x0000ffff9a0b7812 */ /* 0x040fe800078ec0ff */
[----:B------:R-:W-:Y:S02]  /*1e3b0*/  LOP3.LUT R83, R83, R10, RZ, 0xc0, !PT ;  /* 0x0000000a53537212 */ /* 0x000fe400078ec0ff */
[----:B------:R-:W-:Y:S02]  /*1e3c0*/  SHF.R.U32.HI R11, RZ, 0x8, R11 ;  /* 0x00000008ff0b7819 */ /* 0x000fe4000001160b */
[----:B------:R-:W-:Y:S04]  /*1e3d0*/  LOP3.LUT R10, R154, 0xff, RZ, 0xc0, !PT ;  /* 0x000000ff9a0a7812 */ /* 0x000fe800078ec0ff */
[----:B------:R-:W-:Y:S02]  /*1e3e0*/  PRMT R224, R10, 0x5410, R11 ;  /* 0x000054100ae07816 */ /* 0x000fe4000000000b */
[--C-:B------:R-:W-:Y:S02]  /*1e3f0*/  SHF.R.U32.HI R10, RZ, 0x10, R154.reuse ;  /* 0x00000010ff0a7819 */ /* 0x100fe4000001169a */
[----:B------:R-:W-:Y:S02]  /*1e400*/  SHF.R.U32.HI R11, RZ, 0x18, R154 ;  /* 0x00000018ff0b7819 */ /* 0x000fe4000001169a */
[----:B------:R-:W-:Y:S04]  /*1e410*/  LOP3.LUT R10, R10, 0xff, RZ, 0xc0, !PT ;  /* 0x000000ff0a0a7812 */ /* 0x000fe800078ec0ff */
[----:B------:R-:W-:Y:S02]  /*1e420*/  PRMT R222, R10, 0x5410, R11 ;  /* 0x000054100ade7816 */ /* 0x000fe4000000000b */
[C---:B------:R-:W-:Y:S02]  /*1e430*/  LOP3.LUT R10, R19.reuse, 0xffff, RZ, 0xc0, !PT ;  /* 0x0000ffff130a7812 */ /* 0x040fe400078ec0ff */
[----:B------:R-:W-:Y:S02]  /*1e440*/  LOP3.LUT R11, R19, 0xff, RZ, 0xc0, !PT ;  /* 0x000000ff130b7812 */ /* 0x000fe400078ec0ff */
[----:B------:R-:W-:Y:S04]  /*1e450*/  SHF.R.U32.HI R10, RZ, 0x8, R10 ;  /* 0x00000008ff0a7819 */ /* 0x000fe8000001160a */
[----:B------:R-:W-:Y:S02]  /*1e460*/  PRMT R11, R11, 0x5410, R10 ;  /* 0x000054100b0b7816 */ /* 0x000fe4000000000a */
[--C-:B------:R-:W-:Y:S02]  /*1e470*/  SHF.R.U32.HI R10, RZ, 0x10, R19.reuse ;  /* 0x00000010ff0a7819 */ /* 0x100fe40000011613 */
[----:B------:R-:W-:Y:S01]  /*1e480*/  SHF.R.U32.HI R19, RZ, 0x18, R19 ;  /* 0x00000018ff137819 */ /* 0x000fe20000011613 */
[--C-:B------:R-:W-:Y:S01]  /*1e490*/  HSET2.LE.AND R80, R11, R242.reuse, PT ;  /* 0x000000f20b507233 */ /* 0x100fe20003803000 */
[----:B-1----:R-:W-:Y:S02]  /*1e4a0*/  F2FP.BF16.PACK_AB R11, R134, R135 ;  /* 0x00000087860b723e */ /* 0x002fe400000010ff */
[----:B------:R-:W-:Y:S02]  /*1e4b0*/  LOP3.LUT R10, R10, 0xff, RZ, 0xc0, !PT ;  /* 0x000000ff0a0a7812 */ /* 0x000fe400078ec0ff */
[----:B------:R-:W-:Y:S02]  /*1e4c0*/  LOP3.LUT R80, R80, R11, RZ, 0xc0, !PT ;  /* 0x0000000b50507212 */ /* 0x000fe400078ec0ff */
[----:B------:R-:W1:Y:S01]  /*1e4d0*/  MUFU.EX2 R11, R39 ;  /* 0x00000027000b7308 */ /* 0x000e620000000800 */
[----:B------:R-:W-:Y:S02]  /*1e4e0*/  PRMT R81, R10, 0x5410, R19 ;  /* 0x000054100a517816 */ /* 0x000fe40000000013 */
[C---:B------:R-:W-:Y:S03]  /*1e4f0*/  LOP3.LUT R19, R38.reuse, 0xffff, RZ, 0xc0, !PT ;  /* 0x0000ffff26137812 */ /* 0x040fe600078ec0ff */
[--C-:B------:R-:W-:Y:S01]  /*1e500*/  HSET2.LE.AND R81, R81, R242.reuse, PT ;  /* 0x000000f251517233 */ /* 0x100fe20003803000 */
[----:B------:R-:W-:Y:S02]  /*1e510*/  SHF.R.U32.HI R19, RZ, 0x8, R19 ;  /* 0x00000008ff137819 */ /* 0x000fe40000011613 */
[----:B-1----:R-:W-:Y:S04]  /*1e520*/  F2FP.BF16.PACK_AB R10, R11, R158 ;  /* 0x0000009e0b0a723e */ /* 0x002fe800000010ff */
[----:B------:R-:W-:Y:S02]  /*1e530*/  LOP3.LUT R81, R81, R10, RZ, 0xc0, !PT ;  /* 0x0000000a51517212 */ /* 0x000fe400078ec0ff */
        /* <DEDUP_REMOVED lines=23> */
[----:B------:R-:W-:Y:S05]  /*1e6b0*/  IMAD.WIDE.U32 R154, R18, -0x2daee0ad, RZ ;  /* 0xd2511f53129a7825 */ /* 0x000fea00078e00ff */
[----:B------:R-:W-:Y:S01]  /*1e6c0*/  LOP3.LUT R18, R155, UR19, R50, 0x96, !PT ;  /* 0x000000139b127c12 */ /* 0x000fe2000f8e9632 */
[----:B------:R-:W-:Y:S04]  /*1e6d0*/  IMAD.WIDE.U32 R50, R34, -0x2daee0ad, RZ ;  /* 0xd2511f5322327825 */ /* 0x000fe800078e00ff */
[----:B------:R-:W-:Y:S01]  /*1e6e0*/  IMAD.WIDE.U32 R34, R18, -0x326172a9, RZ ;  /* 0xcd9e8d5712227825 */ /* 0x000fe200078e00ff */
[----:B------:R-:W-:Y:S04]  /*1e6f0*/  LOP3.LUT R19, R51, UR17, R154, 0x96, !PT ;  /* 0x0000001133137c12 */ /* 0x000fe8000f8e969a */
[----:B------:R-:W-:Y:S01]  /*1e700*/  LOP3.LUT R48, R35, UR18, R48, 0x96, !PT ;  /* 0x0000001223307c12 */ /* 0x000fe2000f8e9630 */
[----:B------:R-:W-:Y:S04]  /*1e710*/  IMAD.WIDE.U32 R154, R19, -0x326172a9, RZ ;  /* 0xcd9e8d57139a7825 */ /* 0x000fe800078e00ff */
[----:B------:R-:W-:Y:S01]  /*1e720*/  IMAD.WIDE.U32 R48, R48, -0x2daee0ad, RZ ;  /* 0xd2511f5330307825 */ /* 0x000fe200078e00ff */
[----:B------:R-:W-:Y:S04]  /*1e730*/  LOP3.LUT R19, R155, UR16, R34, 0x96, !PT ;  /* 0x000000109b137c12 */ /* 0x000fe8000f8e9622 */
[----:B------:R-:W-:Y:S05]  /*1e740*/  LOP3.LUT R18, R49, UR13, R50, 0x96, !PT ;  /* 0x0000000d31127c12 */ /* 0x000fea000f8e9632 */
[----:B------:R-:W-:Y:S05]  /*1e750*/  IMAD.WIDE.U32 R50, R18, -0x326172a9, RZ ;  /* 0xcd9e8d5712327825 */ /* 0x000fea00078e00ff */
[C---:B------:R-:W-:Y:S02]  /*1e760*/  LOP3.LUT R34, R50.reuse, 0xffff, RZ, 0xc0, !PT ;  /* 0x0000ffff32227812 */ /* 0x040fe400078ec0ff */
[----:B------:R-:W-:Y:S02]  /*1e770*/  LOP3.LUT R163, R50, 0xff, RZ, 0xc0, !PT ;  /* 0x000000ff32a37812 */ /* 0x000fe400078ec0ff */
[----:B------:R-:W-:Y:S02]  /*1e780*/  SHF.R.U32.HI R161, RZ, 0x10, R50 ;  /* 0x00000010ffa17819 */ /* 0x000fe40000011632 */
[----:B------:R-:W-:Y:S02]  /*1e790*/  SHF.R.U32.HI R34, RZ, 0x8, R34 ;  /* 0x00000008ff227819 */ /* 0x000fe40000011622 */
[----:B------:R-:W-:Y:S02]  /*1e7a0*/  LOP3.LUT R161, R161, 0xff, RZ, 0xc0, !PT ;  /* 0x000000ffa1a17812 */ /* 0x000fe400078ec0ff */
[----:B------:R-:W-:Y:S02]  /*1e7b0*/  PRMT R163, R163, 0x5410, R34 ;  /* 0x00005410a3a37816 */ /* 0x000fe40000000022 */
[----:B------:R-:W-:Y:S01]  /*1e7c0*/  SHF.R.U32.HI R34, RZ, 0x18, R50 ;  /* 0x00000018ff227819 */ /* 0x000fe20000011632 */
[----:B------:R-:W-:Y:S01]  /*1e7d0*/  IMAD.MOV.U32 R50, RZ, RZ, R221 ;  /* 0x000000ffff327224 */ /* 0x000fe200078e00dd */
[----:B------:R-:W-:Y:S01]  /*1e7e0*/  LOP3.LUT R18, R51, UR25, R154, 0x96, !PT ;  /* 0x0000001933127c12 */ /* 0x000fe2000f8e969a */
[----:B------:R-:W-:Y:S01]  /*1e7f0*/  IMAD.MOV.U32 R154, RZ, RZ, R209 ;  /* 0x000000ffff9a7224 */ /* 0x000fe200078e00d1 */
[----:B------:R-:W-:Y:S01]  /*1e800*/  PRMT R161, R161, 0x5410, R34 ;  /* 0x00005410a1a17816 */ /* 0x000fe20000000022 */
[----:B------:R-:W-:Y:S01]  /*1e810*/  IMAD.WIDE.U32 R34, R19, -0x2daee0ad, RZ ;  /* 0xd2511f5313227825 */ /* 0x000fe200078e00ff */
[----:B------:R-:W-:Y:S02]  /*1e820*/  SHF.R.U32.HI R155, RZ, 0x10, R18 ;  /* 0x00000010ff9b7819 */ /* 0x000fe40000011612 */
[----:B------:R-:W-:Y:S01]  /*1e830*/  LOP3.LUT R159, R18, 0xff, RZ, 0xc0, !PT ;  /* 0x000000ff129f7812 */ /* 0x000fe200078ec0ff */
[----:B------:R-:W-:Y:S01]  /*1e840*/  IMAD.MOV.U32 R51, RZ, RZ, R153 ;  /* 0x000000ffff337224 */ /* 0x000fe200078e0099 */
[C---:B------:R-:W-:Y:S02]  /*1e850*/  LOP3.LUT R212, R34.reuse, 0xffff, RZ, 0xc0, !PT ;  /* 0x0000ffff22d47812 */ /* 0x040fe400078ec0ff */
[--C-:B------:R-:W-:Y:S02]  /*1e860*/  SHF.R.U32.HI R211, RZ, 0x10, R34.reuse ;  /* 0x00000010ffd37819 */ /* 0x100fe40000011622 */
[----:B------:R-:W-:Y:S02]  /*1e870*/  LOP3.LUT R210, R34, 0xff, RZ, 0xc0, !PT ;  /* 0x000000ff22d27812 */ /* 0x000fe400078ec0ff */
[----:B------:R-:W-:Y:S02]  /*1e880*/  SHF.R.U32.HI R209, RZ, 0x18, R34 ;  /* 0x00000018ffd17819 */ /* 0x000fe40000011622 */
[----:B------:R-:W-:Y:S02]  /*1e890*/  LOP3.LUT R155, R155, 0xff, RZ, 0xc0, !PT ;  /* 0x000000ff9b9b7812 */ /* 0x000fe400078ec0ff */
[----:B------:R-:W-:Y:S02]  /*1e8a0*/  LOP3.LUT R34, R18, 0xffff, RZ, 0xc0, !PT ;  /* 0x0000ffff12227812 */ /* 0x000fe400078ec0ff */
[----:B------:R-:W-:Y:S02]  /*1e8b0*/  SHF.R.U32.HI R18, RZ, 0x18, R18 ;  /* 0x00000018ff127819 */ /* 0x000fe40000011612 */
[----:B------:R-:W-:Y:S02]  /*1e8c0*/  LOP3.LUT R19, R23, UR22, R38, 0x96, !PT ;  /* 0x0000001617137c12 */ /* 0x000fe4000f8e9626 */
[----:B------:R-:W-:Y:S02]  /*1e8d0*/  PRMT R155, R155, 0x5410, R18 ;  /* 0x000054109b9b7816 */ /* 0x000fe40000000012 */
[----:B------:R-:W-:Y:S02]  /*1e8e0*/  LOP3.LUT R18, R39, UR24, R246, 0x96, !PT ;  /* 0x0000001827127c12 */ /* 0x000fe4000f8e96f6 */
[----:B------:R-:W-:Y:S02]  /*1e8f0*/  SHF.R.U32.HI R34, RZ, 0x8, R34 ;  /* 0x00000008ff227819 */ /* 0x000fe40000011622 */
[----:B------:R-:W-:Y:S01]  /*1e900*/  LOP3.LUT R221, R35, UR26, R48, 0x96, !PT ;  /* 0x0000001a23dd7c12 */ /* 0x000fe2000f8e9630 */
[----:B------:R-:W-:Y:S01]  /*1e910*/  IMAD.WIDE.U32 R38, R18, -0x2daee0ad, RZ ;  /* 0xd2511f5312267825 */ /* 0x000fe200078e00ff */
[----:B------:R-:W-:Y:S04]  /*1e920*/  PRMT R159, R159, 0x5410, R34 ;  /* 0x000054109f9f7816 */ /* 0x000fe80000000022 */
[----:B------:R-:W-:Y:S05]  /*1e930*/  LOP3.LUT R18, R39, UR21, R244, 0x96, !PT ;  /* 0x0000001527127c12 */ /* 0x000fea000f8e96f4 */
[----:B------:R-:W-:Y:S04]  /*1e940*/  IMAD.WIDE.U32 R34, R18, -0x326172a9, RZ ;  /* 0xcd9e8d5712227825 */ /* 0x000fe800078e00ff */
[----:B------:R-:W-:Y:S01]  /*1e950*/  IMAD.WIDE.U32 R18, R19, -0x2daee0ad, RZ ;  /* 0xd2511f5313127825 */ /* 0x000fe200078e00ff */
[----:B------:R-:W-:Y:S04]  /*1e960*/  LOP3.LUT R22, R35, UR20, R22, 0x96, !PT ;  /* 0x0000001423167c12 */ /* 0x000fe8000f8e9616 */
[----:B------:R-:W-:Y:S01]  /*1e970*/  LOP3.LUT R19, R19, UR19, R38, 0x96, !PT ;  /* 0x0000001313137c12 */ /* 0x000fe2000f8e9626 */
[----:B------:R-:W-:Y:S04]  /*1e980*/  IMAD.WIDE.U32 R38, R22, -0x2daee0ad, RZ ;  /* 0xd2511f5316267825 */ /* 0x000fe800078e00ff */
        /* <DEDUP_REMOVED lines=8> */
[----:B------:R-:W-:Y:S04]  /*1ea10*/  IMAD.MOV.U32 R35, RZ, RZ, R208 ;  /* 0x000000ffff237224 */ /* 0x000fe800078e00d0 */
[----:B------:R-:W-:Y:S04]  /*1ea20*/  IMAD.WIDE.U32 R38, R19, -0x326172a9, RZ ;  /* 0xcd9e8d5713267825 */ /* 0x000fe800078e00ff */
[----:B------:R-:W-:Y:S01]  /*1ea30*/  IMAD.WIDE.U32 R18, R18, -0x2daee0ad, RZ ;  /* 0xd2511f5312127825 */ /* 0x000fe200078e00ff */
[C---:B------:R-:W-:Y:S02]  /*1ea40*/  LOP3.LUT R22, R38.reuse, 0xffff, RZ, 0xc0, !PT ;  /* 0x0000ffff26167812 */ /* 0x040fe400078ec0ff */
[----:B------:R-:W-:Y:S02]  /*1ea50*/  LOP3.LUT R153, R38, 0xff, RZ, 0xc0, !PT ;  /* 0x000000ff26997812 */ /* 0x000fe400078ec0ff */
[----:B------:R-:W-:Y:S02]  /*1ea60*/  SHF.R.U32.HI R22, RZ, 0x8, R22 ;  /* 0x00000008ff167819 */ /* 0x000fe40000011616 */
[----:B------:R-:W-:Y:S02]  /*1ea70*/  SHF.R.U32.HI R145, RZ, 0x10, R38 ;  /* 0x00000010ff917819 */ /* 0x000fe40000011626 */
[----:B------:R-:W-:Y:S02]  /*1ea80*/  PRMT R153, R153, 0x5410, R22 ;  /* 0x0000541099997816 */ /* 0x000fe40000000016 */
[----:B------:R-:W-:Y:S01]  /*1ea90*/  SHF.R.U32.HI R22, RZ, 0x18, R38 ;  /* 0x00000018ff167819 */ /* 0x000fe20000011626 */
[----:B------:R-:W-:Y:S01]  /*1eaa0*/  IMAD.MOV.U32 R38, RZ, RZ, R162 ;  /* 0x000000ffff267224 */ /* 0x000fe200078e00a2 */
[----:B------:R-:W-:Y:S02]  /*1eab0*/  LOP3.LUT R145, R145, 0xff, RZ, 0xc0, !PT ;  /* 0x000000ff91917812 */ /* 0x000fe400078ec0ff */
[----:B------:R-:W-:Y:S01]  /*1eac0*/  LOP3.LUT R213, R39, UR25, R48, 0x96, !PT ;  /* 0x0000001927d57c12 */ /* 0x000fe2000f8e9630 */
[----:B------:R-:W-:Y:S01]  /*1ead0*/  IMAD.MOV.U32 R39, RZ, RZ, R154 ;  /* 0x000000ffff277224 */ /* 0x000fe200078e009a */
[----:B------:R-:W-:Y:S02]  /*1eae0*/  SHF.R.U32.HI R208, RZ, 0x10, R18 ;  /* 0x00000010ffd07819 */ /* 0x000fe40000011612 */
[----:B------:R-:W-:Y:S01]  /*1eaf0*/  LOP3.LUT R154, R19, UR26, R34, 0x96, !PT ;  /* 0x0000001a139a7c12 */ /* 0x000fe2000f8e9622 */
[----:B------:R-:W-:Y:S01]  /*1eb00*/  IMAD.MOV.U32 R34, RZ, RZ, R160 ;  /* 0x000000ffff227224 */ /* 0x000fe200078e00a0 */
[----:B------:R-:W-:Y:S01]  /*1eb10*/  PRMT R145, R145, 0x5410, R22 ;  /* 0x0000541091917816 */ /* 0x000fe20000000016 */
[----:B------:R-:W-:Y:S01]  /*1eb20*/  IMAD.MOV.U32 R22, RZ, RZ, R243 ;  /* 0x000000ffff167224 */ /* 0x000fe200078e00f3 */
[C---:B------:R-:W-:Y:S01]  /*1eb30*/  LOP3.LUT R243, R18.reuse, 0xffff, RZ, 0xc0, !PT ;  /* 0x0000ffff12f37812 */ /* 0x040fe200078ec0ff */
[C---:B------:R-:W-:Y:S01]  /*1eb40*/  FMUL.FTZ R19, R9.reuse, R143 ;  /* 0x0000008f09137220 */ /* 0x040fe20000410000 */
[----:B------:R-:W-:Y:S01]  /*1eb50*/  LOP3.LUT R162, R18, 0xff, RZ, 0xc0, !PT ;  /* 0x000000ff12a27812 */ /* 0x000fe200078ec0ff */
[----:B------:R-:W-:Y:S01]  /*1eb60*/  IMAD.MOV.U32 R143, RZ, RZ, R51 ;  /* 0x000000ffff8f7224 */ /* 0x000fe200078e0033 */
[----:B------:R-:W-:Y:S01]  /*1eb70*/  SHF.R.U32.HI R160, RZ, 0x18, R18 ;  /* 0x00000018ffa07819 */ /* 0x000fe20000011612 */
        /* <DEDUP_REMOVED lines=12> */
[-C--:B------:R-:W-:Y:S01]  /*1ec40*/  HMMA.16816.F32.BF16 R20, R52, R50.reuse, R20 ;  /* 0x000000323414723c */ /* 0x080fe20000041814 */
[----:B------:R-:W-:Y:S02]  /*1ec50*/  IMAD.MOV.U32 R150, RZ, RZ, R35 ;  /* 0x000000ffff967224 */ /* 0x000fe400078e0023 */
[C---:B------:R-:W-:Y:S01]  /*1ec60*/  FMUL.FTZ R35, R9.reuse, R151 ;  /* 0x0000009709237220 */ /* 0x040fe20000410000 */
[----:B------:R-:W-:Y:S01]  /*1ec70*/  MUFU.EX2 R138, R138 ;  /* 0x0000008a008a7308 */ /* 0x000fe20000000800 */
[----:B------:R-:W-:Y:S03]  /*1ec80*/  IMAD.MOV.U32 R151, RZ, RZ, R49 ;  /* 0x000000ffff977224 */ /* 0x000fe600078e0031 */
        /* <DEDUP_REMOVED lines=23> */
[----:B------:R-:W-:Y:S06]  /*1ee00*/  MUFU.EX2 R63, R240 ;  /* 0x000000f0003f7308 */ /* 0x000fec0000000800 */
[----:B------:R-:W-:Y:S01]  /*1ee10*/  FADD.FTZ R61, R183, R202 ;  /* 0x000000cab73d7221 */ /* 0x000fe20000010000 */
[----:B------:R-:W-:Y:S01]  /*1ee20*/  HMMA.16816.F32.BF16 R40, R56, R46, R40 ;  /* 0x0000002e3828723c */ /* 0x000fe20000041828 */
[----:B------:R-:W1:Y:S03]  /*1ee30*/  LDSM.16.MT88.4 R44, [R216+0x4800] ;  /* 0x00480000d82c783b */ /* 0x000e660000004200 */
[----:B------:R-:W-:Y:S01]  /*1ee40*/  SHF.R.U32.HI R183, RZ, 0x10, R213 ;  /* 0x00000010ffb77819 */ /* 0x000fe200000116d5 */
[----:B------:R-:W-:Y:S02]  /*1ee50*/  FADD.FTZ R61, R170, R61 ;  /* 0x0000003daa3d7221 */ /* 0x000fe40000010000 */
[--C-:B------:R-:W-:Y:S01]  /*1ee60*/  HSET2.LE.AND R58, R219, R242.reuse, PT ;  /* 0x000000f2db3a7233 */ /* 0x100fe20003803000 */
[----:B------:R-:W-:Y:S01]  /*1ee70*/  FADD.FTZ R62, R182, R189 ;  /* 0x000000bdb63e7221 */ /* 0x000fe20000010000 */
[--C-:B------:R-:W-:Y:S03]  /*1ee80*/  HSET2.LE.AND R59, R218, R242.reuse, PT ;  /* 0x000000f2da3b7233 */ /* 0x100fe60003803000 */
[--C-:B------:R-:W-:Y:S01]  /*1ee90*/  HSET2.LE.AND R56, R217, R242.reuse, PT ;  /* 0x000000f2d9387233 */ /* 0x100fe20003803000 */
[----:B------:R-:W-:Y:S01]  /*1eea0*/  FADD.FTZ R62, R181, R62 ;  /* 0x0000003eb53e7221 */ /* 0x000fe20000010000 */
[--C-:B------:R-:W-:Y:S01]  /*1eeb0*/  HSET2.LE.AND R57, R214, R242.reuse, PT ;  /* 0x000000f2d6397233 */ /* 0x100fe20003803000 */
[----:B------:R-:W-:Y:S01]  /*1eec0*/  FADD.FTZ R172, R172, R61 ;  /* 0x0000003dacac7221 */ /* 0x000fe20000010000 */
[----:B------:R-:W-:Y:S01]  /*1eed0*/  LOP3.LUT R183, R183, 0xff, RZ, 0xc0, !PT ;  /* 0x000000ffb7b77812 */ /* 0x000fe200078ec0ff */
[----:B------:R-:W-:Y:S01]  /*1eee0*/  FADD.FTZ R171, R171, R62 ;  /* 0x0000003eabab7221 */ /* 0x000fe20000010000 */
[----:B------:R-:W-:Y:S01]  /*1eef0*/  LOP3.LUT R181, R221, 0xff, RZ, 0xc0, !PT ;  /* 0x000000ffddb57812 */ /* 0x000fe200078ec0ff */
[----:B------:R-:W-:Y:S04]  /*1ef00*/  FADD.FTZ R165, R165, R172 ;  /* 0x000000aca5a57221 */ /* 0x000fe80000010000 */
[----:B------:R-:W-:Y:S02]  /*1ef10*/  FADD.FTZ R122, R122, R165 ;  /* 0x000000a57a7a7221 */ /* 0x000fe40000010000 */
[----:B------:R-:W-:Y:S02]  /*1ef20*/  IMAD.MOV.U32 R165, RZ, RZ, R0 ;  /* 0x000000ffffa57224 */ /* 0x000fe400078e0000 */
[----:B------:R-:W-:Y:S04]  /*1ef30*/  FADD.FTZ R107, R107, R122 ;  /* 0x0000007a6b6b7221 */ /* 0x000fe80000010000 */
[----:B------:R-:W-:Y:S04]  /*1ef40*/  FADD.FTZ R114, R114, R107 ;  /* 0x0000006b72727221 */ /* 0x000fe80000010000 */
[----:B------:R-:W-:Y:S04]  /*1ef50*/  FADD.FTZ R114, R103, R114 ;  /* 0x0000007267727221 */ /* 0x000fe80000010000 */
[----:B------:R-:W-:Y:S01]  /*1ef60*/  FADD.FTZ R111, R111, R114 ;  /* 0x000000726f6f7221 */ /* 0x000fe20000010000 */
[-C--:B-1----:R-:W-:Y:S03]  /*1ef70*/  HMMA.16816.F32.BF16 R12, R64, R44.reuse, R12 ;  /* 0x0000002c400c723c */ /* 0x082fe6000004180c */
[----:B------:R-:W-:Y:S04]  /*1ef80*/  FADD.FTZ R98, R98, R111 ;  /* 0x0000006f62627221 */ /* 0x000fe80000010000 */
[----:B------:R-:W-:Y:S01]  /*1ef90*/  FADD.FTZ R93, R93, R98 ;  /* 0x000000625d5d7221 */ /* 0x000fe20000010000 */
[C---:B------:R-:W-:Y:S04]  /*1efa0*/  HMMA.16816.F32.BF16 R16, R68.reuse, R44, R16 ;  /* 0x0000002c4410723c */ /* 0x040fe80000041810 */
[----:B------:R-:W-:Y:S04]  /*1efb0*/  FADD.FTZ R93, R94, R93 ;  /* 0x0000005d5e5d7221 */ /* 0x000fe80000010000 */
[-C--:B------:R-:W-:Y:S01]  /*1efc0*/  HMMA.16816.F32.BF16 R20, R68, R46.reuse, R20 ;  /* 0x0000002e4414723c */ /* 0x080fe20000041814 */
[----:B------:R-:W-:Y:S04]  /*1efd0*/  FADD.FTZ R112, R112, R93 ;  /* 0x0000005d70707221 */ /* 0x000fe80000010000 */
[----:B------:R-:W-:Y:S03]  /*1efe0*/  FADD.FTZ R112, R109, R112 ;  /* 0x000000706d707221 */ /* 0x000fe60000010000 */
        /* <DEDUP_REMOVED lines=8> */
[----:B------:R3:W-:Y:S04]  /*1f070*/  MUFU.EX2 R70, R232 ;  /* 0x000000e800467308 */ /* 0x0007e80000000800 */
[----:B------:R-:W-:Y:S05]  /*1f080*/  LOP3.LUT R64, R213, 0xffff, RZ, 0xc0, !PT ;  /* 0x0000ffffd5407812 */ /* 0x000fea00078ec0ff */
[----:B------:R-:W-:Y:S01]  /*1f090*/  SHF.R.U32.HI R64, RZ, 0x8, R64 ;  /* 0x00000008ff407819 */ /* 0x000fe20000011640 */
[----:B------:R-:W-:Y:S01]  /*1f0a0*/  MUFU.EX2 R68, R48 ;  /* 0x0000003000447308 */ /* 0x000fe20000000800 */
[----:B-1----:R1:W5:Y:S09]  /*1f0b0*/  LDL.LU R231, [R1+0x80] ;  /* 0x0000800001e77983 */ /* 0x0023720000300800 */
[----:B------:R4:W-:Y:S01]  /*1f0c0*/  MUFU.EX2 R65, R49 ;  /* 0x0000003100417308 */ /* 0x0009e20000000800 */
[----:B---3--:R1:W5:Y:S09]  /*1f0d0*/  LDL.LU R232, [R1+0x7c] ;  /* 0x00007c0001e87983 */ /* 0x0083720000300800 */
[----:B------:R-:W-:Y:S01]  /*1f0e0*/  MUFU.EX2 R71, R139 ;  /* 0x0000008b00477308 */ /* 0x000fe20000000800 */
[-C--:B--2---:R-:W-:Y:S09]  /*1f0f0*/  HMMA.16816.F32.BF16 R12, R72, R44.reuse, R12 ;  /* 0x0000002c480c723c */ /* 0x084ff2000004180c */
[----:B------:R2:W-:Y:S01]  /*1f100*/  MUFU.EX2 R139, R234 ;  /* 0x000000ea008b7308 */ /* 0x0005e20000000800 */
[----:B----4-:R-:W-:Y:S01]  /*1f110*/  LDSM.16.MT88.4 R48, [R215+0x5000] ;  /* 0x00500000d730783b */ /* 0x010fe20000004200 */
[C---:B------:R-:W-:Y:S08]  /*1f120*/  HMMA.16816.F32.BF16 R16, R76.reuse, R44, R16 ;  /* 0x0000002c4c10723c */ /* 0x040ff00000041810 */
[----:B------:R-:W-:Y:S01]  /*1f130*/  MUFU.EX2 R66, R150 ;  /* 0x0000009600427308 */ /* 0x000fe20000000800 */
[-C--:B------:R-:W-:Y:S09]  /*1f140*/  HMMA.16816.F32.BF16 R20, R76, R46.reuse, R20 ;  /* 0x0000002e4c14723c */ /* 0x080ff20000041814 */
[----:B------:R3:W-:Y:S01]  /*1f150*/  MUFU.EX2 R150, R235 ;  /* 0x000000eb00967308 */ /* 0x0007e20000000800 */
[C---:B------:R-:W-:Y:S01]  /*1f160*/  HMMA.16816.F32.BF16 R24, R72.reuse, R46, R24 ;  /* 0x0000002e4818723c */ /* 0x040fe20000041818 */
[----:B------:R-:W4:Y:S08]  /*1f170*/  LDSM.16.MT88.4 R44, [R215+0x4c00] ;  /* 0x004c0000d72c783b */ /* 0x000f300000004200 */
[----:B------:R-:W1:Y:S01]  /*1f180*/  MUFU.EX2 R67, R151 ;  /* 0x0000009700437308 */ /* 0x000e620000000800 */
[----:B--2---:R2:W5:Y:S09]  /*1f190*/  LDL.LU R234, [R1+0x78] ;  /* 0x0000780001ea7983 */ /* 0x0045720000300800 */
[----:B------:R-:W-:Y:S01]  /*1f1a0*/  MUFU.EX2 R151, R239 ;  /* 0x000000ef00977308 */ /* 0x000fe20000000800 */
[----:B---3--:R2:W5:Y:S01]  /*1f1b0*/  LDL.LU R235, [R1+0x74] ;  /* 0x0000740001eb7983 */ /* 0x0085620000300800 */
[-C--:B----4-:R-:W-:Y:S08]  /*1f1c0*/  HMMA.16816.F32.BF16 R28, R72, R44.reuse, R28 ;  /* 0x0000002c481c723c */ /* 0x090ff0000004181c */
[C---:B------:R-:W-:Y:S08]  /*1f1d0*/  HMMA.16816.F32.BF16 R32, R76.reuse, R44, R32 ;  /* 0x0000002c4c20723c */ /* 0x040ff00000041820 */
[-C--:B------:R-:W-:Y:S01]  /*1f1e0*/  HMMA.16816.F32.BF16 R36, R76, R46.reuse, R36 ;  /* 0x0000002e4c24723c */ /* 0x080fe20000041824 */
[----:B------:R-:W-:Y:S06]  /*1f1f0*/  MUFU.EX2 R78, R142 ;  /* 0x0000008e004e7308 */ /* 0x000fec0000000800 */
[--C-:B------:R-:W-:Y:S01]  /*1f200*/  FFMA.FTZ R76, R6, c[0x0][0x23c], -R199.reuse ;  /* 0x00008f00064c7a23 */ /* 0x100fe200000108c7 */
[----:B------:R-:W-:Y:S01]  /*1f210*/  HMMA.16816.F32.BF16 R40, R72, R46, R40 ;  /* 0x0000002e4828723c */ /* 0x000fe20000041828 */
[----:B------:R-:W3:Y:S02]  /*1f220*/  LDSM.16.MT88.4 R44, [R216+0x5000] ;  /* 0x00500000d82c783b */ /* 0x000ee40000004200 */
[----:B------:R4:W-:Y:S01]  /*1f230*/  MUFU.EX2 R72, R233 ;  /* 0x000000e900487308 */ /* 0x0009e20000000800 */
[--C-:B------:R-:W-:Y:S02]  /*1f240*/  FFMA.FTZ R77, R207, c[0x0][0x23c], -R199.reuse ;  /* 0x00008f00cf4d7a23 */ /* 0x100fe400000108c7 */
[----:B------:R-:W-:Y:S07]  /*1f250*/  FFMA.FTZ R207, R197, c[0x0][0x23c], -R199 ;  /* 0x00008f00c5cf7a23 */ /* 0x000fee00000108c7 */
[----:B------:R1:W-:Y:S10]  /*1f260*/  MUFU.EX2 R73, R236 ;  /* 0x000000ec00497308 */ /* 0x0003f40000000800 */
[----:B------:R2:W-:Y:S01]  /*1f270*/  MUFU.EX2 R74, R252 ;  /* 0x000000fc004a7308 */ /* 0x0005e20000000800 */
[----:B----4-:R4:W5:Y:S09]  /*1f280*/  LDL.LU R233, [R1+0x70] ;  /* 0x0000700001e97983 */ /* 0x0109720000300800 */
[----:B------:R4:W-:Y:S01]  /*1f290*/  MUFU.EX2 R75, R241 ;  /* 0x000000f1004b7308 */ /* 0x0009e20000000800 */
[----:B-1----:R1:W5:Y:S01]  /*1f2a0*/  LDL.LU R236, [R1+0x6c] ;  /* 0x00006c0001ec7983 */ /* 0x0023620000300800 */
[-C--:B---3--:R-:W-:Y:S08]  /*1f2b0*/  HMMA.16816.F32.BF16 R12, R80, R44.reuse, R12 ;  /* 0x0000002c500c723c */ /* 0x088ff0000004180c */
[----:B------:R3:W-:Y:S01]  /*1f2c0*/  MUFU.EX2 R197, R238 ;  /* 0x000000ee00c57308 */ /* 0x0007e20000000800 */
[----:B--2---:R-:W2:Y:S01]  /*1f2d0*/  LDL.LU R252, [R1+0x68] ;  /* 0x0000680001fc7983 */ /* 0x004ea20000300800 */
[C---:B------:R-:W-:Y:S08]  /*1f2e0*/  HMMA.16816.F32.BF16 R16, R84.reuse, R44, R16 ;  /* 0x0000002c5410723c */ /* 0x040ff00000041810 */
[----:B------:R1:W-:Y:S01]  /*1f2f0*/  MUFU.EX2 R6, R237 ;  /* 0x000000ed00067308 */ /* 0x0003e20000000800 */
[--C-:B------:R-:W-:Y:S01]  /*1f300*/  HSET2.LE.AND R45, R220, R242.reuse, PT ;  /* 0x000000f2dc2d7233 */ /* 0x100fe20003803000 */
[-C--:B------:R-:W-:Y:S01]  /*1f310*/  HMMA.16816.F32.BF16 R20, R84, R46.reuse, R20 ;  /* 0x0000002e5414723c */ /* 0x080fe20000041814 */
[----:B----4-:R4:W5:Y:S01]  /*1f320*/  LDL.LU R241, [R1+0x64] ;  /* 0x0000640001f17983 */ /* 0x0109620000300800 */
[--C-:B------:R-:W-:Y:S03]  /*1f330*/  HSET2.LE.AND R44, R10, R242.reuse, PT ;  /* 0x000000f20a2c7233 */ /* 0x100fe60003803000 */
[----:B------:R4:W5:Y:S03]  /*1f340*/  LDL.LU R240, [R1+0x60] ;  /* 0x0000600001f07983 */ /* 0x0009660000300800 */
[----:B------:R4:W-:Y:S01]  /*1f350*/  MUFU.EX2 R142, R225 ;  /* 0x000000e1008e7308 */ /* 0x0009e20000000800 */
[----:B------:R-:W-:Y:S01]  /*1f360*/  F2FP.BF16.PACK_AB R10, R66, R67 ;  /* 0x00000043420a723e */ /* 0x000fe200000010ff */
[C---:B------:R-:W-:Y:S01]  /*1f370*/  HMMA.16816.F32.BF16 R24, R80.reuse, R46, R24 ;  /* 0x0000002e5018723c */ /* 0x040fe20000041818 */
[----:B------:R2:W5:Y:S04]  /*1f380*/  LDL.LU R239, [R1+0x5c] ;  /* 0x00005c0001ef7983 */ /* 0x0005680000300800 */
[----:B---3--:R3:W5:Y:S02]  /*1f390*/  LDL.LU R238, [R1+0x58] ;  /* 0x0000580001ee7983 */ /* 0x0087640000300800 */
[--C-:B------:R-:W-:Y:S01]  /*1f3a0*/  HSET2.LE.AND R46, R224, R242.reuse, PT ;  /* 0x000000f2e02e7233 */ /* 0x100fe20003803000 */
[----:B------:R-:W3:Y:S01]  /*1f3b0*/  MUFU.EX2 R79, R143 ;  /* 0x0000008f004f7308 */ /* 0x000ee20000000800 */
[--C-:B------:R-:W-:Y:S01]  /*1f3c0*/  HSET2.LE.AND R47, R222, R242.reuse, PT ;  /* 0x000000f2de2f7233 */ /* 0x100fe20003803000 */
[-C--:B------:R-:W-:Y:S01]  /*1f3d0*/  HMMA.16816.F32.BF16 R28, R80, R48.reuse, R28 ;  /* 0x00000030501c723c */ /* 0x080fe2000004181c */
[----:B-1----:R1:W5:Y:S03]  /*1f3e0*/  LDL.LU R237, [R1+0x54] ;  /* 0x0000540001ed7983 */ /* 0x0023660000300800 */
[----:B------:R-:W-:Y:S04]  /*1f3f0*/  LOP3.LUT R47, R47, R10, RZ, 0xc0, !PT ;  /* 0x0000000a2f2f7212 */ /* 0x000fe800078ec0ff */
[----:B------:R-:W1:Y:S01]  /*1f400*/  MUFU.EX2 R207, R207 ;  /* 0x000000cf00cf7308 */ /* 0x000e620000000800 */
[C---:B------:R-:W-:Y:S01]  /*1f410*/  HMMA.16816.F32.BF16 R32, R84.reuse, R48, R32 ;  /* 0x000000305420723c */ /* 0x040fe20000041820 */
[----:B----4-:R4:W5:Y:S04]  /*1f420*/  LDL.LU R225, [R1+0x50] ;  /* 0x0000500001e17983 */ /* 0x0109680000300800 */
[----:B------:R4:W5:Y:S03]  /*1f430*/  LDL.LU R224, [R1+0x4c] ;  /* 0x00004c0001e07983 */ /* 0x0009660000300800 */
[-C--:B------:R-:W-:Y:S01]  /*1f440*/  HMMA.16816.F32.BF16 R36, R84, R50.reuse, R36 ;  /* 0x000000325424723c */ /* 0x080fe20000041824 */
[----:B------:R-:W-:Y:S01]  /*1f450*/  MUFU.EX2 R76, R76 ;  /* 0x0000004c004c7308 */ /* 0x000fe20000000800 */
[----:B------:R4:W5:Y:S02]  /*1f460*/  LDL.LU R222, [R1+0x48] ;  /* 0x0000480001de7983 */ /* 0x0009640000300800 */
[----:B---3--:R-:W-:Y:S02]  /*1f470*/  F2FP.BF16.PACK_AB R10, R78, R79 ;  /* 0x0000004f4e0a723e */ /* 0x008fe400000010ff */
[----:B------:R4:W5:Y:S02]  /*1f480*/  LDL.LU R220, [R1+0x44] ;  /* 0x0000440001dc7983 */ /* 0x0009640000300800 */
[----:B------:R-:W-:Y:S01]  /*1f490*/  HMMA.16816.F32.BF16 R40, R80, R50, R40 ;  /* 0x000000325028723c */ /* 0x000fe20000041828 */
[----:B------:R-:W-:Y:S01]  /*1f4a0*/  LOP3.LUT R45, R45, R10, RZ, 0xc0, !PT ;  /* 0x0000000a2d2d7212 */ /* 0x000fe200078ec0ff */
[----:B------:R4:W5:Y:S02]  /*1f4b0*/  LDL.LU R219, [R1+0x40] ;  /* 0x0000400001db7983 */ /* 0x0009640000300800 */
[----:B------:R-:W-:Y:S01]  /*1f4c0*/  SHF.R.U32.HI R85, RZ, 0x8, R212 ;  /* 0x00000008ff557819 */ /* 0x000fe200000116d4 */
[----:B------:R-:W3:Y:S01]  /*1f4d0*/  MUFU.EX2 R77, R77 ;  /* 0x0000004d004d7308 */ /* 0x000ee20000000800 */
[----:B------:R-:W-:Y:S01]  /*1f4e0*/  LOP3.LUT R143, R154, 0xff, RZ, 0xc0, !PT ;  /* 0x000000ff9a8f7812 */ /* 0x000fe200078ec0ff */
[----:B------:R4:W5:Y:S01]  /*1f4f0*/  LDL.LU R218, [R1+0x3c] ;  /* 0x00003c0001da7983 */ /* 0x0009620000300800 */
[----:B------:R-:W-:Y:S03]  /*1f500*/  LOP3.LUT R83, R211, 0xff, RZ, 0xc0, !PT ;  /* 0x000000ffd3537812 */ /* 0x000fe600078ec0ff */
[----:B------:R4:W5:Y:S01]  /*1f510*/  LDL.LU R217, [R1+0x38] ;  /* 0x0000380001d97983 */ /* 0x0009620000300800 */
[----:B------:R-:W-:Y:S02]  /*1f520*/  PRMT R85, R210, 0x5410, R85 ;  /* 0x00005410d2557816 */ /* 0x000fe40000000055 */
[----:B------:R-:W-:Y:S01]  /*1f530*/  PRMT R83, R83, 0x5410, R209 ;  /* 0x0000541053537816 */ /* 0x000fe200000000d1 */
[----:B------:R4:W5:Y:S01]  /*1f540*/  LDL.LU R214, [R1+0x34] ;  /* 0x0000340001d67983 */ /* 0x0009620000300800 */
[----:B-1----:R-:W-:Y:S01]  /*1f550*/  F2FP.BF16.PACK_AB R10, R207, R193 ;  /* 0x000000c1cf0a723e */ /* 0x002fe200000010ff */
[----:B------:R-:W-:Y:S01]  /*1f560*/  MUFU.EX2 R80, R196 ;  /* 0x000000c400507308 */ /* 0x000fe20000000800 */
[----:B------:R-:W-:Y:S02]  /*1f570*/  SHF.R.U32.HI R87, RZ, 0x10, R154 ;  /* 0x00000010ff577819 */ /* 0x000fe4000001169a */
[----:B------:R-:W-:Y:S02]  /*1f580*/  LOP3.LUT R57, R57, R10, RZ, 0xc0, !PT ;  /* 0x0000000a39397212 */ /* 0x000fe400078ec0ff */
[----:B------:R-:W-:Y:S02]  /*1f590*/  SHF.R.U32.HI R10, RZ, 0x18, R213 ;  /* 0x00000018ff0a7819 */ /* 0x000fe400000116d5 */
[----:B------:R-:W-:Y:S02]  /*1f5a0*/  LOP3.LUT R87, R87, 0xff, RZ, 0xc0, !PT ;  /* 0x000000ff57577812 */ /* 0x000fe400078ec0ff */
[----:B------:R-:W-:Y:S02]  /*1f5b0*/  PRMT R183, R183, 0x5410, R10 ;  /* 0x00005410b7b77816 */ /* 0x000fe4000000000a */
[----:B------:R-:W-:Y:S02]  /*1f5c0*/  SHF.R.U32.HI R10, RZ, 0x10, R221 ;  /* 0x00000010ff0a7819 */ /* 0x000fe400000116dd */
[----:B---3--:R-:W-:Y:S02]  /*1f5d0*/  F2FP.BF16.PACK_AB R48, R77, R76 ;  /* 0x0000004c4d30723e */ /* 0x008fe400000010ff */
[----:B------:R-:W-:Y:S02]  /*1f5e0*/  LOP3.LUT R10, R10, 0xff, RZ, 0xc0, !PT ;  /* 0x000000ff0a0a7812 */ /* 0x000fe400078ec0ff */
[----:B------:R-:W-:Y:S02]  /*1f5f0*/  LOP3.LUT R59, R59, R48, RZ, 0xc0, !PT ;  /* 0x000000303b3b7212 */ /* 0x000fe400078ec0ff */
[----:B------:R-:W1:Y:S01]  /*1f600*/  LDSM.16.MT88.4 R48, [R215+0x5400] ;  /* 0x00540000d730783b */ /* 0x000e620000004200 */
[----:B------:R-:W-:Y:S04]  /*1f610*/  SHF.R.U32.HI R81, RZ, 0x8, R243 ;  /* 0x00000008ff517819 */ /* 0x000fe800000116f3 */
[----:B------:R-:W-:Y:S01]  /*1f620*/  PRMT R81, R162, 0x5410, R81 ;  /* 0x00005410a2517816 */ /* 0x000fe20000000051 */
[--C-:B------:R-:W-:Y:S04]  /*1f630*/  HSET2.LE.AND R162, R85, R242.reuse, PT ;  /* 0x000000f255a27233 */ /* 0x100fe80003803000 */
[--C-:B------:R-:W-:Y:S01]  /*1f640*/  HSET2.LE.AND R146, R81, R242.reuse, PT ;  /* 0x000000f251927233 */ /* 0x100fe20003803000 */
[----:B--2---:R-:W-:Y:S01]  /*1f650*/  FFMA.FTZ R203, R9, R252, R203 ;  /* 0x000000fc09cb7223 */ /* 0x004fe200000100cb */
[----:B------:R-:W-:Y:S01]  /*1f660*/  F2FP.BF16.PACK_AB R9, R65, R68 ;  /* 0x000000444109723e */ /* 0x000fe200000010ff */
[--C-:B------:R-:W-:Y:S02]  /*1f670*/  FFMA.FTZ R252, R192, c[0x0][0x23c], -R199.reuse ;  /* 0x00008f00c0fc7a23 */ /* 0x100fe400000108c7 */
[--C-:B------:R-:W-:Y:S01]  /*1f680*/  FFMA.FTZ R192, R198, c[0x0][0x23c], -R199.reuse ;  /* 0x00008f00c6c07a23 */ /* 0x100fe200000108c7 */
[----:B------:R-:W-:Y:S01]  /*1f690*/  LOP3.LUT R46, R46, R9, RZ, 0xc0, !PT ;  /* 0x000000092e2e7212 */ /* 0x000fe200078ec0ff */
[----:B------:R-:W-:Y:S01]  /*1f6a0*/  FFMA.FTZ R199, R7, c[0x0][0x23c], -R199 ;  /* 0x00008f0007c77a23 */ /* 0x000fe200000108c7 */
[----:B------:R-:W-:Y:S01]  /*1f6b0*/  F2FP.BF16.PACK_AB R9, R70, R69 ;  /* 0x000000454609723e */ /* 0x000fe200000010ff */
[----:B------:R-:W-:Y:S01]  /*1f6c0*/  FADD.FTZ R203, R186, R203 ;  /* 0x000000cbbacb7221 */ /* 0x000fe20000010000 */
[----:B------:R-:W-:Y:S01]  /*1f6d0*/  F2FP.BF16.PACK_AB R7, R71, R138 ;  /* 0x0000008a4707723e */ /* 0x000fe200000010ff */
[----:B------:R-:W-:Y:S01]  /*1f6e0*/  IMAD.MOV.U32 R198, RZ, RZ, R142 ;  /* 0x000000ffffc67224 */ /* 0x000fe200078e008e */
[----:B------:R-:W-:Y:S01]  /*1f6f0*/  LOP3.LUT R58, R58, R9, RZ, 0xc0, !PT ;  /* 0x000000093a3a7212 */ /* 0x000fe200078ec0ff */
[----:B------:R-:W-:Y:S01]  /*1f700*/  FADD.FTZ R184, R184, R203 ;  /* 0x000000cbb8b87221 */ /* 0x000fe20000010000 */
[----:B------:R-:W-:Y:S01]  /*1f710*/  LOP3.LUT R9, R213, 0xff, RZ, 0xc0, !PT ;  /* 0x000000ffd5097812 */ /* 0x000fe200078ec0ff */
[----:B------:R-:W-:Y:S01]  /*1f720*/  MUFU.EX2 R252, R252 ;  /* 0x000000fc00fc7308 */ /* 0x000fe20000000800 */
[----:B------:R4:W5:Y:S01]  /*1f730*/  LDL.LU R213, [R1+0x30] ;  /* 0x0000300001d57983 */ /* 0x0009620000300800 */
[----:B------:R-:W-:Y:S01]  /*1f740*/  FADD.FTZ R184, R169, R184 ;  /* 0x000000b8a9b87221 */ /* 0x000fe20000010000 */
[----:B------:R-:W-:Y:S01]  /*1f750*/  LOP3.LUT R44, R44, R7, RZ, 0xc0, !PT ;  /* 0x000000072c2c7212 */ /* 0x000fe200078ec0ff */
[----:B------:R-:W-:Y:S01]  /*1f760*/  FADD.FTZ R7, R190, R144 ;  /* 0x00000090be077221 */ /* 0x000fe20000010000 */
[----:B------:R4:W5:Y:S01]  /*1f770*/  LDL.LU R212, [R1+0x2c] ;  /* 0x00002c0001d47983 */ /* 0x0009620000300800 */
[----:B------:R-:W-:Y:S01]  /*1f780*/  IMAD.MOV.U32 R190, RZ, RZ, R63 ;  /* 0x000000ffffbe7224 */ /* 0x000fe200078e003f */
[----:B------:R-:W-:Y:S01]  /*1f790*/  PRMT R9, R9, 0x5410, R64 ;  /* 0x0000541009097816 */ /* 0x000fe20000000040 */
[----:B------:R-:W-:Y:S01]  /*1f7a0*/  FADD.FTZ R60, R180, R7 ;  /* 0x00000007b43c7221 */ /* 0x000fe20000010000 */
[----:B------:R4:W5:Y:S01]  /*1f7b0*/  LDL.LU R211, [R1+0x28] ;  /* 0x0000280001d37983 */ /* 0x0009620000300800 */
[----:B------:R-:W-:Y:S01]  /*1f7c0*/  F2FP.BF16.PACK_AB R7, R150, R139 ;  /* 0x0000008b9607723e */ /* 0x000fe200000010ff */
[-C--:B------:R-:W-:Y:S01]  /*1f7d0*/  HMMA.16816.F32.BF16 R12, R44, R52.reuse, R12 ;  /* 0x000000342c0c723c */ /* 0x080fe2000004180c */
[----:B------:R-:W-:Y:S01]  /*1f7e0*/  FADD.FTZ R60, R179, R60 ;  /* 0x0000003cb33c7221 */ /* 0x000fe20000010000 */
[----:B------:R4:W5:Y:S01]  /*1f7f0*/  LDL.LU R210, [R1+0x24] ;  /* 0x0000240001d27983 */ /* 0x0009620000300800 */
[----:B------:R-:W-:Y:S01]  /*1f800*/  LOP3.LUT R56, R56, R7, RZ, 0xc0, !PT ;  /* 0x0000000738387212 */ /* 0x000fe200078ec0ff */
[----:B------:R-:W2:Y:S01]  /*1f810*/  MUFU.EX2 R192, R192 ;  /* 0x000000c000c07308 */ /* 0x000ea20000000800 */
[----:B------:R-:W-:Y:S01]  /*1f820*/  F2FP.BF16.PACK_AB R7, R73, R72 ;  /* 0x000000484907723e */ /* 0x000fe200000010ff */
[----:B------:R4:W5:Y:S01]  /*1f830*/  LDL.LU R209, [R1+0x20] ;  /* 0x0000200001d17983 */ /* 0x0009620000300800 */
[----:B------:R-:W-:Y:S02]  /*1f840*/  F2FP.BF16.PACK_AB R64, R75, R74 ;  /* 0x0000004a4b40723e */ /* 0x000fe400000010ff */
[----:B------:R-:W-:Y:S01]  /*1f850*/  SHF.R.U32.HI R179, RZ, 0x18, R221 ;  /* 0x00000018ffb37819 */ /* 0x000fe200000116dd */
[----:B------:R4:W5:Y:S01]  /*1f860*/  LDL.LU R208, [R1+0x18] ;  /* 0x0000180001d07983 */ /* 0x0009620000300800 */
[C---:B------:R-:W-:Y:S02]  /*1f870*/  HMMA.16816.F32.BF16 R16, R56.reuse, R52, R16 ;  /* 0x000000343810723c */ /* 0x040fe40000041810 */
[----:B------:R-:W-:Y:S01]  /*1f880*/  PRMT R179, R10, 0x5410, R179 ;  /* 0x000054100ab37816 */ /* 0x000fe200000000b3 */
[----:B------:R-:W3:Y:S01]  /*1f890*/  MUFU.EX2 R199, R199 ;  /* 0x000000c700c77308 */ /* 0x000ee20000000800 */
[----:B------:R-:W-:Y:S02]  /*1f8a0*/  LOP3.LUT R10, R154, 0xffff, RZ, 0xc0, !PT ;  /* 0x0000ffff9a0a7812 */ /* 0x000fe400078ec0ff */
[----:B------:R-:W-:Y:S01]  /*1f8b0*/  SHF.R.U32.HI R154, RZ, 0x18, R154 ;  /* 0x00000018ff9a7819 */ /* 0x000fe2000001169a */
[--C-:B------:R-:W-:Y:S01]  /*1f8c0*/  HSET2.LE.AND R53, R155, R242.reuse, PT ;  /* 0x000000f29b357233 */ /* 0x100fe20003803000 */
[-C--:B------:R-:W-:Y:S01]  /*1f8d0*/  HMMA.16816.F32.BF16 R20, R56, R54.reuse, R20 ;  /* 0x000000363814723c */ /* 0x080fe20000041814 */
[----:B------:R-:W-:Y:S03]  /*1f8e0*/  SHF.R.U32.HI R10, RZ, 0x8, R10 ;  /* 0x00000008ff0a7819 */ /* 0x000fe6000001160a */
[----:B------:R-:W-:Y:S02]  /*1f8f0*/  PRMT R87, R87, 0x5410, R154 ;  /* 0x0000541057577816 */ /* 0x000fe4000000009a */
[----:B------:R-:W-:Y:S02]  /*1f900*/  PRMT R143, R143, 0x5410, R10 ;  /* 0x000054108f8f7816 */ /* 0x000fe4000000000a */
[C---:B------:R-:W-:Y:S01]  /*1f910*/  HMMA.16816.F32.BF16 R24, R44.reuse, R54, R24 ;  /* 0x000000362c18723c */ /* 0x040fe20000041818 */
[----:B------:R-:W-:Y:S03]  /*1f920*/  F2FP.BF16.PACK_AB R10, R6, R197 ;  /* 0x000000c5060a723e */ /* 0x000fe600000010ff */
[----:B------:R-:W-:Y:S01]  /*1f930*/  LOP3.LUT R52, R221, 0xffff, RZ, 0xc0, !PT ;  /* 0x0000ffffdd347812 */ /* 0x000fe200078ec0ff */
[--C-:B------:R-:W-:Y:S01]  /*1f940*/  HSET2.LE.AND R144, R143, R242.reuse, PT ;  /* 0x000000f28f907233 */ /* 0x100fe20003803000 */
[----:B------:R-:W-:Y:S01]  /*1f950*/  LOP3.LUT R53, R53, R10, RZ, 0xc0, !PT ;  /* 0x0000000a35357212 */ /* 0x000fe200078ec0ff */
[--C-:B------:R-:W-:Y:S01]  /*1f960*/  HSET2.LE.AND R54, R163, R242.reuse, PT ;  /* 0x000000f2a3367233 */ /* 0x100fe20003803000 */
[----:B------:R-:W-:Y:S01]  /*1f970*/  FADD.FTZ R163, R173, R60 ;  /* 0x0000003cada37221 */ /* 0x000fe20000010000 */
[-C--:B-1----:R-:W-:Y:S01]  /*1f980*/  HMMA.16816.F32.BF16 R28, R44, R48.reuse, R28 ;  /* 0x000000302c1c723c */ /* 0x082fe2000004181c */
[----:B------:R-:W1:Y:S02]  /*1f990*/  LDSM.16.MT88.4 R60, [R216+0x5800] ;  /* 0x00580000d83c783b */ /* 0x000e640000004200 */
[----:B------:R-:W-:Y:S01]  /*1f9a0*/  FADD.FTZ R163, R168, R163 ;  /* 0x000000a3a8a37221 */ /* 0x000fe20000010000 */
[----:B------:R-:W-:Y:S01]  /*1f9b0*/  LOP3.LUT R54, R54, R7, RZ, 0xc0, !PT ;  /* 0x0000000736367212 */ /* 0x000fe200078ec0ff */
[----:B------:R-:W-:Y:S01]  /*1f9c0*/  FADD.FTZ R7, R167, R184 ;  /* 0x000000b8a7077221 */ /* 0x000fe20000010000 */
[--C-:B------:R-:W-:Y:S01]  /*1f9d0*/  HSET2.LE.AND R55, R161, R242.reuse, PT ;  /* 0x000000f2a1377233 */ /* 0x100fe20003803000 */
[----:B------:R-:W-:Y:S01]  /*1f9e0*/  FADD.FTZ R167, R166, R171 ;  /* 0x000000aba6a77221 */ /* 0x000fe20000010000 */
[C---:B------:R-:W-:Y:S01]  /*1f9f0*/  HMMA.16816.F32.BF16 R32, R56.reuse, R48, R32 ;  /* 0x000000303820723c */ /* 0x040fe20000041820 */
[----:B------:R-:W-:Y:S01]  /*1fa00*/  FADD.FTZ R164, R164, R7 ;  /* 0x00000007a4a47221 */ /* 0x000fe20000010000 */
[----:B------:R-:W1:Y:S02]  /*1fa10*/  S2R R221, SR_TID.X ;  /* 0x0000000000dd7919 */ /* 0x000e640000002100 */
[----:B------:R-:W-:Y:S01]  /*1fa20*/  FADD.FTZ R118, R118, R163 ;  /* 0x000000a376767221 */ /* 0x000fe20000010000 */
[----:B------:R-:W-:Y:S01]  /*1fa30*/  F2FP.BF16.PACK_AB R7, R4, R198 ;  /* 0x000000c60407723e */ /* 0x000fe200000010ff */
[----:B------:R-:W-:Y:S01]  /*1fa40*/  FADD.FTZ R119, R119, R164 ;  /* 0x000000a477777221 */ /* 0x000fe20000010000 */
[--C-:B------:R-:W-:Y:S01]  /*1fa50*/  HSET2.LE.AND R49, R183, R242.reuse, PT ;  /* 0x000000f2b7317233 */ /* 0x100fe20003803000 */
[----:B------:R-:W-:Y:S01]  /*1fa60*/  FADD.FTZ R125, R125, R118 ;  /* 0x000000767d7d7221 */ /* 0x000fe20000010000 */
[-C--:B------:R-:W-:Y:S03]  /*1fa70*/  HMMA.16816.F32.BF16 R36, R56, R50.reuse, R36 ;  /* 0x000000323824723c */ /* 0x080fe60000041824 */
[----:B------:R-:W-:Y:S01]  /*1fa80*/  FADD.FTZ R116, R116, R125 ;  /* 0x0000007d74747221 */ /* 0x000fe20000010000 */
[----:B------:R-:W-:Y:S01]  /*1fa90*/  LOP3.LUT R55, R55, R64, RZ, 0xc0, !PT ;  /* 0x0000004037377212 */ /* 0x000fe200078ec0ff */
[----:B------:R-:W-:Y:S01]  /*1faa0*/  FADD.FTZ R106, R106, R119 ;  /* 0x000000776a6a7221 */ /* 0x000fe20000010000 */
[--C-:B------:R-:W-:Y:S01]  /*1fab0*/  HSET2.LE.AND R48, R9, R242.reuse, PT ;  /* 0x000000f209307233 */ /* 0x100fe20003803000 */
[----:B------:R-:W-:Y:S01]  /*1fac0*/  FADD.FTZ R56, R124, R167 ;  /* 0x000000a77c387221 */ /* 0x000fe20000010000 */
[----:B------:R-:W-:Y:S01]  /*1fad0*/  HMMA.16816.F32.BF16 R40, R44, R50, R40 ;  /* 0x000000322c28723c */ /* 0x000fe20000041828 */
[----:B------:R-:W-:Y:S03]  /*1fae0*/  FADD.FTZ R115, R115, R116 ;  /* 0x0000007473737221 */ /* 0x000fe60000010000 */
[----:B------:R-:W-:Y:S01]  /*1faf0*/  FADD.FTZ R56, R123, R56 ;  /* 0x000000387b387221 */ /* 0x000fe20000010000 */
[----:B------:R-:W-:Y:S01]  /*1fb00*/  LOP3.LUT R48, R48, R7, RZ, 0xc0, !PT ;  /* 0x0000000730307212 */ /* 0x000fe200078ec0ff */
[----:B------:R-:W-:Y:S01]  /*1fb10*/  FADD.FTZ R113, R113, R106 ;  /* 0x0000006a71717221 */ /* 0x000fe20000010000 */
[----:B------:R-:W-:Y:S01]  /*1fb20*/  F2FP.BF16.PACK_AB R44, R204, R206 ;  /* 0x000000cecc2c723e */ /* 0x000fe200000010ff */
[----:B------:R-:W-:Y:S01]  /*1fb30*/  FADD.FTZ R117, R117, R56 ;  /* 0x0000003875757221 */ /* 0x000fe20000010000 */
[--C-:B------:R-:W-:Y:S02]  /*1fb40*/  HSET2.LE.AND R50, R153, R242.reuse, PT ;  /* 0x000000f299327233 */ /* 0x100fe40003803000 */
[----:B------:R-:W-:Y:S01]  /*1fb50*/  LDSM.16.MT88.4 R152, [R216+0x5c00] ;  /* 0x005c0000d898783b */ /* 0x000fe20000004200 */
[----:B------:R-:W-:Y:S01]  /*1fb60*/  FADD.FTZ R120, R120, R117 ;  /* 0x0000007578787221 */ /* 0x000fe20000010000 */
[----:B------:R-:W-:Y:S01]  /*1fb70*/  LOP3.LUT R49, R49, R44, RZ, 0xc0, !PT ;  /* 0x0000002c31317212 */ /* 0x000fe200078ec0ff */
[----:B------:R-:W-:Y:S01]  /*1fb80*/  FADD.FTZ R92, R92, R115 ;  /* 0x000000735c5c7221 */ /* 0x000fe20000010000 */
[----:B------:R-:W-:Y:S01]  /*1fb90*/  F2FP.BF16.PACK_AB R9, R151, R190 ;  /* 0x000000be9709723e */ /* 0x000fe200000010ff */
[----:B------:R-:W-:Y:S01]  /*1fba0*/  FADD.FTZ R113, R102, R113 ;  /* 0x0000007166717221 */ /* 0x000fe20000010000 */
[--C-:B------:R-:W-:Y:S01]  /*1fbb0*/  HSET2.LE.AND R51, R145, R242.reuse, PT ;  /* 0x000000f291337233 */ /* 0x100fe20003803000 */
[----:B------:R-:W-:Y:S01]  /*1fbc0*/  FADD.FTZ R57, R99, R120 ;  /* 0x0000007863397221 */ /* 0x000fe20000010000 */
[----:B------:R-:W3:Y:S01]  /*1fbd0*/  LDSM.16.MT88.4 R44, [R215+0x5800] ;  /* 0x00580000d72c783b */ /* 0x000ee20000004200 */
[----:B------:R-:W-:Y:S01]  /*1fbe0*/  FADD.FTZ R95, R95, R92 ;  /* 0x0000005c5f5f7221 */ /* 0x000fe20000010000 */
[----:B------:R-:W-:Y:S01]  /*1fbf0*/  F2FP.BF16.PACK_AB R7, R205, R8 ;  /* 0x00000008cd07723e */ /* 0x000fe200000010ff */
[----:B------:R-:W-:Y:S01]  /*1fc00*/  FADD.FTZ R108, R108, R113 ;  /* 0x000000716c6c7221 */ /* 0x000fe20000010000 */
[----:B--2---:R-:W-:Y:S01]  /*1fc10*/  F2FP.BF16.PACK_AB R10, R192, R252 ;  /* 0x000000fcc00a723e */ /* 0x004fe200000010ff */
[----:B------:R-:W-:Y:S01]  /*1fc20*/  FADD.FTZ R57, R100, R57 ;  /* 0x0000003964397221 */ /* 0x000fe20000010000 */
[----:B------:R-:W-:Y:S01]  /*1fc30*/  SHF.R.U32.HI R52, RZ, 0x8, R52 ;  /* 0x00000008ff347819 */ /* 0x000fe20000011634 */
[----:B------:R-:W-:Y:S01]  /*1fc40*/  FADD.FTZ R96, R96, R95 ;  /* 0x0000005f60607221 */ /* 0x000fe20000010000 */
[----:B------:R-:W-:Y:S01]  /*1fc50*/  LOP3.LUT R50, R50, R7, RZ, 0xc0, !PT ;  /* 0x0000000732327212 */ /* 0x000fe200078ec0ff */
[----:B------:R-:W-:Y:S01]  /*1fc60*/  FADD.FTZ R97, R97, R108 ;  /* 0x0000006c61617221 */ /* 0x000fe20000010000 */
[----:B------:R-:W-:Y:S01]  /*1fc70*/  PRMT R181, R181, 0x5410, R52 ;  /* 0x00005410b5b57816 */ /* 0x000fe20000000034 */
[----:B------:R-:W-:Y:S01]  /*1fc80*/  FADD.FTZ R126, R126, R57 ;  /* 0x000000397e7e7221 */ /* 0x000fe20000010000 */
[--C-:B------:R-:W-:Y:S01]  /*1fc90*/  HSET2.LE.AND R52, R159, R242.reuse, PT ;  /* 0x000000f29f347233 */ /* 0x100fe20003803000 */
[----:B------:R-:W-:Y:S01]  /*1fca0*/  FADD.FTZ R96, R101, R96 ;  /* 0x0000006065607221 */ /* 0x000fe20000010000 */
[----:B------:R-:W-:Y:S01]  /*1fcb0*/  LOP3.LUT R51, R51, R10, RZ, 0xc0, !PT ;  /* 0x0000000a33337212 */ /* 0x000fe200078ec0ff */
[----:B------:R-:W-:Y:S01]  /*1fcc0*/  FADD.FTZ R104, R104, R97 ;  /* 0x0000006168687221 */ /* 0x000fe20000010000 */
[----:B------:R-:W-:Y:S01]  /*1fcd0*/  F2FP.BF16.PACK_AB R7, R178, R185 ;  /* 0x000000b9b207723e */ /* 0x000fe200000010ff */
[----:B------:R-:W-:Y:S01]  /*1fce0*/  FADD.FTZ R126, R129, R126 ;  /* 0x0000007e817e7221 */ /* 0x000fe20000010000 */
        /* <DEDUP_REMOVED lines=8> */
[-C--:B-1----:R-:W-:Y:S01]  /*1fd70*/  HMMA.16816.F32.BF16 R12, R52, R60.reuse, R12 ;  /* 0x0000003c340c723c */ /* 0x082fe2000004180c */
[----:B------:R-:W-:Y:S01]  /*1fd80*/  FADD.FTZ R135, R135, R90 ;  /* 0x0000005a87877221 */ /* 0x000fe20000010000 */
[----:B------:R-:W-:Y:S01]  /*1fd90*/  LOP3.LUT R160, R160, R7, RZ, 0xc0, !PT ;  /* 0x00000007a0a07212 */ /* 0x000fe200078ec0ff */
[----:B------:R-:W-:Y:S01]  /*1fda0*/  FADD.FTZ R127, R127, R128 ;  /* 0x000000807f7f7221 */ /* 0x000fe20000010000 */
[----:B------:R-:W-:Y:S01]  /*1fdb0*/  F2FP.BF16.PACK_AB R7, R110, R121 ;  /* 0x000000796e07723e */ /* 0x000fe200000010ff */
[----:B------:R-:W-:Y:S01]  /*1fdc0*/  IMAD.SHL.U32 R221, R221, 0x2, RZ ;  /* 0x00000002dddd7824 */ /* 0x000fe200078e00ff */
[----:B------:R-:W-:Y:S01]  /*1fdd0*/  F2FP.BF16.PACK_AB R9, R174, R175 ;  /* 0x000000afae09723e */ /* 0x000fe200000010ff */
[----:B------:R-:W-:Y:S01]  /*1fde0*/  IMAD.MOV.U32 R167, RZ, RZ, R3 ;  /* 0x000000ffffa77224 */ /* 0x000fe200078e0003 */
[C---:B------:R-:W-:Y:S01]  /*1fdf0*/  HMMA.16816.F32.BF16 R16, R48.reuse, R60, R16 ;  /* 0x0000003c3010723c */ /* 0x040fe20000041810 */
[----:B------:R-:W-:Y:S03]  /*1fe00*/  IMAD.MOV.U32 R166, RZ, RZ, R5 ;  /* 0x000000ffffa67224 */ /* 0x000fe600078e0005 */
[----:B------:R-:W-:Y:S01]  /*1fe10*/  IMAD.MOV.U32 R164, RZ, RZ, R2 ;  /* 0x000000ffffa47224 */ /* 0x000fe200078e0002 */
[----:B------:R-:W-:Y:S01]  /*1fe20*/  LOP3.LUT R146, R146, R7, RZ, 0xc0, !PT ;  /* 0x0000000792927212 */ /* 0x000fe200078ec0ff */
[----:B------:R-:W-:Y:S01]  /*1fe30*/  FADD.FTZ R7, R89, R126 ;  /* 0x0000007e59077221 */ /* 0x000fe20000010000 */
[----:B------:R-:W-:Y:S01]  /*1fe40*/  F2FP.BF16.PACK_AB R10, R176, R177 ;  /* 0x000000b1b00a723e */ /* 0x000fe200000010ff */
[-C--:B------:R-:W-:Y:S01]  /*1fe50*/  HMMA.16816.F32.BF16 R20, R48, R62.reuse, R20 ;  /* 0x0000003e3014723c */ /* 0x080fe20000041814 */
[--C-:B------:R-:W-:Y:S03]  /*1fe60*/  HSET2.LE.AND R145, R87, R242.reuse, PT ;  /* 0x000000f257917233 */ /* 0x100fe60003803000 */
[----:B------:R-:W-:Y:S01]  /*1fe70*/  FADD.FTZ R7, R88, R7 ;  /* 0x0000000758077221 */ /* 0x000fe20000010000 */
[--C-:B------:R-:W-:Y:S01]  /*1fe80*/  HSET2.LE.AND R161, R179, R242.reuse, PT ;  /* 0x000000f2b3a17233 */ /* 0x100fe20003803000 */
[----:B------:R-:W-:Y:S01]  /*1fe90*/  F2FP.BF16.PACK_AB R56, R188, R191 ;  /* 0x000000bfbc38723e */ /* 0x000fe200000010ff */
[----:B------:R-:W-:Y:S01]  /*1fea0*/  HSET2.LE.AND R163, R83, R242, PT ;  /* 0x000000f253a37233 */ /* 0x000fe20003803000 */
[----:B------:R-:W-:Y:S01]  /*1feb0*/  FADD.FTZ R158, R158, R7 ;  /* 0x000000079e9e7221 */ /* 0x000fe20000010000 */
[C---:B------:R-:W-:Y:S03]  /*1fec0*/  HMMA.16816.F32.BF16 R24, R52.reuse, R62, R24 ;  /* 0x0000003e3418723c */ /* 0x040fe60000041818 */
[----:B------:R-:W-:Y:S01]  /*1fed0*/  FADD.FTZ R7, R133, R112 ;  /* 0x0000007085077221 */ /* 0x000fe20000010000 */
[----:B------:R-:W-:Y:S01]  /*1fee0*/  LOP3.LUT R161, R161, R10, RZ, 0xc0, !PT ;  /* 0x0000000aa1a17212 */ /* 0x000fe200078ec0ff */
[----:B------:R-:W-:Y:S01]  /*1fef0*/  FADD.FTZ R11, R11, R158 ;  /* 0x0000009e0b0b7221 */ /* 0x000fe20000010000 */
[----:B------:R-:W-:Y:S01]  /*1ff00*/  F2FP.BF16.PACK_AB R10, R195, R80 ;  /* 0x00000050c30a723e */ /* 0x000fe200000010ff */
[----:B------:R-:W-:Y:S01]  /*1ff10*/  FADD.FTZ R130, R130, R7 ;  /* 0x0000000782827221 */ /* 0x000fe20000010000 */
[-C--:B---3--:R-:W-:Y:S01]  /*1ff20*/  HMMA.16816.F32.BF16 R28, R52, R44.reuse, R28 ;  /* 0x0000002c341c723c */ /* 0x088fe2000004181c */
[----:B------:R-:W-:Y:S03]  /*1ff30*/  FADD.FTZ R156, R156, R11 ;  /* 0x0000000b9c9c7221 */ /* 0x000fe60000010000 */
[----:B------:R-:W-:Y:S01]  /*1ff40*/  FADD.FTZ R7, R141, R130 ;  /* 0x000000828d077221 */ /* 0x000fe20000010000 */
[----:B------:R-:W-:Y:S01]  /*1ff50*/  LOP3.LUT R145, R145, R10, RZ, 0xc0, !PT ;  /* 0x0000000a91917212 */ /* 0x000fe200078ec0ff */
[----:B------:R-:W-:Y:S01]  /*1ff60*/  FADD.FTZ R10, R132, R127 ;  /* 0x0000007f840a7221 */ /* 0x000fe20000010000 */
[----:B------:R-:W-:Y:S01]  /*1ff70*/  LOP3.LUT R163, R163, R56, RZ, 0xc0, !PT ;  /* 0x00000038a3a37212 */ /* 0x000fe200078ec0ff */
[----:B------:R-:W-:Y:S01]  /*1ff80*/  FADD.FTZ R136, R136, R7 ;  /* 0x0000000788887221 */ /* 0x000fe20000010000 */
[C---:B------:R-:W-:Y:S03]  /*1ff90*/  HMMA.16816.F32.BF16 R32, R48.reuse, R44, R32 ;  /* 0x0000002c3020723c */ /* 0x040fe60000041820 */
[----:B------:R-:W-:Y:S01]  /*1ffa0*/  FADD.FTZ R131, R131, R10 ;  /* 0x0000000a83837221 */ /* 0x000fe20000010000 */
[----:B------:R-:W-:Y:S01]  /*1ffb0*/  F2FP.BF16.PACK_AB R56, R199, R194 ;  /* 0x000000c2c738723e */ /* 0x000fe200000010ff */
[----:B------:R-:W-:Y:S01]  /*1ffc0*/  FADD.FTZ R7, R139, R136 ;  /* 0x000000888b077221 */ /* 0x000fe20000010000 */
[----:B------:R-:W-:Y:S01]  /*1ffd0*/  LOP3.LUT R144, R144, R9, RZ, 0xc0, !PT ;  /* 0x0000000990907212 */ /* 0x000fe200078ec0ff */
[----:B------:R-:W-:Y:S01]  /*1ffe0*/  FADD.FTZ R10, R140, R131 ;  /* 0x000000838c0a7221 */ /* 0x000fe20000010000 */
[-C--:B------:R-:W-:Y:S01]  /*1fff0*/  HMMA.16816.F32.BF16 R36, R48, R46.reuse, R36 ;  /* 0x0000002e3024723c */ /* 0x080fe20000041824 */
[----:B------:R-:W-:Y:S03]  /*20000*/  FADD.FTZ R150, R150, R7 ;  /* 0x0000000796967221 */ /* 0x000fe60000010000 */
[----:B------:R-:W-:Y:S01]  /*20010*/  FADD.FTZ R10, R137, R10 ;  /* 0x0000000a890a7221 */ /* 0x000fe20000010000 */
[----:B------:R-:W-:Y:S01]  /*20020*/  LOP3.LUT R147, R147, R56, RZ, 0xc0, !PT ;  /* 0x0000003893937212 */ /* 0x000fe200078ec0ff */
[----:B------:R-:W-:Y:S01]  /*20030*/  FADD.FTZ R69, R69, R150 ;  /* 0x0000009645457221 */ /* 0x000fe20000010000 */
[----:B------:R-:W-:Y:S01]  /*20040*/  LOP3.LUT R221, R221, 0x6, RZ, 0xc0, !PT ;  /* 0x00000006dddd7812 */ /* 0x000fe200078ec0ff */
[----:B------:R-:W-:Y:S01]  /*20050*/  FADD.FTZ R48, R134, R135 ;  /* 0x0000008786307221 */ /* 0x000fe20000010000 */
[----:B------:R-:W-:Y:S01]  /*20060*/  HMMA.16816.F32.BF16 R40, R52, R46, R40 ;  /* 0x0000002e3428723c */ /* 0x000fe20000041828 */
[----:B------:R-:W1:Y:S02]  /*20070*/  LDSM.16.MT88.4 R44, [R215+0x5c00] ;  /* 0x005c0000d72c783b */ /* 0x000e640000004200 */
        /* <DEDUP_REMOVED lines=21> */
[-C--:B-1----:R-:W-:Y:S01]  /*201d0*/  HMMA.16816.F32.BF16 R156, R160, R44.reuse, R28 ;  /* 0x0000002ca09c723c */ /* 0x082fe2000004181c */
        /* <DEDUP_REMOVED lines=20> */
[----:B------:R-:W-:Y:S01]  /*20320*/  FADD.FTZ R4, R110, R121 ;  /* 0x000000796e047221 */ /* 0x000fe20000010000 */
[----:B------:R4:W-:Y:S01]  /*20330*/  STL [R1+0x10], R6 ;  /* 0x0000100601007387 */ /* 0x0009e20000100800 */
[----:B------:R-:W-:Y:S02]  /*20340*/  FADD.FTZ R77, R204, R77 ;  /* 0x0000004dcc4d7221 */ /* 0x000fe40000010000 */
[----:B------:R-:W-:Y:S01]  /*20350*/  FADD.FTZ R74, R74, R197 ;  /* 0x000000c54a4a7221 */ /* 0x000fe20000010000 */
        /* <DEDUP_REMOVED lines=12> */
[----:B----45:R-:W-:-:S05]  /*20420*/  @P0 BRA `(.L_x_832) ;  /* 0xffff65b000000947 */ /* 0x030fca000383ffff */
.L_x_831:
[----:B------:R-:W2:Y:S04]  /*20430*/  LDL.LU R10, [R1+0x10] ;  /* 0x00001000010a7983 */ /* 0x000ea80000300800 */
[----:B------:R-:W1:Y:S04]  /*20440*/  SHFL.BFLY PT, R7, R252, 0x2, 0x1f ;  /* 0x0c401f00fc077f89 */ /* 0x000e6800000e0000 */
[----:B------:R-:W3:Y:S01]  /*20450*/  SHFL.BFLY PT, R8, R243, 0x2, 0x1f ;  /* 0x0c401f00f3087f89 */ /* 0x000ee200000e0000 */
[----:B------:R-:W-:-:S02]  /*20460*/  MOV R14, 0x3f800000 ;  /* 0x3f800000000e7802 */ /* 0x000fc40000000f00 */
[----:B------:R-:W-:Y:S01]  /*20470*/  MOV R16, 0x3f800000 ;  /* 0x3f80000000107802 */ /* 0x000fe20000000f00 */
[----:B------:R-:W4:Y:S01]  /*20480*/  LDL.LU R9, [R1+0x14] ;  /* 0x0000140001097983 */ /* 0x000f220000300800 */
[----:B------:R-:W-:Y:S01]  /*20490*/  MOV R17, 0x3f800000 ;  /* 0x3f80000000117802 */ /* 0x000fe20000000f00 */
[----:B------:R-:W3:Y:S01]  /*204a0*/  S2UR UR6, SR_CTAID.Y ;  /* 0x00000000000679c3 */ /* 0x000ee20000002600 */
[----:B------:R-:W-:Y:S01]  /*204b0*/  UISETP.NE.AND UP4, UPT, UR10, -0x1, UPT ;  /* 0xffffffff0a00788c */ /* 0x000fe2000bf85270 */
[----:B------:R-:W-:Y:S01]  /*204c0*/  BSSY B0, `(.L_x_835) ;  /* 0x00000e8000007945 */ /* 0x000fe20003800000 */
[----:B------:R-:W-:Y:S02]  /*204d0*/  ULDC.U8 UR12, c[0x0][0x329] ;  /* 0x0000ca40000c7ab9 */ /* 0x000fe40000000000 */
[----:B------:R-:W-:Y:S02]  /*204e0*/  UISETP.NE.AND UP3, UPT, UR12, URZ, UPT ;  /* 0x0000003f0c00728c */ /* 0x000fe4000bf65270 */
[----:B------:R-:W-:-:S02]  /*204f0*/  ULDC.U8 UR16, c[0x0][0x328] ;  /* 0x0000ca0000107ab9 */ /* 0x000fc40000000000 */
[----:B------:R-:W-:Y:S02]  /*20500*/  UISETP.NE.AND UP2, UPT, UR16, URZ, UPT ;  /* 0x0000003f1000728c */ /* 0x000fe4000bf45270 */
[----:B------:R-:W-:Y:S02]  /*20510*/  ULDC.64 UR4, c[0x0][0x1e8] ;  /* 0x00007a0000047ab9 */ /* 0x000fe40000000a00 */
[----:B------:R-:W-:Y:S01]  /*20520*/  @UP4 UIMAD.WIDE.U32 UR18, UR10, UR4, URZ ;  /* 0x000000040a1242a5 */ /* 0x000fe2000f8e003f */
[----:B-1----:R-:W-:Y:S01]  /*20530*/  FADD.FTZ R7, R7, R252 ;  /* 0x000000fc07077221 */ /* 0x002fe20000010000 */
[----:B------:R-:W-:Y:S01]  /*20540*/  UISETP.EQ.AND UP2, UPT, UR12, URZ, UP2 ;  /* 0x0000003f0c00728c */ /* 0x000fe20009742270 */
[----:B------:R-:W1:Y:S01]  /*20550*/  S2UR UR12, SR_CTAID.X ;  /* 0x00000000000c79c3 */ /* 0x000e620000002500 */
[----:B------:R-:W-:Y:S01]  /*20560*/  @UP3 ULDC UR13, c[0x0][0x210] ;  /* 0x00008400000d3ab9 */ /* 0x000fe20000000800 */
[----:B---3--:R-:W-:Y:S01]  /*20570*/  FADD.FTZ R15, R8, R243 ;  /* 0x000000f3080f7221 */ /* 0x008fe20000010000 */
[----:B------:R-:W-:-:S02]  /*20580*/  ULDC UR9, c[0x0][0x214] ;  /* 0x0000850000097ab9 */ /* 0x000fc40000000800 */
[----:B------:R-:W-:Y:S02]  /*20590*/  @UP4 UIMAD UR7, UR10, UR5, UR19 ;  /* 0x000000050a0742a4 */ /* 0x000fe4000f8e0213 */
[----:B------:R-:W3:Y:S01]  /*205a0*/  SHFL.BFLY PT, R12, R15, 0x1, 0x1f ;  /* 0x0c201f000f0c7f89 */ /* 0x000ee200000e0000 */
[----:B------:R-:W-:Y:S02]  /*205b0*/  @!UP4 USHF.R.S32.HI UR17, URZ, 0x1f, UR6 ;  /* 0x0000001f3f11c899 */ /* 0x000fe40008011406 */
[----:B------:R-:W-:Y:S02]  /*205c0*/  @!UP3 UISETP.NE.AND UP1, UPT, UR16, URZ, UPT ;  /* 0x0000003f1000b28c */ /* 0x000fe4000bf25270 */
[----:B------:R-:W-:Y:S02]  /*205d0*/  ULDC.64 UR4, c[0x0][0x1e0] ;  /* 0x0000780000047ab9 */ /* 0x000fe40000000a00 */
[----:B------:R-:W-:Y:S01]  /*205e0*/  @UP3 UIMAD UR16, UR13, UR9, URZ ;  /* 0x000000090d1032a4 */ /* 0x000fe2000f8e023f */
[----:B------:R-:W1:Y:S01]  /*205f0*/  S2UR UR13, SR_CTAID.Z ;  /* 0x00000000000d79c3 */ /* 0x000e620000002700 */
[----:B------:R-:W-:-:S02]  /*20600*/  @!UP4 UIMAD UR17, UR17, UR4, URZ ;  /* 0x000000041111c2a4 */ /* 0x000fc4000f8e023f */
[----:B------:R-:W-:Y:S02]  /*20610*/  UISETP.NE.OR UP0, UPT, UR10, -0x1, !UP2 ;  /* 0xffffffff0a00788c */ /* 0x000fe4000d705670 */
[----:B------:R-:W-:Y:S02]  /*20620*/  @!UP4 UIMAD UR17, UR6, UR5, UR17 ;  /* 0x000000050611c2a4 */ /* 0x000fe4000f8e0211 */
[----:B------:R-:W-:Y:S02]  /*20630*/  @!UP4 UIMAD.WIDE.U32 UR22, UR6, UR4, URZ ;  /* 0x000000040616c2a5 */ /* 0x000fe4000f8e003f */
[----:B------:R-:W-:Y:S02]  /*20640*/  ULDC UR5, c[0x0][0x234] ;  /* 0x00008d0000057ab9 */ /* 0x000fe40000000800 */
[----:B------:R-:W-:Y:S02]  /*20650*/  @!UP3 USEL UR16, UR9, UR5, !UP1 ;  /* 0x000000050910b287 */ /* 0x000fe4000c800000 */
[----:B------:R-:W-:-:S02]  /*20660*/  ULDC UR4, c[0x0][0x1c0] ;  /* 0x0000700000047ab9 */ /* 0x000fc40000000800 */
[----:B------:R-:W-:Y:S01]  /*20670*/  @UP3 UMOV UR19, 0x1 ;  /* 0x0000000100133882 */ /* 0x000fe20000000000 */
[----:B---3--:R-:W-:Y:S01]  /*20680*/  FADD.FTZ R12, R15, R12 ;  /* 0x0000000c0f0c7221 */ /* 0x008fe20000010000 */
[----:B------:R-:W-:Y:S01]  /*20690*/  MOV R15, 0x3f800000 ;  /* 0x3f800000000f7802 */ /* 0x000fe20000000f00 */
[----:B------:R-:W-:Y:S02]  /*206a0*/  @!UP3 UIMAD UR19, UR16, UR4, URZ ;  /* 0x000000041013b2a4 */ /* 0x000fe4000f8e023f */
[----:B------:R-:W-:Y:S01]  /*206b0*/  @UP3 ULDC UR20, c[0x0][0x210] ;  /* 0x0000840000143ab9 */ /* 0x000fe20000000800 */
[----:B------:R-:W-:Y:S01]  /*206c0*/  FSETP.NE.FTZ.AND P3, PT, R12, RZ, PT ;  /* 0x000000ff0c00720b */ /* 0x000fe20003f75000 */
[----:B------:R-:W-:Y:S02]  /*206d0*/  UIMAD UR4, UR6, UR19, URZ ;  /* 0x00000013060472a4 */ /* 0x000fe4000f8e023f */
[----:B------:R-:W-:Y:S02]  /*206e0*/  @!UP3 UMOV UR20, 0x1 ;  /* 0x000000010014b882 */ /* 0x000fe40000000000 */
[----:B------:R-:W-:-:S02]  /*206f0*/  @!UP0 UIMAD UR10, UR6, UR9, URZ ;  /* 0x00000009060a82a4 */ /* 0x000fc4000f8e023f */
[----:B-1----:R-:W-:Y:S02]  /*20700*/  UIMAD UR12, UR12, UR20, URZ ;  /* 0x000000140c0c72a4 */ /* 0x002fe4000f8e023f */
[----:B------:R-:W-:Y:S02]  /*20710*/  USEL UR4, UR4, URZ, !UP2 ;  /* 0x0000003f04047287 */ /* 0x000fe4000d000000 */
[----:B------:R-:W-:Y:S02]  /*20720*/  USHF.L.U32 UR12, UR12, 0x7, URZ ;  /* 0x000000070c0c7899 */ /* 0x000fe4000800063f */
[----:B------:R-:W1:Y:S01]  /*20730*/  @P3 MUFU.RCP R17, R12 ;  /* 0x0000000c00113308 */ /* 0x000e620000001000 */
[----:B------:R-:W-:Y:S02]  /*20740*/  UIMAD UR16, UR13, UR16, UR4 ;  /* 0x000000100d1072a4 */ /* 0x000fe4000f8e0204 */
[----:B------:R-:W-:Y:S02]  /*20750*/  @!UP2 UMOV UR24, URZ ;  /* 0x0000003f0018ac82 */ /* 0x000fe40008000000 */
[----:B------:R-:W-:-:S02]  /*20760*/  @UP2 UMOV UR24, UR10 ;  /* 0x0000000a00182c82 */ /* 0x000fc40008000000 */
[----:B------:R-:W-:Y:S01]  /*20770*/  @!UP2 UMOV UR25, URZ ;  /* 0x0000003f0019ac82 */ /* 0x000fe20008000000 */
[----:B------:R-:W3:Y:S01]  /*20780*/  @P3 MUFU.LG2 R12, R12 ;  /* 0x0000000c000c3308 */ /* 0x000ee20000000c00 */
[----:B------:R-:W-:Y:S02]  /*20790*/  USHF.R.S32.HI UR4, URZ, 0x1f, UR12 ;  /* 0x0000001f3f047899 */ /* 0x000fe4000801140c */
[----:B------:R-:W-:Y:S02]  /*207a0*/  @UP2 USHF.R.S32.HI UR25, URZ, 0x1f, UR10 ;  /* 0x0000001f3f192899 */ /* 0x000fe4000801140a */
[----:B------:R-:W-:Y:S02]  /*207b0*/  USHF.R.S32.HI UR5, URZ, 0x1f, UR16 ;  /* 0x0000001f3f057899 */ /* 0x000fe40008011410 */
[----:B------:R-:W-:Y:S01]  /*207c0*/  UIADD3 UR12, UP1, UP0, UR12, UR24, UR16 ;  /* 0x000000180c0c7290 */ /* 0x000fe2000f83e010 */
[----:B-1----:R-:W-:Y:S01]  /*207d0*/  FMUL.FTZ R17, R17, c[0x0][0x2dc] ;  /* 0x0000b70011117a20 */ /* 0x002fe20000410000 */
[----:B------:R-:W-:-:S02]  /*207e0*/  @!UP4 UIADD3 UR7, UR23, UR17, URZ ;  /* 0x000000111707c290 */ /* 0x000fc4000fffe03f */
[----:B------:R-:W-:Y:S01]  /*207f0*/  UIADD3.X UR4, UR4, UR25, UR5, UP1, UP0 ;  /* 0x0000001904047290 */ /* 0x000fe20008fe0405 */
[C---:B------:R-:W-:Y:S01]  /*20800*/  FMUL.FTZ R134, R17.reuse, R134 ;  /* 0x0000008611867220 */ /* 0x040fe20000410000 */
[----:B------:R-:W-:Y:S01]  /*20810*/  @!UP4 UMOV UR18, UR22 ;  /* 0x000000160012cc82 */ /* 0x000fe20008000000 */
        /* <DEDUP_REMOVED lines=9> */
[----:B------:R-:W-:Y:S01]  /*208b0*/  F2FP.BF16.PACK_AB R158, R159, R158 ;  /* 0x0000009e9f9e723e */ /* 0x000fe200000010ff */
[----:B---3--:R-:W-:-:S03]  /*208c0*/  @P3 FMUL.FTZ R12, R12, 0.69314718246459960938 ;  /* 0x3f3172180c0c3820 */ /* 0x008fc60000410000 */
[----:B------:R-:W-:Y:S01]  /*208d0*/  F2FP.BF16.PACK_AB R17, R17, R162 ;  /* 0x000000a21111723e */ /* 0x000fe200000010ff */
[----:B--2---:R-:W1:Y:S04]  /*208e0*/  SHFL.BFLY PT, R6, R10, 0x2, 0x1f ;  /* 0x0c401f000a067f89 */ /* 0x004e6800000e0000 */
[----:B----4-:R-:W2:Y:S01]  /*208f0*/  SHFL.BFLY PT, R4, R9, 0x2, 0x1f ;  /* 0x0c401f0009047f89 */ /* 0x010ea200000e0000 */
[----:B-1----:R-:W-:-:S03]  /*20900*/  FADD.FTZ R6, R6, R10 ;  /* 0x0000000a06067221 */ /* 0x002fc60000010000 */
[----:B------:R-:W1:Y:S04]  /*20910*/  SHFL.BFLY PT, R10, R7, 0x1, 0x1f ;  /* 0x0c201f00070a7f89 */ /* 0x000e6800000e0000 */
[----:B------:R-:W3:Y:S01]  /*20920*/  SHFL.BFLY PT, R13, R6, 0x1, 0x1f ;  /* 0x0c201f00060d7f89 */ /* 0x000ee200000e0000 */
[----:B--2---:R-:W-:-:S03]  /*20930*/  FADD.FTZ R4, R4, R9 ;  /* 0x0000000904047221 */ /* 0x004fc60000010000 */
[----:B------:R-:W2:Y:S04]  /*20940*/  S2R R9, SR_TID.X ;  /* 0x0000000000097919 */ /* 0x000ea80000002100 */
[----:B------:R-:W4:Y:S01]  /*20950*/  SHFL.BFLY PT, R11, R4, 0x1, 0x1f ;  /* 0x0c201f00040b7f89 */ /* 0x000f2200000e0000 */
[----:B-1----:R-:W-:Y:S02]  /*20960*/  FADD.FTZ R10, R7, R10 ;  /* 0x0000000a070a7221 */ /* 0x002fe40000010000 */
[----:B---3--:R-:W-:-:S03]  /*20970*/  FADD.FTZ R13, R6, R13 ;  /* 0x0000000d060d7221 */ /* 0x008fc60000010000 */
[----:B------:R-:W-:Y:S02]  /*20980*/  FSETP.NE.FTZ.AND P1, PT, R10, RZ, PT ;  /* 0x000000ff0a00720b */ /* 0x000fe40003f35000 */
[----:B------:R-:W-:Y:S02]  /*20990*/  FSETP.NE.FTZ.AND P4, PT, R13, RZ, PT ;  /* 0x000000ff0d00720b */ /* 0x000fe40003f95000 */
[----:B--2---:R-:W-:Y:S01]  /*209a0*/  SHF.R.S32.HI R6, RZ, 0x1f, R9 ;  /* 0x0000001fff067819 */ /* 0x004fe20000011409 */
[----:B----4-:R-:W-:-:S03]  /*209b0*/  FADD.FTZ R11, R4, R11 ;  /* 0x0000000b040b7221 */ /* 0x010fc60000010000 */
[----:B------:R-:W-:-:S05]  /*209c0*/  LEA.HI R8, R6, R9, RZ, 0x2 ;  /* 0x0000000906087211 */ /* 0x000fca00078f10ff */
[----:B------:R-:W1:Y:S01]  /*209d0*/  @P1 MUFU.RCP R15, R10 ;  /* 0x0000000a000f1308 */ /* 0x000e620000001000 */
[----:B------:R-:W-:Y:S02]  /*209e0*/  LEA.HI R6, R6, R9, RZ, 0x5 ;  /* 0x0000000906067211 */ /* 0x000fe400078f28ff */
[----:B------:R-:W-:Y:S02]  /*209f0*/  FSETP.NE.FTZ.AND P2, PT, R11, RZ, PT ;  /* 0x000000ff0b00720b */ /* 0x000fe40003f55000 */
[----:B------:R-:W-:Y:S02]  /*20a00*/  LOP3.LUT R18, R8, 0xfffffffc, RZ, 0xc0, !PT ;  /* 0xfffffffc08127812 */ /* 0x000fe400078ec0ff */
[----:B------:R-:W-:Y:S01]  /*20a10*/  SHF.R.S32.HI R4, RZ, 0x5, R6 ;  /* 0x00000005ff047819 */ /* 0x000fe20000011406 */
[----:B------:R-:W2:Y:S01]  /*20a20*/  @P4 MUFU.RCP R16, R13 ;  /* 0x0000000d00104308 */ /* 0x000ea20000001000 */
[----:B------:R-:W-:Y:S01]  /*20a30*/  LOP3.LUT R6, R6, 0xffffffe0, RZ, 0xc0, !PT ;  /* 0xffffffe006067812 */ /* 0x000fe200078ec0ff */
[----:B------:R-:W-:-:S03]  /*20a40*/  IMAD.IADD R7, R9, 0x1, -R18 ;  /* 0x0000000109077824 */ /* 0x000fc600078e0a12 */
[----:B------:R-:W-:Y:S02]  /*20a50*/  IADD3 R6, -R6, R9, RZ ;  /* 0x0000000906067210 */ /* 0x000fe40007ffe1ff */
[----:B------:R-:W-:Y:S01]  /*20a60*/  LEA R4, R4, R7, 0x8 ;  /* 0x0000000704047211 */ /* 0x000fe200078e40ff */
[----:B------:R-:W3:Y:S01]  /*20a70*/  @P2 MUFU.RCP R14, R11 ;  /* 0x0000000b000e2308 */ /* 0x000ee20000001000 */
[----:B------:R-:W-:Y:S01]  /*20a80*/  SHF.R.S32.HI R7, RZ, 0x2, R8 ;  /* 0x00000002ff077819 */ /* 0x000fe20000011408 */
[----:B-1----:R-:W-:Y:S01]  /*20a90*/  FMUL.FTZ R15, R15, c[0x0][0x2dc] ;  /* 0x0000b7000f0f7a20 */ /* 0x002fe20000410000 */
[----:B------:R-:W-:Y:S01]  /*20aa0*/  MOV R9, 0x7f800000 ;  /* 0x7f80000000097802 */ /* 0x000fe20000000f00 */
[----:B------:R-:W-:Y:S01]  /*20ab0*/  @P3 FFMA.FTZ R9, R3, c[0x0][0x238], R12 ;  /* 0x00008e0003093a23 */ /* 0x000fe2000001000c */
[----:B------:R-:W-:Y:S01]  /*20ac0*/  SHF.R.S32.HI R8, RZ, 0x1f, R7 ;  /* 0x0000001fff087819 */ /* 0x000fe20000011407 */
[C---:B------:R-:W-:Y:S02]  /*20ad0*/  FMUL.FTZ R142, R15.reuse, R142 ;  /* 0x0000008e0f8e7220 */ /* 0x040fe40000410000 */
[----:B--2---:R-:W-:Y:S01]  /*20ae0*/  FMUL.FTZ R16, R16, c[0x0][0x2dc] ;  /* 0x0000b70010107a20 */ /* 0x004fe20000410000 */
[----:B------:R-:W-:Y:S01]  /*20af0*/  LEA.HI R8, R8, R7, RZ, 0x3 ;  /* 0x0000000708087211 */ /* 0x000fe200078f18ff */
[----:B------:R-:W-:Y:S01]  /*20b00*/  FMUL.FTZ R143, R15, R143 ;  /* 0x0000008f0f8f7220 */ /* 0x000fe20000410000 */
[----:B------:R-:W1:Y:S01]  /*20b10*/  @P4 MUFU.LG2 R13, R13 ;  /* 0x0000000d000d4308 */ /* 0x000e620000000c00 */
[----:B------:R-:W-:Y:S01]  /*20b20*/  FMUL.FTZ R132, R16, R132 ;  /* 0x0000008410847220 */ /* 0x000fe20000410000 */
[----:B------:R-:W-:Y:S01]  /*20b30*/  LOP3.LUT R8, R8, 0xfffffff8, RZ, 0xc0, !PT ;  /* 0xfffffff808087812 */ /* 0x000fe200078ec0ff */
[----:B------:R-:W-:Y:S01]  /*20b40*/  FMUL.FTZ R133, R16, R133 ;  /* 0x0000008510857220 */ /* 0x000fe20000410000 */
[----:B------:R-:W-:Y:S01]  /*20b50*/  F2FP.BF16.PACK_AB R142, R143, R142 ;  /* 0x0000008e8f8e723e */ /* 0x000fe200000010ff */
[----:B---3--:R-:W-:-:S02]  /*20b60*/  FMUL.FTZ R14, R14, c[0x0][0x2dc] ;  /* 0x0000b7000e0e7a20 */ /* 0x008fc40000410000 */
[----:B------:R-:W-:Y:S01]  /*20b70*/  IMAD.IADD R8, R7, 0x1, -R8 ;  /* 0x0000000107087824 */ /* 0x000fe200078e0a08 */
[----:B------:R-:W-:Y:S01]  /*20b80*/  F2FP.BF16.PACK_AB R132, R133, R132 ;  /* 0x000000848584723e */ /* 0x000fe200000010ff */
[C---:B------:R-:W-:Y:S01]  /*20b90*/  FMUL.FTZ R140, R14.reuse, R140 ;  /* 0x0000008c0e8c7220 */ /* 0x040fe20000410000 */
[----:B------:R-:W2:Y:S01]  /*20ba0*/  @P2 MUFU.LG2 R11, R11 ;  /* 0x0000000b000b2308 */ /* 0x000ea20000000c00 */
[C---:B------:R-:W-:Y:S02]  /*20bb0*/  FMUL.FTZ R141, R14.reuse, R141 ;  /* 0x0000008d0e8d7220 */ /* 0x040fe40000410000 */
[C---:B------:R-:W-:Y:S02]  /*20bc0*/  FMUL.FTZ R136, R14.reuse, R136 ;  /* 0x000000880e887220 */ /* 0x040fe40000410000 */
[C---:B------:R-:W-:Y:S01]  /*20bd0*/  FMUL.FTZ R137, R14.reuse, R137 ;  /* 0x000000890e897220 */ /* 0x040fe20000410000 */
[----:B------:R-:W-:Y:S01]  /*20be0*/  F2FP.BF16.PACK_AB R140, R141, R140 ;  /* 0x0000008c8d8c723e */ /* 0x000fe200000010ff */
[C---:B------:R-:W-:Y:S01]  /*20bf0*/  FMUL.FTZ R148, R14.reuse, R148 ;  /* 0x000000940e947220 */ /* 0x040fe20000410000 */
[----:B------:R-:W3:Y:S01]  /*20c00*/  @P1 MUFU.LG2 R10, R10 ;  /* 0x0000000a000a1308 */ /* 0x000ee20000000c00 */
[C---:B------:R-:W-:Y:S01]  /*20c10*/  FMUL.FTZ R149, R14.reuse, R149 ;  /* 0x000000950e957220 */ /* 0x040fe20000410000 */
[----:B------:R-:W-:Y:S01]  /*20c20*/  F2FP.BF16.PACK_AB R136, R137, R136 ;  /* 0x000000888988723e */ /* 0x000fe200000010ff */
[----:B------:R-:W-:-:S02]  /*20c30*/  FMUL.FTZ R144, R14, R144 ;  /* 0x000000900e907220 */ /* 0x000fc40000410000 */
        /* <DEDUP_REMOVED lines=10> */
[C---:B------:R-:W-:Y:S01]  /*20ce0*/  FMUL.FTZ R160, R16.reuse, R160 ;  /* 0x000000a010a07220 */ /* 0x040fe20000410000 */
[----:B------:R-:W-:Y:S01]  /*20cf0*/  F2FP.BF16.PACK_AB R152, R153, R152 ;  /* 0x000000989998723e */ /* 0x000fe200000010ff */
[----:B------:R-:W-:Y:S01]  /*20d00*/  FMUL.FTZ R161, R16, R161 ;  /* 0x000000a110a17220 */ /* 0x000fe20000410000 */
[----:B------:R-:W-:Y:S01]  /*20d10*/  SHF.R.S32.HI R16, RZ, 0x1, R14 ;  /* 0x00000001ff107819 */ /* 0x000fe2000001140e */
[----:B------:R-:W-:Y:S01]  /*20d20*/  IMAD R4, R19, 0x10, R4 ;  /* 0x0000001013047824 */ /* 0x000fe200078e0204 */
[----:B------:R-:W-:Y:S01]  /*20d30*/  F2FP.BF16.PACK_AB R156, R157, R156 ;  /* 0x0000009c9d9c723e */ /* 0x000fe200000010ff */
[C---:B------:R-:W-:Y:S01]  /*20d40*/  FMUL.FTZ R138, R15.reuse, R138 ;  /* 0x0000008a0f8a7220 */ /* 0x040fe20000410000 */
[C---:B------:R-:W-:Y:S01]  /*20d50*/  SHF.L.U32 R14, R16.reuse, 0x6, RZ ;  /* 0x00000006100e7819 */ /* 0x040fe200000006ff */
[C---:B------:R-:W-:Y:S01]  /*20d60*/  FMUL.FTZ R139, R15.reuse, R139 ;  /* 0x0000008b0f8b7220 */ /* 0x040fe20000410000 */
[----:B------:R-:W-:Y:S01]  /*20d70*/  LOP3.LUT R8, R16, 0x1, RZ, 0xc0, !PT ;  /* 0x0000000110087812 */ /* 0x000fe200078ec0ff */
[C---:B------:R-:W-:Y:S01]  /*20d80*/  FMUL.FTZ R150, R15.reuse, R150 ;  /* 0x000000960f967220 */ /* 0x040fe20000410000 */
[----:B------:R-:W-:Y:S01]  /*20d90*/  LOP3.LUT R14, R14, 0xc0, RZ, 0xc0, !PT ;  /* 0x000000c00e0e7812 */ /* 0x000fe200078ec0ff */
[C---:B------:R-:W-:Y:S01]  /*20da0*/  FMUL.FTZ R151, R15.reuse, R151 ;  /* 0x000000970f977220 */ /* 0x040fe20000410000 */
[----:B------:R-:W-:Y:S01]  /*20db0*/  ISETP.NE.U32.AND P0, PT, R8, 0x1, PT ;  /* 0x000000010800780c */ /* 0x000fe20003f05070 */
[C---:B------:R-:W-:Y:S01]  /*20dc0*/  FMUL.FTZ R146, R15.reuse, R146 ;  /* 0x000000920f927220 */ /* 0x040fe20000410000 */
[----:B------:R-:W-:Y:S01]  /*20dd0*/  MOV R8, 0xfffffff0 ;  /* 0xfffffff000087802 */ /* 0x000fe20000000f00 */
[----:B------:R-:W-:Y:S01]  /*20de0*/  FMUL.FTZ R15, R15, R147 ;  /* 0x000000930f0f7220 */ /* 0x000fe20000410000 */
[----:B------:R-:W-:Y:S01]  /*20df0*/  LEA.HI R19, R14, R14, RZ, 0x1d ;  /* 0x0000000e0e137211 */ /* 0x000fe200078fe8ff */
[----:B-1----:R-:W-:Y:S01]  /*20e00*/  @P4 FMUL.FTZ R14, R13, 0.69314718246459960938 ;  /* 0x3f3172180d0e4820 */ /* 0x002fe20000410000 */
[----:B------:R-:W-:Y:S01]  /*20e10*/  SEL R8, R8, 0x10, !P0 ;  /* 0x0000001008087807 */ /* 0x000fe20004000000 */
[----:B--2---:R-:W-:Y:S01]  /*20e20*/  @P2 FMUL.FTZ R11, R11, 0.69314718246459960938 ;  /* 0x3f3172180b0b2820 */ /* 0x004fe20000410000 */
[----:B------:R-:W-:Y:S01]  /*20e30*/  LOP3.LUT P0, RZ, R16, 0x2, RZ, 0xc0, !PT ;  /* 0x0000000210ff7812 */ /* 0x000fe2000780c0ff */
[----:B---3--:R-:W-:Y:S01]  /*20e40*/  @P1 FMUL.FTZ R13, R10, 0.69314718246459960938 ;  /* 0x3f3172180a0d1820 */ /* 0x008fe20000410000 */
[----:B------:R-:W-:-:S02]  /*20e50*/  LEA R4, R4, R19, 0x1 ;  /* 0x0000001304047211 */ /* 0x000fc400078e08ff */
[----:B------:R-:W-:Y:S02]  /*20e60*/  F2FP.BF16.PACK_AB R138, R139, R138 ;  /* 0x0000008a8b8a723e */ /* 0x000fe400000010ff */
[----:B------:R-:W-:Y:S01]  /*20e70*/  F2FP.BF16.PACK_AB R160, R161, R160 ;  /* 0x000000a0a1a0723e */ /* 0x000fe200000010ff */
[----:B------:R-:W-:Y:S01]  /*20e80*/  IMAD.SHL.U32 R19, R4, 0x2, RZ ;  /* 0x0000000204137824 */ /* 0x000fe200078e00ff */
[----:B------:R-:W-:Y:S02]  /*20e90*/  F2FP.BF16.PACK_AB R150, R151, R150 ;  /* 0x000000969796723e */ /* 0x000fe400000010ff */
[----:B------:R-:W-:Y:S02]  /*20ea0*/  F2FP.BF16.PACK_AB R15, R15, R146 ;  /* 0x000000920f0f723e */ /* 0x000fe400000010ff */
[C---:B------:R-:W-:Y:S01]  /*20eb0*/  IADD3 R23, R19.reuse, 0x20, RZ ;  /* 0x0000002013177810 */ /* 0x040fe20007ffe0ff */
[----:B------:R-:W-:Y:S01]  /*20ec0*/  STS [R19], R132 ;  /* 0x0000008413007388 */ /* 0x000fe20000000800 */
[----:B------:R-:W-:-:S02]  /*20ed0*/  IADD3 R21, R19, R8, RZ ;  /* 0x0000000813157210 */ /* 0x000fc40007ffe0ff */
[----:B------:R-:W-:Y:S01]  /*20ee0*/  @P0 IADD3 R23, R19, -0x20, RZ ;  /* 0xffffffe013170810 */ /* 0x000fe20007ffe0ff */
[----:B------:R-:W-:Y:S01]  /*20ef0*/  STS [R19+0x200], R134 ;  /* 0x0002008613007388 */ /* 0x000fe20000000800 */
[----:B------:R-:W-:Y:S02]  /*20f00*/  LOP3.LUT P0, RZ, R6, 0x3, RZ, 0xc0, !PT ;  /* 0x0000000306ff7812 */ /* 0x000fe4000780c0ff */
[----:B------:R-:W-:Y:S01]  /*20f10*/  IADD3 R8, R8, R23, RZ ;  /* 0x0000001708087210 */ /* 0x000fe20007ffe0ff */
[----:B------:R-:W-:Y:S01]  /*20f20*/  STS [R21], R152 ;  /* 0x0000009815007388 */ /* 0x000fe20000000800 */
[----:B------:R-:W-:Y:S01]  /*20f30*/  MOV R4, 0x7f800000 ;  /* 0x7f80000000047802 */ /* 0x000fe20000000f00 */
[----:B------:R-:W-:Y:S01]  /*20f40*/  @P2 FFMA.FTZ R4, R2, c[0x0][0x238], R11 ;  /* 0x00008e0002042a23 */ /* 0x000fe2000001000b */
[----:B------:R-:W-:Y:S01]  /*20f50*/  MOV R6, 0x7f800000 ;  /* 0x7f80000000067802 */ /* 0x000fe20000000f00 */
[----:B------:R-:W-:Y:S01]  /*20f60*/  STS [R21+0x200], R154 ;  /* 0x0002009a15007388 */ /* 0x000fe20000000800 */
[----:B------:R-:W-:-:S03]  /*20f70*/  @P1 FFMA.FTZ R6, R0, c[0x0][0x238], R13 ;  /* 0x00008e0000061a23 */ /* 0x000fc6000001000d */
[----:B------:R-:W-:Y:S04]  /*20f80*/  STS [R19+0x1000], R140 ;  /* 0x0010008c13007388 */ /* 0x000fe80000000800 */
[----:B------:R-:W-:Y:S04]  /*20f90*/  STS [R19+0x1200], R142 ;  /* 0x0012008e13007388 */ /* 0x000fe80000000800 */
        /* <DEDUP_REMOVED lines=11> */
[----:B-1----:R-:W-:-:S02]  /*21050*/  IMAD.MOV.U32 R8, RZ, RZ, 0x7f800000 ;  /* 0x7f800000ff087424 */ /* 0x002fc400078e00ff */
[----:B------:R-:W-:-:S03]  /*21060*/  @P4 FFMA.FTZ R8, R5, c[0x0][0x238], R14 ;  /* 0x00008e0005084a23 */ /* 0x000fc6000001000e */
[----:B-----5:R1:W2:Y:S04]  /*21070*/  LDS.128 R24, [R222] ;  /* 0x00000000de187984 */ /* 0x0202a80000000c00 */
[----:B------:R1:W3:Y:S04]  /*21080*/  LDS.128 R20, [R222+0x800] ;  /* 0x00080000de147984 */ /* 0x0002e80000000c00 */
[----:B------:R1:W4:Y:S04]  /*21090*/  LDS.128 R16, [R222+0x1000] ;  /* 0x00100000de107984 */ /* 0x0003280000000c00 */
[----:B------:R1:W1:Y:S01]  /*210a0*/  LDS.128 R28, [R222+0x1800] ;  /* 0x00180000de1c7984 */ /* 0x0002620000000c00 */
[----:B------:R-:W-:Y:S05]  /*210b0*/  @P0 BRA `(.L_x_836) ;  /* 0x0000028000000947 */ /* 0x000fea0003800000 */
[----:B------:R-:W5:Y:S02]  /*210c0*/  S2R R0, SR_TID.X ;  /* 0x0000000000007919 */ /* 0x000f640000002100 */
[----:B-----5:R-:W-:-:S04]  /*210d0*/  SHF.R.S32.HI R3, RZ, 0x1f, R0 ;  /* 0x0000001fff037819 */ /* 0x020fc80000011400 */
[----:B------:R-:W-:-:S04]  /*210e0*/  LEA.HI R3, R3, R0, RZ, 0x5 ;  /* 0x0000000003037211 */ /* 0x000fc800078f28ff */
[----:B------:R-:W-:-:S05]  /*210f0*/  LOP3.LUT R3, R3, 0xffffffe0, RZ, 0xc0, !PT ;  /* 0xffffffe003037812 */ /* 0x000fca00078ec0ff */
[----:B------:R-:W-:-:S05]  /*21100*/  IMAD.IADD R3, R0, 0x1, -R3 ;  /* 0x0000000100037824 */ /* 0x000fca00078e0a03 */
[----:B------:R-:W-:-:S04]  /*21110*/  SHF.R.S32.HI R0, RZ, 0x1f, R3 ;  /* 0x0000001fff007819 */ /* 0x000fc80000011403 */
[----:B------:R-:W-:-:S04]  /*21120*/  LEA.HI R0, R0, R3, RZ, 0x2 ;  /* 0x0000000300007211 */ /* 0x000fc800078f10ff */
        /* <DEDUP_REMOVED lines=21> */
[----:B------:R-:W-:-:S02]  /*21280*/  @!P3 IADD3 R5, P0, R10, UR12, RZ ;  /* 0x0000000c0a05bc10 */ /* 0x000fc4000ff1e0ff */
[----:B------:R-:W-:Y:S02]  /*21290*/  @!P5 LEA R14, P2, R3, c[0x0][0x200], 0x2 ;  /* 0x00008000030eda11 */ /* 0x000fe400078410ff */
[----:B------:R-:W-:Y:S02]  /*212a0*/  @!P4 LEA.HI.X.SX32 R11, R11, UR4, 0x1, P1 ;  /* 0x000000040b0bcc11 */ /* 0x000fe400088f0eff */
[----:B------:R-:W-:Y:S02]  /*212b0*/  @!P3 LEA.HI.X.SX32 R10, R10, UR4, 0x1, P0 ;  /* 0x000000040a0abc11 */ /* 0x000fe400080f0eff */
        /* <DEDUP_REMOVED lines=8> */
.L_x_836:
[----:B------:R-:W-:Y:S05]  /*21340*/  BSYNC B0 ;  /* 0x0000000000007941 */ /* 0x000fea0003800000 */
.L_x_835:
[----:B------:R-:W5:Y:S01]  /*21350*/  S2R R5, SR_TID.X ;  /* 0x0000000000057919 */ /* 0x000f620000002100 */
[C---:B----4-:R-:W-:Y:S01]  /*21360*/  IADD3 R8, P0, R240.reuse, UR18, RZ ;  /* 0x00000012f0087c10 */ /* 0x050fe2000ff1e0ff */
[----:B------:R-:W-:Y:S01]  /*21370*/  USHF.R.S32.HI UR6, URZ, 0x1f, UR13 ;  /* 0x0000001f3f067899 */ /* 0x000fe2000801140d */
[----:B------:R-:W-:Y:S01]  /*21380*/  ISETP.GE.AND P1, PT, R240, c[0x0][0x220], PT ;  /* 0x00008800f0007a0c */ /* 0x000fe20003f26270 */
[----:B------:R-:W-:Y:S01]  /*21390*/  ULDC.64 UR4, c[0x0][0x1f0] ;  /* 0x00007c0000047ab9 */ /* 0x000fe20000000a00 */
[----:B------:R-:W-:Y:S01]  /*213a0*/  BSSY B0, `(.L_x_837) ;  /* 0x000001b000007945 */ /* 0x000fe20003800000 */
[----:B------:R-:W-:-:S04]  /*213b0*/  UIMAD UR4, UR6, UR4, URZ ;  /* 0x00000004060472a4 */ /* 0x000fc8000f8e023f */
[----:B------:R-:W-:Y:S01]  /*213c0*/  UIMAD UR4, UR13, UR5, UR4 ;  /* 0x000000050d0472a4 */ /* 0x000fe2000f8e0204 */
[----:B-----5:R-:W-:-:S04]  /*213d0*/  SHF.R.S32.HI R0, RZ, 0x1f, R5 ;  /* 0x0000001fff007819 */ /* 0x020fc80000011405 */
[----:B------:R-:W-:Y:S02]  /*213e0*/  LEA.HI R3, R0, R5, RZ, 0x2 ;  /* 0x0000000500037211 */ /* 0x000fe400078f10ff */
[----:B------:R-:W4:Y:S02]  /*213f0*/  S2R R0, SR_CTAID.Z ;  /* 0x0000000000007919 */ /* 0x000f240000002700 */
[----:B------:R-:W-:Y:S02]  /*21400*/  LOP3.LUT R2, R3, 0xfffffffc, RZ, 0xc0, !PT ;  /* 0xfffffffc03027812 */ /* 0x000fe400078ec0ff */
[----:B------:R-:W-:-:S03]  /*21410*/  SHF.R.S32.HI R4, RZ, 0x2, R3 ;  /* 0x00000002ff047819 */ /* 0x000fc60000011403 */
[----:B------:R-:W-:Y:S01]  /*21420*/  IMAD.IADD R2, R5, 0x1, -R2 ;  /* 0x0000000105027824 */ /* 0x000fe200078e0a02 */
[----:B------:R-:W-:-:S03]  /*21430*/  SHF.R.S32.HI R5, RZ, 0x1f, R4 ;  /* 0x0000001fff057819 */ /* 0x000fc60000011404 */
[----:B------:R-:W-:-:S05]  /*21440*/  IMAD.SHL.U32 R2, R2, 0x8, RZ ;  /* 0x0000000802027824 */ /* 0x000fca00078e00ff */
[----:B------:R-:W-:-:S04]  /*21450*/  SHF.R.S32.HI R2, RZ, 0x1f, R2 ;  /* 0x0000001fff027819 */ /* 0x000fc80000011402 */
        /* <DEDUP_REMOVED lines=15> */
.L_x_838:
[----:B------:R-:W-:Y:S05]  /*21550*/  BSYNC B0 ;  /* 0x0000000000007941 */ /* 0x000fea0003800000 */
.L_x_837:
        /* <DEDUP_REMOVED lines=15> */
.L_x_840:
[----:B------:R-:W-:Y:S05]  /*21650*/  BSYNC B0 ;  /* 0x0000000000007941 */ /* 0x000fea0003800000 */
.L_x_839:
        /* <DEDUP_REMOVED lines=15> */
.L_x_842:
[----:B------:R-:W-:Y:S05]  /*21750*/  BSYNC B0 ;  /* 0x0000000000007941 */ /* 0x000fea0003800000 */
.L_x_841:
        /* <DEDUP_REMOVED lines=15> */
.L_x_843:
        /* <DEDUP_REMOVED lines=11> */
.L_x_1144:


//--------------------- .text._ZN5flash16flash_fwd_kernelI23Flash_fwd_kernel_traitsILi32ELi128ELi128ELi4ELb0ELb0EN7cutlass10bfloat16_tE19Flash_kernel_traitsILi32ELi128ELi128ELi4ES3_EELb1ELb0ELb1ELb0ELb0ELb0ELb0ELb1EEEvNS_16Flash_fwd_paramsE --------------------------
	.section	.text._ZN5flash16flash_fwd_kernelI23Flash_fwd_kernel_traitsILi32ELi128ELi128ELi4ELb0ELb0EN7cutlass10bfloat16_tE19Flash_kernel_traitsILi32ELi128ELi128ELi4ES3_EELb1ELb0ELb1ELb0ELb0ELb0ELb0ELb1EEEvNS_16Flash_fwd_paramsE,"ax",@progbits
	.sectioninfo	@"SHI_REGISTERS=255"
	.align	128
        .global         _ZN5flash16flash_fwd_kernelI23Flash_fwd_kernel_traitsILi32ELi128ELi128ELi4ELb0ELb0EN7cutlass10bfloat16_tE19Flash_kernel_traitsILi32ELi128ELi128ELi4ES3_EELb1ELb0ELb1ELb0ELb0ELb0ELb0ELb1EEEvNS_16Flash_fwd_paramsE
        .type           _ZN5flash16flash_fwd_kernelI23Flash_fwd_kernel_traitsILi32ELi128ELi128ELi4ELb0ELb0EN7cutlass10bfloat16_tE19Flash_kernel_traitsILi32ELi128ELi128ELi4ES3_EELb1ELb0ELb1ELb0ELb0ELb0ELb0ELb1EEEvNS_16Flash_fwd_paramsE,@function
        .size           _ZN5flash16flash_fwd_kernelI23Flash_fwd_kernel_traitsILi32ELi128ELi128ELi4ELb0ELb0EN7cutlass10bfloat16_tE19Flash_kernel_traitsILi32ELi128ELi128ELi4ES3_EELb1ELb0ELb1ELb0ELb0ELb0ELb0ELb1EEEvNS_16Flash_fwd_paramsE,(.L_x_1121 - _ZN5flash16flash_fwd_kernelI23Flash_fwd_kernel_traitsILi32ELi128ELi128ELi4ELb0ELb0EN7cutlass10bfloat16_tE19Flash_kernel_traitsILi32ELi128ELi128ELi4ES3_EELb1ELb0ELb1ELb0ELb0ELb0ELb0ELb1EEEvNS_16Flash_fwd_paramsE)
        .other          _ZN5flash16flash_fwd_kernelI23Flash_fwd_kernel_traitsILi32ELi128ELi128ELi4ELb0ELb0EN7cutlass10bfloat16_tE19Flash_kernel_traitsILi32ELi128ELi128ELi4ES3_EELb1ELb0ELb1ELb0ELb0ELb0ELb0ELb1EEEvNS_16Flash_fwd_paramsE,@"STO_CUDA_ENTRY STV_DEFAULT"
_ZN5flash16flash_fwd_kernelI23Flash_fwd_kernel_traitsILi32ELi128ELi128ELi4ELb0ELb0EN7cutlass10bfloat16_tE19Flash_kernel_traitsILi32ELi128ELi128ELi4ES3_EELb1ELb0ELb1ELb0ELb0ELb0ELb0ELb1EEEvNS_16Flash_fwd_paramsE:
.text._ZN5flash16flash_fwd_kernelI23Flash_fwd_kernel_traitsILi32ELi128ELi128ELi4ELb0ELb0EN7cutlass10bfloat16_tE19Flash_kernel_traitsILi32ELi128ELi128ELi4ES3_EELb1ELb0ELb1ELb0ELb0ELb0ELb0ELb1EEEvNS_16Flash_fwd_paramsE:
[----:B------:R-:W-:Y:S02]  /*0000*/  MOV R1, c[0x0][0x28] ;  /* 0x00000a0000017a02 */ /* 0x000fe40000000f00 */
[----:B------:R-:W-:Y:S01]  /*0010*/  ULDC.64 UR4, c[0x0][0x40] ;  /* 0x0000100000047ab9 */ /* 0x000fe20000000a00 */
[----:B------:R-:W-:Y:S01]  /*0020*/  BSSY B2, `(.L_x_844) ;  /* 0x0000005000027945 */ /* 0x000fe20003800000 */
[----:B------:R-:W-:Y:S01]  /*0030*/  UIADD3 UR4, UP0, UR4, 0x160, URZ ;  /* 0x0000016004047890 */ /* 0x000fe2000ff1e03f */
[----:B------:R-:W-:-:S03]  /*0040*/  IADD3 R1, R1, -0x448, RZ ;  /* 0xfffffbb801017810 */ /* 0x000fc60007ffe0ff */
[----:B------:R-:W-:-:S07]  /*0050*/  UIADD3.X UR5, URZ, UR5, URZ, UP0, !UPT ;  /* 0x000000053f057290 */ /* 0x000fce00087fe43f */
[----:B------:R-:W-:Y:S05]  /*0060*/  CALL.REL.NOINC `($_ZN5flash16flash_fwd_kernelI23Flash_fwd_kernel_traitsILi32ELi128ELi128ELi4ELb0ELb0EN7cutlass10bfloat16_tE19Flash_kernel_traitsILi32ELi128ELi128ELi4ES3_EELb1ELb0ELb1ELb0ELb0ELb0ELb0ELb1EEEvNS_16Flash_fwd_paramsE$_ZN5flash22compute_attn_1rowblockI23Flash_fwd_kernel_traitsILi32ELi128ELi128ELi4ELb0ELb0EN7cutlass10bfloat16_tE19Flash_kernel_traitsILi32ELi128ELi128ELi4ES3_EELb1ELb0ELb1ELb0ELb0ELb0ELb0ELb1ENS_16Flash_fwd_paramsEEEvRKT8_iii) ;  /* 0x0000002000007944 */ /* 0x000fea0003c00000 */
[----:B------:R-:W-:Y:S05]  /*0070*/  BSYNC B2 ;  /* 0x0000000000027941 */ /* 0x000fea0003800000 */
.L_x_844:
[----:B------:R-:W-:Y:S05]  /*0080*/  EXIT ;  /* 0x000000000000794d */ /* 0x000fea0003800000 */
        .type           $_ZN5flash16flash_fwd_kernelI23Flash_fwd_kernel_traitsILi32ELi128ELi128ELi4ELb0ELb0EN7cutlass10bfloat16_tE19Flash_kernel_traitsILi32ELi128ELi128ELi4ES3_EELb1ELb0ELb1ELb0ELb0ELb0ELb0ELb1EEEvNS_16Flash_fwd_paramsE$_ZN5flash22compute_attn_1rowblockI23Flash_fwd_kernel_traitsILi32ELi128ELi128ELi4ELb0ELb0EN7cutlass10bfloat16_tE19Flash_kernel_traitsILi32ELi128ELi128ELi4ES3_EELb1ELb0ELb1ELb0ELb0ELb0ELb0ELb1ENS_16Flash_fwd_paramsEEEvRKT8_iii,@function
        .size           $_ZN5flash16flash_fwd_kernelI23Flash_fwd_kernel_traitsILi32ELi128ELi128ELi4ELb0ELb0EN7cutlass10bfloat16_tE19Flash_kernel_traitsILi32ELi128ELi128ELi4ES3_EELb1ELb0ELb1ELb0ELb0ELb0ELb0ELb1EEEvNS_16Flash_fwd_paramsE$_ZN5flash22compute_attn_1rowblockI23Flash_fwd_kernel_traitsILi32ELi128ELi128ELi4ELb0ELb0EN7cutlass10bfloat16_tE19Flash_kernel_traitsILi32ELi128ELi128ELi4ES3_EELb1ELb0ELb1ELb0ELb0ELb0ELb0ELb1ENS_16Flash_fwd_paramsEEEvRKT8_iii,($__internal_0_$__cuda_sm70_shflsync_bfly_p - $_ZN5flash16flash_fwd_kernelI23Flash_fwd_kernel_traitsILi32ELi128ELi128ELi4ELb0ELb0EN7cutlass10bfloat16_tE19Flash_kernel_traitsILi32ELi128ELi128ELi4ES3_EELb1ELb0ELb1ELb0ELb0ELb0ELb0ELb1EEEvNS_16Flash_fwd_paramsE$_ZN5flash22compute_attn_1rowblockI23Flash_fwd_kernel_traitsILi32ELi128ELi128ELi4ELb0ELb0EN7cutlass10bfloat16_tE19Flash_kernel_traitsILi32ELi128ELi128ELi4ES3_EELb1ELb0ELb1ELb0ELb0ELb0ELb0ELb1ENS_16Flash_fwd_paramsEEEvRKT8_iii)
$_ZN5flash16flash_fwd_kernelI23Flash_fwd_kernel_traitsILi32ELi128ELi128ELi4ELb0ELb0EN7cutlass10bfloat16_tE19Flash_kernel_traitsILi32ELi128ELi128ELi4ES3_EELb1ELb0ELb1ELb0ELb0ELb0ELb0ELb1EEEvNS_16Flash_fwd_paramsE$_ZN5flash22compute_attn_1rowblockI23Flash_fwd_kernel_traitsILi32ELi128ELi128ELi4ELb0ELb0EN7cutlass10bfloat16_tE19Flash_kernel_traitsILi32ELi128ELi128ELi4ES3_EELb1ELb0ELb1ELb0ELb0ELb0ELb0ELb1ENS_16Flash_fwd_paramsEEEvRKT8_iii:
[----:B------:R-:W-:Y:S02]  /*0090*/  IMAD.U32 R134, RZ, RZ, UR4 ;  /* 0x00000004ff867e24 */ /* 0x000fe4000f8e00ff */
[----:B------:R-:W-:Y:S01]  /*00a0*/  IMAD.U32 R135, RZ, RZ, UR5 ;  /* 0x00000005ff877e24 */ /* 0x000fe2000f8e00ff */
[----:B------:R-:W-:-:S04]  /*00b0*/  ULDC.64 UR4, c[0x0][0x118] ;  /* 0x0000460000047ab9 */ /* 0x000fc80000000a00 */
[----:B------:R-:W2:Y:S04]  /*00c0*/  LD.E.U8 R0, [R134.64+0x1a4] ;  /* 0x0001a40486007980 */ /* 0x000ea8000c101100 */
[----:B------:R-:W3:Y:S01]  /*00d0*/  LD.E.64 R42, [R134.64+0x190] ;  /* 0x00019004862a7980 */ /* 0x000ee2000c101b00 */
[----:B------:R-:W1:Y:S03]  /*00e0*/  S2UR UR8, SR_CTAID.Y ;  /* 0x00000000000879c3 */ /* 0x000e660000002600 */
[----:B------:R-:W4:Y:S04]  /*00f0*/  S2R R232, SR_TID.X ;  /* 0x0000000000e87919 */ /* 0x000f280000002100 */
[----:B------:R-:W3:Y:S01]  /*0100*/  LD.E.64 R2, [R134.64+0x198] ;  /* 0x0001980486027980 */ /* 0x000ee2000c101b00 */
[----:B------:R-:W1:Y:S03]  /*0110*/  S2UR UR7, SR_CTAID.X ;  /* 0x00000000000779c3 */ /* 0x000e660000002500 */
[----:B------:R-:W3:Y:S04]  /*0120*/  LD.E R8, [R134.64+0x60] ;  /* 0x0000600486087980 */ /* 0x000ee8000c101900 */
[----:B------:R1:W5:Y:S01]  /*0130*/  LD.E.U8 R217, [R134.64+0x178] ;  /* 0x0001780486d97980 */ /* 0x000362000c101100 */
[----:B------:R-:W1:Y:S02]  /*0140*/  S2UR UR6, SR_CTAID.Z ;  /* 0x00000000000679c3 */ /* 0x000e640000002700 */
[----:B-1----:R-:W-:-:S06]  /*0150*/  ULOP3.LUT UR6, UR6, UR7, UR8, 0xfe, !UPT ;  /* 0x0000000706067292 */ /* 0x002fcc000f8efe08 */
[----:B----4-:R-:W-:-:S13]  /*0160*/  LOP3.LUT P2, RZ, R232, UR6, RZ, 0xfc, !PT ;  /* 0x00000006e8ff7c12 */ /* 0x010fda000f84fcff */
[----:B------:R-:W4:Y:S01]  /*0170*/  @!P2 LD.E.64 R6, [R134.64+0x1a8] ;  /* 0x0001a8048606a980 */ /* 0x000f22000c101b00 */
[----:B--2---:R-:W-:-:S13]  /*0180*/  ISETP.NE.AND P1, PT, R0, RZ, PT ;  /* 0x000000ff0000720c */ /* 0x004fda0003f25270 */
[----:B---3--:R-:W4:Y:S04]  /*0190*/  @P1 LD.E.64 R42, [R42.64] ;  /* 0x000000042a2a1980 */ /* 0x008f28000c101b00 */
[----:B------:R-:W2:Y:S04]  /*01a0*/  @P1 LD.E R0, [R134.64+0x1a0] ;  /* 0x0001a00486001980 */ /* 0x000ea8000c101900 */
[----:B------:R-:W2:Y:S04]  /*01b0*/  @P1 LD.E.64 R4, [R2.64] ;  /* 0x0000000402041980 */ /* 0x000ea8000c101b00 */
[----:B----4-:R1:W-:Y:S04]  /*01c0*/  @!P2 ST.E.64 [R6.64], R42 ;  /* 0x0000002a0600a985 */ /* 0x0103e8000c101b04 */
[----:B-1----:R-:W3:Y:S01]  /*01d0*/  @!P2 LD.E.64 R6, [R134.64+0x1a8] ;  /* 0x0001a8048606a980 */ /* 0x002ee2000c101b00 */
[----:B--2---:R-:W-:-:S05]  /*01e0*/  @P1 IADD3 R0, P0, R0, R4, RZ ;  /* 0x0000000400001210 */ /* 0x004fca0007f1e0ff */
[----:B------:R-:W-:Y:S02]  /*01f0*/  @P1 IMAD.X R4, RZ, RZ, R5, P0 ;  /* 0x000000ffff041224 */ /* 0x000fe400000e0605 */
[----:B------:R-:W-:Y:S02]  /*0200*/  @P1 IMAD.MOV.U32 R2, RZ, RZ, R0 ;  /* 0x000000ffff021224 */ /* 0x000fe400078e0000 */
[----:B------:R-:W-:Y:S01]  /*0210*/  @P1 IMAD.MOV.U32 R3, RZ, RZ, R4 ;  /* 0x000000ffff031224 */ /* 0x000fe200078e0004 */
[----:B------:R-:W1:Y:S04]  /*0220*/  S2R R45, SR_CTAID.Y ;  /* 0x00000000002d7919 */ /* 0x000e680000002600 */
[----:B---3--:R2:W-:Y:S01]  /*0230*/  @!P2 ST.E.64 [R6.64+0x8], R2 ;  /* 0x000008020600a985 */ /* 0x0085e2000c101b04 */
[----:B------:R-:W-:-:S03]  /*0240*/  IMAD.MOV.U32 R10, RZ, RZ, -0x1 ;  /* 0xffffffffff0a7424 */ /* 0x000fc600078e00ff */
[----:B------:R-:W3:Y:S04]  /*0250*/  LD.E.64 R4, [R134.64+0xe8] ;  /* 0x0000e80486047980 */ /* 0x000ee8000c101b00 */
[----:B--2---:R-:W2:Y:S04]  /*0260*/  LD.E.64 R6, [R134.64+0xe0] ;  /* 0x0000e00486067980 */ /* 0x004ea8000c101b00 */
[----:B------:R-:W4:Y:S01]  /*0270*/  S2R R41, SR_CTAID.Z ;  /* 0x0000000000297919 */ /* 0x000f220000002700 */
[----:B------:R-:W-:Y:S02]  /*0280*/  SHF.R.S32.HI R36, RZ, 0x1f, R232 ;  /* 0x0000001fff247819 */ /* 0x000fe400000114e8 */
[----:B--2---:R-:W-:-:S04]  /*0290*/  ISETP.NE.U32.AND P3, PT, R6, RZ, PT ;  /* 0x000000ff0600720c */ /* 0x004fc80003f65070 */
[----:B------:R-:W-:Y:S01]  /*02a0*/  ISETP.NE.AND.EX P3, PT, R7, RZ, PT, P3 ;  /* 0x000000ff0700720c */ /* 0x000fe20003f65330 */
[----:B-1----:R-:W-:-:S12]  /*02b0*/  IMAD.WIDE R6, R45, 0x4, R6 ;  /* 0x000000042d067825 */ /* 0x002fd800078e0206 */
[----:B------:R-:W2:Y:S01]  /*02c0*/  @P3 LD.E R10, [R6.64] ;  /* 0x00000004060a3980 */ /* 0x000ea2000c101900 */
[----:B------:R-:W-:Y:S01]  /*02d0*/  LEA.HI R33, R36, R232, RZ, 0x5 ;  /* 0x000000e824217211 */ /* 0x000fe200078f28ff */
[----:B----4-:R-:W-:-:S03]  /*02e0*/  IMAD R0, R45, R8, R41 ;  /* 0x000000082d007224 */ /* 0x010fc600078e0229 */
[----:B------:R-:W-:Y:S01]  /*02f0*/  LOP3.LUT R9, R33, 0xffffffe0, RZ, 0xc0, !PT ;  /* 0xffffffe021097812 */ /* 0x000fe200078ec0ff */
[----:B------:R-:W-:-:S04]  /*0300*/  IMAD.SHL.U32 R0, R0, 0x20, RZ ;  /* 0x0000002000007824 */ /* 0x000fc800078e00ff */
[----:B------:R-:W-:Y:S01]  /*0310*/  IMAD.IADD R11, R232, 0x1, -R9 ;  /* 0x00000001e80b7824 */ /* 0x000fe200078e0a09 */
[----:B------:R1:W-:Y:S04]  /*0320*/  STL.64 [R1+0x78], R42 ;  /* 0x0000782a01007387 */ /* 0x0003e80000100a00 */
[----:B------:R-:W-:Y:S02]  /*0330*/  IADD3 R233, P2, P1, R0, R2, R11 ;  /* 0x0000000200e97210 */ /* 0x000fe4000795e00b */
[----:B---3--:R-:W-:-:S03]  /*0340*/  ISETP.NE.U32.AND P0, PT, R4, RZ, PT ;  /* 0x000000ff0400720c */ /* 0x008fc60003f05070 */
[----:B------:R1:W-:Y:S01]  /*0350*/  STL [R1+0x2d8], R233 ;  /* 0x0002d8e901007387 */ /* 0x0003e20000100800 */
[----:B------:R-:W-:Y:S01]  /*0360*/  ISETP.NE.AND.EX P0, PT, R5, RZ, PT, P0 ;  /* 0x000000ff0500720c */ /* 0x000fe20003f05300 */
[----:B------:R-:W-:Y:S01]  /*0370*/  BSSY B0, `(.L_x_845) ;  /* 0x000000c000007945 */ /* 0x000fe20003800000 */
[----:B------:R-:W-:Y:S02]  /*0380*/  SHF.R.S32.HI R9, RZ, 0x1f, R11 ;  /* 0x0000001fff097819 */ /* 0x000fe4000001140b */
[----:B------:R-:W-:Y:S01]  /*0390*/  SHF.R.S32.HI R8, RZ, 0x1f, R0 ;  /* 0x0000001fff087819 */ /* 0x000fe20000011400 */
[----:B------:R-:W-:Y:S02]  /*03a0*/  IMAD.MOV.U32 R15, RZ, RZ, -0x1 ;  /* 0xffffffffff0f7424 */ /* 0x000fe400078e00ff */
[----:B------:R-:W-:Y:S01]  /*03b0*/  IMAD.WIDE R4, R45, 0x4, R4 ;  /* 0x000000042d047825 */ /* 0x000fe200078e0204 */
[----:B------:R-:W-:Y:S01]  /*03c0*/  IADD3.X R182, R8, R3, R9, P2, P1 ;  /* 0x0000000308b67210 */ /* 0x000fe200017e2409 */
[----:B--2---:R1:W-:Y:S04]  /*03d0*/  STL [R1+0x2dc], R10 ;  /* 0x0002dc0a01007387 */ /* 0x0043e80000100800 */
[----:B------:R-:W-:Y:S05]  /*03e0*/  @!P0 BRA `(.L_x_846) ;  /* 0x0000004000008947 */ /* 0x000fea0003800000 */
[----:B------:R-:W2:Y:S02]  /*03f0*/  LD.E.U8 R0, [R134.64+0x1b2] ;  /* 0x0001b20486007980 */ /* 0x000ea4000c101100 */
[----:B--2---:R-:W-:-:S13]  /*0400*/  ISETP.NE.AND P1, PT, R0, RZ, PT ;  /* 0x000000ff0000720c */ /* 0x004fda0003f25270 */
[----:B------:R-:W-:Y:S05]  /*0410*/  @!P1 BRA `(.L_x_846) ;  /* 0x0000001000009947 */ /* 0x000fea0003800000 */
[----:B------:R2:W5:Y:S02]  /*0420*/  LD.E R15, [R4.64] ;  /* 0x00000004040f7980 */ /* 0x000564000c101900 */
.L_x_846:
[----:B------:R-:W-:Y:S05]  /*0430*/  BSYNC B0 ;  /* 0x0000000000007941 */ /* 0x000fea0003800000 */
.L_x_845:
[----:B------:R-:W3:Y:S01]  /*0440*/  @P3 LD.E R6, [R6.64+0x4] ;  /* 0x0000040406063980 */ /* 0x000ee2000c101900 */
[----:B------:R-:W-:-:S03]  /*0450*/  IMAD.MOV.U32 R46, RZ, RZ, R10 ;  /* 0x000000ffff2e7224 */ /* 0x000fc600078e000a */
[----:B------:R-:W4:Y:S01]  /*0460*/  LD.E.64 R2, [R134.64+0xf0] ;  /* 0x0000f00486027980 */ /* 0x000f22000c101b00 */
[----:B------:R-:W-:Y:S01]  /*0470*/  MOV R14, RZ ;  /* 0x000000ff000e7202 */ /* 0x000fe20000000f00 */
[----:B---3--:R-:W-:Y:S01]  /*0480*/  @P3 IMAD.IADD R37, R6, 0x1, -R46 ;  /* 0x0000000106253824 */ /* 0x008fe200078e0a2e */
[----:B----4-:R-:W-:-:S05]  /*0490*/  ISETP.NE.U32.AND P1, PT, R2, RZ, PT ;  /* 0x000000ff0200720c */ /* 0x010fca0003f25070 */
[----:B------:R-:W3:Y:S01]  /*04a0*/  @!P3 LD.E R37, [R134.64+0xb4] ;  /* 0x0000b4048625b980 */ /* 0x000ee2000c101900 */
[----:B------:R-:W-:-:S13]  /*04b0*/  ISETP.NE.AND.EX P1, PT, R3, RZ, PT, P1 ;  /* 0x000000ff0300720c */ /* 0x000fda0003f25310 */
[----:B------:R-:W-:-:S05]  /*04c0*/  @P1 IMAD.WIDE R2, R45, 0x4, R2 ;  /* 0x000000042d021825 */ /* 0x000fca00078e0202 */
[----:B------:R4:W5:Y:S01]  /*04d0*/  @P1 LD.E R14, [R2.64] ;  /* 0x00000004020e1980 */ /* 0x000962000c101900 */
[----:B------:R-:W-:Y:S03]  /*04e0*/  BSSY B0, `(.L_x_847) ;  /* 0x000000a000007945 */ /* 0x000fe60003800000 */
[----:B---3--:R4:W-:Y:S01]  /*04f0*/  STL [R1+0x2f8], R37 ;  /* 0x0002f82501007387 */ /* 0x0089e20000100800 */
[----:B------:R-:W-:Y:S05]  /*0500*/  @!P0 BRA `(.L_x_848) ;  /* 0x0000006000008947 */ /* 0x000fea0003800000 */
[----:B------:R-:W3:Y:S02]  /*0510*/  LD.E.U8 R0, [R134.64+0x1b2] ;  /* 0x0001b20486007980 */ /* 0x000ee4000c101100 */
[----:B---3--:R-:W-:-:S13]  /*0520*/  ISETP.NE.AND P0, PT, R0, RZ, PT ;  /* 0x000000ff0000720c */ /* 0x008fda0003f05270 */
[----:B------:R-:W3:Y:S02]  /*0530*/  @P0 LD.E R6, [R4.64+0x4] ;  /* 0x0000040404060980 */ /* 0x000ee4000c101900 */
[----:B---3-5:R-:W-:-:S06]  /*0540*/  @P0 IADD3 R6, R6, -R15, RZ ;  /* 0x8000000f06060210 */ /* 0x028fcc0007ffe0ff */
[----:B------:R3:W5:Y:S01]  /*0550*/  @!P0 LD.E R6, [R4.64] ;  /* 0x0000000404068980 */ /* 0x000762000c101900 */
[----:B------:R-:W-:Y:S05]  /*0560*/  BRA `(.L_x_849) ;  /* 0x0000001000007947 */ /* 0x000fea0003800000 */
.L_x_848:
[----:B------:R3:W5:Y:S02]  /*0570*/  LD.E R6, [R134.64+0xb8] ;  /* 0x0000b80486067980 */ /* 0x000764000c101900 */
.L_x_849:
[----:B------:R-:W-:Y:S05]  /*0580*/  BSYNC B0 ;  /* 0x0000000000007941 */ /* 0x000fea0003800000 */
.L_x_847:
[----:B----4-:R-:W4:Y:S01]  /*0590*/  LD.E.64 R2, [R134.64+0xf8] ;  /* 0x0000f80486027980 */ /* 0x010f22000c101b00 */
[----:B------:R-:W-:Y:S01]  /*05a0*/  BSSY B1, `(.L_x_850) ;  /* 0x0000011000017945 */ /* 0x000fe20003800000 */
[----:B----4-:R-:W-:-:S04]  /*05b0*/  ISETP.NE.U32.AND P0, PT, R2, RZ, PT ;  /* 0x000000ff0200720c */ /* 0x010fc80003f05070 */
[----:B------:R-:W-:-:S13]  /*05c0*/  ISETP.NE.AND.EX P0, PT, R3, RZ, PT, P0 ;  /* 0x000000ff0300720c */ /* 0x000fda0003f05300 */
[----:B------:R-:W-:Y:S05]  /*05d0*/  @!P0 BRA `(.L_x_851) ;  /* 0x0000004000008947 */ /* 0x000fea0003800000 */
[----:B------:R-:W-:-:S05]  /*05e0*/  IMAD.WIDE R2, R45, 0x4, R2 ;  /* 0x000000042d027825 */ /* 0x000fca00078e0202 */
[----:B------:R-:W4:Y:S02]  /*05f0*/  LD.E R0, [R2.64] ;  /* 0x0000000402007980 */ /* 0x000f24000c101900 */
[----:B----45:R-:W-:Y:S01]  /*0600*/  IADD3 R72, R0, -R14, RZ ;  /* 0x8000000e00487210 */ /* 0x030fe20007ffe0ff */
[----:B------:R-:W-:Y:S05]  /*0610*/  BRA `(.L_x_852) ;  /* 0x0000009000007947 */ /* 0x000fea0003800000 */
.L_x_851:
[----:B------:R-:W4:Y:S01]  /*0620*/  LD.E.64 R2, [R134.64+0x108] ;  /* 0x0001080486027980 */ /* 0x000f22000c101b00 */
[----:B------:R-:W-:Y:S01]  /*0630*/  BSSY B0, `(.L_x_853) ;  /* 0x0000006000007945 */ /* 0x000fe20003800000 */
[----:B------:R-:W-:Y:S01]  /*0640*/  IMAD.MOV.U32 R0, RZ, RZ, RZ ;  /* 0x000000ffff007224 */ /* 0x000fe200078e00ff */
[----:B----4-:R-:W-:-:S04]  /*0650*/  ISETP.NE.U32.AND P0, PT, R2, RZ, PT ;  /* 0x000000ff0200720c */ /* 0x010fc80003f05070 */
[----:B------:R-:W-:-:S13]  /*0660*/  ISETP.NE.AND.EX P0, PT, R3, RZ, PT, P0 ;  /* 0x000000ff0300720c */ /* 0x000fda0003f05300 */
[----:B------:R-:W-:Y:S05]  /*0670*/  @!P0 BRA `(.L_x_854) ;  /* 0x0000001000008947 */ /* 0x000fea0003800000 */
[----:B------:R4:W5:Y:S02]  /*0680*/  LD.E R0, [R134.64+0xbc] ;  /* 0x0000bc0486007980 */ /* 0x000964000c101900 */
.L_x_854:
[----:B------:R-:W-:Y:S05]  /*0690*/  BSYNC B0 ;  /* 0x0000000000007941 */ /* 0x000fea0003800000 */
.L_x_853:
[----:B-----5:R-:W-:Y:S02]  /*06a0*/  IADD3 R72, R0, R6, -R14 ;  /* 0x0000000600487210 */ /* 0x020fe40007ffe80e */
.L_x_852:
[----:B------:R-:W-:Y:S05]  /*06b0*/  BSYNC B1 ;  /* 0x0000000000017941 */ /* 0x000fea0003800000 */
.L_x_850:
[----:B------:R-:W5:Y:S01]  /*06c0*/  S2R R231, SR_CTAID.X ;  /* 0x0000000000e77919 */ /* 0x000f620000002500 */
[----:B------:R-:W-:Y:S01]  /*06d0*/  MOV R28, 0x70 ;  /* 0x00000070001c7802 */ /* 0x000fe20000000f00 */
[----:B------:R-:W-:-:S03]  /*06e0*/  IMAD.MOV.U32 R3, RZ, RZ, 0x0 ;  /* 0x00000000ff037424 */ /* 0x000fc600078e00ff */
[----:B------:R-:W-:Y:S01]  /*06f0*/  MOV R2, R28 ;  /* 0x0000001c00027202 */ /* 0x000fe20000000f00 */
[----:B-----5:R-:W-:-:S05]  /*0700*/  IMAD.SHL.U32 R40, R231, 0x80, RZ ;  /* 0x00000080e7287824 */ /* 0x020fca00078e00ff */
[----:B------:R-:W-:-:S13]  /*0710*/  ISETP.GT.AND P0, PT, R37, R40, PT ;  /* 0x000000282500720c */ /* 0x000fda0003f04270 */
[----:B------:R-:W-:Y:S05]  /*0720*/  @!P0 RET.REL.NODEC R2 `(_ZN5flash16flash_fwd_kernelI23Flash_fwd_kernel_traitsILi32ELi128ELi128ELi4ELb0ELb0EN7cutlass10bfloat16_tE19Flash_kernel_traitsILi32ELi128ELi128ELi4ES3_EELb1ELb0ELb1ELb0ELb0ELb0ELb0ELb1EEEvNS_16Flash_fwd_paramsE) ;  /* 0xfffff8d002008950 */ /* 0x000fea0003c3ffff */
[----:B------:R-:W5:Y:S04]  /*0730*/  LD.E R0, [R134.64+0x188] ;  /* 0x0001880486007980 */ /* 0x000f68000c101900 */
[----:B--23--:R-:W2:Y:S01]  /*0740*/  LD.E R4, [R134.64+0x184] ;  /* 0x0001840486047980 */ /* 0x00cea2000c101900 */
[----:B------:R-:W-:Y:S02]  /*0750*/  IADD3 R3, -R37, 0xff, R40 ;  /* 0x000000ff25037810 */ /* 0x000fe40007ffe128 */
[C---:B------:R-:W-:Y:S02]  /*0760*/  IADD3 R5, R72.reuse, R40, -R37 ;  /* 0x0000002848057210 */ /* 0x040fe40007ffe825 */
[----:B------:R-:W-:Y:S02]  /*0770*/  IADD3 R2, R72, 0x7f, RZ ;  /* 0x0000007f48027810 */ /* 0x000fe40007ffe0ff */
[----:B-----5:R-:W-:Y:S01]  /*0780*/  IADD3 R0, R0, R3, R72 ;  /* 0x0000000300007210 */ /* 0x020fe20007ffe048 */
[----:B--2---:R-:W-:Y:S01]  /*0790*/  IMAD.IADD R3, R5, 0x1, -R4 ;  /* 0x0000000105037824 */ /* 0x004fe200078e0a04 */
        /* <DEDUP_REMOVED lines=10> */
[----:B------:R-:W-:-:S03]  /*0840*/  IMNMX R230, RZ, R2, !PT ;  /* 0x00000002ffe67217 */ /* 0x000fc60007800200 */
[----:B------:R2:W-:Y:S01]  /*0850*/  STL [R1+0xc0], R220 ;  /* 0x0000c0dc01007387 */ /* 0x0005e20000100800 */
[----:B------:R-:W-:-:S03]  /*0860*/  ISETP.GT.AND P0, PT, R220, R230, PT ;  /* 0x000000e6dc00720c */ /* 0x000fc60003f04270 */
[----:B------:R2:W-:Y:S10]  /*0870*/  STL [R1+0x2c4], R230 ;  /* 0x0002c4e601007387 */ /* 0x0005f40000100800 */
[----:B------:R-:W-:Y:S05]  /*0880*/  @P0 BRA `(.L_x_855) ;  /* 0x00000b2000000947 */ /* 0x000fea0003800000 */
[----:B------:R-:W-:Y:S01]  /*0890*/  ISETP.NE.AND P1, PT, R46, -0x1, PT ;  /* 0xffffffff2e00780c */ /* 0x000fe20003f25270 */
[----:B------:R-:W3:Y:S04]  /*08a0*/  LD.E.U16 R0, [R134.64+0x1c8] ;  /* 0x0001c80486007980 */ /* 0x000ee8000c101500 */
[----:B--2---:R-:W2:Y:S04]  /*08b0*/  LD.E.64 R2, [R134.64+0x88] ;  /* 0x0000880486027980 */ /* 0x004ea8000c101b00 */
[----:B------:R1:W5:Y:S04]  /*08c0*/  LD.E.64 R14, [R134.64+0x70] ;  /* 0x00007004860e7980 */ /* 0x000368000c101b00 */
[----:B----4-:R-:W4:Y:S04]  /*08d0*/  @!P1 LD.E.64 R6, [R134.64+0x80] ;  /* 0x0000800486069980 */ /* 0x010f28000c101b00 */
[----:B------:R1:W5:Y:S01]  /*08e0*/  LD.E.64 R8, [R134.64+0x90] ;  /* 0x0000900486087980 */ /* 0x000362000c101b00 */
[----:B------:R-:W-:Y:S01]  /*08f0*/  @!P1 SHF.R.S32.HI R12, RZ, 0x1f, R45 ;  /* 0x0000001fff0c9819 */ /* 0x000fe2000001142d */
[----:B------:R-:W-:Y:S01]  /*0900*/  BSSY B1, `(.L_x_856) ;  /* 0x0000020000017945 */ /* 0x000fe20003800000 */
[----:B------:R-:W-:Y:S01]  /*0910*/  PLOP3.LUT P2, PT, PT, PT, PT, 0x8, 0x0 ;  /* 0x000000000000781c */ /* 0x000fe20003f4e170 */
[----:B----4-:R-:W-:Y:S01]  /*0920*/  @!P1 IMAD R11, R7, R45, RZ ;  /* 0x0000002d070b9224 */ /* 0x010fe200078e02ff */
[----:B---3--:R-:W-:-:S02]  /*0930*/  PRMT R7, R0, 0x7770, RZ ;  /* 0x0000777000077816 */ /* 0x008fc400000000ff */
[----:B------:R-:W-:Y:S02]  /*0940*/  PRMT R0, R0, 0x7771, RZ ;  /* 0x0000777100007816 */ /* 0x000fe400000000ff */
[----:B------:R-:W-:-:S04]  /*0950*/  ISETP.NE.AND P0, PT, R7, RZ, PT ;  /* 0x000000ff0700720c */ /* 0x000fc80003f05270 */
[----:B------:R-:W-:Y:S01]  /*0960*/  ISETP.NE.OR P3, PT, R0, RZ, !P0 ;  /* 0x000000ff0000720c */ /* 0x000fe20004765670 */
[-C--:B-12---:R-:W-:Y:S02]  /*0970*/  @P1 IMAD R10, R3, R46.reuse, RZ ;  /* 0x0000002e030a1224 */ /* 0x086fe400078e02ff */
[----:B------:R-:W-:-:S04]  /*0980*/  @P1 IMAD.WIDE.U32 R4, R2, R46, RZ ;  /* 0x0000002e02041225 */ /* 0x000fc800078e00ff */
[C---:B------:R-:W-:Y:S02]  /*0990*/  @!P1 IMAD R11, R6.reuse, R12, R11 ;  /* 0x0000000c060b9224 */ /* 0x040fe400078e020b */
[----:B------:R-:W-:-:S04]  /*09a0*/  @!P1 IMAD.WIDE.U32 R6, R6, R45, RZ ;  /* 0x0000002d06069225 */ /* 0x000fc800078e00ff */
[----:B------:R-:W-:Y:S02]  /*09b0*/  @P1 IMAD.IADD R13, R5, 0x1, R10 ;  /* 0x00000001050d1824 */ /* 0x000fe400078e020a */
[----:B------:R-:W-:Y:S01]  /*09c0*/  @P1 IMAD.MOV.U32 R10, RZ, RZ, R4 ;  /* 0x000000ffff0a1224 */ /* 0x000fe200078e0004 */
[-C--:B------:R-:W-:Y:S01]  /*09d0*/  @P1 MOV R4, R2.reuse ;  /* 0x0000000200041202 */ /* 0x080fe20000000f00 */
[--C-:B------:R-:W-:Y:S01]  /*09e0*/  @P1 IMAD.MOV.U32 R5, RZ, RZ, R3.reuse ;  /* 0x000000ffff051224 */ /* 0x100fe200078e0003 */
[----:B------:R-:W-:Y:S01]  /*09f0*/  @!P1 MOV R4, R2 ;  /* 0x0000000200049202 */ /* 0x000fe20000000f00 */
[----:B------:R-:W-:Y:S01]  /*0a00*/  @!P1 IMAD.MOV.U32 R5, RZ, RZ, R3 ;  /* 0x000000ffff059224 */ /* 0x000fe200078e0003 */
[----:B------:R-:W-:Y:S01]  /*0a10*/  @!P1 MOV R10, R6 ;  /* 0x00000006000a9202 */ /* 0x000fe20000000f00 */
[----:B------:R-:W-:Y:S01]  /*0a20*/  @!P1 IMAD.IADD R13, R7, 0x1, R11 ;  /* 0x00000001070d9824 */ /* 0x000fe200078e020b */
[----:B------:R-:W-:Y:S01]  /*0a30*/  CS2R R2, SRZ ;  /* 0x0000000000027805 */ /* 0x000fe2000001ff00 */
[----:B------:R-:W-:Y:S05]  /*0a40*/  @P3 BRA `(.L_x_857) ;  /* 0x000000b000003947 */ /* 0x000fea0003800000 */
[----:B------:R-:W-:Y:S01]  /*0a50*/  ISETP.NE.AND P1, PT, R46, -0x1, PT ;  /* 0xffffffff2e00780c */ /* 0x000fe20003f25270 */
[----:B------:R-:W-:-:S12]  /*0a60*/  BSSY B0, `(.L_x_858) ;  /* 0x0000005000007945 */ /* 0x000fd80003800000 */
[----:B------:R-:W-:Y:S05]  /*0a70*/  @P1 BRA `(.L_x_859) ;  /* 0x0000003000001947 */ /* 0x000fea0003800000 */
[----:B------:R-:W2:Y:S02]  /*0a80*/  LD.E R0, [R134.64+0xb4] ;  /* 0x0000b40486007980 */ /* 0x000ea4000c101900 */
[----:B--2---:R-:W-:-:S05]  /*0a90*/  IMAD R46, R45, R0, RZ ;  /* 0x000000002d2e7224 */ /* 0x004fca00078e02ff */
[----:B------:R1:W-:Y:S02]  /*0aa0*/  STL [R1+0x2dc], R46 ;  /* 0x0002dc2e01007387 */ /* 0x0003e40000100800 */
.L_x_859:
[----:B------:R-:W-:Y:S05]  /*0ab0*/  BSYNC B0 ;  /* 0x0000000000007941 */ /* 0x000fea0003800000 */
.L_x_858:
[----:B------:R-:W-:Y:S01]  /*0ac0*/  PLOP3.LUT P2, PT, PT, PT, PT, 0x80, 0x0 ;  /* 0x000000000000781c */ /* 0x000fe20003f4f070 */
[--C-:B------:R-:W-:Y:S01]  /*0ad0*/  IMAD.MOV.U32 R2, RZ, RZ, R46.reuse ;  /* 0x000000ffff027224 */ /* 0x100fe200078e002e */
[----:B------:R-:W-:Y:S02]  /*0ae0*/  SHF.R.S32.HI R3, RZ, 0x1f, R46 ;  /* 0x0000001fff037819 */ /* 0x000fe4000001142e */
[----:B------:R-:W-:-:S04]  /*0af0*/  PRMT R0, RZ, 0x7610, R0 ;  /* 0x00007610ff007816 */ /* 0x000fc80000000000 */
.L_x_857:
[----:B------:R-:W-:Y:S05]  /*0b00*/  BSYNC B1 ;  /* 0x0000000000017941 */ /* 0x000fea0003800000 */
.L_x_856:
[----:B------:R-:W-:Y:S01]  /*0b10*/  LOP3.LUT P1, RZ, R0, 0xff, RZ, 0xc0, !PT ;  /* 0x000000ff00ff7812 */ /* 0x000fe2000782c0ff */
[----:B------:R2:W5:-:S12]  /*0b20*/  LD.E.64 R18, [R134.64+0xa0] ;  /* 0x0000a00486127980 */ /* 0x000558000c101b00 */
[----:B------:R-:W3:Y:S01]  /*0b30*/  @P1 LD.E.64 R20, [R134.64+0xb0] ;  /* 0x0000b00486141980 */ /* 0x000ee2000c101b00 */
[----:B------:R-:W-:Y:S01]  /*0b40*/  BSSY B0, `(.L_x_860) ;  /* 0x0000009000007945 */ /* 0x000fe20003800000 */
[----:B------:R-:W-:Y:S01]  /*0b50*/  @P1 MOV R6, 0x1 ;  /* 0x0000000100061802 */ /* 0x000fe20000000f00 */
[----:B---3--:R-:W-:Y:S01]  /*0b60*/  @P1 IMAD R0, R21, R20, RZ ;  /* 0x0000001415001224 */ /* 0x008fe200078e02ff */
[----:B------:R-:W-:Y:S05]  /*0b70*/  @P1 BRA `(.L_x_861) ;  /* 0x0000005000001947 */ /* 0x000fea0003800000 */
[----:B--2---:R-:W2:Y:S04]  /*0b80*/  @P0 LD.E R0, [R134.64+0xd4] ;  /* 0x0000d40486000980 */ /* 0x004ea8000c101900 */
[----:B------:R-:W2:Y:S04]  /*0b90*/  LD.E R6, [R134.64+0x60] ;  /* 0x0000600486067980 */ /* 0x000ea8000c101900 */
[----:B------:R-:W2:Y:S01]  /*0ba0*/  @!P0 LD.E R0, [R134.64+0xb4] ;  /* 0x0000b40486008980 */ /* 0x000ea2000c101900 */
[----:B------:R-:W-:Y:S01]  /*0bb0*/  MOV R20, 0x1 ;  /* 0x0000000100147802 */ /* 0x000fe20000000f00 */
[----:B--2---:R-:W-:-:S02]  /*0bc0*/  IMAD R6, R0, R6, RZ ;  /* 0x0000000600067224 */ /* 0x004fc400078e02ff */
.L_x_861:
[----:B--2---:R-:W-:Y:S05]  /*0bd0*/  BSYNC B0 ;  /* 0x0000000000007941 */ /* 0x004fea0003800000 */
.L_x_860:
[----:B------:R-:W2:Y:S01]  /*0be0*/  LD.E R134, [R134.64+0xc0] ;  /* 0x0000c00486867980 */ /* 0x000ea2000c101900 */
[----:B------:R-:W-:Y:S01]  /*0bf0*/  LEA.HI R11, R36, R232, RZ, 0x2 ;  /* 0x000000e8240b7211 */ /* 0x000fe200078f10ff */
[----:B------:R-:W-:Y:S01]  /*0c00*/  IMAD R6, R45, R6, RZ ;  /* 0x000000062d067224 */ /* 0x000fe200078e02ff */
[----:B------:R-:W-:Y:S01]  /*0c10*/  SHF.R.S32.HI R12, RZ, 0x1f, R41 ;  /* 0x0000001fff0c7819 */ /* 0x000fe20000011429 */
[----:B------:R-:W-:Y:S01]  /*0c20*/  IMAD.IADD R21, R37, 0x1, -R40 ;  /* 0x0000000125157824 */ /* 0x000fe200078e0a28 */
[----:B------:R-:W-:Y:S01]  /*0c30*/  LOP3.LUT R22, R11, 0xfffffffc, RZ, 0xc0, !PT ;  /* 0xfffffffc0b167812 */ /* 0x000fe200078ec0ff */
[----:B-----5:R-:W-:Y:S01]  /*0c40*/  IMAD R16, R9, R41, RZ ;  /* 0x0000002909107224 */ /* 0x020fe200078e02ff */
[----:B------:R-:W-:Y:S01]  /*0c50*/  SEL R7, R6, RZ, !P2 ;  /* 0x000000ff06077207 */ /* 0x000fe20005000000 */
[----:B------:R-:W-:Y:S01]  /*0c60*/  IMAD R9, R40, R20, RZ ;  /* 0x0000001428097224 */ /* 0x000fe200078e02ff */
[----:B------:R-:W-:Y:S01]  /*0c70*/  SHF.R.S32.HI R6, RZ, 0x2, R11 ;  /* 0x00000002ff067819 */ /* 0x000fe2000001140b */
[----:B------:R-:W-:Y:S01]  /*0c80*/  IMAD.IADD R22, R232, 0x1, -R22 ;  /* 0x00000001e8167824 */ /* 0x000fe200078e0a16 */
[----:B------:R-:W-:Y:S01]  /*0c90*/  BSSY B0, `(.L_x_862) ;  /* 0x0000019000007945 */ /* 0x000fe20003800000 */
[----:B------:R-:W-:Y:S01]  /*0ca0*/  IMAD R0, R41, R0, R7 ;  /* 0x0000000029007224 */ /* 0x000fe200078e0207 */
[----:B------:R-:W-:Y:S01]  /*0cb0*/  ISETP.GE.AND P6, PT, R6, R21, PT ;  /* 0x000000150600720c */ /* 0x000fe20003fc6270 */
[----:B------:R-:W-:Y:S01]  /*0cc0*/  IMAD.SHL.U32 R24, R22, 0x8, RZ ;  /* 0x0000000816187824 */ /* 0x000fe200078e00ff */
[----:B------:R-:W-:Y:S01]  /*0cd0*/  SHF.R.S32.HI R7, RZ, 0x1f, R6 ;  /* 0x0000001fff077819 */ /* 0x000fe20000011406 */
[----:B------:R-:W-:Y:S01]  /*0ce0*/  IMAD R16, R8, R12, R16 ;  /* 0x0000000c08107224 */ /* 0x000fe200078e0210 */
[----:B------:R-:W-:-:S02]  /*0cf0*/  SHF.R.S32.HI R12, RZ, 0x1f, R9 ;  /* 0x0000001fff0c7819 */ /* 0x000fc40000011409 */
[----:B------:R-:W-:-:S04]  /*0d00*/  IADD3 R10, P0, R24, R10, RZ ;  /* 0x0000000a180a7210 */ /* 0x000fc80007f1e0ff */
[----:B------:R-:W-:Y:S02]  /*0d10*/  LEA.HI.X.SX32 R11, R24, R13, 0x1, P0 ;  /* 0x0000000d180b7211 */ /* 0x000fe400000f0eff */
[--C-:B------:R-:W-:Y:S02]  /*0d20*/  IADD3 R26, P1, P0, R9, R2, R0.reuse ;  /* 0x00000002091a7210 */ /* 0x100fe4000783e000 */
[----:B------:R-:W-:Y:S01]  /*0d30*/  SHF.R.S32.HI R0, RZ, 0x1f, R0 ;  /* 0x0000001fff007819 */ /* 0x000fe20000011400 */
[----:B------:R-:W-:-:S03]  /*0d40*/  IMAD.WIDE.U32 R10, R41, R8, R10 ;  /* 0x00000008290a7225 */ /* 0x000fc600078e000a */
[----:B------:R-:W-:Y:S01]  /*0d50*/  IADD3.X R25, R12, R3, R0, P1, P0 ;  /* 0x000000030c197210 */ /* 0x000fe20000fe0400 */
[----:B------:R-:W-:-:S04]  /*0d60*/  IMAD.WIDE R2, R231, 0x80, R6 ;  /* 0x00000080e7027825 */ /* 0x000fc800078e0206 */
[----:B------:R-:W-:Y:S01]  /*0d70*/  IMAD.IADD R9, R11, 0x1, R16 ;  /* 0x000000010b097824 */ /* 0x000fe200078e0210 */
[----:B--2---:R-:W-:-:S13]  /*0d80*/  ISETP.GE.OR P2, PT, R24, R134, P6 ;  /* 0x000000861800720c */ /* 0x004fda0003746670 */
[----:B------:R-:W-:Y:S05]  /*0d90*/  @P2 BRA `(.L_x_863) ;  /* 0x0000008000002947 */ /* 0x000fea0003800000 */
[----:B------:R-:W-:Y:S01]  /*0da0*/  MOV R8, R10 ;  /* 0x0000000a00087202 */ /* 0x000fe20000000f00 */
[----:B------:R-:W-:-:S04]  /*0db0*/  IMAD R0, R3, R4, RZ ;  /* 0x0000000403007224 */ /* 0x000fc800078e02ff */
[----:B------:R-:W-:-:S04]  /*0dc0*/  IMAD.WIDE.U32 R12, R2, R4, R8 ;  /* 0x00000004020c7225 */ /* 0x000fc800078e0008 */
[----:B------:R-:W-:Y:S01]  /*0dd0*/  IMAD R0, R2, R5, R0 ;  /* 0x0000000502007224 */ /* 0x000fe200078e0200 */
[----:B------:R-:W-:-:S04]  /*0de0*/  LEA R16, P0, R12, R14, 0x1 ;  /* 0x0000000e0c107211 */ /* 0x000fc800078008ff */
[----:B------:R-:W-:-:S04]  /*0df0*/  IADD3 R0, R13, R0, RZ ;  /* 0x000000000d007210 */ /* 0x000fc80007ffe0ff */
[----:B------:R-:W-:-:S05]  /*0e00*/  LEA.HI.X R17, R12, R15, R0, 0x1, P0 ;  /* 0x0000000f0c117211 */ /* 0x000fca00000f0c00 */
[----:B------:R2:W-:Y:S02]  /*0e10*/  ST.E.128 [R16.64], RZ ;  /* 0x000000ff10007985 */ /* 0x0005e4000c101d04 */
.L_x_863:
[----:B------:R-:W-:Y:S05]  /*0e20*/  BSYNC B0 ;  /* 0x0000000000007941 */ /* 0x000fea0003800000 */
.L_x_862:
[----:B------:R-:W-:Y:S01]  /*0e30*/  IADD3 R27, R6, 0x20, RZ ;  /* 0x00000020061b7810 */ /* 0x000fe20007ffe0ff */
[----:B------:R-:W-:Y:S03]  /*0e40*/  BSSY B0, `(.L_x_864) ;  /* 0x000000f000007945 */ /* 0x000fe60003800000 */
[----:B------:R-:W-:-:S04]  /*0e50*/  ISETP.GE.AND P5, PT, R27, R21, PT ;  /* 0x000000151b00720c */ /* 0x000fc80003fa6270 */
[----:B------:R-:W-:-:S13]  /*0e60*/  ISETP.GE.OR P0, PT, R24, R134, P5 ;  /* 0x000000861800720c */ /* 0x000fda0002f06670 */
[----:B------:R-:W-:Y:S05]  /*0e70*/  @P0 BRA `(.L_x_865) ;  /* 0x000000b000000947 */ /* 0x000fea0003800000 */
[----:B------:R-:W-:Y:S02]  /*0e80*/  IADD3 R0, P0, R2, 0x20, RZ ;  /* 0x0000002002007810 */ /* 0x000fe40007f1e0ff */
[----:B------:R-:W-:-:S03]  /*0e90*/  MOV R13, R9 ;  /* 0x00000009000d7202 */ /* 0x000fc60000000f00 */
[----:B------:R-:W-:-:S04]  /*0ea0*/  IMAD.X R12, RZ, RZ, R3, P0 ;  /* 0x000000ffff0c7224 */ /* 0x000fc800000e0603 */
[----:B--2---:R-:W-:Y:S02]  /*0eb0*/  IMAD R16, R12, R4, RZ ;  /* 0x000000040c107224 */ /* 0x004fe400078e02ff */
[----:B------:R-:W-:-:S04]  /*0ec0*/  IMAD.MOV.U32 R12, RZ, RZ, R10 ;  /* 0x000000ffff0c7224 */ /* 0x000fc800078e000a */
[----:B------:R-:W-:-:S04]  /*0ed0*/  IMAD.WIDE.U32 R12, R4, R0, R12 ;  /* 0x00000000040c7225 */ /* 0x000fc800078e000c */
[----:B------:R-:W-:Y:S01]  /*0ee0*/  IMAD R0, R5, R0, R16 ;  /* 0x0000000005007224 */ /* 0x000fe200078e0210 */
[----:B------:R-:W-:-:S04]  /*0ef0*/  LEA R16, P0, R12, R14, 0x1 ;  /* 0x0000000e0c107211 */ /* 0x000fc800078008ff */
[----:B------:R-:W-:-:S04]  /*0f00*/  IADD3 R0, R13, R0, RZ ;  /* 0x000000000d007210 */ /* 0x000fc80007ffe0ff */
[----:B------:R-:W-:-:S05]  /*0f10*/  LEA.HI.X R17, R12, R15, R0, 0x1, P0 ;  /* 0x0000000f0c117211 */ /* 0x000fca00000f0c00 */
[----:B------:R2:W-:Y:S02]  /*0f20*/  ST.E.128 [R16.64], RZ ;  /* 0x000000ff10007985 */ /* 0x0005e4000c101d04 */
.L_x_865:
[----:B------:R-:W-:Y:S05]  /*0f30*/  BSYNC B0 ;  /* 0x0000000000007941 */ /* 0x000fea0003800000 */
.L_x_864:
        /* <DEDUP_REMOVED lines=16> */
.L_x_867:
[----:B------:R-:W-:Y:S05]  /*1040*/  BSYNC B0 ;  /* 0x0000000000007941 */ /* 0x000fea0003800000 */
.L_x_866:
[----:B------:R-:W-:Y:S01]  /*1050*/  IADD3 R12, R6, 0x60, RZ ;  /* 0x00000060060c7810 */ /* 0x000fe20007ffe0ff */
[----:B------:R-:W-:Y:S03]  /*1060*/  BSSY B0, `(.L_x_868) ;  /* 0x000000e000007945 */ /* 0x000fe60003800000 */
[----:B------:R-:W-:-:S04]  /*1070*/  ISETP.GE.AND P0, PT, R12, R21, PT ;  /* 0x000000150c00720c */ /* 0x000fc80003f06270 */
[----:B------:R-:W-:-:S13]  /*1080*/  ISETP.GE.OR P1, PT, R24, R134, P0 ;  /* 0x000000861800720c */ /* 0x000fda0000726670 */
[----:B------:R-:W-:Y:S05]  /*1090*/  @P1 BRA `(.L_x_869) ;  /* 0x000000a000001947 */ /* 0x000fea0003800000 */
[----:B------:R-:W-:Y:S02]  /*10a0*/  IADD3 R0, P1, R2, 0x60, RZ ;  /* 0x0000006002007810 */ /* 0x000fe40007f3e0ff */
[----:B------:R-:W-:Y:S02]  /*10b0*/  MOV R8, R10 ;  /* 0x0000000a00087202 */ /* 0x000fe40000000f00 */
[----:B------:R-:W-:-:S03]  /*10c0*/  IADD3.X R2, RZ, R3, RZ, P1, !PT ;  /* 0x00000003ff027210 */ /* 0x000fc60000ffe4ff */
[----:B------:R-:W-:-:S04]  /*10d0*/  IMAD.WIDE.U32 R8, R4, R0, R8 ;  /* 0x0000000004087225 */ /* 0x000fc800078e0008 */
[----:B------:R-:W-:-:S04]  /*10e0*/  IMAD R2, R2, R4, RZ ;  /* 0x0000000402027224 */ /* 0x000fc800078e02ff */
[----:B------:R-:W-:Y:S01]  /*10f0*/  IMAD R4, R5, R0, R2 ;  /* 0x0000000005047224 */ /* 0x000fe200078e0202 */
[----:B------:R-:W-:-:S04]  /*1100*/  LEA R2, P1, R8, R14, 0x1 ;  /* 0x0000000e08027211 */ /* 0x000fc800078208ff */
[----:B------:R-:W-:-:S04]  /*1110*/  IADD3 R4, R9, R4, RZ ;  /* 0x0000000409047210 */ /* 0x000fc80007ffe0ff */
[----:B------:R-:W-:-:S05]  /*1120*/  LEA.HI.X R3, R8, R15, R4, 0x1, P1 ;  /* 0x0000000f08037211 */ /* 0x000fca00008f0c04 */
[----:B------:R3:W-:Y:S02]  /*1130*/  ST.E.128 [R2.64], RZ ;  /* 0x000000ff02007985 */ /* 0x0007e4000c101d04 */
.L_x_869:
[----:B------:R-:W-:Y:S05]  /*1140*/  BSYNC B0 ;  /* 0x0000000000007941 */ /* 0x000fea0003800000 */
.L_x_868:
[C---:B------:R-:W-:Y:S02]  /*1150*/  ISETP.NE.OR P6, PT, R22.reuse, RZ, P6 ;  /* 0x000000ff1600720c */ /* 0x040fe400037c5670 */
[C---:B------:R-:W-:Y:S02]  /*1160*/  ISETP.NE.OR P5, PT, R22.reuse, RZ, P5 ;  /* 0x000000ff1600720c */ /* 0x040fe40002fa5670 */
[C---:B------:R-:W-:Y:S02]  /*1170*/  ISETP.NE.OR P4, PT, R22.reuse, RZ, P4 ;  /* 0x000000ff1600720c */ /* 0x040fe40002785670 */
[----:B------:R-:W-:-:S07]  /*1180*/  ISETP.NE.OR P0, PT, R22, RZ, P0 ;  /* 0x000000ff1600720c */ /* 0x000fce0000705670 */
[-C--:B------:R-:W-:Y:S02]  /*1190*/  @!P6 IMAD R0, R6, R20.reuse, RZ ;  /* 0x000000140600e224 */ /* 0x080fe400078e02ff */
[-C--:B---3--:R-:W-:Y:S02]  /*11a0*/  @!P5 IMAD R3, R27, R20.reuse, RZ ;  /* 0x000000141b03d224 */ /* 0x088fe400078e02ff */
[----:B------:R-:W-:Y:S01]  /*11b0*/  @!P4 IMAD R5, R23, R20, RZ ;  /* 0x000000141705c224 */ /* 0x000fe200078e02ff */
[CC--:B------:R-:W-:Y:S02]  /*11c0*/  @!P6 IADD3 R2, P1, R0.reuse, R26.reuse, RZ ;  /* 0x0000001a0002e210 */ /* 0x0c0fe40007f3e0ff */
[----:B------:R-:W-:Y:S02]  /*11d0*/  @!P5 IADD3 R8, P2, R3, R26, RZ ;  /* 0x0000001a0308d210 */ /* 0x000fe40007f5e0ff */
[----:B------:R-:W-:Y:S02]  /*11e0*/  @!P6 LEA.HI.X.SX32 R4, R0, R25, 0x1, P1 ;  /* 0x000000190004e211 */ /* 0x000fe400008f0eff */
[----:B------:R-:W-:-:S02]  /*11f0*/  @!P6 LEA R6, P3, R2, R18, 0x2 ;  /* 0x000000120206e211 */ /* 0x000fc400078610ff */
[----:B------:R-:W-:Y:S02]  /*1200*/  @!P4 IADD3 R0, P1, R5, R26, RZ ;  /* 0x0000001a0500c210 */ /* 0x000fe40007f3e0ff */
[----:B------:R-:W-:Y:S02]  /*1210*/  @!P5 LEA.HI.X.SX32 R9, R3, R25, 0x1, P2 ;  /* 0x000000190309d211 */ /* 0x000fe400010f0eff */
[----:B------:R-:W-:Y:S02]  /*1220*/  @!P6 LEA.HI.X R7, R2, R19, R4, 0x2, P3 ;  /* 0x000000130207e211 */ /* 0x000fe400018f1404 */
[-C--:B------:R-:W-:Y:S02]  /*1230*/  @!P5 LEA R4, P2, R8, R18.reuse, 0x2 ;  /* 0x000000120804d211 */ /* 0x080fe400078410ff */
[----:B------:R-:W-:Y:S02]  /*1240*/  @!P4 LEA.HI.X.SX32 R3, R5, R25, 0x1, P1 ;  /* 0x000000190503c211 */ /* 0x000fe400008f0eff */
[----:B------:R-:W-:-:S02]  /*1250*/  @!P4 LEA R2, P1, R0, R18, 0x2 ;  /* 0x000000120002c211 */ /* 0x000fc400078210ff */
[-C--:B------:R-:W-:Y:S01]  /*1260*/  @!P5 LEA.HI.X R5, R8, R19.reuse, R9, 0x2, P2 ;  /* 0x000000130805d211 */ /* 0x080fe200010f1409 */
[----:B------:R-:W-:Y:S01]  /*1270*/  @!P6 IMAD.MOV.U32 R9, RZ, RZ, 0x7f800000 ;  /* 0x7f800000ff09e424 */ /* 0x000fe200078e00ff */
[----:B------:R-:W-:Y:S01]  /*1280*/  @!P4 LEA.HI.X R3, R0, R19, R3, 0x2, P1 ;  /* 0x000000130003c211 */ /* 0x000fe200008f1403 */
[----:B------:R-:W-:Y:S02]  /*1290*/  @!P5 IMAD.MOV.U32 R8, RZ, RZ, 0x7f800000 ;  /* 0x7f800000ff08d424 */ /* 0x000fe400078e00ff */
[----:B------:R-:W-:Y:S01]  /*12a0*/  @!P4 IMAD.MOV.U32 R0, RZ, RZ, 0x7f800000 ;  /* 0x7f800000ff00c424 */ /* 0x000fe200078e00ff */
[----:B------:R-:W-:Y:S04]  /*12b0*/  @!P6 ST.E [R6.64], R9 ;  /* 0x000000090600e985 */ /* 0x000fe8000c101904 */
[----:B------:R-:W-:Y:S04]  /*12c0*/  @!P5 ST.E [R4.64], R8 ;  /* 0x000000080400d985 */ /* 0x000fe8000c101904 */
[----:B------:R3:W-:Y:S02]  /*12d0*/  @!P4 ST.E [R2.64], R0 ;  /* 0x000000000200c985 */ /* 0x0007e4000c101904 */
[----:B---3--:R-:W-:-:S02]  /*12e0*/  IMAD.MOV.U32 R2, RZ, RZ, R28 ;  /* 0x000000ffff027224 */ /* 0x008fc400078e001c */
[----:B------:R-:W-:-:S04]  /*12f0*/  IMAD.MOV.U32 R3, RZ, RZ, 0x0 ;  /* 0x00000000ff037424 */ /* 0x000fc800078e00ff */
[----:B------:R-:W-:Y:S05]  /*1300*/  @P0 RET.REL.NODEC R2 `(_ZN5flash16flash_fwd_kernelI23Flash_fwd_kernel_traitsILi32ELi128ELi128ELi4ELb0ELb0EN7cutlass10bfloat16_tE19Flash_kernel_traitsILi32ELi128ELi128ELi4ES3_EELb1ELb0ELb1ELb0ELb0ELb0ELb0ELb1EEEvNS_16Flash_fwd_paramsE) ;  /* 0xffffecf002000950 */ /* 0x000fea0003c3ffff */
[----:B------:R-:W-:-:S05]  /*1310*/  IMAD R0, R12, R20, RZ ;  /* 0x000000140c007224 */ /* 0x000fca00078e02ff */
[----:B------:R-:W-:-:S04]  /*1320*/  IADD3 R3, P0, R0, R26, RZ ;  /* 0x0000001a00037210 */ /* 0x000fc80007f1e0ff */
[----:B------:R-:W-:Y:S02]  /*1330*/  LEA.HI.X.SX32 R0, R0, R25, 0x1, P0 ;  /* 0x0000001900007211 */ /* 0x000fe400000f0eff */
[----:B------:R-:W-:-:S04]  /*1340*/  LEA R2, P0, R3, R18, 0x2 ;  /* 0x0000001203027211 */ /* 0x000fc800078010ff */
[----:B------:R-:W-:Y:S01]  /*1350*/  LEA.HI.X R3, R3, R19, R0, 0x2, P0 ;  /* 0x0000001303037211 */ /* 0x000fe200000f1400 */
[----:B------:R-:W-:-:S05]  /*1360*/  IMAD.MOV.U32 R0, RZ, RZ, 0x7f800000 ;  /* 0x7f800000ff007424 */ /* 0x000fca00078e00ff */
[----:B------:R3:W-:Y:S02]  /*1370*/  ST.E [R2.64], R0 ;  /* 0x0000000002007985 */ /* 0x0007e4000c101904 */
[----:B---3--:R-:W-:Y:S02]  /*1380*/  IMAD.MOV.U32 R2, RZ, RZ, R28 ;  /* 0x000000ffff027224 */ /* 0x008fe400078e001c */
[----:B------:R-:W-:-:S04]  /*1390*/  IMAD.MOV.U32 R3, RZ, RZ, 0x0 ;  /* 0x00000000ff037424 */ /* 0x000fc800078e00ff */
[----:B------:R-:W-:Y:S05]  /*13a0*/  RET.REL.NODEC R2 `(_ZN5flash16flash_fwd_kernelI23Flash_fwd_kernel_traitsILi32ELi128ELi128ELi4ELb0ELb0EN7cutlass10bfloat16_tE19Flash_kernel_traitsILi32ELi128ELi128ELi4ES3_EELb1ELb0ELb1ELb0ELb0ELb0ELb0ELb1EEEvNS_16Flash_fwd_paramsE) ;  /* 0xffffec5002007950 */ /* 0x000fea0003c3ffff */
.L_x_855:
[----:B------:R-:W-:Y:S01]  /*13b0*/  ISETP.NE.AND P1, PT, R15, -0x1, PT ;  /* 0xffffffff0f00780c */ /* 0x000fe20003f25270 */
[----:B------:R-:W3:Y:S04]  /*13c0*/  LD.E.64 R240, [R134.64+0x38] ;  /* 0x0000380486f07980 */ /* 0x000ee8000c101b00 */
[----:B--2---:R-:W2:Y:S04]  /*13d0*/  LD.E R23, [R134.64+0x60] ;  /* 0x0000600486177980 */ /* 0x004ea8000c101900 */
[----:B----4-:R-:W4:Y:S04]  /*13e0*/  LD.E.64 R248, [R134.64+0x40] ;  /* 0x0000400486f87980 */ /* 0x010f28000c101b00 */
[----:B------:R-:W4:Y:S01]  /*13f0*/  LD.E R22, [R134.64+0xc8] ;  /* 0x0000c80486167980 */ /* 0x000f22000c101900 */
[----:B------:R-:W-:-:S03]  /*1400*/  ISETP.NE.AND P0, PT, R46, -0x1, PT ;  /* 0xffffffff2e00780c */ /* 0x000fc60003f05270 */
[----:B------:R-:W4:Y:S04]  /*1410*/  @!P1 LD.E.64 R8, [R134.64+0x20] ;  /* 0x0000200486089980 */ /* 0x000f28000c101b00 */
[----:B------:R-:W4:Y:S04]  /*1420*/  LD.E.64 R218, [R134.64+0x8] ;  /* 0x0000080486da7980 */ /* 0x000f28000c101b00 */
[----:B------:R-:W4:Y:S04]  /*1430*/  @!P1 LD.E.64 R12, [R134.64+0x28] ;  /* 0x00002804860c9980 */ /* 0x000f28000c101b00 */
[----:B------:R-:W4:Y:S04]  /*1440*/  LD.E.64 R30, [R134.64+0x98] ;  /* 0x00009804861e7980 */ /* 0x000f28000c101b00 */
[----:B------:R-:W4:Y:S04]  /*1450*/  @!P0 LD.E.64 R18, [R134.64+0x18] ;  /* 0x0000180486128980 */ /* 0x000f28000c101b00 */
[----:B------:R-:W4:Y:S04]  /*1460*/  LD.E.64 R2, [R134.64+0x30] ;  /* 0x0000300486027980 */ /* 0x000f28000c101b00 */
[----:B------:R-:W4:Y:S04]  /*1470*/  LD.E.64 R20, [R134.64+0x48] ;  /* 0x0000480486147980 */ /* 0x000f28000c101b00 */
[----:B------:R-:W4:Y:S04]  /*1480*/  LD.E.64 R38, [R134.64+0x10] ;  /* 0x0000100486267980 */ /* 0x000f28000c101b00 */
[----:B------:R1:W5:Y:S04]  /*1490*/  LD.E R24, [R134.64+0x68] ;  /* 0x0000680486187980 */ /* 0x000368000c101900 */
[----:B------:R1:W5:Y:S04]  /*14a0*/  LD.E.64 R6, [R134.64] ;  /* 0x0000000486067980 */ /* 0x000368000c101b00 */
[----:B------:R1:W5:Y:S04]  /*14b0*/  LD.E.64 R26, [R134.64+0x50] ;  /* 0x00005004861a7980 */ /* 0x000368000c101b00 */
[----:B------:R1:W5:Y:S04]  /*14c0*/  LD.E.64 R28, [R134.64+0x58] ;  /* 0x00005804861c7980 */ /* 0x000368000c101b00 */
[----:B------:R1:W5:Y:S02]  /*14d0*/  LD.E.64 R244, [R134.64+0xc0] ;  /* 0x0000c00486f47980 */ /* 0x000364000c101b00 */
[----:B-1----:R-:W-:-:S02]  /*14e0*/  LEA.HI R10, R36, R232, RZ, 0x2 ;  /* 0x000000e8240a7211 */ /* 0x002fc400078f10ff */
[----:B------:R-:W-:Y:S02]  /*14f0*/  LEA.HI R35, R36, R232, RZ, 0x3 ;  /* 0x000000e824237211 */ /* 0x000fe400078f18ff */
[----:B------:R-:W-:Y:S02]  /*1500*/  LOP3.LUT R0, R10, 0xfffffffc, RZ, 0xc0, !PT ;  /* 0xfffffffc0a007812 */ /* 0x000fe400078ec0ff */
[----:B------:R-:W-:Y:S02]  /*1510*/  SHF.R.S32.HI R34, RZ, 0x3, R35 ;  /* 0x00000003ff227819 */ /* 0x000fe40000011423 */
[----:B------:R-:W-:Y:S01]  /*1520*/  SHF.R.S32.HI R4, RZ, 0x2, R10 ;  /* 0x00000002ff047819 */ /* 0x000fe2000001140a */
[----:B------:R-:W-:Y:S02]  /*1530*/  IMAD.IADD R0, R232, 0x1, -R0 ;  /* 0x00000001e8007824 */ /* 0x000fe400078e0a00 */
[----:B------:R-:W-:Y:S01]  /*1540*/  IMAD.SHL.U32 R5, R34, 0x40, RZ ;  /* 0x0000004022057824 */ /* 0x000fe200078e00ff */
[----:B------:R-:W-:-:S02]  /*1550*/  LEA.HI R10, R10, R4, RZ, 0x1 ;  /* 0x000000040a0a7211 */ /* 0x000fc400078f08ff */
[----:B------:R-:W-:Y:S02]  /*1560*/  SHF.L.U32 R235, R0, 0x3, RZ ;  /* 0x0000000300eb7819 */ /* 0x000fe400000006ff */
[----:B------:R-:W-:Y:S02]  /*1570*/  LOP3.LUT R0, R5, 0xc0, RZ, 0xc0, !PT ;  /* 0x000000c005007812 */ /* 0x000fe400078ec0ff */
[----:B------:R-:W-:Y:S02]  /*1580*/  LOP3.LUT R5, R10, 0x7fffffe, RZ, 0xc0, !PT ;  /* 0x07fffffe0a057812 */ /* 0x000fe400078ec0ff */
[----:B------:R-:W-:Y:S02]  /*1590*/  SHF.R.S32.HI R16, RZ, 0x1f, R11 ;  /* 0x0000001fff107819 */ /* 0x000fe4000001140b */
[----:B------:R-:W-:Y:S01]  /*15a0*/  LOP3.LUT R10, R0, 0x18, R235, 0xf8, !PT ;  /* 0x00000018000a7812 */ /* 0x000fe200078ef8eb */
[----:B------:R-:W-:Y:S01]  /*15b0*/  IMAD.IADD R5, R4, 0x1, -R5 ;  /* 0x0000000104057824 */ /* 0x000fe200078e0a05 */
[----:B------:R-:W-:-:S02]  /*15c0*/  SHF.R.S32.HI R32, RZ, 0x5, R33 ;  /* 0x00000005ff207819 */ /* 0x000fc40000011421 */
[----:B------:R-:W-:Y:S02]  /*15d0*/  SHF.R.U32.HI R0, RZ, 0x3, R0 ;  /* 0x00000003ff007819 */ /* 0x000fe40000011600 */
[----:B------:R-:W-:Y:S01]  /*15e0*/  LEA.HI R44, R16, R11, RZ, 0x2 ;  /* 0x0000000b102c7211 */ /* 0x000fe200078f10ff */
[----:B------:R-:W-:Y:S01]  /*15f0*/  IMAD R16, R32, 0x8, R5 ;  /* 0x0000000820107824 */ /* 0x000fe200078e0205 */
[----:B------:R-:W-:Y:S02]  /*1600*/  LOP3.LUT R11, R10, R0, RZ, 0x3c, !PT ;  /* 0x000000000a0b7212 */ /* 0x000fe400078e3cff */
[--C-:B------:R-:W-:Y:S02]  /*1610*/  @!P1 SHF.R.S32.HI R17, RZ, 0x1f, R14.reuse ;  /* 0x0000001fff119819 */ /* 0x100fe4000001140e */
[----:B------:R-:W-:Y:S02]  /*1620*/  @!P1 SHF.R.S32.HI R0, RZ, 0x1f, R14 ;  /* 0x0000001fff009819 */ /* 0x000fe4000001140e */
[----:B------:R-:W-:Y:S01]  /*1630*/  LEA R229, R16, R11, 0x5 ;  /* 0x0000000b10e57211 */ /* 0x000fe200078e28ff */
[----:B------:R-:W-:Y:S01]  /*1640*/  @P1 IMAD.IADD R16, R14, 0x1, R15 ;  /* 0x000000010e101824 */ /* 0x000fe200078e020f */
[----:B------:R-:W-:Y:S01]  /*1650*/  @!P1 SHF.R.S32.HI R25, RZ, 0x1f, R45 ;  /* 0x0000001fff199819 */ /* 0x000fe2000001142d */
[----:B------:R-:W-:Y:S02]  /*1660*/  BSSY B0, `(.L_x_870) ;  /* 0x0000054000007945 */ /* 0x000fe40003800000 */
[----:B------:R-:W-:Y:S01]  /*1670*/  IMAD.SHL.U32 R229, R229, 0x2, RZ ;  /* 0x00000002e5e57824 */ /* 0x000fe200078e00ff */
[----:B---3--:R-:W-:Y:S01]  /*1680*/  STL.64 [R1+0x80], R240 ;  /* 0x000080f001007387 */ /* 0x008fe20000100a00 */
[----:B------:R-:W-:-:S03]  /*1690*/  @!P1 IMAD R10, R241, R14, RZ ;  /* 0x0000000ef10a9224 */ /* 0x000fc600078e02ff */
[----:B--2---:R1:W-:Y:S04]  /*16a0*/  STL [R1+0x214], R23 ;  /* 0x0002141701007387 */ /* 0x0043e80000100800 */
[----:B------:R-:W-:Y:S01]  /*16b0*/  STL [R1+0x188], R44 ;  /* 0x0001882c01007387 */ /* 0x000fe20000100800 */
[----:B----4-:R-:W-:-:S03]  /*16c0*/  @!P1 IMAD R5, R249, R14, RZ ;  /* 0x0000000ef9059224 */ /* 0x010fc600078e02ff */
[----:B------:R2:W-:Y:S04]  /*16d0*/  STL [R1+0x19c], R22 ;  /* 0x00019c1601007387 */ /* 0x0005e80000100800 */
[----:B------:R-:W-:Y:S01]  /*16e0*/  STL.64 [R1+0x38], R218 ;  /* 0x000038da01007387 */ /* 0x000fe20000100a00 */
[----:B-1----:R-:W-:Y:S01]  /*16f0*/  @!P1 IMAD R23, R248, R0, R5 ;  /* 0x00000000f8179224 */ /* 0x002fe200078e0205 */
[----:B------:R-:W-:Y:S01]  /*1700*/  @P1 IADD3 R0, R14, R15, RZ ;  /* 0x0000000f0e001210 */ /* 0x000fe20007ffe0ff */
[C---:B--2---:R-:W-:Y:S02]  /*1710*/  @!P1 IMAD R22, R240.reuse, R17, R10 ;  /* 0x00000011f0169224 */ /* 0x044fe400078e020a */
[----:B------:R-:W-:-:S04]  /*1720*/  @!P1 IMAD.WIDE.U32 R10, R240, R14, RZ ;  /* 0x0000000ef00a9225 */ /* 0x000fc800078e00ff */
[----:B------:R-:W-:Y:S02]  /*1730*/  @!P1 IMAD.IADD R11, R11, 0x1, R22 ;  /* 0x000000010b0b9824 */ /* 0x000fe400078e0216 */
[----:B------:R-:W-:-:S04]  /*1740*/  @!P1 IMAD.WIDE.U32 R14, R248, R14, RZ ;  /* 0x0000000ef80e9225 */ /* 0x000fc800078e00ff */
[----:B------:R-:W-:Y:S02]  /*1750*/  @!P1 IMAD R22, R9, R45, RZ ;  /* 0x0000002d09169224 */ /* 0x000fe400078e02ff */
[-C--:B------:R-:W-:Y:S02]  /*1760*/  @P1 IMAD R5, R241, R16.reuse, RZ ;  /* 0x00000010f1051224 */ /* 0x080fe400078e02ff */
[----:B------:R-:W-:Y:S01]  /*1770*/  @P1 IMAD.WIDE.U32 R16, R240, R16, RZ ;  /* 0x00000010f0101225 */ /* 0x000fe200078e00ff */
[----:B------:R-:W-:Y:S01]  /*1780*/  @!P1 IADD3 R9, R15, R23, RZ ;  /* 0x000000170f099210 */ /* 0x000fe20007ffe0ff */
[----:B------:R1:W-:Y:S02]  /*1790*/  STL.64 [R1+0x180], R30 ;  /* 0x0001801e01007387 */ /* 0x0003e40000100a00 */
[----:B------:R-:W-:Y:S02]  /*17a0*/  @!P1 IMAD R22, R8, R25, R22 ;  /* 0x0000001908169224 */ /* 0x000fe400078e0216 */
[----:B------:R-:W-:-:S04]  /*17b0*/  @!P1 IMAD.WIDE.U32 R10, R45, R8, R10 ;  /* 0x000000082d0a9225 */ /* 0x000fc800078e000a */
[----:B------:R-:W-:Y:S02]  /*17c0*/  @!P1 IMAD.MOV.U32 R8, RZ, RZ, R14 ;  /* 0x000000ffff089224 */ /* 0x000fe400078e000e */
[----:B------:R-:W-:Y:S02]  /*17d0*/  @!P1 IMAD R13, R13, R45, RZ ;  /* 0x0000002d0d0d9224 */ /* 0x000fe400078e02ff */
[----:B------:R-:W-:Y:S01]  /*17e0*/  @!P1 IMAD.WIDE.U32 R8, R45, R12, R8 ;  /* 0x0000000c2d089225 */ /* 0x000fe200078e0008 */
[----:B-1----:R-:W-:-:S03]  /*17f0*/  @P1 IADD3 R31, R17, R5, RZ ;  /* 0x00000005111f1210 */ /* 0x002fc60007ffe0ff */
[----:B------:R-:W-:Y:S02]  /*1800*/  @P1 IMAD.MOV.U32 R30, RZ, RZ, R16 ;  /* 0x000000ffff1e1224 */ /* 0x000fe400078e0010 */
[----:B------:R-:W-:Y:S02]  /*1810*/  @P1 IMAD R5, R249, R0, RZ ;  /* 0x00000000f9051224 */ /* 0x000fe400078e02ff */
[----:B------:R-:W-:Y:S01]  /*1820*/  @P1 IMAD.WIDE.U32 R16, R248, R0, RZ ;  /* 0x00000000f8101225 */ /* 0x000fe200078e00ff */
[----:B------:R-:W-:-:S03]  /*1830*/  @!P1 MOV R30, R10 ;  /* 0x0000000a001e9202 */ /* 0x000fc60000000f00 */
[----:B------:R-:W-:Y:S01]  /*1840*/  @!P1 IMAD R0, R12, R25, R13 ;  /* 0x000000190c009224 */ /* 0x000fe200078e020d */
[----:B------:R-:W-:Y:S01]  /*1850*/  @P1 IADD3 R23, R17, R5, RZ ;  /* 0x0000000511171210 */ /* 0x000fe20007ffe0ff */
[----:B------:R-:W-:Y:S01]  /*1860*/  @!P0 IMAD R5, R19, R45, RZ ;  /* 0x0000002d13058224 */ /* 0x000fe200078e02ff */
[----:B------:R-:W-:Y:S01]  /*1870*/  @!P0 SHF.R.S32.HI R10, RZ, 0x1f, R45 ;  /* 0x0000001fff0a8819 */ /* 0x000fe2000001142d */
[----:B------:R-:W-:Y:S01]  /*1880*/  @!P1 IMAD.IADD R23, R9, 0x1, R0 ;  /* 0x0000000109179824 */ /* 0x000fe200078e0200 */
[----:B------:R-:W-:Y:S01]  /*1890*/  @!P1 MOV R16, R8 ;  /* 0x0000000800109202 */ /* 0x000fe20000000f00 */
[----:B------:R-:W-:-:S04]  /*18a0*/  @P0 IMAD.WIDE.U32 R8, R2, R46, RZ ;  /* 0x0000002e02080225 */ /* 0x000fc800078e00ff */
[C---:B------:R-:W-:Y:S02]  /*18b0*/  @!P0 IMAD R5, R18.reuse, R10, R5 ;  /* 0x0000000a12058224 */ /* 0x040fe400078e0205 */
[----:B------:R-:W-:Y:S01]  /*18c0*/  @P0 IMAD.MOV.U32 R10, RZ, RZ, R8 ;  /* 0x000000ffff0a0224 */ /* 0x000fe200078e0008 */
[----:B------:R-:W-:Y:S01]  /*18d0*/  SHF.R.S32.HI R8, RZ, 0x1f, R33 ;  /* 0x0000001fff087819 */ /* 0x000fe20000011421 */
[----:B------:R-:W-:Y:S02]  /*18e0*/  @P0 IMAD R0, R3, R46, RZ ;  /* 0x0000002e03000224 */ /* 0x000fe400078e02ff */
[----:B------:R-:W-:Y:S01]  /*18f0*/  @!P0 IMAD.WIDE.U32 R18, R18, R45, RZ ;  /* 0x0000002d12128225 */ /* 0x000fe200078e00ff */
[----:B------:R-:W-:Y:S02]  /*1900*/  LEA.HI R8, R8, R32, RZ, 0x2 ;  /* 0x0000002008087211 */ /* 0x000fe400078f10ff */
[----:B------:R-:W-:Y:S01]  /*1910*/  @P0 IADD3 R0, R9, R0, RZ ;  /* 0x0000000009000210 */ /* 0x000fe20007ffe0ff */
[----:B------:R-:W-:Y:S01]  /*1920*/  @!P0 IMAD.MOV.U32 R10, RZ, RZ, R18 ;  /* 0x000000ffff0a8224 */ /* 0x000fe200078e0012 */
[----:B------:R-:W-:Y:S01]  /*1930*/  @!P0 IADD3 R0, R19, R5, RZ ;  /* 0x0000000513008210 */ /* 0x000fe20007ffe0ff */
[----:B------:R-:W-:Y:S01]  /*1940*/  IMAD R9, R21, R41, RZ ;  /* 0x0000002915097224 */ /* 0x000fe200078e02ff */
[----:B------:R-:W-:-:S02]  /*1950*/  SHF.R.S32.HI R5, RZ, 0x1f, R41 ;  /* 0x0000001fff057819 */ /* 0x000fc40000011429 */
[----:B------:R-:W-:Y:S02]  /*1960*/  LOP3.LUT R8, R8, 0xffffffc, RZ, 0xc0, !PT ;  /* 0x0ffffffc08087812 */ /* 0x000fe400078ec0ff */
[----:B------:R-:W-:Y:S01]  /*1970*/  SHF.R.S32.HI R21, RZ, 0x1f, R235 ;  /* 0x0000001fff157819 */ /* 0x000fe200000114eb */
[----:B------:R-:W-:Y:S01]  /*1980*/  IMAD R9, R20, R5, R9 ;  /* 0x0000000514097224 */ /* 0x000fe200078e0209 */
[----:B------:R-:W-:Y:S01]  /*1990*/  IADD3 R10, P0, R235, R10, RZ ;  /* 0x0000000aeb0a7210 */ /* 0x000fe20007f1e0ff */
[----:B------:R-:W-:Y:S01]  /*19a0*/  IMAD.IADD R8, R32, 0x1, -R8 ;  /* 0x0000000120087824 */ /* 0x000fe200078e0a08 */
[----:B------:R-:W-:Y:S02]  /*19b0*/  SHF.R.S32.HI R5, RZ, 0x1f, R4 ;  /* 0x0000001fff057819 */ /* 0x000fe40000011404 */
[----:B------:R-:W-:Y:S01]  /*19c0*/  SHF.R.S32.HI R25, RZ, 0x2, R44 ;  /* 0x00000002ff197819 */ /* 0x000fe2000001142c */
[----:B------:R-:W-:Y:S01]  /*19d0*/  @!P1 IMAD.IADD R31, R11, 0x1, R22 ;  /* 0x000000010b1f9824 */ /* 0x000fe200078e0216 */
[----:B------:R-:W-:Y:S01]  /*19e0*/  IADD3.X R11, R21, R0, RZ, P0, !PT ;  /* 0x00000000150b7210 */ /* 0x000fe200007fe4ff */
[----:B------:R-:W-:Y:S01]  /*19f0*/  IMAD.IADD R22, R37, 0x1, -R40 ;  /* 0x0000000125167824 */ /* 0x000fe200078e0a28 */
[----:B------:R-:W-:Y:S01]  /*1a00*/  LEA R0, R8, R25, 0x4 ;  /* 0x0000001908007211 */ /* 0x000fe200078e20ff */
[----:B------:R-:W-:Y:S01]  /*1a10*/  IMAD.WIDE R44, R231, 0x80, R4 ;  /* 0x00000080e72c7825 */ /* 0x000fe200078e0204 */
[----:B------:R1:W-:Y:S04]  /*1a20*/  STL.64 [R1+0x58], R38 ;  /* 0x0000582601007387 */ /* 0x0003e80000100a00 */
[----:B------:R1:W-:Y:S04]  /*1a30*/  STL [R1+0x2fc], R22 ;  /* 0x0002fc1601007387 */ /* 0x0003e80000100800 */
[----:B------:R1:W-:Y:S04]  /*1a40*/  STL [R1+0x300], R0 ;  /* 0x0003000001007387 */ /* 0x0003e80000100800 */
[----:B------:R1:W-:Y:S01]  /*1a50*/  STL.64 [R1+0x2f0], R44 ;  /* 0x0002f02c01007387 */ /* 0x0003e20000100a00 */
[----:B------:R-:W-:Y:S01]  /*1a60*/  ISETP.GE.AND P0, PT, R4, R22, PT ;  /* 0x000000160400720c */ /* 0x000fe20003f06270 */
[----:B------:R-:W-:-:S05]  /*1a70*/  IMAD.WIDE.U32 R10, R41, R20, R10 ;  /* 0x00000014290a7225 */ /* 0x000fca00078e000a */
[----:B------:R-:W-:-:S07]  /*1a80*/  IADD3 R9, R11, R9, RZ ;  /* 0x000000090b097210 */ /* 0x000fce0007ffe0ff */
[----:B------:R-:W-:Y:S05]  /*1a90*/  @P0 BRA `(.L_x_871) ;  /* 0x0000010000000947 */ /* 0x000fea0003800000 */
[----:B-----5:R-:W-:-:S13]  /*1aa0*/  ISETP.GE.AND P0, PT, R235, R244, PT ;  /* 0x000000f4eb00720c */ /* 0x020fda0003f06270 */
[----:B------:R2:W-:Y:S04]  /*1ab0*/  @P0 STS [R229], RZ ;  /* 0x000000ffe5000388 */ /* 0x0005e80000000800 */
[----:B------:R2:W-:Y:S04]  /*1ac0*/  @P0 STS [R229+0x4], RZ ;  /* 0x000004ffe5000388 */ /* 0x0005e80000000800 */
[----:B------:R2:W-:Y:S01]  /*1ad0*/  @P0 STS.64 [R229+0x8], RZ ;  /* 0x000008ffe5000388 */ /* 0x0005e20000000a00 */
[----:B------:R-:W-:Y:S05]  /*1ae0*/  @P0 BRA `(.L_x_871) ;  /* 0x000000b000000947 */ /* 0x000fea0003800000 */
[----:B------:R-:W-:Y:S01]  /*1af0*/  MOV R8, R10 ;  /* 0x0000000a00087202 */ /* 0x000fe20000000f00 */
[----:B-1----:R-:W-:-:S04]  /*1b00*/  IMAD R0, R45, R2, RZ ;  /* 0x000000022d007224 */ /* 0x002fc800078e02ff */
[----:B------:R-:W-:-:S04]  /*1b10*/  IMAD.WIDE.U32 R12, R44, R2, R8 ;  /* 0x000000022c0c7225 */ /* 0x000fc800078e0008 */
[----:B------:R-:W-:Y:S01]  /*1b20*/  IMAD R0, R44, R3, R0 ;  /* 0x000000032c007224 */ /* 0x000fe200078e0200 */
[----:B------:R-:W-:-:S04]  /*1b30*/  LEA R14, P0, R12, R6, 0x1 ;  /* 0x000000060c0e7211 */ /* 0x000fc800078008ff */
[----:B------:R-:W-:-:S04]  /*1b40*/  IADD3 R0, R13, R0, RZ ;  /* 0x000000000d007210 */ /* 0x000fc80007ffe0ff */
[----:B------:R-:W-:-:S05]  /*1b50*/  LEA.HI.X R15, R12, R7, R0, 0x1, P0 ;  /* 0x000000070c0f7211 */ /* 0x000fca00000f0c00 */
[----:B------:R-:W-:Y:S01]  /*1b60*/  @!PT LDS RZ, [RZ] ;  /* 0x00000000fffff984 */ /* 0x000fe20000000800 */
[----:B------:R-:W-:Y:S01]  /*1b70*/  @!PT LDS RZ, [RZ] ;  /* 0x00000000fffff984 */ /* 0x000fe20000000800 */
[----:B------:R-:W-:Y:S01]  /*1b80*/  @!PT LDS RZ, [RZ] ;  /* 0x00000000fffff984 */ /* 0x000fe20000000800 */
[----:B------:R1:W-:Y:S02]  /*1b90*/  LDGSTS.E.BYPASS.LTC128B.128 [R229], [R14.64] ;  /* 0x000000000ee57fae */ /* 0x0003e4000b901d44 */
.L_x_871:
[----:B------:R-:W-:Y:S05]  /*1ba0*/  BSYNC B0 ;  /* 0x0000000000007941 */ /* 0x000fea0003800000 */
.L_x_870:
[----:B------:R-:W-:Y:S01]  /*1bb0*/  IADD3 R19, R4, 0x20, RZ ;  /* 0x0000002004137810 */ /* 0x000fe20007ffe0ff */
[----:B------:R-:W-:Y:S03]  /*1bc0*/  BSSY B0, `(.L_x_872) ;  /* 0x0000014000007945 */ /* 0x000fe60003800000 */
[----:B------:R-:W-:-:S13]  /*1bd0*/  ISETP.GE.AND P0, PT, R19, R22, PT ;  /* 0x000000161300720c */ /* 0x000fda0003f06270 */
[----:B------:R-:W-:Y:S05]  /*1be0*/  @P0 BRA `(.L_x_873) ;  /* 0x0000011000000947 */ /* 0x000fea0003800000 */
[----:B-----5:R-:W-:-:S13]  /*1bf0*/  ISETP.GE.AND P0, PT, R235, R244, PT ;  /* 0x000000f4eb00720c */ /* 0x020fda0003f06270 */
[----:B------:R3:W-:Y:S01]  /*1c00*/  @P0 STS.128 [R229+0x800], RZ ;  /* 0x000800ffe5000388 */ /* 0x0007e20000000c00 */
[----:B------:R-:W-:Y:S05]  /*1c10*/  @P0 BRA `(.L_x_873) ;  /* 0x000000e000000947 */ /* 0x000fea0003800000 */
[----:B-1----:R-:W-:Y:S02]  /*1c20*/  IADD3 R0, P0, R44, 0x20, RZ ;  /* 0x000000202c007810 */ /* 0x002fe40007f1e0ff */
[----:B------:R-:W-:-:S03]  /*1c30*/  MOV R13, R9 ;  /* 0x00000009000d7202 */ /* 0x000fc60000000f00 */
[----:B------:R-:W-:-:S04]  /*1c40*/  IMAD.X R12, RZ, RZ, R45, P0 ;  /* 0x000000ffff0c7224 */ /* 0x000fc800000e062d */
[----:B------:R-:W-:Y:S02]  /*1c50*/  IMAD R14, R12, R2, RZ ;  /* 0x000000020c0e7224 */ /* 0x000fe400078e02ff */
[----:B------:R-:W-:-:S04]  /*1c60*/  IMAD.MOV.U32 R12, RZ, RZ, R10 ;  /* 0x000000ffff0c7224 */ /* 0x000fc800078e000a */
        /* <DEDUP_REMOVED lines=8> */
[----:B------:R1:W-:Y:S02]  /*1cf0*/  LDGSTS.E.BYPASS.LTC128B.128 [R229+0x800], [R14.64] ;  /* 0x008000000ee57fae */ /* 0x0003e4000b901d44 */
.L_x_873:
[----:B------:R-:W-:Y:S05]  /*1d00*/  BSYNC B0 ;  /* 0x0000000000007941 */ /* 0x000fea0003800000 */
.L_x_872:
        /* <DEDUP_REMOVED lines=21> */
.L_x_875:
[----:B------:R-:W-:Y:S05]  /*1e60*/  BSYNC B0 ;  /* 0x0000000000007941 */ /* 0x000fea0003800000 */
.L_x_874:
[----:B------:R-:W-:Y:S01]  /*1e70*/  IADD3 R17, R4, 0x60, RZ ;  /* 0x0000006004117810 */ /* 0x000fe20007ffe0ff */
[----:B------:R-:W-:Y:S03]  /*1e80*/  BSSY B0, `(.L_x_876) ;  /* 0x0000013000007945 */ /* 0x000fe60003800000 */
[----:B------:R-:W-:-:S13]  /*1e90*/  ISETP.GE.AND P0, PT, R17, R22, PT ;  /* 0x000000161100720c */ /* 0x000fda0003f06270 */
[----:B------:R-:W-:Y:S05]  /*1ea0*/  @P0 BRA `(.L_x_877) ;  /* 0x0000010000000947 */ /* 0x000fea0003800000 */
[----:B-----5:R-:W-:-:S13]  /*1eb0*/  ISETP.GE.AND P0, PT, R235, R244, PT ;  /* 0x000000f4eb00720c */ /* 0x020fda0003f06270 */
[----:B------:R1:W-:Y:S01]  /*1ec0*/  @P0 STS.128 [R229+0x1800], RZ ;  /* 0x001800ffe5000388 */ /* 0x0003e20000000c00 */
[----:B------:R-:W-:Y:S05]  /*1ed0*/  @P0 BRA `(.L_x_877) ;  /* 0x000000d000000947 */ /* 0x000fea0003800000 */
[----:B-1----:R-:W-:-:S04]  /*1ee0*/  IADD3 R0, P0, R44, 0x60, RZ ;  /* 0x000000602c007810 */ /* 0x002fc80007f1e0ff */
[----:B------:R-:W-:-:S05]  /*1ef0*/  IADD3.X R8, RZ, R45, RZ, P0, !PT ;  /* 0x0000002dff087210 */ /* 0x000fca00007fe4ff */
[----:B------:R-:W-:Y:S01]  /*1f00*/  IMAD R11, R8, R2, RZ ;  /* 0x00000002080b7224 */ /* 0x000fe200078e02ff */
[----:B------:R-:W-:-:S03]  /*1f10*/  MOV R8, R10 ;  /* 0x0000000a00087202 */ /* 0x000fc60000000f00 */
[-C--:B------:R-:W-:Y:S02]  /*1f20*/  IMAD R3, R3, R0.reuse, R11 ;  /* 0x0000000003037224 */ /* 0x080fe400078e020b */
[----:B------:R-:W-:-:S05]  /*1f30*/  IMAD.WIDE.U32 R8, R2, R0, R8 ;  /* 0x0000000002087225 */ /* 0x000fca00078e0008 */
[----:B------:R-:W-:Y:S02]  /*1f40*/  LEA R2, P0, R8, R6, 0x1 ;  /* 0x0000000608027211 */ /* 0x000fe400078008ff */
[----:B------:R-:W-:-:S04]  /*1f50*/  IADD3 R3, R9, R3, RZ ;  /* 0x0000000309037210 */ /* 0x000fc80007ffe0ff */
[----:B------:R-:W-:-:S05]  /*1f60*/  LEA.HI.X R3, R8, R7, R3, 0x1, P0 ;  /* 0x0000000708037211 */ /* 0x000fca00000f0c03 */
[----:B------:R-:W-:Y:S01]  /*1f70*/  @!PT LDS RZ, [RZ] ;  /* 0x00000000fffff984 */ /* 0x000fe20000000800 */
[----:B------:R-:W-:Y:S01]  /*1f80*/  @!PT LDS RZ, [RZ] ;  /* 0x00000000fffff984 */ /* 0x000fe20000000800 */
[----:B------:R-:W-:Y:S01]  /*1f90*/  @!PT LDS RZ, [RZ] ;  /* 0x00000000fffff984 */ /* 0x000fe20000000800 */
[----:B------:R1:W-:Y:S02]  /*1fa0*/  LDGSTS.E.BYPASS.LTC128B.128 [R229+0x1800], [R2.64] ;  /* 0x0180000002e57fae */ /* 0x0003e4000b901d44 */
.L_x_877:
[----:B------:R-:W-:Y:S05]  /*1fb0*/  BSYNC B0 ;  /* 0x0000000000007941 */ /* 0x000fea0003800000 */
.L_x_876:
[----:B-----5:R-:W-:Y:S01]  /*1fc0*/  IABS R6, R24 ;  /* 0x0000001800067213 */ /* 0x020fe20000000000 */
[----:B------:R-:W-:Y:S01]  /*1fd0*/  IMAD R9, R241, R4, RZ ;  /* 0x00000004f1097224 */ /* 0x000fe200078e02ff */
[----:B------:R-:W-:Y:S01]  /*1fe0*/  IABS R7, R24 ;  /* 0x0000001800077213 */ /* 0x000fe20000000000 */
[C---:B------:R-:W-:Y:S01]  /*1ff0*/  IMAD.SHL.U32 R205, R240.reuse, 0x80, RZ ;  /* 0x00000080f0cd7824 */ /* 0x040fe200078e00ff */
[----:B-1----:R-:W1:Y:S01]  /*2000*/  I2F.RP R2, R6 ;  /* 0x0000000600027306 */ /* 0x002e620000209400 */
[----:B------:R-:W-:Y:S01]  /*2010*/  IABS R8, R41 ;  /* 0x0000002900087213 */ /* 0x000fe20000000000 */
[----:B------:R-:W-:Y:S01]  /*2020*/  IMAD R12, R240, R5, R9 ;  /* 0x00000005f00c7224 */ /* 0x000fe200078e0209 */
[----:B------:R-:W-:Y:S01]  /*2030*/  LEA.HI R20, R36, R232, RZ, 0x4 ;  /* 0x000000e824147211 */ /* 0x000fe200078f20ff */
[----:B------:R-:W-:Y:S01]  /*2040*/  BSSY B0, `(.L_x_878) ;  /* 0x0000051000007945 */ /* 0x000fe20003800000 */
[----:B------:R-:W-:Y:S02]  /*2050*/  SHF.L.U64.HI R206, R240, 0x7, R241 ;  /* 0x00000007f0ce7819 */ /* 0x000fe400000102f1 */
[----:B------:R-:W-:Y:S01]  /*2060*/  IADD3 R180, R220, -0x1, RZ ;  /* 0xffffffffdcb47810 */ /* 0x000fe20007ffe0ff */
[----:B-1----:R-:W1:Y:S02]  /*2070*/  MUFU.RCP R2, R2 ;  /* 0x0000000200027308 */ /* 0x002e640000001000 */
[----:B-1----:R-:W-:-:S06]  /*2080*/  IADD3 R2, R2, 0xffffffe, RZ ;  /* 0x0ffffffe02027810 */ /* 0x002fcc0007ffe0ff */
[----:B------:R-:W1:Y:S02]  /*2090*/  F2I.FTZ.U32.TRUNC.NTZ R3, R2 ;  /* 0x0000000200037305 */ /* 0x000e64000021f000 */
[----:B-1----:R-:W-:Y:S02]  /*20a0*/  IMAD.MOV R0, RZ, RZ, -R3 ;  /* 0x000000ffff007224 */ /* 0x002fe400078e0a03 */
[----:B------:R-:W-:Y:S02]  /*20b0*/  IMAD.MOV.U32 R2, RZ, RZ, RZ ;  /* 0x000000ffff027224 */ /* 0x000fe400078e00ff */
[----:B------:R-:W-:-:S04]  /*20c0*/  IMAD R0, R0, R6, RZ ;  /* 0x0000000600007224 */ /* 0x000fc800078e02ff */
[----:B------:R-:W-:Y:S01]  /*20d0*/  IMAD.HI.U32 R3, R3, R0, R2 ;  /* 0x0000000003037227 */ /* 0x000fe200078e0002 */
[----:B------:R-:W-:-:S05]  /*20e0*/  IADD3 R0, RZ, -R7, RZ ;  /* 0x80000007ff007210 */ /* 0x000fca0007ffe0ff */
[----:B------:R-:W-:Y:S02]  /*20f0*/  IMAD.MOV.U32 R2, RZ, RZ, R0 ;  /* 0x000000ffff027224 */ /* 0x000fe400078e0000 */
[----:B------:R-:W-:Y:S01]  /*2100*/  IMAD.HI.U32 R0, R3, R8, RZ ;  /* 0x0000000803007227 */ /* 0x000fe200078e00ff */
[----:B------:R-:W-:-:S03]  /*2110*/  LOP3.LUT R3, R41, R24, RZ, 0x3c, !PT ;  /* 0x0000001829037212 */ /* 0x000fc600078e3cff */
[----:B------:R-:W-:Y:S01]  /*2120*/  IMAD R2, R0, R2, R8 ;  /* 0x0000000200027224 */ /* 0x000fe200078e0208 */
[----:B------:R-:W-:Y:S01]  /*2130*/  ISETP.GE.AND P2, PT, R3, RZ, PT ;  /* 0x000000ff0300720c */ /* 0x000fe20003f46270 */
[----:B------:R-:W-:-:S03]  /*2140*/  IMAD R8, R249, R4, RZ ;  /* 0x00000004f9087224 */ /* 0x000fc600078e02ff */
[----:B------:R-:W-:Y:S01]  /*2150*/  ISETP.GT.U32.AND P3, PT, R6, R2, PT ;  /* 0x000000020600720c */ /* 0x000fe20003f64070 */
[----:B------:R-:W-:Y:S01]  /*2160*/  IMAD R11, R248, R5, R8 ;  /* 0x00000005f80b7224 */ /* 0x000fe200078e0208 */
[----:B------:R-:W-:-:S05]  /*2170*/  LOP3.LUT R8, R20, 0xfffffff0, RZ, 0xc0, !PT ;  /* 0xfffffff014087812 */ /* 0x000fca00078ec0ff */
[----:B------:R-:W-:-:S05]  /*2180*/  IMAD.IADD R13, R232, 0x1, -R8 ;  /* 0x00000001e80d7824 */ /* 0x000fca00078e0a08 */
[----:B------:R-:W-:Y:S01]  /*2190*/  LEA.HI R14, R13, R13, RZ, 0x1 ;  /* 0x0000000d0d0e7211 */ /* 0x000fe200078f08ff */
[----:B------:R-:W-:Y:S01]  /*21a0*/  @!P3 IMAD.IADD R2, R2, 0x1, -R6 ;  /* 0x000000010202b824 */ /* 0x000fe200078e0a06 */
[----:B------:R-:W-:Y:S02]  /*21b0*/  @!P3 IADD3 R0, R0, 0x1, RZ ;  /* 0x000000010000b810 */ /* 0x000fe40007ffe0ff */
[----:B------:R-:W-:Y:S02]  /*21c0*/  SHF.R.S32.HI R10, RZ, 0x1, R14 ;  /* 0x00000001ff0a7819 */ /* 0x000fe4000001140e */
[----:B------:R-:W-:Y:S02]  /*21d0*/  ISETP.GE.U32.AND P4, PT, R2, R6, PT ;  /* 0x000000060200720c */ /* 0x000fe40003f86070 */
[C---:B------:R-:W-:Y:S02]  /*21e0*/  IADD3 R6, P0, R235.reuse, R30, RZ ;  /* 0x0000001eeb067210 */ /* 0x040fe40007f1e0ff */
[----:B------:R-:W-:-:S02]  /*21f0*/  IADD3 R2, P1, R235, R16, RZ ;  /* 0x00000010eb027210 */ /* 0x000fc40007f3e0ff */
[----:B------:R-:W-:Y:S01]  /*2200*/  SHF.R.S32.HI R16, RZ, 0x1f, R180 ;  /* 0x0000001fff107819 */ /* 0x000fe200000114b4 */
[C---:B------:R-:W-:Y:S01]  /*2210*/  IMAD.X R7, R21.reuse, 0x1, R31, P0 ;  /* 0x0000000115077824 */ /* 0x040fe200000e061f */
[----:B------:R-:W-:Y:S02]  /*2220*/  ISETP.NE.AND P0, PT, R24, RZ, PT ;  /* 0x000000ff1800720c */ /* 0x000fe40003f05270 */
[----:B------:R-:W-:-:S03]  /*2230*/  IADD3.X R3, R21, R23, RZ, P1, !PT ;  /* 0x0000001715037210 */ /* 0x000fc60000ffe4ff */
[----:B------:R-:W-:Y:S02]  /*2240*/  @P4 IADD3 R0, R0, 0x1, RZ ;  /* 0x0000000100004810 */ /* 0x000fe40007ffe0ff */
[-C--:B------:R-:W-:Y:S02]  /*2250*/  IMAD.WIDE.U32 R8, R248, R4.reuse, R2 ;  /* 0x00000004f8087225 */ /* 0x080fe400078e0002 */
[----:B------:R-:W-:Y:S02]  /*2260*/  @!P2 IADD3 R0, -R0, RZ, RZ ;  /* 0x000000ff0000a210 */ /* 0x000fe40007ffe1ff */
[----:B------:R-:W-:Y:S01]  /*2270*/  IMAD.WIDE.U32 R2, R240, R4, R6 ;  /* 0x00000004f0027225 */ /* 0x000fe200078e0006 */
[----:B------:R-:W-:Y:S02]  /*2280*/  SHF.R.S32.HI R6, RZ, 0x1f, R14 ;  /* 0x0000001fff067819 */ /* 0x000fe4000001140e */
[----:B------:R-:W-:Y:S01]  /*2290*/  @!P0 LOP3.LUT R0, RZ, R24, RZ, 0x33, !PT ;  /* 0x00000018ff008212 */ /* 0x000fe200078e33ff */
[----:B------:R-:W-:Y:S01]  /*22a0*/  IMAD.IADD R7, R9, 0x1, R11 ;  /* 0x0000000109077824 */ /* 0x000fe200078e020b */
[----:B------:R-:W-:Y:S01]  /*22b0*/  LEA.HI R11, R6, R10, RZ, 0x2 ;  /* 0x0000000a060b7211 */ /* 0x000fe200078f10ff */
[----:B------:R-:W-:Y:S01]  /*22c0*/  IMAD.IADD R3, R3, 0x1, R12 ;  /* 0x0000000103037824 */ /* 0x000fe200078e020c */
[----:B------:R-:W-:Y:S01]  /*22d0*/  MOV R6, R8 ;  /* 0x0000000800067202 */ /* 0x000fe20000000f00 */
[-C--:B------:R-:W-:Y:S01]  /*22e0*/  IMAD R9, R27, R0.reuse, RZ ;  /* 0x000000001b097224 */ /* 0x080fe200078e02ff */
[----:B------:R-:W-:Y:S01]  /*22f0*/  SHF.R.S32.HI R8, RZ, 0x1f, R0 ;  /* 0x0000001fff087819 */ /* 0x000fe20000011400 */
[----:B------:R-:W-:Y:S01]  /*2300*/  IMAD.WIDE.U32 R46, R26, R0, R2 ;  /* 0x000000001a2e7225 */ /* 0x000fe200078e0002 */
[----:B------:R-:W-:-:S03]  /*2310*/  LOP3.LUT R11, R11, 0xfffffffc, RZ, 0xc0, !PT ;  /* 0xfffffffc0b0b7812 */ /* 0x000fc600078ec0ff */
[----:B------:R-:W-:Y:S01]  /*2320*/  IMAD R2, R29, R0, RZ ;  /* 0x000000001d027224 */ /* 0x000fe200078e02ff */
[----:B------:R-:W-:Y:S01]  /*2330*/  MOV R246, R46 ;  /* 0x0000002e00f67202 */ /* 0x000fe20000000f00 */
[----:B------:R-:W-:Y:S01]  /*2340*/  IMAD R3, R26, R8, R9 ;  /* 0x000000081a037224 */ /* 0x000fe200078e0209 */
[----:B------:R1:W-:Y:S01]  /*2350*/  STL.64 [R1+0x2e8], R46 ;  /* 0x0002e82e01007387 */ /* 0x0003e20000100a00 */
[----:B------:R-:W-:-:S03]  /*2360*/  IMAD.WIDE.U32 R44, R28, R0, R6 ;  /* 0x000000001c2c7225 */ /* 0x000fc600078e0006 */
[----:B------:R-:W-:Y:S01]  /*2370*/  IADD3 R247, R47, R3, RZ ;  /* 0x000000032ff77210 */ /* 0x000fe20007ffe0ff */
[----:B------:R-:W-:Y:S01]  /*2380*/  IMAD R2, R28, R8, R2 ;  /* 0x000000081c027224 */ /* 0x000fe200078e0202 */
[----:B------:R1:W-:Y:S01]  /*2390*/  STL [R1+0x224], R206 ;  /* 0x000224ce01007387 */ /* 0x0003e20000100800 */
[----:B------:R-:W-:Y:S02]  /*23a0*/  IMAD R12, R180, -0x80, R72 ;  /* 0xffffff80b40c7824 */ /* 0x000fe400078e0248 */
[----:B------:R-:W-:Y:S01]  /*23b0*/  IMAD.IADD R27, R45, 0x1, R2 ;  /* 0x000000012d1b7824 */ /* 0x000fe200078e0202 */
[----:B------:R1:W-:Y:S01]  /*23c0*/  STL.64 [R1+0x2e0], R44 ;  /* 0x0002e02c01007387 */ /* 0x0003e20000100a00 */
[----:B------:R-:W-:Y:S01]  /*23d0*/  IMAD.IADD R15, R10, 0x1, -R11 ;  /* 0x000000010a0f7824 */ /* 0x000fe200078e0a0b */
[----:B------:R-:W-:Y:S01]  /*23e0*/  ISETP.GE.AND P0, PT, R4, R12, PT ;  /* 0x0000000c0400720c */ /* 0x000fe20003f06270 */
[----:B------:R-:W-:Y:S01]  /*23f0*/  IMAD R0, R206, R180, RZ ;  /* 0x000000b4ce007224 */ /* 0x000fe200078e02ff */
[----:B------:R1:W-:Y:S01]  /*2400*/  STL [R1+0x220], R205 ;  /* 0x000220cd01007387 */ /* 0x0003e20000100800 */
[----:B------:R-:W-:Y:S01]  /*2410*/  IMAD.MOV.U32 R3, RZ, RZ, 0x10 ;  /* 0x00000010ff037424 */ /* 0x000fe200078e00ff */
[----:B------:R-:W-:Y:S01]  /*2420*/  LOP3.LUT P1, RZ, R15, 0x2, RZ, 0xc0, !PT ;  /* 0x000000020fff7812 */ /* 0x000fe2000782c0ff */
[-C--:B------:R-:W-:Y:S01]  /*2430*/  IMAD R0, R16, R205.reuse, R0 ;  /* 0x000000cd10007224 */ /* 0x080fe200078e0200 */
[----:B------:R1:W-:Y:S01]  /*2440*/  STL.64 [R1+0x2c8], R246 ;  /* 0x0002c8f601007387 */ /* 0x0003e20000100a00 */
[----:B------:R-:W-:Y:S01]  /*2450*/  IMAD.WIDE.U32 R6, R180, R205, R246 ;  /* 0x000000cdb4067225 */ /* 0x000fe200078e00f6 */
[----:B------:R-:W-:-:S02]  /*2460*/  SEL R3, R3, 0xfffffff0, !P1 ;  /* 0xfffffff003037807 */ /* 0x000fc40004800000 */
[----:B------:R1:W-:Y:S02]  /*2470*/  STL [R1+0x2d4], R27 ;  /* 0x0002d41b01007387 */ /* 0x0003e40000100800 */
[----:B------:R-:W-:Y:S01]  /*2480*/  IADD3 R9, R7, R0, RZ ;  /* 0x0000000007097210 */ /* 0x000fe20007ffe0ff */
[----:B------:R-:W-:Y:S05]  /*2490*/  @P0 BRA `(.L_x_879) ;  /* 0x000000b000000947 */ /* 0x000fea0003800000 */
[----:B------:R-:W-:-:S13]  /*24a0*/  ISETP.GE.AND P0, PT, R235, R244, PT ;  /* 0x000000f4eb00720c */ /* 0x000fda0003f06270 */
[----:B------:R1:W-:Y:S04]  /*24b0*/  @P0 STS [R229+0x2000], RZ ;  /* 0x002000ffe5000388 */ /* 0x0003e80000000800 */
[----:B------:R1:W-:Y:S04]  /*24c0*/  @P0 STS [R229+0x2004], RZ ;  /* 0x002004ffe5000388 */ /* 0x0003e80000000800 */
[----:B------:R1:W-:Y:S01]  /*24d0*/  @P0 STS.64 [R229+0x2008], RZ ;  /* 0x002008ffe5000388 */ /* 0x0003e20000000a00 */
[----:B------:R-:W-:Y:S05]  /*24e0*/  @P0 BRA `(.L_x_879) ;  /* 0x0000006000000947 */ /* 0x000fea0003800000 */
[----:B------:R-:W-:-:S04]  /*24f0*/  LEA R10, P0, R6, R218, 0x1 ;  /* 0x000000da060a7211 */ /* 0x000fc800078008ff */
[----:B------:R-:W-:-:S05]  /*2500*/  LEA.HI.X R11, R6, R219, R9, 0x1, P0 ;  /* 0x000000db060b7211 */ /* 0x000fca00000f0c09 */
[----:B------:R-:W-:Y:S01]  /*2510*/  @!PT LDS RZ, [RZ] ;  /* 0x00000000fffff984 */ /* 0x000fe20000000800 */
[----:B------:R-:W-:Y:S01]  /*2520*/  @!PT LDS RZ, [RZ] ;  /* 0x00000000fffff984 */ /* 0x000fe20000000800 */
[----:B------:R-:W-:Y:S01]  /*2530*/  @!PT LDS RZ, [RZ] ;  /* 0x00000000fffff984 */ /* 0x000fe20000000800 */
[----:B------:R1:W-:Y:S04]  /*2540*/  LDGSTS.E.BYPASS.LTC128B.128 [R229+0x2000], [R10.64] ;  /* 0x020000000ae57fae */ /* 0x0003e8000b901d44 */
.L_x_879:
[----:B------:R-:W-:Y:S05]  /*2550*/  BSYNC B0 ;  /* 0x0000000000007941 */ /* 0x000fea0003800000 */
.L_x_878:
[----:B------:R-:W-:Y:S01]  /*2560*/  ISETP.GE.AND P0, PT, R19, R12, PT ;  /* 0x0000000c1300720c */ /* 0x000fe20003f06270 */
[----:B------:R-:W-:Y:S01]  /*2570*/  BSSY B0, `(.L_x_880) ;  /* 0x000000f000007945 */ /* 0x000fe20003800000 */
[C---:B------:R-:W-:Y:S01]  /*2580*/  SHF.L.U64.HI R183, R240.reuse, 0x5, R241 ;  /* 0x00000005f0b77819 */ /* 0x040fe200000102f1 */
[----:B------:R-:W-:-:S10]  /*2590*/  IMAD.SHL.U32 R181, R240, 0x20, RZ ;  /* 0x00000020f0b57824 */ /* 0x000fd400078e00ff */
[----:B------:R-:W-:Y:S05]  /*25a0*/  @P0 BRA `(.L_x_881) ;  /* 0x000000b000000947 */ /* 0x000fea0003800000 */
[----:B------:R-:W-:-:S13]  /*25b0*/  ISETP.GE.AND P0, PT, R235, R244, PT ;  /* 0x000000f4eb00720c */ /* 0x000fda0003f06270 */
[----:B------:R1:W-:Y:S01]  /*25c0*/  @P0 STS.128 [R229+0x2800], RZ ;  /* 0x002800ffe5000388 */ /* 0x0003e20000000c00 */
[----:B------:R-:W-:Y:S05]  /*25d0*/  @P0 BRA `(.L_x_881) ;  /* 0x0000008000000947 */ /* 0x000fea0003800000 */
[----:B------:R-:W-:-:S05]  /*25e0*/  IADD3 R0, P0, R181, R6, RZ ;  /* 0x00000006b5007210 */ /* 0x000fca0007f1e0ff */
[----:B------:R-:W-:Y:S01]  /*25f0*/  IMAD.X R2, R183, 0x1, R9, P0 ;  /* 0x00000001b7027824 */ /* 0x000fe200000e0609 */
[----:B-1----:R-:W-:-:S04]  /*2600*/  LEA R10, P0, R0, R218, 0x1 ;  /* 0x000000da000a7211 */ /* 0x002fc800078008ff */
[----:B------:R-:W-:-:S05]  /*2610*/  LEA.HI.X R11, R0, R219, R2, 0x1, P0 ;  /* 0x000000db000b7211 */ /* 0x000fca00000f0c02 */
[----:B------:R-:W-:Y:S01]  /*2620*/  @!PT LDS RZ, [RZ] ;  /* 0x00000000fffff984 */ /* 0x000fe20000000800 */
[----:B------:R-:W-:Y:S01]  /*2630*/  @!PT LDS RZ, [RZ] ;  /* 0x00000000fffff984 */ /* 0x000fe20000000800 */
[----:B------:R-:W-:Y:S01]  /*2640*/  @!PT LDS RZ, [RZ] ;  /* 0x00000000fffff984 */ /* 0x000fe20000000800 */
[----:B------:R1:W-:Y:S04]  /*2650*/  LDGSTS.E.BYPASS.LTC128B.128 [R229+0x2800], [R10.64] ;  /* 0x028000000ae57fae */ /* 0x0003e8000b901d44 */
.L_x_881:
[----:B------:R-:W-:Y:S05]  /*2660*/  BSYNC B0 ;  /* 0x0000000000007941 */ /* 0x000fea0003800000 */
.L_x_880:
[----:B------:R-:W-:Y:S01]  /*2670*/  ISETP.GE.AND P0, PT, R18, R12, PT ;  /* 0x0000000c1200720c */ /* 0x000fe20003f06270 */
[----:B------:R-:W-:-:S12]  /*2680*/  BSSY B0, `(.L_x_882) ;  /* 0x000000d000007945 */ /* 0x000fd80003800000 */
[----:B------:R-:W-:Y:S05]  /*2690*/  @P0 BRA `(.L_x_883) ;  /* 0x000000b000000947 */ /* 0x000fea0003800000 */
[----:B------:R-:W-:-:S13]  /*26a0*/  ISETP.GE.AND P0, PT, R235, R244, PT ;  /* 0x000000f4eb00720c */ /* 0x000fda0003f06270 */
[----:B------:R1:W-:Y:S01]  /*26b0*/  @P0 STS.128 [R229+0x3000], RZ ;  /* 0x003000ffe5000388 */ /* 0x0003e20000000c00 */
[----:B------:R-:W-:Y:S05]  /*26c0*/  @P0 BRA `(.L_x_883) ;  /* 0x0000008000000947 */ /* 0x000fea0003800000 */
[----:B------:R-:W-:-:S04]  /*26d0*/  LEA R0, P0, R240, R6, 0x6 ;  /* 0x00000006f0007211 */ /* 0x000fc800078030ff */
[----:B------:R-:W-:Y:S02]  /*26e0*/  LEA.HI.X R2, R240, R9, R241, 0x6, P0 ;  /* 0x00000009f0027211 */ /* 0x000fe400000f34f1 */
[----:B-1----:R-:W-:-:S04]  /*26f0*/  LEA R10, P0, R0, R218, 0x1 ;  /* 0x000000da000a7211 */ /* 0x002fc800078008ff */
[----:B------:R-:W-:-:S05]  /*2700*/  LEA.HI.X R11, R0, R219, R2, 0x1, P0 ;  /* 0x000000db000b7211 */ /* 0x000fca00000f0c02 */
[----:B------:R-:W-:Y:S01]  /*2710*/  @!PT LDS RZ, [RZ] ;  /* 0x00000000fffff984 */ /* 0x000fe20000000800 */
[----:B------:R-:W-:Y:S01]  /*2720*/  @!PT LDS RZ, [RZ] ;  /* 0x00000000fffff984 */ /* 0x000fe20000000800 */
[----:B------:R-:W-:Y:S01]  /*2730*/  @!PT LDS RZ, [RZ] ;  /* 0x00000000fffff984 */ /* 0x000fe20000000800 */
[----:B------:R1:W-:Y:S04]  /*2740*/  LDGSTS.E.BYPASS.LTC128B.128 [R229+0x3000], [R10.64] ;  /* 0x030000000ae57fae */ /* 0x0003e8000b901d44 */
.L_x_883:
[----:B------:R-:W-:Y:S05]  /*2750*/  BSYNC B0 ;  /* 0x0000000000007941 */ /* 0x000fea0003800000 */
.L_x_882:
[----:B------:R-:W-:Y:S01]  /*2760*/  ISETP.GE.AND P0, PT, R17, R12, PT ;  /* 0x0000000c1100720c */ /* 0x000fe20003f06270 */
[----:B------:R-:W-:Y:S01]  /*2770*/  BSSY B0, `(.L_x_884) ;  /* 0x0000011000007945 */ /* 0x000fe20003800000 */
[C---:B------:R-:W-:Y:S01]  /*2780*/  SHF.L.U64.HI R23, R248.reuse, 0x7, R249 ;  /* 0x00000007f8177819 */ /* 0x040fe200000102f9 */
[----:B-1----:R-:W-:-:S10]  /*2790*/  IMAD.SHL.U32 R11, R248, 0x80, RZ ;  /* 0x00000080f80b7824 */ /* 0x002fd400078e00ff */
[----:B------:R-:W-:Y:S05]  /*27a0*/  @P0 BRA `(.L_x_885) ;  /* 0x000000d000000947 */ /* 0x000fea0003800000 */
[----:B------:R-:W-:-:S13]  /*27b0*/  ISETP.GE.AND P0, PT, R235, R244, PT ;  /* 0x000000f4eb00720c */ /* 0x000fda0003f06270 */
[----:B------:R1:W-:Y:S01]  /*27c0*/  @P0 STS.128 [R229+0x3800], RZ ;  /* 0x003800ffe5000388 */ /* 0x0003e20000000c00 */
[----:B------:R-:W-:Y:S05]  /*27d0*/  @P0 BRA `(.L_x_885) ;  /* 0x000000a000000947 */ /* 0x000fea0003800000 */
[----:B------:R-:W-:Y:S01]  /*27e0*/  MOV R8, R6 ;  /* 0x0000000600087202 */ /* 0x000fe20000000f00 */
[----:B------:R-:W-:-:S04]  /*27f0*/  IMAD R0, R241, 0x60, RZ ;  /* 0x00000060f1007824 */ /* 0x000fc800078e02ff */
[----:B------:R-:W-:-:S05]  /*2800*/  IMAD.WIDE.U32 R8, R240, 0x60, R8 ;  /* 0x00000060f0087825 */ /* 0x000fca00078e0008 */
[----:B------:R-:W-:Y:S02]  /*2810*/  IADD3 R0, R9, R0, RZ ;  /* 0x0000000009007210 */ /* 0x000fe40007ffe0ff */
[----:B------:R-:W-:-:S04]  /*2820*/  LEA R6, P0, R8, R218, 0x1 ;  /* 0x000000da08067211 */ /* 0x000fc800078008ff */
[----:B------:R-:W-:-:S05]  /*2830*/  LEA.HI.X R7, R8, R219, R0, 0x1, P0 ;  /* 0x000000db08077211 */ /* 0x000fca00000f0c00 */
[----:B------:R-:W-:Y:S01]  /*2840*/  @!PT LDS RZ, [RZ] ;  /* 0x00000000fffff984 */ /* 0x000fe20000000800 */
[----:B------:R-:W-:Y:S01]  /*2850*/  @!PT LDS RZ, [RZ] ;  /* 0x00000000fffff984 */ /* 0x000fe20000000800 */
[----:B------:R-:W-:Y:S01]  /*2860*/  @!PT LDS RZ, [RZ] ;  /* 0x00000000fffff984 */ /* 0x000fe20000000800 */
[----:B------:R1:W-:Y:S04]  /*2870*/  LDGSTS.E.BYPASS.LTC128B.128 [R229+0x3800], [R6.64] ;  /* 0x0380000006e57fae */ /* 0x0003e8000b901d44 */
.L_x_885:
[----:B------:R-:W-:Y:S05]  /*2880*/  BSYNC B0 ;  /* 0x0000000000007941 */ /* 0x000fea0003800000 */
.L_x_884:
[----:B------:R-:W5:Y:S04]  /*2890*/  LD.E R22, [R134.64+0x188] ;  /* 0x0001880486167980 */ /* 0x000f68000c101900 */
[----:B--2---:R-:W2:Y:S01]  /*28a0*/  LD.E R21, [R134.64+0x184] ;  /* 0x0001840486157980 */ /* 0x004ea2000c101900 */
[----:B------:R-:W-:Y:S01]  /*28b0*/  SHF.R.S32.HI R10, RZ, 0x4, R20 ;  /* 0x00000004ff0a7819 */ /* 0x000fe20000011414 */
[----:B------:R-:W-:Y:S01]  /*28c0*/  IMAD R9, R23, R180, RZ ;  /* 0x000000b417097224 */ /* 0x000fe200078e02ff */
[----:B------:R-:W-:Y:S01]  /*28d0*/  LOP3.LUT R0, R14, 0x7fffffe, RZ, 0xc0, !PT ;  /* 0x07fffffe0e007812 */ /* 0x000fe200078ec0ff */
[----:B------:R-:W0:Y:S01]  /*28e0*/  LDGDEPBAR ;  /* 0x00000000000079af */ /* 0x000e220000000000 */
[----:B------:R-:W-:Y:S01]  /*28f0*/  ISETP.GE.AND P0, PT, R4, R12, PT ;  /* 0x0000000c0400720c */ /* 0x000fe20003f06270 */
[----:B------:R-:W-:Y:S01]  /*2900*/  IMAD R16, R16, R11, R9 ;  /* 0x0000000b10107224 */ /* 0x000fe200078e0209 */
[----:B------:R-:W-:Y:S01]  /*2910*/  LEA.HI R2, R20, R10, RZ, 0x1 ;  /* 0x0000000a14027211 */ /* 0x000fe200078f08ff */
[----:B------:R-:W-:Y:S01]  /*2920*/  IMAD.IADD R8, R13, 0x1, -R0 ;  /* 0x000000010d087824 */ /* 0x000fe200078e0a00 */
[----:B------:R-:W-:Y:S01]  /*2930*/  LOP3.LUT R5, R35, 0xfffffff8, RZ, 0xc0, !PT ;  /* 0xfffffff823057812 */ /* 0x000fe200078ec0ff */
[----:B------:R-:W-:Y:S01]  /*2940*/  IMAD.MOV.U32 R26, RZ, RZ, R44 ;  /* 0x000000ffff1a7224 */ /* 0x000fe200078e002c */
[----:B------:R-:W-:-:S02]  /*2950*/  SHF.R.S32.HI R4, RZ, 0x1f, R13 ;  /* 0x0000001fff047819 */ /* 0x000fc4000001140d */
[----:B------:R-:W-:Y:S01]  /*2960*/  LOP3.LUT R0, R2, 0xfffffffe, RZ, 0xc0, !PT ;  /* 0xfffffffe02007812 */ /* 0x000fe200078ec0ff */
[----:B------:R-:W-:Y:S01]  /*2970*/  IMAD.IADD R2, R232, 0x1, -R5 ;  /* 0x00000001e8027824 */ /* 0x000fe200078e0a05 */
[----:B------:R-:W-:Y:S01]  /*2980*/  LEA.HI R4, R4, R13, RZ, 0x3 ;  /* 0x0000000d04047211 */ /* 0x000fe200078f18ff */
[----:B------:R-:W-:Y:S01]  /*2990*/  IMAD.SHL.U32 R5, R15, 0x40, RZ ;  /* 0x000000400f057824 */ /* 0x000fe200078e00ff */
[----:B------:R1:W-:Y:S01]  /*29a0*/  STL.64 [R1+0x2d0], R26 ;  /* 0x0002d01a01007387 */ /* 0x0003e20000100a00 */
[----:B------:R-:W-:Y:S01]  /*29b0*/  IMAD.IADD R10, R10, 0x1, -R0 ;  /* 0x000000010a0a7824 */ /* 0x000fe200078e0a00 */
[----:B------:R-:W-:Y:S01]  /*29c0*/  LEA.HI R0, R2, R2, RZ, 0x1 ;  /* 0x0000000202007211 */ /* 0x000fe200078f08ff */
[----:B------:R-:W-:Y:S01]  /*29d0*/  IMAD.SHL.U32 R4, R4, 0x20, RZ ;  /* 0x0000002004047824 */ /* 0x000fe200078e00ff */
[----:B------:R-:W-:Y:S01]  /*29e0*/  LOP3.LUT R5, R5, 0xc0, RZ, 0xc0, !PT ;  /* 0x000000c005057812 */ /* 0x000fe200078ec0ff */
[----:B-1----:R-:W-:Y:S01]  /*29f0*/  IMAD.SHL.U32 R7, R10, 0x8, RZ ;  /* 0x000000080a077824 */ /* 0x002fe200078e00ff */
[----:B------:R-:W-:-:S02]  /*2a00*/  LOP3.LUT R6, R0, 0x7fffffe, RZ, 0xc0, !PT ;  /* 0x07fffffe00067812 */ /* 0x000fc400078ec0ff */
[----:B------:R-:W-:Y:S02]  /*2a10*/  LOP3.LUT R4, R4, 0xffffff00, RZ, 0xc0, !PT ;  /* 0xffffff0004047812 */ /* 0x000fe400078ec0ff */
[----:B------:R-:W-:Y:S01]  /*2a20*/  SHF.R.S32.HI R13, RZ, 0x1, R0 ;  /* 0x00000001ff0d7819 */ /* 0x000fe20000011400 */
[----:B------:R-:W-:-:S04]  /*2a30*/  DEPBAR.LE SB0, 0x0 ;  /* 0x000080000000791a */ /* 0x000fc80000000000 */
[----:B------:R-:W-:Y:S01]  /*2a40*/  WARPSYNC 0xffffffff ;  /* 0xffffffff00007948 */ /* 0x000fe20003800000 */
[----:B------:R-:W-:Y:S01]  /*2a50*/  BAR.SYNC.DEFER_BLOCKING 0x0 ;  /* 0x0000000000007b1d */ /* 0x000fe20000010000 */
[----:B------:R-:W-:Y:S01]  /*2a60*/  IMAD.IADD R9, R2, 0x1, -R6 ;  /* 0x0000000102097824 */ /* 0x000fe200078e0a06 */
[----:B------:R-:W-:Y:S01]  /*2a70*/  LOP3.LUT R6, R5, 0x8, R7, 0xf8, !PT ;  /* 0x0000000805067812 */ /* 0x000fe200078ef807 */
[--C-:B------:R-:W-:Y:S01]  /*2a80*/  IMAD R2, R32, 0x200, R4.reuse ;  /* 0x0000020020027824 */ /* 0x100fe200078e0204 */
[----:B------:R-:W-:Y:S01]  /*2a90*/  SHF.L.U32 R0, R13, 0x6, RZ ;  /* 0x000000060d007819 */ /* 0x000fe200000006ff */
[C---:B------:R-:W-:Y:S01]  /*2aa0*/  IMAD R7, R8.reuse, 0x20, R4 ;  /* 0x0000002008077824 */ /* 0x040fe200078e0204 */
[----:B------:R-:W-:Y:S01]  /*2ab0*/  SHF.R.U32.HI R5, RZ, 0x3, R5 ;  /* 0x00000003ff057819 */ /* 0x000fe20000011605 */
[----:B------:R-:W-:Y:S01]  /*2ac0*/  IMAD R8, R8, 0x20, R2 ;  /* 0x0000002008087824 */ /* 0x000fe200078e0202 */
[----:B------:R-:W-:Y:S01]  /*2ad0*/  LOP3.LUT R0, R0, 0xc0, RZ, 0xc0, !PT ;  /* 0x000000c000007812 */ /* 0x000fe200078ec0ff */
[----:B------:R-:W-:Y:S01]  /*2ae0*/  IMAD.SHL.U32 R2, R34, 0x8, RZ ;  /* 0x0000000822027824 */ /* 0x000fe200078e00ff */
[----:B------:R-:W-:Y:S01]  /*2af0*/  LOP3.LUT R4, R6, R5, RZ, 0x3c, !PT ;  /* 0x0000000506047212 */ /* 0x000fe200078e3cff */
[----:B------:R-:W-:Y:S01]  /*2b00*/  IMAD R6, R10, 0x8, R9 ;  /* 0x000000080a067824 */ /* 0x000fe200078e0209 */
[----:B------:R-:W-:Y:S01]  /*2b10*/  IADD3 R5, R72, 0x1, -R37 ;  /* 0x0000000148057810 */ /* 0x000fe20007ffe825 */
[----:B------:R-:W-:Y:S01]  /*2b20*/  BSSY B0, `(.L_x_886) ;  /* 0x0000020000007945 */ /* 0x000fe20003800000 */
[----:B------:R-:W-:-:S02]  /*2b30*/  LOP3.LUT R2, R0, 0x8, R2, 0xf8, !PT ;  /* 0x0000000800027812 */ /* 0x000fc400078ef802 */
[----:B------:R-:W-:Y:S02]  /*2b40*/  SHF.R.U32.HI R0, RZ, 0x3, R0 ;  /* 0x00000003ff007819 */ /* 0x000fe40000011600 */
[----:B------:R-:W-:Y:S02]  /*2b50*/  IADD3 R242, R42, -0x4ab325aa, RZ ;  /* 0xb54cda562af27810 */ /* 0x000fe40007ffe0ff */
[----:B------:R-:W-:Y:S01]  /*2b60*/  LOP3.LUT R0, R2, R0, RZ, 0x3c, !PT ;  /* 0x0000000002007212 */ /* 0x000fe200078e3cff */
[C---:B------:R-:W-:Y:S02]  /*2b70*/  IMAD.IADD R2, R4.reuse, 0x1, R8 ;  /* 0x0000000104027824 */ /* 0x040fe400078e0208 */
[----:B------:R-:W-:Y:S01]  /*2b80*/  IMAD.IADD R4, R4, 0x1, R7 ;  /* 0x0000000104047824 */ /* 0x000fe200078e0207 */
[----:B------:R1:W-:Y:S01]  /*2b90*/  @P0 STS [R229+0x4000], RZ ;  /* 0x004000ffe5000388 */ /* 0x0003e20000000800 */
[----:B------:R-:W-:Y:S01]  /*2ba0*/  IMAD.U32 R0, R6, 0x20, R0 ;  /* 0x0000002006007824 */ /* 0x000fe200078e0000 */
[----:B------:R-:W-:Y:S01]  /*2bb0*/  LEA R6, R231, R32, 0x3 ;  /* 0x00000020e7067211 */ /* 0x000fe200078e18ff */
[----:B------:R-:W-:Y:S01]  /*2bc0*/  IMAD.SHL.U32 R8, R232, 0x2, RZ ;  /* 0x00000002e8087824 */ /* 0x000fe200078e00ff */
[----:B------:R1:W-:Y:S01]  /*2bd0*/  @P0 STS [R229+0x4004], RZ ;  /* 0x004004ffe5000388 */ /* 0x0003e20000000800 */
[----:B------:R-:W-:-:S03]  /*2be0*/  IMAD.WIDE.U32 R6, R180, R11, R26 ;  /* 0x0000000bb4067225 */ /* 0x000fc600078e001a */
[----:B------:R1:W-:Y:S01]  /*2bf0*/  @P0 STS.64 [R229+0x4008], RZ ;  /* 0x004008ffe5000388 */ /* 0x0003e20000000a00 */
[----:B------:R-:W-:Y:S01]  /*2c00*/  LOP3.LUT R132, R8, 0x6, RZ, 0xc0, !PT ;  /* 0x0000000608847812 */ /* 0x000fe200078ec0ff */
[----:B------:R-:W-:Y:S02]  /*2c10*/  IMAD.IADD R9, R7, 0x1, R16 ;  /* 0x0000000107097824 */ /* 0x000fe400078e0210 */
[----:B-----5:R-:W-:Y:S02]  /*2c20*/  IMAD.IADD R22, R5, 0x1, R22 ;  /* 0x0000000105167824 */ /* 0x020fe400078e0216 */
[----:B------:R-:W-:Y:S01]  /*2c30*/  IMAD R5, R32, 0x10, R25 ;  /* 0x0000001020057824 */ /* 0x000fe200078e0219 */
[----:B--2---:R-:W-:-:S03]  /*2c40*/  IADD3 R21, -R21, R72, -R37 ;  /* 0x0000004815157210 */ /* 0x004fc60007ffe925 */
[----:B------:R-:W-:Y:S01]  /*2c50*/  IMAD.IADD R20, R40, 0x1, R5 ;  /* 0x0000000128147824 */ /* 0x000fe200078e0205 */
[----:B------:R-:W-:Y:S05]  /*2c60*/  @P0 BRA `(.L_x_887) ;  /* 0x000000b000000947 */ /* 0x000fea0003800000 */
[----:B-1----:R-:W-:-:S13]  /*2c70*/  ISETP.GE.AND P0, PT, R235, R244, PT ;  /* 0x000000f4eb00720c */ /* 0x002fda0003f06270 */
        /* <DEDUP_REMOVED lines=10> */
.L_x_887:
[----:B-1----:R-:W-:Y:S05]  /*2d20*/  BSYNC B0 ;  /* 0x0000000000007941 */ /* 0x002fea0003800000 */
.L_x_886:
[----:B------:R-:W-:Y:S01]  /*2d30*/  ISETP.GE.AND P0, PT, R19, R12, PT ;  /* 0x0000000c1300720c */ /* 0x000fe20003f06270 */
[----:B------:R-:W-:-:S12]  /*2d40*/  BSSY B0, `(.L_x_888) ;  /* 0x000000e000007945 */ /* 0x000fd80003800000 */
[----:B------:R1:W-:Y:S01]  /*2d50*/  @P0 STS.128 [R229+0x4800], RZ ;  /* 0x004800ffe5000388 */ /* 0x0003e20000000c00 */
[----:B------:R-:W-:Y:S05]  /*2d60*/  @P0 BRA `(.L_x_889) ;  /* 0x000000b000000947 */ /* 0x000fea0003800000 */
[----:B------:R-:W-:-:S13]  /*2d70*/  ISETP.GE.AND P0, PT, R235, R244, PT ;  /* 0x000000f4eb00720c */ /* 0x000fda0003f06270 */
[----:B------:R1:W-:Y:S01]  /*2d80*/  @P0 STS.128 [R229+0x4800], RZ ;  /* 0x004800ffe5000388 */ /* 0x0003e20000000c00 */
[----:B------:R-:W-:Y:S05]  /*2d90*/  @P0 BRA `(.L_x_889) ;  /* 0x0000008000000947 */ /* 0x000fea0003800000 */
[----:B------:R-:W-:-:S04]  /*2da0*/  LEA R5, P0, R248, R6, 0x5 ;  /* 0x00000006f8057211 */ /* 0x000fc800078028ff */
[----:B--2---:R-:W-:Y:S02]  /*2db0*/  LEA.HI.X R11, R248, R9, R249, 0x5, P0 ;  /* 0x00000009f80b7211 */ /* 0x004fe400000f2cf9 */
[----:B------:R-:W-:-:S04]  /*2dc0*/  LEA R10, P0, R5, R38, 0x1 ;  /* 0x00000026050a7211 */ /* 0x000fc800078008ff */
[----:B------:R-:W-:-:S05]  /*2dd0*/  LEA.HI.X R11, R5, R39, R11, 0x1, P0 ;  /* 0x00000027050b7211 */ /* 0x000fca00000f0c0b */
[----:B------:R-:W-:Y:S01]  /*2de0*/  @!PT LDS RZ, [RZ] ;  /* 0x00000000fffff984 */ /* 0x000fe20000000800 */
[----:B------:R-:W-:Y:S01]  /*2df0*/  @!PT LDS RZ, [RZ] ;  /* 0x00000000fffff984 */ /* 0x000fe20000000800 */
[----:B------:R-:W-:Y:S01]  /*2e00*/  @!PT LDS RZ, [RZ] ;  /* 0x00000000fffff984 */ /* 0x000fe20000000800 */
[----:B------:R2:W-:Y:S04]  /*2e10*/  LDGSTS.E.BYPASS.LTC128B.128 [R229+0x4800], [R10.64] ;  /* 0x048000000ae57fae */ /* 0x0005e8000b901d44 */
.L_x_889:
[----:B------:R-:W-:Y:S05]  /*2e20*/  BSYNC B0 ;  /* 0x0000000000007941 */ /* 0x000fea0003800000 */
.L_x_888:
        /* <DEDUP_REMOVED lines=15> */
.L_x_891:
[----:B------:R-:W-:Y:S05]  /*2f20*/  BSYNC B0 ;  /* 0x0000000000007941 */ /* 0x000fea0003800000 */
.L_x_890:
[----:B------:R-:W-:Y:S01]  /*2f30*/  ISETP.GE.AND P0, PT, R17, R12, PT ;  /* 0x0000000c1100720c */ /* 0x000fe20003f06270 */
[----:B------:R-:W-:-:S12]  /*2f40*/  BSSY B0, `(.L_x_892) ;  /* 0x0000010000007945 */ /* 0x000fd80003800000 */
[----:B------:R1:W-:Y:S01]  /*2f50*/  @P0 STS.128 [R229+0x5800], RZ ;  /* 0x005800ffe5000388 */ /* 0x0003e20000000c00 */
        /* <DEDUP_REMOVED lines=14> */
.L_x_893:
[----:B------:R-:W-:Y:S05]  /*3040*/  BSYNC B0 ;  /* 0x0000000000007941 */ /* 0x000fea0003800000 */
.L_x_892:
[----:B------:R-:W-:Y:S01]  /*3050*/  IMAD.SHL.U32 R204, R0, 0x2, RZ ;  /* 0x0000000200cc7824 */ /* 0x000fe200078e00ff */
[----:B------:R-:W-:Y:S01]  /*3060*/  LOP3.LUT P0, RZ, R13, 0x2, RZ, 0xc0, !PT ;  /* 0x000000020dff7812 */ /* 0x000fe2000780c0ff */
[----:B------:R-:W-:Y:S01]  /*3070*/  IMAD.SHL.U32 R207, R2, 0x2, RZ ;  /* 0x0000000202cf7824 */ /* 0x000fe200078e00ff */
[C---:B------:R-:W-:Y:S01]  /*3080*/  IADD3 R5, R20.reuse, 0x8, RZ ;  /* 0x0000000814057810 */ /* 0x040fe20007ffe0ff */
[----:B-1----:R-:W-:Y:S01]  /*3090*/  IMAD.IADD R7, R20, 0x1, R22 ;  /* 0x0000000114077824 */ /* 0x002fe200078e0216 */
[----:B------:R-:W-:Y:S01]  /*30a0*/  LDSM.16.M88.4 R32, [R204+0x2c00] ;  /* 0x002c0000cc20783b */ /* 0x000fe20000000200 */
[C---:B------:R-:W-:Y:S01]  /*30b0*/  IADD3 R0, R204.reuse, 0x2000, RZ ;  /* 0x00002000cc007810 */ /* 0x040fe20007ffe0ff */
[----:B------:R-:W-:Y:S01]  /*30c0*/  IMAD R208, R3, 0x2, R207 ;  /* 0x0000000203d07824 */ /* 0x000fe200078e02cf */
[----:B------:R-:W-:Y:S01]  /*30d0*/  IADD3 R209, R204, 0x2020, RZ ;  /* 0x00002020ccd17810 */ /* 0x000fe20007ffe0ff */
[----:B--2---:R-:W1:Y:S01]  /*30e0*/  LDSM.16.M88.4 R8, [R207+0x1000] ;  /* 0x00100000cf08783b */ /* 0x004e620000000200 */
[----:B------:R-:W-:Y:S01]  /*30f0*/  IADD3 R2, R20, 0x40, RZ ;  /* 0x0000004014027810 */ /* 0x000fe20007ffe0ff */
[----:B------:R-:W-:Y:S01]  /*3100*/  IMAD.IADD R6, R22, 0x1, R5 ;  /* 0x0000000116067824 */ /* 0x000fe200078e0205 */
[----:B------:R-:W-:Y:S01]  /*3110*/  IMNMX R228, R7, R72, PT ;  /* 0x0000004807e47217 */ /* 0x000fe20003800200 */
[----:B------:R-:W2:Y:S01]  /*3120*/  LDSM.16.M88.4 R44, [R204+0x2000] ;  /* 0x00200000cc2c783b */ /* 0x000ea20000000200 */
[----:B------:R-:W-:Y:S01]  /*3130*/  @P0 IADD3 R209, R0, -0x20, RZ ;  /* 0xffffffe000d10810 */ /* 0x000fe20007ffe0ff */
[----:B------:R-:W-:Y:S01]  /*3140*/  BSSY B1, `(.L_x_894) ;  /* 0x000024d000017945 */ /* 0x000fe20003800000 */
[----:B------:R-:W-:Y:S01]  /*3150*/  IADD3 R0, R20, 0x48, RZ ;  /* 0x0000004814007810 */ /* 0x000fe20007ffe0ff */
[----:B------:R-:W5:Y:S04]  /*3160*/  LDSM.16.M88.4 R40, [R204+0x2400] ;  /* 0x00240000cc28783b */ /* 0x000f680000000200 */
[----:B------:R-:W3:Y:S04]  /*3170*/  LDSM.16.M88.4 R36, [R204+0x2800] ;  /* 0x00280000cc24783b */ /* 0x000ee80000000200 */
[----:B------:R-:W4:Y:S04]  /*3180*/  LDSM.16.M88.4 R28, [R204+0x3000] ;  /* 0x00300000cc1c783b */ /* 0x000f280000000200 */
[----:B------:R-:W3:Y:S04]  /*3190*/  LDSM.16.M88.4 R24, [R204+0x3400] ;  /* 0x00340000cc18783b */ /* 0x000ee80000000200 */
[----:B------:R-:W3:Y:S04]  /*31a0*/  LDSM.16.M88.4 R48, [R204+0x3800] ;  /* 0x00380000cc30783b */ /* 0x000ee80000000200 */
[----:B------:R-:W3:Y:S04]  /*31b0*/  LDSM.16.M88.4 R76, [R204+0x3c00] ;  /* 0x003c0000cc4c783b */ /* 0x000ee80000000200 */
[----:B------:R-:W-:Y:S04]  /*31c0*/  LDSM.16.M88.4 R12, [R208+0x1000] ;  /* 0x00100000d00c783b */ /* 0x000fe80000000200 */
[----:B------:R-:W3:Y:S04]  /*31d0*/  LDSM.16.M88.4 R56, [R209+0xc00] ;  /* 0x000c0000d138783b */ /* 0x000ee80000000200 */
[----:B------:R-:W3:Y:S01]  /*31e0*/  LDSM.16.M88.4 R68, [R209] ;  /* 0x00000000d144783b */ /* 0x000ee20000000200 */
[C---:B-1----:R-:W-:Y:S03]  /*31f0*/  HMMA.16816.F32.BF16 R84, R8.reuse, R32, RZ ;  /* 0x000000200854723c */ /* 0x042fe600000418ff */
[----:B------:R-:W1:Y:S04]  /*3200*/  LDSM.16.M88.4 R64, [R209+0x400] ;  /* 0x00040000d140783b */ /* 0x000e680000000200 */
[----:B------:R-:W1:Y:S01]  /*3210*/  LDSM.16.M88.4 R60, [R209+0x800] ;  /* 0x00080000d13c783b */ /* 0x000e620000000200 */
[C---:B--2---:R-:W-:Y:S03]  /*3220*/  HMMA.16816.F32.BF16 R108, R8.reuse, R44, RZ ;  /* 0x0000002c086c723c */ /* 0x044fe600000418ff */
[----:B------:R-:W2:Y:S04]  /*3230*/  LDSM.16.M88.4 R52, [R209+0x1000] ;  /* 0x00100000d134783b */ /* 0x000ea80000000200 */
[----:B------:R-:W1:Y:S01]  /*3240*/  LDSM.16.M88.4 R148, [R209+0x1400] ;  /* 0x00140000d194783b */ /* 0x000e620000000200 */
[C---:B------:R-:W-:Y:S03]  /*3250*/  HMMA.16816.F32.BF16 R104, R8.reuse, R46, RZ ;  /* 0x0000002e0868723c */ /* 0x040fe600000418ff */
[----:B------:R-:W1:Y:S04]  /*3260*/  LDSM.16.M88.4 R152, [R209+0x1800] ;  /* 0x00180000d198783b */ /* 0x000e680000000200 */
[----:B------:R-:W1:Y:S01]  /*3270*/  LDSM.16.M88.4 R156, [R209+0x1c00] ;  /* 0x001c0000d19c783b */ /* 0x000e620000000200 */
[C---:B-----5:R-:W-:Y:S03]  /*3280*/  HMMA.16816.F32.BF16 R100, R8.reuse, R40, RZ ;  /* 0x000000280864723c */ /* 0x060fe600000418ff */
[----:B------:R-:W5:Y:S04]  /*3290*/  LDSM.16.M88.4 R16, [R207] ;  /* 0x00000000cf10783b */ /* 0x000f680000000200 */
[----:B------:R-:W0:Y:S01]  /*32a0*/  LDGDEPBAR ;  /* 0x00000000000079af */ /* 0x000e220000000000 */
[C---:B------:R-:W-:Y:S08]  /*32b0*/  HMMA.16816.F32.BF16 R96, R8.reuse, R42, RZ ;  /* 0x0000002a0860723c */ /* 0x040ff000000418ff */
[C---:B---3--:R-:W-:Y:S08]  /*32c0*/  HMMA.16816.F32.BF16 R92, R8.reuse, R36, RZ ;  /* 0x00000024085c723c */ /* 0x048ff000000418ff */
[C---:B------:R-:W-:Y:S08]  /*32d0*/  HMMA.16816.F32.BF16 R88, R8.reuse, R38, RZ ;  /* 0x000000260858723c */ /* 0x040ff000000418ff */
        /* <DEDUP_REMOVED lines=8> */
[----:B------:R-:W-:Y:S01]  /*3360*/  HMMA.16816.F32.BF16 R80, R8, R78, RZ ;  /* 0x0000004e0850723c */ /* 0x000fe200000418ff */
[----:B------:R-:W3:Y:S01]  /*3370*/  LDSM.16.M88.4 R8, [R208] ;  /* 0x00000000d008783b */ /* 0x000ee20000000200 */
[----:B------:R-:W-:-:S06]  /*3380*/  DEPBAR.LE SB0, 0x0 ;  /* 0x000080000000791a */ /* 0x000fcc0000000000 */
[C---:B------:R-:W-:Y:S08]  /*3390*/  HMMA.16816.F32.BF16 R184, R12.reuse, R56, R84 ;  /* 0x000000380cb8723c */ /* 0x040ff00000041854 */
[C---:B------:R-:W-:Y:S08]  /*33a0*/  HMMA.16816.F32.BF16 R108, R12.reuse, R68, R108 ;  /* 0x000000440c6c723c */ /* 0x040ff0000004186c */
[C---:B------:R-:W-:Y:S08]  /*33b0*/  HMMA.16816.F32.BF16 R160, R12.reuse, R70, R104 ;  /* 0x000000460ca0723c */ /* 0x040ff00000041868 */
[C---:B-1----:R-:W-:Y:S08]  /*33c0*/  HMMA.16816.F32.BF16 R164, R12.reuse, R64, R100 ;  /* 0x000000400ca4723c */ /* 0x042ff00000041864 */
[C---:B------:R-:W-:Y:S08]  /*33d0*/  HMMA.16816.F32.BF16 R168, R12.reuse, R66, R96 ;  /* 0x000000420ca8723c */ /* 0x040ff00000041860 */
        /* <DEDUP_REMOVED lines=10> */
[----:B------:R-:W-:Y:S08]  /*3480*/  HMMA.16816.F32.BF16 R12, R12, R158, R80 ;  /* 0x0000009e0c0c723c */ /* 0x000ff00000041850 */
[----:B-----5:R-:W-:Y:S01]  /*3490*/  HMMA.16816.F32.BF16 R100, R16, R44, RZ ;  /* 0x0000002c1064723c */ /* 0x020fe200000418ff */
[----:B------:R-:W-:-:S02]  /*34a0*/  IMAD.MOV.U32 R74, RZ, RZ, R226 ;  /* 0x000000ffff4a7224 */ /* 0x000fc400078e00e2 */
[----:B------:R-:W-:Y:S02]  /*34b0*/  IMAD.MOV.U32 R73, RZ, RZ, R224 ;  /* 0x000000ffff497224 */ /* 0x000fe400078e00e0 */
[----:B------:R-:W-:Y:S02]  /*34c0*/  IMAD.MOV.U32 R250, RZ, RZ, R225 ;  /* 0x000000fffffa7224 */ /* 0x000fe400078e00e1 */
[----:B------:R-:W-:Y:S01]  /*34d0*/  IMAD.MOV.U32 R243, RZ, RZ, R227 ;  /* 0x000000fffff37224 */ /* 0x000fe200078e00e3 */
[----:B------:R-:W-:Y:S01]  /*34e0*/  HMMA.16816.F32.BF16 R96, R16, R46, RZ ;  /* 0x0000002e1060723c */ /* 0x000fe200000418ff */
[----:B------:R-:W-:Y:S01]  /*34f0*/  IMAD.MOV.U32 R75, RZ, RZ, R84 ;  /* 0x000000ffff4b7224 */ /* 0x000fe200078e0054 */
[----:B------:R-:W-:Y:S01]  /*3500*/  IMNMX R227, R6, R72, PT ;  /* 0x0000004806e37217 */ /* 0x000fe20003800200 */
[----:B------:R-:W-:Y:S02]  /*3510*/  IMAD.MOV.U32 R252, RZ, RZ, R86 ;  /* 0x000000fffffc7224 */ /* 0x000fe400078e0056 */
[----:B------:R-:W-:-:S02]  /*3520*/  IMAD.MOV.U32 R251, RZ, RZ, R85 ;  /* 0x000000fffffb7224 */ /* 0x000fc400078e0055 */
[----:B------:R-:W-:Y:S01]  /*3530*/  IMAD.MOV.U32 R234, RZ, RZ, R87 ;  /* 0x000000ffffea7224 */ /* 0x000fe200078e0057 */
[C---:B------:R-:W-:Y:S01]  /*3540*/  HMMA.16816.F32.BF16 R92, R16.reuse, R40, RZ ;  /* 0x00000028105c723c */ /* 0x040fe200000418ff */
[----:B------:R-:W-:Y:S02]  /*3550*/  IMAD.MOV.U32 R216, RZ, RZ, R12 ;  /* 0x000000ffffd87224 */ /* 0x000fe400078e000c */
[----:B------:R-:W-:Y:S02]  /*3560*/  IMAD.MOV.U32 R211, RZ, RZ, R14 ;  /* 0x000000ffffd37224 */ /* 0x000fe400078e000e */
[----:B------:R-:W-:Y:S02]  /*3570*/  IMAD.MOV.U32 R210, RZ, RZ, R13 ;  /* 0x000000ffffd27224 */ /* 0x000fe400078e000d */
[----:B------:R-:W-:Y:S01]  /*3580*/  IMAD.MOV.U32 R23, RZ, RZ, R15 ;  /* 0x000000ffff177224 */ /* 0x000fe200078e000f */
        /* <DEDUP_REMOVED lines=8> */
[----:B---3--:R-:W-:Y:S08]  /*3610*/  HMMA.16816.F32.BF16 R100, R8, R68, R100 ;  /* 0x000000440864723c */ /* 0x008ff00000041864 */
[C---:B------:R-:W-:Y:S08]  /*3620*/  HMMA.16816.F32.BF16 R28, R16.reuse, R24, RZ ;  /* 0x00000018101c723c */ /* 0x040ff000000418ff */
[C---:B------:R-:W-:Y:S08]  /*3630*/  HMMA.16816.F32.BF16 R104, R16.reuse, R76, RZ ;  /* 0x0000004c1068723c */ /* 0x040ff000000418ff */
[C---:B------:R-:W-:Y:S08]  /*3640*/  HMMA.16816.F32.BF16 R24, R16.reuse, R26, RZ ;  /* 0x0000001a1018723c */ /* 0x040ff000000418ff */
[C---:B------:R-:W-:Y:S08]  /*3650*/  HMMA.16816.F32.BF16 R48, R16.reuse, R50, RZ ;  /* 0x000000321030723c */ /* 0x040ff000000418ff */
[----:B------:R-:W-:Y:S08]  /*3660*/  HMMA.16816.F32.BF16 R76, R16, R78, RZ ;  /* 0x0000004e104c723c */ /* 0x000ff000000418ff */
[C---:B------:R-:W-:Y:S07]  /*3670*/  HMMA.16816.F32.BF16 R16, R8.reuse, R152, R12 ;  /* 0x000000980810723c */ /* 0x040fee000004180c */
[C---:B------:R-:W-:Y:S01]  /*3680*/  IMAD.IADD R15, R21.reuse, 0x1, R5 ;  /* 0x00000001150f7824 */ /* 0x040fe200078e0205 */
[----:B------:R-:W-:Y:S01]  /*3690*/  HMMA.16816.F32.BF16 R96, R8, R70, R96 ;  /* 0x000000460860723c */ /* 0x000fe20000041860 */
[----:B------:R-:W-:-:S02]  /*36a0*/  IMAD.IADD R14, R21, 0x1, R2 ;  /* 0x00000001150e7824 */ /* 0x000fc400078e0202 */
[C---:B------:R-:W-:Y:S01]  /*36b0*/  IMAD.IADD R5, R22.reuse, 0x1, R2 ;  /* 0x0000000116057824 */ /* 0x040fe200078e0202 */
[----:B------:R-:W-:Y:S01]  /*36c0*/  IMNMX R223, RZ, R15, !PT ;  /* 0x0000000fffdf7217 */ /* 0x000fe20007800200 */
[--C-:B------:R-:W-:Y:S01]  /*36d0*/  IMAD.IADD R13, R21, 0x1, R0.reuse ;  /* 0x00000001150d7824 */ /* 0x100fe200078e0200 */
[----:B------:R-:W-:Y:S01]  /*36e0*/  IMNMX R222, RZ, R14, !PT ;  /* 0x0000000effde7217 */ /* 0x000fe20007800200 */
[----:B------:R-:W-:Y:S01]  /*36f0*/  IMAD.IADD R2, R22, 0x1, R0 ;  /* 0x0000000116027824 */ /* 0x000fe200078e0200 */
[-C--:B------:R-:W-:Y:S01]  /*3700*/  IMNMX R226, R5, R72.reuse, PT ;  /* 0x0000004805e27217 */ /* 0x080fe20003800200 */
[----:B------:R-:W-:Y:S01]  /*3710*/  IMAD.IADD R12, R20, 0x1, R21 ;  /* 0x00000001140c7824 */ /* 0x000fe200078e0215 */
[----:B------:R-:W-:Y:S01]  /*3720*/  IMNMX R221, RZ, R13, !PT ;  /* 0x0000000dffdd7217 */ /* 0x000fe20007800200 */
[----:B------:R-:W-:Y:S01]  /*3730*/  IMAD R0, R180, 0x80, R132 ;  /* 0x00000080b4007824 */ /* 0x000fe200078e0284 */
[----:B------:R-:W-:Y:S01]  /*3740*/  IMNMX R225, R2, R72, PT ;  /* 0x0000004802e17217 */ /* 0x000fe20003800200 */
[----:B------:R-:W-:Y:S01]  /*3750*/  HMMA.16816.F32.BF16 R92, R8, R64, R92 ;  /* 0x00000040085c723c */ /* 0x000fe2000004185c */
[----:B------:R-:W-:Y:S01]  /*3760*/  IMNMX R224, RZ, R12, !PT ;  /* 0x0000000cffe07217 */ /* 0x000fe20007800200 */
[----:B------:R-:W-:Y:S01]  /*3770*/  IMAD.MOV.U32 R153, RZ, RZ, R73 ;  /* 0x000000ffff997224 */ /* 0x000fe200078e0049 */
[----:B------:R-:W-:-:S02]  /*3780*/  IADD3 R5, R0, 0x1, RZ ;  /* 0x0000000100057810 */ /* 0x000fc40007ffe0ff */
[CC--:B------:R-:W-:Y:S02]  /*3790*/  ISETP.GE.AND P3, PT, R0.reuse, R224.reuse, PT ;  /* 0x000000e00000720c */ /* 0x0c0fe40003f66270 */
[C---:B------:R-:W-:Y:S01]  /*37a0*/  ISETP.GE.AND P5, PT, R5.reuse, R224, PT ;  /* 0x000000e00500720c */ /* 0x040fe20003fa6270 */
[C---:B------:R-:W-:Y:S01]  /*37b0*/  HMMA.16816.F32.BF16 R44, R8.reuse, R56, R44 ;  /* 0x00000038082c723c */ /* 0x040fe2000004182c */
[-C--:B------:R-:W-:Y:S02]  /*37c0*/  ISETP.GE.OR P3, PT, R0, R228.reuse, !P3 ;  /* 0x000000e40000720c */ /* 0x080fe40005f66670 */
[----:B------:R-:W-:Y:S02]  /*37d0*/  ISETP.GE.OR P5, PT, R5, R228, !P5 ;  /* 0x000000e40500720c */ /* 0x000fe40006fa6670 */
[----:B------:R-:W-:Y:S02]  /*37e0*/  FSEL R117, R100, -INF , !P3 ;  /* 0xff80000064757808 */ /* 0x000fe40005800000 */
[----:B------:R-:W-:Y:S01]  /*37f0*/  FSEL R116, R101, -INF , !P5 ;  /* 0xff80000065747808 */ /* 0x000fe20006800000 */
[----:B------:R-:W-:Y:S01]  /*3800*/  HMMA.16816.F32.BF16 R56, R8, R58, R40 ;  /* 0x0000003a0838723c */ /* 0x000fe20000041828 */
[----:B------:R-:W-:-:S02]  /*3810*/  ISETP.GE.AND P1, PT, R5, R223, PT ;  /* 0x000000df0500720c */ /* 0x000fc40003f26270 */
[CC--:B------:R-:W-:Y:S02]  /*3820*/  ISETP.GE.AND P6, PT, R5.reuse, R222.reuse, PT ;  /* 0x000000de0500720c */ /* 0x0c0fe40003fc6270 */
[C---:B------:R-:W-:Y:S02]  /*3830*/  ISETP.GE.AND P2, PT, R5.reuse, R221, PT ;  /* 0x000000dd0500720c */ /* 0x040fe40003f46270 */
[C---:B------:R-:W-:Y:S01]  /*3840*/  ISETP.GE.AND P4, PT, R0.reuse, R223, PT ;  /* 0x000000df0000720c */ /* 0x040fe20003f86270 */
[----:B------:R-:W-:Y:S01]  /*3850*/  HMMA.16816.F32.BF16 R40, R8, R52, R36 ;  /* 0x000000340828723c */ /* 0x000fe20000041824 */
[C---:B------:R-:W-:Y:S02]  /*3860*/  ISETP.GE.AND P3, PT, R0.reuse, R222, PT ;  /* 0x000000de0000720c */ /* 0x040fe40003f66270 */
[----:B------:R-:W-:Y:S02]  /*3870*/  ISETP.GE.AND P5, PT, R0, R221, PT ;  /* 0x000000dd0000720c */ /* 0x000fe40003fa6270 */
[----:B------:R-:W-:-:S02]  /*3880*/  ISETP.GE.OR P1, PT, R5, R227, !P1 ;  /* 0x000000e30500720c */ /* 0x000fc40004f26670 */
[CC--:B------:R-:W-:Y:S01]  /*3890*/  ISETP.GE.OR P6, PT, R5.reuse, R226.reuse, !P6 ;  /* 0x000000e20500720c */ /* 0x0c0fe200077c6670 */
[C---:B------:R-:W-:Y:S01]  /*38a0*/  HMMA.16816.F32.BF16 R52, R8.reuse, R54, R32 ;  /* 0x000000360834723c */ /* 0x040fe20000041820 */
[----:B------:R-:W-:Y:S02]  /*38b0*/  ISETP.GE.OR P2, PT, R5, R225, !P2 ;  /* 0x000000e10500720c */ /* 0x000fe40005746670 */
[C---:B------:R-:W-:Y:S02]  /*38c0*/  ISETP.GE.OR P4, PT, R0.reuse, R227, !P4 ;  /* 0x000000e30000720c */ /* 0x040fe40006786670 */
[C---:B------:R-:W-:Y:S02]  /*38d0*/  ISETP.GE.OR P3, PT, R0.reuse, R226, !P3 ;  /* 0x000000e20000720c */ /* 0x040fe40005f66670 */
[C---:B------:R-:W-:Y:S01]  /*38e0*/  ISETP.GE.OR P5, PT, R0.reuse, R225, !P5 ;  /* 0x000000e10000720c */ /* 0x040fe20006fa6670 */
[----:B------:R-:W-:Y:S01]  /*38f0*/  HMMA.16816.F32.BF16 R32, R8, R148, R28 ;  /* 0x000000940820723c */ /* 0x000fe2000004181c */
[----:B------:R-:W-:-:S02]  /*3900*/  IADD3 R2, R0, 0x8, RZ ;  /* 0x0000000800027810 */ /* 0x000fc40007ffe0ff */
[----:B------:R-:W-:Y:S02]  /*3910*/  IADD3 R5, R0, 0x9, RZ ;  /* 0x0000000900057810 */ /* 0x000fe40007ffe0ff */
[----:B------:R-:W-:Y:S02]  /*3920*/  FSEL R131, R102, -INF , !P4 ;  /* 0xff80000066837808 */ /* 0x000fe40006000000 */
[----:B------:R-:W-:Y:S01]  /*3930*/  FSEL R130, R103, -INF , !P1 ;  /* 0xff80000067827808 */ /* 0x000fe20004800000 */
[----:B------:R-:W-:Y:S01]  /*3940*/  HMMA.16816.F32.BF16 R28, R8, R156, R104 ;  /* 0x0000009c081c723c */ /* 0x000fe20000041868 */
[----:B------:R-:W-:Y:S02]  /*3950*/  FSEL R143, R108, -INF , !P3 ;  /* 0xff8000006c8f7808 */ /* 0x000fe40005800000 */
[C---:B------:R-:W-:Y:S02]  /*3960*/  ISETP.GE.AND P0, PT, R2.reuse, R224, PT ;  /* 0x000000e00200720c */ /* 0x040fe40003f06270 */
[----:B------:R-:W-:-:S02]  /*3970*/  ISETP.GE.AND P4, PT, R2, R223, PT ;  /* 0x000000df0200720c */ /* 0x000fc40003f86270 */
[----:B------:R-:W-:Y:S01]  /*3980*/  FSEL R104, R110, -INF , !P5 ;  /* 0xff8000006e687808 */ /* 0x000fe20006800000 */
[C---:B------:R-:W-:Y:S01]  /*3990*/  HMMA.16816.F32.BF16 R88, R8.reuse, R66, R88 ;  /* 0x000000420858723c */ /* 0x040fe20000041858 */
[C---:B------:R-:W-:Y:S02]  /*39a0*/  ISETP.GE.AND P1, PT, R2.reuse, R222, PT ;  /* 0x000000de0200720c */ /* 0x040fe40003f26270 */
[C---:B------:R-:W-:Y:S02]  /*39b0*/  ISETP.GE.AND P3, PT, R2.reuse, R221, PT ;  /* 0x000000dd0200720c */ /* 0x040fe40003f66270 */
[----:B------:R-:W-:Y:S02]  /*39c0*/  ISETP.GE.AND P5, PT, R5, R224, PT ;  /* 0x000000e00500720c */ /* 0x000fe40003fa6270 */
[C---:B------:R-:W-:Y:S01]  /*39d0*/  ISETP.GE.OR P0, PT, R2.reuse, R228, !P0 ;  /* 0x000000e40200720c */ /* 0x040fe20004706670 */
[----:B------:R-:W-:Y:S01]  /*39e0*/  HMMA.16816.F32.BF16 R84, R8, R60, R84 ;  /* 0x0000003c0854723c */ /* 0x000fe20000041854 */
[----:B------:R-:W-:-:S02]  /*39f0*/  ISETP.GE.OR P4, PT, R2, R227, !P4 ;  /* 0x000000e30200720c */ /* 0x000fc40006786670 */
[C---:B------:R-:W-:Y:S02]  /*3a00*/  ISETP.GE.OR P1, PT, R2.reuse, R226, !P1 ;  /* 0x000000e20200720c */ /* 0x040fe40004f26670 */
[----:B------:R-:W-:Y:S02]  /*3a10*/  ISETP.GE.OR P3, PT, R2, R225, !P3 ;  /* 0x000000e10200720c */ /* 0x000fe40005f66670 */
[----:B------:R-:W-:Y:S01]  /*3a20*/  ISETP.GE.OR P5, PT, R5, R228, !P5 ;  /* 0x000000e40500720c */ /* 0x000fe20006fa6670 */
[----:B------:R-:W-:Y:S01]  /*3a30*/  HMMA.16816.F32.BF16 R80, R8, R62, R80 ;  /* 0x0000003e0850723c */ /* 0x000fe20000041850 */
[----:B------:R-:W-:Y:S02]  /*3a40*/  IADD3 R2, R0, 0x10, RZ ;  /* 0x0000001000027810 */ /* 0x000fe40007ffe0ff */
[----:B------:R-:W-:Y:S02]  /*3a50*/  FSEL R142, R109, -INF , !P6 ;  /* 0xff8000006d8e7808 */ /* 0x000fe40007000000 */
        /* <DEDUP_REMOVED lines=8> */
[C---:B------:R-:W-:Y:S01]  /*3ae0*/  ISETP.GE.AND P6, PT, R5.reuse, R223, PT ;  /* 0x000000df0500720c */ /* 0x040fe20003fc6270 */
[----:B------:R-:W-:Y:S01]  /*3af0*/  IMAD.MOV.U32 R151, RZ, RZ, R75 ;  /* 0x000000ffff977224 */ /* 0x000fe200078e004b */
[C---:B------:R-:W-:Y:S01]  /*3b00*/  ISETP.GE.AND P2, PT, R5.reuse, R222, PT ;  /* 0x000000de0500720c */ /* 0x040fe20003f46270 */
[----:B------:R-:W-:Y:S01]  /*3b10*/  IMAD.MOV.U32 R150, RZ, RZ, R74 ;  /* 0x000000ffff967224 */ /* 0x000fe200078e004a */
[----:B------:R-:W-:-:S02]  /*3b20*/  ISETP.GE.AND P0, PT, R5, R221, PT ;  /* 0x000000dd0500720c */ /* 0x000fc40003f06270 */
[C---:B------:R-:W-:Y:S01]  /*3b30*/  ISETP.GE.AND P4, PT, R2.reuse, R224, PT ;  /* 0x000000e00200720c */ /* 0x040fe20003f86270 */
[----:B------:R-:W-:Y:S01]  /*3b40*/  HMMA.16816.F32.BF16 R8, R8, R158, R76 ;  /* 0x0000009e0808723c */ /* 0x000fe2000004184c */
[C---:B------:R-:W-:Y:S02]  /*3b50*/  ISETP.GE.AND P1, PT, R2.reuse, R223, PT ;  /* 0x000000df0200720c */ /* 0x040fe40003f26270 */
[C---:B------:R-:W-:Y:S02]  /*3b60*/  ISETP.GE.AND P3, PT, R2.reuse, R222, PT ;  /* 0x000000de0200720c */ /* 0x040fe40003f66270 */
[----:B------:R-:W-:Y:S02]  /*3b70*/  ISETP.GE.AND P5, PT, R2, R221, PT ;  /* 0x000000dd0200720c */ /* 0x000fe40003fa6270 */
[C---:B------:R-:W-:Y:S02]  /*3b80*/  ISETP.GE.OR P6, PT, R5.reuse, R227, !P6 ;  /* 0x000000e30500720c */ /* 0x040fe400077c6670 */
[----:B------:R-:W-:-:S02]  /*3b90*/  ISETP.GE.OR P2, PT, R5, R226, !P2 ;  /* 0x000000e20500720c */ /* 0x000fc40005746670 */
[----:B------:R-:W-:Y:S02]  /*3ba0*/  ISETP.GE.OR P0, PT, R5, R225, !P0 ;  /* 0x000000e10500720c */ /* 0x000fe40004706670 */
[C---:B------:R-:W-:Y:S02]  /*3bb0*/  ISETP.GE.OR P4, PT, R2.reuse, R228, !P4 ;  /* 0x000000e40200720c */ /* 0x040fe40006786670 */
[C---:B------:R-:W-:Y:S02]  /*3bc0*/  ISETP.GE.OR P1, PT, R2.reuse, R227, !P1 ;  /* 0x000000e30200720c */ /* 0x040fe40004f26670 */
[C---:B------:R-:W-:Y:S02]  /*3bd0*/  ISETP.GE.OR P3, PT, R2.reuse, R226, !P3 ;  /* 0x000000e20200720c */ /* 0x040fe40005f66670 */
[----:B------:R-:W-:Y:S02]  /*3be0*/  ISETP.GE.OR P5, PT, R2, R225, !P5 ;  /* 0x000000e10200720c */ /* 0x000fe40006fa6670 */
        /* <DEDUP_REMOVED lines=9> */
[C---:B------:R-:W-:Y:S02]  /*3c80*/  ISETP.GE.OR P2, PT, R2.reuse, R228, !P2 ;  /* 0x000000e40200720c */ /* 0x040fe40005746670 */
[C---:B------:R-:W-:Y:S02]  /*3c90*/  ISETP.GE.OR P0, PT, R2.reuse, R227, !P0 ;  /* 0x000000e30200720c */ /* 0x040fe40004706670 */
[C---:B------:R-:W-:Y:S02]  /*3ca0*/  ISETP.GE.OR P6, PT, R2.reuse, R226, !P6 ;  /* 0x000000e20200720c */ /* 0x040fe400077c6670 */
[----:B------:R-:W-:-:S02]  /*3cb0*/  ISETP.GE.OR P4, PT, R2, R225, !P4 ;  /* 0x000000e10200720c */ /* 0x000fc40006786670 */
[C---:B------:R-:W-:Y:S02]  /*3cc0*/  IADD3 R2, R0.reuse, 0x18, RZ ;  /* 0x0000001800027810 */ /* 0x040fe40007ffe0ff */
        /* <DEDUP_REMOVED lines=8> */
[CC--:B------:R-:W-:Y:S02]  /*3d50*/  ISETP.GE.AND P0, PT, R2.reuse, R222.reuse, PT ;  /* 0x000000de0200720c */ /* 0x0c0fe40003f06270 */
[----:B------:R-:W-:Y:S02]  /*3d60*/  ISETP.GE.AND P3, PT, R2, R221, PT ;  /* 0x000000dd0200720c */ /* 0x000fe40003f66270 */
[----:B------:R-:W-:-:S02]  /*3d70*/  ISETP.GE.AND P5, PT, R5, R222, PT ;  /* 0x000000de0500720c */ /* 0x000fc40003fa6270 */
[C---:B------:R-:W-:Y:S02]  /*3d80*/  ISETP.GE.OR P1, PT, R2.reuse, R228, !P1 ;  /* 0x000000e40200720c */ /* 0x040fe40004f26670 */
[C---:B------:R-:W-:Y:S02]  /*3d90*/  ISETP.GE.OR P2, PT, R2.reuse, R227, !P2 ;  /* 0x000000e30200720c */ /* 0x040fe40005746670 */
[CC--:B------:R-:W-:Y:S02]  /*3da0*/  ISETP.GE.OR P0, PT, R2.reuse, R226.reuse, !P0 ;  /* 0x000000e20200720c */ /* 0x0c0fe40004706670 */
[----:B------:R-:W-:Y:S02]  /*3db0*/  ISETP.GE.OR P3, PT, R2, R225, !P3 ;  /* 0x000000e10200720c */ /* 0x000fe40005f66670 */
[----:B------:R-:W-:Y:S02]  /*3dc0*/  ISETP.GE.OR P5, PT, R5, R226, !P5 ;  /* 0x000000e20500720c */ /* 0x000fe40006fa6670 */
        /* <DEDUP_REMOVED lines=8> */
[CC--:B------:R-:W-:Y:S02]  /*3e50*/  ISETP.GE.AND P6, PT, R5.reuse, R224.reuse, PT ;  /* 0x000000e00500720c */ /* 0x0c0fe40003fc6270 */
[C---:B------:R-:W-:Y:S02]  /*3e60*/  ISETP.GE.AND P4, PT, R5.reuse, R223, PT ;  /* 0x000000df0500720c */ /* 0x040fe40003f86270 */
[----:B------:R-:W-:Y:S02]  /*3e70*/  ISETP.GE.AND P0, PT, R5, R221, PT ;  /* 0x000000dd0500720c */ /* 0x000fe40003f06270 */
[C---:B------:R-:W-:Y:S02]  /*3e80*/  ISETP.GE.AND P3, PT, R2.reuse, R224, PT ;  /* 0x000000e00200720c */ /* 0x040fe40003f66270 */
[----:B------:R-:W-:-:S02]  /*3e90*/  ISETP.GE.AND P1, PT, R2, R223, PT ;  /* 0x000000df0200720c */ /* 0x000fc40003f26270 */
[C---:B------:R-:W-:Y:S02]  /*3ea0*/  ISETP.GE.AND P2, PT, R2.reuse, R222, PT ;  /* 0x000000de0200720c */ /* 0x040fe40003f46270 */
[C---:B------:R-:W-:Y:S02]  /*3eb0*/  ISETP.GE.AND P5, PT, R2.reuse, R221, PT ;  /* 0x000000dd0200720c */ /* 0x040fe40003fa6270 */
[CC--:B------:R-:W-:Y:S02]  /*3ec0*/  ISETP.GE.OR P6, PT, R5.reuse, R228.reuse, !P6 ;  /* 0x000000e40500720c */ /* 0x0c0fe400077c6670 */
[C---:B------:R-:W-:Y:S02]  /*3ed0*/  ISETP.GE.OR P4, PT, R5.reuse, R227, !P4 ;  /* 0x000000e30500720c */ /* 0x040fe40006786670 */
[----:B------:R-:W-:Y:S02]  /*3ee0*/  ISETP.GE.OR P0, PT, R5, R225, !P0 ;  /* 0x000000e10500720c */ /* 0x000fe40004706670 */
[----:B------:R-:W-:-:S02]  /*3ef0*/  ISETP.GE.OR P3, PT, R2, R228, !P3 ;  /* 0x000000e40200720c */ /* 0x000fc40005f66670 */
[C---:B------:R-:W-:Y:S02]  /*3f00*/  ISETP.GE.OR P1, PT, R2.reuse, R227, !P1 ;  /* 0x000000e30200720c */ /* 0x040fe40004f26670 */
[C---:B------:R-:W-:Y:S02]  /*3f10*/  ISETP.GE.OR P2, PT, R2.reuse, R226, !P2 ;  /* 0x000000e20200720c */ /* 0x040fe40005746670 */
[----:B------:R-:W-:Y:S02]  /*3f20*/  ISETP.GE.OR P5, PT, R2, R225, !P5 ;  /* 0x000000e10200720c */ /* 0x000fe40006fa6670 */
[----:B------:R-:W-:Y:S02]  /*3f30*/  IADD3 R2, R0, 0x21, RZ ;  /* 0x0000002100027810 */ /* 0x000fe40007ffe0ff */
        /* <DEDUP_REMOVED lines=8> */
[C---:B------:R-:W-:Y:S02]  /*3fc0*/  ISETP.GE.OR P4, PT, R2.reuse, R228, !P4 ;  /* 0x000000e40200720c */ /* 0x040fe40006786670 */
[C---:B------:R-:W-:Y:S02]  /*3fd0*/  ISETP.GE.OR P0, PT, R2.reuse, R227, !P0 ;  /* 0x000000e30200720c */ /* 0x040fe40004706670 */
[C---:B------:R-:W-:Y:S02]  /*3fe0*/  ISETP.GE.OR P6, PT, R2.reuse, R226, !P6 ;  /* 0x000000e20200720c */ /* 0x040fe400077c6670 */
[----:B------:R-:W-:Y:S02]  /*3ff0*/  ISETP.GE.OR P3, PT, R2, R225, !P3 ;  /* 0x000000e10200720c */ /* 0x000fe40005f66670 */
        /* <DEDUP_REMOVED lines=9> */
[CC--:B------:R-:W-:Y:S02]  /*4090*/  ISETP.GE.AND P0, PT, R2.reuse, R222.reuse, PT ;  /* 0x000000de0200720c */ /* 0x0c0fe40003f06270 */
[C---:B------:R-:W-:Y:S02]  /*40a0*/  ISETP.GE.AND P2, PT, R2.reuse, R221, PT ;  /* 0x000000dd0200720c */ /* 0x040fe40003f46270 */
[----:B------:R-:W-:Y:S02]  /*40b0*/  ISETP.GE.AND P5, PT, R5, R222, PT ;  /* 0x000000de0500720c */ /* 0x000fe40003fa6270 */
[C---:B------:R-:W-:Y:S02]  /*40c0*/  ISETP.GE.OR P1, PT, R2.reuse, R228, !P1 ;  /* 0x000000e40200720c */ /* 0x040fe40004f26670 */
[----:B------:R-:W-:-:S02]  /*40d0*/  ISETP.GE.OR P4, PT, R2, R227, !P4 ;  /* 0x000000e30200720c */ /* 0x000fc40006786670 */
[CC--:B------:R-:W-:Y:S02]  /*40e0*/  ISETP.GE.OR P0, PT, R2.reuse, R226.reuse, !P0 ;  /* 0x000000e20200720c */ /* 0x0c0fe40004706670 */
[----:B------:R-:W-:Y:S02]  /*40f0*/  ISETP.GE.OR P2, PT, R2, R225, !P2 ;  /* 0x000000e10200720c */ /* 0x000fe40005746670 */
[----:B------:R-:W-:Y:S02]  /*4100*/  ISETP.GE.OR P5, PT, R5, R226, !P5 ;  /* 0x000000e20500720c */ /* 0x000fe40006fa6670 */
[----:B------:R-:W-:Y:S02]  /*4110*/  IADD3 R2, R0, 0x30, RZ ;  /* 0x0000003000027810 */ /* 0x000fe40007ffe0ff */
[----:B------:R-:W-:Y:S02]  /*4120*/  FSEL R138, R173, -INF , !P6 ;  /* 0xff800000ad8a7808 */ /* 0x000fe40007000000 */
[----:B------:R-:W-:-:S02]  /*4130*/  FSEL R87, R175, -INF , !P3 ;  /* 0xff800000af577808 */ /* 0x000fc40005800000 */
[----:B------:R-:W-:Y:S01]  /*4140*/  FSEL R137, R176, -INF , !P0 ;  /* 0xff800000b0897808 */ /* 0x000fe20004000000 */
[----:B------:R-:W-:Y:S01]  /*4150*/  IMAD.MOV.U32 R176, RZ, RZ, R230 ;  /* 0x000000ffffb07224 */ /* 0x000fe200078e00e6 */
        /* <DEDUP_REMOVED lines=11> */
[CC--:B------:R-:W-:Y:S02]  /*4210*/  ISETP.GE.OR P6, PT, R5.reuse, R228.reuse, !P6 ;  /* 0x000000e40500720c */ /* 0x0c0fe400077c6670 */
[C---:B------:R-:W-:Y:S02]  /*4220*/  ISETP.GE.OR P3, PT, R5.reuse, R227, !P3 ;  /* 0x000000e30500720c */ /* 0x040fe40005f66670 */
[----:B------:R-:W-:Y:S02]  /*4230*/  ISETP.GE.OR P0, PT, R5, R225, !P0 ;  /* 0x000000e10500720c */ /* 0x000fe40004706670 */
[C---:B------:R-:W-:Y:S02]  /*4240*/  ISETP.GE.OR P2, PT, R2.reuse, R228, !P2 ;  /* 0x000000e40200720c */ /* 0x040fe40005746670 */
[C---:B------:R-:W-:Y:S02]  /*4250*/  ISETP.GE.OR P1, PT, R2.reuse, R227, !P1 ;  /* 0x000000e30200720c */ /* 0x040fe40004f26670 */
[----:B------:R-:W-:-:S02]  /*4260*/  ISETP.GE.OR P4, PT, R2, R226, !P4 ;  /* 0x000000e20200720c */ /* 0x000fc40006786670 */
[----:B------:R-:W-:Y:S02]  /*4270*/  ISETP.GE.OR P5, PT, R2, R225, !P5 ;  /* 0x000000e10200720c */ /* 0x000fe40006fa6670 */
        /* <DEDUP_REMOVED lines=9> */
[C---:B------:R-:W-:Y:S02]  /*4310*/  ISETP.GE.OR P3, PT, R2.reuse, R228, !P3 ;  /* 0x000000e40200720c */ /* 0x040fe40005f66670 */
[----:B------:R-:W-:-:S02]  /*4320*/  ISETP.GE.OR P0, PT, R2, R227, !P0 ;  /* 0x000000e30200720c */ /* 0x000fc40004706670 */
[C---:B------:R-:W-:Y:S02]  /*4330*/  ISETP.GE.OR P6, PT, R2.reuse, R226, !P6 ;  /* 0x000000e20200720c */ /* 0x040fe400077c6670 */
[----:B------:R-:W-:Y:S02]  /*4340*/  ISETP.GE.OR P2, PT, R2, R225, !P2 ;  /* 0x000000e10200720c */ /* 0x000fe40005746670 */
[C---:B------:R-:W-:Y:S02]  /*4350*/  IADD3 R2, R0.reuse, 0x38, RZ ;  /* 0x0000003800027810 */ /* 0x040fe40007ffe0ff */
[----:B------:R-:W-:Y:S02]  /*4360*/  IADD3 R5, R0, 0x39, RZ ;  /* 0x0000003900057810 */ /* 0x000fe40007ffe0ff */
        /* <DEDUP_REMOVED lines=9> */
[----:B------:R-:W-:Y:S02]  /*4400*/  ISETP.GE.AND P5, PT, R5, R222, PT ;  /* 0x000000de0500720c */ /* 0x000fe40003fa6270 */
[C---:B------:R-:W-:Y:S02]  /*4410*/  ISETP.GE.OR P1, PT, R2.reuse, R228, !P1 ;  /* 0x000000e40200720c */ /* 0x040fe40004f26670 */
        /* <DEDUP_REMOVED lines=91> */
[----:B------:R-:W-:Y:S02]  /*49d0*/  IADD3 R2, R0, 0x58, RZ ;  /* 0x0000005800027810 */ /* 0x000fe40007ffe0ff */
[----:B------:R-:W-:-:S02]  /*49e0*/  FSEL R69, R34, -INF , !P1 ;  /* 0xff80000022457808 */ /* 0x000fc40004800000 */
[----:B------:R-:W-:Y:S02]  /*49f0*/  ISETP.GE.AND P1, PT, R2, R222, PT ;  /* 0x000000de0200720c */ /* 0x000fe40003f26270 */
[----:B------:R-:W-:Y:S02]  /*4a00*/  IADD3 R5, R0, 0x59, RZ ;  /* 0x0000005900057810 */ /* 0x000fe40007ffe0ff */
[----:B------:R-:W-:Y:S02]  /*4a10*/  ISETP.GE.OR P1, PT, R2, R226, !P1 ;  /* 0x000000e20200720c */ /* 0x000fe40004f26670 */
        /* <DEDUP_REMOVED lines=12> */
[C---:B------:R-:W-:Y:S02]  /*4ae0*/  ISETP.GE.AND P5, PT, R5.reuse, R222, PT ;  /* 0x000000de0500720c */ /* 0x040fe40003fa6270 */
[----:B------:R-:W-:Y:S02]  /*4af0*/  ISETP.GE.AND P1, PT, R5, R221, PT ;  /* 0x000000dd0500720c */ /* 0x000fe40003f26270 */
[----:B------:R-:W-:-:S02]  /*4b00*/  ISETP.GE.OR P0, PT, R2, R228, !P0 ;  /* 0x000000e40200720c */ /* 0x000fc40004706670 */
[C---:B------:R-:W-:Y:S02]  /*4b10*/  ISETP.GE.OR P4, PT, R2.reuse, R227, !P4 ;  /* 0x000000e30200720c */ /* 0x040fe40006786670 */
[----:B------:R-:W-:Y:S02]  /*4b20*/  ISETP.GE.OR P2, PT, R2, R225, !P2 ;  /* 0x000000e10200720c */ /* 0x000fe40005746670 */
        /* <DEDUP_REMOVED lines=16> */
[C---:B------:R-:W-:Y:S02]  /*4c30*/  ISETP.GE.OR P2, PT, R2.reuse, R228, !P2 ;  /* 0x000000e40200720c */ /* 0x040fe40005746670 */
[C---:B------:R-:W-:Y:S02]  /*4c40*/  ISETP.GE.OR P0, PT, R2.reuse, R227, !P0 ;  /* 0x000000e30200720c */ /* 0x040fe40004706670 */
[C---:B------:R-:W-:Y:S02]  /*4c50*/  ISETP.GE.OR P4, PT, R2.reuse, R226, !P4 ;  /* 0x000000e20200720c */ /* 0x040fe40006786670 */
        /* <DEDUP_REMOVED lines=17> */
[----:B------:R-:W-:Y:S02]  /*4d70*/  ISETP.GE.OR P3, PT, R2, R225, !P3 ;  /* 0x000000e10200720c */ /* 0x000fe40005f66670 */
        /* <DEDUP_REMOVED lines=9> */
[----:B------:R-:W-:Y:S02]  /*4e10*/  ISETP.GE.AND P2, PT, R6, R224, PT ;  /* 0x000000e00600720c */ /* 0x000fe40003f46270 */
[C---:B------:R-:W-:Y:S02]  /*4e20*/  ISETP.GE.AND P4, PT, R5.reuse, R222, PT ;  /* 0x000000de0500720c */ /* 0x040fe40003f86270 */
[----:B------:R-:W-:Y:S02]  /*4e30*/  ISETP.GE.AND P3, PT, R5, R221, PT ;  /* 0x000000dd0500720c */ /* 0x000fe40003f66270 */
[C---:B------:R-:W-:Y:S02]  /*4e40*/  ISETP.GE.OR P0, PT, R2.reuse, R228, !P0 ;  /* 0x000000e40200720c */ /* 0x040fe40004706670 */
[----:B------:R-:W-:Y:S02]  /*4e50*/  ISETP.GE.OR P5, PT, R2, R226, !P5 ;  /* 0x000000e20200720c */ /* 0x000fe40006fa6670 */
[----:B------:R-:W-:-:S02]  /*4e60*/  ISETP.GE.OR P2, PT, R6, R228, !P2 ;  /* 0x000000e40600720c */ /* 0x000fc40005746670 */
[C---:B------:R-:W-:Y:S02]  /*4e70*/  ISETP.GE.OR P4, PT, R5.reuse, R226, !P4 ;  /* 0x000000e20500720c */ /* 0x040fe40006786670 */
[----:B------:R-:W-:Y:S02]  /*4e80*/  ISETP.GE.OR P3, PT, R5, R225, !P3 ;  /* 0x000000e10500720c */ /* 0x000fe40005f66670 */
[----:B------:R-:W-:Y:S02]  /*4e90*/  IADD3 R2, R0, 0x69, RZ ;  /* 0x0000006900027810 */ /* 0x000fe40007ffe0ff */
[----:B------:R-:W-:Y:S02]  /*4ea0*/  FSEL R61, R237, -INF , !P6 ;  /* 0xff800000ed3d7808 */ /* 0x000fe40007000000 */
[----:B------:R-:W-:Y:S02]  /*4eb0*/  FSEL R59, R153, -INF , !P5 ;  /* 0xff800000993b7808 */ /* 0x000fe40006800000 */
[----:B------:R-:W-:-:S02]  /*4ec0*/  FSEL R30, R29, -INF , !P2 ;  /* 0xff8000001d1e7808 */ /* 0x000fc40005000000 */
[----:B------:R-:W-:Y:S02]  /*4ed0*/  FSEL R50, R151, -INF , !P4 ;  /* 0xff80000097327808 */ /* 0x000fe40006000000 */
[----:B------:R-:W-:Y:S02]  /*4ee0*/  FSEL R22, R252, -INF , !P3 ;  /* 0xff800000fc167808 */ /* 0x000fe40005800000 */
[----:B------:R-:W-:Y:S02]  /*4ef0*/  ISETP.GE.AND P6, PT, R2, R224, PT ;  /* 0x000000e00200720c */ /* 0x000fe40003fc6270 */
[----:B------:R-:W-:Y:S02]  /*4f00*/  FSEL R33, R28, -INF , !P0 ;  /* 0xff8000001c217808 */ /* 0x000fe40004000000 */
[----:B------:R-:W-:Y:S02]  /*4f10*/  ISETP.GE.AND P5, PT, R6, R223, PT ;  /* 0x000000df0600720c */ /* 0x000fe40003fa6270 */
[----:B------:R-:W-:-:S02]  /*4f20*/  ISETP.GE.AND P2, PT, R2, R222, PT ;  /* 0x000000de0200720c */ /* 0x000fc40003f46270 */
[C---:B------:R-:W-:Y:S02]  /*4f30*/  ISETP.GE.AND P4, PT, R2.reuse, R223, PT ;  /* 0x000000df0200720c */ /* 0x040fe40003f86270 */
[----:B------:R-:W-:Y:S02]  /*4f40*/  ISETP.GE.AND P3, PT, R2, R221, PT ;  /* 0x000000dd0200720c */ /* 0x000fe40003f66270 */
[----:B------:R-:W-:Y:S02]  /*4f50*/  ISETP.GE.AND P0, PT, R5, R223, PT ;  /* 0x000000df0500720c */ /* 0x000fe40003f06270 */
[----:B------:R-:W-:Y:S02]  /*4f60*/  ISETP.GE.OR P5, PT, R6, R227, !P5 ;  /* 0x000000e30600720c */ /* 0x000fe40006fa6670 */
[C---:B------:R-:W-:Y:S02]  /*4f70*/  ISETP.GE.OR P6, PT, R2.reuse, R228, !P6 ;  /* 0x000000e40200720c */ /* 0x040fe400077c6670 */
[----:B------:R-:W-:-:S02]  /*4f80*/  ISETP.GE.OR P2, PT, R2, R226, !P2 ;  /* 0x000000e20200720c */ /* 0x000fc40005746670 */
[C---:B------:R-:W-:Y:S02]  /*4f90*/  ISETP.GE.OR P4, PT, R2.reuse, R227, !P4 ;  /* 0x000000e30200720c */ /* 0x040fe40006786670 */
[----:B------:R-:W-:Y:S02]  /*4fa0*/  ISETP.GE.OR P3, PT, R2, R225, !P3 ;  /* 0x000000e10200720c */ /* 0x000fe40005f66670 */
[----:B------:R-:W-:Y:S02]  /*4fb0*/  ISETP.GE.OR P0, PT, R5, R227, !P0 ;  /* 0x000000e30500720c */ /* 0x000fe40004706670 */
[C---:B------:R-:W-:Y:S02]  /*4fc0*/  IADD3 R2, R0.reuse, 0x78, RZ ;  /* 0x0000007800027810 */ /* 0x040fe40007ffe0ff */
[----:B------:R-:W-:Y:S02]  /*4fd0*/  IADD3 R0, R0, 0x79, RZ ;  /* 0x0000007900007810 */ /* 0x000fe40007ffe0ff */
[----:B------:R-:W-:-:S02]  /*4fe0*/  FSEL R45, R31, -INF , !P5 ;  /* 0xff8000001f2d7808 */ /* 0x000fc40006800000 */
[----:B------:R-:W-:Y:S02]  /*4ff0*/  FSEL R31, R38, -INF , !P0 ;  /* 0xff800000261f7808 */ /* 0x000fe40004000000 */
[C---:B------:R-:W-:Y:S02]  /*5000*/  ISETP.GE.AND P0, PT, R0.reuse, R222, PT ;  /* 0x000000de0000720c */ /* 0x040fe40003f06270 */
[----:B------:R-:W-:Y:S02]  /*5010*/  FSEL R52, R19, -INF , !P1 ;  /* 0xff80000013347808 */ /* 0x000fe40004800000 */
[----:B------:R-:W-:Y:S02]  /*5020*/  ISETP.GE.OR P0, PT, R0, R226, !P0 ;  /* 0x000000e20000720c */ /* 0x000fe40004706670 */
[----:B------:R-:W-:Y:S02]  /*5030*/  FSEL R49, R251, -INF , !P2 ;  /* 0xff800000fb317808 */ /* 0x000fe40005000000 */
[----:B------:R-:W-:-:S02]  /*5040*/  ISETP.GE.AND P1, PT, R5, R224, PT ;  /* 0x000000e00500720c */ /* 0x000fc40003f26270 */
[-C--:B------:R-:W-:Y:S02]  /*5050*/  ISETP.GE.AND P2, PT, R6, R221.reuse, PT ;  /* 0x000000dd0600720c */ /* 0x080fe40003f46270 */
[----:B------:R-:W-:Y:S02]  /*5060*/  FSEL R42, R210, -INF , !P0 ;  /* 0xff800000d22a7808 */ /* 0x000fe40004000000 */
[----:B------:R-:W-:Y:S02]  /*5070*/  ISETP.GE.AND P0, PT, R0, R221, PT ;  /* 0x000000dd0000720c */ /* 0x000fe40003f06270 */
[----:B------:R-:W-:Y:S02]  /*5080*/  ISETP.GE.OR P1, PT, R5, R228, !P1 ;  /* 0x000000e40500720c */ /* 0x000fe40004f26670 */
[-C--:B------:R-:W-:Y:S02]  /*5090*/  ISETP.GE.OR P2, PT, R6, R225.reuse, !P2 ;  /* 0x000000e10600720c */ /* 0x080fe40005746670 */
[----:B------:R-:W-:-:S02]  /*50a0*/  ISETP.GE.OR P0, PT, R0, R225, !P0 ;  /* 0x000000e10000720c */ /* 0x000fc40004706670 */
[----:B------:R-:W-:Y:S02]  /*50b0*/  FSEL R19, R243, -INF , !P2 ;  /* 0xff800000f3137808 */ /* 0x000fe40005000000 */
[----:B------:R-:W-:Y:S02]  /*50c0*/  FSEL R26, R36, -INF , !P1 ;  /* 0xff800000241a7808 */ /* 0x000fe40004800000 */
[-C--:B------:R-:W-:Y:S02]  /*50d0*/  ISETP.GE.AND P5, PT, R6, R222.reuse, PT ;  /* 0x000000de0600720c */ /* 0x080fe40003fa6270 */
[C---:B------:R-:W-:Y:S02]  /*50e0*/  ISETP.GE.AND P2, PT, R2.reuse, R222, PT ;  /* 0x000000de0200720c */ /* 0x040fe40003f46270 */
[----:B------:R-:W-:Y:S02]  /*50f0*/  ISETP.GE.AND P1, PT, R2, R221, PT ;  /* 0x000000dd0200720c */ /* 0x000fe40003f26270 */
[----:B------:R-:W-:-:S02]  /*5100*/  FSEL R16, R23, -INF , !P0 ;  /* 0xff80000017107808 */ /* 0x000fc40004000000 */
[----:B------:R-:W-:Y:S02]  /*5110*/  ISETP.GT.AND P0, PT, R180, R176, PT ;  /* 0x000000b0b400720c */ /* 0x000fe40003f04270 */
[-C--:B------:R-:W-:Y:S02]  /*5120*/  ISETP.GE.OR P5, PT, R6, R226.reuse, !P5 ;  /* 0x000000e20600720c */ /* 0x080fe40006fa6670 */
[C---:B------:R-:W-:Y:S02]  /*5130*/  ISETP.GE.OR P2, PT, R2.reuse, R226, !P2 ;  /* 0x000000e20200720c */ /* 0x040fe40005746670 */
[----:B------:R-:W-:Y:S02]  /*5140*/  ISETP.GE.OR P1, PT, R2, R225, !P1 ;  /* 0x000000e10200720c */ /* 0x000fe40004f26670 */
[----:B------:R-:W-:Y:S02]  /*5150*/  FSEL R47, R250, -INF , !P5 ;  /* 0xff800000fa2f7808 */ /* 0x000fe40006800000 */
[----:B------:R-:W-:-:S02]  /*5160*/  FSEL R20, R234, -INF , !P3 ;  /* 0xff800000ea147808 */ /* 0x000fc40005800000 */
[----:B------:R-:W-:Y:S02]  /*5170*/  FSEL R43, R216, -INF , !P2 ;  /* 0xff800000d82b7808 */ /* 0x000fe40005000000 */
[----:B------:R-:W-:Y:S02]  /*5180*/  FSEL R17, R211, -INF , !P1 ;  /* 0xff800000d3117808 */ /* 0x000fe40004800000 */
[CC--:B------:R-:W-:Y:S02]  /*5190*/  ISETP.GE.AND P5, PT, R2.reuse, R224.reuse, PT ;  /* 0x000000e00200720c */ /* 0x0c0fe40003fa6270 */
[-C--:B------:R-:W-:Y:S02]  /*51a0*/  ISETP.GE.AND P3, PT, R2, R223.reuse, PT ;  /* 0x000000df0200720c */ /* 0x080fe40003f66270 */
[C---:B------:R-:W-:Y:S02]  /*51b0*/  ISETP.GE.AND P2, PT, R0.reuse, R224, PT ;  /* 0x000000e00000720c */ /* 0x040fe40003f46270 */
[----:B------:R-:W-:-:S02]  /*51c0*/  ISETP.GE.AND P1, PT, R0, R223, PT ;  /* 0x000000df0000720c */ /* 0x000fc40003f26270 */
[CC--:B------:R-:W-:Y:S02]  /*51d0*/  ISETP.GE.OR P5, PT, R2.reuse, R228.reuse, !P5 ;  /* 0x000000e40200720c */ /* 0x0c0fe40006fa6670 */
[-C--:B------:R-:W-:Y:S02]  /*51e0*/  ISETP.GE.OR P3, PT, R2, R227.reuse, !P3 ;  /* 0x000000e30200720c */ /* 0x080fe40005f66670 */
[C---:B------:R-:W-:Y:S02]  /*51f0*/  ISETP.GE.OR P2, PT, R0.reuse, R228, !P2 ;  /* 0x000000e40000720c */ /* 0x040fe40005746670 */
[----:B------:R-:W-:Y:S02]  /*5200*/  ISETP.GE.OR P1, PT, R0, R227, !P1 ;  /* 0x000000e30000720c */ /* 0x000fe40004f26670 */
[----:B------:R-:W-:Y:S02]  /*5210*/  FSEL R23, R37, -INF , !P6 ;  /* 0xff80000025177808 */ /* 0x000fe40007000000 */
[----:B------:R-:W-:-:S02]  /*5220*/  FSEL R29, R39, -INF , !P4 ;  /* 0xff800000271d7808 */ /* 0x000fc40006000000 */
[----:B------:R-:W-:Y:S02]  /*5230*/  FSEL R21, R8, -INF , !P5 ;  /* 0xff80000008157808 */ /* 0x000fe40006800000 */
[----:B------:R-:W-:Y:S02]  /*5240*/  FSEL R28, R10, -INF , !P3 ;  /* 0xff8000000a1c7808 */ /* 0x000fe40005800000 */
[----:B------:R-:W-:Y:S02]  /*5250*/  FSEL R18, R9, -INF , !P2 ;  /* 0xff80000009127808 */ /* 0x000fe40005000000 */
[----:B------:R-:W-:Y:S02]  /*5260*/  FSEL R25, R11, -INF , !P1 ;  /* 0xff8000000b197808 */ /* 0x000fe40004800000 */
[C---:B------:R-:W-:Y:S02]  /*5270*/  IADD3 R216, R209.reuse, 0x400, RZ ;  /* 0x00000400d1d87810 */ /* 0x040fe40007ffe0ff */
[----:B------:R-:W-:-:S02]  /*5280*/  IADD3 R215, R209, 0x800, RZ ;  /* 0x00000800d1d77810 */ /* 0x000fc40007ffe0ff */
[C---:B------:R-:W-:Y:S02]  /*5290*/  IADD3 R214, R209.reuse, 0xc00, RZ ;  /* 0x00000c00d1d67810 */ /* 0x040fe40007ffe0ff */
[C---:B------:R-:W-:Y:S02]  /*52a0*/  IADD3 R213, R209.reuse, 0x1000, RZ ;  /* 0x00001000d1d57810 */ /* 0x040fe40007ffe0ff */
[C---:B------:R-:W-:Y:S02]  /*52b0*/  IADD3 R212, R209.reuse, 0x1400, RZ ;  /* 0x00001400d1d47810 */ /* 0x040fe40007ffe0ff */
[C---:B------:R-:W-:Y:S02]  /*52c0*/  IADD3 R211, R209.reuse, 0x1800, RZ ;  /* 0x00001800d1d37810 */ /* 0x040fe40007ffe0ff */
[----:B------:R-:W-:Y:S01]  /*52d0*/  IADD3 R210, R209, 0x1c00, RZ ;  /* 0x00001c00d1d27810 */ /* 0x000fe20007ffe0ff */
[----:B------:R-:W-:Y:S06]  /*52e0*/  BAR.SYNC.DEFER_BLOCKING 0x0 ;  /* 0x0000000000007b1d */ /* 0x000fec0000010000 */
[----:B------:R-:W-:Y:S05]  /*52f0*/  @!P0 BRA `(.L_x_895) ;  /* 0x0000031000008947 */ /* 0x000fea0003800000 */
[----:B------:R-:W-:Y:S01]  /*5300*/  ISETP.GE.AND P0, PT, R235, R244, PT ;  /* 0x000000f4eb00720c */ /* 0x000fe20003f06270 */
[----:B------:R-:W-:Y:S01]  /*5310*/  BSSY B0, `(.L_x_896) ;  /* 0x000002e000007945 */ /* 0x000fe20003800000 */
[----:B------:R-:W-:-:S04]  /*5320*/  IADD3 R8, R220, -0x2, RZ ;  /* 0xfffffffedc087810 */ /* 0x000fc80007ffe0ff */
[----:B------:R-:W-:Y:S01]  /*5330*/  SHF.R.S32.HI R0, RZ, 0x1f, R8 ;  /* 0x0000001fff007819 */ /* 0x000fe20000011408 */
[----:B------:R-:W-:Y:S02]  /*5340*/  IMAD R6, R206, R8, RZ ;  /* 0x00000008ce067224 */ /* 0x000fe400078e02ff */
[----:B------:R-:W-:-:S04]  /*5350*/  IMAD.WIDE.U32 R8, R8, R205, R246 ;  /* 0x000000cd08087225 */ /* 0x000fc800078e00f6 */
[----:B------:R-:W-:Y:S01]  /*5360*/  IMAD R6, R0, R205, R6 ;  /* 0x000000cd00067224 */ /* 0x000fe200078e0206 */
[-C--:B------:R-:W-:Y:S01]  /*5370*/  @!P0 IADD3 R0, P1, R181, R8.reuse, RZ ;  /* 0x00000008b5008210 */ /* 0x080fe20007f3e0ff */
[----:B------:R1:W-:Y:S01]  /*5380*/  @P0 STS [R229+0x2000], RZ ;  /* 0x002000ffe5000388 */ /* 0x0003e20000000800 */
[----:B------:R-:W-:Y:S01]  /*5390*/  @!P0 LEA R2, P2, R240, R8, 0x6 ;  /* 0x00000008f0028211 */ /* 0x000fe200078430ff */
[----:B------:R-:W-:Y:S01]  /*53a0*/  IMAD.IADD R7, R9, 0x1, R6 ;  /* 0x0000000109077824 */ /* 0x000fe200078e0206 */
[-C--:B------:R-:W-:Y:S01]  /*53b0*/  @!P0 LEA R14, P4, R8, R218.reuse, 0x1 ;  /* 0x000000da080e8211 */ /* 0x080fe200078808ff */
[----:B------:R1:W-:Y:S01]  /*53c0*/  @P0 STS [R229+0x2004], RZ ;  /* 0x002004ffe5000388 */ /* 0x0003e20000000800 */
[-C--:B------:R-:W-:Y:S01]  /*53d0*/  @!P0 LEA R12, P3, R0, R218.reuse, 0x1 ;  /* 0x000000da000c8211 */ /* 0x080fe200078608ff */
[----:B------:R-:W-:Y:S01]  /*53e0*/  @!P0 IMAD.X R5, R183, 0x1, R7, P1 ;  /* 0x00000001b7058824 */ /* 0x000fe200008e0607 */
[----:B------:R-:W-:Y:S01]  /*53f0*/  @!P0 LEA R10, P1, R2, R218, 0x1 ;  /* 0x000000da020a8211 */ /* 0x000fe200078208ff */
[----:B------:R1:W-:Y:S01]  /*5400*/  @P0 STS.64 [R229+0x2008], RZ ;  /* 0x002008ffe5000388 */ /* 0x0003e20000000a00 */
[----:B------:R-:W-:-:S02]  /*5410*/  @!P0 LEA.HI.X R11, R240, R7, R241, 0x6, P2 ;  /* 0x00000007f00b8211 */ /* 0x000fc400010f34f1 */
[-C--:B------:R-:W-:Y:S02]  /*5420*/  @!P0 LEA.HI.X R15, R8, R219.reuse, R7, 0x1, P4 ;  /* 0x000000db080f8211 */ /* 0x080fe400020f0c07 */
[-C--:B------:R-:W-:Y:S02]  /*5430*/  @!P0 LEA.HI.X R13, R0, R219.reuse, R5, 0x1, P3 ;  /* 0x000000db000d8211 */ /* 0x080fe400018f0c05 */
[----:B------:R-:W-:Y:S01]  /*5440*/  @!P0 LEA.HI.X R11, R2, R219, R11, 0x1, P1 ;  /* 0x000000db020b8211 */ /* 0x000fe200008f0c0b */
        /* <DEDUP_REMOVED lines=26> */
.L_x_897:
[----:B------:R-:W-:Y:S05]  /*55f0*/  BSYNC B0 ;  /* 0x0000000000007941 */ /* 0x000fea0003800000 */
.L_x_896:
[----:B------:R-:W0:Y:S02]  /*5600*/  LDGDEPBAR ;  /* 0x00000000000079af */ /* 0x000e240000000000 */
.L_x_895:
[----:B------:R-:W-:Y:S05]  /*5610*/  BSYNC B1 ;  /* 0x0000000000017941 */ /* 0x000fea0003800000 */
.L_x_894:
[----:B------:R-:W-:Y:S04]  /*5620*/  STL [R1+0x3f8], R157 ;  /* 0x0003f89d01007387 */ /* 0x000fe80000100800 */
[----:B------:R-:W-:Y:S04]  /*5630*/  STL [R1+0x3f4], R158 ;  /* 0x0003f49e01007387 */ /* 0x000fe80000100800 */
[----:B------:R-:W-:Y:S04]  /*5640*/  STL [R1+0x3f0], R159 ;  /* 0x0003f09f01007387 */ /* 0x000fe80000100800 */
[----:B------:R-:W-:Y:S04]  /*5650*/  STL [R1+0x3e4], R161 ;  /* 0x0003e4a101007387 */ /* 0x000fe80000100800 */
[----:B------:R-:W3:Y:S04]  /*5660*/  LD.E R0, [R134.64+0xdc] ;  /* 0x0000dc0486007980 */ /* 0x000ee8000c101900 */
        /* <DEDUP_REMOVED lines=9> */
[----:B------:R-:W-:Y:S04]  /*5700*/  STL.64 [R1+0x3b8], R186 ;  /* 0x0003b8ba01007387 */ /* 0x000fe80000100a00 */
        /* <DEDUP_REMOVED lines=24> */
[----:B------:R4:W-:Y:S04]  /*5890*/  STL.64 [R1+0x340], R222 ;  /* 0x000340de01007387 */ /* 0x0009e80000100a00 */
[----:B----4-:R-:W4:Y:S01]  /*58a0*/  LDL.64 R222, [R1+0x78] ;  /* 0x0000780001de7983 */ /* 0x010f220000100a00 */
        /* <DEDUP_REMOVED lines=129> */
[----:B------:R-:W-:Y:S01]  /*60c0*/  FMNMX.FTZ R37, R48, R37, !PT ;  /* 0x0000002530257209 */ /* 0x000fe20007810000 */
[----:B--2---:R-:W2:Y:S01]  /*60d0*/  SHFL.BFLY PT, R6, R39, 0x2, 0x1f ;  /* 0x0c401f0027067f89 */ /* 0x004ea200000e0000 */
[----:B------:R-:W-:Y:S02]  /*60e0*/  FMNMX.FTZ R2, R47, R2, !PT ;  /* 0x000000022f027209 */ /* 0x000fe40007810000 */
[----:B------:R-:W-:Y:S02]  /*60f0*/  FMNMX.FTZ R37, R45, R37, !PT ;  /* 0x000000252d257209 */ /* 0x000fe40007810000 */
[----:B------:R-:W-:Y:S02]  /*6100*/  FMNMX.FTZ R2, R43, R2, !PT ;  /* 0x000000022b027209 */ /* 0x000fe40007810000 */
[----:B------:R-:W-:-:S02]  /*6110*/  FMNMX.FTZ R37, R28, R37, !PT ;  /* 0x000000251c257209 */ /* 0x000fc40007810000 */
[----:B------:R-:W-:Y:S02]  /*6120*/  FMNMX.FTZ R2, R42, R2, !PT ;  /* 0x000000022a027209 */ /* 0x000fe40007810000 */
[----:B------:R-:W-:-:S03]  /*6130*/  FMNMX.FTZ R37, R25, R37, !PT ;  /* 0x0000002519257209 */ /* 0x000fc60007810000 */
[----:B------:R-:W3:Y:S04]  /*6140*/  SHFL.BFLY PT, R36, R2, 0x2, 0x1f ;  /* 0x0c401f0002247f89 */ /* 0x000ee800000e0000 */
[----:B------:R-:W3:Y:S01]  /*6150*/  SHFL.BFLY PT, R7, R37, 0x2, 0x1f ;  /* 0x0c401f0025077f89 */ /* 0x000ee200000e0000 */
[----:B-1----:R-:W-:Y:S02]  /*6160*/  FMNMX.FTZ R38, R38, R5, !PT ;  /* 0x0000000526267209 */ /* 0x002fe40007810000 */
[----:B--2---:R-:W-:-:S03]  /*6170*/  FMNMX.FTZ R39, R39, R6, !PT ;  /* 0x0000000627277209 */ /* 0x004fc60007810000 */
[----:B------:R-:W1:Y:S04]  /*6180*/  SHFL.BFLY PT, R6, R38, 0x1, 0x1f ;  /* 0x0c201f0026067f89 */ /* 0x000e6800000e0000 */
[----:B------:R-:W2:Y:S01]  /*6190*/  SHFL.BFLY PT, R5, R39, 0x1, 0x1f ;  /* 0x0c201f0027057f89 */ /* 0x000ea200000e0000 */
[----:B---3--:R-:W-:Y:S02]  /*61a0*/  FMNMX.FTZ R36, R2, R36, !PT ;  /* 0x0000002402247209 */ /* 0x008fe40007810000 */
[----:B------:R-:W-:-:S03]  /*61b0*/  FMNMX.FTZ R37, R37, R7, !PT ;  /* 0x0000000725257209 */ /* 0x000fc60007810000 */
[----:B------:R-:W3:Y:S04]  /*61c0*/  SHFL.BFLY PT, R8, R36, 0x1, 0x1f ;  /* 0x0c201f0024087f89 */ /* 0x000ee800000e0000 */
[----:B------:R-:W4:Y:S01]  /*61d0*/  SHFL.BFLY PT, R7, R37, 0x1, 0x1f ;  /* 0x0c201f0025077f89 */ /* 0x000f2200000e0000 */
[----:B-1----:R-:W-:Y:S02]  /*61e0*/  FMNMX.FTZ R38, R38, R6, !PT ;  /* 0x0000000626267209 */ /* 0x002fe40007810000 */
[----:B--2---:R-:W-:-:S03]  /*61f0*/  FMNMX.FTZ R39, R39, R5, !PT ;  /* 0x0000000527277209 */ /* 0x004fc60007810000 */
[----:B------:R-:W-:Y:S01]  /*6200*/  FMUL.FTZ R6, R0, R38 ;  /* 0x0000002600067220 */ /* 0x000fe20000410000 */
[----:B------:R-:W-:Y:S02]  /*6210*/  FSETP.NEU.FTZ.AND P1, PT, R38, -INF , PT ;  /* 0xff8000002600780b */ /* 0x000fe40003f3d000 */
[----:B------:R-:W-:Y:S01]  /*6220*/  FSETP.NEU.FTZ.AND P0, PT, R39, -INF , PT ;  /* 0xff8000002700780b */ /* 0x000fe20003f1d000 */
[----:B------:R-:W-:Y:S01]  /*6230*/  FMUL.FTZ R2, R0, R39 ;  /* 0x0000002700027220 */ /* 0x000fe20000410000 */
[----:B------:R-:W-:-:S04]  /*6240*/  FSEL R6, R6, RZ, P1 ;  /* 0x000000ff06067208 */ /* 0x000fc80000800000 */
[----:B------:R-:W-:Y:S01]  /*6250*/  FSEL R2, R2, RZ, P0 ;  /* 0x000000ff02027208 */ /* 0x000fe20000000000 */
[-CC-:B------:R-:W-:Y:S02]  /*6260*/  FFMA.FTZ R10, R117, R0.reuse, -R6.reuse ;  /* 0x00000000750a7223 */ /* 0x180fe40000010806 */
[----:B------:R-:W-:Y:S01]  /*6270*/  FFMA.FTZ R9, R116, R0, -R6 ;  /* 0x0000000074097223 */ /* 0x000fe20000010806 */
[----:B---3--:R-:W-:Y:S01]  /*6280*/  FMNMX.FTZ R36, R36, R8, !PT ;  /* 0x0000000824247209 */ /* 0x008fe20007810000 */
[-C--:B------:R-:W-:Y:S01]  /*6290*/  FFMA.FTZ R4, R85, R0.reuse, -R2 ;  /* 0x0000000055047223 */ /* 0x080fe20000010802 */
[----:B------:R-:W-:Y:S01]  /*62a0*/  STL [R1+0x384], R134 ;  /* 0x0003848601007387 */ /* 0x000fe20000100800 */
[-CC-:B------:R-:W-:Y:S01]  /*62b0*/  FFMA.FTZ R8, R127, R0.reuse, -R6.reuse ;  /* 0x000000007f087223 */ /* 0x180fe20000010806 */
[----:B----4-:R-:W-:Y:S01]  /*62c0*/  FMNMX.FTZ R37, R37, R7, !PT ;  /* 0x0000000725257209 */ /* 0x010fe20007810000 */
[----:B------:R-:W-:Y:S01]  /*62d0*/  MUFU.EX2 R10, R10 ;  /* 0x0000000a000a7308 */ /* 0x000fe20000000800 */
[----:B------:R-:W-:Y:S01]  /*62e0*/  STL [R1+0x380], R135 ;  /* 0x0003808701007387 */ /* 0x000fe20000100800 */
[----:B------:R-:W-:Y:S01]  /*62f0*/  FFMA.FTZ R7, R126, R0, -R6 ;  /* 0x000000007e077223 */ /* 0x000fe20000010806 */
[----:B------:R-:W-:-:S02]  /*6300*/  SHF.R.S32.HI R225, RZ, 0x1f, R232 ;  /* 0x0000001fffe17819 */ /* 0x000fc400000114e8 */
[----:B------:R-:W-:Y:S03]  /*6310*/  STL [R1+0x388], R39 ;  /* 0x0003882701007387 */ /* 0x000fe60000100800 */
[----:B------:R-:W1:Y:S01]  /*6320*/  MUFU.EX2 R9, R9 ;  /* 0x0000000900097308 */ /* 0x000e620000000800 */
[----:B------:R-:W-:Y:S01]  /*6330*/  STL [R1+0x3fc], R38 ;  /* 0x0003fc2601007387 */ /* 0x000fe20000100800 */
[-CC-:B------:R-:W-:Y:S01]  /*6340*/  FFMA.FTZ R11, R107, R0.reuse, -R2.reuse ;  /* 0x000000006b0b7223 */ /* 0x180fe20000010802 */
[----:B------:R-:W-:Y:S01]  /*6350*/  FSETP.NEU.FTZ.AND P0, PT, R37, -INF , PT ;  /* 0xff8000002500780b */ /* 0x000fe20003f1d000 */
[----:B------:R-:W-:Y:S01]  /*6360*/  FMUL.FTZ R5, R0, R37 ;  /* 0x0000002500057220 */ /* 0x000fe20000410000 */
[----:B------:R2:W-:Y:S01]  /*6370*/  STL [R1+0x2c], R4 ;  /* 0x00002c0401007387 */ /* 0x0005e20000100800 */
[-CC-:B------:R-:W-:Y:S02]  /*6380*/  FFMA.FTZ R12, R104, R0.reuse, -R2.reuse ;  /* 0x00000000680c7223 */ /* 0x180fe40000010802 */
[-CC-:B------:R-:W-:Y:S01]  /*6390*/  FFMA.FTZ R114, R114, R0.reuse, -R2.reuse ;  /* 0x0000000072727223 */ /* 0x180fe20000010802 */
[----:B------:R-:W3:Y:S01]  /*63a0*/  MUFU.EX2 R8, R8 ;  /* 0x0000000800087308 */ /* 0x000ee20000000800 */
[----:B------:R-:W-:-:S02]  /*63b0*/  FFMA.FTZ R111, R111, R0, -R2 ;  /* 0x000000006f6f7223 */ /* 0x000fc40000010802 */
[-CC-:B------:R-:W-:Y:S02]  /*63c0*/  FFMA.FTZ R107, R103, R0.reuse, -R2.reuse ;  /* 0x00000000676b7223 */ /* 0x180fe40000010802 */
[-CC-:B------:R-:W-:Y:S02]  /*63d0*/  FFMA.FTZ R154, R102, R0.reuse, -R2.reuse ;  /* 0x00000000669a7223 */ /* 0x180fe40000010802 */
[-CC-:B------:R-:W-:Y:S02]  /*63e0*/  FFMA.FTZ R155, R100, R0.reuse, -R2.reuse ;  /* 0x00000000649b7223 */ /* 0x180fe40000010802 */
[-CC-:B------:R-:W-:Y:S02]  /*63f0*/  FFMA.FTZ R156, R94, R0.reuse, -R2.reuse ;  /* 0x000000005e9c7223 */ /* 0x180fe40000010802 */
[-CC-:B------:R-:W-:Y:S02]  /*6400*/  FFMA.FTZ R192, R88, R0.reuse, -R2.reuse ;  /* 0x0000000058c07223 */ /* 0x180fe40000010802 */
        /* <DEDUP_REMOVED lines=8> */
[-CC-:B--2---:R-:W-:Y:S02]  /*6490*/  FFMA.FTZ R4, R56, R0.reuse, -R2.reuse ;  /* 0x0000000038047223 */ /* 0x184fe40000010802 */
        /* <DEDUP_REMOVED lines=12> */
[----:B------:R-:W-:Y:S01]  /*6560*/  FFMA.FTZ R185, R16, R0, -R2 ;  /* 0x0000000010b97223 */ /* 0x000fe20000010802 */
[----:B------:R-:W-:Y:S01]  /*6570*/  FSETP.NEU.FTZ.AND P1, PT, R36, -INF , PT ;  /* 0xff8000002400780b */ /* 0x000fe20003f3d000 */
[----:B------:R-:W-:Y:S01]  /*6580*/  FMUL.FTZ R2, R0, R36 ;  /* 0x0000002400027220 */ /* 0x000fe20000410000 */
[----:B------:R-:W-:Y:S01]  /*6590*/  LEA.HI R225, R225, R232, RZ, 0x5 ;  /* 0x000000e8e1e17211 */ /* 0x000fe200078f28ff */
[----:B------:R-:W2:Y:S01]  /*65a0*/  MUFU.EX2 R7, R7 ;  /* 0x0000000700077308 */ /* 0x000ea20000000800 */
[----:B------:R-:W-:Y:S02]  /*65b0*/  FSEL R5, R5, RZ, P0 ;  /* 0x000000ff05057208 */ /* 0x000fe40000000000 */
[----:B------:R-:W-:-:S02]  /*65c0*/  FSEL R2, R2, RZ, P1 ;  /* 0x000000ff02027208 */ /* 0x000fc40000800000 */
[----:B------:R-:W-:Y:S01]  /*65d0*/  SHF.R.S32.HI R225, RZ, 0x5, R225 ;  /* 0x00000005ffe17819 */ /* 0x000fe200000114e1 */
[-CC-:B------:R-:W-:Y:S02]  /*65e0*/  FFMA.FTZ R102, R70, R0.reuse, -R6.reuse ;  /* 0x0000000046667223 */ /* 0x180fe40000010806 */
[-CC-:B------:R-:W-:Y:S02]  /*65f0*/  FFMA.FTZ R203, R33, R0.reuse, -R6.reuse ;  /* 0x0000000021cb7223 */ /* 0x180fe40000010806 */
[-C--:B------:R-:W-:Y:S02]  /*6600*/  FFMA.FTZ R205, R30, R0.reuse, -R6 ;  /* 0x000000001ecd7223 */ /* 0x080fe40000010806 */
[-CC-:B------:R-:W-:Y:S02]  /*6610*/  FFMA.FTZ R104, R74, R0.reuse, -R5.reuse ;  /* 0x000000004a687223 */ /* 0x180fe40000010805 */
[-CC-:B------:R-:W-:Y:S02]  /*6620*/  FFMA.FTZ R178, R31, R0.reuse, -R5.reuse ;  /* 0x000000001fb27223 */ /* 0x180fe40000010805 */
[----:B------:R-:W-:-:S02]  /*6630*/  FFMA.FTZ R184, R29, R0, -R5 ;  /* 0x000000001db87223 */ /* 0x000fc40000010805 */
[-CC-:B------:R-:W-:Y:S02]  /*6640*/  FFMA.FTZ R243, R28, R0.reuse, -R5.reuse ;  /* 0x000000001cf37223 */ /* 0x180fe40000010805 */
[-C--:B------:R-:W-:Y:S02]  /*6650*/  FFMA.FTZ R246, R25, R0.reuse, -R5 ;  /* 0x0000000019f67223 */ /* 0x080fe40000010805 */
        /* <DEDUP_REMOVED lines=31> */
[----:B------:R-:W-:Y:S02]  /*6850*/  FFMA.FTZ R226, R42, R0, -R2 ;  /* 0x000000002ae27223 */ /* 0x000fe40000010802 */
[----:B------:R-:W-:Y:S02]  /*6860*/  IMAD.SHL.U32 R71, R180, 0x4, RZ ;  /* 0x00000004b4477824 */ /* 0x000fe400078e00ff */
[----:B-1----:R-:W-:-:S02]  /*6870*/  FADD.FTZ R2, R10, R9 ;  /* 0x000000090a027221 */ /* 0x002fc40000010000 */
[----:B------:R-:W-:Y:S02]  /*6880*/  IMAD R225, R231, 0x8, R225 ;  /* 0x00000008e7e17824 */ /* 0x000fe400078e02e1 */
        /* <DEDUP_REMOVED lines=9> */
[-C--:B------:R-:W-:Y:S02]  /*6920*/  FFMA.FTZ R191, R18, R0.reuse, -R6 ;  /* 0x0000000012bf7223 */ /* 0x080fe40000010806 */
        /* <DEDUP_REMOVED lines=15> */
[-C--:B------:R-:W-:Y:S02]  /*6a20*/  FFMA.FTZ R247, R21, R0.reuse, -R6 ;  /* 0x0000000015f77223 */ /* 0x080fe40000010806 */
        /* <DEDUP_REMOVED lines=25> */
[----:B------:R-:W-:Y:S01]  /*6bc0*/  FFMA.FTZ R202, R45, R0, -R5 ;  /* 0x000000002dca7223 */ /* 0x000fe20000010805 */
[----:B------:R-:W-:Y:S01]  /*6bd0*/  LOP3.LUT R0, R223, R71, RZ, 0x3c, !PT ;  /* 0x00000047df007212 */ /* 0x000fe200078e3cff */
[----:B------:R-:W-:Y:S01]  /*6be0*/  IMAD.WIDE.U32 R132, R233, -0x2daee0ad, RZ ;  /* 0xd2511f53e9847825 */ /* 0x000fe200078e00ff */
[----:B------:R-:W-:-:S03]  /*6bf0*/  LOP3.LUT R224, R222, R182, RZ, 0x3c, !PT ;  /* 0x000000b6dee07212 */ /* 0x000fc600078e3cff */
[----:B---3--:R-:W-:Y:S02]  /*6c00*/  FADD.FTZ R2, R8, R2 ;  /* 0x0000000208027221 */ /* 0x008fe40000010000 */
[----:B------:R-:W-:Y:S01]  /*6c10*/  IMAD.WIDE.U32 R186, R225, -0x326172a9, RZ ;  /* 0xcd9e8d57e1ba7825 */ /* 0x000fe200078e00ff */
[----:B------:R-:W-:-:S03]  /*6c20*/  LOP3.LUT R0, R0, R133, RZ, 0x3c, !PT ;  /* 0x0000008500007212 */ /* 0x000fc600078e3cff */
[----:B--2---:R-:W-:Y:S01]  /*6c30*/  FADD.FTZ R21, R7, R2 ;  /* 0x0000000207157221 */ /* 0x004fe20000010000 */
[----:B------:R-:W-:Y:S01]  /*6c40*/  LOP3.LUT R2, R224, R187, RZ, 0x3c, !PT ;  /* 0x000000bbe0027212 */ /* 0x000fe200078e3cff */
[----:B------:R-:W-:Y:S01]  /*6c50*/  IMAD.WIDE.U32 R40, R0, -0x326172a9, RZ ;  /* 0xcd9e8d5700287825 */ /* 0x000fe200078e00ff */
[----:B------:R-:W-:Y:S01]  /*6c60*/  IADD3 R232, R222, -0x61c88647, RZ ;  /* 0x9e3779b9dee87810 */ /* 0x000fe20007ffe0ff */
[----:B------:R-:W-:Y:S01]  /*6c70*/  MUFU.EX2 R12, R12 ;  /* 0x0000000c000c7308 */ /* 0x000fe20000000800 */
[----:B------:R-:W-:Y:S01]  /*6c80*/  IADD3 R221, R223, -0x4498517b, RZ ;  /* 0xbb67ae85dfdd7810 */ /* 0x000fe20007ffe0ff */
[----:B------:R-:W-:Y:S01]  /*6c90*/  IMAD.WIDE.U32 R250, R2, -0x2daee0ad, RZ ;  /* 0xd2511f5302fa7825 */ /* 0x000fe200078e00ff */
[----:B------:R-:W-:-:S05]  /*6ca0*/  LOP3.LUT R6, R41, R232, R186, 0x96, !PT ;  /* 0x000000e829067212 */ /* 0x000fca00078e96ba */
[----:B------:R-:W1:Y:S01]  /*6cb0*/  MUFU.EX2 R11, R11 ;  /* 0x0000000b000b7308 */ /* 0x000e620000000800 */
[----:B------:R-:W-:Y:S02]  /*6cc0*/  LOP3.LUT R0, R251, R221, R132, 0x96, !PT ;  /* 0x000000ddfb007212 */ /* 0x000fe400078e9684 */
[----:B------:R-:W-:Y:S01]  /*6cd0*/  F2FP.BF16.PACK_AB R22, R7, R8 ;  /* 0x000000080716723e */ /* 0x000fe200000010ff */
[----:B------:R-:W-:Y:S01]  /*6ce0*/  IMAD.WIDE.U32 R6, R6, -0x2daee0ad, RZ ;  /* 0xd2511f5306067825 */ /* 0x000fe200078e00ff */
[----:B------:R-:W-:Y:S02]  /*6cf0*/  IADD3 R234, R223, 0x76cf5d0a, RZ ;  /* 0x76cf5d0adfea7810 */ /* 0x000fe40007ffe0ff */
[----:B------:R-:W-:Y:S01]  /*6d00*/  IADD3 R233, R222, 0x3c6ef372, RZ ;  /* 0x3c6ef372dee97810 */ /* 0x000fe20007ffe0ff */
[----:B------:R-:W-:Y:S01]  /*6d10*/  IMAD.WIDE.U32 R100, R0, -0x326172a9, RZ ;  /* 0xcd9e8d5700647825 */ /* 0x000fe200078e00ff */
[----:B------:R-:W-:Y:S02]  /*6d20*/  F2FP.BF16.PACK_AB R20, R9, R10 ;  /* 0x0000000a0914723e */ /* 0x000fe400000010ff */
[----:B------:R-:W-:-:S02]  /*6d30*/  LOP3.LUT R10, R7, R234, R250, 0x96, !PT ;  /* 0x000000ea070a7212 */ /* 0x000fc400078e96fa */
[----:B------:R-:W-:Y:S01]  /*6d40*/  LOP3.LUT R8, R101, R233, R40, 0x96, !PT ;  /* 0x000000e965087212 */ /* 0x000fe200078e9628 */
[----:B-1----:R-:W-:Y:S01]  /*6d50*/  FADD.FTZ R63, R12, R11 ;  /* 0x0000000b0c3f7221 */ /* 0x002fe20000010000 */
[----:B------:R-:W-:Y:S01]  /*6d60*/  F2FP.BF16.PACK_AB R13, R11, R12 ;  /* 0x0000000c0b0d723e */ /* 0x000fe200000010ff */
[----:B------:R-:W-:Y:S01]  /*6d70*/  IMAD.WIDE.U32 R10, R10, -0x326172a9, RZ ;  /* 0xcd9e8d570a0a7825 */ /* 0x000fe200078e00ff */
[----:B------:R-:W-:Y:S02]  /*6d80*/  IADD3 R231, R222, -0x255992d5, RZ ;  /* 0xdaa66d2bdee77810 */ /* 0x000fe40007ffe0ff */
[----:B------:R-:W-:Y:S01]  /*6d90*/  IADD3 R241, R223, 0x32370b8f, RZ ;  /* 0x32370b8fdff17810 */ /* 0x000fe20007ffe0ff */
[----:B------:R-:W-:Y:S01]  /*6da0*/  IMAD.WIDE.U32 R8, R8, -0x2daee0ad, RZ ;  /* 0xd2511f5308087825 */ /* 0x000fe200078e00ff */
[----:B------:R-:W-:-:S04]  /*6db0*/  LOP3.LUT R12, R11, R231, R100, 0x96, !PT ;  /* 0x000000e70b0c7212 */ /* 0x000fc800078e9664 */
[----:B------:R-:W-:Y:S02]  /*6dc0*/  LOP3.LUT R6, R9, R241, R6, 0x96, !PT ;  /* 0x000000f109067212 */ /* 0x000fe400078e9606 */
[C---:B------:R-:W-:Y:S02]  /*6dd0*/  PRMT R194, R13.reuse, 0x7610, R194 ;  /* 0x000076100dc27816 */ /* 0x040fe400000000c2 */
[----:B------:R-:W-:Y:S01]  /*6de0*/  PRMT R3, R13, 0x7632, R3 ;  /* 0x000076320d037816 */ /* 0x000fe20000000003 */
[----:B------:R-:W-:Y:S01]  /*6df0*/  IMAD.WIDE.U32 R12, R12, -0x2daee0ad, RZ ;  /* 0xd2511f530c0c7825 */ /* 0x000fe200078e00ff */
[----:B------:R-:W-:Y:S02]  /*6e00*/  IADD3 R239, R223, -0x126145ec, RZ ;  /* 0xed9eba14dfef7810 */ /* 0x000fe40007ffe0ff */
[----:B------:R-:W-:Y:S01]  /*6e10*/  IADD3 R240, R222, 0x78dde6e4, RZ ;  /* 0x78dde6e4def07810 */ /* 0x000fe20007ffe0ff */
[----:B------:R-:W-:Y:S01]  /*6e20*/  IMAD.WIDE.U32 R6, R6, -0x326172a9, RZ ;  /* 0xcd9e8d5706067825 */ /* 0x000fe200078e00ff */
[----:B------:R-:W-:-:S04]  /*6e30*/  LOP3.LUT R8, R13, R239, R8, 0x96, !PT ;  /* 0x000000ef0d087212 */ /* 0x000fc800078e9608 */
[----:B------:R-:W-:Y:S01]  /*6e40*/  LOP3.LUT R10, R7, R240, R10, 0x96, !PT ;  /* 0x000000f0070a7212 */ /* 0x000fe200078e960a */
[----:B------:R-:W-:Y:S01]  /*6e50*/  IMAD.WIDE.U32 R8, R8, -0x326172a9, RZ ;  /* 0xcd9e8d5708087825 */ /* 0x000fe200078e00ff */
[----:B------:R-:W-:Y:S02]  /*6e60*/  IADD3 R238, R222, 0x1715609d, RZ ;  /* 0x1715609ddeee7810 */ /* 0x000fe40007ffe0ff */
[----:B------:R-:W-:Y:S01]  /*6e70*/  IADD3 R236, R223, -0x56f99767, RZ ;  /* 0xa9066899dfec7810 */ /* 0x000fe20007ffe0ff */
[----:B------:R-:W-:Y:S01]  /*6e80*/  IMAD.WIDE.U32 R10, R10, -0x2daee0ad, RZ ;  /* 0xd2511f530a0a7825 */ /* 0x000fe200078e00ff */
[----:B------:R-:W-:-:S04]  /*6e90*/  LOP3.LUT R13, R9, R238, R6, 0x96, !PT ;  /* 0x000000ee090d7212 */ /* 0x000fc800078e9606 */
[----:B------:R-:W-:-:S05]  /*6ea0*/  LOP3.LUT R6, R11, R236, R12, 0x96, !PT ;  /* 0x000000ec0b067212 */ /* 0x000fca00078e960c */
[----:B------:R-:W-:-:S05]  /*6eb0*/  IMAD.WIDE.U32 R6, R6, -0x326172a9, RZ ;  /* 0xcd9e8d5706067825 */ /* 0x000fca00078e00ff */
[----:B------:R-:W-:-:S04]  /*6ec0*/  LOP3.LUT R0, R7, R242, R8, 0x96, !PT ;  /* 0x000000f207007212 */ /* 0x000fc800078e9608 */
[----:B------:R-:W-:-:S04]  /*6ed0*/  LOP3.LUT R2, R0, 0xff, RZ, 0xc0, !PT ;  /* 0x000000ff00027812 */ /* 0x000fc800078ec0ff */
[----:B------:R-:W-:Y:S02]  /*6ee0*/  ISETP.GE.U32.AND P2, PT, R217, R2, PT ;  /* 0x00000002d900720c */ /* 0x000fe40003f46070 */
[----:B------:R-:W-:-:S04]  /*6ef0*/  LOP3.LUT R2, R0, 0xffff, RZ, 0xc0, !PT ;  /* 0x0000ffff00027812 */ /* 0x000fc800078ec0ff */
[----:B------:R-:W-:-:S04]  /*6f00*/  SHF.R.U32.HI R2, RZ, 0x8, R2 ;  /* 0x00000008ff027819 */ /* 0x000fc80000011602 */
[----:B------:R-:W-:-:S04]  /*6f10*/  LOP3.LUT R2, R2, 0xffff, RZ, 0xc0, !PT ;  /* 0x0000ffff02027812 */ /* 0x000fc800078ec0ff */
[C---:B------:R-:W-:Y:S02]  /*6f20*/  ISETP.GE.U32.AND P6, PT, R217.reuse, R2, PT ;  /* 0x00000002d900720c */ /* 0x040fe40003fc6070 */
[--C-:B------:R-:W-:Y:S02]  /*6f30*/  SHF.R.U32.HI R2, RZ, 0x10, R0.reuse ;  /* 0x00000010ff027819 */ /* 0x100fe40000011600 */
[----:B------:R-:W-:Y:S01]  /*6f40*/  SHF.R.U32.HI R0, RZ, 0x18, R0 ;  /* 0x00000018ff007819 */ /* 0x000fe20000011600 */
[----:B------:R-:W1:Y:S01]  /*6f50*/  MUFU.EX2 R11, R14 ;  /* 0x0000000e000b7308 */ /* 0x000e620000000800 */
[----:B------:R-:W-:Y:S02]  /*6f60*/  LOP3.LUT R2, R2, 0xff, RZ, 0xc0, !PT ;  /* 0x000000ff02027812 */ /* 0x000fe400078ec0ff */
[----:B------:R-:W-:Y:S02]  /*6f70*/  ISETP.GE.U32.AND P4, PT, R217, R0, PT ;  /* 0x00000000d900720c */ /* 0x000fe40003f86070 */
[----:B------:R-:W-:-:S03]  /*6f80*/  LOP3.LUT R0, R6, 0xff, RZ, 0xc0, !PT ;  /* 0x000000ff06007812 */ /* 0x000fc600078ec0ff */
[----:B------:R-:W-:Y:S01]  /*6f90*/  MUFU.EX2 R15, R15 ;  /* 0x0000000f000f7308 */ /* 0x000fe20000000800 */
[----:B------:R-:W-:-:S07]  /*6fa0*/  ISETP.GE.U32.AND P3, PT, R217, R0, PT ;  /* 0x00000000d900720c */ /* 0x000fce0003f66070 */
[----:B------:R-:W2:Y:S01]  /*6fb0*/  MUFU.EX2 R5, R17 ;  /* 0x0000001100057308 */ /* 0x000ea20000000800 */
[----:B------:R-:W-:Y:S02]  /*6fc0*/  ISETP.GE.U32.AND P5, PT, R217, R2, PT ;  /* 0x00000002d900720c */ /* 0x000fe40003fa6070 */
[----:B------:R-:W-:-:S05]  /*6fd0*/  SHF.R.U32.HI R0, RZ, 0x18, R6 ;  /* 0x00000018ff007819 */ /* 0x000fca0000011606 */
[----:B------:R-:W3:Y:S01]  /*6fe0*/  MUFU.EX2 R14, R16 ;  /* 0x00000010000e7308 */ /* 0x000ee20000000800 */
[----:B------:R-:W-:-:S07]  /*6ff0*/  SHF.R.U32.HI R2, RZ, 0x10, R6 ;  /* 0x00000010ff027819 */ /* 0x000fce0000011606 */
[----:B------:R-:W4:Y:S01]  /*7000*/  MUFU.EX2 R18, R18 ;  /* 0x0000001200127308 */ /* 0x000f220000000800 */
[----:B------:R-:W-:Y:S02]  /*7010*/  ISETP.GE.U32.AND P0, PT, R217, R0, PT ;  /* 0x00000000d900720c */ /* 0x000fe40003f06070 */
[----:B------:R-:W-:-:S05]  /*7020*/  LOP3.LUT R0, R2, 0xff, RZ, 0xc0, !PT ;  /* 0x000000ff02007812 */ /* 0x000fca00078ec0ff */
[----:B------:R-:W4:Y:S01]  /*7030*/  MUFU.EX2 R9, R19 ;  /* 0x0000001300097308 */ /* 0x000f220000000800 */
[----:B-1----:R-:W-:Y:S01]  /*7040*/  FADD.FTZ R2, R11, R21 ;  /* 0x000000150b027221 */ /* 0x002fe20000010000 */
[----:B------:R-:W-:Y:S01]  /*7050*/  ISETP.GE.U32.AND P1, PT, R217, R0, PT ;  /* 0x00000000d900720c */ /* 0x000fe20003f26070 */
[----:B--2---:R-:W-:Y:S01]  /*7060*/  FADD.FTZ R0, R15, R5 ;  /* 0x000000050f007221 */ /* 0x004fe20000010000 */
[----:B------:R-:W-:Y:S02]  /*7070*/  LOP3.LUT R8, R6, 0xffff, RZ, 0xc0, !PT ;  /* 0x0000ffff06087812 */ /* 0x000fe400078ec0ff */
[----:B------:R-:W-:Y:S01]  /*7080*/  PRMT R153, R20, 0x7610, R153 ;  /* 0x0000761014997816 */ /* 0x000fe20000000099 */
[----:B---3--:R-:W-:Y:S01]  /*7090*/  FADD.FTZ R12, R14, R2 ;  /* 0x000000020e0c7221 */ /* 0x008fe20000010000 */
[----:B------:R-:W-:Y:S01]  /*70a0*/  SHF.R.U32.HI R2, RZ, 0x8, R8 ;  /* 0x00000008ff027819 */ /* 0x000fe20000011608 */
[----:B----4-:R-:W-:Y:S01]  /*70b0*/  FADD.FTZ R0, R18, R0 ;  /* 0x0000000012007221 */ /* 0x010fe20000010000 */
[----:B------:R-:W-:Y:S01]  /*70c0*/  IADD3 R237, R223, 0x646e171e, RZ ;  /* 0x646e171edfed7810 */ /* 0x000fe20007ffe0ff */
[----:B------:R-:W-:Y:S01]  /*70d0*/  IMAD.WIDE.U32 R6, R13, -0x2daee0ad, RZ ;  /* 0xd2511f530d067825 */ /* 0x000fe200078e00ff */
[----:B------:R-:W-:Y:S01]  /*70e0*/  PRMT R152, R20, 0x7632, R152 ;  /* 0x0000763214987816 */ /* 0x000fe20000000098 */
[----:B------:R-:W-:Y:S01]  /*70f0*/  @!P2 HFMA2.BF16_V2 R43, -RZ.H0_H0, RZ.H0_H0, -R153.H0_H0 ;  /* 0x200000ffff2ba231 */ /* 0x000fe20000340999 */
[----:B------:R-:W-:Y:S01]  /*7100*/  F2FP.BF16.PACK_AB R14, R14, R11 ;  /* 0x0000000b0e0e723e */ /* 0x000fe200000010ff */
[----:B------:R-:W-:Y:S01]  /*7110*/  FADD.FTZ R11, R9, R0 ;  /* 0x00000000090b7221 */ /* 0x000fe20000010000 */
[----:B------:R-:W-:Y:S01]  /*7120*/  LOP3.LUT R2, R2, 0xffff, RZ, 0xc0, !PT ;  /* 0x0000ffff02027812 */ /* 0x000fe200078ec0ff */
[----:B------:R-:W1:Y:S01]  /*7130*/  MUFU.EX2 R13, R23 ;  /* 0x00000017000d7308 */ /* 0x000e620000000800 */
[----:B------:R-:W-:-:S02]  /*7140*/  LOP3.LUT R0, R7, R237, R10, 0x96, !PT ;  /* 0x000000ed07007212 */ /* 0x000fc400078e960a */
[----:B------:R-:W-:Y:S02]  /*7150*/  PRMT R214, R153, 0x5410, R152 ;  /* 0x0000541099d67816 */ /* 0x000fe40000000098 */
[----:B------:R-:W-:Y:S02]  /*7160*/  @!P2 PRMT R153, R43, 0x5410, RZ ;  /* 0x000054102b99a816 */ /* 0x000fe400000000ff */
[----:B------:R-:W-:Y:S01]  /*7170*/  ISETP.GE.U32.AND P2, PT, R217, R2, PT ;  /* 0x00000002d900720c */ /* 0x000fe20003f46070 */
[----:B------:R-:W2:Y:S01]  /*7180*/  MUFU.EX2 R10, R24 ;  /* 0x00000018000a7308 */ /* 0x000ea20000000800 */
[----:B------:R-:W-:Y:S01]  /*7190*/  LOP3.LUT R2, R0, 0xffff, RZ, 0xc0, !PT ;  /* 0x0000ffff00027812 */ /* 0x000fe200078ec0ff */
[----:B------:R-:W-:-:S03]  /*71a0*/  @!P6 HFMA2.BF16_V2 R42, -RZ.H0_H0, RZ.H0_H0, -R152.H0_H0 ;  /* 0x200000ffff2ae231 */ /* 0x000fc60000340998 */
[----:B------:R-:W-:-:S04]  /*71b0*/  SHF.R.U32.HI R2, RZ, 0x8, R2 ;  /* 0x00000008ff027819 */ /* 0x000fc80000011602 */
[----:B------:R-:W-:Y:S02]  /*71c0*/  LOP3.LUT R2, R2, 0xffff, RZ, 0xc0, !PT ;  /* 0x0000ffff02027812 */ /* 0x000fe400078ec0ff */
[----:B------:R-:W-:Y:S02]  /*71d0*/  @!P6 PRMT R152, R42, 0x5410, RZ ;  /* 0x000054102a98e816 */ /* 0x000fe400000000ff */
[C---:B------:R-:W-:Y:S02]  /*71e0*/  PRMT R125, R22.reuse, 0x7610, R125 ;  /* 0x00007610167d7816 */ /* 0x040fe4000000007d */
[----:B------:R-:W-:Y:S01]  /*71f0*/  ISETP.GE.U32.AND P6, PT, R217, R2, PT ;  /* 0x00000002d900720c */ /* 0x000fe20003fc6070 */
[----:B-1----:R-:W-:Y:S01]  /*7200*/  FADD.FTZ R2, R13, R11 ;  /* 0x0000000b0d027221 */ /* 0x002fe20000010000 */
[----:B------:R-:W-:Y:S01]  /*7210*/  PRMT R124, R22, 0x7632, R124 ;  /* 0x00007632167c7816 */ /* 0x000fe2000000007c */
[----:B------:R-:W-:Y:S01]  /*7220*/  @!P3 HFMA2.BF16_V2 R52, -RZ.H0_H0, RZ.H0_H0, -R125.H0_H0 ;  /* 0x200000ffff34b231 */ /* 0x000fe2000034097d */
[----:B------:R-:W-:Y:S01]  /*7230*/  F2FP.BF16.PACK_AB R5, R5, R15 ;  /* 0x0000000f0505723e */ /* 0x000fe200000010ff */
[----:B--2---:R-:W-:Y:S01]  /*7240*/  FADD.FTZ R8, R10, R2 ;  /* 0x000000020a087221 */ /* 0x004fe20000010000 */
[----:B------:R-:W-:Y:S01]  /*7250*/  LOP3.LUT R2, R6, 0xff, RZ, 0xc0, !PT ;  /* 0x000000ff06027812 */ /* 0x000fe200078ec0ff */
[----:B------:R-:W-:Y:S01]  /*7260*/  @!P2 HFMA2.BF16_V2 R50, -RZ.H0_H0, RZ.H0_H0, -R124.H0_H0 ;  /* 0x200000ffff32a231 */ /* 0x000fe2000034097c */
[----:B------:R-:W-:-:S02]  /*7270*/  PRMT R216, R125, 0x5410, R124 ;  /* 0x000054107dd87816 */ /* 0x000fc4000000007c */
[----:B------:R-:W-:Y:S02]  /*7280*/  PRMT R151, R5, 0x7632, R151 ;  /* 0x0000763205977816 */ /* 0x000fe40000000097 */
[----:B------:R-:W-:Y:S02]  /*7290*/  @!P3 PRMT R125, R52, 0x5410, RZ ;  /* 0x00005410347db816 */ /* 0x000fe400000000ff */
[----:B------:R-:W-:Y:S02]  /*72a0*/  ISETP.GE.U32.AND P3, PT, R217, R2, PT ;  /* 0x00000002d900720c */ /* 0x000fe40003f66070 */
[----:B------:R-:W-:Y:S01]  /*72b0*/  LOP3.LUT R2, R0, 0xff, RZ, 0xc0, !PT ;  /* 0x000000ff00027812 */ /* 0x000fe200078ec0ff */
[----:B------:R-:W-:Y:S01]  /*72c0*/  @!P4 HFMA2.BF16_V2 R45, -RZ.H0_H0, RZ.H0_H0, -R151.H0_H0 ;  /* 0x200000ffff2dc231 */ /* 0x000fe20000340997 */
[----:B------:R-:W-:Y:S02]  /*72d0*/  F2FP.BF16.PACK_AB R10, R10, R13 ;  /* 0x0000000d0a0a723e */ /* 0x000fe400000010ff */
[----:B------:R-:W-:Y:S01]  /*72e0*/  F2FP.BF16.PACK_AB R9, R9, R18 ;  /* 0x000000120909723e */ /* 0x000fe200000010ff */
[----:B------:R-:W1:Y:S01]  /*72f0*/  MUFU.EX2 R13, R27 ;  /* 0x0000001b000d7308 */ /* 0x000e620000000800 */
[----:B------:R-:W-:-:S02]  /*7300*/  PRMT R150, R5, 0x7610, R150 ;  /* 0x0000761005967816 */ /* 0x000fc40000000096 */
[----:B------:R-:W-:Y:S02]  /*7310*/  @!P2 PRMT R124, R50, 0x5410, RZ ;  /* 0x00005410327ca816 */ /* 0x000fe400000000ff */
[----:B------:R-:W-:Y:S02]  /*7320*/  ISETP.GE.U32.AND P2, PT, R217, R2, PT ;  /* 0x00000002d900720c */ /* 0x000fe40003f46070 */
[----:B------:R-:W-:Y:S01]  /*7330*/  SHF.R.U32.HI R2, RZ, 0x18, R0 ;  /* 0x00000018ff027819 */ /* 0x000fe20000011600 */
[----:B------:R-:W2:Y:S01]  /*7340*/  MUFU.EX2 R11, R32 ;  /* 0x00000020000b7308 */ /* 0x000ea20000000800 */
[----:B------:R-:W-:Y:S02]  /*7350*/  PRMT R213, R150, 0x5410, R151 ;  /* 0x0000541096d57816 */ /* 0x000fe40000000097 */
[----:B------:R-:W-:Y:S02]  /*7360*/  PRMT R84, R9, 0x7610, R84 ;  /* 0x0000761009547816 */ /* 0x000fe40000000054 */
[----:B------:R-:W-:-:S02]  /*7370*/  @!P4 PRMT R151, R45, 0x5410, RZ ;  /* 0x000054102d97c816 */ /* 0x000fc400000000ff */
[----:B------:R-:W-:Y:S02]  /*7380*/  ISETP.GE.U32.AND P4, PT, R217, R2, PT ;  /* 0x00000002d900720c */ /* 0x000fe40003f86070 */
[----:B------:R-:W-:Y:S01]  /*7390*/  SHF.R.U32.HI R0, RZ, 0x10, R0 ;  /* 0x00000010ff007819 */ /* 0x000fe20000011600 */
[----:B------:R-:W-:Y:S01]  /*73a0*/  @!P5 HFMA2.BF16_V2 R48, -RZ.H0_H0, RZ.H0_H0, -R150.H0_H0 ;  /* 0x200000ffff30d231 */ /* 0x000fe20000340996 */
[----:B------:R-:W-:Y:S02]  /*73b0*/  PRMT R85, R9, 0x7632, R85 ;  /* 0x0000763209557816 */ /* 0x000fe40000000055 */
[----:B------:R-:W-:Y:S01]  /*73c0*/  SHF.R.U32.HI R2, RZ, 0x10, R6 ;  /* 0x00000010ff027819 */ /* 0x000fe20000011606 */
[----:B------:R-:W3:Y:S01]  /*73d0*/  MUFU.EX2 R9, R26 ;  /* 0x0000001a00097308 */ /* 0x000ee20000000800 */
[----:B------:R-:W-:Y:S01]  /*73e0*/  @!P1 HFMA2.BF16_V2 R49, -RZ.H0_H0, RZ.H0_H0, -R84.H0_H0 ;  /* 0x200000ffff319231 */ /* 0x000fe20000340954 */
[----:B------:R-:W-:Y:S02]  /*73f0*/  LOP3.LUT R0, R0, 0xff, RZ, 0xc0, !PT ;  /* 0x000000ff00007812 */ /* 0x000fe400078ec0ff */
[----:B------:R-:W-:-:S02]  /*7400*/  LOP3.LUT R5, R6, 0xffff, RZ, 0xc0, !PT ;  /* 0x0000ffff06057812 */ /* 0x000fc400078ec0ff */
[----:B------:R-:W-:Y:S01]  /*7410*/  LOP3.LUT R2, R2, 0xff, RZ, 0xc0, !PT ;  /* 0x000000ff02027812 */ /* 0x000fe200078ec0ff */
[----:B------:R-:W-:Y:S01]  /*7420*/  @!P0 HFMA2.BF16_V2 R47, -RZ.H0_H0, RZ.H0_H0, -R85.H0_H0 ;  /* 0x200000ffff2f8231 */ /* 0x000fe20000340955 */
[----:B------:R-:W4:Y:S01]  /*7430*/  MUFU.EX2 R7, R35 ;  /* 0x0000002300077308 */ /* 0x000f220000000800 */
[----:B------:R-:W-:Y:S02]  /*7440*/  PRMT R149, R14, 0x7610, R149 ;  /* 0x000076100e957816 */ /* 0x000fe40000000095 */
[----:B------:R-:W-:Y:S02]  /*7450*/  @!P5 PRMT R150, R48, 0x5410, RZ ;  /* 0x000054103096d816 */ /* 0x000fe400000000ff */
[----:B------:R-:W-:Y:S02]  /*7460*/  PRMT R215, R84, 0x5410, R85 ;  /* 0x0000541054d77816 */ /* 0x000fe40000000055 */
[----:B------:R-:W-:Y:S02]  /*7470*/  @!P1 PRMT R84, R49, 0x5410, RZ ;  /* 0x0000541031549816 */ /* 0x000fe400000000ff */
[----:B------:R-:W-:-:S02]  /*7480*/  ISETP.GE.U32.AND P5, PT, R217, R0, PT ;  /* 0x00000000d900720c */ /* 0x000fc40003fa6070 */
[----:B------:R-:W-:Y:S02]  /*7490*/  SHF.R.U32.HI R6, RZ, 0x18, R6 ;  /* 0x00000018ff067819 */ /* 0x000fe40000011606 */
[----:B------:R-:W-:Y:S01]  /*74a0*/  ISETP.GE.U32.AND P1, PT, R217, R2, PT ;  /* 0x00000002d900720c */ /* 0x000fe20003f26070 */
[----:B-1----:R-:W-:Y:S01]  /*74b0*/  FADD.FTZ R2, R13, R12 ;  /* 0x0000000c0d027221 */ /* 0x002fe20000010000 */
[----:B------:R-:W-:Y:S01]  /*74c0*/  SHF.R.U32.HI R0, RZ, 0x8, R5 ;  /* 0x00000008ff007819 */ /* 0x000fe20000011605 */
[----:B------:R-:W-:Y:S01]  /*74d0*/  @!P2 HFMA2.BF16_V2 R57, -RZ.H0_H0, RZ.H0_H0, -R149.H0_H0 ;  /* 0x200000ffff39a231 */ /* 0x000fe20000340995 */
[----:B------:R-:W-:Y:S02]  /*74e0*/  PRMT R148, R14, 0x7632, R148 ;  /* 0x000076320e947816 */ /* 0x000fe40000000094 */
[----:B------:R-:W-:Y:S02]  /*74f0*/  @!P0 PRMT R85, R47, 0x5410, RZ ;  /* 0x000054102f558816 */ /* 0x000fe400000000ff */
[----:B------:R-:W-:Y:S01]  /*7500*/  ISETP.GE.U32.AND P0, PT, R217, R6, PT ;  /* 0x00000006d900720c */ /* 0x000fe20003f06070 */
[----:B--2---:R-:W-:Y:S01]  /*7510*/  FADD.FTZ R6, R11, R2 ;  /* 0x000000020b067221 */ /* 0x004fe20000010000 */
[----:B------:R-:W-:-:S02]  /*7520*/  LOP3.LUT R0, R0, 0xffff, RZ, 0xc0, !PT ;  /* 0x0000ffff00007812 */ /* 0x000fc400078ec0ff */
[----:B------:R-:W-:Y:S02]  /*7530*/  F2FP.BF16.PACK_AB R2, R11, R13 ;  /* 0x0000000d0b02723e */ /* 0x000fe400000010ff */
[----:B------:R-:W-:Y:S01]  /*7540*/  PRMT R211, R149, 0x5410, R148 ;  /* 0x0000541095d37816 */ /* 0x000fe20000000094 */
[----:B------:R-:W-:Y:S01]  /*7550*/  MUFU.EX2 R13, R25 ;  /* 0x00000019000d7308 */ /* 0x000fe20000000800 */
[----:B------:R-:W-:Y:S02]  /*7560*/  @!P2 PRMT R149, R57, 0x5410, RZ ;  /* 0x000054103995a816 */ /* 0x000fe400000000ff */
[----:B------:R-:W-:Y:S01]  /*7570*/  ISETP.GE.U32.AND P2, PT, R217, R0, PT ;  /* 0x00000000d900720c */ /* 0x000fe20003f46070 */
[----:B---3--:R-:W-:Y:S01]  /*7580*/  FADD.FTZ R0, R9, R8 ;  /* 0x0000000809007221 */ /* 0x008fe20000010000 */
[----:B------:R-:W-:-:S03]  /*7590*/  PRMT R147, R10, 0x7632, R147 ;  /* 0x000076320a937816 */ /* 0x000fc60000000093 */
[----:B------:R-:W1:Y:S01]  /*75a0*/  MUFU.EX2 R11, R28 ;  /* 0x0000001c000b7308 */ /* 0x000e620000000800 */
[----:B------:R-:W-:Y:S01]  /*75b0*/  PRMT R146, R10, 0x7610, R146 ;  /* 0x000076100a927816 */ /* 0x000fe20000000092 */
[C---:B----4-:R-:W-:Y:S01]  /*75c0*/  FADD.FTZ R5, R7.reuse, R0 ;  /* 0x0000000007057221 */ /* 0x050fe20000010000 */
[----:B------:R-:W-:-:S05]  /*75d0*/  F2FP.BF16.PACK_AB R0, R7, R9 ;  /* 0x000000090700723e */ /* 0x000fca00000010ff */
[----:B------:R-:W2:Y:S01]  /*75e0*/  MUFU.EX2 R10, R29 ;  /* 0x0000001d000a7308 */ /* 0x000ea20000000800 */
[----:B------:R-:W-:-:S07]  /*75f0*/  PRMT R145, R2, 0x7610, R145 ;  /* 0x0000761002917816 */ /* 0x000fce0000000091 */
[----:B------:R-:W3:Y:S01]  /*7600*/  MUFU.EX2 R20, R114 ;  /* 0x0000007200147308 */ /* 0x000ee20000000800 */
[----:B------:R-:W-:-:S07]  /*7610*/  PRMT R144, R2, 0x7632, R144 ;  /* 0x0000763202907816 */ /* 0x000fce0000000090 */
[----:B------:R-:W4:Y:S01]  /*7620*/  MUFU.EX2 R7, R30 ;  /* 0x0000001e00077308 */ /* 0x000f220000000800 */
[----:B-1----:R-:W-:-:S07]  /*7630*/  FADD.FTZ R2, R13, R11 ;  /* 0x0000000b0d027221 */ /* 0x002fce0000010000 */
[----:B------:R-:W1:Y:S08]  /*7640*/  MUFU.EX2 R17, R111 ;  /* 0x0000006f00117308 */ /* 0x000e700000000800 */
[----:B------:R-:W1:Y:S01]  /*7650*/  MUFU.EX2 R9, R31 ;  /* 0x0000001f00097308 */ /* 0x000e620000000800 */
[----:B--2---:R-:W-:-:S07]  /*7660*/  FADD.FTZ R2, R10, R2 ;  /* 0x000000020a027221 */ /* 0x004fce0000010000 */
[----:B------:R-:W2:Y:S01]  /*7670*/  MUFU.EX2 R18, R34 ;  /* 0x0000002200127308 */ /* 0x000ea20000000800 */
[----:B------:R-:W-:-:S07]  /*7680*/  PRMT R143, R0, 0x7610, R143 ;  /* 0x00007610008f7816 */ /* 0x000fce000000008f */
[----:B------:R-:W1:Y:S01]  /*7690*/  MUFU.EX2 R8, R33 ;  /* 0x0000002100087308 */ /* 0x000e620000000800 */
[----:B------:R-:W-:-:S07]  /*76a0*/  PRMT R142, R0, 0x7632, R142 ;  /* 0x00007632008e7816 */ /* 0x000fce000000008e */
[----:B------:R-:W2:Y:S01]  /*76b0*/  MUFU.EX2 R16, R54 ;  /* 0x0000003600107308 */ /* 0x000ea20000000800 */
[----:B---3--:R-:W-:Y:S02]  /*76c0*/  FADD.FTZ R0, R20, R63 ;  /* 0x0000003f14007221 */ /* 0x008fe40000010000 */
[----:B----4-:R-:W-:-:S05]  /*76d0*/  FADD.FTZ R2, R7, R2 ;  /* 0x0000000207027221 */ /* 0x010fca0000010000 */
[----:B------:R-:W-:Y:S01]  /*76e0*/  MUFU.EX2 R21, R56 ;  /* 0x0000003800157308 */ /* 0x000fe20000000800 */
[----:B-1----:R-:W-:-:S07]  /*76f0*/  FADD.FTZ R23, R17, R0 ;  /* 0x0000000011177221 */ /* 0x002fce0000010000 */
[----:B------:R-:W1:Y:S01]  /*7700*/  MUFU.EX2 R15, R44 ;  /* 0x0000002c000f7308 */ /* 0x000e620000000800 */
[----:B------:R-:W-:Y:S01]  /*7710*/  F2FP.BF16.PACK_AB R35, R7, R10 ;  /* 0x0000000a0723723e */ /* 0x000fe200000010ff */
[----:B------:R-:W-:Y:S02]  /*7720*/  FADD.FTZ R2, R9, R2 ;  /* 0x0000000209027221 */ /* 0x000fe40000010000 */
[----:B--2---:R-:W-:-:S04]  /*7730*/  FADD.FTZ R0, R18, R6 ;  /* 0x0000000612007221 */ /* 0x004fc80000010000 */
[----:B------:R-:W-:Y:S01]  /*7740*/  MUFU.EX2 R19, R96 ;  /* 0x0000006000137308 */ /* 0x000fe20000000800 */
[----:B------:R-:W-:-:S07]  /*7750*/  FADD.FTZ R22, R8, R2 ;  /* 0x0000000208167221 */ /* 0x000fce0000010000 */
[----:B------:R-:W2:Y:S01]  /*7760*/  MUFU.EX2 R12, R46 ;  /* 0x0000002e000c7308 */ /* 0x000ea20000000800 */
[----:B------:R-:W-:-:S07]  /*7770*/  FADD.FTZ R2, R16, R0 ;  /* 0x0000000010027221 */ /* 0x000fce0000010000 */
[----:B------:R-:W3:Y:S01]  /*7780*/  MUFU.EX2 R7, R51 ;  /* 0x0000003300077308 */ /* 0x000ee20000000800 */
[----:B-1----:R-:W-:Y:S02]  /*7790*/  FADD.FTZ R0, R15, R5 ;  /* 0x000000050f007221 */ /* 0x002fe40000010000 */
[----:B------:R-:W-:-:S05]  /*77a0*/  FADD.FTZ R2, R21, R2 ;  /* 0x0000000215027221 */ /* 0x000fca0000010000 */
[----:B------:R-:W1:Y:S01]  /*77b0*/  MUFU.EX2 R6, R113 ;  /* 0x0000007100067308 */ /* 0x000e620000000800 */
[----:B--2---:R-:W-:Y:S02]  /*77c0*/  FADD.FTZ R0, R12, R0 ;  /* 0x000000000c007221 */ /* 0x004fe40000010000 */
[----:B------:R-:W-:Y:S01]  /*77d0*/  FADD.FTZ R5, R19, R2 ;  /* 0x0000000213057221 */ /* 0x000fe20000010000 */
[----:B------:R-:W-:Y:S01]  /*77e0*/  IADD3 R2, R71, 0x1, RZ ;  /* 0x0000000147027810 */ /* 0x000fe20007ffe0ff */
[----:B------:R-:W-:Y:S02]  /*77f0*/  IMAD.MOV.U32 R26, RZ, RZ, R176 ;  /* 0x000000ffff1a7224 */ /* 0x000fe400078e00b0 */
[----:B---3--:R-:W-:Y:S01]  /*7800*/  FADD.FTZ R0, R7, R0 ;  /* 0x0000000007007221 */ /* 0x008fe20000010000 */
[----:B------:R-:W-:-:S03]  /*7810*/  LOP3.LUT R176, R223, R2, RZ, 0x3c, !PT ;  /* 0x00000002dfb07212 */ /* 0x000fc600078e3cff */
[----:B-1----:R-:W-:Y:S01]  /*7820*/  FADD.FTZ R14, R6, R0 ;  /* 0x00000000060e7221 */ /* 0x002fe20000010000 */
[----:B------:R-:W-:Y:S02]  /*7830*/  LOP3.LUT R0, R176, R133, RZ, 0x3c, !PT ;  /* 0x00000085b0007212 */ /* 0x000fe400078e3cff */
[----:B------:R-:W-:-:S03]  /*7840*/  F2FP.BF16.PACK_AB R43, R17, R20 ;  /* 0x00000014112b723e */ /* 0x000fc600000010ff */
[----:B------:R-:W-:Y:S01]  /*7850*/  IMAD.WIDE.U32 R28, R0, -0x326172a9, RZ ;  /* 0xcd9e8d57001c7825 */ /* 0x000fe200078e00ff */
[----:B------:R-:W-:Y:S02]  /*7860*/  F2FP.BF16.PACK_AB R42, R8, R9 ;  /* 0x00000009082a723e */ /* 0x000fe400000010ff */
[----:B------:R-:W-:Y:S02]  /*7870*/  F2FP.BF16.PACK_AB R17, R6, R7 ;  /* 0x000000070611723e */ /* 0x000fe400000010ff */
[----:B------:R-:W-:Y:S02]  /*7880*/  LOP3.LUT R6, R29, R232, R186, 0x96, !PT ;  /* 0x000000e81d067212 */ /* 0x000fe400078e96ba */
[----:B------:R-:W-:-:S03]  /*7890*/  LOP3.LUT R8, R101, R233, R28, 0x96, !PT ;  /* 0x000000e965087212 */ /* 0x000fc600078e961c */
[----:B------:R-:W-:-:S04]  /*78a0*/  IMAD.WIDE.U32 R6, R6, -0x2daee0ad, RZ ;  /* 0xd2511f5306067825 */ /* 0x000fc800078e00ff */
[----:B------:R-:W-:Y:S01]  /*78b0*/  IMAD.WIDE.U32 R8, R8, -0x2daee0ad, RZ ;  /* 0xd2511f5308087825 */ /* 0x000fe200078e00ff */
[----:B------:R-:W-:Y:S02]  /*78c0*/  F2FP.BF16.PACK_AB R15, R12, R15 ;  /* 0x0000000f0c0f723e */ /* 0x000fe400000010ff */
[----:B------:R-:W-:Y:S02]  /*78d0*/  LOP3.LUT R12, R7, R234, R250, 0x96, !PT ;  /* 0x000000ea070c7212 */ /* 0x000fe400078e96fa */
[----:B------:R-:W-:Y:S02]  /*78e0*/  LOP3.LUT R10, R9, R241, R6, 0x96, !PT ;  /* 0x000000f1090a7212 */ /* 0x000fe400078e9606 */
[----:B------:R-:W-:Y:S01]  /*78f0*/  F2FP.BF16.PACK_AB R33, R11, R13 ;  /* 0x0000000d0b21723e */ /* 0x000fe200000010ff */
[----:B------:R-:W-:-:S04]  /*7900*/  IMAD.WIDE.U32 R12, R12, -0x326172a9, RZ ;  /* 0xcd9e8d570c0c7825 */ /* 0x000fc800078e00ff */
[----:B------:R-:W-:Y:S01]  /*7910*/  IMAD.WIDE.U32 R10, R10, -0x326172a9, RZ ;  /* 0xcd9e8d570a0a7825 */ /* 0x000fe200078e00ff */
[----:B------:R-:W-:-:S04]  /*7920*/  LOP3.LUT R7, R13, R231, R100, 0x96, !PT ;  /* 0x000000e70d077212 */ /* 0x000fc800078e9664 */
[----:B------:R-:W-:Y:S01]  /*7930*/  LOP3.LUT R12, R11, R240, R12, 0x96, !PT ;  /* 0x000000f00b0c7212 */ /* 0x000fe200078e960c */
[----:B------:R-:W-:-:S04]  /*7940*/  IMAD.WIDE.U32 R6, R7, -0x2daee0ad, RZ ;  /* 0xd2511f5307067825 */ /* 0x000fc800078e00ff */
[----:B------:R-:W-:Y:S01]  /*7950*/  IMAD.WIDE.U32 R12, R12, -0x2daee0ad, RZ ;  /* 0xd2511f530c0c7825 */ /* 0x000fe200078e00ff */
[----:B------:R-:W-:-:S04]  /*7960*/  LOP3.LUT R8, R7, R239, R8, 0x96, !PT ;  /* 0x000000ef07087212 */ /* 0x000fc800078e9608 */
[----:B------:R-:W-:Y:S01]  /*7970*/  LOP3.LUT R6, R13, R236, R6, 0x96, !PT ;  /* 0x000000ec0d067212 */ /* 0x000fe200078e9606 */
[----:B------:R-:W-:-:S04]  /*7980*/  IMAD.WIDE.U32 R8, R8, -0x326172a9, RZ ;  /* 0xcd9e8d5708087825 */ /* 0x000fc800078e00ff */
[----:B------:R-:W-:Y:S01]  /*7990*/  IMAD.WIDE.U32 R6, R6, -0x326172a9, RZ ;  /* 0xcd9e8d5706067825 */ /* 0x000fe200078e00ff */
[----:B------:R-:W-:-:S04]  /*79a0*/  @!P4 HFMA2.BF16_V2 R59, -RZ.H0_H0, RZ.H0_H0, -R147.H0_H0 ;  /* 0x200000ffff3bc231 */ /* 0x000fc80000340993 */
[----:B------:R-:W-:Y:S02]  /*79b0*/  LOP3.LUT R0, R7, R242, R8, 0x96, !PT ;  /* 0x000000f207007212 */ /* 0x000fe400078e9608 */
[----:B------:R-:W-:Y:S02]  /*79c0*/  PRMT R210, R146, 0x5410, R147 ;  /* 0x0000541092d27816 */ /* 0x000fe40000000093 */
[C---:B------:R-:W-:Y:S02]  /*79d0*/  LOP3.LUT R2, R0.reuse, 0xff, RZ, 0xc0, !PT ;  /* 0x000000ff00027812 */ /* 0x040fe400078ec0ff */
[----:B------:R-:W-:Y:S02]  /*79e0*/  @!P4 PRMT R147, R59, 0x5410, RZ ;  /* 0x000054103b93c816 */ /* 0x000fe400000000ff */
[----:B------:R-:W-:Y:S02]  /*79f0*/  ISETP.GE.U32.AND P4, PT, R217, R2, PT ;  /* 0x00000002d900720c */ /* 0x000fe40003f86070 */
[----:B------:R-:W-:Y:S01]  /*7a00*/  LOP3.LUT R2, R0, 0xffff, RZ, 0xc0, !PT ;  /* 0x0000ffff00027812 */ /* 0x000fe200078ec0ff */
[----:B------:R-:W-:-:S03]  /*7a10*/  @!P3 HFMA2.BF16_V2 R62, -RZ.H0_H0, RZ.H0_H0, -R145.H0_H0 ;  /* 0x200000ffff3eb231 */ /* 0x000fc60000340991 */
[----:B------:R-:W-:Y:S02]  /*7a20*/  SHF.R.U32.HI R2, RZ, 0x8, R2 ;  /* 0x00000008ff027819 */ /* 0x000fe40000011602 */
[----:B------:R-:W-:Y:S02]  /*7a30*/  PRMT R24, R145, 0x5410, R144 ;  /* 0x0000541091187816 */ /* 0x000fe40000000090 */
[----:B------:R-:W-:Y:S01]  /*7a40*/  LOP3.LUT R2, R2, 0xffff, RZ, 0xc0, !PT ;  /* 0x0000ffff02027812 */ /* 0x000fe200078ec0ff */
[----:B------:R-:W-:Y:S01]  /*7a50*/  @!P0 HFMA2.BF16_V2 R58, -RZ.H0_H0, RZ.H0_H0, -R142.H0_H0 ;  /* 0x200000ffff3a8231 */ /* 0x000fe2000034098e */
[----:B------:R-:W-:Y:S02]  /*7a60*/  @!P3 PRMT R145, R62, 0x5410, RZ ;  /* 0x000054103e91b816 */ /* 0x000fe400000000ff */
[----:B------:R-:W-:Y:S02]  /*7a70*/  ISETP.GE.U32.AND P3, PT, R217, R2, PT ;  /* 0x00000002d900720c */ /* 0x000fe40003f66070 */
[----:B------:R-:W-:-:S02]  /*7a80*/  SHF.R.U32.HI R2, RZ, 0x10, R0 ;  /* 0x00000010ff027819 */ /* 0x000fc40000011600 */
[----:B------:R-:W-:Y:S02]  /*7a90*/  F2FP.BF16.PACK_AB R16, R16, R18 ;  /* 0x000000121010723e */ /* 0x000fe400000010ff */
[----:B------:R-:W-:Y:S02]  /*7aa0*/  SHF.R.U32.HI R0, RZ, 0x18, R0 ;  /* 0x00000018ff007819 */ /* 0x000fe40000011600 */
[----:B------:R-:W-:Y:S01]  /*7ab0*/  F2FP.BF16.PACK_AB R18, R19, R21 ;  /* 0x000000151312723e */ /* 0x000fe200000010ff */
[----:B------:R-:W-:Y:S01]  /*7ac0*/  @!P2 HFMA2.BF16_V2 R55, -RZ.H0_H0, RZ.H0_H0, -R144.H0_H0 ;  /* 0x200000ffff37a231 */ /* 0x000fe20000340990 */
[----:B------:R-:W-:Y:S01]  /*7ad0*/  PRMT R212, R143, 0x5410, R142 ;  /* 0x000054108fd47816 */ /* 0x000fe2000000008e */
[----:B------:R-:W1:Y:S01]  /*7ae0*/  MUFU.EX2 R19, R108 ;  /* 0x0000006c00137308 */ /* 0x000e620000000800 */
[----:B------:R-:W-:Y:S02]  /*7af0*/  @!P0 PRMT R142, R58, 0x5410, RZ ;  /* 0x000054103a8e8816 */ /* 0x000fe400000000ff */
[----:B------:R-:W-:-:S02]  /*7b00*/  ISETP.GE.U32.AND P0, PT, R217, R0, PT ;  /* 0x00000000d900720c */ /* 0x000fc40003f06070 */
[----:B------:R-:W-:-:S03]  /*7b10*/  LOP3.LUT R0, R6, 0xff, RZ, 0xc0, !PT ;  /* 0x000000ff06007812 */ /* 0x000fc600078ec0ff */
[----:B------:R-:W2:Y:S01]  /*7b20*/  MUFU.EX2 R11, R105 ;  /* 0x00000069000b7308 */ /* 0x000ea20000000800 */
[----:B------:R-:W-:Y:S01]  /*7b30*/  @!P2 PRMT R144, R55, 0x5410, RZ ;  /* 0x000054103790a816 */ /* 0x000fe200000000ff */
[----:B------:R-:W-:Y:S01]  /*7b40*/  @!P1 HFMA2.BF16_V2 R60, -RZ.H0_H0, RZ.H0_H0, -R143.H0_H0 ;  /* 0x200000ffff3c9231 */ /* 0x000fe2000034098f */
[----:B------:R-:W-:Y:S02]  /*7b50*/  LOP3.LUT R10, R9, R238, R10, 0x96, !PT ;  /* 0x000000ee090a7212 */ /* 0x000fe400078e960a */
[----:B------:R-:W-:Y:S01]  /*7b60*/  ISETP.GE.U32.AND P2, PT, R217, R0, PT ;  /* 0x00000000d900720c */ /* 0x000fe20003f46070 */
[----:B------:R-:W-:Y:S01]  /*7b70*/  @!P5 HFMA2.BF16_V2 R61, -RZ.H0_H0, RZ.H0_H0, -R146.H0_H0 ;  /* 0x200000ffff3dd231 */ /* 0x000fe20000340992 */
[--C-:B------:R-:W-:Y:S02]  /*7b80*/  SHF.R.U32.HI R0, RZ, 0x10, R6.reuse ;  /* 0x00000010ff007819 */ /* 0x100fe40000011606 */
[----:B------:R-:W-:Y:S02]  /*7b90*/  LOP3.LUT R9, R6, 0xffff, RZ, 0xc0, !PT ;  /* 0x0000ffff06097812 */ /* 0x000fe400078ec0ff */
[----:B------:R-:W-:Y:S01]  /*7ba0*/  SHF.R.U32.HI R6, RZ, 0x18, R6 ;  /* 0x00000018ff067819 */ /* 0x000fe20000011606 */
[----:B------:R-:W-:Y:S01]  /*7bb0*/  @!P6 HFMA2.BF16_V2 R53, -RZ.H0_H0, RZ.H0_H0, -R148.H0_H0 ;  /* 0x200000ffff35e231 */ /* 0x000fe20000340994 */
[----:B------:R-:W-:-:S02]  /*7bc0*/  LOP3.LUT R2, R2, 0xff, RZ, 0xc0, !PT ;  /* 0x000000ff02027812 */ /* 0x000fc400078ec0ff */
[----:B------:R-:W-:Y:S01]  /*7bd0*/  @!P1 PRMT R143, R60, 0x5410, RZ ;  /* 0x000054103c8f9816 */ /* 0x000fe200000000ff */
[----:B------:R-:W3:Y:S01]  /*7be0*/  MUFU.EX2 R21, R93 ;  /* 0x0000005d00157308 */ /* 0x000ee20000000800 */
[----:B------:R-:W-:Y:S01]  /*7bf0*/  ISETP.GE.U32.AND P1, PT, R217, R6, PT ;  /* 0x00000006d900720c */ /* 0x000fe20003f26070 */
[----:B------:R-:W-:Y:S01]  /*7c00*/  IMAD.WIDE.U32 R6, R10, -0x2daee0ad, RZ ;  /* 0xd2511f530a067825 */ /* 0x000fe200078e00ff */
[----:B------:R-:W-:Y:S02]  /*7c10*/  @!P5 PRMT R146, R61, 0x5410, RZ ;  /* 0x000054103d92d816 */ /* 0x000fe400000000ff */
[----:B------:R-:W-:Y:S02]  /*7c20*/  LOP3.LUT R0, R0, 0xff, RZ, 0xc0, !PT ;  /* 0x000000ff00007812 */ /* 0x000fe400078ec0ff */
[----:B------:R-:W-:Y:S01]  /*7c30*/  ISETP.GE.U32.AND P5, PT, R217, R2, PT ;  /* 0x00000002d900720c */ /* 0x000fe20003fa6070 */
[----:B------:R-:W4:Y:S01]  /*7c40*/  MUFU.EX2 R20, R90 ;  /* 0x0000005a00147308 */ /* 0x000f220000000800 */
[----:B-1----:R-:W-:Y:S01]  /*7c50*/  FADD.FTZ R2, R19, R14 ;  /* 0x0000000e13027221 */ /* 0x002fe20000010000 */
[----:B------:R-:W-:-:S02]  /*7c60*/  @!P6 PRMT R148, R53, 0x5410, RZ ;  /* 0x000054103594e816 */ /* 0x000fc400000000ff */
[----:B------:R-:W-:Y:S02]  /*7c70*/  ISETP.GE.U32.AND P6, PT, R217, R0, PT ;  /* 0x00000000d900720c */ /* 0x000fe40003fc6070 */
[C---:B------:R-:W-:Y:S02]  /*7c80*/  PRMT R139, R16.reuse, 0x7610, R139 ;  /* 0x00007610108b7816 */ /* 0x040fe4000000008b */
[----:B------:R-:W-:Y:S01]  /*7c90*/  LOP3.LUT R0, R7, R237, R12, 0x96, !PT ;  /* 0x000000ed07007212 */ /* 0x000fe200078e960c */
[----:B--2---:R-:W-:Y:S01]  /*7ca0*/  FADD.FTZ R12, R11, R2 ;  /* 0x000000020b0c7221 */ /* 0x004fe20000010000 */
[----:B------:R-:W-:Y:S01]  /*7cb0*/  SHF.R.U32.HI R2, RZ, 0x8, R9 ;  /* 0x00000008ff027819 */ /* 0x000fe20000011609 */
[----:B------:R-:W-:Y:S01]  /*7cc0*/  @!P4 HFMA2.BF16_V2 R64, -RZ.H0_H0, RZ.H0_H0, -R139.H0_H0 ;  /* 0x200000ffff40c231 */ /* 0x000fe2000034098b */
[----:B------:R-:W-:Y:S02]  /*7cd0*/  PRMT R137, R16, 0x7632, R137 ;  /* 0x0000763210897816 */ /* 0x000fe40000000089 */
[----:B------:R-:W-:-:S02]  /*7ce0*/  LOP3.LUT R2, R2, 0xffff, RZ, 0xc0, !PT ;  /* 0x0000ffff02027812 */ /* 0x000fc400078ec0ff */
[----:B------:R-:W-:Y:S02]  /*7cf0*/  PRMT R209, R139, 0x5410, R137 ;  /* 0x000054108bd17816 */ /* 0x000fe40000000089 */
[----:B------:R-:W-:Y:S02]  /*7d00*/  PRMT R129, R15, 0x7610, R129 ;  /* 0x000076100f817816 */ /* 0x000fe40000000081 */
[----:B------:R-:W-:Y:S01]  /*7d10*/  @!P4 PRMT R139, R64, 0x5410, RZ ;  /* 0x00005410408bc816 */ /* 0x000fe200000000ff */
[----:B---3--:R-:W-:Y:S01]  /*7d20*/  FADD.FTZ R5, R21, R5 ;  /* 0x0000000515057221 */ /* 0x008fe20000010000 */
[----:B------:R-:W-:Y:S01]  /*7d30*/  ISETP.GE.U32.AND P4, PT, R217, R2, PT ;  /* 0x00000002d900720c */ /* 0x000fe20003f86070 */
[----:B------:R-:W1:Y:S01]  /*7d40*/  MUFU.EX2 R14, R80 ;  /* 0x00000050000e7308 */ /* 0x000e620000000800 */
[----:B----4-:R-:W-:Y:S02]  /*7d50*/  F2FP.BF16.PACK_AB R10, R20, R21 ;  /* 0x00000015140a723e */ /* 0x010fe400000010ff */
[----:B------:R-:W-:Y:S01]  /*7d60*/  SHF.R.U32.HI R2, RZ, 0x10, R0 ;  /* 0x00000010ff027819 */ /* 0x000fe20000011600 */
[----:B------:R-:W-:Y:S01]  /*7d70*/  @!P5 HFMA2.BF16_V2 R66, -RZ.H0_H0, RZ.H0_H0, -R129.H0_H0 ;  /* 0x200000ffff42d231 */ /* 0x000fe20000340981 */
[----:B------:R-:W-:-:S03]  /*7d80*/  PRMT R131, R15, 0x7632, R131 ;  /* 0x000076320f837816 */ /* 0x000fc60000000083 */
[----:B------:R2:W-:Y:S01]  /*7d90*/  MUFU.EX2 R21, R107 ;  /* 0x0000006b00157308 */ /* 0x0005e20000000800 */
[----:B------:R-:W-:Y:S02]  /*7da0*/  LOP3.LUT R2, R2, 0xff, RZ, 0xc0, !PT ;  /* 0x000000ff02027812 */ /* 0x000fe400078ec0ff */
[----:B------:R-:W-:Y:S02]  /*7db0*/  PRMT R208, R129, 0x5410, R131 ;  /* 0x0000541081d07816 */ /* 0x000fe40000000083 */
[----:B------:R-:W-:-:S03]  /*7dc0*/  @!P5 PRMT R129, R66, 0x5410, RZ ;  /* 0x000054104281d816 */ /* 0x000fc600000000ff */
[----:B------:R-:W3:Y:S01]  /*7dd0*/  MUFU.EX2 R9, R87 ;  /* 0x0000005700097308 */ /* 0x000ee20000000800 */
[C---:B------:R-:W-:Y:S02]  /*7de0*/  PRMT R106, R18.reuse, 0x7632, R106 ;  /* 0x00007632126a7816 */ /* 0x040fe4000000006a */
[----:B--2---:R-:W-:Y:S02]  /*7df0*/  PRMT R107, R18, 0x7610, R107 ;  /* 0x00007610126b7816 */ /* 0x004fe4000000006b */
[----:B------:R-:W-:-:S03]  /*7e00*/  ISETP.GE.U32.AND P5, PT, R217, R2, PT ;  /* 0x00000002d900720c */ /* 0x000fc60003fa6070 */
[----:B------:R-:W-:Y:S01]  /*7e10*/  @!P2 HFMA2.BF16_V2 R68, -RZ.H0_H0, RZ.H0_H0, -R107.H0_H0 ;  /* 0x200000ffff44a231 */ /* 0x000fe2000034096b */
[----:B------:R-:W-:Y:S01]  /*7e20*/  LOP3.LUT R2, R0, 0xff, RZ, 0xc0, !PT ;  /* 0x000000ff00027812 */ /* 0x000fe200078ec0ff */
[----:B------:R-:W-:Y:S01]  /*7e30*/  IMAD.MOV.U32 R30, RZ, RZ, R207 ;  /* 0x000000ffff1e7224 */ /* 0x000fe200078e00cf */
[----:B------:R-:W-:Y:S01]  /*7e40*/  PRMT R207, R107, 0x5410, R106 ;  /* 0x000054106bcf7816 */ /* 0x000fe2000000006a */
[----:B------:R-:W-:Y:S01]  /*7e50*/  FADD.FTZ R5, R20, R5 ;  /* 0x0000000514057221 */ /* 0x000fe20000010000 */
[----:B------:R-:W-:Y:S01]  /*7e60*/  @!P2 PRMT R107, R68, 0x5410, RZ ;  /* 0x00005410446ba816 */ /* 0x000fe200000000ff */
[----:B------:R-:W-:Y:S01]  /*7e70*/  @!P4 HFMA2.BF16_V2 R69, -RZ.H0_H0, RZ.H0_H0, -R106.H0_H0 ;  /* 0x200000ffff45c231 */ /* 0x000fe2000034096a */
[C---:B------:R-:W-:Y:S01]  /*7e80*/  LOP3.LUT R13, R6.reuse, 0xffff, RZ, 0xc0, !PT ;  /* 0x0000ffff060d7812 */ /* 0x040fe200078ec0ff */
[----:B------:R-:W-:Y:S01]  /*7e90*/  @!P3 HFMA2.BF16_V2 R65, -RZ.H0_H0, RZ.H0_H0, -R137.H0_H0 ;  /* 0x200000ffff41b231 */ /* 0x000fe20000340989 */
[----:B------:R-:W-:Y:S01]  /*7ea0*/  ISETP.GE.U32.AND P2, PT, R217, R2, PT ;  /* 0x00000002d900720c */ /* 0x000fe20003f46070 */
[----:B------:R-:W-:Y:S01]  /*7eb0*/  @!P0 HFMA2.BF16_V2 R67, -RZ.H0_H0, RZ.H0_H0, -R131.H0_H0 ;  /* 0x200000ffff438231 */ /* 0x000fe20000340983 */
[----:B------:R-:W-:Y:S01]  /*7ec0*/  PRMT R89, R17, 0x7632, R89 ;  /* 0x0000763211597816 */ /* 0x000fe20000000059 */
[----:B------:R2:W-:Y:S01]  /*7ed0*/  MUFU.EX2 R15, R88 ;  /* 0x00000058000f7308 */ /* 0x0005e20000000800 */
[----:B------:R-:W-:-:S02]  /*7ee0*/  LOP3.LUT R8, R6, 0xff, RZ, 0xc0, !PT ;  /* 0x000000ff06087812 */ /* 0x000fc400078ec0ff */
[----:B------:R-:W-:Y:S02]  /*7ef0*/  SHF.R.U32.HI R7, RZ, 0x10, R6 ;  /* 0x00000010ff077819 */ /* 0x000fe40000011606 */
[----:B------:R-:W-:Y:S01]  /*7f00*/  SHF.R.U32.HI R2, RZ, 0x18, R0 ;  /* 0x00000018ff027819 */ /* 0x000fe20000011600 */
[----:B-1----:R-:W-:Y:S01]  /*7f10*/  FADD.FTZ R5, R14, R5 ;  /* 0x000000050e057221 */ /* 0x002fe20000010000 */
[----:B------:R-:W-:Y:S02]  /*7f20*/  SHF.R.U32.HI R6, RZ, 0x18, R6 ;  /* 0x00000018ff067819 */ /* 0x000fe40000011606 */
[----:B------:R-:W-:Y:S01]  /*7f30*/  LOP3.LUT R0, R0, 0xffff, RZ, 0xc0, !PT ;  /* 0x0000ffff00007812 */ /* 0x000fe200078ec0ff */
[----:B------:R-:W-:Y:S01]  /*7f40*/  @!P1 HFMA2.BF16_V2 R72, -RZ.H0_H0, RZ.H0_H0, -R89.H0_H0 ;  /* 0x200000ffff489231 */ /* 0x000fe20000340959 */
[----:B------:R-:W-:Y:S02]  /*7f50*/  @!P4 PRMT R106, R69, 0x5410, RZ ;  /* 0x00005410456ac816 */ /* 0x000fe400000000ff */
[----:B------:R-:W-:-:S02]  /*7f60*/  @!P3 PRMT R137, R65, 0x5410, RZ ;  /* 0x000054104189b816 */ /* 0x000fc400000000ff */
[----:B--2---:R-:W-:Y:S02]  /*7f70*/  PRMT R88, R17, 0x7610, R88 ;  /* 0x0000761011587816 */ /* 0x004fe40000000058 */
[----:B------:R-:W-:Y:S02]  /*7f80*/  @!P0 PRMT R131, R67, 0x5410, RZ ;  /* 0x0000541043838816 */ /* 0x000fe400000000ff */
[C---:B------:R-:W-:Y:S02]  /*7f90*/  ISETP.GE.U32.AND P4, PT, R217.reuse, R2, PT ;  /* 0x00000002d900720c */ /* 0x040fe40003f86070 */
[----:B------:R-:W-:Y:S01]  /*7fa0*/  ISETP.GE.U32.AND P3, PT, R217, R8, PT ;  /* 0x00000008d900720c */ /* 0x000fe20003f66070 */
[----:B---3--:R-:W-:Y:S01]  /*7fb0*/  FADD.FTZ R8, R9, R5 ;  /* 0x0000000509087221 */ /* 0x008fe20000010000 */
[----:B------:R-:W-:Y:S02]  /*7fc0*/  ISETP.GE.U32.AND P0, PT, R217, R6, PT ;  /* 0x00000006d900720c */ /* 0x000fe40003f06070 */
[----:B------:R-:W-:-:S02]  /*7fd0*/  LOP3.LUT R2, R7, 0xff, RZ, 0xc0, !PT ;  /* 0x000000ff07027812 */ /* 0x000fc400078ec0ff */
[----:B------:R-:W-:Y:S01]  /*7fe0*/  SHF.R.U32.HI R0, RZ, 0x8, R0 ;  /* 0x00000008ff007819 */ /* 0x000fe20000011600 */
[----:B------:R-:W-:Y:S01]  /*7ff0*/  IMAD.MOV.U32 R32, RZ, RZ, R204 ;  /* 0x000000ffff207224 */ /* 0x000fe200078e00cc */
[----:B------:R-:W-:Y:S01]  /*8000*/  F2FP.BF16.PACK_AB R6, R9, R14 ;  /* 0x0000000e0906723e */ /* 0x000fe200000010ff */
[----:B------:R-:W-:Y:S01]  /*8010*/  @!P6 HFMA2.BF16_V2 R73, -RZ.H0_H0, RZ.H0_H0, -R88.H0_H0 ;  /* 0x200000ffff49e231 */ /* 0x000fe20000340958 */
[----:B------:R-:W1:Y:S01]  /*8020*/  MUFU.EX2 R9, R95 ;  /* 0x0000005f00097308 */ /* 0x000e620000000800 */
[----:B------:R-:W-:Y:S02]  /*8030*/  PRMT R204, R88, 0x5410, R89 ;  /* 0x0000541058cc7816 */ /* 0x000fe40000000059 */
[----:B------:R-:W-:Y:S02]  /*8040*/  @!P1 PRMT R89, R72, 0x5410, RZ ;  /* 0x0000541048599816 */ /* 0x000fe400000000ff */
[----:B------:R-:W-:Y:S02]  /*8050*/  LOP3.LUT R0, R0, 0xffff, RZ, 0xc0, !PT ;  /* 0x0000ffff00007812 */ /* 0x000fe400078ec0ff */
[----:B------:R-:W-:-:S02]  /*8060*/  ISETP.GE.U32.AND P1, PT, R217, R2, PT ;  /* 0x00000002d900720c */ /* 0x000fc40003f26070 */
[C---:B------:R-:W-:Y:S01]  /*8070*/  PRMT R128, R10.reuse, 0x7610, R128 ;  /* 0x000076100a807816 */ /* 0x040fe20000000080 */
[----:B------:R-:W2:Y:S01]  /*8080*/  MUFU.EX2 R2, R91 ;  /* 0x0000005b00027308 */ /* 0x000ea20000000800 */
[----:B------:R-:W-:Y:S02]  /*8090*/  @!P6 PRMT R88, R73, 0x5410, RZ ;  /* 0x000054104958e816 */ /* 0x000fe400000000ff */
[----:B------:R-:W-:Y:S02]  /*80a0*/  ISETP.GE.U32.AND P6, PT, R217, R0, PT ;  /* 0x00000000d900720c */ /* 0x000fe40003fc6070 */
[----:B------:R-:W-:Y:S01]  /*80b0*/  SHF.R.U32.HI R0, RZ, 0x8, R13 ;  /* 0x00000008ff007819 */ /* 0x000fe2000001160d */
[----:B------:R-:W-:Y:S01]  /*80c0*/  @!P2 HFMA2.BF16_V2 R75, -RZ.H0_H0, RZ.H0_H0, -R128.H0_H0 ;  /* 0x200000ffff4ba231 */ /* 0x000fe20000340980 */
[----:B------:R-:W-:Y:S01]  /*80d0*/  PRMT R127, R10, 0x7632, R127 ;  /* 0x000076320a7f7816 */ /* 0x000fe2000000007f */
[----:B------:R-:W3:Y:S01]  /*80e0*/  MUFU.EX2 R7, R70 ;  /* 0x0000004600077308 */ /* 0x000ee20000000800 */
[----:B------:R-:W-:Y:S01]  /*80f0*/  LOP3.LUT R0, R0, 0xffff, RZ, 0xc0, !PT ;  /* 0x0000ffff00007812 */ /* 0x000fe200078ec0ff */
[----:B------:R-:W-:Y:S01]  /*8100*/  IMAD.MOV.U32 R27, RZ, RZ, R160 ;  /* 0x000000ffff1b7224 */ /* 0x000fe200078e00a0 */
[----:B------:R-:W-:-:S02]  /*8110*/  PRMT R160, R128, 0x5410, R127 ;  /* 0x0000541080a07816 */ /* 0x000fc4000000007f */
[C---:B------:R-:W-:Y:S02]  /*8120*/  PRMT R136, R6.reuse, 0x7610, R136 ;  /* 0x0000761006887816 */ /* 0x040fe40000000088 */
[----:B------:R-:W-:Y:S01]  /*8130*/  PRMT R130, R6, 0x7632, R130 ;  /* 0x0000763206827816 */ /* 0x000fe20000000082 */
[----:B------:R-:W4:Y:S01]  /*8140*/  MUFU.EX2 R20, R154 ;  /* 0x0000009a00147308 */ /* 0x000f220000000800 */
[----:B------:R-:W-:Y:S02]  /*8150*/  @!P2 PRMT R128, R75, 0x5410, RZ ;  /* 0x000054104b80a816 */ /* 0x000fe400000000ff */
[----:B------:R-:W-:Y:S01]  /*8160*/  ISETP.GE.U32.AND P2, PT, R217, R0, PT ;  /* 0x00000000d900720c */ /* 0x000fe20003f46070 */
[----:B-1----:R-:W-:Y:S01]  /*8170*/  FADD.FTZ R0, R9, R12 ;  /* 0x0000000c09007221 */ /* 0x002fe20000010000 */
[----:B------:R-:W-:-:S03]  /*8180*/  F2FP.BF16.PACK_AB R11, R11, R19 ;  /* 0x000000130b0b723e */ /* 0x000fc600000010ff */
[----:B------:R-:W1:Y:S01]  /*8190*/  MUFU.EX2 R6, R74 ;  /* 0x0000004a00067308 */ /* 0x000e620000000800 */
[C---:B--2---:R-:W-:Y:S01]  /*81a0*/  FADD.FTZ R5, R2.reuse, R0 ;  /* 0x0000000002057221 */ /* 0x044fe20000010000 */
[----:B------:R-:W-:-:S06]  /*81b0*/  F2FP.BF16.PACK_AB R0, R2, R9 ;  /* 0x000000090200723e */ /* 0x000fcc00000010ff */
[----:B------:R-:W2:Y:S01]  /*81c0*/  MUFU.EX2 R19, R155 ;  /* 0x0000009b00137308 */ /* 0x000ea20000000800 */
[----:B------:R-:W-:Y:S01]  /*81d0*/  @!P6 HFMA2.BF16_V2 R76, -RZ.H0_H0, RZ.H0_H0, -R127.H0_H0 ;  /* 0x200000ffff4ce231 */ /* 0x000fe2000034097f */
[----:B------:R-:W-:-:S06]  /*81e0*/  PRMT R141, R0, 0x7610, R141 ;  /* 0x00007610008d7816 */ /* 0x000fcc000000008d */
[----:B------:R-:W1:Y:S01]  /*81f0*/  MUFU.EX2 R16, R99 ;  /* 0x0000006300107308 */ /* 0x000e620000000800 */
[----:B------:R-:W-:Y:S01]  /*8200*/  PRMT R140, R0, 0x7632, R140 ;  /* 0x00007632008c7816 */ /* 0x000fe2000000008c */
[----:B------:R-:W-:Y:S02]  /*8210*/  FADD.FTZ R0, R21, R23 ;  /* 0x0000001715007221 */ /* 0x000fe40000010000 */
[----:B---3--:R-:W-:-:S04]  /*8220*/  FADD.FTZ R2, R7, R22 ;  /* 0x0000001607027221 */ /* 0x008fc80000010000 */
[----:B------:R-:W3:Y:S01]  /*8230*/  MUFU.EX2 R14, R156 ;  /* 0x0000009c000e7308 */ /* 0x000ee20000000800 */
[----:B------:R-:W-:-:S07]  /*8240*/  @!P6 PRMT R127, R76, 0x5410, RZ ;  /* 0x000054104c7fe816 */ /* 0x000fce00000000ff */
[----:B------:R-:W-:Y:S01]  /*8250*/  MUFU.EX2 R17, R102 ;  /* 0x0000006600117308 */ /* 0x000fe20000000800 */
[----:B----4-:R-:W-:-:S07]  /*8260*/  FADD.FTZ R0, R20, R0 ;  /* 0x0000000014007221 */ /* 0x010fce0000010000 */
[----:B------:R-:W4:Y:S01]  /*8270*/  MUFU.EX2 R10, R94 ;  /* 0x0000005e000a7308 */ /* 0x000f220000000800 */
[C---:B-1----:R-:W-:Y:S01]  /*8280*/  FADD.FTZ R23, R6.reuse, R2 ;  /* 0x0000000206177221 */ /* 0x042fe20000010000 */
[----:B------:R-:W-:Y:S01]  /*8290*/  F2FP.BF16.PACK_AB R76, R6, R7 ;  /* 0x00000007064c723e */ /* 0x000fe200000010ff */
[----:B------:R-:W-:-:S05]  /*82a0*/  FADD.FTZ R2, R15, R8 ;  /* 0x000000080f027221 */ /* 0x000fca0000010000 */
[----:B------:R-:W-:Y:S01]  /*82b0*/  MUFU.EX2 R18, R109 ;  /* 0x0000006d00127308 */ /* 0x000fe20000000800 */
[----:B--2---:R-:W-:-:S07]  /*82c0*/  FADD.FTZ R0, R19, R0 ;  /* 0x0000000013007221 */ /* 0x004fce0000010000 */
[----:B------:R-:W1:Y:S01]  /*82d0*/  MUFU.EX2 R9, R86 ;  /* 0x0000005600097308 */ /* 0x000e620000000800 */
[----:B------:R-:W-:-:S07]  /*82e0*/  FADD.FTZ R2, R16, R2 ;  /* 0x0000000210027221 */ /* 0x000fce0000010000 */
[----:B------:R-:W2:Y:S01]  /*82f0*/  MUFU.EX2 R7, R103 ;  /* 0x0000006700077308 */ /* 0x000ea20000000800 */
[----:B---3--:R-:W-:Y:S01]  /*8300*/  FADD.FTZ R22, R14, R0 ;  /* 0x000000000e167221 */ /* 0x008fe20000010000 */
[----:B------:R-:W-:Y:S01]  /*8310*/  PRMT R126, R11, 0x7610, R126 ;  /* 0x000076100b7e7816 */ /* 0x000fe2000000007e */
[----:B----4-:R-:W-:-:S05]  /*8320*/  FADD.FTZ R0, R10, R5 ;  /* 0x000000050a007221 */ /* 0x010fca0000010000 */
[----:B------:R-:W3:Y:S01]  /*8330*/  MUFU.EX2 R6, R104 ;  /* 0x0000006800067308 */ /* 0x000ee20000000800 */
[----:B------:R-:W-:Y:S01]  /*8340*/  FADD.FTZ R2, R17, R2 ;  /* 0x0000000211027221 */ /* 0x000fe20000010000 */
[----:B------:R-:W-:Y:S01]  /*8350*/  PRMT R138, R11, 0x7632, R138 ;  /* 0x000076320b8a7816 */ /* 0x000fe2000000008a */
[----:B-1----:R-:W-:Y:S01]  /*8360*/  FADD.FTZ R0, R9, R0 ;  /* 0x0000000009007221 */ /* 0x002fe20000010000 */
[----:B------:R-:W-:Y:S01]  /*8370*/  @!P5 HFMA2.BF16_V2 R78, -RZ.H0_H0, RZ.H0_H0, -R126.H0_H0 ;  /* 0x200000ffff4ed231 */ /* 0x000fe2000034097e */
[----:B------:R-:W-:Y:S01]  /*8380*/  FADD.FTZ R5, R18, R2 ;  /* 0x0000000212057221 */ /* 0x000fe20000010000 */
[----:B------:R-:W-:Y:S01]  /*8390*/  IADD3 R2, R71, 0x2, RZ ;  /* 0x0000000247027810 */ /* 0x000fe20007ffe0ff */
[----:B------:R-:W-:Y:S01]  /*83a0*/  IMAD.MOV.U32 R156, RZ, RZ, R159 ;  /* 0x000000ffff9c7224 */ /* 0x000fe200078e009f */
[----:B------:R-:W-:Y:S01]  /*83b0*/  PRMT R159, R126, 0x5410, R138 ;  /* 0x000054107e9f7816 */ /* 0x000fe2000000008a */
[----:B--2---:R-:W-:Y:S01]  /*83c0*/  FADD.FTZ R0, R7, R0 ;  /* 0x0000000007007221 */ /* 0x004fe20000010000 */
[----:B------:R-:W-:-:S02]  /*83d0*/  LOP3.LUT R154, R223, R2, RZ, 0x3c, !PT ;  /* 0x00000002df9a7212 */ /* 0x000fc400078e3cff */
[----:B------:R-:W-:Y:S01]  /*83e0*/  @!P5 PRMT R126, R78, 0x5410, RZ ;  /* 0x000054104e7ed816 */ /* 0x000fe200000000ff */
[----:B------:R-:W-:Y:S01]  /*83f0*/  IMAD.MOV.U32 R31, RZ, RZ, R24 ;  /* 0x000000ffff1f7224 */ /* 0x000fe200078e0018 */
[----:B------:R-:W-:Y:S01]  /*8400*/  F2FP.BF16.PACK_AB R78, R14, R19 ;  /* 0x000000130e4e723e */ /* 0x000fe200000010ff */
[----:B------:R-:W-:Y:S02]  /*8410*/  IMAD.MOV.U32 R24, RZ, RZ, R38 ;  /* 0x000000ffff187224 */ /* 0x000fe400078e0026 */
[----:B---3--:R-:W-:Y:S01]  /*8420*/  FADD.FTZ R14, R6, R0 ;  /* 0x00000000060e7221 */ /* 0x008fe20000010000 */
[----:B------:R-:W-:Y:S02]  /*8430*/  LOP3.LUT R0, R154, R133, RZ, 0x3c, !PT ;  /* 0x000000859a007212 */ /* 0x000fe400078e3cff */
[----:B------:R-:W-:Y:S01]  /*8440*/  F2FP.BF16.PACK_AB R80, R20, R21 ;  /* 0x000000151450723e */ /* 0x000fe200000010ff */
[----:B------:R-:W-:Y:S02]  /*8450*/  IMAD.MOV.U32 R20, RZ, RZ, R24 ;  /* 0x000000ffff147224 */ /* 0x000fe400078e0018 */
[----:B------:R-:W-:Y:S01]  /*8460*/  IMAD.WIDE.U32 R24, R0, -0x326172a9, RZ ;  /* 0xcd9e8d5700187825 */ /* 0x000fe200078e00ff */
[----:B------:R-:W-:-:S02]  /*8470*/  F2FP.BF16.PACK_AB R18, R18, R17 ;  /* 0x000000111212723e */ /* 0x000fc400000010ff */
[----:B------:R-:W-:Y:S02]  /*8480*/  F2FP.BF16.PACK_AB R17, R6, R7 ;  /* 0x000000070611723e */ /* 0x000fe400000010ff */
[----:B------:R-:W-:Y:S02]  /*8490*/  LOP3.LUT R6, R25, R232, R186, 0x96, !PT ;  /* 0x000000e819067212 */ /* 0x000fe400078e96ba */
[----:B------:R-:W-:Y:S02]  /*84a0*/  LOP3.LUT R8, R101, R233, R24, 0x96, !PT ;  /* 0x000000e965087212 */ /* 0x000fe400078e9618 */
[----:B------:R-:W-:Y:S01]  /*84b0*/  F2FP.BF16.PACK_AB R16, R16, R15 ;  /* 0x0000000f1010723e */ /* 0x000fe200000010ff */
[----:B------:R-:W-:Y:S01]  /*84c0*/  IMAD.WIDE.U32 R6, R6, -0x2daee0ad, RZ ;  /* 0xd2511f5306067825 */ /* 0x000fe200078e00ff */
[----:B------:R-:W-:-:S03]  /*84d0*/  F2FP.BF16.PACK_AB R15, R9, R10 ;  /* 0x0000000a090f723e */ /* 0x000fc600000010ff */
        /* <DEDUP_REMOVED lines=14> */
[----:B------:R-:W-:-:S04]  /*85c0*/  LOP3.LUT R0, R7, R242, R8, 0x96, !PT ;  /* 0x000000f207007212 */ /* 0x000fc800078e9608 */
[C---:B------:R-:W-:Y:S02]  /*85d0*/  LOP3.LUT R2, R0.reuse, 0xff, RZ, 0xc0, !PT ;  /* 0x000000ff00027812 */ /* 0x040fe400078ec0ff */
[----:B------:R-:W-:Y:S02]  /*85e0*/  @!P4 PRMT R138, R77, 0x5410, RZ ;  /* 0x000054104d8ac816 */ /* 0x000fe400000000ff */
[----:B------:R-:W-:Y:S02]  /*85f0*/  ISETP.GE.U32.AND P4, PT, R217, R2, PT ;  /* 0x00000002d900720c */ /* 0x000fe40003f86070 */
[----:B------:R-:W-:Y:S01]  /*8600*/  LOP3.LUT R2, R0, 0xffff, RZ, 0xc0, !PT ;  /* 0x0000ffff00027812 */ /* 0x000fe200078ec0ff */
[----:B------:R-:W-:-:S03]  /*8610*/  @!P3 HFMA2.BF16_V2 R83, -RZ.H0_H0, RZ.H0_H0, -R136.H0_H0 ;  /* 0x200000ffff53b231 */ /* 0x000fc60000340988 */
[----:B------:R-:W-:Y:S01]  /*8620*/  SHF.R.U32.HI R2, RZ, 0x8, R2 ;  /* 0x00000008ff027819 */ /* 0x000fe20000011602 */
[----:B------:R-:W-:Y:S01]  /*8630*/  IMAD.MOV.U32 R155, RZ, RZ, R158 ;  /* 0x000000ffff9b7224 */ /* 0x000fe200078e009e */
[----:B------:R-:W-:Y:S02]  /*8640*/  PRMT R158, R136, 0x5410, R130 ;  /* 0x00005410889e7816 */ /* 0x000fe40000000082 */
[----:B------:R-:W-:Y:S01]  /*8650*/  LOP3.LUT R2, R2, 0xffff, RZ, 0xc0, !PT ;  /* 0x0000ffff02027812 */ /* 0x000fe200078ec0ff */
[----:B------:R-:W-:Y:S01]  /*8660*/  @!P0 HFMA2.BF16_V2 R79, -RZ.H0_H0, RZ.H0_H0, -R140.H0_H0 ;  /* 0x200000ffff4f8231 */ /* 0x000fe2000034098c */
[----:B------:R-:W-:Y:S02]  /*8670*/  @!P3 PRMT R136, R83, 0x5410, RZ ;  /* 0x000054105388b816 */ /* 0x000fe400000000ff */
[----:B------:R-:W-:Y:S02]  /*8680*/  ISETP.GE.U32.AND P3, PT, R217, R2, PT ;  /* 0x00000002d900720c */ /* 0x000fe40003f66070 */
[----:B------:R-:W-:-:S02]  /*8690*/  SHF.R.U32.HI R2, RZ, 0x10, R0 ;  /* 0x00000010ff027819 */ /* 0x000fc40000011600 */
[----:B------:R-:W-:Y:S01]  /*86a0*/  SHF.R.U32.HI R0, RZ, 0x18, R0 ;  /* 0x00000018ff007819 */ /* 0x000fe20000011600 */
[----:B------:R-:W-:Y:S01]  /*86b0*/  @!P2 HFMA2.BF16_V2 R82, -RZ.H0_H0, RZ.H0_H0, -R130.H0_H0 ;  /* 0x200000ffff52a231 */ /* 0x000fe20000340982 */
[----:B------:R-:W-:Y:S02]  /*86c0*/  PRMT R38, R141, 0x5410, R140 ;  /* 0x000054108d267816 */ /* 0x000fe4000000008c */
[----:B------:R-:W-:Y:S01]  /*86d0*/  @!P0 PRMT R140, R79, 0x5410, RZ ;  /* 0x000054104f8c8816 */ /* 0x000fe200000000ff */
[----:B------:R-:W1:Y:S01]  /*86e0*/  MUFU.EX2 R21, R119 ;  /* 0x0000007700157308 */ /* 0x000e620000000800 */
[----:B------:R-:W-:Y:S02]  /*86f0*/  ISETP.GE.U32.AND P0, PT, R217, R0, PT ;  /* 0x00000000d900720c */ /* 0x000fe40003f06070 */
[----:B------:R-:W-:Y:S01]  /*8700*/  LOP3.LUT R0, R6, 0xff, RZ, 0xc0, !PT ;  /* 0x000000ff06007812 */ /* 0x000fe200078ec0ff */
[----:B------:R-:W-:Y:S01]  /*8710*/  IMAD.MOV.U32 R8, RZ, RZ, R20 ;  /* 0x000000ffff087224 */ /* 0x000fe200078e0014 */
[----:B------:R-:W-:Y:S01]  /*8720*/  @!P2 PRMT R130, R82, 0x5410, RZ ;  /* 0x000054105282a816 */ /* 0x000fe200000000ff */
[----:B------:R-:W-:-:S02]  /*8730*/  @!P1 HFMA2.BF16_V2 R81, -RZ.H0_H0, RZ.H0_H0, -R141.H0_H0 ;  /* 0x200000ffff519231 */ /* 0x000fc4000034098d */
[----:B------:R-:W2:Y:S01]  /*8740*/  MUFU.EX2 R19, R116 ;  /* 0x0000007400137308 */ /* 0x000ea20000000800 */
[----:B------:R-:W-:Y:S02]  /*8750*/  LOP3.LUT R10, R9, R238, R10, 0x96, !PT ;  /* 0x000000ee090a7212 */ /* 0x000fe400078e960a */
[----:B------:R-:W-:Y:S02]  /*8760*/  ISETP.GE.U32.AND P2, PT, R217, R0, PT ;  /* 0x00000000d900720c */ /* 0x000fe40003f46070 */
[--C-:B------:R-:W-:Y:S02]  /*8770*/  SHF.R.U32.HI R0, RZ, 0x10, R6.reuse ;  /* 0x00000010ff007819 */ /* 0x100fe40000011606 */
[----:B------:R-:W-:Y:S01]  /*8780*/  LOP3.LUT R9, R6, 0xffff, RZ, 0xc0, !PT ;  /* 0x0000ffff06097812 */ /* 0x000fe200078ec0ff */
[----:B------:R-:W3:Y:S01]  /*8790*/  MUFU.EX2 R20, R120 ;  /* 0x0000007800147308 */ /* 0x000ee20000000800 */
[----:B------:R-:W-:Y:S02]  /*87a0*/  SHF.R.U32.HI R6, RZ, 0x18, R6 ;  /* 0x00000018ff067819 */ /* 0x000fe40000011606 */
[----:B------:R-:W-:-:S05]  /*87b0*/  @!P1 PRMT R141, R81, 0x5410, RZ ;  /* 0x00005410518d9816 */ /* 0x000fca00000000ff */
[----:B------:R-:W4:Y:S01]  /*87c0*/  MUFU.EX2 R11, R117 ;  /* 0x00000075000b7308 */ /* 0x000f220000000800 */
[----:B------:R-:W-:Y:S01]  /*87d0*/  ISETP.GE.U32.AND P1, PT, R217, R6, PT ;  /* 0x00000006d900720c */ /* 0x000fe20003f26070 */
[----:B------:R-:W-:Y:S01]  /*87e0*/  IMAD.WIDE.U32 R6, R10, -0x2daee0ad, RZ ;  /* 0xd2511f530a067825 */ /* 0x000fe200078e00ff */
[----:B------:R-:W-:Y:S02]  /*87f0*/  LOP3.LUT R0, R0, 0xff, RZ, 0xc0, !PT ;  /* 0x000000ff00007812 */ /* 0x000fe400078ec0ff */
[----:B------:R-:W-:Y:S01]  /*8800*/  LOP3.LUT R2, R2, 0xff, RZ, 0xc0, !PT ;  /* 0x000000ff02027812 */ /* 0x000fe200078ec0ff */
[----:B-1----:R-:W-:Y:S01]  /*8810*/  FADD.FTZ R5, R21, R5 ;  /* 0x0000000515057221 */ /* 0x002fe20000010000 */
[----:B------:R-:W-:Y:S02]  /*8820*/  ISETP.GE.U32.AND P6, PT, R217, R0, PT ;  /* 0x00000000d900720c */ /* 0x000fe40003fc6070 */
[----:B------:R-:W-:Y:S01]  /*8830*/  LOP3.LUT R0, R7, R237, R12, 0x96, !PT ;  /* 0x000000ed07007212 */ /* 0x000fe200078e960c */
[----:B------:R-:W-:Y:S01]  /*8840*/  IMAD.MOV.U32 R12, RZ, RZ, R8 ;  /* 0x000000ffff0c7224 */ /* 0x000fe200078e0008 */
[----:B------:R-:W-:Y:S01]  /*8850*/  ISETP.GE.U32.AND P5, PT, R217, R2, PT ;  /* 0x00000002d900720c */ /* 0x000fe20003fa6070 */
[----:B--2---:R-:W-:Y:S01]  /*8860*/  FADD.FTZ R2, R19, R14 ;  /* 0x0000000e13027221 */ /* 0x004fe20000010000 */
[C---:B---3--:R-:W-:Y:S01]  /*8870*/  F2FP.BF16.PACK_AB R10, R20.reuse, R21 ;  /* 0x00000015140a723e */ /* 0x048fe200000010ff */
[----:B------:R-:W-:-:S02]  /*8880*/  FADD.FTZ R5, R20, R5 ;  /* 0x0000000514057221 */ /* 0x000fc40000010000 */
[----:B------:R-:W-:Y:S02]  /*8890*/  IMAD.MOV.U32 R20, RZ, RZ, R12 ;  /* 0x000000ffff147224 */ /* 0x000fe400078e000c */
[----:B----4-:R-:W-:Y:S02]  /*88a0*/  FADD.FTZ R12, R11, R2 ;  /* 0x000000020b0c7221 */ /* 0x010fe40000010000 */
[----:B------:R-:W-:Y:S01]  /*88b0*/  IMAD.MOV.U32 R2, RZ, RZ, R158 ;  /* 0x000000ffff027224 */ /* 0x000fe200078e009e */
[C---:B------:R-:W-:Y:S02]  /*88c0*/  PRMT R123, R16.reuse, 0x7610, R123 ;  /* 0x00007610107b7816 */ /* 0x040fe4000000007b */
[----:B------:R-:W-:Y:S01]  /*88d0*/  PRMT R122, R16, 0x7632, R122 ;  /* 0x00007632107a7816 */ /* 0x000fe2000000007a */
[----:B------:R-:W-:Y:S01]  /*88e0*/  IMAD.MOV.U32 R16, RZ, RZ, R2 ;  /* 0x000000ffff107224 */ /* 0x000fe200078e0002 */
[----:B------:R-:W-:Y:S01]  /*88f0*/  SHF.R.U32.HI R2, RZ, 0x8, R9 ;  /* 0x00000008ff027819 */ /* 0x000fe20000011609 */
[----:B------:R-:W-:Y:S01]  /*8900*/  @!P4 HFMA2.BF16_V2 R97, -RZ.H0_H0, RZ.H0_H0, -R123.H0_H0 ;  /* 0x200000ffff61c231 */ /* 0x000fe2000034097b */
[----:B------:R-:W-:Y:S01]  /*8910*/  IMAD.MOV.U32 R9, RZ, RZ, R26 ;  /* 0x000000ffff097224 */ /* 0x000fe200078e001a */
[----:B------:R-:W-:Y:S01]  /*8920*/  STL [R1+0x2c0], R224 ;  /* 0x0002c0e001007387 */ /* 0x000fe20000100800 */
[----:B------:R-:W-:Y:S01]  /*8930*/  LOP3.LUT R2, R2, 0xffff, RZ, 0xc0, !PT ;  /* 0x0000ffff02027812 */ /* 0x000fe200078ec0ff */
[----:B------:R-:W-:Y:S01]  /*8940*/  IMAD.MOV.U32 R14, RZ, RZ, R38 ;  /* 0x000000ffff0e7224 */ /* 0x000fe200078e0026 */
[----:B------:R-:W-:Y:S01]  /*8950*/  PRMT R26, R123, 0x5410, R122 ;  /* 0x000054107b1a7816 */ /* 0x000fe2000000007a */
[----:B------:R1:W-:Y:S01]  /*8960*/  STL.64 [R1+0x238], R186 ;  /* 0x000238ba01007387 */ /* 0x0003e20000100a00 */
[----:B------:R-:W-:Y:S01]  /*8970*/  @!P4 PRMT R123, R97, 0x5410, RZ ;  /* 0x00005410617bc816 */ /* 0x000fe200000000ff */
[----:B------:R-:W-:Y:S01]  /*8980*/  IMAD.MOV.U32 R21, RZ, RZ, R157 ;  /* 0x000000ffff157224 */ /* 0x000fe200078e009d */
[----:B------:R-:W-:Y:S01]  /*8990*/  ISETP.GE.U32.AND P4, PT, R217, R2, PT ;  /* 0x00000002d900720c */ /* 0x000fe20003f86070 */
[----:B------:R-:W-:Y:S01]  /*89a0*/  STL [R1+0x2bc], R221 ;  /* 0x0002bcdd01007387 */ /* 0x000fe20000100800 */
[----:B------:R-:W-:Y:S01]  /*89b0*/  F2FP.BF16.PACK_AB R11, R11, R19 ;  /* 0x000000130b0b723e */ /* 0x000fe200000010ff */
[----:B------:R-:W-:-:S02]  /*89c0*/  IMAD.MOV.U32 R2, RZ, RZ, R9 ;  /* 0x000000ffff027224 */ /* 0x000fc400078e0009 */
[----:B------:R2:W5:Y:S01]  /*89d0*/  LDL.LU R38, [R1+0x3fc] ;  /* 0x0003fc0001267983 */ /* 0x0005620000300800 */
[----:B------:R-:W-:Y:S01]  /*89e0*/  IMAD.MOV.U32 R19, RZ, RZ, R159 ;  /* 0x000000ffff137224 */ /* 0x000fe200078e009f */
[----:B------:R3:W4:Y:S02]  /*89f0*/  MUFU.EX2 R9, R169 ;  /* 0x000000a900097308 */ /* 0x0007240000000800 */
[----:B------:R2:W2:Y:S01]  /*8a00*/  LDL.LU R157, [R1+0x3f8] ;  /* 0x0003f800019d7983 */ /* 0x0004a20000300800 */
[----:B------:R-:W-:-:S03]  /*8a10*/  PRMT R121, R15, 0x7632, R121 ;  /* 0x000076320f797816 */ /* 0x000fc60000000079 */
[----:B------:R1:W2:Y:S01]  /*8a20*/  LDL.LU R158, [R1+0x3f4] ;  /* 0x0003f400019e7983 */ /* 0x0002a20000300800 */
[----:B------:R-:W-:-:S03]  /*8a30*/  PRMT R120, R15, 0x7610, R120 ;  /* 0x000076100f787816 */ /* 0x000fc60000000078 */
[----:B------:R1:W2:Y:S01]  /*8a40*/  LDL.LU R159, [R1+0x3f0] ;  /* 0x0003f000019f7983 */ /* 0x0002a20000300800 */
[----:B---3--:R-:W-:-:S03]  /*8a50*/  IMAD.MOV.U32 R169, RZ, RZ, R161 ;  /* 0x000000ffffa97224 */ /* 0x008fc600078e00a1 */
[----:B------:R3:W3:Y:S04]  /*8a60*/  LDL.LU R161, [R1+0x3e4] ;  /* 0x0003e40001a17983 */ /* 0x0006e80000300800 */
[----:B------:R-:W3:Y:S01]  /*8a70*/  LDL R15, [R1+0xc0] ;  /* 0x0000c000010f7983 */ /* 0x000ee20000100800 */
[----:B------:R-:W-:Y:S01]  /*8a80*/  @!P3 HFMA2.BF16_V2 R92, -RZ.H0_H0, RZ.H0_H0, -R122.H0_H0 ;  /* 0x200000ffff5cb231 */ /* 0x000fe2000034097a */
[C---:B------:R-:W-:Y:S01]  /*8a90*/  LOP3.LUT R8, R6.reuse, 0xff, RZ, 0xc0, !PT ;  /* 0x000000ff06087812 */ /* 0x040fe200078ec0ff */
[----:B------:R-:W-:Y:S01]  /*8aa0*/  @!P0 HFMA2.BF16_V2 R98, -RZ.H0_H0, RZ.H0_H0, -R121.H0_H0 ;  /* 0x200000ffff628231 */ /* 0x000fe20000340979 */
[----:B------:R-:W-:Y:S02]  /*8ab0*/  LOP3.LUT R13, R6, 0xffff, RZ, 0xc0, !PT ;  /* 0x0000ffff060d7812 */ /* 0x000fe400078ec0ff */
[----:B------:R-:W-:-:S02]  /*8ac0*/  @!P3 PRMT R122, R92, 0x5410, RZ ;  /* 0x000054105c7ab816 */ /* 0x000fc400000000ff */
[--C-:B------:R-:W-:Y:S02]  /*8ad0*/  SHF.R.U32.HI R7, RZ, 0x10, R6.reuse ;  /* 0x00000010ff077819 */ /* 0x100fe40000011606 */
[----:B------:R-:W-:Y:S02]  /*8ae0*/  ISETP.GE.U32.AND P3, PT, R217, R8, PT ;  /* 0x00000008d900720c */ /* 0x000fe40003f66070 */
[----:B------:R-:W-:Y:S01]  /*8af0*/  SHF.R.U32.HI R6, RZ, 0x18, R6 ;  /* 0x00000018ff067819 */ /* 0x000fe20000011606 */
[----:B------:R1:W1:Y:S01]  /*8b00*/  MUFU.EX2 R8, R172 ;  /* 0x000000ac00087308 */ /* 0x0002620000000800 */
[----:B------:R-:W-:Y:S01]  /*8b10*/  @!P5 HFMA2.BF16_V2 R110, -RZ.H0_H0, RZ.H0_H0, -R120.H0_H0 ;  /* 0x200000ffff6ed231 */ /* 0x000fe20000340978 */
[----:B----4-:R-:W-:Y:S02]  /*8b20*/  FADD.FTZ R5, R9, R5 ;  /* 0x0000000509057221 */ /* 0x010fe40000010000 */
[----:B-1----:R-:W-:Y:S01]  /*8b30*/  IMAD.MOV.U32 R172, RZ, RZ, R169 ;  /* 0x000000ffffac7224 */ /* 0x002fe200078e00a9 */
[----:B------:R-:W-:-:S02]  /*8b40*/  PRMT R169, R120, 0x5410, R121 ;  /* 0x0000541078a97816 */ /* 0x000fc40000000079 */
[----:B------:R-:W-:Y:S02]  /*8b50*/  @!P0 PRMT R121, R98, 0x5410, RZ ;  /* 0x0000541062798816 */ /* 0x000fe400000000ff */
[----:B------:R-:W-:Y:S01]  /*8b60*/  ISETP.GE.U32.AND P0, PT, R217, R6, PT ;  /* 0x00000006d900720c */ /* 0x000fe20003f06070 */
[----:B------:R-:W-:Y:S01]  /*8b70*/  IMAD.MOV.U32 R6, RZ, RZ, R2 ;  /* 0x000000ffff067224 */ /* 0x000fe200078e0002 */
[----:B------:R-:W-:-:S04]  /*8b80*/  SHF.R.U32.HI R2, RZ, 0x10, R0 ;  /* 0x00000010ff027819 */ /* 0x000fc80000011600 */
[----:B------:R-:W-:Y:S02]  /*8b90*/  LOP3.LUT R2, R2, 0xff, RZ, 0xc0, !PT ;  /* 0x000000ff02027812 */ /* 0x000fe400078ec0ff */
[----:B------:R-:W-:Y:S02]  /*8ba0*/  @!P5 PRMT R120, R110, 0x5410, RZ ;  /* 0x000054106e78d816 */ /* 0x000fe400000000ff */
[----:B------:R-:W-:Y:S01]  /*8bb0*/  ISETP.GE.U32.AND P5, PT, R217, R2, PT ;  /* 0x00000002d900720c */ /* 0x000fe20003fa6070 */
[----:B------:R-:W-:Y:S01]  /*8bc0*/  IMAD.MOV.U32 R2, RZ, RZ, R6 ;  /* 0x000000ffff027224 */ /* 0x000fe200078e0006 */
[----:B------:R-:W-:Y:S01]  /*8bd0*/  PRMT R119, R18, 0x7610, R119 ;  /* 0x0000761012777816 */ /* 0x000fe20000000077 */
[C---:B------:R-:W-:Y:S01]  /*8be0*/  FADD.FTZ R6, R8.reuse, R5 ;  /* 0x0000000508067221 */ /* 0x040fe20000010000 */
[----:B------:R-:W-:Y:S01]  /*8bf0*/  F2FP.BF16.PACK_AB R5, R8, R9 ;  /* 0x000000090805723e */ /* 0x000fe200000010ff */
[----:B------:R-:W-:Y:S02]  /*8c00*/  IMAD.MOV.U32 R8, RZ, RZ, R160 ;  /* 0x000000ffff087224 */ /* 0x000fe400078e00a0 */
[----:B------:R-:W-:Y:S01]  /*8c10*/  IMAD.MOV.U32 R9, RZ, RZ, R172 ;  /* 0x000000ffff097224 */ /* 0x000fe200078e00ac */
[----:B------:R-:W-:Y:S01]  /*8c20*/  @!P2 HFMA2.BF16_V2 R112, -RZ.H0_H0, RZ.H0_H0, -R119.H0_H0 ;  /* 0x200000ffff70a231 */ /* 0x000fe20000340977 */
[----:B------:R-:W-:Y:S01]  /*8c30*/  IMAD.MOV.U32 R172, RZ, RZ, R16 ;  /* 0x000000ffffac7224 */ /* 0x000fe200078e0010 */
[----:B------:R-:W-:Y:S01]  /*8c40*/  PRMT R118, R18, 0x7632, R118 ;  /* 0x0000763212767816 */ /* 0x000fe20000000076 */
[----:B------:R1:W-:Y:S01]  /*8c50*/  MUFU.EX2 R16, R192 ;  /* 0x000000c000107308 */ /* 0x0003e20000000800 */
[----:B------:R-:W-:Y:S01]  /*8c60*/  IMAD.MOV.U32 R18, RZ, RZ, R2 ;  /* 0x000000ffff127224 */ /* 0x000fe200078e0002 */
[----:B------:R-:W-:Y:S01]  /*8c70*/  LOP3.LUT R2, R0, 0xff, RZ, 0xc0, !PT ;  /* 0x000000ff00027812 */ /* 0x000fe200078ec0ff */
[----:B------:R4:W4:Y:S01]  /*8c80*/  LDL.LU R160, [R1+0x3e0] ;  /* 0x0003e00001a07983 */ /* 0x0009220000300800 */
[----:B------:R-:W-:Y:S01]  /*8c90*/  @!P4 HFMA2.BF16_V2 R115, -RZ.H0_H0, RZ.H0_H0, -R118.H0_H0 ;  /* 0x200000ffff73c231 */ /* 0x000fe20000340976 */
[----:B-1----:R-:W-:-:S02]  /*8ca0*/  IMAD.MOV.U32 R192, RZ, RZ, R8 ;  /* 0x000000ffffc07224 */ /* 0x002fc400078e0008 */
[----:B------:R-:W-:Y:S02]  /*8cb0*/  IMAD.MOV.U32 R8, RZ, RZ, R19 ;  /* 0x000000ffff087224 */ /* 0x000fe400078e0013 */
[----:B------:R-:W-:Y:S02]  /*8cc0*/  IMAD.MOV.U32 R19, RZ, RZ, R14 ;  /* 0x000000ffff137224 */ /* 0x000fe400078e000e */
[----:B------:R1:W1:Y:S02]  /*8cd0*/  MUFU.EX2 R14, R195 ;  /* 0x000000c3000e7308 */ /* 0x0002640000000800 */
[----:B-1----:R-:W-:Y:S02]  /*8ce0*/  PRMT R195, R119, 0x5410, R118 ;  /* 0x0000541077c37816 */ /* 0x002fe40000000076 */
[----:B------:R-:W-:Y:S02]  /*8cf0*/  @!P2 PRMT R119, R112, 0x5410, RZ ;  /* 0x000054107077a816 */ /* 0x000fe400000000ff */
[----:B------:R-:W-:-:S02]  /*8d00*/  ISETP.GE.U32.AND P2, PT, R217, R2, PT ;  /* 0x00000002d900720c */ /* 0x000fc40003f46070 */
[----:B------:R-:W-:Y:S02]  /*8d10*/  @!P4 PRMT R118, R115, 0x5410, RZ ;  /* 0x000054107376c816 */ /* 0x000fe400000000ff */
[C---:B------:R-:W-:Y:S02]  /*8d20*/  PRMT R117, R17.reuse, 0x7632, R117 ;  /* 0x0000763211757816 */ /* 0x040fe40000000075 */
[----:B------:R-:W-:Y:S02]  /*8d30*/  PRMT R116, R17, 0x7610, R116 ;  /* 0x0000761011747816 */ /* 0x000fe40000000074 */
[C---:B------:R-:W-:Y:S02]  /*8d40*/  PRMT R115, R10.reuse, 0x7610, R115 ;  /* 0x000076100a737816 */ /* 0x040fe40000000073 */
[----:B------:R-:W-:Y:S01]  /*8d50*/  PRMT R114, R10, 0x7632, R114 ;  /* 0x000076320a727816 */ /* 0x000fe20000000072 */
[----:B------:R-:W-:Y:S02]  /*8d60*/  IMAD.MOV.U32 R10, RZ, RZ, R9 ;  /* 0x000000ffff0a7224 */ /* 0x000fe400078e0009 */
[----:B------:R-:W1:Y:S01]  /*8d70*/  MUFU.EX2 R9, R170 ;  /* 0x000000aa00097308 */ /* 0x000e620000000800 */
[----:B--2---:R-:W-:Y:S01]  /*8d80*/  @!P1 HFMA2.BF16_V2 R157, -RZ.H0_H0, RZ.H0_H0, -R117.H0_H0 ;  /* 0x200000ffff9d9231 */ /* 0x004fe20000340975 */
[----:B---3--:R-:W-:-:S06]  /*8d90*/  IMAD.MOV.U32 R2, RZ, RZ, R15 ;  /* 0x000000ffff027224 */ /* 0x008fcc00078e000f */
[----:B------:R2:W-:Y:S02]  /*8da0*/  MUFU.EX2 R15, R173 ;  /* 0x000000ad000f7308 */ /* 0x0005e40000000800 */
[----:B--2---:R-:W-:Y:S01]  /*8db0*/  IMAD.MOV.U32 R173, RZ, RZ, R2 ;  /* 0x000000ffffad7224 */ /* 0x004fe200078e0002 */
[----:B------:R-:W-:-:S04]  /*8dc0*/  SHF.R.U32.HI R2, RZ, 0x18, R0 ;  /* 0x00000018ff027819 */ /* 0x000fc80000011600 */
[----:B------:R-:W-:Y:S01]  /*8dd0*/  ISETP.GE.U32.AND P4, PT, R217, R2, PT ;  /* 0x00000002d900720c */ /* 0x000fe20003f86070 */
[----:B------:R-:W-:Y:S02]  /*8de0*/  IMAD.MOV.U32 R2, RZ, RZ, R162 ;  /* 0x000000ffff027224 */ /* 0x000fe400078e00a2 */
[----:B------:R2:W3:Y:S02]  /*8df0*/  LDL.LU R162, [R1+0x3dc] ;  /* 0x0003dc0001a27983 */ /* 0x0004e40000300800 */
[----:B------:R-:W-:Y:S01]  /*8e00*/  IMAD.MOV.U32 R17, RZ, RZ, R2 ;  /* 0x000000ffff117224 */ /* 0x000fe200078e0002 */
[----:B------:R-:W-:-:S03]  /*8e10*/  LOP3.LUT R2, R7, 0xff, RZ, 0xc0, !PT ;  /* 0x000000ff07027812 */ /* 0x000fc600078ec0ff */
[----:B------:R-:W-:Y:S02]  /*8e20*/  IMAD.MOV.U32 R7, RZ, RZ, R17 ;  /* 0x000000ffff077224 */ /* 0x000fe400078e0011 */
[----:B------:R1:W-:Y:S01]  /*8e30*/  MUFU.EX2 R17, R177 ;  /* 0x000000b100117308 */ /* 0x0003e20000000800 */
[----:B------:R-:W-:Y:S01]  /*8e40*/  LOP3.LUT R0, R0, 0xffff, RZ, 0xc0, !PT ;  /* 0x0000ffff00007812 */ /* 0x000fe200078ec0ff */
[----:B-1----:R-:W-:Y:S01]  /*8e50*/  IMAD.MOV.U32 R177, RZ, RZ, R192 ;  /* 0x000000ffffb17224 */ /* 0x002fe200078e00c0 */
[----:B------:R-:W-:Y:S02]  /*8e60*/  PRMT R192, R116, 0x5410, R117 ;  /* 0x0000541074c07816 */ /* 0x000fe40000000075 */
[----:B------:R-:W-:Y:S02]  /*8e70*/  @!P1 PRMT R117, R157, 0x5410, RZ ;  /* 0x000054109d759816 */ /* 0x000fe400000000ff */
[----:B------:R-:W-:Y:S01]  /*8e80*/  ISETP.GE.U32.AND P1, PT, R217, R2, PT ;  /* 0x00000002d900720c */ /* 0x000fe20003f26070 */
[----:B------:R-:W-:-:S02]  /*8e90*/  IMAD.MOV.U32 R2, RZ, RZ, R19 ;  /* 0x000000ffff027224 */ /* 0x000fc400078e0013 */
[----:B------:R-:W-:Y:S01]  /*8ea0*/  IMAD.MOV.U32 R157, RZ, RZ, R164 ;  /* 0x000000ffff9d7224 */ /* 0x000fe200078e00a4 */
[----:B------:R1:W-:Y:S01]  /*8eb0*/  MUFU.EX2 R19, R179 ;  /* 0x000000b300137308 */ /* 0x0003e20000000800 */
[----:B------:R2:W2:Y:S01]  /*8ec0*/  LDL.LU R164, [R1+0x3d8] ;  /* 0x0003d80001a47983 */ /* 0x0004a20000300800 */
[----:B------:R-:W-:Y:S01]  /*8ed0*/  SHF.R.U32.HI R0, RZ, 0x8, R0 ;  /* 0x00000008ff007819 */ /* 0x000fe20000011600 */
[----:B------:R-:W-:Y:S01]  /*8ee0*/  @!P6 HFMA2.BF16_V2 R158, -RZ.H0_H0, RZ.H0_H0, -R116.H0_H0 ;  /* 0x200000ffff9ee231 */ /* 0x000fe20000340974 */
[----:B-1----:R-:W-:Y:S02]  /*8ef0*/  IMAD.MOV.U32 R179, RZ, RZ, R163 ;  /* 0x000000ffffb37224 */ /* 0x002fe400078e00a3 */
[----:B------:R1:W2:Y:S01]  /*8f00*/  LDL.LU R163, [R1+0x3d4] ;  /* 0x0003d40001a37983 */ /* 0x0002a20000300800 */
[----:B------:R-:W-:Y:S02]  /*8f10*/  LOP3.LUT R0, R0, 0xffff, RZ, 0xc0, !PT ;  /* 0x0000ffff00007812 */ /* 0x000fe400078ec0ff */
[----:B------:R-:W-:-:S02]  /*8f20*/  @!P6 PRMT R116, R158, 0x5410, RZ ;  /* 0x000054109e74e816 */ /* 0x000fc400000000ff */
[----:B------:R-:W-:Y:S01]  /*8f30*/  ISETP.GE.U32.AND P6, PT, R217, R0, PT ;  /* 0x00000000d900720c */ /* 0x000fe20003fc6070 */
[----:B------:R-:W-:Y:S02]  /*8f40*/  IMAD.MOV.U32 R0, RZ, RZ, R18 ;  /* 0x000000ffff007224 */ /* 0x000fe400078e0012 */
[----:B------:R1:W-:Y:S02]  /*8f50*/  MUFU.EX2 R18, R181 ;  /* 0x000000b500127308 */ /* 0x0003e40000000800 */
[----:B-1----:R-:W-:Y:S01]  /*8f60*/  IMAD.MOV.U32 R181, RZ, RZ, R0 ;  /* 0x000000ffffb57224 */ /* 0x002fe200078e0000 */
[----:B------:R-:W-:Y:S01]  /*8f70*/  SHF.R.U32.HI R0, RZ, 0x8, R13 ;  /* 0x00000008ff007819 */ /* 0x000fe2000001160d */
[----:B------:R-:W-:Y:S02]  /*8f80*/  IMAD.MOV.U32 R13, RZ, RZ, R166 ;  /* 0x000000ffff0d7224 */ /* 0x000fe400078e00a6 */
[----:B------:R1:W2:Y:S01]  /*8f90*/  LDL.LU R166, [R1+0x3d0] ;  /* 0x0003d00001a67983 */ /* 0x0002a20000300800 */
[----:B------:R-:W-:Y:S01]  /*8fa0*/  @!P2 HFMA2.BF16_V2 R159, -RZ.H0_H0, RZ.H0_H0, -R115.H0_H0 ;  /* 0x200000ffff9fa231 */ /* 0x000fe20000340973 */
[----:B------:R-:W-:-:S02]  /*8fb0*/  IMAD.MOV.U32 R170, RZ, RZ, R10 ;  /* 0x000000ffffaa7224 */ /* 0x000fc400078e000a */
[----:B------:R-:W-:Y:S02]  /*8fc0*/  IMAD.MOV.U32 R10, RZ, RZ, R7 ;  /* 0x000000ffff0a7224 */ /* 0x000fe400078e0007 */
[----:B------:R-:W-:Y:S01]  /*8fd0*/  IMAD.MOV.U32 R7, RZ, RZ, R32 ;  /* 0x000000ffff077224 */ /* 0x000fe200078e0020 */
[----:B------:R-:W-:Y:S02]  /*8fe0*/  PRMT R32, R115, 0x5410, R114 ;  /* 0x0000541073207816 */ /* 0x000fe40000000072 */
[----:B------:R-:W-:Y:S01]  /*8ff0*/  @!P2 PRMT R115, R159, 0x5410, RZ ;  /* 0x000054109f73a816 */ /* 0x000fe200000000ff */
[----:B------:R-:W-:Y:S02]  /*9000*/  IMAD.MOV.U32 R159, RZ, RZ, R165 ;  /* 0x000000ffff9f7224 */ /* 0x000fe400078e00a5 */
[----:B------:R1:W2:Y:S01]  /*9010*/  LDL.LU R165, [R1+0x3cc] ;  /* 0x0003cc0001a57983 */ /* 0x0002a20000300800 */
[----:B------:R-:W-:Y:S01]  /*9020*/  LOP3.LUT R0, R0, 0xffff, RZ, 0xc0, !PT ;  /* 0x0000ffff00007812 */ /* 0x000fe200078ec0ff */
[----:B------:R-:W-:Y:S01]  /*9030*/  @!P6 HFMA2.BF16_V2 R161, -RZ.H0_H0, RZ.H0_H0, -R114.H0_H0 ;  /* 0x200000ffffa1e231 */ /* 0x000fe20000340972 */
[----:B------:R-:W-:-:S02]  /*9040*/  PRMT R112, R11, 0x7632, R112 ;  /* 0x000076320b707816 */ /* 0x000fc40000000070 */
[----:B------:R-:W-:Y:S01]  /*9050*/  ISETP.GE.U32.AND P2, PT, R217, R0, PT ;  /* 0x00000000d900720c */ /* 0x000fe20003f46070 */
[----:B------:R-:W-:Y:S02]  /*9060*/  IMAD.MOV.U32 R0, RZ, RZ, R2 ;  /* 0x000000ffff007224 */ /* 0x000fe400078e0002 */
[----:B------:R1:W1:Y:S01]  /*9070*/  MUFU.EX2 R2, R171 ;  /* 0x000000ab00027308 */ /* 0x0002620000000800 */
[----:B------:R-:W-:Y:S02]  /*9080*/  PRMT R113, R11, 0x7610, R113 ;  /* 0x000076100b717816 */ /* 0x000fe40000000071 */
[----:B------:R-:W-:Y:S01]  /*9090*/  @!P6 PRMT R114, R161, 0x5410, RZ ;  /* 0x00005410a172e816 */ /* 0x000fe200000000ff */
[----:B------:R-:W-:Y:S02]  /*90a0*/  IMAD.MOV.U32 R161, RZ, RZ, R159 ;  /* 0x000000ffffa17224 */ /* 0x000fe400078e009f */
[----:B------:R-:W-:Y:S02]  /*90b0*/  IMAD.MOV.U32 R11, RZ, RZ, R8 ;  /* 0x000000ffff0b7224 */ /* 0x000fe400078e0008 */
[----:B------:R-:W-:Y:S01]  /*90c0*/  IMAD.MOV.U32 R159, RZ, RZ, R21 ;  /* 0x000000ffff9f7224 */ /* 0x000fe200078e0015 */
[----:B------:R4:W3:Y:S01]  /*90d0*/  MUFU.EX2 R8, R167 ;  /* 0x000000a700087308 */ /* 0x0008e20000000800 */
[----:B------:R-:W-:Y:S01]  /*90e0*/  IMAD.MOV.U32 R21, RZ, RZ, R188 ;  /* 0x000000ffff157224 */ /* 0x000fe200078e00bc */
[----:B------:R-:W-:-:S02]  /*90f0*/  PRMT R188, R113, 0x5410, R112 ;  /* 0x0000541071bc7816 */ /* 0x000fc40000000070 */
[C---:B------:R-:W-:Y:S02]  /*9100*/  PRMT R111, R5.reuse, 0x7610, R111 ;  /* 0x00007610056f7816 */ /* 0x040fe4000000006f */
[----:B------:R-:W-:Y:S01]  /*9110*/  PRMT R110, R5, 0x7632, R110 ;  /* 0x00007632056e7816 */ /* 0x000fe2000000006e */
[----:B-1----:R-:W-:Y:S01]  /*9120*/  IMAD.MOV.U32 R171, RZ, RZ, R183 ;  /* 0x000000ffffab7224 */ /* 0x002fe200078e00b7 */
[----:B------:R-:W-:Y:S01]  /*9130*/  F2FP.BF16.PACK_AB R59, R14, R16 ;  /* 0x000000100e3b723e */ /* 0x000fe200000010ff */
[----:B------:R1:W2:Y:S01]  /*9140*/  LDL.LU R183, [R1+0x3c8] ;  /* 0x0003c80001b77983 */ /* 0x0002a20000300800 */
[----:B----4-:R-:W-:-:S05]  /*9150*/  @!P5 HFMA2.BF16_V2 R160, -RZ.H0_H0, RZ.H0_H0, -R113.H0_H0 ;  /* 0x200000ffffa0d231 */ /* 0x010fca0000340971 */
[----:B------:R-:W-:Y:S01]  /*9160*/  @!P5 PRMT R113, R160, 0x5410, RZ ;  /* 0x00005410a071d816 */ /* 0x000fe200000000ff */
[----:B------:R-:W-:Y:S02]  /*9170*/  IMAD.MOV.U32 R167, RZ, RZ, R185 ;  /* 0x000000ffffa77224 */ /* 0x000fe400078e00b9 */
[----:B------:R1:W4:Y:S01]  /*9180*/  LDL.LU R185, [R1+0x3c4] ;  /* 0x0003c40001b97983 */ /* 0x0003220000300800 */
[----:B------:R-:W-:-:S03]  /*9190*/  IMAD.MOV.U32 R160, RZ, RZ, R188 ;  /* 0x000000ffffa07224 */ /* 0x000fc600078e00bc */
[----:B------:R1:W4:Y:S01]  /*91a0*/  LDL.LU R188, [R1+0x3c0] ;  /* 0x0003c00001bc7983 */ /* 0x0003220000300800 */
[----:B---3--:R-:W-:-:S05]  /*91b0*/  @!P4 HFMA2.BF16_V2 R162, -RZ.H0_H0, RZ.H0_H0, -R112.H0_H0 ;  /* 0x200000ffffa2c231 */ /* 0x008fca0000340970 */
[----:B------:R-:W-:Y:S01]  /*91c0*/  @!P4 PRMT R112, R162, 0x5410, RZ ;  /* 0x00005410a270c816 */ /* 0x000fe200000000ff */
[----:B------:R-:W-:Y:S02]  /*91d0*/  IMAD.MOV.U32 R162, RZ, RZ, R7 ;  /* 0x000000ffffa27224 */ /* 0x000fe400078e0007 */
[----:B------:R3:W1:Y:S02]  /*91e0*/  MUFU.EX2 R7, R168 ;  /* 0x000000a800077308 */ /* 0x0006640000000800 */
[----:B---3--:R-:W-:Y:S02]  /*91f0*/  IMAD.MOV.U32 R168, RZ, RZ, R0 ;  /* 0x000000ffffa87224 */ /* 0x008fe400078e0000 */
[----:B------:R-:W-:Y:S02]  /*9200*/  FADD.FTZ R0, R9, R12 ;  /* 0x0000000c09007221 */ /* 0x000fe40000010000 */
[----:B------:R-:W-:Y:S02]  /*9210*/  IMAD.MOV.U32 R12, RZ, RZ, R10 ;  /* 0x000000ffff0c7224 */ /* 0x000fe400078e000a */
[C---:B------:R-:W-:Y:S01]  /*9220*/  FADD.FTZ R5, R2.reuse, R0 ;  /* 0x0000000002057221 */ /* 0x040fe20000010000 */
[----:B------:R-:W-:Y:S01]  /*9230*/  F2FP.BF16.PACK_AB R0, R2, R9 ;  /* 0x000000090200723e */ /* 0x000fe200000010ff */
[----:B------:R-:W3:Y:S01]  /*9240*/  MUFU.EX2 R10, R174 ;  /* 0x000000ae000a7308 */ /* 0x000ee20000000800 */
[----:B------:R-:W-:-:S02]  /*9250*/  IMAD.MOV.U32 R2, RZ, RZ, R177 ;  /* 0x000000ffff027224 */ /* 0x000fc400078e00b1 */
[C---:B------:R-:W-:Y:S02]  /*9260*/  PRMT R109, R0.reuse, 0x7610, R109 ;  /* 0x00007610006d7816 */ /* 0x040fe4000000006d */
[----:B------:R-:W-:Y:S01]  /*9270*/  PRMT R108, R0, 0x7632, R108 ;  /* 0x00007632006c7816 */ /* 0x000fe2000000006c */
[----:B------:R-:W-:Y:S01]  /*9280*/  FADD.FTZ R0, R8, R23 ;  /* 0x0000001708007221 */ /* 0x000fe20000010000 */
[----:B------:R-:W-:Y:S01]  /*9290*/  PRMT R177, R111, 0x5410, R110 ;  /* 0x000054106fb17816 */ /* 0x000fe2000000006e */
[----:B------:R-:W2:Y:S01]  /*92a0*/  MUFU.EX2 R9, R175 ;  /* 0x000000af00097308 */ /* 0x000ea20000000800 */
[C---:B-1----:R-:W-:Y:S01]  /*92b0*/  F2FP.BF16.PACK_AB R65, R7.reuse, R8 ;  /* 0x000000080741723e */ /* 0x042fe200000010ff */
[----:B------:R-:W-:Y:S01]  /*92c0*/  FADD.FTZ R23, R7, R0 ;  /* 0x0000000007177221 */ /* 0x000fe20000010000 */
[----:B--2---:R-:W-:-:S05]  /*92d0*/  @!P2 HFMA2.BF16_V2 R163, -RZ.H0_H0, RZ.H0_H0, -R110.H0_H0 ;  /* 0x200000ffffa3a231 */ /* 0x004fca000034096e */
[----:B------:R-:W1:Y:S01]  /*92e0*/  MUFU.EX2 R7, R178 ;  /* 0x000000b200077308 */ /* 0x000e620000000800 */
[----:B------:R-:W-:Y:S01]  /*92f0*/  @!P2 PRMT R110, R163, 0x5410, RZ ;  /* 0x00005410a36ea816 */ /* 0x000fe200000000ff */
[----:B------:R-:W-:Y:S02]  /*9300*/  IMAD.MOV.U32 R163, RZ, RZ, R2 ;  /* 0x000000ffffa37224 */ /* 0x000fe400078e0002 */
[----:B------:R-:W-:Y:S02]  /*9310*/  FADD.FTZ R2, R15, R6 ;  /* 0x000000060f027221 */ /* 0x000fe40000010000 */
[----:B------:R-:W-:Y:S02]  /*9320*/  FADD.FTZ R0, R16, R22 ;  /* 0x0000001610007221 */ /* 0x000fe40000010000 */
[----:B------:R-:W2:Y:S01]  /*9330*/  MUFU.EX2 R6, R184 ;  /* 0x000000b800067308 */ /* 0x000ea20000000800 */
[----:B------:R-:W-:Y:S02]  /*9340*/  FADD.FTZ R2, R17, R2 ;  /* 0x0000000211027221 */ /* 0x000fe40000010000 */
[----:B------:R-:W-:-:S02]  /*9350*/  FADD.FTZ R22, R14, R0 ;  /* 0x000000000e167221 */ /* 0x000fc40000010000 */
[----:B---3--:R-:W-:Y:S02]  /*9360*/  FADD.FTZ R0, R10, R5 ;  /* 0x000000050a007221 */ /* 0x008fe40000010000 */
[----:B------:R-:W-:Y:S02]  /*9370*/  FADD.FTZ R2, R19, R2 ;  /* 0x0000000213027221 */ /* 0x000fe40000010000 */
[----:B------:R-:W-:Y:S02]  /*9380*/  FADD.FTZ R0, R9, R0 ;  /* 0x0000000009007221 */ /* 0x000fe40000010000 */
[----:B------:R-:W-:Y:S01]  /*9390*/  FADD.FTZ R5, R18, R2 ;  /* 0x0000000212057221 */ /* 0x000fe20000010000 */
[----:B------:R-:W-:Y:S01]  /*93a0*/  IADD3 R2, R71, 0x3, RZ ;  /* 0x0000000347027810 */ /* 0x000fe20007ffe0ff */
[----:B-1----:R-:W-:Y:S01]  /*93b0*/  FADD.FTZ R0, R7, R0 ;  /* 0x0000000007007221 */ /* 0x002fe20000010000 */
[----:B------:R-:W-:Y:S02]  /*93c0*/  @!P3 HFMA2.BF16_V2 R164, -RZ.H0_H0, RZ.H0_H0, -R111.H0_H0 ;  /* 0x200000ffffa4b231 */ /* 0x000fe4000034096f */
[----:B------:R-:W-:Y:S01]  /*93d0*/  LOP3.LUT R175, R223, R2, RZ, 0x3c, !PT ;  /* 0x00000002dfaf7212 */ /* 0x000fe200078e3cff */
[----:B------:R-:W-:Y:S01]  /*93e0*/  @!P1 HFMA2.BF16_V2 R166, -RZ.H0_H0, RZ.H0_H0, -R109.H0_H0 ;  /* 0x200000ffffa69231 */ /* 0x000fe2000034096d */
[----:B--2---:R-:W-:Y:S01]  /*93f0*/  FADD.FTZ R14, R6, R0 ;  /* 0x00000000060e7221 */ /* 0x004fe20000010000 */
[----:B------:R-:W-:-:S02]  /*9400*/  @!P3 PRMT R111, R164, 0x5410, RZ ;  /* 0x00005410a46fb816 */ /* 0x000fc400000000ff */
[----:B------:R-:W-:Y:S01]  /*9410*/  LOP3.LUT R0, R175, R133, RZ, 0x3c, !PT ;  /* 0x00000085af007212 */ /* 0x000fe200078e3cff */
[----:B------:R-:W-:Y:S01]  /*9420*/  IMAD.MOV.U32 R174, RZ, RZ, R168 ;  /* 0x000000ffffae7224 */ /* 0x000fe200078e00a8 */
[----:B------:R-:W-:Y:S01]  /*9430*/  PRMT R164, R109, 0x5410, R108 ;  /* 0x000054106da47816 */ /* 0x000fe2000000006c */
[----:B------:R-:W-:Y:S01]  /*9440*/  IMAD.MOV.U32 R168, RZ, RZ, R31 ;  /* 0x000000ffffa87224 */ /* 0x000fe200078e001f */
[----:B------:R-:W-:Y:S01]  /*9450*/  @!P1 PRMT R109, R166, 0x5410, RZ ;  /* 0x00005410a66d9816 */ /* 0x000fe200000000ff */
[----:B------:R-:W-:Y:S02]  /*9460*/  IMAD.MOV.U32 R31, RZ, RZ, R27 ;  /* 0x000000ffff1f7224 */ /* 0x000fe400078e001b */
[----:B------:R-:W-:Y:S02]  /*9470*/  IMAD.MOV.U32 R166, RZ, RZ, R26 ;  /* 0x000000ffffa67224 */ /* 0x000fe400078e001a */
[----:B------:R-:W-:Y:S01]  /*9480*/  IMAD.WIDE.U32 R26, R0, -0x326172a9, RZ ;  /* 0xcd9e8d57001a7825 */ /* 0x000fe200078e00ff */
[----:B------:R-:W-:-:S04]  /*9490*/  F2FP.BF16.PACK_AB R16, R6, R7 ;  /* 0x000000070610723e */ /* 0x000fc800000010ff */
[----:B------:R-:W-:Y:S02]  /*94a0*/  LOP3.LUT R6, R27, R232, R186, 0x96, !PT ;  /* 0x000000e81b067212 */ /* 0x000fe400078e96ba */
[----:B------:R1:W2:Y:S01]  /*94b0*/  LDL.LU.64 R186, [R1+0x3b8] ;  /* 0x0003b80001ba7983 */ /* 0x0002a20000300a00 */
[----:B------:R-:W-:Y:S02]  /*94c0*/  LOP3.LUT R8, R101, R233, R26, 0x96, !PT ;  /* 0x000000e965087212 */ /* 0x000fe400078e961a */
[----:B------:R-:W-:Y:S01]  /*94d0*/  F2FP.BF16.PACK_AB R17, R17, R15 ;  /* 0x0000000f1111723e */ /* 0x000fe200000010ff */
[----:B------:R-:W-:Y:S01]  /*94e0*/  IMAD.WIDE.U32 R6, R6, -0x2daee0ad, RZ ;  /* 0xd2511f5306067825 */ /* 0x000fe200078e00ff */
[----:B------:R-:W-:Y:S01]  /*94f0*/  F2FP.BF16.PACK_AB R15, R9, R10 ;  /* 0x0000000a090f723e */ /* 0x000fe200000010ff */
[----:B------:R-:W-:Y:S02]  /*9500*/  @!P0 HFMA2.BF16_V2 R165, -RZ.H0_H0, RZ.H0_H0, -R108.H0_H0 ;  /* 0x200000ffffa58231 */ /* 0x000fe4000034096c */
[----:B------:R-:W-:Y:S01]  /*9510*/  IMAD.WIDE.U32 R8, R8, -0x2daee0ad, RZ ;  /* 0xd2511f5308087825 */ /* 0x000fe200078e00ff */
[----:B------:R-:W-:-:S03]  /*9520*/  F2FP.BF16.PACK_AB R18, R18, R19 ;  /* 0x000000131212723e */ /* 0x000fc600000010ff */
[----:B------:R-:W-:Y:S01]  /*9530*/  IMAD.MOV.U32 R19, RZ, RZ, R12 ;  /* 0x000000ffff137224 */ /* 0x000fe200078e000c */
[----:B------:R-:W-:Y:S01]  /*9540*/  LOP3.LUT R12, R7, R234, R250, 0x96, !PT ;  /* 0x000000ea070c7212 */ /* 0x000fe200078e96fa */
[----:B------:R-:W-:Y:S01]  /*9550*/  IMAD.MOV.U32 R184, RZ, RZ, R166 ;  /* 0x000000ffffb87224 */ /* 0x000fe200078e00a6 */
[----:B------:R-:W-:Y:S01]  /*9560*/  LOP3.LUT R10, R9, R241, R6, 0x96, !PT ;  /* 0x000000f1090a7212 */ /* 0x000fe200078e9606 */
[----:B------:R-:W-:Y:S01]  /*9570*/  IMAD.MOV.U32 R166, RZ, RZ, R167 ;  /* 0x000000ffffa67224 */ /* 0x000fe200078e00a7 */
[----:B------:R-:W-:Y:S01]  /*9580*/  @!P0 PRMT R108, R165, 0x5410, RZ ;  /* 0x00005410a56c8816 */ /* 0x000fe200000000ff */
[----:B------:R-:W-:Y:S02]  /*9590*/  IMAD.MOV.U32 R167, RZ, RZ, R171 ;  /* 0x000000ffffa77224 */ /* 0x000fe400078e00ab */
[----:B------:R-:W-:Y:S02]  /*95a0*/  IMAD.MOV.U32 R165, RZ, RZ, R161 ;  /* 0x000000ffffa57224 */ /* 0x000fe400078e00a1 */
[----:B------:R-:W-:-:S02]  /*95b0*/  IMAD.MOV.U32 R171, RZ, RZ, R170 ;  /* 0x000000ffffab7224 */ /* 0x000fc400078e00aa */
[----:B------:R-:W-:Y:S02]  /*95c0*/  IMAD.MOV.U32 R161, RZ, RZ, R11 ;  /* 0x000000ffffa17224 */ /* 0x000fe400078e000b */
[----:B------:R-:W-:Y:S02]  /*95d0*/  IMAD.MOV.U32 R170, RZ, RZ, R13 ;  /* 0x000000ffffaa7224 */ /* 0x000fe400078e000d */
        /* <DEDUP_REMOVED lines=9> */
[----:B------:R-:W-:-:S05]  /*9670*/  IMAD.WIDE.U32 R6, R6, -0x326172a9, RZ ;  /* 0xcd9e8d5706067825 */ /* 0x000fca00078e00ff */
[----:B------:R-:W-:-:S04]  /*9680*/  LOP3.LUT R0, R7, R242, R8, 0x96, !PT ;  /* 0x000000f207007212 */ /* 0x000fc800078e9608 */
[----:B------:R-:W-:-:S04]  /*9690*/  LOP3.LUT R2, R0, 0xff, RZ, 0xc0, !PT ;  /* 0x000000ff00027812 */ /* 0x000fc800078ec0ff */
[----:B------:R-:W-:Y:S02]  /*96a0*/  ISETP.GE.U32.AND P4, PT, R217, R2, PT ;  /* 0x00000002d900720c */ /* 0x000fe40003f86070 */
[----:B------:R-:W-:-:S04]  /*96b0*/  LOP3.LUT R2, R0, 0xffff, RZ, 0xc0, !PT ;  /* 0x0000ffff00027812 */ /* 0x000fc800078ec0ff */
[----:B------:R-:W-:Y:S01]  /*96c0*/  SHF.R.U32.HI R2, RZ, 0x8, R2 ;  /* 0x00000008ff027819 */ /* 0x000fe20000011602 */
[----:B------:R-:W-:-:S03]  /*96d0*/  IMAD.MOV.U32 R178, RZ, RZ, R166 ;  /* 0x000000ffffb27224 */ /* 0x000fc600078e00a6 */
[----:B------:R-:W-:Y:S01]  /*96e0*/  LOP3.LUT R2, R2, 0xffff, RZ, 0xc0, !PT ;  /* 0x0000ffff02027812 */ /* 0x000fe200078ec0ff */
[----:B------:R-:W-:Y:S02]  /*96f0*/  IMAD.MOV.U32 R166, RZ, RZ, R161 ;  /* 0x000000ffffa67224 */ /* 0x000fe400078e00a1 */
[----:B------:R-:W-:Y:S01]  /*9700*/  IMAD.MOV.U32 R161, RZ, RZ, R167 ;  /* 0x000000ffffa17224 */ /* 0x000fe200078e00a7 */
[C---:B------:R-:W-:Y:S01]  /*9710*/  ISETP.GE.U32.AND P3, PT, R217.reuse, R2, PT ;  /* 0x00000002d900720c */ /* 0x040fe20003f66070 */
[----:B------:R-:W-:Y:S01]  /*9720*/  IMAD.MOV.U32 R167, RZ, RZ, R171 ;  /* 0x000000ffffa77224 */ /* 0x000fe200078e00ab */
[--C-:B------:R-:W-:Y:S01]  /*9730*/  SHF.R.U32.HI R2, RZ, 0x10, R0.reuse ;  /* 0x00000010ff027819 */ /* 0x100fe20000011600 */
[----:B------:R-:W-:Y:S01]  /*9740*/  IMAD.MOV.U32 R171, RZ, RZ, R159 ;  /* 0x000000ffffab7224 */ /* 0x000fe200078e009f */
[----:B------:R-:W-:Y:S01]  /*9750*/  SHF.R.U32.HI R0, RZ, 0x18, R0 ;  /* 0x00000018ff007819 */ /* 0x000fe20000011600 */
[----:B------:R-:W-:Y:S02]  /*9760*/  IMAD.MOV.U32 R159, RZ, RZ, R21 ;  /* 0x000000ffff9f7224 */ /* 0x000fe400078e0015 */
[----:B------:R3:W1:Y:S01]  /*9770*/  MUFU.EX2 R21, R203 ;  /* 0x000000cb00157308 */ /* 0x0006620000000800 */
[----:B------:R-:W-:-:S02]  /*9780*/  ISETP.GE.U32.AND P0, PT, R217, R0, PT ;  /* 0x00000000d900720c */ /* 0x000fc40003f06070 */
[----:B------:R-:W-:Y:S02]  /*9790*/  LOP3.LUT R0, R6, 0xff, RZ, 0xc0, !PT ;  /* 0x000000ff06007812 */ /* 0x000fe400078ec0ff */
[----:B------:R-:W-:Y:S02]  /*97a0*/  LOP3.LUT R2, R2, 0xff, RZ, 0xc0, !PT ;  /* 0x000000ff02027812 */ /* 0x000fe400078ec0ff */
[----:B------:R-:W-:Y:S01]  /*97b0*/  ISETP.GE.U32.AND P2, PT, R217, R0, PT ;  /* 0x00000000d900720c */ /* 0x000fe20003f46070 */
[----:B------:R-:W-:Y:S01]  /*97c0*/  MUFU.EX2 R11, R202 ;  /* 0x000000ca000b7308 */ /* 0x000fe20000000800 */
[----:B------:R-:W-:Y:S01]  /*97d0*/  LOP3.LUT R10, R9, R238, R10, 0x96, !PT ;  /* 0x000000ee090a7212 */ /* 0x000fe200078e960a */
[----:B---3--:R-:W-:-:S06]  /*97e0*/  IMAD.MOV.U32 R203, RZ, RZ, R19 ;  /* 0x000000ffffcb7224 */ /* 0x008fcc00078e0013 */
[----:B------:R3:W-:Y:S01]  /*97f0*/  MUFU.EX2 R19, R205 ;  /* 0x000000cd00137308 */ /* 0x0007e20000000800 */
[C---:B------:R-:W-:Y:S02]  /*9800*/  ISETP.GE.U32.AND P5, PT, R217.reuse, R2, PT ;  /* 0x00000002d900720c */ /* 0x040fe40003fa6070 */
[--C-:B------:R-:W-:Y:S02]  /*9810*/  SHF.R.U32.HI R0, RZ, 0x18, R6.reuse ;  /* 0x00000018ff007819 */ /* 0x100fe40000011606 */
[----:B------:R-:W-:Y:S02]  /*9820*/  SHF.R.U32.HI R2, RZ, 0x10, R6 ;  /* 0x00000010ff027819 */ /* 0x000fe40000011606 */
[----:B------:R-:W-:Y:S01]  /*9830*/  LOP3.LUT R9, R6, 0xffff, RZ, 0xc0, !PT ;  /* 0x0000ffff06097812 */ /* 0x000fe200078ec0ff */
[----:B---3--:R-:W-:Y:S02]  /*9840*/  IMAD.MOV.U32 R205, RZ, RZ, R20 ;  /* 0x000000ffffcd7224 */ /* 0x008fe400078e0014 */
[----:B------:R-:W3:Y:S01]  /*9850*/  MUFU.EX2 R20, R201 ;  /* 0x000000c900147308 */ /* 0x000ee20000000800 */
[----:B------:R-:W-:Y:S01]  /*9860*/  ISETP.GE.U32.AND P1, PT, R217, R0, PT ;  /* 0x00000000d900720c */ /* 0x000fe20003f26070 */
[----:B------:R-:W-:Y:S01]  /*9870*/  IMAD.WIDE.U32 R6, R10, -0x2daee0ad, RZ ;  /* 0xd2511f530a067825 */ /* 0x000fe200078e00ff */
[----:B------:R-:W-:-:S03]  /*9880*/  LOP3.LUT R0, R2, 0xff, RZ, 0xc0, !PT ;  /* 0x000000ff02007812 */ /* 0x000fc600078ec0ff */
[----:B------:R-:W-:Y:S01]  /*9890*/  IMAD.MOV.U32 R2, RZ, RZ, R205 ;  /* 0x000000ffff027224 */ /* 0x000fe200078e00cd */
[----:B------:R-:W-:Y:S02]  /*98a0*/  ISETP.GE.U32.AND P6, PT, R217, R0, PT ;  /* 0x00000000d900720c */ /* 0x000fe40003fc6070 */
[----:B------:R-:W-:Y:S01]  /*98b0*/  LOP3.LUT R0, R7, R237, R12, 0x96, !PT ;  /* 0x000000ed07007212 */ /* 0x000fe200078e960c */
[----:B------:R-:W-:Y:S02]  /*98c0*/  IMAD.MOV.U32 R12, RZ, RZ, R31 ;  /* 0x000000ffff0c7224 */ /* 0x000fe400078e001f */
[----:B------:R-:W-:Y:S02]  /*98d0*/  IMAD.MOV.U32 R202, RZ, RZ, R2 ;  /* 0x000000ffffca7224 */ /* 0x000fe400078e0002 */
[----:B-1----:R-:W-:Y:S02]  /*98e0*/  FADD.FTZ R5, R21, R5 ;  /* 0x0000000515057221 */ /* 0x002fe40000010000 */
[----:B---3--:R-:W-:Y:S01]  /*98f0*/  FADD.FTZ R2, R20, R14 ;  /* 0x0000000e14027221 */ /* 0x008fe20000010000 */
[----:B------:R-:W-:Y:S01]  /*9900*/  PRMT R105, R17, 0x7610, R105 ;  /* 0x0000761011697816 */ /* 0x000fe20000000069 */
[----:B------:R-:W-:Y:S01]  /*9910*/  IMAD.MOV.U32 R8, RZ, RZ, R165 ;  /* 0x000000ffff087224 */ /* 0x000fe200078e00a5 */
[----:B------:R1:W-:Y:S01]  /*9920*/  MUFU.EX2 R31, R189 ;  /* 0x000000bd001f7308 */ /* 0x0003e20000000800 */
[----:B------:R-:W-:Y:S01]  /*9930*/  IMAD.MOV.U32 R165, RZ, RZ, R32 ;  /* 0x000000ffffa57224 */ /* 0x000fe200078e0020 */
[----:B------:R-:W-:Y:S01]  /*9940*/  F2FP.BF16.PACK_AB R10, R19, R21 ;  /* 0x00000015130a723e */ /* 0x000fe200000010ff */
[----:B------:R-:W3:Y:S01]  /*9950*/  LDL.LU R32, [R1+0x2c] ;  /* 0x00002c0001207983 */ /* 0x000ee20000300800 */
[----:B------:R-:W-:-:S02]  /*9960*/  IMAD.MOV.U32 R14, RZ, RZ, R12 ;  /* 0x000000ffff0e7224 */ /* 0x000fc400078e000c */
[----:B------:R-:W-:Y:S02]  /*9970*/  FADD.FTZ R5, R19, R5 ;  /* 0x0000000513057221 */ /* 0x000fe40000010000 */
[----:B------:R-:W-:Y:S01]  /*9980*/  FADD.FTZ R12, R11, R2 ;  /* 0x000000020b0c7221 */ /* 0x000fe20000010000 */
[----:B------:R-:W-:Y:S01]  /*9990*/  SHF.R.U32.HI R2, RZ, 0x8, R9 ;  /* 0x00000008ff027819 */ /* 0x000fe20000011609 */
[----:B------:R-:W-:Y:S01]  /*99a0*/  IMAD.MOV.U32 R19, RZ, RZ, R30 ;  /* 0x000000ffff137224 */ /* 0x000fe200078e001e */
[----:B------:R-:W-:Y:S01]  /*99b0*/  @!P4 HFMA2.BF16_V2 R182, -RZ.H0_H0, RZ.H0_H0, -R105.H0_H0 ;  /* 0x200000ffffb6c231 */ /* 0x000fe20000340969 */
[----:B------:R4:W-:Y:S01]  /*99c0*/  MUFU.EX2 R30, R190 ;  /* 0x000000be001e7308 */ /* 0x0009e20000000800 */
[----:B------:R-:W-:Y:S01]  /*99d0*/  PRMT R104, R17, 0x7632, R104 ;  /* 0x0000763211687816 */ /* 0x000fe20000000068 */
[----:B-1----:R1:W3:Y:S01]  /*99e0*/  LDL.LU R189, [R1+0x3b0] ;  /* 0x0003b00001bd7983 */ /* 0x0022e20000300800 */
[----:B------:R-:W-:Y:S01]  /*99f0*/  IMAD.MOV.U32 R9, RZ, RZ, R14 ;  /* 0x000000ffff097224 */ /* 0x000fe200078e000e */
[----:B------:R-:W-:Y:S01]  /*9a00*/  LOP3.LUT R2, R2, 0xffff, RZ, 0xc0, !PT ;  /* 0x0000ffff02027812 */ /* 0x000fe200078ec0ff */
[----:B------:R-:W-:Y:S01]  /*9a10*/  IMAD.MOV.U32 R17, RZ, RZ, R179 ;  /* 0x000000ffff117224 */ /* 0x000fe200078e00b3 */
[----:B------:R-:W-:-:S02]  /*9a20*/  PRMT R179, R105, 0x5410, R104 ;  /* 0x0000541069b37816 */ /* 0x000fc40000000068 */
[----:B------:R-:W-:Y:S01]  /*9a30*/  @!P4 PRMT R105, R182, 0x5410, RZ ;  /* 0x00005410b669c816 */ /* 0x000fe200000000ff */
[----:B----4-:R1:W4:Y:S01]  /*9a40*/  LDL.LU R190, [R1+0x3ac] ;  /* 0x0003ac0001be7983 */ /* 0x0103220000300800 */
[----:B------:R-:W-:Y:S01]  /*9a50*/  ISETP.GE.U32.AND P4, PT, R217, R2, PT ;  /* 0x00000002d900720c */ /* 0x000fe20003f86070 */
[----:B------:R-:W-:Y:S02]  /*9a60*/  IMAD.MOV.U32 R2, RZ, RZ, R9 ;  /* 0x000000ffff027224 */ /* 0x000fe400078e0009 */
[----:B------:R1:W-:Y:S02]  /*9a70*/  MUFU.EX2 R9, R191 ;  /* 0x000000bf00097308 */ /* 0x0003e40000000800 */
[----:B-1----:R1:W4:Y:S01]  /*9a80*/  LDL.LU R191, [R1+0x3a8] ;  /* 0x0003a80001bf7983 */ /* 0x0023220000300800 */
[----:B------:R-:W-:Y:S01]  /*9a90*/  @!P3 HFMA2.BF16_V2 R183, -RZ.H0_H0, RZ.H0_H0, -R104.H0_H0 ;  /* 0x200000ffffb7b231 */ /* 0x000fe20000340968 */
[----:B------:R-:W-:Y:S01]  /*9aa0*/  IMAD.MOV.U32 R205, RZ, RZ, R8 ;  /* 0x000000ffffcd7224 */ /* 0x000fe200078e0008 */
[----:B------:R-:W-:-:S02]  /*9ab0*/  LOP3.LUT R8, R6, 0xff, RZ, 0xc0, !PT ;  /* 0x000000ff06087812 */ /* 0x000fc400078ec0ff */
[----:B------:R-:W-:Y:S02]  /*9ac0*/  F2FP.BF16.PACK_AB R11, R11, R20 ;  /* 0x000000140b0b723e */ /* 0x000fe400000010ff */
[----:B------:R-:W-:Y:S02]  /*9ad0*/  PRMT R20, R194, 0x7610, R20 ;  /* 0x00007610c2147816 */ /* 0x000fe40000000014 */
[----:B------:R-:W-:Y:S01]  /*9ae0*/  @!P3 PRMT R104, R183, 0x5410, RZ ;  /* 0x00005410b768b816 */ /* 0x000fe200000000ff */
[----:B------:R-:W1:Y:S01]  /*9af0*/  MUFU.EX2 R14, R247 ;  /* 0x000000f7000e7308 */ /* 0x000e620000000800 */
[----:B------:R-:W-:Y:S01]  /*9b00*/  ISETP.GE.U32.AND P3, PT, R217, R8, PT ;  /* 0x00000008d900720c */ /* 0x000fe20003f66070 */
[----:B------:R2:W4:Y:S01]  /*9b10*/  LDL.LU R194, [R1+0x3a4] ;  /* 0x0003a40001c27983 */ /* 0x0005220000300800 */
[C---:B------:R-:W-:Y:S02]  /*9b20*/  PRMT R103, R15.reuse, 0x7632, R103 ;  /* 0x000076320f677816 */ /* 0x040fe40000000067 */
[----:B------:R-:W-:Y:S01]  /*9b30*/  PRMT R102, R15, 0x7610, R102 ;  /* 0x000076100f667816 */ /* 0x000fe20000000066 */
[----:B------:R-:W-:Y:S01]  /*9b40*/  IMAD.MOV.U32 R15, RZ, RZ, R193 ;  /* 0x000000ffff0f7224 */ /* 0x000fe200078e00c1 */
[----:B------:R-:W-:Y:S01]  /*9b50*/  PRMT R8, R20, 0x7610, R8 ;  /* 0x0000761014087816 */ /* 0x000fe20000000008 */
[----:B------:R2:W4:Y:S01]  /*9b60*/  LDL.LU R193, [R1+0x3a0] ;  /* 0x0003a00001c17983 */ /* 0x0005220000300800 */
[----:B------:R-:W-:-:S02]  /*9b70*/  LOP3.LUT R13, R6, 0xffff, RZ, 0xc0, !PT ;  /* 0x0000ffff060d7812 */ /* 0x000fc400078ec0ff */
[----:B------:R-:W-:Y:S01]  /*9b80*/  PRMT R21, R8, 0x7610, R21 ;  /* 0x0000761008157816 */ /* 0x000fe20000000015 */
[----:B------:R-:W-:Y:S01]  /*9b90*/  IMAD.MOV.U32 R8, RZ, RZ, R15 ;  /* 0x000000ffff087224 */ /* 0x000fe200078e000f */
[--C-:B------:R-:W-:Y:S01]  /*9ba0*/  SHF.R.U32.HI R7, RZ, 0x10, R6.reuse ;  /* 0x00000010ff077819 */ /* 0x100fe20000011606 */
[----:B------:R-:W-:Y:S01]  /*9bb0*/  IMAD.MOV.U32 R15, RZ, RZ, R17 ;  /* 0x000000ffff0f7224 */ /* 0x000fe200078e0011 */
[----:B------:R-:W-:Y:S01]  /*9bc0*/  SHF.R.U32.HI R6, RZ, 0x18, R6 ;  /* 0x00000018ff067819 */ /* 0x000fe20000011606 */
[----:B------:R-:W-:Y:S02]  /*9bd0*/  IMAD.MOV.U32 R17, RZ, RZ, R19 ;  /* 0x000000ffff117224 */ /* 0x000fe400078e0013 */
[----:B------:R-:W-:Y:S01]  /*9be0*/  IMAD.MOV.U32 R19, RZ, RZ, R203 ;  /* 0x000000ffff137224 */ /* 0x000fe200078e00cb */
[----:B------:R-:W-:Y:S01]  /*9bf0*/  PRMT R203, R102, 0x5410, R103 ;  /* 0x0000541066cb7816 */ /* 0x000fe20000000067 */
[----:B------:R-:W-:Y:S01]  /*9c00*/  @!P5 HFMA2.BF16_V2 R185, -RZ.H0_H0, RZ.H0_H0, -R102.H0_H0 ;  /* 0x200000ffffb9d231 */ /* 0x000fe20000340966 */
[----:B-1----:R-:W-:-:S04]  /*9c10*/  FADD.FTZ R5, R14, R5 ;  /* 0x000000050e057221 */ /* 0x002fc80000010000 */
[----:B------:R-:W-:Y:S01]  /*9c20*/  @!P5 PRMT R102, R185, 0x5410, RZ ;  /* 0x00005410b966d816 */ /* 0x000fe200000000ff */
[----:B------:R1:W-:Y:S02]  /*9c30*/  MUFU.EX2 R20, R196 ;  /* 0x000000c400147308 */ /* 0x0003e40000000800 */
[----:B-1----:R1:W4:Y:S01]  /*9c40*/  LDL.LU R196, [R1+0x39c] ;  /* 0x00039c0001c47983 */ /* 0x0023220000300800 */
[----:B--2---:R-:W-:-:S05]  /*9c50*/  @!P0 HFMA2.BF16_V2 R186, -RZ.H0_H0, RZ.H0_H0, -R103.H0_H0 ;  /* 0x200000ffffba8231 */ /* 0x004fca0000340967 */
[----:B------:R-:W-:Y:S01]  /*9c60*/  @!P0 PRMT R103, R186, 0x5410, RZ ;  /* 0x00005410ba678816 */ /* 0x000fe200000000ff */
[----:B------:R-:W-:Y:S01]  /*9c70*/  IMAD.MOV.U32 R186, RZ, RZ, R2 ;  /* 0x000000ffffba7224 */ /* 0x000fe200078e0002 */
[----:B------:R-:W-:Y:S02]  /*9c80*/  ISETP.GE.U32.AND P0, PT, R217, R6, PT ;  /* 0x00000006d900720c */ /* 0x000fe40003f06070 */
[----:B------:R-:W-:Y:S02]  /*9c90*/  SHF.R.U32.HI R2, RZ, 0x10, R0 ;  /* 0x00000010ff027819 */ /* 0x000fe40000011600 */
[----:B------:R-:W-:Y:S02]  /*9ca0*/  PRMT R6, R21, 0x7610, R6 ;  /* 0x0000761015067816 */ /* 0x000fe40000000006 */
[----:B------:R-:W-:Y:S02]  /*9cb0*/  LOP3.LUT R2, R2, 0xff, RZ, 0xc0, !PT ;  /* 0x000000ff02027812 */ /* 0x000fe400078ec0ff */
[----:B------:R-:W-:Y:S01]  /*9cc0*/  PRMT R185, R6, 0x7610, R185 ;  /* 0x0000761006b97816 */ /* 0x000fe200000000b9 */
[----:B------:R-:W-:Y:S01]  /*9cd0*/  IMAD.MOV.U32 R6, RZ, RZ, R186 ;  /* 0x000000ffff067224 */ /* 0x000fe200078e00ba */
[----:B------:R-:W-:Y:S01]  /*9ce0*/  ISETP.GE.U32.AND P5, PT, R217, R2, PT ;  /* 0x00000002d900720c */ /* 0x000fe20003fa6070 */
[----:B------:R-:W-:Y:S01]  /*9cf0*/  IMAD.MOV.U32 R186, RZ, RZ, R15 ;  /* 0x000000ffffba7224 */ /* 0x000fe200078e000f */
[----:B------:R-:W-:Y:S01]  /*9d00*/  PRMT R2, R185, 0x7610, R2 ;  /* 0x00007610b9027816 */ /* 0x000fe20000000002 */
[----:B------:R-:W-:-:S02]  /*9d10*/  FADD.FTZ R15, R9, R5 ;  /* 0x00000005090f7221 */ /* 0x000fc40000010000 */
[----:B------:R-:W-:Y:S01]  /*9d20*/  IMAD.MOV.U32 R185, RZ, RZ, R17 ;  /* 0x000000ffffb97224 */ /* 0x000fe200078e0011 */
[----:B------:R2:W-:Y:S01]  /*9d30*/  MUFU.EX2 R21, R198 ;  /* 0x000000c600157308 */ /* 0x0005e20000000800 */
[----:B------:R-:W-:Y:S01]  /*9d40*/  IMAD.MOV.U32 R17, RZ, RZ, R19 ;  /* 0x000000ffff117224 */ /* 0x000fe200078e0013 */
[----:B------:R-:W-:-:S03]  /*9d50*/  F2FP.BF16.PACK_AB R5, R9, R14 ;  /* 0x0000000e0905723e */ /* 0x000fc600000010ff */
[----:B------:R-:W-:-:S03]  /*9d60*/  IMAD.MOV.U32 R14, RZ, RZ, R17 ;  /* 0x000000ffff0e7224 */ /* 0x000fc600078e0011 */
[----:B------:R-:W-:Y:S01]  /*9d70*/  MUFU.EX2 R19, R200 ;  /* 0x000000c800137308 */ /* 0x000fe20000000800 */
[----:B--2---:R1:W2:Y:S07]  /*9d80*/  LDL.LU R198, [R1+0x398] ;  /* 0x0003980001c67983 */ /* 0x0042ae0000300800 */
[----:B------:R-:W-:Y:S01]  /*9d90*/  MUFU.EX2 R17, R199 ;  /* 0x000000c700117308 */ /* 0x000fe20000000800 */
[----:B------:R1:W-:Y:S07]  /*9da0*/  STL [R1+0x28c], R15 ;  /* 0x00028c0f01007387 */ /* 0x0003ee0000100800 */
[----:B-1----:R1:W-:Y:S02]  /*9db0*/  MUFU.EX2 R15, R197 ;  /* 0x000000c5000f7308 */ /* 0x0023e40000000800 */
[----:B-1----:R1:W2:Y:S04]  /*9dc0*/  LDL.LU R197, [R1+0x394] ;  /* 0x0003940001c57983 */ /* 0x0022a80000300800 */
[----:B------:R1:W2:Y:S04]  /*9dd0*/  LDL.LU R200, [R1+0x390] ;  /* 0x0003900001c87983 */ /* 0x0002a80000300800 */
[----:B------:R1:W2:Y:S01]  /*9de0*/  LDL.LU R199, [R1+0x38c] ;  /* 0x00038c0001c77983 */ /* 0x0002a20000300800 */
[----:B------:R-:W-:-:S02]  /*9df0*/  PRMT R99, R18, 0x7610, R99 ;  /* 0x0000761012637816 */ /* 0x000fc40000000063 */
[----:B------:R-:W-:Y:S01]  /*9e00*/  PRMT R98, R18, 0x7632, R98 ;  /* 0x0000763212627816 */ /* 0x000fe20000000062 */
[----:B------:R-:W-:Y:S01]  /*9e10*/  IMAD.MOV.U32 R9, RZ, RZ, R185 ;  /* 0x000000ffff097224 */ /* 0x000fe200078e00b9 */
[----:B------:R-:W-:Y:S01]  /*9e20*/  PRMT R18, R2, 0x7610, R18 ;  /* 0x0000761002127816 */ /* 0x000fe20000000012 */
[----:B------:R-:W-:Y:S01]  /*9e30*/  @!P2 HFMA2.BF16_V2 R187, -RZ.H0_H0, RZ.H0_H0, -R99.H0_H0 ;  /* 0x200000ffffbba231 */ /* 0x000fe20000340963 */
[----:B------:R-:W-:Y:S01]  /*9e40*/  LOP3.LUT R2, R0, 0xff, RZ, 0xc0, !PT ;  /* 0x000000ff00027812 */ /* 0x000fe200078ec0ff */
[----:B------:R-:W-:Y:S01]  /*9e50*/  IMAD.MOV.U32 R185, RZ, RZ, R202 ;  /* 0x000000ffffb97224 */ /* 0x000fe200078e00ca */
[----:B------:R-:W-:Y:S01]  /*9e60*/  PRMT R202, R99, 0x5410, R98 ;  /* 0x0000541063ca7816 */ /* 0x000fe20000000062 */
[----:B------:R-:W-:Y:S01]  /*9e70*/  @!P4 HFMA2.BF16_V2 R188, -RZ.H0_H0, RZ.H0_H0, -R98.H0_H0 ;  /* 0x200000ffffbcc231 */ /* 0x000fe20000340962 */
[----:B------:R-:W-:Y:S02]  /*9e80*/  @!P2 PRMT R99, R187, 0x5410, RZ ;  /* 0x00005410bb63a816 */ /* 0x000fe400000000ff */
[----:B------:R-:W-:-:S02]  /*9e90*/  ISETP.GE.U32.AND P2, PT, R217, R2, PT ;  /* 0x00000002d900720c */ /* 0x000fc40003f46070 */
[----:B------:R-:W-:Y:S02]  /*9ea0*/  PRMT R97, R16, 0x7632, R97 ;  /* 0x0000763210617816 */ /* 0x000fe40000000061 */
[----:B------:R-:W-:Y:S02]  /*9eb0*/  SHF.R.U32.HI R2, RZ, 0x18, R0 ;  /* 0x00000018ff027819 */ /* 0x000fe40000011600 */
[----:B------:R-:W-:Y:S02]  /*9ec0*/  LOP3.LUT R0, R0, 0xffff, RZ, 0xc0, !PT ;  /* 0x0000ffff00007812 */ /* 0x000fe400078ec0ff */
[----:B------:R-:W-:Y:S02]  /*9ed0*/  PRMT R96, R16, 0x7610, R96 ;  /* 0x0000761010607816 */ /* 0x000fe40000000060 */
[----:B------:R-:W-:Y:S02]  /*9ee0*/  PRMT R201, R18, 0x7610, R201 ;  /* 0x0000761012c97816 */ /* 0x000fe400000000c9 */
[----:B------:R-:W-:-:S02]  /*9ef0*/  @!P4 PRMT R98, R188, 0x5410, RZ ;  /* 0x00005410bc62c816 */ /* 0x000fc400000000ff */
[----:B------:R-:W-:Y:S01]  /*9f00*/  ISETP.GE.U32.AND P4, PT, R217, R2, PT ;  /* 0x00000002d900720c */ /* 0x000fe20003f86070 */
[----:B------:R-:W-:Y:S01]  /*9f10*/  IMAD.MOV.U32 R16, RZ, RZ, R8 ;  /* 0x000000ffff107224 */ /* 0x000fe200078e0008 */
[----:B------:R-:W-:Y:S02]  /*9f20*/  LOP3.LUT R2, R7, 0xff, RZ, 0xc0, !PT ;  /* 0x000000ff07027812 */ /* 0x000fe400078ec0ff */
[----:B------:R-:W-:Y:S01]  /*9f30*/  SHF.R.U32.HI R0, RZ, 0x8, R0 ;  /* 0x00000008ff007819 */ /* 0x000fe20000011600 */
[----:B------:R-:W1:Y:S01]  /*9f40*/  MUFU.EX2 R8, R243 ;  /* 0x000000f300087308 */ /* 0x000e620000000800 */
[----:B------:R-:W-:Y:S02]  /*9f50*/  PRMT R7, R201, 0x7610, R7 ;  /* 0x00007610c9077816 */ /* 0x000fe40000000007 */
[----:B------:R-:W-:Y:S02]  /*9f60*/  PRMT R201, R96, 0x5410, R97 ;  /* 0x0000541060c97816 */ /* 0x000fe40000000061 */
[----:B------:R-:W-:-:S02]  /*9f70*/  LOP3.LUT R0, R0, 0xffff, RZ, 0xc0, !PT ;  /* 0x0000ffff00007812 */ /* 0x000fc400078ec0ff */
[C---:B------:R-:W-:Y:S01]  /*9f80*/  PRMT R95, R10.reuse, 0x7610, R95 ;  /* 0x000076100a5f7816 */ /* 0x040fe2000000005f */
[----:B------:R-:W-:Y:S01]  /*9f90*/  IMAD.MOV.U32 R18, RZ, RZ, R14 ;  /* 0x000000ffff127224 */ /* 0x000fe200078e000e */
[----:B------:R-:W-:Y:S01]  /*9fa0*/  PRMT R94, R10, 0x7632, R94 ;  /* 0x000076320a5e7816 */ /* 0x000fe2000000005e */
[----:B------:R-:W-:Y:S01]  /*9fb0*/  MUFU.EX2 R14, R206 ;  /* 0x000000ce000e7308 */ /* 0x000fe20000000800 */
[----:B------:R-:W-:Y:S01]  /*9fc0*/  PRMT R91, R5, 0x7610, R91 ;  /* 0x00007610055b7816 */ /* 0x000fe2000000005b */
[----:B---3--:R-:W-:-:S05]  /*9fd0*/  @!P1 HFMA2.BF16_V2 R189, -RZ.H0_H0, RZ.H0_H0, -R97.H0_H0 ;  /* 0x200000ffffbd9231 */ /* 0x008fca0000340961 */
[----:B------:R-:W-:Y:S02]  /*9fe0*/  @!P1 PRMT R97, R189, 0x5410, RZ ;  /* 0x00005410bd619816 */ /* 0x000fe400000000ff */
[C---:B------:R-:W-:Y:S01]  /*9ff0*/  ISETP.GE.U32.AND P1, PT, R217.reuse, R2, PT ;  /* 0x00000002d900720c */ /* 0x040fe20003f26070 */
[----:B----4-:R-:W-:Y:S01]  /*a000*/  @!P6 HFMA2.BF16_V2 R190, -RZ.H0_H0, RZ.H0_H0, -R96.H0_H0 ;  /* 0x200000ffffbee231 */ /* 0x010fe20000340960 */
[----:B------:R-:W3:Y:S04]  /*a010*/  MUFU.EX2 R2, R246 ;  /* 0x000000f600027308 */ /* 0x000ee80000000800 */
[----:B------:R-:W-:Y:S02]  /*a020*/  @!P6 PRMT R96, R190, 0x5410, RZ ;  /* 0x00005410be60e816 */ /* 0x000fe400000000ff */
[----:B------:R-:W-:-:S02]  /*a030*/  ISETP.GE.U32.AND P6, PT, R217, R0, PT ;  /* 0x00000000d900720c */ /* 0x000fc40003fc6070 */
[--C-:B------:R-:W-:Y:S02]  /*a040*/  SHF.R.U32.HI R0, RZ, 0x8, R13.reuse ;  /* 0x00000008ff007819 */ /* 0x100fe4000001160d */
[----:B------:R-:W-:Y:S02]  /*a050*/  PRMT R13, R7, 0x7610, R13 ;  /* 0x00007610070d7816 */ /* 0x000fe4000000000d */
[----:B------:R-:W-:Y:S01]  /*a060*/  LOP3.LUT R0, R0, 0xffff, RZ, 0xc0, !PT ;  /* 0x0000ffff00007812 */ /* 0x000fe200078ec0ff */
[----:B------:R4:W1:Y:S01]  /*a070*/  MUFU.EX2 R7, R218 ;  /* 0x000000da00077308 */ /* 0x0008620000000800 */
[----:B------:R-:W-:-:S07]  /*a080*/  @!P2 HFMA2.BF16_V2 R191, -RZ.H0_H0, RZ.H0_H0, -R95.H0_H0 ;  /* 0x200000ffffbfa231 */ /* 0x000fce000034095f */
[----:B------:R-:W3:Y:S01]  /*a090*/  MUFU.EX2 R32, R32 ;  /* 0x0000002000207308 */ /* 0x000ee20000000800 */
[----:B------:R-:W-:Y:S02]  /*a0a0*/  PRMT R90, R5, 0x7632, R90 ;  /* 0x00007632055a7816 */ /* 0x000fe4000000005a */
[----:B----4-:R-:W-:Y:S02]  /*a0b0*/  PRMT R218, R95, 0x5410, R94 ;  /* 0x000054105fda7816 */ /* 0x010fe4000000005e */
[----:B------:R-:W-:Y:S02]  /*a0c0*/  @!P2 PRMT R95, R191, 0x5410, RZ ;  /* 0x00005410bf5fa816 */ /* 0x000fe400000000ff */
[----:B------:R-:W-:Y:S01]  /*a0d0*/  ISETP.GE.U32.AND P2, PT, R217, R0, PT ;  /* 0x00000000d900720c */ /* 0x000fe20003f46070 */
[----:B-1----:R-:W-:Y:S02]  /*a0e0*/  FADD.FTZ R0, R8, R12 ;  /* 0x0000000c08007221 */ /* 0x002fe40000010000 */
[----:B------:R-:W-:-:S02]  /*a0f0*/  IMAD.MOV.U32 R243, RZ, RZ, R16 ;  /* 0x000000fffff37224 */ /* 0x000fc400078e0010 */
[C---:B---3--:R-:W-:Y:S01]  /*a100*/  FADD.FTZ R5, R2.reuse, R0 ;  /* 0x0000000002057221 */ /* 0x048fe20000010000 */
[----:B------:R-:W-:Y:S01]  /*a110*/  F2FP.BF16.PACK_AB R0, R2, R8 ;  /* 0x000000080200723e */ /* 0x000fe200000010ff */
[----:B------:R-:W-:Y:S02]  /*a120*/  IMAD.MOV.U32 R16, RZ, RZ, R18 ;  /* 0x000000ffff107224 */ /* 0x000fe400078e0012 */
[----:B------:R-:W-:Y:S01]  /*a130*/  IMAD.MOV.U32 R18, RZ, RZ, R9 ;  /* 0x000000ffff127224 */ /* 0x000fe200078e0009 */
[C---:B------:R-:W-:Y:S01]  /*a140*/  PRMT R87, R0.reuse, 0x7610, R87 ;  /* 0x0000761000577816 */ /* 0x040fe20000000057 */
[----:B------:R-:W1:Y:S01]  /*a150*/  MUFU.EX2 R9, R219 ;  /* 0x000000db00097308 */ /* 0x000e620000000800 */
[----:B------:R-:W-:Y:S01]  /*a160*/  PRMT R86, R0, 0x7632, R86 ;  /* 0x0000763200567816 */ /* 0x000fe20000000056 */
[----:B------:R-:W-:Y:S02]  /*a170*/  FADD.FTZ R0, R14, R23 ;  /* 0x000000170e007221 */ /* 0x000fe40000010000 */
[----:B------:R-:W-:-:S02]  /*a180*/  IMAD.MOV.U32 R189, RZ, RZ, R6 ;  /* 0x000000ffffbd7224 */ /* 0x000fc400078e0006 */
[----:B------:R-:W-:Y:S02]  /*a190*/  FADD.FTZ R2, R7, R0 ;  /* 0x0000000007027221 */ /* 0x000fe40000010000 */
[----:B------:R-:W3:Y:S01]  /*a1a0*/  MUFU.EX2 R6, R230 ;  /* 0x000000e600067308 */ /* 0x000ee20000000800 */
[----:B------:R-:W-:Y:S01]  /*a1b0*/  FADD.FTZ R0, R32, R22 ;  /* 0x0000001620007221 */ /* 0x000fe20000010000 */
[----:B------:R-:W-:Y:S01]  /*a1c0*/  PRMT R190, R13, 0x7610, R190 ;  /* 0x000076100dbe7816 */ /* 0x000fe200000000be */
[----:B------:R4:W-:Y:S02]  /*a1d0*/  STL [R1+0x6c], R5 ;  /* 0x00006c0501007387 */ /* 0x0009e40000100800 */
[----:B------:R-:W-:-:S03]  /*a1e0*/  FADD.FTZ R0, R31, R0 ;  /* 0x000000001f007221 */ /* 0x000fc60000010000 */
[----:B------:R-:W4:Y:S01]  /*a1f0*/  MUFU.EX2 R10, R220 ;  /* 0x000000dc000a7308 */ /* 0x000f220000000800 */
[----:B------:R-:W-:Y:S01]  /*a200*/  PRMT R206, R190, 0x7610, R206 ;  /* 0x00007610bece7816 */ /* 0x000fe200000000ce */
[----:B------:R-:W-:Y:S02]  /*a210*/  FADD.FTZ R0, R30, R0 ;  /* 0x000000001e007221 */ /* 0x000fe40000010000 */
[----:B-1----:R-:W-:Y:S01]  /*a220*/  FADD.FTZ R2, R9, R2 ;  /* 0x0000000209027221 */ /* 0x002fe20000010000 */
[----:B------:R-:W-:Y:S01]  /*a230*/  PRMT R246, R206, 0x7610, R246 ;  /* 0x00007610cef67816 */ /* 0x000fe200000000f6 */
[----:B------:R-:W-:Y:S02]  /*a240*/  FADD.FTZ R0, R20, R0 ;  /* 0x0000000014007221 */ /* 0x000fe40000010000 */
[----:B---3--:R-:W-:Y:S01]  /*a250*/  FADD.FTZ R2, R6, R2 ;  /* 0x0000000206027221 */ /* 0x008fe20000010000 */
[----:B------:R-:W-:Y:S01]  /*a260*/  PRMT R188, R246, 0x7610, R188 ;  /* 0x00007610f6bc7816 */ /* 0x000fe200000000bc */
[----:B------:R-:W-:Y:S08]  /*a270*/  MUFU.EX2 R8, R39 ;  /* 0x0000002700087308 */ /* 0x000ff00000000800 */
[----:B----4-:R-:W1:Y:S01]  /*a280*/  MUFU.EX2 R5, R252 ;  /* 0x000000fc00057308 */ /* 0x010e620000000800 */
[----:B------:R-:W-:Y:S01]  /*a290*/  FADD.FTZ R0, R21, R0 ;  /* 0x0000000015007221 */ /* 0x000fe20000010000 */
[----:B------:R-:W-:Y:S01]  /*a2a0*/  F2FP.BF16.PACK_AB R34, R7, R14 ;  /* 0x0000000e0722723e */ /* 0x000fe200000010ff */
[----:B------:R-:W-:Y:S01]  /*a2b0*/  IMAD.MOV.U32 R246, RZ, RZ, R189 ;  /* 0x000000fffff67224 */ /* 0x000fe200078e00bd */
[----:B------:R-:W-:Y:S01]  /*a2c0*/  PRMT R247, R188, 0x7610, R247 ;  /* 0x00007610bcf77816 */ /* 0x000fe200000000f7 */
[----:B------:R-:W-:Y:S01]  /*a2d0*/  FADD.FTZ R2, R10, R2 ;  /* 0x000000020a027221 */ /* 0x000fe20000010000 */
[----:B------:R-:W-:Y:S01]  /*a2e0*/  F2FP.BF16.PACK_AB R55, R6, R9 ;  /* 0x000000090637723e */ /* 0x000fe200000010ff */
[C---:B------:R-:W-:Y:S01]  /*a2f0*/  IMAD.WIDE.U32 R188, R225.reuse, -0x326172a9, RZ ;  /* 0xcd9e8d57e1bc7825 */ /* 0x040fe200078e00ff */
[----:B------:R-:W-:Y:S01]  /*a300*/  MUFU.EX2 R7, R134 ;  /* 0x0000008600077308 */ /* 0x000fe20000000800 */
[----:B------:R-:W-:-:S02]  /*a310*/  IADD3 R225, R225, 0x4, RZ ;  /* 0x00000004e1e17810 */ /* 0x000fc40007ffe0ff */
[----:B------:R-:W-:Y:S01]  /*a320*/  F2FP.BF16.PACK_AB R52, R17, R19 ;  /* 0x000000131134723e */ /* 0x000fe200000010ff */
[----:B------:R-:W-:Y:S01]  /*a330*/  FADD.FTZ R0, R15, R0 ;  /* 0x000000000f007221 */ /* 0x000fe20000010000 */
[----:B------:R-:W-:Y:S01]  /*a340*/  F2FP.BF16.PACK_AB R30, R20, R30 ;  /* 0x0000001e141e723e */ /* 0x000fe200000010ff */
[----:B------:R-:W-:Y:S01]  /*a350*/  IMAD.MOV.U32 R20, RZ, RZ, R205 ;  /* 0x000000ffff147224 */ /* 0x000fe200078e00cd */
[----:B------:R-:W-:Y:S01]  /*a360*/  PRMT R22, R247, 0x7610, R22 ;  /* 0x00007610f7167816 */ /* 0x000fe20000000016 */
[C---:B-1----:R-:W-:Y:S01]  /*a370*/  FADD.FTZ R2, R5.reuse, R2 ;  /* 0x0000000205027221 */ /* 0x042fe20000010000 */
[----:B------:R-:W-:Y:S01]  /*a380*/  F2FP.BF16.PACK_AB R62, R5, R10 ;  /* 0x0000000a053e723e */ /* 0x000fe200000010ff */
[----:B------:R-:W-:Y:S01]  /*a390*/  MUFU.EX2 R6, R135 ;  /* 0x0000008700067308 */ /* 0x000fe20000000800 */
[----:B------:R-:W-:Y:S01]  /*a3a0*/  IMAD.MOV.U32 R247, RZ, RZ, R163 ;  /* 0x000000fffff77224 */ /* 0x000fe200078e00a3 */
[C---:B------:R-:W-:Y:S01]  /*a3b0*/  PRMT R93, R11.reuse, 0x7610, R93 ;  /* 0x000076100b5d7816 */ /* 0x040fe2000000005d */
[----:B------:R-:W-:Y:S01]  /*a3c0*/  IMAD.MOV.U32 R205, RZ, RZ, R162 ;  /* 0x000000ffffcd7224 */ /* 0x000fe200078e00a2 */
[----:B------:R-:W-:Y:S01]  /*a3d0*/  PRMT R92, R11, 0x7632, R92 ;  /* 0x000076320b5c7816 */ /* 0x000fe2000000005c */
[----:B------:R-:W-:Y:S01]  /*a3e0*/  FADD.FTZ R0, R19, R0 ;  /* 0x0000000013007221 */ /* 0x000fe20000010000 */
[----:B------:R-:W-:Y:S01]  /*a3f0*/  F2FP.BF16.PACK_AB R63, R15, R21 ;  /* 0x000000150f3f723e */ /* 0x000fe200000010ff */
[----:B------:R-:W-:Y:S01]  /*a400*/  IMAD.MOV.U32 R206, RZ, RZ, R243 ;  /* 0x000000ffffce7224 */ /* 0x000fe200078e00f3 */
[----:B------:R-:W1:Y:S01]  /*a410*/  MUFU.EX2 R5, R245 ;  /* 0x000000f500057308 */ /* 0x000e620000000800 */
[----:B------:R-:W-:Y:S01]  /*a420*/  IMAD.WIDE.U32 R162, R225, -0x326172a9, RZ ;  /* 0xcd9e8d57e1a27825 */ /* 0x000fe200078e00ff */
[----:B------:R-:W-:Y:S01]  /*a430*/  PRMT R190, R87, 0x5410, R86 ;  /* 0x0000541057be7816 */ /* 0x000fe20000000056 */
[----:B------:R-:W-:Y:S01]  /*a440*/  @!P6 HFMA2.BF16_V2 R194, -RZ.H0_H0, RZ.H0_H0, -R94.H0_H0 ;  /* 0x200000ffffc2e231 */ /* 0x000fe2000034095e */
[----:B------:R-:W-:Y:S01]  /*a450*/  PRMT R191, R91, 0x5410, R90 ;  /* 0x000054105bbf7816 */ /* 0x000fe2000000005a */
[----:B------:R-:W-:Y:S01]  /*a460*/  IMAD.MOV.U32 R243, RZ, RZ, R16 ;  /* 0x000000fffff37224 */ /* 0x000fe200078e0010 */
[----:B------:R3:W5:Y:S01]  /*a470*/  LDL.LU R39, [R1+0x388] ;  /* 0x0003880001277983 */ /* 0x0007620000300800 */
[----:B------:R-:W-:-:S02]  /*a480*/  IMAD.MOV.U32 R16, RZ, RZ, R18 ;  /* 0x000000ffff107224 */ /* 0x000fc400078e0012 */
[----:B------:R-:W-:Y:S01]  /*a490*/  FADD.FTZ R18, R17, R0 ;  /* 0x0000000011127221 */ /* 0x000fe20000010000 */
[----:B------:R-:W-:Y:S01]  /*a4a0*/  LOP3.LUT R0, R224, R163, RZ, 0x3c, !PT ;  /* 0x000000a3e0007212 */ /* 0x000fe200078e3cff */
[----:B------:R-:W-:Y:S02]  /*a4b0*/  FADD.FTZ R2, R8, R2 ;  /* 0x0000000208027221 */ /* 0x000fe40000010000 */
[----:B------:R-:W-:Y:S01]  /*a4c0*/  IMAD.MOV.U32 R219, RZ, RZ, R206 ;  /* 0x000000ffffdb7224 */ /* 0x000fe200078e00ce */
[----:B-1----:R-:W-:Y:S01]  /*a4d0*/  F2FP.BF16.PACK_AB R50, R5, R6 ;  /* 0x000000060532723e */ /* 0x002fe200000010ff */
[----:B------:R-:W-:Y:S01]  /*a4e0*/  IMAD.MOV.U32 R206, RZ, RZ, R16 ;  /* 0x000000ffffce7224 */ /* 0x000fe200078e0010 */
[C---:B------:R-:W-:Y:S01]  /*a4f0*/  F2FP.BF16.PACK_AB R54, R7.reuse, R8 ;  /* 0x000000080736723e */ /* 0x040fe200000010ff */
[----:B------:R-:W-:Y:S01]  /*a500*/  FADD.FTZ R2, R7, R2 ;  /* 0x0000000207027221 */ /* 0x000fe20000010000 */
[----:B------:R-:W-:Y:S01]  /*a510*/  @!P4 HFMA2.BF16_V2 R196, -RZ.H0_H0, RZ.H0_H0, -R92.H0_H0 ;  /* 0x200000ffffc4c231 */ /* 0x000fe2000034095c */
[----:B------:R-:W-:Y:S01]  /*a520*/  IMAD.WIDE.U32 R16, R0, -0x2daee0ad, RZ ;  /* 0xd2511f5300107825 */ /* 0x000fe200078e00ff */
[----:B------:R-:W-:Y:S01]  /*a530*/  @!P6 PRMT R94, R194, 0x5410, RZ ;  /* 0x00005410c25ee816 */ /* 0x000fe200000000ff */
[----:B------:R-:W-:Y:S01]  /*a540*/  @!P5 HFMA2.BF16_V2 R193, -RZ.H0_H0, RZ.H0_H0, -R93.H0_H0 ;  /* 0x200000ffffc1d231 */ /* 0x000fe2000034095d */
[----:B------:R3:W5:Y:S01]  /*a550*/  LDL.LU R134, [R1+0x384] ;  /* 0x0003840001867983 */ /* 0x0007620000300800 */
[----:B------:R-:W-:Y:S01]  /*a560*/  FADD.FTZ R2, R6, R2 ;  /* 0x0000000206027221 */ /* 0x000fe20000010000 */
[----:B------:R-:W-:-:S02]  /*a570*/  LOP3.LUT R6, R17, R221, R132, 0x96, !PT ;  /* 0x000000dd11067212 */ /* 0x000fc400078e9684 */
[----:B------:R-:W-:Y:S01]  /*a580*/  LOP3.LUT R8, R41, R232, R162, 0x96, !PT ;  /* 0x000000e829087212 */ /* 0x000fe200078e96a2 */
[----:B------:R3:W5:Y:S02]  /*a590*/  LDL.LU R135, [R1+0x380] ;  /* 0x0003800001877983 */ /* 0x0007640000300800 */
[----:B------:R-:W-:Y:S01]  /*a5a0*/  IMAD.WIDE.U32 R6, R6, -0x326172a9, RZ ;  /* 0xcd9e8d5706067825 */ /* 0x000fe200078e00ff */
[----:B------:R-:W-:Y:S01]  /*a5b0*/  PRMT R194, R93, 0x5410, R92 ;  /* 0x000054105dc27816 */ /* 0x000fe2000000005c */
[----:B------:R-:W4:Y:S03]  /*a5c0*/  LDL.LU R245, [R1+0x37c] ;  /* 0x00037c0001f57983 */ /* 0x000f260000300800 */
        /* <DEDUP_REMOVED lines=15> */
[----:B------:R-:W-:Y:S01]  /*a6c0*/  LOP3.LUT R0, R9, R242, R10, 0x96, !PT ;  /* 0x000000f209007212 */ /* 0x000fe200078e960a */
[----:B------:R-:W-:-:S03]  /*a6d0*/  FADD.FTZ R19, R5, R2 ;  /* 0x0000000205137221 */ /* 0x000fc60000010000 */
[----:B------:R-:W-:Y:S02]  /*a6e0*/  LOP3.LUT R2, R0, 0xff, RZ, 0xc0, !PT ;  /* 0x000000ff00027812 */ /* 0x000fe400078ec0ff */
[----:B------:R-:W-:Y:S02]  /*a6f0*/  @!P4 PRMT R92, R196, 0x5410, RZ ;  /* 0x00005410c45cc816 */ /* 0x000fe400000000ff */
[----:B------:R-:W-:Y:S02]  /*a700*/  LOP3.LUT R12, R11, R238, R12, 0x96, !PT ;  /* 0x000000ee0b0c7212 */ /* 0x000fe400078e960c */
[----:B------:R-:W-:Y:S01]  /*a710*/  PRMT R11, R22, 0x7610, R11 ;  /* 0x00007610160b7816 */ /* 0x000fe2000000000b */
[----:B--2---:R-:W-:-:S05]  /*a720*/  @!P0 HFMA2.BF16_V2 R199, -RZ.H0_H0, RZ.H0_H0, -R86.H0_H0 ;  /* 0x200000ffffc78231 */ /* 0x004fca0000340956 */
[----:B------:R-:W-:Y:S02]  /*a730*/  @!P0 PRMT R86, R199, 0x5410, RZ ;  /* 0x00005410c7568816 */ /* 0x000fe400000000ff */
[----:B------:R-:W-:Y:S02]  /*a740*/  ISETP.GE.U32.AND P0, PT, R217, R2, PT ;  /* 0x00000002d900720c */ /* 0x000fe40003f06070 */
[----:B------:R-:W-:-:S04]  /*a750*/  LOP3.LUT R2, R0, 0xffff, RZ, 0xc0, !PT ;  /* 0x0000ffff00027812 */ /* 0x000fc800078ec0ff */
[----:B------:R-:W-:-:S04]  /*a760*/  SHF.R.U32.HI R2, RZ, 0x8, R2 ;  /* 0x00000008ff027819 */ /* 0x000fc80000011602 */
[----:B------:R-:W-:-:S04]  /*a770*/  LOP3.LUT R2, R2, 0xffff, RZ, 0xc0, !PT ;  /* 0x0000ffff02027812 */ /* 0x000fc800078ec0ff */
[----:B------:R-:W-:Y:S02]  /*a780*/  ISETP.GE.U32.AND P4, PT, R217, R2, PT ;  /* 0x00000002d900720c */ /* 0x000fe40003f86070 */
[--C-:B------:R-:W-:Y:S02]  /*a790*/  SHF.R.U32.HI R2, RZ, 0x10, R0.reuse ;  /* 0x00000010ff027819 */ /* 0x100fe40000011600 */
[----:B------:R-:W-:Y:S01]  /*a7a0*/  SHF.R.U32.HI R0, RZ, 0x18, R0 ;  /* 0x00000018ff007819 */ /* 0x000fe20000011600 */
[----:B------:R-:W-:-:S03]  /*a7b0*/  @!P2 HFMA2.BF16_V2 R197, -RZ.H0_H0, RZ.H0_H0, -R90.H0_H0 ;  /* 0x200000ffffc5a231 */ /* 0x000fc6000034095a */
[----:B------:R-:W-:Y:S02]  /*a7c0*/  ISETP.GE.U32.AND P6, PT, R217, R0, PT ;  /* 0x00000000d900720c */ /* 0x000fe40003fc6070 */
[----:B------:R-:W-:Y:S02]  /*a7d0*/  LOP3.LUT R0, R8, 0xff, RZ, 0xc0, !PT ;  /* 0x000000ff08007812 */ /* 0x000fe400078ec0ff */
[----:B------:R-:W-:Y:S02]  /*a7e0*/  PRMT R21, R11, 0x7610, R21 ;  /* 0x000076100b157816 */ /* 0x000fe40000000015 */
[----:B------:R-:W-:Y:S02]  /*a7f0*/  @!P2 PRMT R90, R197, 0x5410, RZ ;  /* 0x00005410c55aa816 */ /* 0x000fe400000000ff */
[----:B------:R-:W-:Y:S02]  /*a800*/  ISETP.GE.U32.AND P2, PT, R217, R0, PT ;  /* 0x00000000d900720c */ /* 0x000fe40003f46070 */
[----:B------:R-:W-:-:S02]  /*a810*/  LOP3.LUT R2, R2, 0xff, RZ, 0xc0, !PT ;  /* 0x000000ff02027812 */ /* 0x000fc400078ec0ff */
[--C-:B------:R-:W-:Y:S02]  /*a820*/  SHF.R.U32.HI R0, RZ, 0x18, R8.reuse ;  /* 0x00000018ff007819 */ /* 0x100fe40000011608 */
[----:B------:R-:W-:Y:S02]  /*a830*/  LOP3.LUT R10, R8, 0xffff, RZ, 0xc0, !PT ;  /* 0x0000ffff080a7812 */ /* 0x000fe400078ec0ff */
[--C-:B------:R-:W-:Y:S02]  /*a840*/  SHF.R.U32.HI R11, RZ, 0x10, R8.reuse ;  /* 0x00000010ff0b7819 */ /* 0x100fe40000011608 */
[----:B------:R-:W-:Y:S02]  /*a850*/  PRMT R8, R3, 0x7610, R8 ;  /* 0x0000761003087816 */ /* 0x000fe40000000008 */
[----:B------:R-:W-:Y:S02]  /*a860*/  PRMT R9, R21, 0x7610, R9 ;  /* 0x0000761015097816 */ /* 0x000fe40000000009 */
[----:B------:R-:W-:-:S02]  /*a870*/  @!P5 PRMT R93, R193, 0x5410, RZ ;  /* 0x00005410c15dd816 */ /* 0x000fc400000000ff */
[----:B------:R-:W-:Y:S02]  /*a880*/  ISETP.GE.U32.AND P5, PT, R217, R2, PT ;  /* 0x00000002d900720c */ /* 0x000fe40003fa6070 */
[----:B------:R-:W-:Y:S02]  /*a890*/  PRMT R2, R8, 0x7610, R2 ;  /* 0x0000761008027816 */ /* 0x000fe40000000002 */
[----:B------:R-:W-:Y:S01]  /*a8a0*/  PRMT R13, R9, 0x7610, R13 ;  /* 0x00007610090d7816 */ /* 0x000fe2000000000d */
[----:B------:R-:W-:Y:S01]  /*a8b0*/  IMAD.WIDE.U32 R8, R12, -0x2daee0ad, RZ ;  /* 0xd2511f530c087825 */ /* 0x000fe200078e00ff */
[----:B------:R-:W-:Y:S01]  /*a8c0*/  STL [R1+0x290], R225 ;  /* 0x000290e101007387 */ /* 0x000fe20000100800 */
[----:B------:R1:W2:Y:S02]  /*a8d0*/  MUFU.EX2 R22, R4 ;  /* 0x0000000400167308 */ /* 0x0002a40000000800 */
[----:B------:R-:W-:-:S06]  /*a8e0*/  IMAD.MOV.U32 R12, RZ, RZ, R20 ;  /* 0x000000ffff0c7224 */ /* 0x000fcc00078e0014 */
[----:B------:R2:W2:Y:S01]  /*a8f0*/  MUFU.EX2 R21, R249 ;  /* 0x000000f900157308 */ /* 0x0004a20000000800 */
[----:B-1----:R-:W3:Y:S07]  /*a900*/  LDL.LU R4, [R1+0x378] ;  /* 0x0003780001047983 */ /* 0x002eee0000300800 */
[----:B------:R1:W1:Y:S01]  /*a910*/  MUFU.EX2 R20, R248 ;  /* 0x000000f800147308 */ /* 0x0002620000000800 */
[----:B------:R-:W3:Y:S04]  /*a920*/  LDL.LU R3, [R1+0x374] ;  /* 0x0003740001037983 */ /* 0x000ee80000300800 */
[----:B--2---:R2:W5:Y:S03]  /*a930*/  LDL.LU R249, [R1+0x370] ;  /* 0x0003700001f97983 */ /* 0x0045660000300800 */
[----:B------:R2:W2:Y:S01]  /*a940*/  MUFU.EX2 R15, R12 ;  /* 0x0000000c000f7308 */ /* 0x0004a20000000800 */
[----:B-1----:R1:W5:Y:S04]  /*a950*/  LDL.LU R248, [R1+0x36c] ;  /* 0x00036c0001f87983 */ /* 0x0023680000300800 */
[----:B--2---:R1:W2:Y:S01]  /*a960*/  LDL.LU.S16 R12, [R1+0x8] ;  /* 0x00000800010c7983 */ /* 0x0042a20000300600 */
[----:B------:R-:W-:Y:S01]  /*a970*/  @!P3 HFMA2.BF16_V2 R198, -RZ.H0_H0, RZ.H0_H0, -R91.H0_H0 ;  /* 0x200000ffffc6b231 */ /* 0x000fe2000034095b */
[----:B------:R-:W-:-:S02]  /*a980*/  PRMT R17, R2, 0x7610, R17 ;  /* 0x0000761002117816 */ /* 0x000fc40000000011 */
[----:B------:R-:W-:Y:S02]  /*a990*/  LOP3.LUT R2, R8, 0xff, RZ, 0xc0, !PT ;  /* 0x000000ff08027812 */ /* 0x000fe400078ec0ff */
[----:B------:R-:W-:Y:S02]  /*a9a0*/  PRMT R74, R33, 0x7610, R74 ;  /* 0x00007610214a7816 */ /* 0x000fe4000000004a */
[----:B------:R-:W-:Y:S02]  /*a9b0*/  @!P3 PRMT R91, R198, 0x5410, RZ ;  /* 0x00005410c65bb816 */ /* 0x000fe400000000ff */
[----:B------:R-:W-:Y:S02]  /*a9c0*/  PRMT R5, R13, 0x7610, R5 ;  /* 0x000076100d057816 */ /* 0x000fe40000000005 */
[----:B------:R-:W-:Y:S01]  /*a9d0*/  ISETP.GE.U32.AND P3, PT, R217, R2, PT ;  /* 0x00000002d900720c */ /* 0x000fe20003f66070 */
[----:B------:R-:W-:Y:S01]  /*a9e0*/  FADD.FTZ R2, R22, R18 ;  /* 0x0000001216027221 */ /* 0x000fe20000010000 */
[----:B------:R-:W-:-:S02]  /*a9f0*/  PRMT R199, R5, 0x7610, R199 ;  /* 0x0000761005c77816 */ /* 0x000fc400000000c7 */
[----:B------:R-:W-:Y:S01]  /*aa00*/  PRMT R158, R17, 0x7610, R158 ;  /* 0x00007610119e7816 */ /* 0x000fe2000000009e */
[C---:B------:R-:W-:Y:S01]  /*aa10*/  FADD.FTZ R5, R21.reuse, R2 ;  /* 0x0000000215057221 */ /* 0x040fe20000010000 */
[----:B------:R-:W-:Y:S02]  /*aa20*/  F2FP.BF16.PACK_AB R48, R21, R22 ;  /* 0x000000161530723e */ /* 0x000fe400000010ff */
[----:B------:R-:W-:Y:S02]  /*aa30*/  PRMT R73, R33, 0x7632, R73 ;  /* 0x0000763221497816 */ /* 0x000fe40000000049 */
[----:B------:R-:W-:Y:S02]  /*aa40*/  PRMT R163, R158, 0x7610, R163 ;  /* 0x000076109ea37816 */ /* 0x000fe400000000a3 */
[----:B------:R-:W-:Y:S01]  /*aa50*/  PRMT R158, R74, 0x5410, R73 ;  /* 0x000054104a9e7816 */ /* 0x000fe20000000049 */
[----:B--2---:R-:W-:-:S05]  /*aa60*/  @!P0 HFMA2.BF16_V2 R12, -RZ.H0_H0, RZ.H0_H0, -R74.H0_H0 ;  /* 0x200000ffff0c8231 */ /* 0x004fca000034094a */
[----:B------:R-:W-:-:S04]  /*aa70*/  PRMT R21, R12, 0x7610, R21 ;  /* 0x000076100c157816 */ /* 0x000fc80000000015 */
[----:B------:R-:W-:Y:S02]  /*aa80*/  @!P0 PRMT R74, R21, 0x5410, RZ ;  /* 0x00005410154a8816 */ /* 0x000fe400000000ff */
[----:B------:R1:W2:Y:S01]  /*aa90*/  LDL.LU.S16 R21, [R1+0xc] ;  /* 0x00000c0001157983 */ /* 0x0002a20000300600 */
[----:B------:R-:W-:-:S04]  /*aaa0*/  FADD.FTZ R2, R20, R19 ;  /* 0x0000001314027221 */ /* 0x000fc80000010000 */
[----:B------:R-:W-:Y:S01]  /*aab0*/  FADD.FTZ R12, R15, R2 ;  /* 0x000000020f0c7221 */ /* 0x000fe20000010000 */
[----:B------:R-:W-:Y:S01]  /*aac0*/  SHF.R.U32.HI R2, RZ, 0x8, R10 ;  /* 0x00000008ff027819 */ /* 0x000fe2000001160a */
[----:B--2---:R-:W-:-:S05]  /*aad0*/  @!P4 HFMA2.BF16_V2 R21, -RZ.H0_H0, RZ.H0_H0, -R73.H0_H0 ;  /* 0x200000ffff15c231 */ /* 0x004fca0000340949 */
[----:B------:R-:W-:-:S04]  /*aae0*/  PRMT R10, R21, 0x7610, R10 ;  /* 0x00007610150a7816 */ /* 0x000fc8000000000a */
[----:B------:R-:W-:Y:S02]  /*aaf0*/  @!P4 PRMT R73, R10, 0x5410, RZ ;  /* 0x000054100a49c816 */ /* 0x000fe400000000ff */
[----:B------:R1:W2:Y:S01]  /*ab00*/  LDL.LU.S16 R10, [R1+0x10] ;  /* 0x00001000010a7983 */ /* 0x0002a20000300600 */
[----:B------:R-:W-:Y:S01]  /*ab10*/  PRMT R197, R163, 0x7610, R197 ;  /* 0x00007610a3c57816 */ /* 0x000fe200000000c5 */
[----:B------:R-:W-:-:S03]  /*ab20*/  @!P1 HFMA2.BF16_V2 R200, -RZ.H0_H0, RZ.H0_H0, -R87.H0_H0 ;  /* 0x200000ffffc89231 */ /* 0x000fc60000340957 */
[----:B------:R-:W-:Y:S02]  /*ab30*/  PRMT R220, R197, 0x7610, R220 ;  /* 0x00007610c5dc7816 */ /* 0x000fe400000000dc */
[----:B------:R-:W-:Y:S02]  /*ab40*/  @!P1 PRMT R87, R200, 0x5410, RZ ;  /* 0x00005410c8579816 */ /* 0x000fe400000000ff */
[----:B------:R-:W-:Y:S02]  /*ab50*/  PRMT R71, R220, 0x7610, R71 ;  /* 0x00007610dc477816 */ /* 0x000fe40000000047 */
[----:B------:R-:W-:Y:S02]  /*ab60*/  ISETP.GE.U32.AND P1, PT, R217, R0, PT ;  /* 0x00000000d900720c */ /* 0x000fe40003f26070 */
[----:B------:R-:W-:Y:S02]  /*ab70*/  PRMT R252, R199, 0x7610, R252 ;  /* 0x00007610c7fc7816 */ /* 0x000fe400000000fc */
[----:B------:R-:W-:-:S02]  /*ab80*/  LOP3.LUT R0, R9, R237, R14, 0x96, !PT ;  /* 0x000000ed09007212 */ /* 0x000fc400078e960e */
[----:B------:R-:W-:Y:S02]  /*ab90*/  LOP3.LUT R13, R8, 0xffff, RZ, 0xc0, !PT ;  /* 0x0000ffff080d7812 */ /* 0x000fe400078ec0ff */
[--C-:B------:R-:W-:Y:S02]  /*aba0*/  SHF.R.U32.HI R9, RZ, 0x10, R8.reuse ;  /* 0x00000010ff097819 */ /* 0x100fe40000011608 */
[----:B------:R-:W-:Y:S02]  /*abb0*/  SHF.R.U32.HI R8, RZ, 0x18, R8 ;  /* 0x00000018ff087819 */ /* 0x000fe40000011608 */
[----:B------:R-:W-:Y:S02]  /*abc0*/  PRMT R230, R252, 0x7610, R230 ;  /* 0x00007610fce67816 */ /* 0x000fe400000000e6 */
[----:B------:R-:W-:Y:S02]  /*abd0*/  ISETP.GE.U32.AND P0, PT, R217, R8, PT ;  /* 0x00000008d900720c */ /* 0x000fe40003f06070 */
[----:B------:R-:W-:Y:S01]  /*abe0*/  PRMT R72, R230, 0x7610, R72 ;  /* 0x00007610e6487816 */ /* 0x000fe20000000048 */
[----:B--2---:R-:W-:-:S05]  /*abf0*/  @!P6 HFMA2.BF16_V2 R10, -RZ.H0_H0, RZ.H0_H0, -R71.H0_H0 ;  /* 0x200000ffff0ae231 */ /* 0x004fca0000340947 */
[----:B------:R-:W-:Y:S02]  /*ac00*/  PRMT R8, R10, 0x7610, R8 ;  /* 0x000076100a087816 */ /* 0x000fe40000000008 */
[----:B------:R2:W1:Y:S02]  /*ac10*/  MUFU.EX2 R10, R219 ;  /* 0x000000db000a7308 */ /* 0x0004640000000800 */
[----:B--2---:R-:W-:Y:S01]  /*ac20*/  IMAD.MOV.U32 R219, RZ, RZ, R157 ;  /* 0x000000ffffdb7224 */ /* 0x004fe200078e009d */
[----:B------:R-:W-:Y:S02]  /*ac30*/  PRMT R157, R72, 0x5410, R71 ;  /* 0x00005410489d7816 */ /* 0x000fe40000000047 */
[----:B------:R-:W-:Y:S02]  /*ac40*/  @!P6 PRMT R71, R8, 0x5410, RZ ;  /* 0x000054100847e816 */ /* 0x000fe400000000ff */
[----:B------:R2:W2:Y:S01]  /*ac50*/  LDL.LU.S16 R8, [R1+0x18] ;  /* 0x0000180001087983 */ /* 0x0004a20000300600 */
[----:B------:R-:W-:-:S02]  /*ac60*/  LOP3.LUT R2, R2, 0xffff, RZ, 0xc0, !PT ;  /* 0x0000ffff02027812 */ /* 0x000fc400078ec0ff */
[----:B------:R-:W-:Y:S02]  /*ac70*/  F2FP.BF16.PACK_AB R46, R15, R20 ;  /* 0x000000140f2e723e */ /* 0x000fe400000010ff */
[----:B------:R-:W-:Y:S02]  /*ac80*/  ISETP.GE.U32.AND P4, PT, R217, R2, PT ;  /* 0x00000002d900720c */ /* 0x000fe40003f86070 */
[----:B------:R-:W-:-:S04]  /*ac90*/  LOP3.LUT R2, R11, 0xff, RZ, 0xc0, !PT ;  /* 0x000000ff0b027812 */ /* 0x000fc800078ec0ff */
[----:B------:R-:W-:Y:S02]  /*aca0*/  ISETP.GE.U32.AND P6, PT, R217, R2, PT ;  /* 0x00000002d900720c */ /* 0x000fe40003fc6070 */
[----:B------:R-:W-:-:S04]  /*acb0*/  SHF.R.U32.HI R2, RZ, 0x10, R0 ;  /* 0x00000010ff027819 */ /* 0x000fc80000011600 */
[----:B------:R-:W-:Y:S01]  /*acc0*/  LOP3.LUT R2, R2, 0xff, RZ, 0xc0, !PT ;  /* 0x000000ff02027812 */ /* 0x000fe200078ec0ff */
[----:B--2---:R-:W-:-:S05]  /*acd0*/  @!P5 HFMA2.BF16_V2 R8, -RZ.H0_H0, RZ.H0_H0, -R72.H0_H0 ;  /* 0x200000ffff08d231 */ /* 0x004fca0000340948 */
[----:B------:R-:W-:Y:S02]  /*ace0*/  PRMT R20, R8, 0x7610, R20 ;  /* 0x0000761008147816 */ /* 0x000fe40000000014 */
[----:B------:R-:W2:Y:S02]  /*acf0*/  MUFU.EX2 R8, R219 ;  /* 0x000000db00087308 */ /* 0x000ea40000000800 */
[----:B------:R-:W-:Y:S02]  /*ad00*/  @!P5 PRMT R72, R20, 0x5410, RZ ;  /* 0x000054101448d816 */ /* 0x000fe400000000ff */
[----:B------:R-:W-:Y:S01]  /*ad10*/  ISETP.GE.U32.AND P5, PT, R217, R2, PT ;  /* 0x00000002d900720c */ /* 0x000fe20003fa6070 */
[----:B-1----:R-:W-:Y:S01]  /*ad20*/  FADD.FTZ R2, R10, R5 ;  /* 0x000000050a027221 */ /* 0x002fe20000010000 */
[----:B------:R1:W3:Y:S03]  /*ad30*/  LDL.LU.S16 R20, [R1+0x20] ;  /* 0x0000200001147983 */ /* 0x0002e60000300600 */
[----:B--2---:R-:W-:-:S02]  /*ad40*/  FADD.FTZ R5, R8, R2 ;  /* 0x0000000208057221 */ /* 0x004fc40000010000 */
[----:B------:R1:W2:Y:S01]  /*ad50*/  LDL.LU.S16 R2, [R1+0x24] ;  /* 0x0000240001027983 */ /* 0x0002a20000300600 */
[C---:B------:R-:W-:Y:S02]  /*ad60*/  PRMT R68, R35.reuse, 0x7632, R68 ;  /* 0x0000763223447816 */ /* 0x040fe40000000044 */
[----:B------:R-:W-:Y:S01]  /*ad70*/  PRMT R70, R35, 0x7610, R70 ;  /* 0x0000761023467816 */ /* 0x000fe20000000046 */
[----:B------:R-:W-:Y:S02]  /*ad80*/  IMAD.MOV.U32 R219, RZ, RZ, R171 ;  /* 0x000000ffffdb7224 */ /* 0x000fe400078e00ab */
[----:B------:R-:W-:Y:S02]  /*ad90*/  IMAD.MOV.U32 R171, RZ, RZ, R170 ;  /* 0x000000ffffab7224 */ /* 0x000fe400078e00aa */
[----:B------:R-:W-:Y:S01]  /*ada0*/  IMAD.MOV.U32 R170, RZ, RZ, R156 ;  /* 0x000000ffffaa7224 */ /* 0x000fe200078e009c */
[----:B------:R-:W-:Y:S01]  /*adb0*/  PRMT R156, R70, 0x5410, R68 ;  /* 0x00005410469c7816 */ /* 0x000fe20000000044 */
[----:B---3--:R-:W-:-:S05]  /*adc0*/  @!P2 HFMA2.BF16_V2 R20, -RZ.H0_H0, RZ.H0_H0, -R70.H0_H0 ;  /* 0x200000ffff14a231 */ /* 0x008fca0000340946 */
[----:B------:R-:W-:Y:S01]  /*add0*/  PRMT R19, R20, 0x7610, R19 ;  /* 0x0000761014137816 */ /* 0x000fe20000000013 */
[----:B--2---:R-:W-:-:S05]  /*ade0*/  @!P4 HFMA2.BF16_V2 R2, -RZ.H0_H0, RZ.H0_H0, -R68.H0_H0 ;  /* 0x200000ffff02c231 */ /* 0x004fca0000340944 */
[----:B------:R-:W-:Y:S02]  /*adf0*/  PRMT R18, R2, 0x7610, R18 ;  /* 0x0000761002127816 */ /* 0x000fe40000000012 */
[----:B------:R-:W-:Y:S02]  /*ae00*/  LOP3.LUT R2, R0, 0xff, RZ, 0xc0, !PT ;  /* 0x000000ff00027812 */ /* 0x000fe400078ec0ff */
[----:B------:R-:W-:Y:S02]  /*ae10*/  @!P2 PRMT R70, R19, 0x5410, RZ ;  /* 0x000054101346a816 */ /* 0x000fe400000000ff */
[----:B------:R-:W-:Y:S02]  /*ae20*/  ISETP.GE.U32.AND P2, PT, R217, R2, PT ;  /* 0x00000002d900720c */ /* 0x000fe40003f46070 */
[----:B------:R1:W2:Y:S01]  /*ae30*/  LDL.LU.S16 R2, [R1+0x28] ;  /* 0x0000280001027983 */ /* 0x0002a20000300600 */
[C---:B------:R-:W-:Y:S01]  /*ae40*/  PRMT R67, R43.reuse, 0x7632, R67 ;  /* 0x000076322b437816 */ /* 0x040fe20000000043 */
[----:B------:R-:W-:Y:S01]  /*ae50*/  IMAD.MOV.U32 R230, RZ, RZ, R219 ;  /* 0x000000ffffe67224 */ /* 0x000fe200078e00db */
[----:B------:R-:W-:Y:S01]  /*ae60*/  F2FP.BF16.PACK_AB R44, R8, R10 ;  /* 0x0000000a082c723e */ /* 0x000fe200000010ff */
[----:B------:R-:W-:Y:S01]  /*ae70*/  IMAD.MOV.U32 R219, RZ, RZ, R206 ;  /* 0x000000ffffdb7224 */ /* 0x000fe200078e00ce */
[----:B------:R-:W-:Y:S01]  /*ae80*/  PRMT R66, R43, 0x7610, R66 ;  /* 0x000076102b427816 */ /* 0x000fe20000000042 */
[----:B------:R-:W-:-:S02]  /*ae90*/  IMAD.MOV.U32 R206, RZ, RZ, R246 ;  /* 0x000000ffffce7224 */ /* 0x000fc400078e00f6 */
[----:B------:R-:W-:Y:S02]  /*aea0*/  IMAD.MOV.U32 R246, RZ, RZ, R243 ;  /* 0x000000fffff67224 */ /* 0x000fe400078e00f3 */
[----:B------:R-:W-:Y:S02]  /*aeb0*/  IMAD.MOV.U32 R243, RZ, RZ, R186 ;  /* 0x000000fffff37224 */ /* 0x000fe400078e00ba */
[----:B------:R-:W-:Y:S02]  /*aec0*/  IMAD.MOV.U32 R186, RZ, RZ, R205 ;  /* 0x000000ffffba7224 */ /* 0x000fe400078e00cd */
[----:B------:R-:W-:Y:S01]  /*aed0*/  IMAD.MOV.U32 R205, RZ, RZ, R155 ;  /* 0x000000ffffcd7224 */ /* 0x000fe200078e009b */
[----:B------:R-:W-:Y:S01]  /*aee0*/  PRMT R155, R66, 0x5410, R67 ;  /* 0x00005410429b7816 */ /* 0x000fe20000000043 */
[----:B--2---:R-:W-:-:S05]  /*aef0*/  @!P1 HFMA2.BF16_V2 R2, -RZ.H0_H0, RZ.H0_H0, -R67.H0_H0 ;  /* 0x200000ffff029231 */ /* 0x004fca0000340943 */
[----:B------:R-:W-:-:S04]  /*af00*/  PRMT R8, R2, 0x7610, R8 ;  /* 0x0000761002087816 */ /* 0x000fc80000000008 */
[----:B------:R-:W-:Y:S02]  /*af10*/  @!P1 PRMT R67, R8, 0x5410, RZ ;  /* 0x0000541008439816 */ /* 0x000fe400000000ff */
[----:B------:R1:W2:Y:S01]  /*af20*/  LDL.LU.S16 R8, [R1+0x30] ;  /* 0x0000300001087983 */ /* 0x0002a20000300600 */
[----:B------:R-:W-:Y:S02]  /*af30*/  SHF.R.U32.HI R2, RZ, 0x18, R0 ;  /* 0x00000018ff027819 */ /* 0x000fe40000011600 */
[----:B------:R-:W-:Y:S02]  /*af40*/  @!P4 PRMT R68, R18, 0x5410, RZ ;  /* 0x000054101244c816 */ /* 0x000fe400000000ff */
[----:B------:R-:W-:Y:S02]  /*af50*/  ISETP.GE.U32.AND P4, PT, R217, R2, PT ;  /* 0x00000002d900720c */ /* 0x000fe40003f86070 */
[----:B------:R-:W-:-:S04]  /*af60*/  LOP3.LUT R2, R9, 0xff, RZ, 0xc0, !PT ;  /* 0x000000ff09027812 */ /* 0x000fc800078ec0ff */
[----:B------:R-:W-:Y:S01]  /*af70*/  ISETP.GE.U32.AND P1, PT, R217, R2, PT ;  /* 0x00000002d900720c */ /* 0x000fe20003f26070 */
[----:B--2---:R-:W-:-:S05]  /*af80*/  @!P6 HFMA2.BF16_V2 R8, -RZ.H0_H0, RZ.H0_H0, -R66.H0_H0 ;  /* 0x200000ffff08e231 */ /* 0x004fca0000340942 */
[----:B------:R-:W-:-:S04]  /*af90*/  PRMT R2, R8, 0x7610, R2 ;  /* 0x0000761008027816 */ /* 0x000fc80000000002 */
[----:B------:R-:W-:Y:S02]  /*afa0*/  @!P6 PRMT R66, R2, 0x5410, RZ ;  /* 0x000054100242e816 */ /* 0x000fe400000000ff */
[----:B------:R1:W2:Y:S01]  /*afb0*/  LDL.LU.S16 R2, [R1+0x40] ;  /* 0x0000400001027983 */ /* 0x0002a20000300600 */
[C---:B------:R-:W-:Y:S01]  /*afc0*/  PRMT R82, R42.reuse, 0x7610, R82 ;  /* 0x000076102a527816 */ /* 0x040fe20000000052 */
[----:B------:R3:W1:Y:S01]  /*afd0*/  MUFU.EX2 R8, R186 ;  /* 0x000000ba00087308 */ /* 0x0006620000000800 */
[----:B------:R-:W-:Y:S01]  /*afe0*/  PRMT R81, R42, 0x7632, R81 ;  /* 0x000076322a517816 */ /* 0x000fe20000000051 */
[----:B---3--:R-:W-:Y:S02]  /*aff0*/  IMAD.MOV.U32 R186, RZ, RZ, R247 ;  /* 0x000000ffffba7224 */ /* 0x008fe400078e00f7 */
[----:B------:R-:W-:Y:S02]  /*b000*/  IMAD.MOV.U32 R247, RZ, RZ, R178 ;  /* 0x000000fffff77224 */ /* 0x000fe400078e00b2 */
[----:B------:R-:W-:Y:S01]  /*b010*/  IMAD.MOV.U32 R178, RZ, RZ, R161 ;  /* 0x000000ffffb27224 */ /* 0x000fe200078e00a1 */
[----:B------:R-:W-:Y:S01]  /*b020*/  PRMT R161, R82, 0x5410, R81 ;  /* 0x0000541052a17816 */ /* 0x000fe20000000051 */
[----:B--2---:R-:W-:-:S05]  /*b030*/  @!P2 HFMA2.BF16_V2 R2, -RZ.H0_H0, RZ.H0_H0, -R82.H0_H0 ;  /* 0x200000ffff02a231 */ /* 0x004fca0000340952 */
[----:B------:R-:W-:Y:S02]  /*b040*/  PRMT R11, R2, 0x7610, R11 ;  /* 0x00007610020b7816 */ /* 0x000fe4000000000b */
[----:B------:R2:W3:Y:S02]  /*b050*/  LDL.LU.S16 R2, [R1+0x44] ;  /* 0x0000440001027983 */ /* 0x0004e40000300600 */
[----:B------:R-:W-:Y:S02]  /*b060*/  @!P2 PRMT R82, R11, 0x5410, RZ ;  /* 0x000054100b52a816 */ /* 0x000fe400000000ff */
[----:B------:R2:W2:Y:S04]  /*b070*/  LDL.LU.S16 R18, [R1+0x48] ;  /* 0x0000480001127983 */ /* 0x0004a80000300600 */
[----:B------:R1:W2:Y:S01]  /*b080*/  LDL.LU.S16 R11, [R1+0x4c] ;  /* 0x00004c00010b7983 */ /* 0x0002a20000300600 */
[----:B------:R-:W-:-:S04]  /*b090*/  LOP3.LUT R0, R0, 0xffff, RZ, 0xc0, !PT ;  /* 0x0000ffff00007812 */ /* 0x000fc800078ec0ff */
[----:B------:R-:W-:-:S04]  /*b0a0*/  SHF.R.U32.HI R0, RZ, 0x8, R0 ;  /* 0x00000008ff007819 */ /* 0x000fc80000011600 */
[----:B------:R-:W-:-:S04]  /*b0b0*/  LOP3.LUT R0, R0, 0xffff, RZ, 0xc0, !PT ;  /* 0x0000ffff00007812 */ /* 0x000fc800078ec0ff */
[----:B------:R-:W-:Y:S02]  /*b0c0*/  ISETP.GE.U32.AND P6, PT, R217, R0, PT ;  /* 0x00000000d900720c */ /* 0x000fe40003fc6070 */
[----:B------:R-:W-:Y:S02]  /*b0d0*/  PRMT R79, R80, 0x7632, R79 ;  /* 0x00007632504f7816 */ /* 0x000fe4000000004f */
[----:B------:R-:W-:-:S04]  /*b0e0*/  SHF.R.U32.HI R0, RZ, 0x8, R13 ;  /* 0x00000008ff007819 */ /* 0x000fc8000001160d */
[----:B------:R-:W-:Y:S02]  /*b0f0*/  LOP3.LUT R0, R0, 0xffff, RZ, 0xc0, !PT ;  /* 0x0000ffff00007812 */ /* 0x000fe400078ec0ff */
[----:B------:R-:W-:Y:S02]  /*b100*/  PRMT R163, R80, 0x5410, R79 ;  /* 0x0000541050a37816 */ /* 0x000fe4000000004f */
[----:B------:R-:W-:Y:S01]  /*b110*/  ISETP.GE.U32.AND P2, PT, R217, R0, PT ;  /* 0x00000000d900720c */ /* 0x000fe20003f46070 */
[----:B---3--:R-:W-:-:S05]  /*b120*/  @!P6 HFMA2.BF16_V2 R2, -RZ.H0_H0, RZ.H0_H0, -R81.H0_H0 ;  /* 0x200000ffff02e231 */ /* 0x008fca0000340951 */
[----:B------:R-:W-:Y:S02]  /*b130*/  PRMT R10, R2, 0x7610, R10 ;  /* 0x00007610020a7816 */ /* 0x000fe4000000000a */
[----:B------:R-:W3:Y:S01]  /*b140*/  MUFU.EX2 R2, R230 ;  /* 0x000000e600027308 */ /* 0x000ee20000000800 */
[----:B--2---:R-:W-:Y:S02]  /*b150*/  @!P4 HFMA2.BF16_V2 R18, -RZ.H0_H0, RZ.H0_H0, -R79.H0_H0 ;  /* 0x200000ffff12c231 */ /* 0x004fe4000034094f */
[----:B------:R-:W-:-:S03]  /*b160*/  @!P5 HFMA2.BF16_V2 R11, -RZ.H0_H0, RZ.H0_H0, -R80.H0_H0 ;  /* 0x200000ffff0bd231 */ /* 0x000fc60000340950 */
[----:B------:R-:W-:Y:S02]  /*b170*/  PRMT R9, R18, 0x7610, R9 ;  /* 0x0000761012097816 */ /* 0x000fe40000000009 */
[----:B------:R-:W-:Y:S02]  /*b180*/  PRMT R0, R11, 0x7610, R0 ;  /* 0x000076100b007816 */ /* 0x000fe40000000000 */
[----:B------:R-:W-:Y:S02]  /*b190*/  @!P6 PRMT R81, R10, 0x5410, RZ ;  /* 0x000054100a51e816 */ /* 0x000fe400000000ff */
[----:B------:R-:W-:Y:S01]  /*b1a0*/  @!P4 PRMT R79, R9, 0x5410, RZ ;  /* 0x00005410094fc816 */ /* 0x000fe200000000ff */
[----:B------:R2:W-:Y:S01]  /*b1b0*/  MUFU.EX2 R10, R244 ;  /* 0x000000f4000a7308 */ /* 0x0005e20000000800 */
[----:B------:R-:W-:Y:S01]  /*b1c0*/  @!P5 PRMT R80, R0, 0x5410, RZ ;  /* 0x000054100050d816 */ /* 0x000fe200000000ff */
[----:B-1----:R-:W-:Y:S01]  /*b1d0*/  FADD.FTZ R0, R8, R12 ;  /* 0x0000000c08007221 */ /* 0x002fe20000010000 */
[----:B---3--:R-:W-:-:S05]  /*b1e0*/  F2FP.BF16.PACK_AB R42, R2, R8 ;  /* 0x00000008022a723e */ /* 0x008fca00000010ff */
[----:B------:R1:W3:Y:S01]  /*b1f0*/  MUFU.EX2 R9, R235 ;  /* 0x000000eb00097308 */ /* 0x0002e20000000800 */
[----:B--2---:R2:W5:Y:S04]  /*b200*/  LDL.LU R244, [R1+0x368] ;  /* 0x0003680001f47983 */ /* 0x0045680000300800 */
[----:B-1----:R2:W5:Y:S04]  /*b210*/  LDL.LU R235, [R1+0x364] ;  /* 0x0003640001eb7983 */ /* 0x0025680000300800 */
[----:B------:R2:W2:Y:S04]  /*b220*/  LDL.LU.S16 R20, [R1+0x54] ;  /* 0x0000540001147983 */ /* 0x0004a80000300600 */
[----:B------:R1:W2:Y:S04]  /*b230*/  LDL.LU.S16 R8, [R1+0x50] ;  /* 0x0000500001087983 */ /* 0x0002a80000300600 */
[----:B------:R1:W4:Y:S04]  /*b240*/  LDL.LU.S16 R19, [R1+0x64] ;  /* 0x0000640001137983 */ /* 0x0003280000300600 */
[----:B------:R1:W4:Y:S01]  /*b250*/  LDL.LU.S16 R18, [R1+0x60] ;  /* 0x0000600001127983 */ /* 0x0003220000300600 */
[----:B------:R-:W-:Y:S01]  /*b260*/  PRMT R75, R76, 0x7632, R75 ;  /* 0x000076324c4b7816 */ /* 0x000fe2000000004b */
[----:B------:R1:W1:Y:S01]  /*b270*/  MUFU.EX2 R11, R219 ;  /* 0x000000db000b7308 */ /* 0x0002620000000800 */
[----:B------:R-:W-:Y:S01]  /*b280*/  PRMT R77, R78, 0x7632, R77 ;  /* 0x000076324e4d7816 */ /* 0x000fe2000000004d */
[----:B------:R-:W-:Y:S01]  /*b290*/  FADD.FTZ R0, R2, R0 ;  /* 0x0000000002007221 */ /* 0x000fe20000010000 */
[----:B------:R-:W-:-:S02]  /*b2a0*/  LOP3.LUT R14, R29, R232, R162, 0x96, !PT ;  /* 0x000000e81d0e7212 */ /* 0x000fc400078e96a2 */
[----:B------:R-:W-:Y:S01]  /*b2b0*/  LOP3.LUT R17, R7, R233, R28, 0x96, !PT ;  /* 0x000000e907117212 */ /* 0x000fe200078e961c */
[----:B---3--:R-:W-:Y:S01]  /*b2c0*/  FADD.FTZ R0, R9, R0 ;  /* 0x0000000009007221 */ /* 0x008fe20000010000 */
[----:B------:R-:W-:Y:S01]  /*b2d0*/  F2FP.BF16.PACK_AB R31, R31, R32 ;  /* 0x000000201f1f723e */ /* 0x000fe200000010ff */
[----:B-1----:R-:W-:Y:S02]  /*b2e0*/  IMAD.MOV.U32 R219, RZ, RZ, R185 ;  /* 0x000000ffffdb7224 */ /* 0x002fe400078e00b9 */
[----:B------:R-:W-:Y:S02]  /*b2f0*/  IMAD.MOV.U32 R185, RZ, RZ, R186 ;  /* 0x000000ffffb97224 */ /* 0x000fe400078e00ba */
[----:B------:R-:W-:Y:S01]  /*b300*/  IMAD.MOV.U32 R186, RZ, RZ, R160 ;  /* 0x000000ffffba7224 */ /* 0x000fe200078e00a0 */
[----:B------:R-:W-:Y:S02]  /*b310*/  PRMT R160, R78, 0x5410, R77 ;  /* 0x000054104ea07816 */ /* 0x000fe4000000004d */
[----:B------:R-:W-:Y:S01]  /*b320*/  F2FP.BF16.PACK_AB R32, R10, R11 ;  /* 0x0000000b0a20723e */ /* 0x000fe200000010ff */
[----:B------:R-:W-:-:S02]  /*b330*/  IMAD.MOV.U32 R230, RZ, RZ, R206 ;  /* 0x000000ffffe67224 */ /* 0x000fc400078e00ce */
[----:B------:R-:W-:Y:S02]  /*b340*/  IMAD.MOV.U32 R206, RZ, RZ, R243 ;  /* 0x000000ffffce7224 */ /* 0x000fe400078e00f3 */
[----:B------:R-:W-:Y:S02]  /*b350*/  IMAD.MOV.U32 R243, RZ, RZ, R178 ;  /* 0x000000fffff37224 */ /* 0x000fe400078e00b2 */
[----:B------:R-:W-:Y:S01]  /*b360*/  IMAD.MOV.U32 R178, RZ, RZ, R159 ;  /* 0x000000ffffb27224 */ /* 0x000fe200078e009f */
[----:B------:R-:W-:Y:S01]  /*b370*/  PRMT R159, R76, 0x5410, R75 ;  /* 0x000054104c9f7816 */ /* 0x000fe2000000004b */
[----:B--2---:R-:W-:-:S05]  /*b380*/  @!P2 HFMA2.BF16_V2 R8, -RZ.H0_H0, RZ.H0_H0, -R75.H0_H0 ;  /* 0x200000ffff08a231 */ /* 0x004fca000034094b */
[----:B------:R-:W-:Y:S02]  /*b390*/  PRMT R13, R8, 0x7610, R13 ;  /* 0x00007610080d7816 */ /* 0x000fe4000000000d */
[----:B------:R-:W1:Y:S01]  /*b3a0*/  MUFU.EX2 R8, R229 ;  /* 0x000000e500087308 */ /* 0x000e620000000800 */
[----:B----4-:R-:W-:Y:S02]  /*b3b0*/  @!P0 HFMA2.BF16_V2 R18, -RZ.H0_H0, RZ.H0_H0, -R77.H0_H0 ;  /* 0x200000ffff128231 */ /* 0x010fe4000034094d */
[----:B------:R-:W-:-:S03]  /*b3c0*/  @!P1 HFMA2.BF16_V2 R19, -RZ.H0_H0, RZ.H0_H0, -R78.H0_H0 ;  /* 0x200000ffff139231 */ /* 0x000fc6000034094e */
[----:B------:R-:W-:-:S04]  /*b3d0*/  PRMT R2, R18, 0x7610, R2 ;  /* 0x0000761012027816 */ /* 0x000fc80000000002 */
[----:B------:R-:W-:Y:S01]  /*b3e0*/  @!P0 PRMT R77, R2, 0x5410, RZ ;  /* 0x00005410024d8816 */ /* 0x000fe200000000ff */
[----:B------:R-:W-:Y:S01]  /*b3f0*/  FADD.FTZ R2, R11, R5 ;  /* 0x000000050b027221 */ /* 0x000fe20000010000 */
[----:B------:R-:W-:Y:S01]  /*b400*/  PRMT R12, R19, 0x7610, R12 ;  /* 0x00007610130c7816 */ /* 0x000fe2000000000c */
[----:B------:R-:W-:Y:S02]  /*b410*/  @!P3 HFMA2.BF16_V2 R20, -RZ.H0_H0, RZ.H0_H0, -R76.H0_H0 ;  /* 0x200000ffff14b231 */ /* 0x000fe4000034094c */
[----:B------:R-:W-:Y:S01]  /*b420*/  FADD.FTZ R18, R10, R2 ;  /* 0x000000020a127221 */ /* 0x000fe20000010000 */
[C---:B-1----:R-:W-:Y:S01]  /*b430*/  F2FP.BF16.PACK_AB R23, R8.reuse, R9 ;  /* 0x000000090817723e */ /* 0x042fe200000010ff */
[----:B------:R-:W-:Y:S01]  /*b440*/  FADD.FTZ R19, R8, R0 ;  /* 0x0000000008137221 */ /* 0x000fe20000010000 */
[----:B------:R-:W-:Y:S01]  /*b450*/  @!P2 PRMT R75, R13, 0x5410, RZ ;  /* 0x000054100d4ba816 */ /* 0x000fe200000000ff */
[----:B------:R-:W-:Y:S01]  /*b460*/  IMAD.WIDE.U32 R8, R14, -0x2daee0ad, RZ ;  /* 0xd2511f530e087825 */ /* 0x000fe200078e00ff */
[----:B------:R1:W5:Y:S03]  /*b470*/  LDL.LU R229, [R1+0x360] ;  /* 0x0003600001e57983 */ /* 0x0003660000300800 */
[----:B------:R-:W-:Y:S01]  /*b480*/  IMAD.WIDE.U32 R10, R17, -0x2daee0ad, RZ ;  /* 0xd2511f53110a7825 */ /* 0x000fe200078e00ff */
[----:B------:R-:W-:-:S02]  /*b490*/  @!P1 PRMT R78, R12, 0x5410, RZ ;  /* 0x000054100c4e9816 */ /* 0x000fc400000000ff */
[----:B------:R-:W-:Y:S02]  /*b4a0*/  PRMT R15, R20, 0x7610, R15 ;  /* 0x00007610140f7816 */ /* 0x000fe4000000000f */
[----:B------:R-:W-:Y:S02]  /*b4b0*/  LOP3.LUT R14, R9, R234, R16, 0x96, !PT ;  /* 0x000000ea090e7212 */ /* 0x000fe400078e9610 */
[----:B------:R-:W-:Y:S02]  /*b4c0*/  LOP3.LUT R12, R11, R241, R8, 0x96, !PT ;  /* 0x000000f10b0c7212 */ /* 0x000fe400078e9608 */
[----:B------:R-:W-:Y:S01]  /*b4d0*/  @!P3 PRMT R76, R15, 0x5410, RZ ;  /* 0x000054100f4cb816 */ /* 0x000fe200000000ff */
        /* <DEDUP_REMOVED lines=21> */
[----:B------:R-:W-:-:S02]  /*b630*/  LOP3.LUT R0, R8, 0xff, RZ, 0xc0, !PT ;  /* 0x000000ff08007812 */ /* 0x000fc400078ec0ff */
[----:B------:R-:W-:Y:S02]  /*b640*/  LOP3.LUT R12, R11, R238, R12, 0x96, !PT ;  /* 0x000000ee0b0c7212 */ /* 0x000fe400078e960c */
[C---:B------:R-:W-:Y:S02]  /*b650*/  ISETP.GE.U32.AND P5, PT, R217.reuse, R2, PT ;  /* 0x00000002d900720c */ /* 0x040fe40003fa6070 */
[----:B------:R-:W-:Y:S02]  /*b660*/  ISETP.GE.U32.AND P2, PT, R217, R0, PT ;  /* 0x00000000d900720c */ /* 0x000fe40003f46070 */
[--C-:B------:R-:W-:Y:S02]  /*b670*/  SHF.R.U32.HI R0, RZ, 0x18, R8.reuse ;  /* 0x00000018ff007819 */ /* 0x100fe40000011608 */
[----:B------:R-:W-:Y:S02]  /*b680*/  SHF.R.U32.HI R2, RZ, 0x10, R8 ;  /* 0x00000010ff027819 */ /* 0x000fe40000011608 */
[----:B------:R-:W-:Y:S01]  /*b690*/  LOP3.LUT R10, R8, 0xffff, RZ, 0xc0, !PT ;  /* 0x0000ffff080a7812 */ /* 0x000fe200078ec0ff */
[----:B------:R-:W-:-:S02]  /*b6a0*/  IMAD.WIDE.U32 R8, R12, -0x2daee0ad, RZ ;  /* 0xd2511f530c087825 */ /* 0x000fc400078e00ff */
[----:B------:R1:W2:Y:S04]  /*b6b0*/  LDL.LU.S16 R12, [R1+0x90] ;  /* 0x00009000010c7983 */ /* 0x0002a80000300600 */
[----:B------:R1:W3:Y:S04]  /*b6c0*/  LDL.LU.S16 R199, [R1+0x94] ;  /* 0x0000940001c77983 */ /* 0x0002e80000300600 */
[----:B------:R1:W4:Y:S01]  /*b6d0*/  LDL.LU.S16 R197, [R1+0x98] ;  /* 0x0000980001c57983 */ /* 0x0003220000300600 */
[----:B------:R-:W1:Y:S08]  /*b6e0*/  MUFU.EX2 R22, R230 ;  /* 0x000000e600167308 */ /* 0x000e700000000800 */
[----:B------:R-:W1:Y:S08]  /*b6f0*/  MUFU.EX2 R20, R219 ;  /* 0x000000db00147308 */ /* 0x000e700000000800 */
[----:B------:R-:W1:Y:S01]  /*b700*/  MUFU.EX2 R21, R206 ;  /* 0x000000ce00157308 */ /* 0x000e620000000800 */
[----:B------:R-:W-:-:S02]  /*b710*/  ISETP.GE.U32.AND P6, PT, R217, R0, PT ;  /* 0x00000000d900720c */ /* 0x000fc40003fc6070 */
[----:B------:R-:W-:-:S05]  /*b720*/  LOP3.LUT R0, R2, 0xff, RZ, 0xc0, !PT ;  /* 0x000000ff02007812 */ /* 0x000fca00078ec0ff */
[----:B------:R1:W1:Y:S02]  /*b730*/  MUFU.EX2 R15, R246 ;  /* 0x000000f6000f7308 */ /* 0x0002640000000800 */
[----:B-1----:R-:W-:Y:S01]  /*b740*/  FADD.FTZ R2, R22, R18 ;  /* 0x0000001216027221 */ /* 0x002fe20000010000 */
[----:B------:R-:W-:Y:S02]  /*b750*/  ISETP.GE.U32.AND P1, PT, R217, R0, PT ;  /* 0x00000000d900720c */ /* 0x000fe40003f26070 */
[----:B------:R-:W-:Y:S02]  /*b760*/  LOP3.LUT R0, R9, R237, R14, 0x96, !PT ;  /* 0x000000ed09007212 */ /* 0x000fe400078e960e */
[----:B------:R-:W-:Y:S01]  /*b770*/  LOP3.LUT R13, R8, 0xffff, RZ, 0xc0, !PT ;  /* 0x0000ffff080d7812 */ /* 0x000fe200078ec0ff */
[----:B------:R-:W-:Y:S01]  /*b780*/  FADD.FTZ R9, R20, R2 ;  /* 0x0000000214097221 */ /* 0x000fe20000010000 */
[----:B------:R-:W-:Y:S01]  /*b790*/  PRMT R64, R65, 0x7632, R64 ;  /* 0x0000763241407816 */ /* 0x000fe20000000040 */
[----:B------:R-:W-:Y:S01]  /*b7a0*/  FADD.FTZ R2, R21, R19 ;  /* 0x0000001315027221 */ /* 0x000fe20000010000 */
[----:B------:R-:W-:-:S02]  /*b7b0*/  PRMT R60, R59, 0x7632, R60 ;  /* 0x000076323b3c7816 */ /* 0x000fc4000000003c */
[----:B------:R-:W-:Y:S01]  /*b7c0*/  LOP3.LUT R5, R8, 0xff, RZ, 0xc0, !PT ;  /* 0x000000ff08057812 */ /* 0x000fe200078ec0ff */
[----:B------:R-:W-:Y:S02]  /*b7d0*/  IMAD.MOV.U32 R246, RZ, RZ, R243 ;  /* 0x000000fffff67224 */ /* 0x000fe400078e00f3 */
[----:B------:R-:W-:Y:S02]  /*b7e0*/  IMAD.MOV.U32 R243, RZ, RZ, R205 ;  /* 0x000000fffff37224 */ /* 0x000fe400078e00cd */
[----:B------:R-:W-:Y:S02]  /*b7f0*/  IMAD.MOV.U32 R205, RZ, RZ, R166 ;  /* 0x000000ffffcd7224 */ /* 0x000fe400078e00a6 */
[----:B------:R-:W-:Y:S01]  /*b800*/  IMAD.MOV.U32 R166, RZ, RZ, R167 ;  /* 0x000000ffffa67224 */ /* 0x000fe200078e00a7 */
[----:B------:R-:W-:Y:S01]  /*b810*/  PRMT R167, R65, 0x5410, R64 ;  /* 0x0000541041a77816 */ /* 0x000fe20000000040 */
[----:B--2---:R-:W-:Y:S02]  /*b820*/  @!P3 HFMA2.BF16_V2 R12, -RZ.H0_H0, RZ.H0_H0, -R65.H0_H0 ;  /* 0x200000ffff0cb231 */ /* 0x004fe40000340941 */
[----:B---3--:R-:W-:-:S03]  /*b830*/  @!P4 HFMA2.BF16_V2 R199, -RZ.H0_H0, RZ.H0_H0, -R64.H0_H0 ;  /* 0x200000ffffc7c231 */ /* 0x008fc60000340940 */
[----:B------:R-:W-:Y:S01]  /*b840*/  PRMT R200, R12, 0x7610, R200 ;  /* 0x000076100cc87816 */ /* 0x000fe200000000c8 */
[----:B------:R-:W-:Y:S01]  /*b850*/  FADD.FTZ R12, R15, R2 ;  /* 0x000000020f0c7221 */ /* 0x000fe20000010000 */
[----:B------:R-:W-:Y:S01]  /*b860*/  SHF.R.U32.HI R2, RZ, 0x8, R10 ;  /* 0x00000008ff027819 */ /* 0x000fe2000001160a */
[----:B----4-:R-:W-:Y:S01]  /*b870*/  @!P0 HFMA2.BF16_V2 R197, -RZ.H0_H0, RZ.H0_H0, -R60.H0_H0 ;  /* 0x200000ffffc58231 */ /* 0x010fe2000034093c */
[----:B------:R-:W-:Y:S02]  /*b880*/  PRMT R198, R199, 0x7610, R198 ;  /* 0x00007610c7c67816 */ /* 0x000fe400000000c6 */
[----:B------:R-:W-:Y:S02]  /*b890*/  LOP3.LUT R2, R2, 0xffff, RZ, 0xc0, !PT ;  /* 0x0000ffff02027812 */ /* 0x000fe400078ec0ff */
[----:B------:R-:W-:Y:S02]  /*b8a0*/  @!P3 PRMT R65, R200, 0x5410, RZ ;  /* 0x00005410c841b816 */ /* 0x000fe400000000ff */
[----:B------:R-:W-:-:S02]  /*b8b0*/  ISETP.GE.U32.AND P3, PT, R217, R5, PT ;  /* 0x00000005d900720c */ /* 0x000fc40003f66070 */
[----:B------:R-:W-:Y:S02]  /*b8c0*/  @!P4 PRMT R64, R198, 0x5410, RZ ;  /* 0x00005410c640c816 */ /* 0x000fe400000000ff */
[----:B------:R-:W-:Y:S02]  /*b8d0*/  PRMT R5, R197, 0x7610, R5 ;  /* 0x00007610c5057816 */ /* 0x000fe40000000005 */
[----:B------:R-:W-:Y:S01]  /*b8e0*/  ISETP.GE.U32.AND P4, PT, R217, R2, PT ;  /* 0x00000002d900720c */ /* 0x000fe20003f86070 */
[----:B------:R1:W2:Y:S01]  /*b8f0*/  MUFU.EX2 R10, R166 ;  /* 0x000000a6000a7308 */ /* 0x0002a20000000800 */
[----:B------:R3:W4:Y:S01]  /*b900*/  LDL.LU.S16 R2, [R1+0x9c] ;  /* 0x00009c0001027983 */ /* 0x0007220000300600 */
[----:B-1----:R-:W-:Y:S02]  /*b910*/  PRMT R166, R59, 0x5410, R60 ;  /* 0x000054103ba67816 */ /* 0x002fe4000000003c */
[----:B------:R-:W-:Y:S02]  /*b920*/  @!P0 PRMT R60, R5, 0x5410, RZ ;  /* 0x00005410053c8816 */ /* 0x000fe400000000ff */
[----:B------:R3:W2:Y:S04]  /*b930*/  LDL.LU.S16 R5, [R1+0xa0] ;  /* 0x0000a00001057983 */ /* 0x0006a80000300600 */
[----:B------:R3:W3:Y:S01]  /*b940*/  LDL.LU.S16 R197, [R1+0xa4] ;  /* 0x0000a40001c57983 */ /* 0x0006e20000300600 */
[----:B------:R-:W-:Y:S01]  /*b950*/  PRMT R58, R34, 0x7632, R58 ;  /* 0x00007632223a7816 */ /* 0x000fe2000000003a */
[----:B----4-:R-:W-:-:S05]  /*b960*/  @!P5 HFMA2.BF16_V2 R2, -RZ.H0_H0, RZ.H0_H0, -R59.H0_H0 ;  /* 0x200000ffff02d231 */ /* 0x010fca000034093b */
[----:B------:R-:W-:-:S04]  /*b970*/  PRMT R187, R2, 0x7610, R187 ;  /* 0x0000761002bb7816 */ /* 0x000fc800000000bb */
[----:B------:R-:W-:Y:S01]  /*b980*/  @!P5 PRMT R59, R187, 0x5410, RZ ;  /* 0x00005410bb3bd816 */ /* 0x000fe200000000ff */
[----:B------:R-:W-:Y:S02]  /*b990*/  IMAD.MOV.U32 R187, RZ, RZ, R247 ;  /* 0x000000ffffbb7224 */ /* 0x000fe400078e00f7 */
[----:B------:R-:W-:Y:S01]  /*b9a0*/  IMAD.MOV.U32 R247, RZ, RZ, R164 ;  /* 0x000000fffff77224 */ /* 0x000fe200078e00a4 */
[----:B--2---:R-:W-:Y:S01]  /*b9b0*/  @!P2 HFMA2.BF16_V2 R5, -RZ.H0_H0, RZ.H0_H0, -R34.H0_H0 ;  /* 0x200000ffff05a231 */ /* 0x004fe20000340922 */
[----:B------:R-:W-:-:S04]  /*b9c0*/  PRMT R164, R34, 0x5410, R58 ;  /* 0x0000541022a47816 */ /* 0x000fc8000000003a */
[----:B------:R-:W-:-:S04]  /*b9d0*/  PRMT R182, R5, 0x7610, R182 ;  /* 0x0000761005b67816 */ /* 0x000fc800000000b6 */
[----:B------:R-:W-:Y:S01]  /*b9e0*/  @!P2 PRMT R34, R182, 0x5410, RZ ;  /* 0x00005410b622a816 */ /* 0x000fe200000000ff */
[----:B------:R-:W-:Y:S02]  /*b9f0*/  IMAD.MOV.U32 R182, RZ, RZ, R165 ;  /* 0x000000ffffb67224 */ /* 0x000fe400078e00a5 */
[----:B------:R1:W2:Y:S01]  /*ba00*/  LDL.LU.S16 R165, [R1+0xa8] ;  /* 0x0000a80001a57983 */ /* 0x0002a20000300600 */
[--C-:B------:R-:W-:Y:S01]  /*ba10*/  SHF.R.U32.HI R11, RZ, 0x10, R8.reuse ;  /* 0x00000010ff0b7819 */ /* 0x100fe20000011608 */
[----:B---3--:R-:W-:Y:S01]  /*ba20*/  @!P4 HFMA2.BF16_V2 R197, -RZ.H0_H0, RZ.H0_H0, -R58.H0_H0 ;  /* 0x200000ffffc5c231 */ /* 0x008fe2000034093a */
[----:B------:R-:W-:-:S04]  /*ba30*/  SHF.R.U32.HI R8, RZ, 0x18, R8 ;  /* 0x00000018ff087819 */ /* 0x000fc80000011608 */
[----:B------:R-:W-:Y:S02]  /*ba40*/  ISETP.GE.U32.AND P0, PT, R217, R8, PT ;  /* 0x00000008d900720c */ /* 0x000fe40003f06070 */
[----:B------:R-:W-:Y:S01]  /*ba50*/  PRMT R196, R197, 0x7610, R196 ;  /* 0x00007610c5c47816 */ /* 0x000fe200000000c4 */
[----:B------:R-:W3:Y:S01]  /*ba60*/  MUFU.EX2 R8, R246 ;  /* 0x000000f600087308 */ /* 0x000ee20000000800 */
[----:B------:R-:W-:Y:S02]  /*ba70*/  SHF.R.U32.HI R2, RZ, 0x10, R0 ;  /* 0x00000010ff027819 */ /* 0x000fe40000011600 */
[----:B------:R-:W-:Y:S02]  /*ba80*/  @!P4 PRMT R58, R196, 0x5410, RZ ;  /* 0x00005410c43ac816 */ /* 0x000fe400000000ff */
[----:B------:R1:W4:Y:S01]  /*ba90*/  LDL.LU.S16 R196, [R1+0xac] ;  /* 0x0000ac0001c47983 */ /* 0x0003220000300600 */
[----:B------:R-:W-:Y:S02]  /*baa0*/  LOP3.LUT R2, R2, 0xff, RZ, 0xc0, !PT ;  /* 0x000000ff02027812 */ /* 0x000fe400078ec0ff */
[----:B------:R-:W-:-:S02]  /*bab0*/  PRMT R57, R31, 0x7610, R57 ;  /* 0x000076101f397816 */ /* 0x000fc40000000039 */
[----:B------:R-:W-:Y:S01]  /*bac0*/  ISETP.GE.U32.AND P5, PT, R217, R2, PT ;  /* 0x00000002d900720c */ /* 0x000fe20003fa6070 */
[----:B------:R-:W-:Y:S01]  /*bad0*/  FADD.FTZ R2, R10, R9 ;  /* 0x000000090a027221 */ /* 0x000fe20000010000 */
[----:B------:R-:W-:-:S03]  /*bae0*/  LOP3.LUT R17, R7, R233, R24, 0x96, !PT ;  /* 0x000000e907117212 */ /* 0x000fc600078e9618 */
[----:B---3--:R-:W-:Y:S01]  /*baf0*/  FADD.FTZ R5, R8, R2 ;  /* 0x0000000208057221 */ /* 0x008fe20000010000 */
[----:B------:R-:W-:Y:S02]  /*bb00*/  LOP3.LUT R2, R0, 0xff, RZ, 0xc0, !PT ;  /* 0x000000ff00027812 */ /* 0x000fe400078ec0ff */
[----:B------:R-:W-:Y:S02]  /*bb10*/  F2FP.BF16.PACK_AB R24, R8, R10 ;  /* 0x0000000a0818723e */ /* 0x000fe400000010ff */
[----:B------:R-:W-:Y:S02]  /*bb20*/  ISETP.GE.U32.AND P2, PT, R217, R2, PT ;  /* 0x00000002d900720c */ /* 0x000fe40003f46070 */
[----:B------:R-:W-:Y:S02]  /*bb30*/  PRMT R56, R31, 0x7632, R56 ;  /* 0x000076321f387816 */ /* 0x000fe40000000038 */
[----:B------:R-:W-:-:S04]  /*bb40*/  SHF.R.U32.HI R2, RZ, 0x18, R0 ;  /* 0x00000018ff027819 */ /* 0x000fc80000011600 */
[----:B------:R-:W-:Y:S02]  /*bb50*/  ISETP.GE.U32.AND P4, PT, R217, R2, PT ;  /* 0x00000002d900720c */ /* 0x000fe40003f86070 */
[----:B------:R-:W-:Y:S01]  /*bb60*/  LOP3.LUT R2, R11, 0xff, RZ, 0xc0, !PT ;  /* 0x000000ff0b027812 */ /* 0x000fe200078ec0ff */
[----:B--2---:R-:W-:-:S05]  /*bb70*/  @!P1 HFMA2.BF16_V2 R165, -RZ.H0_H0, RZ.H0_H0, -R57.H0_H0 ;  /* 0x200000ffffa59231 */ /* 0x004fca0000340939 */
[----:B------:R-:W-:Y:S02]  /*bb80*/  PRMT R8, R165, 0x7610, R8 ;  /* 0x00007610a5087816 */ /* 0x000fe40000000008 */
[----:B------:R-:W-:Y:S02]  /*bb90*/  PRMT R165, R57, 0x5410, R56 ;  /* 0x0000541039a57816 */ /* 0x000fe40000000038 */
[----:B------:R-:W-:Y:S02]  /*bba0*/  @!P1 PRMT R57, R8, 0x5410, RZ ;  /* 0x0000541008399816 */ /* 0x000fe400000000ff */
[----:B------:R1:W2:Y:S04]  /*bbb0*/  LDL.LU.S16 R8, [R1+0xb0] ;  /* 0x0000b00001087983 */ /* 0x0002a80000300600 */
[----:B------:R1:W3:Y:S01]  /*bbc0*/  LDL.LU.S16 R11, [R1+0xb4] ;  /* 0x0000b400010b7983 */ /* 0x0002e20000300600 */
[----:B------:R-:W-:Y:S01]  /*bbd0*/  LOP3.LUT R0, R0, 0xffff, RZ, 0xc0, !PT ;  /* 0x0000ffff00007812 */ /* 0x000fe200078ec0ff */
[----:B----4-:R-:W-:-:S03]  /*bbe0*/  @!P6 HFMA2.BF16_V2 R196, -RZ.H0_H0, RZ.H0_H0, -R56.H0_H0 ;  /* 0x200000ffffc4e231 */ /* 0x010fc60000340938 */
[----:B------:R-:W-:Y:S02]  /*bbf0*/  SHF.R.U32.HI R0, RZ, 0x8, R0 ;  /* 0x00000008ff007819 */ /* 0x000fe40000011600 */
[----:B------:R-:W-:Y:S02]  /*bc00*/  PRMT R183, R196, 0x7610, R183 ;  /* 0x00007610c4b77816 */ /* 0x000fe400000000b7 */
[----:B------:R-:W-:Y:S02]  /*bc10*/  LOP3.LUT R0, R0, 0xffff, RZ, 0xc0, !PT ;  /* 0x0000ffff00007812 */ /* 0x000fe400078ec0ff */
[----:B------:R-:W-:Y:S02]  /*bc20*/  @!P6 PRMT R56, R183, 0x5410, RZ ;  /* 0x00005410b738e816 */ /* 0x000fe400000000ff */
[----:B------:R-:W-:Y:S01]  /*bc30*/  ISETP.GE.U32.AND P6, PT, R217, R0, PT ;  /* 0x00000000d900720c */ /* 0x000fe20003fc6070 */
[----:B------:R1:W4:Y:S01]  /*bc40*/  LDL.LU.S16 R183, [R1+0xbc] ;  /* 0x0000bc0001b77983 */ /* 0x0003220000300600 */
[----:B------:R-:W-:-:S11]  /*bc50*/  PRMT R35, R55, 0x7632, R35 ;  /* 0x0000763237237816 */ /* 0x000fd60000000023 */
[----:B---3--:R-:W-:-:S05]  /*bc60*/  @!P6 HFMA2.BF16_V2 R11, -RZ.H0_H0, RZ.H0_H0, -R35.H0_H0 ;  /* 0x200000ffff0be231 */ /* 0x008fca0000340923 */
[----:B------:R-:W-:Y:S02]  /*bc70*/  PRMT R10, R11, 0x7610, R10 ;  /* 0x000076100b0a7816 */ /* 0x000fe4000000000a */
[----:B------:R1:W3:Y:S01]  /*bc80*/  LDL.LU.S16 R11, [R1+0xb8] ;  /* 0x0000b800010b7983 */ /* 0x0002e20000300600 */
[----:B--2---:R-:W-:Y:S01]  /*bc90*/  @!P2 HFMA2.BF16_V2 R8, -RZ.H0_H0, RZ.H0_H0, -R55.H0_H0 ;  /* 0x200000ffff08a231 */ /* 0x004fe20000340937 */
[----:B------:R-:W-:-:S04]  /*bca0*/  ISETP.GE.U32.AND P1, PT, R217, R2, PT ;  /* 0x00000002d900720c */ /* 0x000fc80003f26070 */
[----:B------:R-:W-:Y:S02]  /*bcb0*/  PRMT R2, R8, 0x7610, R2 ;  /* 0x0000761008027816 */ /* 0x000fe40000000002 */
[----:B------:R2:W-:Y:S01]  /*bcc0*/  MUFU.EX2 R8, R170 ;  /* 0x000000aa00087308 */ /* 0x0005e20000000800 */
[C---:B------:R-:W-:Y:S02]  /*bcd0*/  PRMT R41, R30.reuse, 0x7610, R41 ;  /* 0x000076101e297816 */ /* 0x040fe40000000029 */
[----:B------:R-:W-:Y:S02]  /*bce0*/  PRMT R40, R30, 0x7632, R40 ;  /* 0x000076321e287816 */ /* 0x000fe40000000028 */
[----:B------:R-:W-:Y:S01]  /*bcf0*/  SHF.R.U32.HI R0, RZ, 0x8, R13 ;  /* 0x00000008ff007819 */ /* 0x000fe2000001160d */
[----:B----4-:R-:W-:-:S03]  /*bd00*/  @!P5 HFMA2.BF16_V2 R183, -RZ.H0_H0, RZ.H0_H0, -R41.H0_H0 ;  /* 0x200000ffffb7d231 */ /* 0x010fc60000340929 */
[----:B------:R-:W-:Y:S02]  /*bd10*/  LOP3.LUT R0, R0, 0xffff, RZ, 0xc0, !PT ;  /* 0x0000ffff00007812 */ /* 0x000fe400078ec0ff */
[----:B--2---:R-:W-:Y:S02]  /*bd20*/  PRMT R170, R55, 0x5410, R35 ;  /* 0x0000541037aa7816 */ /* 0x004fe40000000023 */
[----:B------:R-:W-:Y:S02]  /*bd30*/  @!P2 PRMT R55, R2, 0x5410, RZ ;  /* 0x000054100237a816 */ /* 0x000fe400000000ff */
[----:B------:R-:W2:Y:S01]  /*bd40*/  MUFU.EX2 R2, R243 ;  /* 0x000000f300027308 */ /* 0x000ea20000000800 */
[----:B------:R-:W-:Y:S02]  /*bd50*/  PRMT R9, R183, 0x7610, R9 ;  /* 0x00007610b7097816 */ /* 0x000fe40000000009 */
[----:B------:R-:W-:Y:S02]  /*bd60*/  ISETP.GE.U32.AND P2, PT, R217, R0, PT ;  /* 0x00000000d900720c */ /* 0x000fe40003f46070 */
[----:B------:R-:W-:-:S03]  /*bd70*/  @!P6 PRMT R35, R10, 0x5410, RZ ;  /* 0x000054100a23e816 */ /* 0x000fc600000000ff */
[----:B------:R4:W-:Y:S01]  /*bd80*/  MUFU.EX2 R10, R228 ;  /* 0x000000e4000a7308 */ /* 0x0009e20000000800 */
[----:B------:R-:W-:Y:S02]  /*bd90*/  F2FP.BF16.PACK_AB R28, R20, R22 ;  /* 0x00000016141c723e */ /* 0x000fe400000010ff */
[----:B--2---:R-:W-:Y:S01]  /*bda0*/  F2FP.BF16.PACK_AB R22, R2, R8 ;  /* 0x000000080216723e */ /* 0x004fe200000010ff */
[----:B----4-:R1:W5:Y:S01]  /*bdb0*/  LDL.LU R228, [R1+0x35c] ;  /* 0x00035c0001e47983 */ /* 0x0103620000300800 */
[----:B------:R-:W-:Y:S02]  /*bdc0*/  IMAD.MOV.U32 R183, RZ, RZ, R178 ;  /* 0x000000ffffb77224 */ /* 0x000fe400078e00b2 */
[----:B------:R-:W-:Y:S02]  /*bdd0*/  IMAD.MOV.U32 R243, RZ, RZ, R187 ;  /* 0x000000fffff37224 */ /* 0x000fe400078e00bb */
[----:B------:R-:W-:Y:S02]  /*bde0*/  IMAD.MOV.U32 R178, RZ, RZ, R174 ;  /* 0x000000ffffb27224 */ /* 0x000fe400078e00ae */
[----:B------:R-:W-:-:S02]  /*bdf0*/  IMAD.MOV.U32 R187, RZ, RZ, R247 ;  /* 0x000000ffffbb7224 */ /* 0x000fc400078e00f7 */
[----:B------:R-:W-:Y:S02]  /*be00*/  IMAD.MOV.U32 R174, RZ, RZ, R169 ;  /* 0x000000ffffae7224 */ /* 0x000fe400078e00a9 */
[----:B------:R-:W-:Y:S01]  /*be10*/  IMAD.MOV.U32 R247, RZ, RZ, R168 ;  /* 0x000000fffff77224 */ /* 0x000fe200078e00a8 */
[----:B---3--:R-:W-:-:S05]  /*be20*/  @!P4 HFMA2.BF16_V2 R11, -RZ.H0_H0, RZ.H0_H0, -R40.H0_H0 ;  /* 0x200000ffff0bc231 */ /* 0x008fca0000340928 */
[----:B------:R-:W-:Y:S02]  /*be30*/  PRMT R0, R11, 0x7610, R0 ;  /* 0x000076100b007816 */ /* 0x000fe40000000000 */
[----:B------:R2:W-:Y:S02]  /*be40*/  MUFU.EX2 R11, R171 ;  /* 0x000000ab000b7308 */ /* 0x0005e40000000800 */
[----:B--2---:R-:W-:Y:S02]  /*be50*/  PRMT R171, R41, 0x5410, R40 ;  /* 0x0000541029ab7816 */ /* 0x004fe40000000028 */
[----:B------:R-:W-:-:S04]  /*be60*/  @!P5 PRMT R41, R9, 0x5410, RZ ;  /* 0x000054100929d816 */ /* 0x000fc800000000ff */
[----:B------:R2:W3:Y:S01]  /*be70*/  MUFU.EX2 R9, R227 ;  /* 0x000000e300097308 */ /* 0x0004e20000000800 */
[----:B------:R-:W-:Y:S01]  /*be80*/  @!P4 PRMT R40, R0, 0x5410, RZ ;  /* 0x000054100028c816 */ /* 0x000fe200000000ff */
[----:B------:R-:W-:Y:S01]  /*be90*/  FADD.FTZ R0, R8, R12 ;  /* 0x0000000c08007221 */ /* 0x000fe20000010000 */
[----:B--2---:R1:W5:Y:S04]  /*bea0*/  LDL.LU R227, [R1+0x358] ;  /* 0x0003580001e37983 */ /* 0x0043680000300800 */
[----:B------:R1:W2:Y:S04]  /*beb0*/  LDL.LU.S16 R196, [R1+0xcc] ;  /* 0x0000cc0001c47983 */ /* 0x0002a80000300600 */
[----:B------:R1:W4:Y:S04]  /*bec0*/  LDL.LU.S16 R8, [R1+0xc4] ;  /* 0x0000c40001087983 */ /* 0x0003280000300600 */
[----:B------:R1:W2:Y:S04]  /*bed0*/  LDL.LU.S16 R169, [R1+0xd8] ;  /* 0x0000d80001a97983 */ /* 0x0002a80000300600 */
[----:B------:R1:W2:Y:S01]  /*bee0*/  LDL.LU.S16 R168, [R1+0xd0] ;  /* 0x0000d00001a87983 */ /* 0x0002a20000300600 */
[----:B------:R-:W-:Y:S01]  /*bef0*/  PRMT R61, R62, 0x7632, R61 ;  /* 0x000076323e3d7816 */ /* 0x000fe2000000003d */
[----:B------:R-:W-:Y:S01]  /*bf00*/  FADD.FTZ R0, R2, R0 ;  /* 0x0000000002007221 */ /* 0x000fe20000010000 */
[----:B------:R-:W-:-:S02]  /*bf10*/  PRMT R69, R63, 0x7632, R69 ;  /* 0x000076323f457816 */ /* 0x000fc40000000045 */
[----:B------:R-:W-:Y:S01]  /*bf20*/  LOP3.LUT R14, R25, R232, R162, 0x96, !PT ;  /* 0x000000e8190e7212 */ /* 0x000fe200078e96a2 */
[----:B---3--:R-:W-:Y:S01]  /*bf30*/  FADD.FTZ R0, R9, R0 ;  /* 0x0000000009007221 */ /* 0x008fe20000010000 */
[----:B------:R-:W-:Y:S02]  /*bf40*/  F2FP.BF16.PACK_AB R21, R15, R21 ;  /* 0x000000150f15723e */ /* 0x000fe400000010ff */
[----:B------:R-:W-:Y:S01]  /*bf50*/  F2FP.BF16.PACK_AB R83, R10, R11 ;  /* 0x0000000b0a53723e */ /* 0x000fe200000010ff */
[----:B----4-:R-:W-:-:S05]  /*bf60*/  @!P2 HFMA2.BF16_V2 R8, -RZ.H0_H0, RZ.H0_H0, -R61.H0_H0 ;  /* 0x200000ffff08a231 */ /* 0x010fca000034093d */
[----:B------:R-:W-:Y:S02]  /*bf70*/  PRMT R13, R8, 0x7610, R13 ;  /* 0x00007610080d7816 */ /* 0x000fe4000000000d */
[----:B------:R-:W3:Y:S01]  /*bf80*/  MUFU.EX2 R8, R226 ;  /* 0x000000e200087308 */ /* 0x000ee20000000800 */
[----:B--2---:R-:W-:Y:S02]  /*bf90*/  @!P0 HFMA2.BF16_V2 R168, -RZ.H0_H0, RZ.H0_H0, -R69.H0_H0 ;  /* 0x200000ffffa88231 */ /* 0x004fe40000340945 */
[----:B------:R-:W-:Y:S02]  /*bfa0*/  @!P3 HFMA2.BF16_V2 R196, -RZ.H0_H0, RZ.H0_H0, -R62.H0_H0 ;  /* 0x200000ffffc4b231 */ /* 0x000fe4000034093e */
[----:B------:R-:W-:Y:S01]  /*bfb0*/  @!P1 HFMA2.BF16_V2 R169, -RZ.H0_H0, RZ.H0_H0, -R63.H0_H0 ;  /* 0x200000ffffa99231 */ /* 0x000fe2000034093f */
[----:B------:R-:W-:Y:S02]  /*bfc0*/  PRMT R2, R168, 0x7610, R2 ;  /* 0x00007610a8027816 */ /* 0x000fe40000000002 */
[----:B------:R-:W-:Y:S01]  /*bfd0*/  PRMT R15, R196, 0x7610, R15 ;  /* 0x00007610c40f7816 */ /* 0x000fe2000000000f */
[C---:B---3--:R-:W-:Y:S01]  /*bfe0*/  FADD.FTZ R0, R8.reuse, R0 ;  /* 0x0000000008007221 */ /* 0x048fe20000010000 */
[----:B------:R-:W-:Y:S01]  /*bff0*/  F2FP.BF16.PACK_AB R20, R8, R9 ;  /* 0x000000090814723e */ /* 0x000fe200000010ff */
[----:B------:R-:W-:Y:S01]  /*c000*/  IMAD.WIDE.U32 R8, R14, -0x2daee0ad, RZ ;  /* 0xd2511f530e087825 */ /* 0x000fe200078e00ff */
[----:B------:R-:W-:Y:S01]  /*c010*/  PRMT R12, R169, 0x7610, R12 ;  /* 0x00007610a90c7816 */ /* 0x000fe2000000000c */
[----:B------:R1:W5:Y:S01]  /*c020*/  LDL.LU R226, [R1+0x354] ;  /* 0x0003540001e27983 */ /* 0x0003620000300800 */
[----:B------:R-:W-:-:S02]  /*c030*/  PRMT R169, R63, 0x5410, R69 ;  /* 0x000054103fa97816 */ /* 0x000fc40000000045 */
[----:B------:R-:W-:Y:S02]  /*c040*/  LOP3.LUT R14, R9, R234, R16, 0x96, !PT ;  /* 0x000000ea090e7212 */ /* 0x000fe400078e9610 */
[----:B------:R-:W-:Y:S02]  /*c050*/  PRMT R168, R62, 0x5410, R61 ;  /* 0x000054103ea87816 */ /* 0x000fe4000000003d */
[----:B------:R-:W-:Y:S01]  /*c060*/  @!P0 PRMT R69, R2, 0x5410, RZ ;  /* 0x0000541002458816 */ /* 0x000fe200000000ff */
[----:B------:R-:W-:Y:S01]  /*c070*/  FADD.FTZ R2, R11, R5 ;  /* 0x000000050b027221 */ /* 0x000fe20000010000 */
[----:B------:R-:W-:Y:S01]  /*c080*/  @!P3 PRMT R62, R15, 0x5410, RZ ;  /* 0x000054100f3eb816 */ /* 0x000fe200000000ff */
[----:B------:R-:W-:-:S04]  /*c090*/  IMAD.WIDE.U32 R14, R14, -0x326172a9, RZ ;  /* 0xcd9e8d570e0e7825 */ /* 0x000fc800078e00ff */
[----:B------:R-:W-:Y:S01]  /*c0a0*/  FADD.FTZ R5, R10, R2 ;  /* 0x000000020a057221 */ /* 0x000fe20000010000 */
[----:B------:R-:W-:Y:S01]  /*c0b0*/  LOP3.LUT R9, R15, R231, R6, 0x96, !PT ;  /* 0x000000e70f097212 */ /* 0x000fe200078e9606 */
[----:B------:R-:W-:Y:S01]  /*c0c0*/  IMAD.WIDE.U32 R10, R17, -0x2daee0ad, RZ ;  /* 0xd2511f53110a7825 */ /* 0x000fe200078e00ff */
[----:B------:R-:W-:-:S04]  /*c0d0*/  @!P1 PRMT R63, R12, 0x5410, RZ ;  /* 0x000054100c3f9816 */ /* 0x000fc800000000ff */
[----:B------:R-:W-:Y:S01]  /*c0e0*/  LOP3.LUT R12, R11, R241, R8, 0x96, !PT ;  /* 0x000000f10b0c7212 */ /* 0x000fe200078e9608 */
[----:B------:R-:W-:Y:S01]  /*c0f0*/  IMAD.WIDE.U32 R8, R9, -0x2daee0ad, RZ ;  /* 0xd2511f5309087825 */ /* 0x000fe200078e00ff */
[----:B------:R-:W-:-:S04]  /*c100*/  @!P2 PRMT R61, R13, 0x5410, RZ ;  /* 0x000054100d3da816 */ /* 0x000fc800000000ff */
[----:B------:R-:W-:Y:S01]  /*c110*/  LOP3.LUT R10, R9, R239, R10, 0x96, !PT ;  /* 0x000000ef090a7212 */ /* 0x000fe200078e960a */
[----:B------:R-:W-:-:S04]  /*c120*/  IMAD.WIDE.U32 R12, R12, -0x326172a9, RZ ;  /* 0xcd9e8d570c0c7825 */ /* 0x000fc800078e00ff */
[----:B------:R-:W-:Y:S01]  /*c130*/  IMAD.WIDE.U32 R10, R10, -0x326172a9, RZ ;  /* 0xcd9e8d570a0a7825 */ /* 0x000fe200078e00ff */
[----:B------:R2:W-:Y:S04]  /*c140*/  STL [R1+0x68], R0 ;  /* 0x0000680001007387 */ /* 0x0005e80000100800 */
[----:B------:R-:W-:Y:S02]  /*c150*/  LOP3.LUT R12, R11, R238, R12, 0x96, !PT ;  /* 0x000000ee0b0c7212 */ /* 0x000fe400078e960c */
[----:B------:R3:W4:Y:S02]  /*c160*/  MUFU.EX2 R11, R183 ;  /* 0x000000b7000b7308 */ /* 0x0007240000000800 */
[----:B---3--:R-:W-:Y:S02]  /*c170*/  IMAD.MOV.U32 R183, RZ, RZ, R247 ;  /* 0x000000ffffb77224 */ /* 0x008fe400078e00f7 */
[----:B------:R-:W-:-:S02]  /*c180*/  IMAD.MOV.U32 R247, RZ, RZ, R177 ;  /* 0x000000fffff77224 */ /* 0x000fc400078e00b1 */
[----:B------:R1:W3:Y:S01]  /*c190*/  LDL.LU.S16 R177, [R1+0xe4] ;  /* 0x0000e40001b17983 */ /* 0x0002e20000300600 */
[----:B------:R-:W-:-:S03]  /*c1a0*/  LOP3.LUT R14, R13, R240, R14, 0x96, !PT ;  /* 0x000000f00d0e7212 */ /* 0x000fc600078e960e */
[----:B------:R1:W3:Y:S02]  /*c1b0*/  LDL.LU.S16 R13, [R1+0xe8] ;  /* 0x0000e800010d7983 */ /* 0x0002e40000300600 */
[----:B------:R-:W-:-:S05]  /*c1c0*/  IMAD.WIDE.U32 R14, R14, -0x2daee0ad, RZ ;  /* 0xd2511f530e0e7825 */ /* 0x000fca00078e00ff */
[----:B------:R-:W-:-:S05]  /*c1d0*/  LOP3.LUT R8, R15, R236, R8, 0x96, !PT ;  /* 0x000000ec0f087212 */ /* 0x000fca00078e9608 */
[----:B------:R-:W-:-:S05]  /*c1e0*/  IMAD.WIDE.U32 R8, R8, -0x326172a9, RZ ;  /* 0xcd9e8d5708087825 */ /* 0x000fca00078e00ff */
[----:B--2---:R-:W-:Y:S02]  /*c1f0*/  LOP3.LUT R0, R9, R242, R10, 0x96, !PT ;  /* 0x000000f209007212 */ /* 0x004fe400078e960a */
[----:B------:R-:W2:Y:S02]  /*c200*/  MUFU.EX2 R10, R243 ;  /* 0x000000f3000a7308 */ /* 0x000ea40000000800 */
[----:B------:R-:W-:-:S04]  /*c210*/  LOP3.LUT R2, R0, 0xff, RZ, 0xc0, !PT ;  /* 0x000000ff00027812 */ /* 0x000fc800078ec0ff */
[----:B------:R-:W-:Y:S01]  /*c220*/  ISETP.GE.U32.AND P0, PT, R217, R2, PT ;  /* 0x00000002d900720c */ /* 0x000fe20003f06070 */
[----:B----4-:R-:W-:-:S04]  /*c230*/  FADD.FTZ R2, R11, R5 ;  /* 0x000000050b027221 */ /* 0x010fc80000010000 */
[----:B--2---:R-:W-:-:S05]  /*c240*/  FADD.FTZ R2, R10, R2 ;  /* 0x000000020a027221 */ /* 0x004fca0000010000 */
[----:B------:R2:W-:Y:S01]  /*c250*/  STL [R1+0x288], R2 ;  /* 0x0002880201007387 */ /* 0x0005e20000100800 */
[----:B------:R-:W-:Y:S02]  /*c260*/  PRMT R53, R54, 0x7632, R53 ;  /* 0x0000763236357816 */ /* 0x000fe40000000035 */
[----:B--2---:R-:W-:-:S04]  /*c270*/  LOP3.LUT R2, R0, 0xffff, RZ, 0xc0, !PT ;  /* 0x0000ffff00027812 */ /* 0x004fc800078ec0ff */
[----:B------:R-:W-:-:S04]  /*c280*/  SHF.R.U32.HI R2, RZ, 0x8, R2 ;  /* 0x00000008ff027819 */ /* 0x000fc80000011602 */
[----:B------:R-:W-:Y:S02]  /*c290*/  LOP3.LUT R2, R2, 0xffff, RZ, 0xc0, !PT ;  /* 0x0000ffff02027812 */ /* 0x000fe400078ec0ff */
[----:B------:R-:W-:Y:S01]  /*c2a0*/  F2FP.BF16.PACK_AB R18, R10, R11 ;  /* 0x0000000b0a12723e */ /* 0x000fe200000010ff */
[----:B---3--:R-:W-:-:S05]  /*c2b0*/  @!P0 HFMA2.BF16_V2 R177, -RZ.H0_H0, RZ.H0_H0, -R54.H0_H0 ;  /* 0x200000ffffb18231 */ /* 0x008fca0000340936 */
[----:B------:R-:W-:Y:S02]  /*c2c0*/  PRMT R193, R177, 0x7610, R193 ;  /* 0x00007610b1c17816 */ /* 0x000fe400000000c1 */
[----:B------:R-:W-:Y:S02]  /*c2d0*/  PRMT R177, R54, 0x5410, R53 ;  /* 0x0000541036b17816 */ /* 0x000fe40000000035 */
[----:B------:R-:W-:Y:S02]  /*c2e0*/  @!P0 PRMT R54, R193, 0x5410, RZ ;  /* 0x00005410c1368816 */ /* 0x000fe400000000ff */
[----:B------:R-:W-:-:S13]  /*c2f0*/  ISETP.GE.U32.AND P0, PT, R217, R2, PT ;  /* 0x00000002d900720c */ /* 0x000fda0003f06070 */
[----:B------:R-:W-:-:S05]  /*c300*/  @!P0 HFMA2.BF16_V2 R13, -RZ.H0_H0, RZ.H0_H0, -R53.H0_H0 ;  /* 0x200000ffff0d8231 */ /* 0x000fca0000340935 */
[----:B------:R-:W-:Y:S02]  /*c310*/  PRMT R2, R13, 0x7610, R2 ;  /* 0x000076100d027816 */ /* 0x000fe40000000002 */
[----:B------:R1:W2:Y:S04]  /*c320*/  LDL.LU.S16 R13, [R1+0xec] ;  /* 0x0000ec00010d7983 */ /* 0x0002a80000300600 */
[----:B------:R1:W3:Y:S04]  /*c330*/  LDL.LU.S16 R11, [R1+0xf0] ;  /* 0x0000f000010b7983 */ /* 0x0002e80000300600 */
[----:B------:R1:W4:Y:S01]  /*c340*/  LDL.LU.S16 R10, [R1+0xf4] ;  /* 0x0000f400010a7983 */ /* 0x0003220000300600 */
[----:B------:R-:W-:-:S02]  /*c350*/  @!P0 PRMT R53, R2, 0x5410, RZ ;  /* 0x0000541002358816 */ /* 0x000fc400000000ff */
[--C-:B------:R-:W-:Y:S02]  /*c360*/  SHF.R.U32.HI R2, RZ, 0x18, R0.reuse ;  /* 0x00000018ff027819 */ /* 0x100fe40000011600 */
[----:B------:R-:W-:-:S04]  /*c370*/  SHF.R.U32.HI R0, RZ, 0x10, R0 ;  /* 0x00000010ff007819 */ /* 0x000fc80000011600 */
[----:B------:R-:W-:-:S04]  /*c380*/  LOP3.LUT R0, R0, 0xff, RZ, 0xc0, !PT ;  /* 0x000000ff00007812 */ /* 0x000fc800078ec0ff */
[C---:B------:R-:W-:Y:S02]  /*c390*/  ISETP.GE.U32.AND P1, PT, R217.reuse, R0, PT ;  /* 0x00000000d900720c */ /* 0x040fe40003f26070 */
[----:B------:R-:W-:Y:S02]  /*c3a0*/  ISETP.GE.U32.AND P0, PT, R217, R2, PT ;  /* 0x00000002d900720c */ /* 0x000fe40003f06070 */
[C---:B------:R-:W-:Y:S01]  /*c3b0*/  PRMT R51, R52.reuse, 0x7632, R51 ;  /* 0x0000763234337816 */ /* 0x040fe20000000033 */
[----:B------:R-:W-:Y:S02]  /*c3c0*/  IMAD.MOV.U32 R196, RZ, RZ, R188 ;  /* 0x000000ffffc47224 */ /* 0x000fe400078e00bc */
[----:B------:R-:W-:Y:S02]  /*c3d0*/  IMAD.MOV.U32 R188, RZ, RZ, R205 ;  /* 0x000000ffffbc7224 */ /* 0x000fe400078e00cd */
[----:B------:R-:W-:Y:S01]  /*c3e0*/  IMAD.MOV.U32 R205, RZ, RZ, R174 ;  /* 0x000000ffffcd7224 */ /* 0x000fe200078e00ae */
[----:B------:R-:W-:-:S03]  /*c3f0*/  PRMT R174, R52, 0x5410, R51 ;  /* 0x0000541034ae7816 */ /* 0x000fc60000000033 */
[----:B---3--:R-:W-:-:S05]  /*c400*/  @!P1 HFMA2.BF16_V2 R11, -RZ.H0_H0, RZ.H0_H0, -R52.H0_H0 ;  /* 0x200000ffff0b9231 */ /* 0x008fca0000340934 */
[----:B------:R-:W-:Y:S02]  /*c410*/  PRMT R0, R11, 0x7610, R0 ;  /* 0x000076100b007816 */ /* 0x000fe40000000000 */
[----:B------:R1:W3:Y:S01]  /*c420*/  LDL.LU.S16 R11, [R1+0xfc] ;  /* 0x0000fc00010b7983 */ /* 0x0002e20000300600 */
[----:B--2---:R-:W-:Y:S01]  /*c430*/  @!P0 HFMA2.BF16_V2 R13, -RZ.H0_H0, RZ.H0_H0, -R51.H0_H0 ;  /* 0x200000ffff0d8231 */ /* 0x004fe20000340933 */
[----:B------:R-:W-:Y:S02]  /*c440*/  @!P1 PRMT R52, R0, 0x5410, RZ ;  /* 0x0000541000349816 */ /* 0x000fe400000000ff */
[----:B------:R-:W-:Y:S02]  /*c450*/  LOP3.LUT R0, R8, 0xff, RZ, 0xc0, !PT ;  /* 0x000000ff08007812 */ /* 0x000fe400078ec0ff */
[----:B------:R-:W-:-:S04]  /*c460*/  PRMT R2, R13, 0x7610, R2 ;  /* 0x000076100d027816 */ /* 0x000fc80000000002 */
[----:B------:R-:W-:Y:S02]  /*c470*/  @!P0 PRMT R51, R2, 0x5410, RZ ;  /* 0x0000541002338816 */ /* 0x000fe400000000ff */
[----:B------:R-:W-:-:S13]  /*c480*/  ISETP.GE.U32.AND P0, PT, R217, R0, PT ;  /* 0x00000000d900720c */ /* 0x000fda0003f06070 */
[----:B----4-:R-:W-:-:S05]  /*c490*/  @!P0 HFMA2.BF16_V2 R10, -RZ.H0_H0, RZ.H0_H0, -R50.H0_H0 ;  /* 0x200000ffff0a8231 */ /* 0x010fca0000340932 */
[----:B------:R-:W-:Y:S02]  /*c4a0*/  PRMT R0, R10, 0x7610, R0 ;  /* 0x000076100a007816 */ /* 0x000fe40000000000 */
[----:B------:R1:W2:Y:S01]  /*c4b0*/  LDL.LU.S16 R10, [R1+0x104] ;  /* 0x00010400010a7983 */ /* 0x0002a20000300600 */
[C---:B------:R-:W-:Y:S01]  /*c4c0*/  PRMT R49, R50.reuse, 0x7632, R49 ;  /* 0x0000763232317816 */ /* 0x040fe20000000031 */
[----:B------:R-:W-:Y:S02]  /*c4d0*/  IMAD.MOV.U32 R243, RZ, RZ, R182 ;  /* 0x000000fffff37224 */ /* 0x000fe400078e00b6 */
[----:B------:R-:W-:Y:S01]  /*c4e0*/  IMAD.MOV.U32 R182, RZ, RZ, R173 ;  /* 0x000000ffffb67224 */ /* 0x000fe200078e00ad */
[----:B------:R-:W-:Y:S01]  /*c4f0*/  PRMT R173, R50, 0x5410, R49 ;  /* 0x0000541032ad7816 */ /* 0x000fe20000000031 */
[----:B------:R1:W4:Y:S01]  /*c500*/  LDL.LU.S16 R2, [R1+0x108] ;  /* 0x0001080001027983 */ /* 0x0003220000300600 */
[----:B------:R-:W-:Y:S02]  /*c510*/  @!P0 PRMT R50, R0, 0x5410, RZ ;  /* 0x0000541000328816 */ /* 0x000fe400000000ff */
[----:B------:R-:W-:-:S04]  /*c520*/  LOP3.LUT R0, R8, 0xffff, RZ, 0xc0, !PT ;  /* 0x0000ffff08007812 */ /* 0x000fc800078ec0ff */
[----:B------:R-:W-:-:S04]  /*c530*/  SHF.R.U32.HI R0, RZ, 0x8, R0 ;  /* 0x00000008ff007819 */ /* 0x000fc80000011600 */
[----:B------:R-:W-:-:S04]  /*c540*/  LOP3.LUT R0, R0, 0xffff, RZ, 0xc0, !PT ;  /* 0x0000ffff00007812 */ /* 0x000fc800078ec0ff */
[----:B------:R-:W-:-:S13]  /*c550*/  ISETP.GE.U32.AND P0, PT, R217, R0, PT ;  /* 0x00000000d900720c */ /* 0x000fda0003f06070 */
[----:B---3--:R-:W-:-:S05]  /*c560*/  @!P0 HFMA2.BF16_V2 R11, -RZ.H0_H0, RZ.H0_H0, -R49.H0_H0 ;  /* 0x200000ffff0b8231 */ /* 0x008fca0000340931 */
[----:B------:R-:W-:Y:S02]  /*c570*/  PRMT R0, R11, 0x7610, R0 ;  /* 0x000076100b007816 */ /* 0x000fe40000000000 */
[----:B------:R1:W3:Y:S02]  /*c580*/  LDL.LU.S16 R11, [R1+0x10c] ;  /* 0x00010c00010b7983 */ /* 0x0002e40000300600 */
[----:B------:R-:W-:Y:S02]  /*c590*/  @!P0 PRMT R49, R0, 0x5410, RZ ;  /* 0x0000541000318816 */ /* 0x000fe400000000ff */
[----:B------:R-:W-:-:S04]  /*c5a0*/  SHF.R.U32.HI R0, RZ, 0x10, R8 ;  /* 0x00000010ff007819 */ /* 0x000fc80000011608 */
[----:B------:R-:W-:-:S04]  /*c5b0*/  LOP3.LUT R0, R0, 0xff, RZ, 0xc0, !PT ;  /* 0x000000ff00007812 */ /* 0x000fc800078ec0ff */
[----:B------:R-:W-:Y:S02]  /*c5c0*/  ISETP.GE.U32.AND P1, PT, R217, R0, PT ;  /* 0x00000000d900720c */ /* 0x000fe40003f26070 */
[----:B------:R-:W-:-:S04]  /*c5d0*/  SHF.R.U32.HI R8, RZ, 0x18, R8 ;  /* 0x00000018ff087819 */ /* 0x000fc80000011608 */
[----:B------:R-:W-:-:S07]  /*c5e0*/  ISETP.GE.U32.AND P0, PT, R217, R8, PT ;  /* 0x00000008d900720c */ /* 0x000fce0003f06070 */
[----:B--2---:R-:W-:-:S05]  /*c5f0*/  @!P1 HFMA2.BF16_V2 R10, -RZ.H0_H0, RZ.H0_H0, -R48.H0_H0 ;  /* 0x200000ffff0a9231 */ /* 0x004fca0000340930 */
[----:B------:R-:W-:Y:S02]  /*c600*/  PRMT R8, R10, 0x7610, R8 ;  /* 0x000076100a087816 */ /* 0x000fe40000000008 */
[----:B------:R1:W2:Y:S01]  /*c610*/  LDL.LU.S16 R10, [R1+0x110] ;  /* 0x00011000010a7983 */ /* 0x0002a20000300600 */
[----:B------:R-:W-:Y:S01]  /*c620*/  IMAD.MOV.U32 R197, RZ, RZ, R189 ;  /* 0x000000ffffc57224 */ /* 0x000fe200078e00bd */
[----:B------:R-:W-:Y:S01]  /*c630*/  PRMT R47, R48, 0x7632, R47 ;  /* 0x00007632302f7816 */ /* 0x000fe2000000002f */
[----:B------:R-:W-:Y:S01]  /*c640*/  IMAD.MOV.U32 R189, RZ, RZ, R243 ;  /* 0x000000ffffbd7224 */ /* 0x000fe200078e00f3 */
[----:B------:R1:W2:Y:S01]  /*c650*/  LDL.LU.S16 R13, [R1+0x114] ;  /* 0x00011400010d7983 */ /* 0x0002a20000300600 */
[----:B------:R-:W-:Y:S02]  /*c660*/  IMAD.MOV.U32 R243, RZ, RZ, R188 ;  /* 0x000000fffff37224 */ /* 0x000fe400078e00bc */
[----:B------:R-:W-:Y:S01]  /*c670*/  IMAD.MOV.U32 R188, RZ, RZ, R187 ;  /* 0x000000ffffbc7224 */ /* 0x000fe200078e00bb */
[----:B----4-:R-:W-:Y:S01]  /*c680*/  @!P0 HFMA2.BF16_V2 R2, -RZ.H0_H0, RZ.H0_H0, -R47.H0_H0 ;  /* 0x200000ffff028231 */ /* 0x010fe2000034092f */
[----:B------:R-:W-:-:S02]  /*c690*/  IMAD.MOV.U32 R187, RZ, RZ, R186 ;  /* 0x000000ffffbb7224 */ /* 0x000fc400078e00ba */
[----:B------:R-:W-:Y:S02]  /*c6a0*/  IMAD.MOV.U32 R186, RZ, RZ, R247 ;  /* 0x000000ffffba7224 */ /* 0x000fe400078e00f7 */
[----:B------:R-:W-:Y:S02]  /*c6b0*/  IMAD.MOV.U32 R247, RZ, RZ, R178 ;  /* 0x000000fffff77224 */ /* 0x000fe400078e00b2 */
[----:B------:R-:W-:Y:S01]  /*c6c0*/  IMAD.MOV.U32 R178, RZ, RZ, R172 ;  /* 0x000000ffffb27224 */ /* 0x000fe200078e00ac */
[----:B------:R-:W-:Y:S02]  /*c6d0*/  PRMT R172, R48, 0x5410, R47 ;  /* 0x0000541030ac7816 */ /* 0x000fe4000000002f */
[----:B------:R-:W-:Y:S01]  /*c6e0*/  @!P1 PRMT R48, R8, 0x5410, RZ ;  /* 0x0000541008309816 */ /* 0x000fe200000000ff */
[----:B------:R-:W-:Y:S01]  /*c6f0*/  IMAD.WIDE.U32 R8, R12, -0x2daee0ad, RZ ;  /* 0xd2511f530c087825 */ /* 0x000fe200078e00ff */
[----:B------:R-:W-:Y:S01]  /*c700*/  PRMT R0, R2, 0x7610, R0 ;  /* 0x0000761002007816 */ /* 0x000fe20000000000 */
[----:B------:R1:W4:Y:S03]  /*c710*/  LDL.LU.S16 R12, [R1+0x118] ;  /* 0x00011800010c7983 */ /* 0x0003260000300600 */
[----:B------:R-:W-:-:S02]  /*c720*/  @!P0 PRMT R47, R0, 0x5410, RZ ;  /* 0x00005410002f8816 */ /* 0x000fc400000000ff */
[----:B------:R-:W-:-:S04]  /*c730*/  LOP3.LUT R0, R9, R237, R14, 0x96, !PT ;  /* 0x000000ed09007212 */ /* 0x000fc800078e960e */
[----:B------:R-:W-:-:S04]  /*c740*/  LOP3.LUT R2, R0, 0xff, RZ, 0xc0, !PT ;  /* 0x000000ff00027812 */ /* 0x000fc800078ec0ff */
[----:B------:R-:W-:Y:S01]  /*c750*/  ISETP.GE.U32.AND P0, PT, R217, R2, PT ;  /* 0x00000002d900720c */ /* 0x000fe20003f06070 */
[----:B------:R-:W-:Y:S02]  /*c760*/  IMAD.MOV.U32 R246, RZ, RZ, R243 ;  /* 0x000000fffff67224 */ /* 0x000fe400078e00f3 */
[----:B------:R-:W-:Y:S01]  /*c770*/  IMAD.MOV.U32 R243, RZ, RZ, R188 ;  /* 0x000000fffff37224 */ /* 0x000fe200078e00bc */
[----:B------:R-:W-:Y:S01]  /*c780*/  PRMT R45, R46, 0x7632, R45 ;  /* 0x000076322e2d7816 */ /* 0x000fe2000000002d */
[----:B------:R-:W-:Y:S02]  /*c790*/  IMAD.MOV.U32 R188, RZ, RZ, R187 ;  /* 0x000000ffffbc7224 */ /* 0x000fe400078e00bb */
[----:B------:R-:W-:Y:S02]  /*c7a0*/  IMAD.MOV.U32 R187, RZ, RZ, R186 ;  /* 0x000000ffffbb7224 */ /* 0x000fe400078e00ba */
[----:B------:R-:W-:Y:S02]  /*c7b0*/  IMAD.MOV.U32 R186, RZ, RZ, R247 ;  /* 0x000000ffffba7224 */ /* 0x000fe400078e00f7 */
[----:B------:R-:W-:-:S02]  /*c7c0*/  IMAD.MOV.U32 R247, RZ, RZ, R205 ;  /* 0x000000fffff77224 */ /* 0x000fc400078e00cd */
[----:B------:R-:W-:Y:S01]  /*c7d0*/  IMAD.MOV.U32 R205, RZ, RZ, R181 ;  /* 0x000000ffffcd7224 */ /* 0x000fe200078e00b5 */
[----:B------:R-:W-:Y:S01]  /*c7e0*/  PRMT R181, R46, 0x5410, R45 ;  /* 0x000054102eb57816 */ /* 0x000fe2000000002d */
[----:B------:R-:W-:-:S04]  /*c7f0*/  IMAD.MOV.U32 R219, RZ, RZ, R246 ;  /* 0x000000ffffdb7224 */ /* 0x000fc800078e00f6 */
[----:B------:R-:W-:Y:S02]  /*c800*/  IMAD.MOV.U32 R230, RZ, RZ, R219 ;  /* 0x000000ffffe67224 */ /* 0x000fe400078e00db */
[----:B------:R-:W-:Y:S01]  /*c810*/  IMAD.MOV.U32 R219, RZ, RZ, R185 ;  /* 0x000000ffffdb7224 */ /* 0x000fe200078e00b9 */
[----:B---3--:R-:W-:-:S05]  /*c820*/  @!P0 HFMA2.BF16_V2 R11, -RZ.H0_H0, RZ.H0_H0, -R46.H0_H0 ;  /* 0x200000ffff0b8231 */ /* 0x008fca000034092e */
[----:B------:R-:W-:Y:S02]  /*c830*/  PRMT R2, R11, 0x7610, R2 ;  /* 0x000076100b027816 */ /* 0x000fe40000000002 */
[----:B------:R1:W3:Y:S02]  /*c840*/  LDL.LU.S16 R11, [R1+0x11c] ;  /* 0x00011c00010b7983 */ /* 0x0002e40000300600 */
[----:B------:R-:W-:Y:S02]  /*c850*/  @!P0 PRMT R46, R2, 0x5410, RZ ;  /* 0x00005410022e8816 */ /* 0x000fe400000000ff */
[----:B------:R-:W-:-:S04]  /*c860*/  LOP3.LUT R2, R0, 0xffff, RZ, 0xc0, !PT ;  /* 0x0000ffff00027812 */ /* 0x000fc800078ec0ff */
[----:B------:R-:W-:-:S04]  /*c870*/  SHF.R.U32.HI R2, RZ, 0x8, R2 ;  /* 0x00000008ff027819 */ /* 0x000fc80000011602 */
[----:B------:R-:W-:-:S04]  /*c880*/  LOP3.LUT R2, R2, 0xffff, RZ, 0xc0, !PT ;  /* 0x0000ffff02027812 */ /* 0x000fc800078ec0ff */
[----:B------:R-:W-:-:S13]  /*c890*/  ISETP.GE.U32.AND P0, PT, R217, R2, PT ;  /* 0x00000002d900720c */ /* 0x000fda0003f06070 */
[----:B--2---:R-:W-:-:S05]  /*c8a0*/  @!P0 HFMA2.BF16_V2 R10, -RZ.H0_H0, RZ.H0_H0, -R45.H0_H0 ;  /* 0x200000ffff0a8231 */ /* 0x004fca000034092d */
[----:B------:R-:W-:Y:S02]  /*c8b0*/  PRMT R2, R10, 0x7610, R2 ;  /* 0x000076100a027816 */ /* 0x000fe40000000002 */
[----:B------:R1:W2:Y:S04]  /*c8c0*/  LDL.LU.S16 R10, [R1+0x120] ;  /* 0x00012000010a7983 */ /* 0x0002a80000300600 */
[----:B------:R1:W2:Y:S01]  /*c8d0*/  LDL.LU.S16 R185, [R1+0x134] ;  /* 0x0001340001b97983 */ /* 0x0002a20000300600 */
[----:B------:R-:W-:Y:S02]  /*c8e0*/  @!P0 PRMT R45, R2, 0x5410, RZ ;  /* 0x00005410022d8816 */ /* 0x000fe400000000ff */
[--C-:B------:R-:W-:Y:S02]  /*c8f0*/  SHF.R.U32.HI R2, RZ, 0x10, R0.reuse ;  /* 0x00000010ff027819 */ /* 0x100fe40000011600 */
[----:B------:R-:W-:Y:S01]  /*c900*/  PRMT R43, R44, 0x7632, R43 ;  /* 0x000076322c2b7816 */ /* 0x000fe2000000002b */
[----:B------:R-:W-:Y:S01]  /*c910*/  IMAD.MOV.U32 R206, RZ, RZ, R189 ;  /* 0x000000ffffce7224 */ /* 0x000fe200078e00bd */
[----:B------:R-:W-:Y:S01]  /*c920*/  SHF.R.U32.HI R0, RZ, 0x18, R0 ;  /* 0x00000018ff007819 */ /* 0x000fe20000011600 */
[----:B------:R-:W-:Y:S01]  /*c930*/  IMAD.MOV.U32 R246, RZ, RZ, R188 ;  /* 0x000000fffff67224 */ /* 0x000fe200078e00bc */
[----:B------:R-:W-:Y:S01]  /*c940*/  PRMT R33, R42, 0x7632, R33 ;  /* 0x000076322a217816 */ /* 0x000fe20000000021 */
[----:B------:R1:W2:Y:S01]  /*c950*/  LDL.LU.S16 R15, [R1+0x138] ;  /* 0x00013800010f7983 */ /* 0x0002a20000300600 */
[----:B------:R-:W-:Y:S01]  /*c960*/  ISETP.GE.U32.AND P0, PT, R217, R0, PT ;  /* 0x00000000d900720c */ /* 0x000fe20003f06070 */
[----:B------:R-:W-:-:S02]  /*c970*/  IMAD.MOV.U32 R189, RZ, RZ, R187 ;  /* 0x000000ffffbd7224 */ /* 0x000fc400078e00bb */
[----:B------:R-:W-:Y:S01]  /*c980*/  IMAD.MOV.U32 R187, RZ, RZ, R179 ;  /* 0x000000ffffbb7224 */ /* 0x000fe200078e00b3 */
[----:B------:R-:W-:Y:S01]  /*c990*/  PRMT R179, R44, 0x5410, R43 ;  /* 0x000054102cb37816 */ /* 0x000fe2000000002b */
[----:B------:R-:W-:Y:S01]  /*c9a0*/  IMAD.MOV.U32 R188, RZ, RZ, R186 ;  /* 0x000000ffffbc7224 */ /* 0x000fe200078e00ba */
[----:B------:R1:W2:Y:S07]  /*c9b0*/  LDL.LU.S16 R14, [R1+0x13c] ;  /* 0x00013c00010e7983 */ /* 0x0002ae0000300600 */
[----:B----4-:R-:W-:-:S05]  /*c9c0*/  @!P0 HFMA2.BF16_V2 R12, -RZ.H0_H0, RZ.H0_H0, -R43.H0_H0 ;  /* 0x200000ffff0c8231 */ /* 0x010fca000034092b */
[----:B------:R-:W-:-:S04]  /*c9d0*/  PRMT R0, R12, 0x7610, R0 ;  /* 0x000076100c007816 */ /* 0x000fc80000000000 */
[----:B------:R-:W-:Y:S02]  /*c9e0*/  @!P0 PRMT R43, R0, 0x5410, RZ ;  /* 0x00005410002b8816 */ /* 0x000fe400000000ff */
[----:B------:R-:W-:-:S04]  /*c9f0*/  LOP3.LUT R0, R8, 0xff, RZ, 0xc0, !PT ;  /* 0x000000ff08007812 */ /* 0x000fc800078ec0ff */
[----:B------:R-:W-:Y:S01]  /*ca00*/  ISETP.GE.U32.AND P0, PT, R217, R0, PT ;  /* 0x00000000d900720c */ /* 0x000fe20003f06070 */
[----:B------:R-:W-:Y:S02]  /*ca10*/  IMAD.MOV.U32 R186, RZ, RZ, R182 ;  /* 0x000000ffffba7224 */ /* 0x000fe400078e00b6 */
[----:B------:R-:W-:Y:S01]  /*ca20*/  IMAD.MOV.U32 R182, RZ, RZ, R178 ;  /* 0x000000ffffb67224 */ /* 0x000fe200078e00b2 */
[----:B------:R-:W-:Y:S02]  /*ca30*/  PRMT R178, R42, 0x5410, R33 ;  /* 0x000054102ab27816 */ /* 0x000fe40000000021 */
[----:B------:R-:W-:-:S04]  /*ca40*/  LOP3.LUT R2, R2, 0xff, RZ, 0xc0, !PT ;  /* 0x000000ff02027812 */ /* 0x000fc800078ec0ff */
[----:B------:R-:W-:Y:S02]  /*ca50*/  ISETP.GE.U32.AND P1, PT, R217, R2, PT ;  /* 0x00000002d900720c */ /* 0x000fe40003f26070 */
[----:B------:R-:W-:Y:S02]  /*ca60*/  LOP3.LUT R12, R7, R233, R26, 0x96, !PT ;  /* 0x000000e9070c7212 */ /* 0x000fe400078e961a */
[----:B------:R-:W-:-:S09]  /*ca70*/  PRMT R31, R32, 0x7632, R31 ;  /* 0x00007632201f7816 */ /* 0x000fd2000000001f */
[----:B------:R-:W-:-:S05]  /*ca80*/  @!P1 HFMA2.BF16_V2 R13, -RZ.H0_H0, RZ.H0_H0, -R44.H0_H0 ;  /* 0x200000ffff0d9231 */ /* 0x000fca000034092c */
[----:B------:R-:W-:Y:S01]  /*ca90*/  PRMT R2, R13, 0x7610, R2 ;  /* 0x000076100d027816 */ /* 0x000fe20000000002 */
[----:B------:R-:W-:-:S03]  /*caa0*/  IMAD.WIDE.U32 R12, R12, -0x2daee0ad, RZ ;  /* 0xd2511f530c0c7825 */ /* 0x000fc600078e00ff */
[----:B------:R-:W-:Y:S02]  /*cab0*/  @!P1 PRMT R44, R2, 0x5410, RZ ;  /* 0x00005410022c9816 */ /* 0x000fe400000000ff */
[----:B------:R-:W-:Y:S01]  /*cac0*/  SHF.R.U32.HI R2, RZ, 0x18, R8 ;  /* 0x00000018ff027819 */ /* 0x000fe20000011608 */
[----:B---3--:R-:W-:-:S05]  /*cad0*/  @!P0 HFMA2.BF16_V2 R11, -RZ.H0_H0, RZ.H0_H0, -R42.H0_H0 ;  /* 0x200000ffff0b8231 */ /* 0x008fca000034092a */
[----:B------:R-:W-:-:S04]  /*cae0*/  PRMT R0, R11, 0x7610, R0 ;  /* 0x000076100b007816 */ /* 0x000fc80000000000 */
[----:B------:R-:W-:Y:S02]  /*caf0*/  @!P0 PRMT R42, R0, 0x5410, RZ ;  /* 0x00005410002a8816 */ /* 0x000fe400000000ff */
[----:B------:R-:W-:-:S04]  /*cb00*/  LOP3.LUT R0, R8, 0xffff, RZ, 0xc0, !PT ;  /* 0x0000ffff08007812 */ /* 0x000fc800078ec0ff */
[----:B------:R-:W-:-:S04]  /*cb10*/  SHF.R.U32.HI R0, RZ, 0x8, R0 ;  /* 0x00000008ff007819 */ /* 0x000fc80000011600 */
[----:B------:R-:W-:-:S04]  /*cb20*/  LOP3.LUT R0, R0, 0xffff, RZ, 0xc0, !PT ;  /* 0x0000ffff00007812 */ /* 0x000fc800078ec0ff */
[----:B------:R-:W-:-:S13]  /*cb30*/  ISETP.GE.U32.AND P0, PT, R217, R0, PT ;  /* 0x00000000d900720c */ /* 0x000fda0003f06070 */
[----:B--2---:R-:W-:-:S05]  /*cb40*/  @!P0 HFMA2.BF16_V2 R10, -RZ.H0_H0, RZ.H0_H0, -R33.H0_H0 ;  /* 0x200000ffff0a8231 */ /* 0x004fca0000340921 */
[----:B------:R-:W-:-:S04]  /*cb50*/  PRMT R0, R10, 0x7610, R0 ;  /* 0x000076100a007816 */ /* 0x000fc80000000000 */
[----:B------:R-:W-:Y:S02]  /*cb60*/  @!P0 PRMT R33, R0, 0x5410, RZ ;  /* 0x0000541000218816 */ /* 0x000fe400000000ff */
[----:B------:R-:W-:-:S04]  /*cb70*/  SHF.R.U32.HI R0, RZ, 0x10, R8 ;  /* 0x00000010ff007819 */ /* 0x000fc80000011608 */
[----:B------:R-:W-:-:S04]  /*cb80*/  LOP3.LUT R0, R0, 0xff, RZ, 0xc0, !PT ;  /* 0x000000ff00007812 */ /* 0x000fc800078ec0ff */
[----:B------:R-:W-:Y:S02]  /*cb90*/  ISETP.GE.U32.AND P2, PT, R217, R0, PT ;  /* 0x00000000d900720c */ /* 0x000fe40003f46070 */
[----:B------:R-:W-:Y:S02]  /*cba0*/  LOP3.LUT R10, R27, R232, R162, 0x96, !PT ;  /* 0x000000e81b0a7212 */ /* 0x000fe400078e96a2 */
[----:B------:R-:W-:-:S03]  /*cbb0*/  PRMT R162, R32, 0x5410, R31 ;  /* 0x0000541020a27816 */ /* 0x000fc6000000001f */
[----:B------:R-:W-:-:S06]  /*cbc0*/  IMAD.WIDE.U32 R10, R10, -0x2daee0ad, RZ ;  /* 0xd2511f530a0a7825 */ /* 0x000fcc00078e00ff */
[----:B------:R-:W-:-:S05]  /*cbd0*/  @!P2 HFMA2.BF16_V2 R185, -RZ.H0_H0, RZ.H0_H0, -R32.H0_H0 ;  /* 0x200000ffffb9a231 */ /* 0x000fca0000340920 */
[----:B------:R-:W-:Y:S02]  /*cbe0*/  PRMT R5, R185, 0x7610, R5 ;  /* 0x00007610b9057816 */ /* 0x000fe40000000005 */
[----:B------:R-:W-:Y:S02]  /*cbf0*/  LOP3.LUT R11, R11, R234, R16, 0x96, !PT ;  /* 0x000000ea0b0b7212 */ /* 0x000fe400078e9610 */
[----:B------:R-:W-:Y:S02]  /*cc00*/  @!P2 PRMT R32, R5, 0x5410, RZ ;  /* 0x000054100520a816 */ /* 0x000fe400000000ff */
[----:B------:R1:W2:Y:S01]  /*cc10*/  LDL.LU.S16 R5, [R1+0x140] ;  /* 0x0001400001057983 */ /* 0x0002a20000300600 */
[----:B------:R-:W-:Y:S01]  /*cc20*/  LOP3.LUT R13, R13, R241, R10, 0x96, !PT ;  /* 0x000000f10d0d7212 */ /* 0x000fe200078e960a */
[----:B------:R-:W-:-:S05]  /*cc30*/  IMAD.WIDE.U32 R10, R11, -0x326172a9, RZ ;  /* 0xcd9e8d570b0a7825 */ /* 0x000fca00078e00ff */
[----:B------:R-:W-:-:S05]  /*cc40*/  LOP3.LUT R6, R11, R231, R6, 0x96, !PT ;  /* 0x000000e70b067212 */ /* 0x000fca00078e9606 */
[----:B------:R-:W-:-:S05]  /*cc50*/  IMAD.WIDE.U32 R6, R6, -0x2daee0ad, RZ ;  /* 0xd2511f5306067825 */ /* 0x000fca00078e00ff */
[----:B------:R-:W-:Y:S01]  /*cc60*/  LOP3.LUT R9, R7, R239, R12, 0x96, !PT ;  /* 0x000000ef07097212 */ /* 0x000fe200078e960c */
[----:B------:R-:W-:-:S04]  /*cc70*/  IMAD.WIDE.U32 R12, R13, -0x326172a9, RZ ;  /* 0xcd9e8d570d0c7825 */ /* 0x000fc800078e00ff */
[----:B------:R-:W-:-:S05]  /*cc80*/  IMAD.WIDE.U32 R8, R9, -0x326172a9, RZ ;  /* 0xcd9e8d5709087825 */ /* 0x000fca00078e00ff */
[----:B------:R-:W-:Y:S02]  /*cc90*/  LOP3.LUT R9, R9, R238, R12, 0x96, !PT ;  /* 0x000000ee09097212 */ /* 0x000fe400078e960c */
[----:B------:R1:W3:Y:S01]  /*cca0*/  LDL.LU.S16 R12, [R1+0x144] ;  /* 0x00014400010c7983 */ /* 0x0002e20000300600 */
[----:B------:R-:W-:-:S05]  /*ccb0*/  LOP3.LUT R10, R13, R240, R10, 0x96, !PT ;  /* 0x000000f00d0a7212 */ /* 0x000fca00078e960a */
[----:B------:R-:W-:-:S05]  /*ccc0*/  IMAD.WIDE.U32 R10, R10, -0x2daee0ad, RZ ;  /* 0xd2511f530a0a7825 */ /* 0x000fca00078e00ff */
[----:B------:R-:W-:-:S05]  /*ccd0*/  LOP3.LUT R6, R11, R236, R6, 0x96, !PT ;  /* 0x000000ec0b067212 */ /* 0x000fca00078e9606 */
[----:B------:R-:W-:Y:S01]  /*cce0*/  IMAD.WIDE.U32 R6, R6, -0x326172a9, RZ ;  /* 0xcd9e8d5706067825 */ /* 0x000fe200078e00ff */
[----:B------:R-:W-:-:S04]  /*ccf0*/  ISETP.GE.U32.AND P1, PT, R217, R2, PT ;  /* 0x00000002d900720c */ /* 0x000fc80003f26070 */
[----:B------:R-:W-:-:S04]  /*cd00*/  LOP3.LUT R0, R7, R242, R8, 0x96, !PT ;  /* 0x000000f207007212 */ /* 0x000fc800078e9608 */
[----:B------:R-:W-:-:S04]  /*cd10*/  LOP3.LUT R2, R0, 0xff, RZ, 0xc0, !PT ;  /* 0x000000ff00027812 */ /* 0x000fc800078ec0ff */
[----:B------:R-:W-:Y:S02]  /*cd20*/  ISETP.GE.U32.AND P0, PT, R217, R2, PT ;  /* 0x00000002d900720c */ /* 0x000fe40003f06070 */
[C---:B------:R-:W-:Y:S01]  /*cd30*/  PRMT R30, R23.reuse, 0x7610, R30 ;  /* 0x00007610171e7816 */ /* 0x040fe2000000001e */
[----:B------:R-:W-:Y:S01]  /*cd40*/  @!P1 HFMA2.BF16_V2 R15, -RZ.H0_H0, RZ.H0_H0, -R31.H0_H0 ;  /* 0x200000ffff0f9231 */ /* 0x000fe2000034091f */
[----:B------:R-:W-:-:S09]  /*cd50*/  PRMT R29, R23, 0x7632, R29 ;  /* 0x00007632171d7816 */ /* 0x000fd2000000001d */
[----:B------:R-:W-:Y:S01]  /*cd60*/  @!P0 HFMA2.BF16_V2 R14, -RZ.H0_H0, RZ.H0_H0, -R30.H0_H0 ;  /* 0x200000ffff0e8231 */ /* 0x000fe2000034091e */
[----:B------:R-:W-:-:S04]  /*cd70*/  PRMT R185, R30, 0x5410, R29 ;  /* 0x000054101eb97816 */ /* 0x000fc8000000001d */
[----:B------:R-:W-:Y:S02]  /*cd80*/  PRMT R2, R14, 0x7610, R2 ;  /* 0x000076100e027816 */ /* 0x000fe40000000002 */
[----:B------:R-:W-:Y:S02]  /*cd90*/  PRMT R8, R15, 0x7610, R8 ;  /* 0x000076100f087816 */ /* 0x000fe40000000008 */
[----:B------:R-:W-:Y:S02]  /*cda0*/  @!P0 PRMT R30, R2, 0x5410, RZ ;  /* 0x00005410021e8816 */ /* 0x000fe400000000ff */
[----:B------:R-:W-:Y:S02]  /*cdb0*/  LOP3.LUT R2, R0, 0xffff, RZ, 0xc0, !PT ;  /* 0x0000ffff00027812 */ /* 0x000fe400078ec0ff */
[----:B------:R-:W-:Y:S02]  /*cdc0*/  @!P1 PRMT R31, R8, 0x5410, RZ ;  /* 0x00005410081f9816 */ /* 0x000fe400000000ff */
[----:B------:R-:W-:Y:S01]  /*cdd0*/  SHF.R.U32.HI R2, RZ, 0x8, R2 ;  /* 0x00000008ff027819 */ /* 0x000fe20000011602 */
[----:B------:R1:W4:Y:S03]  /*cde0*/  LDL.LU.S16 R8, [R1+0x148] ;  /* 0x0001480001087983 */ /* 0x0003260000300600 */
        /* <DEDUP_REMOVED lines=11> */
[----:B--2---:R-:W-:-:S05]  /*cea0*/  @!P0 HFMA2.BF16_V2 R5, -RZ.H0_H0, RZ.H0_H0, -R29.H0_H0 ;  /* 0x200000ffff058231 */ /* 0x004fca000034091d */
[----:B------:R-:W-:Y:S02]  /*ceb0*/  PRMT R2, R5, 0x7610, R2 ;  /* 0x0000761005027816 */ /* 0x000fe40000000002 */
[----:B------:R1:W2:Y:S02]  /*cec0*/  LDL.LU.S16 R5, [R1+0x14c] ;  /* 0x00014c0001057983 */ /* 0x0002a40000300600 */
[----:B------:R-:W-:Y:S02]  /*ced0*/  @!P0 PRMT R29, R2, 0x5410, RZ ;  /* 0x00005410021d8816 */ /* 0x000fe400000000ff */
[----:B------:R-:W-:-:S04]  /*cee0*/  SHF.R.U32.HI R2, RZ, 0x10, R0 ;  /* 0x00000010ff027819 */ /* 0x000fc80000011600 */
[----:B------:R-:W-:-:S04]  /*cef0*/  LOP3.LUT R2, R2, 0xff, RZ, 0xc0, !PT ;  /* 0x000000ff02027812 */ /* 0x000fc800078ec0ff */
[----:B------:R-:W-:-:S13]  /*cf00*/  ISETP.GE.U32.AND P1, PT, R217, R2, PT ;  /* 0x00000002d900720c */ /* 0x000fda0003f26070 */
[----:B---3--:R-:W-:-:S05]  /*cf10*/  @!P1 HFMA2.BF16_V2 R12, -RZ.H0_H0, RZ.H0_H0, -R28.H0_H0 ;  /* 0x200000ffff0c9231 */ /* 0x008fca000034091c */
[----:B------:R-:W-:-:S04]  /*cf20*/  PRMT R2, R12, 0x7610, R2 ;  /* 0x000076100c027816 */ /* 0x000fc80000000002 */
[----:B------:R-:W-:Y:S02]  /*cf30*/  @!P1 PRMT R28, R2, 0x5410, RZ ;  /* 0x00005410021c9816 */ /* 0x000fe400000000ff */
[----:B------:R1:W3:Y:S01]  /*cf40*/  LDL.LU.S16 R2, [R1+0x150] ;  /* 0x0001500001027983 */ /* 0x0002e20000300600 */
[----:B------:R-:W-:-:S04]  /*cf50*/  SHF.R.U32.HI R0, RZ, 0x18, R0 ;  /* 0x00000018ff007819 */ /* 0x000fc80000011600 */
[----:B------:R-:W-:Y:S02]  /*cf60*/  ISETP.GE.U32.AND P0, PT, R217, R0, PT ;  /* 0x00000000d900720c */ /* 0x000fe40003f06070 */
[C---:B------:R-:W-:Y:S01]  /*cf70*/  PRMT R26, R21.reuse, 0x7610, R26 ;  /* 0x00007610151a7816 */ /* 0x040fe2000000001a */
[----:B------:R-:W-:Y:S02]  /*cf80*/  IMAD.MOV.U32 R198, RZ, RZ, R196 ;  /* 0x000000ffffc67224 */ /* 0x000fe400078e00c4 */
[----:B------:R-:W-:Y:S01]  /*cf90*/  IMAD.MOV.U32 R196, RZ, RZ, R193 ;  /* 0x000000ffffc47224 */ /* 0x000fe200078e00c1 */
[----:B------:R-:W-:Y:S01]  /*cfa0*/  PRMT R25, R21, 0x7632, R25 ;  /* 0x0000763215197816 */ /* 0x000fe20000000019 */
[----:B------:R-:W-:-:S06]  /*cfb0*/  IMAD.MOV.U32 R193, RZ, RZ, R230 ;  /* 0x000000ffffc17224 */ /* 0x000fcc00078e00e6 */
[----:B----4-:R-:W-:-:S05]  /*cfc0*/  @!P0 HFMA2.BF16_V2 R8, -RZ.H0_H0, RZ.H0_H0, -R27.H0_H0 ;  /* 0x200000ffff088231 */ /* 0x010fca000034091b */
[----:B------:R-:W-:Y:S01]  /*cfd0*/  PRMT R0, R8, 0x7610, R0 ;  /* 0x0000761008007816 */ /* 0x000fe20000000000 */
[----:B------:R-:W-:Y:S01]  /*cfe0*/  IMAD.MOV.U32 R230, RZ, RZ, R206 ;  /* 0x000000ffffe67224 */ /* 0x000fe200078e00ce */
[----:B------:R1:W4:Y:S02]  /*cff0*/  LDL.LU.S16 R8, [R1+0x154] ;  /* 0x0001540001087983 */ /* 0x0003240000300600 */
[----:B------:R-:W-:Y:S02]  /*d000*/  @!P0 PRMT R27, R0, 0x5410, RZ ;  /* 0x00005410001b8816 */ /* 0x000fe400000000ff */
[----:B------:R-:W-:-:S04]  /*d010*/  LOP3.LUT R0, R6, 0xff, RZ, 0xc0, !PT ;  /* 0x000000ff06007812 */ /* 0x000fc800078ec0ff */
[----:B------:R-:W-:Y:S01]  /*d020*/  ISETP.GE.U32.AND P0, PT, R217, R0, PT ;  /* 0x00000000d900720c */ /* 0x000fe20003f06070 */
[----:B------:R-:W-:Y:S02]  /*d030*/  IMAD.MOV.U32 R206, RZ, RZ, R246 ;  /* 0x000000ffffce7224 */ /* 0x000fe400078e00f6 */
[----:B------:R-:W-:Y:S02]  /*d040*/  IMAD.MOV.U32 R246, RZ, RZ, R243 ;  /* 0x000000fffff67224 */ /* 0x000fe400078e00f3 */
[----:B------:R-:W-:Y:S01]  /*d050*/  IMAD.MOV.U32 R243, RZ, RZ, R183 ;  /* 0x000000fffff37224 */ /* 0x000fe200078e00b7 */
[----:B------:R-:W-:-:S07]  /*d060*/  PRMT R183, R26, 0x5410, R25 ;  /* 0x000054101ab77816 */ /* 0x000fce0000000019 */
[----:B--2---:R-:W-:-:S05]  /*d070*/  @!P0 HFMA2.BF16_V2 R5, -RZ.H0_H0, RZ.H0_H0, -R26.H0_H0 ;  /* 0x200000ffff058231 */ /* 0x004fca000034091a */
[----:B------:R-:W-:-:S04]  /*d080*/  PRMT R0, R5, 0x7610, R0 ;  /* 0x0000761005007816 */ /* 0x000fc80000000000 */
[----:B------:R-:W-:Y:S02]  /*d090*/  @!P0 PRMT R26, R0, 0x5410, RZ ;  /* 0x00005410001a8816 */ /* 0x000fe400000000ff */
[----:B------:R-:W-:-:S04]  /*d0a0*/  LOP3.LUT R0, R6, 0xffff, RZ, 0xc0, !PT ;  /* 0x0000ffff06007812 */ /* 0x000fc800078ec0ff */
[----:B------:R-:W-:-:S04]  /*d0b0*/  SHF.R.U32.HI R0, RZ, 0x8, R0 ;  /* 0x00000008ff007819 */ /* 0x000fc80000011600 */
[----:B------:R-:W-:-:S04]  /*d0c0*/  LOP3.LUT R0, R0, 0xffff, RZ, 0xc0, !PT ;  /* 0x0000ffff00007812 */ /* 0x000fc800078ec0ff */
[----:B------:R-:W-:-:S13]  /*d0d0*/  ISETP.GE.U32.AND P0, PT, R217, R0, PT ;  /* 0x00000000d900720c */ /* 0x000fda0003f06070 */
[----:B---3--:R-:W-:-:S05]  /*d0e0*/  @!P0 HFMA2.BF16_V2 R2, -RZ.H0_H0, RZ.H0_H0, -R25.H0_H0 ;  /* 0x200000ffff028231 */ /* 0x008fca0000340919 */
[----:B------:R-:W-:Y:S02]  /*d0f0*/  PRMT R0, R2, 0x7610, R0 ;  /* 0x0000761002007816 */ /* 0x000fe40000000000 */
[----:B------:R1:W2:Y:S04]  /*d100*/  LDL.LU.S16 R2, [R1+0x158] ;  /* 0x0001580001027983 */ /* 0x0002a80000300600 */
[----:B------:R1:W3:Y:S01]  /*d110*/  LDL.LU.S16 R5, [R1+0x15c] ;  /* 0x00015c0001057983 */ /* 0x0002e20000300600 */
[----:B------:R-:W-:Y:S02]  /*d120*/  @!P0 PRMT R25, R0, 0x5410, RZ ;  /* 0x0000541000198816 */ /* 0x000fe400000000ff */
[----:B------:R-:W-:Y:S02]  /*d130*/  SHF.R.U32.HI R0, RZ, 0x10, R6 ;  /* 0x00000010ff007819 */ /* 0x000fe40000011606 */
[----:B------:R-:W-:Y:S01]  /*d140*/  PRMT R23, R24, 0x7632, R23 ;  /* 0x0000763218177816 */ /* 0x000fe20000000017 */
[----:B------:R-:W-:Y:S01]  /*d150*/  IMAD.MOV.U32 R220, RZ, RZ, R196 ;  /* 0x000000ffffdc7224 */ /* 0x000fe200078e00c4 */
[----:B------:R-:W-:Y:S01]  /*d160*/  LOP3.LUT R0, R0, 0xff, RZ, 0xc0, !PT ;  /* 0x000000ff00007812 */ /* 0x000fe200078ec0ff */
[----:B------:R-:W3:Y:S01]  /*d170*/  LDL R14, [R1+0x19c] ;  /* 0x00019c00010e7983 */ /* 0x000ee20000100800 */
[----:B------:R-:W-:-:S02]  /*d180*/  SHF.R.U32.HI R6, RZ, 0x18, R6 ;  /* 0x00000018ff067819 */ /* 0x000fc40000011606 */
[C---:B------:R-:W-:Y:S02]  /*d190*/  ISETP.GE.U32.AND P1, PT, R217.reuse, R0, PT ;  /* 0x00000000d900720c */ /* 0x040fe40003f26070 */
[----:B------:R-:W-:Y:S01]  /*d1a0*/  ISETP.GE.U32.AND P0, PT, R217, R6, PT ;  /* 0x00000006d900720c */ /* 0x000fe20003f06070 */
[----:B------:R-:W-:Y:S02]  /*d1b0*/  IMAD.MOV.U32 R196, RZ, RZ, R193 ;  /* 0x000000ffffc47224 */ /* 0x000fe400078e00c1 */
[----:B------:R-:W-:Y:S02]  /*d1c0*/  IMAD.MOV.U32 R193, RZ, RZ, R230 ;  /* 0x000000ffffc17224 */ /* 0x000fe400078e00e6 */
[----:B------:R-:W-:Y:S02]  /*d1d0*/  IMAD.MOV.U32 R230, RZ, RZ, R206 ;  /* 0x000000ffffe67224 */ /* 0x000fe400078e00ce */
[----:B------:R-:W-:Y:S02]  /*d1e0*/  IMAD.MOV.U32 R206, RZ, RZ, R246 ;  /* 0x000000ffffce7224 */ /* 0x000fe400078e00f6 */
[----:B------:R-:W-:Y:S01]  /*d1f0*/  IMAD.MOV.U32 R246, RZ, RZ, R182 ;  /* 0x000000fffff67224 */ /* 0x000fe200078e00b6 */
[----:B------:R-:W-:Y:S01]  /*d200*/  PRMT R182, R24, 0x5410, R23 ;  /* 0x0000541018b67816 */ /* 0x000fe20000000017 */
[----:B----4-:R-:W-:-:S05]  /*d210*/  @!P1 HFMA2.BF16_V2 R8, -RZ.H0_H0, RZ.H0_H0, -R24.H0_H0 ;  /* 0x200000ffff089231 */ /* 0x010fca0000340918 */
[----:B------:R-:W-:Y:S01]  /*d220*/  PRMT R6, R8, 0x7610, R6 ;  /* 0x0000761008067816 */ /* 0x000fe20000000006 */
[----:B------:R-:W-:-:S03]  /*d230*/  IMAD.WIDE.U32 R8, R9, -0x2daee0ad, RZ ;  /* 0xd2511f5309087825 */ /* 0x000fc600078e00ff */
[----:B------:R-:W-:Y:S02]  /*d240*/  @!P1 PRMT R24, R6, 0x5410, RZ ;  /* 0x0000541006189816 */ /* 0x000fe400000000ff */
[----:B------:R1:W4:Y:S01]  /*d250*/  LDL.LU.S16 R6, [R1+0x164] ;  /* 0x0001640001067983 */ /* 0x0003220000300600 */
[----:B--2---:R-:W-:-:S05]  /*d260*/  @!P0 HFMA2.BF16_V2 R2, -RZ.H0_H0, RZ.H0_H0, -R23.H0_H0 ;  /* 0x200000ffff028231 */ /* 0x004fca0000340917 */
[----:B------:R-:W-:-:S04]  /*d270*/  PRMT R0, R2, 0x7610, R0 ;  /* 0x0000761002007816 */ /* 0x000fc80000000000 */
[----:B------:R-:W-:Y:S02]  /*d280*/  @!P0 PRMT R23, R0, 0x5410, RZ ;  /* 0x0000541000178816 */ /* 0x000fe400000000ff */
[----:B------:R-:W-:-:S04]  /*d290*/  LOP3.LUT R0, R9, R237, R10, 0x96, !PT ;  /* 0x000000ed09007212 */ /* 0x000fc800078e960a */
[----:B------:R-:W-:-:S04]  /*d2a0*/  LOP3.LUT R2, R0, 0xff, RZ, 0xc0, !PT ;  /* 0x000000ff00027812 */ /* 0x000fc800078ec0ff */
[----:B------:R-:W-:-:S13]  /*d2b0*/  ISETP.GE.U32.AND P0, PT, R217, R2, PT ;  /* 0x00000002d900720c */ /* 0x000fda0003f06070 */
[----:B---3--:R-:W-:-:S05]  /*d2c0*/  @!P0 HFMA2.BF16_V2 R5, -RZ.H0_H0, RZ.H0_H0, -R22.H0_H0 ;  /* 0x200000ffff058231 */ /* 0x008fca0000340916 */
[----:B------:R-:W-:Y:S02]  /*d2d0*/  PRMT R2, R5, 0x7610, R2 ;  /* 0x0000761005027816 */ /* 0x000fe40000000002 */
[----:B------:R1:W2:Y:S01]  /*d2e0*/  LDL.LU.S16 R5, [R1+0x16c] ;  /* 0x00016c0001057983 */ /* 0x0002a20000300600 */
[C---:B------:R-:W-:Y:S01]  /*d2f0*/  PRMT R21, R22.reuse, 0x7632, R21 ;  /* 0x0000763216157816 */ /* 0x040fe20000000015 */
[----:B------:R-:W-:Y:S02]  /*d300*/  IMAD.MOV.U32 R200, RZ, RZ, R189 ;  /* 0x000000ffffc87224 */ /* 0x000fe400078e00bd */
[----:B------:R-:W3:Y:S01]  /*d310*/  LDL.LU R12, [R1+0x214] ;  /* 0x00021400010c7983 */ /* 0x000ee20000300800 */
[----:B------:R-:W-:Y:S02]  /*d320*/  PRMT R189, R22, 0x5410, R21 ;  /* 0x0000541016bd7816 */ /* 0x000fe40000000015 */
[----:B------:R-:W-:Y:S01]  /*d330*/  @!P0 PRMT R22, R2, 0x5410, RZ ;  /* 0x0000541002168816 */ /* 0x000fe200000000ff */
[----:B------:R-:W3:Y:S01]  /*d340*/  LDL R13, [R1+0x188] ;  /* 0x00018800010d7983 */ /* 0x000ee20000100800 */
[----:B------:R-:W-:-:S03]  /*d350*/  LOP3.LUT R2, R0, 0xffff, RZ, 0xc0, !PT ;  /* 0x0000ffff00027812 */ /* 0x000fc600078ec0ff */
[----:B------:R-:W3:Y:S01]  /*d360*/  LDL R15, [R1+0x300] ;  /* 0x00030000010f7983 */ /* 0x000ee20000100800 */
[----:B------:R-:W-:-:S04]  /*d370*/  SHF.R.U32.HI R2, RZ, 0x8, R2 ;  /* 0x00000008ff027819 */ /* 0x000fc80000011602 */
[----:B------:R-:W-:-:S04]  /*d380*/  LOP3.LUT R2, R2, 0xffff, RZ, 0xc0, !PT ;  /* 0x0000ffff02027812 */ /* 0x000fc800078ec0ff */
[----:B------:R-:W-:-:S13]  /*d390*/  ISETP.GE.U32.AND P0, PT, R217, R2, PT ;  /* 0x00000002d900720c */ /* 0x000fda0003f06070 */
[----:B----4-:R-:W-:-:S05]  /*d3a0*/  @!P0 HFMA2.BF16_V2 R6, -RZ.H0_H0, RZ.H0_H0, -R21.H0_H0 ;  /* 0x200000ffff068231 */ /* 0x010fca0000340915 */
[----:B------:R-:W-:-:S04]  /*d3b0*/  PRMT R2, R6, 0x7610, R2 ;  /* 0x0000761006027816 */ /* 0x000fc80000000002 */
[----:B------:R-:W-:Y:S02]  /*d3c0*/  @!P0 PRMT R21, R2, 0x5410, RZ ;  /* 0x0000541002158816 */ /* 0x000fe400000000ff */
[----:B------:R-:W-:-:S04]  /*d3d0*/  LOP3.LUT R2, R8, 0xff, RZ, 0xc0, !PT ;  /* 0x000000ff08027812 */ /* 0x000fc800078ec0ff */
[----:B------:R-:W-:-:S13]  /*d3e0*/  ISETP.GE.U32.AND P0, PT, R217, R2, PT ;  /* 0x00000002d900720c */ /* 0x000fda0003f06070 */
[----:B--2---:R-:W-:-:S05]  /*d3f0*/  @!P0 HFMA2.BF16_V2 R5, -RZ.H0_H0, RZ.H0_H0, -R20.H0_H0 ;  /* 0x200000ffff058231 */ /* 0x004fca0000340914 */
[----:B------:R-:W-:Y:S02]  /*d400*/  PRMT R2, R5, 0x7610, R2 ;  /* 0x0000761005027816 */ /* 0x000fe40000000002 */
[----:B------:R1:W2:Y:S04]  /*d410*/  LDL.LU.S16 R5, [R1+0x170] ;  /* 0x0001700001057983 */ /* 0x0002a80000300600 */
[----:B------:R-:W4:Y:S01]  /*d420*/  LDL.64 R16, [R1+0x180] ;  /* 0x0001800001107983 */ /* 0x000f220000100a00 */
[C---:B------:R-:W-:Y:S01]  /*d430*/  PRMT R19, R20.reuse, 0x7632, R19 ;  /* 0x0000763214137816 */ /* 0x040fe20000000013 */
[----:B------:R-:W-:Y:S02]  /*d440*/  IMAD.MOV.U32 R252, RZ, RZ, R219 ;  /* 0x000000fffffc7224 */ /* 0x000fe400078e00db */
[----:B------:R-:W-:Y:S01]  /*d450*/  IMAD.MOV.U32 R219, RZ, RZ, R188 ;  /* 0x000000ffffdb7224 */ /* 0x000fe200078e00bc */
[----:B------:R-:W-:-:S02]  /*d460*/  PRMT R188, R20, 0x5410, R19 ;  /* 0x0000541014bc7816 */ /* 0x000fc40000000013 */
[----:B------:R-:W-:Y:S02]  /*d470*/  @!P0 PRMT R20, R2, 0x5410, RZ ;  /* 0x0000541002148816 */ /* 0x000fe400000000ff */
[----:B------:R-:W-:-:S04]  /*d480*/  LOP3.LUT R2, R8, 0xffff, RZ, 0xc0, !PT ;  /* 0x0000ffff08027812 */ /* 0x000fc800078ec0ff */
[----:B------:R-:W-:-:S04]  /*d490*/  SHF.R.U32.HI R2, RZ, 0x8, R2 ;  /* 0x00000008ff027819 */ /* 0x000fc80000011602 */
[----:B------:R-:W-:-:S04]  /*d4a0*/  LOP3.LUT R2, R2, 0xffff, RZ, 0xc0, !PT ;  /* 0x0000ffff02027812 */ /* 0x000fc800078ec0ff */
[----:B------:R-:W-:Y:S01]  /*d4b0*/  ISETP.GE.U32.AND P0, PT, R217, R2, PT ;  /* 0x00000002d900720c */ /* 0x000fe20003f06070 */
[----:B------:R-:W1:Y:S04]  /*d4c0*/  S2R R7, SR_TID.X ;  /* 0x0000000000077919 */ /* 0x000e680000002100 */
[----:B------:R-:W1:Y:S01]  /*d4d0*/  S2R R6, SR_CTAID.X ;  /* 0x0000000000067919 */ /* 0x000e620000002500 */
[----:B------:R-:W-:Y:S02]  /*d4e0*/  IMAD.MOV.U32 R199, RZ, RZ, R197 ;  /* 0x000000ffffc77224 */ /* 0x000fe400078e00c5 */
[----:B------:R-:W-:Y:S02]  /*d4f0*/  IMAD.MOV.U32 R197, RZ, RZ, R219 ;  /* 0x000000ffffc57224 */ /* 0x000fe400078e00db */
[----:B------:R-:W1:Y:S03]  /*d500*/  S2R R219, SR_TID.X ;  /* 0x0000000000db7919 */ /* 0x000e660000002100 */
[----:B--2---:R-:W-:-:S05]  /*d510*/  @!P0 HFMA2.BF16_V2 R5, -RZ.H0_H0, RZ.H0_H0, -R19.H0_H0 ;  /* 0x200000ffff058231 */ /* 0x004fca0000340913 */
[----:B------:R-:W-:Y:S02]  /*d520*/  PRMT R2, R5, 0x7610, R2 ;  /* 0x0000761005027816 */ /* 0x000fe40000000002 */
[----:B------:R-:W3:Y:S02]  /*d530*/  S2R R5, SR_CTAID.Y ;  /* 0x0000000000057919 */ /* 0x000ee40000002600 */
[----:B------:R-:W-:Y:S02]  /*d540*/  @!P0 PRMT R19, R2, 0x5410, RZ ;  /* 0x0000541002138816 */ /* 0x000fe400000000ff */
[----:B------:R-:W3:Y:S02]  /*d550*/  S2R R2, SR_CTAID.Z ;  /* 0x0000000000027919 */ /* 0x000ee40000002700 */
[----:B---3--:R-:W-:Y:S01]  /*d560*/  IMAD R2, R5, R12, R2 ;  /* 0x0000000c05027224 */ /* 0x008fe200078e0202 */
[----:B-1----:R-:W-:Y:S01]  /*d570*/  SHF.R.S32.HI R5, RZ, 0x1f, R7 ;  /* 0x0000001fff057819 */ /* 0x002fe20000011407 */
[----:B------:R-:W-:-:S03]  /*d580*/  IMAD.SHL.U32 R12, R6, 0x80, RZ ;  /* 0x00000080060c7824 */ /* 0x000fc600078e00ff */
[----:B------:R-:W-:Y:S01]  /*d590*/  LEA.HI R5, R5, R7, RZ, 0x5 ;  /* 0x0000000705057211 */ /* 0x000fe200078f28ff */
[----:B------:R-:W-:Y:S01]  /*d5a0*/  IMAD R245, R245, R2, R12 ;  /* 0x00000002f5f57224 */ /* 0x000fe200078e020c */
[----:B------:R-:W-:Y:S02]  /*d5b0*/  LOP3.LUT R2, R13, 0x7ffffffc, RZ, 0xc0, !PT ;  /* 0x7ffffffc0d027812 */ /* 0x000fe400078ec0ff */
[----:B------:R-:W-:-:S04]  /*d5c0*/  LOP3.LUT R5, R5, 0xffffffe0, RZ, 0xc0, !PT ;  /* 0xffffffe005057812 */ /* 0x000fc800078ec0ff */
[----:B------:R-:W-:Y:S01]  /*d5d0*/  IADD3 R5, -R2, R219, -R5 ;  /* 0x000000db02057210 */ /* 0x000fe20007ffe905 */
[----:B------:R-:W-:-:S04]  /*d5e0*/  IMAD.SHL.U32 R2, R200, 0x80, RZ ;  /* 0x00000080c8027824 */ /* 0x000fc800078e00ff */
[----:B------:R-:W-:Y:S02]  /*d5f0*/  IMAD.SHL.U32 R5, R5, 0x2, RZ ;  /* 0x0000000205057824 */ /* 0x000fe400078e00ff */
[C---:B------:R-:W-:Y:S02]  /*d600*/  IMAD R2, R14.reuse, R245, R2 ;  /* 0x000000f50e027224 */ /* 0x040fe400078e0202 */
[----:B------:R-:W-:-:S03]  /*d610*/  IMAD R5, R14, R15, R5 ;  /* 0x0000000f0e057224 */ /* 0x000fc600078e0205 */
[----:B------:R-:W-:Y:S02]  /*d620*/  IADD3 R2, R2, -0x80, RZ ;  /* 0xffffff8002027810 */ /* 0x000fe40007ffe0ff */
[----:B------:R-:W-:Y:S02]  /*d630*/  SHF.R.S32.HI R6, RZ, 0x1f, R5 ;  /* 0x0000001fff067819 */ /* 0x000fe40000011405 */
[----:B------:R-:W-:-:S04]  /*d640*/  IADD3 R5, P0, R5, R2, RZ ;  /* 0x0000000205057210 */ /* 0x000fc80007f1e0ff */
[----:B------:R-:W-:Y:S02]  /*d650*/  LEA.HI.X.SX32 R2, R2, R6, 0x1, P0 ;  /* 0x0000000602027211 */ /* 0x000fe400000f0eff */
[----:B----4-:R-:W-:-:S04]  /*d660*/  LEA R6, P0, R5, R16, 0x1 ;  /* 0x0000001005067211 */ /* 0x010fc800078008ff */
[----:B------:R-:W-:Y:S01]  /*d670*/  LEA.HI.X R7, R5, R17, R2, 0x1, P0 ;  /* 0x0000001105077211 */ /* 0x000fe200000f0c02 */
[----:B------:R-:W-:Y:S02]  /*d680*/  IMAD.MOV.U32 R17, RZ, RZ, R243 ;  /* 0x000000ffff117224 */ /* 0x000fe400078e00f3 */
[----:B------:R-:W-:Y:S02]  /*d690*/  IMAD.MOV.U32 R243, RZ, RZ, R186 ;  /* 0x000000fffff37224 */ /* 0x000fe400078e00ba */
[----:B------:R1:W2:Y:S04]  /*d6a0*/  LDL.LU.S16 R186, [R1+0x180] ;  /* 0x0001800001ba7983 */ /* 0x0002a80000300600 */
[----:B------:R1:W3:Y:S04]  /*d6b0*/  LDL.LU.S16 R16, [R1+0x17c] ;  /* 0x00017c0001107983 */ /* 0x0002e80000300600 */
[----:B------:R1:W4:Y:S04]  /*d6c0*/  LDL.LU.S16 R13, [R1+0x188] ;  /* 0x00018800010d7983 */ /* 0x0003280000300600 */
[----:B------:R1:W3:Y:S01]  /*d6d0*/  LDL.LU.S16 R12, [R1+0x184] ;  /* 0x00018400010c7983 */ /* 0x0002e20000300600 */
[----:B------:R-:W-:-:S04]  /*d6e0*/  SHF.R.U32.HI R2, RZ, 0x10, R8 ;  /* 0x00000010ff027819 */ /* 0x000fc80000011608 */
[----:B------:R-:W-:-:S04]  /*d6f0*/  LOP3.LUT R2, R2, 0xff, RZ, 0xc0, !PT ;  /* 0x000000ff02027812 */ /* 0x000fc800078ec0ff */
[----:B------:R-:W-:Y:S02]  /*d700*/  ISETP.GE.U32.AND P1, PT, R217, R2, PT ;  /* 0x00000002d900720c */ /* 0x000fe40003f26070 */
[--C-:B------:R-:W-:Y:S02]  /*d710*/  SHF.R.U32.HI R2, RZ, 0x10, R0.reuse ;  /* 0x00000010ff027819 */ /* 0x100fe40000011600 */
[----:B------:R-:W-:-:S04]  /*d720*/  SHF.R.U32.HI R0, RZ, 0x18, R0 ;  /* 0x00000018ff007819 */ /* 0x000fc80000011600 */
[----:B------:R-:W-:Y:S02]  /*d730*/  ISETP.GE.U32.AND P2, PT, R217, R0, PT ;  /* 0x00000000d900720c */ /* 0x000fe40003f46070 */
[----:B------:R-:W-:Y:S02]  /*d740*/  LOP3.LUT R2, R2, 0xff, RZ, 0xc0, !PT ;  /* 0x000000ff02027812 */ /* 0x000fe400078ec0ff */
[----:B------:R-:W-:Y:S02]  /*d750*/  PRMT R0, R83, 0x7632, R0 ;  /* 0x0000763253007816 */ /* 0x000fe40000000000 */
[----:B------:R-:W-:Y:S02]  /*d760*/  ISETP.GE.U32.AND P3, PT, R217, R2, PT ;  /* 0x00000002d900720c */ /* 0x000fe40003f66070 */
[----:B------:R-:W-:Y:S02]  /*d770*/  SHF.R.U32.HI R8, RZ, 0x18, R8 ;  /* 0x00000018ff087819 */ /* 0x000fe40000011608 */
[----:B------:R-:W-:-:S02]  /*d780*/  PRMT R2, R83, 0x7610, R2 ;  /* 0x0000761053027816 */ /* 0x000fc40000000002 */
[----:B------:R-:W-:Y:S02]  /*d790*/  ISETP.GE.U32.AND P0, PT, R217, R8, PT ;  /* 0x00000008d900720c */ /* 0x000fe40003f06070 */
[----:B------:R-:W-:Y:S01]  /*d7a0*/  PRMT R5, R18, 0x7632, R5 ;  /* 0x0000763212057816 */ /* 0x000fe20000000005 */
[----:B------:R1:W-:Y:S01]  /*d7b0*/  ST.E.U16 [R6.64], R153 ;  /* 0x0000009906007985 */ /* 0x0003e2000c101504 */
[----:B------:R-:W-:-:S03]  /*d7c0*/  IMAD.MOV.U32 R15, RZ, RZ, R246 ;  /* 0x000000ffff0f7224 */ /* 0x000fc600078e00f6 */
[----:B------:R1:W-:Y:S01]  /*d7d0*/  ST.E.U16 [R6.64+0x2], R152 ;  /* 0x0000029806007985 */ /* 0x0003e2000c101504 */
[----:B------:R-:W-:Y:S01]  /*d7e0*/  IMAD.MOV.U32 R246, RZ, RZ, R187 ;  /* 0x000000fffff67224 */ /* 0x000fe200078e00bb */
[----:B------:R-:W-:Y:S01]  /*d7f0*/  PRMT R187, R18, 0x5410, R5 ;  /* 0x0000541012bb7816 */ /* 0x000fe20000000005 */
[----:B------:R-:W-:Y:S02]  /*d800*/  IMAD.MOV.U32 R245, RZ, RZ, R252 ;  /* 0x000000fffff57224 */ /* 0x000fe400078e00fc */
[----:B------:R-:W-:Y:S02]  /*d810*/  IMAD.MOV.U32 R252, RZ, RZ, R196 ;  /* 0x000000fffffc7224 */ /* 0x000fe400078e00c4 */
[----:B------:R-:W-:Y:S02]  /*d820*/  IMAD.MOV.U32 R196, RZ, RZ, R230 ;  /* 0x000000ffffc47224 */ /* 0x000fe400078e00e6 */
[----:B------:R-:W-:Y:S02]  /*d830*/  IMAD.MOV.U32 R230, RZ, RZ, R246 ;  /* 0x000000ffffe67224 */ /* 0x000fe400078e00f6 */
[----:B-1----:R-:W-:-:S02]  /*d840*/  IMAD.MOV.U32 R153, RZ, RZ, R197 ;  /* 0x000000ffff997224 */ /* 0x002fc400078e00c5 */
[----:B------:R-:W-:Y:S02]  /*d850*/  IMAD.MOV.U32 R197, RZ, RZ, R220 ;  /* 0x000000ffffc57224 */ /* 0x000fe400078e00dc */
[----:B------:R-:W-:Y:S02]  /*d860*/  IMAD.MOV.U32 R220, RZ, RZ, R193 ;  /* 0x000000ffffdc7224 */ /* 0x000fe400078e00c1 */
[----:B------:R-:W-:Y:S02]  /*d870*/  IMAD.MOV.U32 R193, RZ, RZ, R206 ;  /* 0x000000ffffc17224 */ /* 0x000fe400078e00ce */
[----:B------:R-:W-:Y:S02]  /*d880*/  IMAD.MOV.U32 R206, RZ, RZ, R247 ;  /* 0x000000ffffce7224 */ /* 0x000fe400078e00f7 */
[----:B------:R-:W-:Y:S01]  /*d890*/  IMAD.MOV.U32 R152, RZ, RZ, R15 ;  /* 0x000000ffff987224 */ /* 0x000fe200078e000f */
[----:B--2---:R-:W-:-:S05]  /*d8a0*/  @!P1 HFMA2.BF16_V2 R186, -RZ.H0_H0, RZ.H0_H0, -R18.H0_H0 ;  /* 0x200000ffffba9231 */ /* 0x004fca0000340912 */
[----:B------:R-:W-:Y:S01]  /*d8b0*/  PRMT R11, R186, 0x7610, R11 ;  /* 0x00007610ba0b7816 */ /* 0x000fe2000000000b */
[----:B---3--:R-:W-:Y:S01]  /*d8c0*/  @!P2 HFMA2.BF16_V2 R12, -RZ.H0_H0, RZ.H0_H0, -R0.H0_H0 ;  /* 0x200000ffff0ca231 */ /* 0x008fe20000340900 */
[----:B------:R-:W-:Y:S01]  /*d8d0*/  PRMT R186, R2, 0x5410, R0 ;  /* 0x0000541002ba7816 */ /* 0x000fe20000000000 */
[----:B----4-:R-:W-:-:S03]  /*d8e0*/  @!P3 HFMA2.BF16_V2 R13, -RZ.H0_H0, RZ.H0_H0, -R2.H0_H0 ;  /* 0x200000ffff0db231 */ /* 0x010fc60000340902 */
[----:B------:R-:W-:-:S04]  /*d8f0*/  PRMT R8, R12, 0x7610, R8 ;  /* 0x000076100c087816 */ /* 0x000fc80000000008 */
[----:B------:R-:W-:Y:S01]  /*d900*/  @!P2 PRMT R0, R8, 0x5410, RZ ;  /* 0x000054100800a816 */ /* 0x000fe200000000ff */
[----:B------:R-:W-:Y:S01]  /*d910*/  IMAD.SHL.U32 R8, R14, 0x8, RZ ;  /* 0x000000080e087824 */ /* 0x000fe200078e00ff */
[----:B------:R-:W-:Y:S01]  /*d920*/  PRMT R9, R13, 0x7610, R9 ;  /* 0x000076100d097816 */ /* 0x000fe20000000009 */
[----:B------:R-:W-:Y:S02]  /*d930*/  @!P0 HFMA2.BF16_V2 R16, -RZ.H0_H0, RZ.H0_H0, -R5.H0_H0 ;  /* 0x200000ffff108231 */ /* 0x000fe40000340905 */
[----:B------:R-:W-:-:S03]  /*d940*/  IMAD.WIDE R12, R8, 0x2, R6 ;  /* 0x00000002080c7825 */ /* 0x000fc600078e0206 */
[----:B------:R-:W-:Y:S02]  /*d950*/  PRMT R10, R16, 0x7610, R10 ;  /* 0x00007610100a7816 */ /* 0x000fe4000000000a */
[----:B------:R-:W-:Y:S04]  /*d960*/  ST.E.U16 [R12.64], R150 ;  /* 0x000000960c007985 */ /* 0x000fe8000c101504 */
[----:B------:R1:W-:Y:S01]  /*d970*/  ST.E.U16 [R12.64+0x2], R151 ;  /* 0x000002970c007985 */ /* 0x0003e2000c101504 */
[----:B------:R-:W-:Y:S01]  /*d980*/  @!P0 PRMT R5, R10, 0x5410, RZ ;  /* 0x000054100a058816 */ /* 0x000fe200000000ff */
[----:B------:R-:W-:Y:S02]  /*d990*/  IMAD.SHL.U32 R10, R14, 0x40, RZ ;  /* 0x000000400e0a7824 */ /* 0x000fe400078e00ff */
[----:B------:R2:W-:Y:S01]  /*d9a0*/  STL [R1+0x280], R8 ;  /* 0x0002800801007387 */ /* 0x0005e20000100800 */
[----:B------:R-:W-:Y:S01]  /*d9b0*/  @!P1 PRMT R18, R11, 0x5410, RZ ;  /* 0x000054100b129816 */ /* 0x000fe200000000ff */
[----:B------:R-:W-:Y:S01]  /*d9c0*/  IMAD.WIDE R10, R10, 0x2, R6 ;  /* 0x000000020a0a7825 */ /* 0x000fe200078e0206 */
[----:B------:R-:W-:-:S03]  /*d9d0*/  @!P3 PRMT R2, R9, 0x5410, RZ ;  /* 0x000054100902b816 */ /* 0x000fc600000000ff */
[----:B-1----:R-:W-:-:S04]  /*d9e0*/  IMAD.WIDE.U32 R150, R225, -0x326172a9, RZ ;  /* 0xcd9e8d57e1967825 */ /* 0x002fc800078e00ff */
[----:B--2---:R-:W-:Y:S01]  /*d9f0*/  IMAD R8, R14, 0x48, RZ ;  /* 0x000000480e087824 */ /* 0x004fe200078e02ff */
[----:B------:R-:W-:-:S05]  /*da00*/  LOP3.LUT R14, R224, R151, RZ, 0x3c, !PT ;  /* 0x00000097e00e7212 */ /* 0x000fca00078e3cff */
[----:B------:R-:W-:Y:S01]  /*da10*/  IMAD.WIDE.U32 R246, R14, -0x2daee0ad, RZ ;  /* 0xd2511f530ef67825 */ /* 0x000fe200078e00ff */
[----:B------:R1:W-:Y:S01]  /*da20*/  STL [R1+0x284], R8 ;  /* 0x0002840801007387 */ /* 0x0003e20000100800 */
[----:B------:R-:W-:-:S03]  /*da30*/  LOP3.LUT R14, R154, R133, RZ, 0x3c, !PT ;  /* 0x000000859a0e7212 */ /* 0x000fc600078e3cff */
[----:B------:R-:W-:Y:S01]  /*da40*/  LOP3.LUT R16, R247, R221, R132, 0x96, !PT ;  /* 0x000000ddf7107212 */ /* 0x000fe200078e9684 */
[----:B------:R-:W-:Y:S01]  /*da50*/  ST.E.U16 [R10.64], R74 ;  /* 0x0000004a0a007985 */ /* 0x000fe2000c101504 */
[----:B------:R-:W-:-:S03]  /*da60*/  IMAD.WIDE.U32 R14, R14, -0x326172a9, RZ ;  /* 0xcd9e8d570e0e7825 */ /* 0x000fc600078e00ff */
[----:B------:R2:W-:Y:S04]  /*da70*/  ST.E.U16 [R10.64+0x2], R73 ;  /* 0x000002490a007985 */ /* 0x0005e8000c101504 */
[----:B------:R3:W5:Y:S01]  /*da80*/  LDL.LU R225, [R1+0x350] ;  /* 0x0003500001e17983 */ /* 0x0007620000300800 */
[----:B-1----:R-:W-:-:S05]  /*da90*/  IMAD.WIDE R8, R8, 0x2, R6 ;  /* 0x0000000208087825 */ /* 0x002fca00078e0206 */
[----:B------:R-:W-:Y:S04]  /*daa0*/  ST.E.U16 [R8.64], R72 ;  /* 0x0000004808007985 */ /* 0x000fe8000c101504 */
[----:B------:R-:W-:Y:S04]  /*dab0*/  ST.E.U16 [R8.64+0x2], R71 ;  /* 0x0000024708007985 */ /* 0x000fe8000c101504 */
[----:B------:R-:W-:Y:S04]  /*dac0*/  ST.E.U16 [R6.64+0x10], R125 ;  /* 0x0000107d06007985 */ /* 0x000fe8000c101504 */
[----:B------:R1:W-:Y:S01]  /*dad0*/  ST.E.U16 [R6.64+0x12], R124 ;  /* 0x0000127c06007985 */ /* 0x0003e2000c101504 */
[----:B--2---:R-:W-:Y:S01]  /*dae0*/  IMAD.MOV.U32 R73, RZ, RZ, R17 ;  /* 0x000000ffff497224 */ /* 0x004fe200078e0011 */
[----:B------:R-:W-:-:S02]  /*daf0*/  LOP3.LUT R17, R176, R133, RZ, 0x3c, !PT ;  /* 0x00000085b0117212 */ /* 0x000fc400078e3cff */
[----:B------:R-:W-:Y:S04]  /*db00*/  ST.E.U16 [R12.64+0x10], R84 ;  /* 0x000010540c007985 */ /* 0x000fe8000c101504 */
[----:B------:R-:W-:Y:S04]  /*db10*/  ST.E.U16 [R12.64+0x12], R85 ;  /* 0x000012550c007985 */ /* 0x000fe8000c101504 */
[----:B------:R2:W-:Y:S01]  /*db20*/  ST.E.U16 [R10.64+0x10], R70 ;  /* 0x000010460a007985 */ /* 0x0005e2000c101504 */
[----:B-1----:R-:W-:-:S05]  /*db30*/  IMAD.WIDE.U32 R124, R16, -0x326172a9, RZ ;  /* 0xcd9e8d57107c7825 */ /* 0x002fca00078e00ff */
[-CC-:B------:R-:W-:Y:S01]  /*db40*/  LOP3.LUT R83, R125, R233.reuse, R14.reuse, 0x96, !PT ;  /* 0x000000e97d537212 */ /* 0x180fe200078e960e */
[----:B------:R-:W-:Y:S01]  /*db50*/  IMAD.WIDE.U32 R16, R17, -0x326172a9, RZ ;  /* 0xcd9e8d5711107825 */ /* 0x000fe200078e00ff */
[----:B--2---:R-:W-:-:S03]  /*db60*/  LOP3.LUT R70, R101, R233, R14, 0x96, !PT ;  /* 0x000000e965467212 */ /* 0x004fc600078e960e */
[----:B------:R-:W-:Y:S01]  /*db70*/  IMAD.SHL.U32 R14, R180, 0x4, RZ ;  /* 0x00000004b40e7824 */ /* 0x000fe200078e00ff */
[----:B------:R1:W-:Y:S04]  /*db80*/  ST.E.U16 [R10.64+0x12], R68 ;  /* 0x000012440a007985 */ /* 0x0003e8000c101504 */
[----:B------:R-:W-:Y:S01]  /*db90*/  LOP3.LUT R14, R133, R223, R14, 0x96, !PT ;  /* 0x000000df850e7212 */ /* 0x000fe200078e960e */
[----:B------:R-:W-:Y:S01]  /*dba0*/  ST.E.U16 [R8.64+0x10], R66 ;  /* 0x0000104208007985 */ /* 0x000fe2000c101504 */
[-C--:B------:R-:W-:Y:S02]  /*dbb0*/  LOP3.LUT R71, R101, R233.reuse, R16, 0x96, !PT ;  /* 0x000000e965477212 */ /* 0x080fe400078e9610 */
[----:B------:R-:W-:Y:S01]  /*dbc0*/  LOP3.LUT R85, R17, R232, R150, 0x96, !PT ;  /* 0x000000e811557212 */ /* 0x000fe200078e9696 */
[----:B------:R2:W-:Y:S01]  /*dbd0*/  ST.E.U16 [R8.64+0x12], R67 ;  /* 0x0000124308007985 */ /* 0x0005e2000c101504 */
[----:B------:R-:W-:-:S03]  /*dbe0*/  LOP3.LUT R84, R125, R233, R16, 0x96, !PT ;  /* 0x000000e97d547212 */ /* 0x000fc600078e9610 */
[----:B------:R-:W-:Y:S04]  /*dbf0*/  ST.E.U16 [R6.64+0x20], R149 ;  /* 0x0000209506007985 */ /* 0x000fe8000c101504 */
[----:B------:R-:W-:Y:S04]  /*dc00*/  ST.E.U16 [R6.64+0x22], R148 ;  /* 0x0000229406007985 */ /* 0x000fe8000c101504 */
[----:B------:R-:W-:Y:S04]  /*dc10*/  ST.E.U16 [R12.64+0x20], R146 ;  /* 0x000020920c007985 */ /* 0x000fe8000c101504 */
[----:B------:R-:W-:Y:S01]  /*dc20*/  ST.E.U16 [R12.64+0x22], R147 ;  /* 0x000022930c007985 */ /* 0x000fe2000c101504 */
[----:B-1----:R-:W-:Y:S01]  /*dc30*/  LOP3.LUT R68, R17, R232, R198, 0x96, !PT ;  /* 0x000000e811447212 */ /* 0x002fe200078e96c6 */
[----:B------:R-:W-:-:S02]  /*dc40*/  IMAD.WIDE.U32 R16, R14, -0x326172a9, RZ ;  /* 0xcd9e8d570e107825 */ /* 0x000fc400078e00ff */
[----:B------:R-:W-:Y:S04]  /*dc50*/  ST.E.U16 [R10.64+0x20], R82 ;  /* 0x000020520a007985 */ /* 0x000fe8000c101504 */
[----:B------:R-:W-:Y:S01]  /*dc60*/  ST.E.U16 [R10.64+0x22], R81 ;  /* 0x000022510a007985 */ /* 0x000fe2000c101504 */
[----:B------:R-:W-:-:S03]  /*dc70*/  LOP3.LUT R14, R17, R232, R198, 0x96, !PT ;  /* 0x000000e8110e7212 */ /* 0x000fc600078e96c6 */
[----:B------:R-:W-:Y:S04]  /*dc80*/  ST.E.U16 [R8.64+0x20], R80 ;  /* 0x0000205008007985 */ /* 0x000fe8000c101504 */
[----:B------:R-:W-:Y:S04]  /*dc90*/  ST.E.U16 [R8.64+0x22], R79 ;  /* 0x0000224f08007985 */ /* 0x000fe8000c101504 */
[----:B------:R-:W-:Y:S04]  /*dca0*/  ST.E.U16 [R6.64+0x30], R145 ;  /* 0x0000309106007985 */ /* 0x000fe8000c101504 */
[----:B------:R-:W-:Y:S04]  /*dcb0*/  ST.E.U16 [R6.64+0x32], R144 ;  /* 0x0000329006007985 */ /* 0x000fe8000c101504 */
[----:B------:R-:W-:Y:S04]  /*dcc0*/  ST.E.U16 [R12.64+0x30], R143 ;  /* 0x0000308f0c007985 */ /* 0x000fe8000c101504 */
[----:B------:R-:W-:Y:S04]  /*dcd0*/  ST.E.U16 [R12.64+0x32], R142 ;  /* 0x0000328e0c007985 */ /* 0x000fe8000c101504 */
[----:B------:R-:W-:Y:S04]  /*dce0*/  ST.E.U16 [R10.64+0x30], R76 ;  /* 0x0000304c0a007985 */ /* 0x000fe8000c101504 */
[----:B------:R-:W-:Y:S01]  /*dcf0*/  ST.E.U16 [R10.64+0x32], R75 ;  /* 0x0000324b0a007985 */ /* 0x000fe2000c101504 */
[----:B--2---:R-:W-:-:S03]  /*dd00*/  LOP3.LUT R67, R15, R232, R198, 0x96, !PT ;  /* 0x000000e80f437212 */ /* 0x004fc600078e96c6 */
[----:B------:R-:W-:Y:S04]  /*dd10*/  ST.E.U16 [R8.64+0x30], R78 ;  /* 0x0000304e08007985 */ /* 0x000fe8000c101504 */
[----:B------:R1:W-:Y:S04]  /*dd20*/  ST.E.U16 [R8.64+0x32], R77 ;  /* 0x0000324d08007985 */ /* 0x0003e8000c101504 */
[----:B------:R-:W-:Y:S04]  /*dd30*/  ST.E.U16 [R6.64+0x40], R139 ;  /* 0x0000408b06007985 */ /* 0x000fe8000c101504 */
[----:B------:R-:W-:Y:S04]  /*dd40*/  ST.E.U16 [R6.64+0x42], R137 ;  /* 0x0000428906007985 */ /* 0x000fe8000c101504 */
[----:B------:R-:W-:Y:S04]  /*dd50*/  ST.E.U16 [R12.64+0x40], R129 ;  /* 0x000040810c007985 */ /* 0x000fe8000c101504 */
[----:B------:R-:W-:Y:S04]  /*dd60*/  ST.E.U16 [R12.64+0x42], R131 ;  /* 0x000042830c007985 */ /* 0x000fe8000c101504 */
[----:B------:R-:W-:Y:S04]  /*dd70*/  ST.E.U16 [R10.64+0x40], R65 ;  /* 0x000040410a007985 */ /* 0x000fe8000c101504 */
[----:B------:R-:W-:Y:S01]  /*dd80*/  ST.E.U16 [R10.64+0x42], R64 ;  /* 0x000042400a007985 */ /* 0x000fe2000c101504 */
[----:B-1----:R-:W-:-:S03]  /*dd90*/  IMAD.WIDE.U32 R76, R14, -0x2daee0ad, RZ ;  /* 0xd2511f530e4c7825 */ /* 0x002fc600078e00ff */
[----:B------:R-:W-:Y:S01]  /*dda0*/  ST.E.U16 [R8.64+0x40], R59 ;  /* 0x0000403b08007985 */ /* 0x000fe2000c101504 */
[----:B------:R-:W-:-:S03]  /*ddb0*/  LOP3.LUT R74, R15, R232, R150, 0x96, !PT ;  /* 0x000000e80f4a7212 */ /* 0x000fc600078e9696 */
[----:B------:R-:W-:Y:S01]  /*ddc0*/  ST.E.U16 [R8.64+0x42], R60 ;  /* 0x0000423c08007985 */ /* 0x000fe2000c101504 */
[----:B------:R-:W-:-:S03]  /*ddd0*/  IMAD.WIDE.U32 R14, R67, -0x2daee0ad, RZ ;  /* 0xd2511f53430e7825 */ /* 0x000fc600078e00ff */
[----:B------:R-:W-:Y:S04]  /*dde0*/  ST.E.U16 [R6.64+0x50], R107 ;  /* 0x0000506b06007985 */ /* 0x000fe8000c101504 */
[----:B------:R1:W-:Y:S01]  /*ddf0*/  ST.E.U16 [R6.64+0x52], R106 ;  /* 0x0000526a06007985 */ /* 0x0003e2000c101504 */
[----:B------:R-:W-:-:S03]  /*de00*/  IMAD.MOV.U32 R148, RZ, RZ, R73 ;  /* 0x000000ffff947224 */ /* 0x000fc600078e0049 */
[----:B------:R-:W-:Y:S01]  /*de10*/  ST.E.U16 [R12.64+0x50], R88 ;  /* 0x000050580c007985 */ /* 0x000fe2000c101504 */
[----:B------:R-:W-:-:S03]  /*de20*/  LOP3.LUT R66, R101, R233, R16, 0x96, !PT ;  /* 0x000000e965427212 */ /* 0x000fc600078e9610 */
[----:B------:R-:W-:Y:S01]  /*de30*/  ST.E.U16 [R12.64+0x52], R89 ;  /* 0x000052590c007985 */ /* 0x000fe2000c101504 */
[----:B------:R-:W-:-:S03]  /*de40*/  LOP3.LUT R72, R17, R232, R150, 0x96, !PT ;  /* 0x000000e811487212 */ /* 0x000fc600078e9696 */
[----:B------:R2:W-:Y:S01]  /*de50*/  ST.E.U16 [R10.64+0x50], R34 ;  /* 0x000050220a007985 */ /* 0x0005e2000c101504 */
[----:B------:R-:W-:-:S03]  /*de60*/  LOP3.LUT R73, R125, R233, R16, 0x96, !PT ;  /* 0x000000e97d497212 */ /* 0x000fc600078e9610 */
[----:B------:R-:W-:Y:S01]  /*de70*/  ST.E.U16 [R10.64+0x52], R58 ;  /* 0x0000523a0a007985 */ /* 0x000fe2000c101504 */
[----:B------:R-:W-:-:S03]  /*de80*/  IMAD.WIDE.U32 R16, R68, -0x2daee0ad, RZ ;  /* 0xd2511f5344107825 */ /* 0x000fc600078e00ff */
[----:B------:R-:W-:Y:S01]  /*de90*/  ST.E.U16 [R8.64+0x50], R57 ;  /* 0x0000503908007985 */ /* 0x000fe2000c101504 */
[----:B------:R-:W-:-:S03]  /*dea0*/  IMAD.WIDE.U32 R80, R71, -0x2daee0ad, RZ ;  /* 0xd2511f5347507825 */ /* 0x000fc600078e00ff */
[----:B------:R4:W-:Y:S01]  /*deb0*/  ST.E.U16 [R8.64+0x52], R56 ;  /* 0x0000523808007985 */ /* 0x0009e2000c101504 */
[----:B-1----:R-:W-:-:S03]  /*dec0*/  IMAD.WIDE.U32 R106, R70, -0x2daee0ad, RZ ;  /* 0xd2511f53466a7825 */ /* 0x002fc600078e00ff */
[----:B------:R-:W-:Y:S01]  /*ded0*/  ST.E.U16 [R6.64+0x60], R128 ;  /* 0x0000608006007985 */ /* 0x000fe2000c101504 */
[----:B------:R-:W-:-:S03]  /*dee0*/  LOP3.LUT R60, R15, R234, R250, 0x96, !PT ;  /* 0x000000ea0f3c7212 */ /* 0x000fc600078e96fa */
[----:B------:R-:W-:Y:S01]  /*def0*/  ST.E.U16 [R6.64+0x62], R127 ;  /* 0x0000627f06007985 */ /* 0x000fe2000c101504 */
[----:B------:R-:W-:-:S03]  /*df00*/  LOP3.LUT R59, R107, R241, R14, 0x96, !PT ;  /* 0x000000f16b3b7212 */ /* 0x000fc600078e960e */
[----:B------:R-:W-:Y:S01]  /*df10*/  ST.E.U16 [R12.64+0x60], R126 ;  /* 0x0000607e0c007985 */ /* 0x000fe2000c101504 */
[----:B--2---:R-:W-:-:S03]  /*df20*/  LOP3.LUT R34, R77, R234, R250, 0x96, !PT ;  /* 0x000000ea4d227212 */ /* 0x004fc600078e96fa */
[----:B------:R-:W-:Y:S01]  /*df30*/  ST.E.U16 [R12.64+0x62], R138 ;  /* 0x0000628a0c007985 */ /* 0x000fe2000c101504 */
[----:B------:R-:W-:-:S03]  /*df40*/  IMAD.WIDE.U32 R78, R66, -0x2daee0ad, RZ ;  /* 0xd2511f53424e7825 */ /* 0x000fc600078e00ff */
[----:B------:R1:W-:Y:S01]  /*df50*/  ST.E.U16 [R10.64+0x62], R35 ;  /* 0x000062230a007985 */ /* 0x0003e2000c101504 */
[----:B------:R-:W-:Y:S01]  /*df60*/  IMAD.WIDE.U32 R14, R74, -0x2daee0ad, RZ ;  /* 0xd2511f534a0e7825 */ /* 0x000fe200078e00ff */
[----:B------:R-:W-:Y:S02]  /*df70*/  LOP3.LUT R65, R17, R234, R250, 0x96, !PT ;  /* 0x000000ea11417212 */ /* 0x000fe400078e96fa */
[-C--:B------:R-:W-:Y:S01]  /*df80*/  LOP3.LUT R64, R81, R241.reuse, R16, 0x96, !PT ;  /* 0x000000f151407212 */ /* 0x080fe200078e9610 */
[----:B------:R-:W-:Y:S01]  /*df90*/  IMAD.WIDE.U32 R74, R72, -0x2daee0ad, RZ ;  /* 0xd2511f53484a7825 */ /* 0x000fe200078e00ff */
[----:B------:R-:W-:Y:S03]  /*dfa0*/  ST.E.U16 [R10.64+0x60], R55 ;  /* 0x000060370a007985 */ /* 0x000fe6000c101504 */
[----:B------:R-:W-:Y:S01]  /*dfb0*/  IMAD.WIDE.U32 R142, R83, -0x2daee0ad, RZ ;  /* 0xd2511f53538e7825 */ /* 0x000fe200078e00ff */
[----:B------:R2:W-:Y:S01]  /*dfc0*/  ST.E.U16 [R8.64+0x62], R40 ;  /* 0x0000622808007985 */ /* 0x0005e2000c101504 */
[----:B------:R-:W-:-:S02]  /*dfd0*/  LOP3.LUT R66, R79, R241, R76, 0x96, !PT ;  /* 0x000000f14f427212 */ /* 0x000fc400078e964c */
[----:B------:R-:W-:Y:S01]  /*dfe0*/  IMAD.WIDE.U32 R16, R85, -0x2daee0ad, RZ ;  /* 0xd2511f5355107825 */ /* 0x000fe200078e00ff */
[----:B----4-:R-:W-:-:S03]  /*dff0*/  LOP3.LUT R56, R75, R234, R246, 0x96, !PT ;  /* 0x000000ea4b387212 */ /* 0x010fc600078e96f6 */
[----:B------:R-:W-:Y:S01]  /*e000*/  IMAD.WIDE.U32 R82, R84, -0x2daee0ad, RZ ;  /* 0xd2511f5354527825 */ /* 0x000fe200078e00ff */
[----:B------:R4:W-:Y:S03]  /*e010*/  ST.E.U16 [R8.64+0x60], R41 ;  /* 0x0000602908007985 */ /* 0x0009e6000c101504 */
[----:B-1----:R-:W-:Y:S01]  /*e020*/  IMAD.WIDE.U32 R34, R34, -0x326172a9, RZ ;  /* 0xcd9e8d5722227825 */ /* 0x002fe200078e00ff */
[----:B------:R-:W-:Y:S01]  /*e030*/  LOP3.LUT R70, R17, R234, R246, 0x96, !PT ;  /* 0x000000ea11467212 */ /* 0x000fe200078e96f6 */
[----:B------:R1:W-:Y:S01]  /*e040*/  ST.E.U16 [R6.64+0x72], R130 ;  /* 0x0000728206007985 */ /* 0x0003e2000c101504 */
[----:B------:R-:W-:Y:S01]  /*e050*/  LOP3.LUT R68, R83, R241, R16, 0x96, !PT ;  /* 0x000000f153447212 */ /* 0x000fe200078e9610 */
[----:B------:R-:W-:Y:S01]  /*e060*/  IMAD.WIDE.U32 R16, R65, -0x326172a9, RZ ;  /* 0xcd9e8d5741107825 */ /* 0x000fe200078e00ff */
[----:B--2---:R-:W-:-:S03]  /*e070*/  LOP3.LUT R40, R35, R231, R100, 0x96, !PT ;  /* 0x000000e723287212 */ /* 0x004fc600078e9664 */
[----:B------:R-:W-:-:S04]  /*e080*/  IMAD.WIDE.U32 R56, R56, -0x326172a9, RZ ;  /* 0xcd9e8d5738387825 */ /* 0x000fc800078e00ff */
[----:B----4-:R-:W-:Y:S01]  /*e090*/  IMAD.WIDE.U32 R40, R40, -0x2daee0ad, RZ ;  /* 0xd2511f5328287825 */ /* 0x010fe200078e00ff */
[----:B------:R-:W-:-:S03]  /*e0a0*/  LOP3.LUT R72, R15, R234, R246, 0x96, !PT ;  /* 0x000000ea0f487212 */ /* 0x000fc600078e96f6 */
[----:B------:R-:W-:Y:S01]  /*e0b0*/  IMAD.WIDE.U32 R76, R73, -0x2daee0ad, RZ ;  /* 0xd2511f53494c7825 */ /* 0x000fe200078e00ff */
[----:B------:R-:W-:-:S03]  /*e0c0*/  LOP3.LUT R58, R41, R239, R78, 0x96, !PT ;  /* 0x000000ef293a7212 */ /* 0x000fc600078e964e */
[----:B-1----:R-:W-:-:S04]  /*e0d0*/  IMAD.WIDE.U32 R130, R64, -0x326172a9, RZ ;  /* 0xcd9e8d5740827825 */ /* 0x002fc800078e00ff */
[----:B------:R-:W-:Y:S01]  /*e0e0*/  IMAD.WIDE.U32 R64, R66, -0x326172a9, RZ ;  /* 0xcd9e8d5742407825 */ /* 0x000fe200078e00ff */
[----:B------:R-:W-:Y:S01]  /*e0f0*/  LOP3.LUT R67, R143, R241, R14, 0x96, !PT ;  /* 0x000000f18f437212 */ /* 0x000fe200078e960e */
[----:B------:R1:W-:Y:S03]  /*e100*/  ST.E.U16 [R6.64+0x70], R136 ;  /* 0x0000708806007985 */ /* 0x0003e6000c101504 */
[----:B------:R-:W-:Y:S01]  /*e110*/  LOP3.LUT R41, R65, R240, R34, 0x96, !PT ;  /* 0x000000f041297212 */ /* 0x000fe200078e9622 */
[----:B------:R-:W-:Y:S01]  /*e120*/  IMAD.WIDE.U32 R14, R60, -0x326172a9, RZ ;  /* 0xcd9e8d573c0e7825 */ /* 0x000fe200078e00ff */
[----:B------:R-:W-:Y:S01]  /*e130*/  LOP3.LUT R34, R57, R231, R124, 0x96, !PT ;  /* 0x000000e739227212 */ /* 0x000fe200078e967c */
[----:B------:R-:W-:Y:S02]  /*e140*/  ST.E.U16 [R12.64+0x70], R141 ;  /* 0x0000708d0c007985 */ /* 0x000fe4000c101504 */
[----:B------:R-:W-:Y:S01]  /*e150*/  IMAD.WIDE.U32 R138, R59, -0x326172a9, RZ ;  /* 0xcd9e8d573b8a7825 */ /* 0x000fe200078e00ff */
[----:B------:R-:W-:Y:S01]  /*e160*/  LOP3.LUT R71, R77, R241, R74, 0x96, !PT ;  /* 0x000000f14d477212 */ /* 0x000fe200078e964a */
[----:B------:R-:W-:Y:S01]  /*e170*/  ST.E.U16 [R12.64+0x72], R140 ;  /* 0x0000728c0c007985 */ /* 0x000fe2000c101504 */
[----:B------:R-:W-:Y:S01]  /*e180*/  LOP3.LUT R59, R15, R231, R100, 0x96, !PT ;  /* 0x000000e70f3b7212 */ /* 0x000fe200078e9664 */
[----:B------:R-:W-:-:S02]  /*e190*/  IMAD.WIDE.U32 R34, R34, -0x2daee0ad, RZ ;  /* 0xd2511f5322227825 */ /* 0x000fc400078e00ff */
[----:B------:R-:W-:Y:S01]  /*e1a0*/  ST.E.U16 [R10.64+0x70], R62 ;  /* 0x0000703e0a007985 */ /* 0x000fe2000c101504 */
[----:B------:R-:W-:-:S03]  /*e1b0*/  LOP3.LUT R107, R139, R240, R14, 0x96, !PT ;  /* 0x000000f08b6b7212 */ /* 0x000fc600078e960e */
[----:B------:R2:W-:Y:S01]  /*e1c0*/  ST.E.U16 [R10.64+0x72], R61 ;  /* 0x0000723d0a007985 */ /* 0x0005e2000c101504 */
[----:B------:R-:W-:-:S03]  /*e1d0*/  IMAD.WIDE.U32 R14, R72, -0x326172a9, RZ ;  /* 0xcd9e8d57480e7825 */ /* 0x000fc600078e00ff */
[----:B------:R-:W-:Y:S04]  /*e1e0*/  ST.E.U16 [R8.64+0x70], R63 ;  /* 0x0000703f08007985 */ /* 0x000fe8000c101504 */
[----:B------:R-:W-:Y:S01]  /*e1f0*/  ST.E.U16 [R8.64+0x72], R69 ;  /* 0x0000724508007985 */ /* 0x000fe2000c101504 */
[----:B-1----:R-:W-:-:S03]  /*e200*/  IMAD.WIDE.U32 R136, R67, -0x326172a9, RZ ;  /* 0xcd9e8d5743887825 */ /* 0x002fc600078e00ff */
[----:B------:R-:W-:Y:S04]  /*e210*/  ST.E.U16 [R6.64+0x80], R123 ;  /* 0x0000807b06007985 */ /* 0x000fe8000c101504 */
[----:B------:R-:W-:Y:S04]  /*e220*/  ST.E.U16 [R6.64+0x82], R122 ;  /* 0x0000827a06007985 */ /* 0x000fe8000c101504 */
[----:B------:R-:W-:Y:S04]  /*e230*/  ST.E.U16 [R12.64+0x80], R120 ;  /* 0x000080780c007985 */ /* 0x000fe8000c101504 */
[----:B------:R-:W-:Y:S01]  /*e240*/  ST.E.U16 [R12.64+0x82], R121 ;  /* 0x000082790c007985 */ /* 0x000fe2000c101504 */
[----:B------:R-:W-:Y:S01]  /*e250*/  LOP3.LUT R55, R17, R231, R100, 0x96, !PT ;  /* 0x000000e711377212 */ /* 0x000fe200078e9664 */
[----:B--2---:R-:W-:-:S02]  /*e260*/  IMAD.WIDE.U32 R60, R71, -0x326172a9, RZ ;  /* 0xcd9e8d57473c7825 */ /* 0x004fc400078e00ff */
[----:B------:R-:W-:Y:S01]  /*e270*/  ST.E.U16 [R10.64+0x80], R54 ;  /* 0x000080360a007985 */ /* 0x000fe2000c101504 */
[----:B------:R-:W-:-:S03]  /*e280*/  LOP3.LUT R35, R35, R239, R76, 0x96, !PT ;  /* 0x000000ef23237212 */ /* 0x000fc600078e964c */
[----:B------:R-:W-:Y:S01]  /*e290*/  ST.E.U16 [R10.64+0x82], R53 ;  /* 0x000082350a007985 */ /* 0x000fe2000c101504 */
[----:B------:R-:W-:-:S03]  /*e2a0*/  IMAD.WIDE.U32 R76, R41, -0x2daee0ad, RZ ;  /* 0xd2511f53294c7825 */ /* 0x000fc600078e00ff */
[----:B------:R-:W-:Y:S04]  /*e2b0*/  ST.E.U16 [R8.64+0x80], R52 ;  /* 0x0000803408007985 */ /* 0x000fe8000c101504 */
[----:B------:R-:W-:Y:S01]  /*e2c0*/  ST.E.U16 [R8.64+0x82], R51 ;  /* 0x0000823308007985 */ /* 0x000fe2000c101504 */
[----:B------:R-:W-:-:S03]  /*e2d0*/  LOP3.LUT R127, R137, R240, R14, 0x96, !PT ;  /* 0x000000f0897f7212 */ /* 0x000fc600078e960e */
[----:B------:R-:W-:Y:S04]  /*e2e0*/  ST.E.U16 [R6.64+0x90], R119 ;  /* 0x0000907706007985 */ /* 0x000fe8000c101504 */
[----:B------:R-:W-:Y:S01]  /*e2f0*/  ST.E.U16 [R6.64+0x92], R118 ;  /* 0x0000927606007985 */ /* 0x000fe2000c101504 */
[----:B------:R-:W-:-:S03]  /*e300*/  LOP3.LUT R14, R61, R240, R56, 0x96, !PT ;  /* 0x000000f03d0e7212 */ /* 0x000fc600078e9638 */
[----:B------:R-:W-:Y:S04]  /*e310*/  ST.E.U16 [R12.64+0x90], R116 ;  /* 0x000090740c007985 */ /* 0x000fe8000c101504 */
[----:B------:R-:W-:Y:S04]  /*e320*/  ST.E.U16 [R12.64+0x92], R117 ;  /* 0x000092750c007985 */ /* 0x000fe8000c101504 */
[----:B------:R-:W-:Y:S04]  /*e330*/  ST.E.U16 [R10.64+0x90], R50 ;  /* 0x000090320a007985 */ /* 0x000fe8000c101504 */
[----:B------:R-:W-:Y:S01]  /*e340*/  ST.E.U16 [R10.64+0x92], R49 ;  /* 0x000092310a007985 */ /* 0x000fe2000c101504 */
[----:B------:R-:W-:-:S03]  /*e350*/  IMAD.WIDE.U32 R56, R55, -0x2daee0ad, RZ ;  /* 0xd2511f5337387825 */ /* 0x000fc600078e00ff */
[----:B------:R-:W-:Y:S04]  /*e360*/  ST.E.U16 [R8.64+0x90], R48 ;  /* 0x0000903008007985 */ /* 0x000fe8000c101504 */
[----:B------:R-:W-:Y:S01]  /*e370*/  ST.E.U16 [R8.64+0x92], R47 ;  /* 0x0000922f08007985 */ /* 0x000fe2000c101504 */
[----:B------:R-:W-:-:S03]  /*e380*/  LOP3.LUT R55, R77, R236, R40, 0x96, !PT ;  /* 0x000000ec4d377212 */ /* 0x000fc600078e9628 */
[----:B------:R-:W-:Y:S04]  /*e390*/  ST.E.U16 [R6.64+0xa0], R115 ;  /* 0x0000a07306007985 */ /* 0x000fe8000c101504 */
[----:B------:R-:W-:Y:S01]  /*e3a0*/  ST.E.U16 [R6.64+0xa2], R114 ;  /* 0x0000a27206007985 */ /* 0x000fe2000c101504 */
[----:B------:R-:W-:-:S03]  /*e3b0*/  IMAD.WIDE.U32 R88, R59, -0x2daee0ad, RZ ;  /* 0xd2511f533b587825 */ /* 0x000fc600078e00ff */
[----:B------:R-:W-:Y:S01]  /*e3c0*/  ST.E.U16 [R12.64+0xa0], R113 ;  /* 0x0000a0710c007985 */ /* 0x000fe2000c101504 */
[----:B------:R-:W-:-:S03]  /*e3d0*/  IMAD.WIDE.U32 R40, R58, -0x326172a9, RZ ;  /* 0xcd9e8d573a287825 */ /* 0x000fc600078e00ff */
[----:B------:R-:W-:Y:S01]  /*e3e0*/  ST.E.U16 [R12.64+0xa2], R112 ;  /* 0x0000a2700c007985 */ /* 0x000fe2000c101504 */
[----:B------:R-:W-:-:S03]  /*e3f0*/  IMAD.WIDE.U32 R58, R14, -0x2daee0ad, RZ ;  /* 0xd2511f530e3a7825 */ /* 0x000fc600078e00ff */
[----:B------:R-:W-:Y:S04]  /*e400*/  ST.E.U16 [R10.64+0xa0], R46 ;  /* 0x0000a02e0a007985 */ /* 0x000fe8000c101504 */
        /* <DEDUP_REMOVED lines=9> */
[----:B------:R-:W-:-:S03]  /*e4a0*/  LOP3.LUT R73, R131, R240, R16, 0x96, !PT ;  /* 0x000000f083497212 */ /* 0x000fc600078e9610 */
[----:B------:R-:W-:Y:S01]  /*e4b0*/  ST.E.U16 [R8.64+0xb0], R32 ;  /* 0x0000b02008007985 */ /* 0x000fe2000c101504 */
[----:B------:R-:W-:-:S03]  /*e4c0*/  LOP3.LUT R14, R59, R236, R34, 0x96, !PT ;  /* 0x000000ec3b0e7212 */ /* 0x000fc600078e9622 */
[----:B------:R-:W-:Y:S01]  /*e4d0*/  ST.E.U16 [R8.64+0xb2], R31 ;  /* 0x0000b21f08007985 */ /* 0x000fe2000c101504 */
[----:B------:R-:W-:-:S03]  /*e4e0*/  IMAD.WIDE.U32 R16, R70, -0x326172a9, RZ ;  /* 0xcd9e8d5746107825 */ /* 0x000fc600078e00ff */
[----:B------:R-:W-:Y:S01]  /*e4f0*/  ST.E.U16 [R6.64+0xc0], R105 ;  /* 0x0000c06906007985 */ /* 0x000fe2000c101504 */
[----:B------:R-:W-:-:S03]  /*e500*/  IMAD.WIDE.U32 R128, R68, -0x326172a9, RZ ;  /* 0xcd9e8d5744807825 */ /* 0x000fc600078e00ff */
[----:B------:R-:W-:Y:S04]  /*e510*/  ST.E.U16 [R6.64+0xc2], R104 ;  /* 0x0000c26806007985 */ /* 0x000fe8000c101504 */
[----:B------:R-:W-:Y:S04]  /*e520*/  ST.E.U16 [R12.64+0xc0], R102 ;  /* 0x0000c0660c007985 */ /* 0x000fe8000c101504 */
[----:B------:R-:W-:Y:S01]  /*e530*/  ST.E.U16 [R12.64+0xc2], R103 ;  /* 0x0000c2670c007985 */ /* 0x000fe2000c101504 */
[----:B------:R-:W-:-:S03]  /*e540*/  IMAD.MOV.U32 R149, RZ, RZ, R152 ;  /* 0x000000ffff957224 */ /* 0x000fc600078e0098 */
[----:B------:R-:W-:Y:S04]  /*e550*/  ST.E.U16 [R10.64+0xc0], R30 ;  /* 0x0000c01e0a007985 */ /* 0x000fe8000c101504 */
[----:B------:R-:W-:Y:S01]  /*e560*/  ST.E.U16 [R10.64+0xc2], R29 ;  /* 0x0000c21d0a007985 */ /* 0x000fe2000c101504 */
[----:B------:R-:W-:-:S03]  /*e570*/  IMAD.MOV.U32 R152, RZ, RZ, R245 ;  /* 0x000000ffff987224 */ /* 0x000fc600078e00f5 */
[----:B------:R-:W-:Y:S01]  /*e580*/  ST.E.U16 [R8.64+0xc0], R28 ;  /* 0x0000c01c08007985 */ /* 0x000fe2000c101504 */
[----:B------:R-:W-:-:S03]  /*e590*/  LOP3.LUT R126, R15, R231, R124, 0x96, !PT ;  /* 0x000000e70f7e7212 */ /* 0x000fc600078e967c */
[----:B------:R-:W-:Y:S01]  /*e5a0*/  ST.E.U16 [R8.64+0xc2], R27 ;  /* 0x0000c21b08007985 */ /* 0x000fe2000c101504 */
[----:B------:R-:W-:-:S03]  /*e5b0*/  IMAD.MOV.U32 R245, RZ, RZ, R205 ;  /* 0x000000fffff57224 */ /* 0x000fc600078e00cd */
[----:B------:R-:W-:Y:S01]  /*e5c0*/  ST.E.U16 [R6.64+0xd0], R99 ;  /* 0x0000d06306007985 */ /* 0x000fe2000c101504 */
[----:B------:R-:W-:-:S03]  /*e5d0*/  IMAD.WIDE.U32 R14, R14, -0x326172a9, RZ ;  /* 0xcd9e8d570e0e7825 */ /* 0x000fc600078e00ff */
[----:B------:R-:W-:Y:S01]  /*e5e0*/  ST.E.U16 [R6.64+0xd2], R98 ;  /* 0x0000d26206007985 */ /* 0x000fe2000c101504 */
[----:B------:R-:W-:-:S03]  /*e5f0*/  LOP3.LUT R74, R17, R231, R124, 0x96, !PT ;  /* 0x000000e7114a7212 */ /* 0x000fc600078e967c */
[----:B------:R-:W-:Y:S01]  /*e600*/  ST.E.U16 [R12.64+0xd0], R96 ;  /* 0x0000d0600c007985 */ /* 0x000fe2000c101504 */
[----:B------:R-:W-:-:S03]  /*e610*/  LOP3.LUT R72, R129, R240, R16, 0x96, !PT ;  /* 0x000000f081487212 */ /* 0x000fc600078e9610 */
[----:B------:R-:W-:Y:S01]  /*e620*/  ST.E.U16 [R12.64+0xd2], R97 ;  /* 0x0000d2610c007985 */ /* 0x000fe2000c101504 */
[----:B------:R-:W-:-:S03]  /*e630*/  IMAD.SHL.U32 R205, R4, 0x2, RZ ;  /* 0x0000000204cd7824 */ /* 0x000fc600078e00ff */
[----:B------:R-:W-:Y:S01]  /*e640*/  ST.E.U16 [R10.64+0xd0], R26 ;  /* 0x0000d01a0a007985 */ /* 0x000fe2000c101504 */
[----:B------:R-:W-:-:S03]  /*e650*/  IMAD.MOV.U32 R154, RZ, RZ, R153 ;  /* 0x000000ffff9a7224 */ /* 0x000fc600078e0099 */
[----:B------:R-:W-:Y:S01]  /*e660*/  ST.E.U16 [R10.64+0xd2], R25 ;  /* 0x0000d2190a007985 */ /* 0x000fe2000c101504 */
[----:B------:R-:W-:-:S03]  /*e670*/  IMAD.WIDE.U32 R16, R35, -0x326172a9, RZ ;  /* 0xcd9e8d5723107825 */ /* 0x000fc600078e00ff */
[----:B------:R-:W-:Y:S01]  /*e680*/  ST.E.U16 [R8.64+0xd0], R24 ;  /* 0x0000d01808007985 */ /* 0x000fe2000c101504 */
[----:B------:R-:W-:-:S03]  /*e690*/  IMAD.MOV.U32 R153, RZ, RZ, R197 ;  /* 0x000000ffff997224 */ /* 0x000fc600078e00c5 */
[----:B------:R1:W-:Y:S01]  /*e6a0*/  ST.E.U16 [R8.64+0xd2], R23 ;  /* 0x0000d21708007985 */ /* 0x0003e2000c101504 */
[----:B------:R-:W-:-:S03]  /*e6b0*/  IMAD.MOV.U32 R197, RZ, RZ, R206 ;  /* 0x000000ffffc57224 */ /* 0x000fc600078e00ce */
[----:B------:R-:W-:Y:S04]  /*e6c0*/  ST.E.U16 [R6.64+0xe0], R95 ;  /* 0x0000e05f06007985 */ /* 0x000fe8000c101504 */
[----:B------:R-:W-:Y:S01]  /*e6d0*/  ST.E.U16 [R6.64+0xe2], R94 ;  /* 0x0000e25e06007985 */ /* 0x000fe2000c101504 */
[----:B------:R-:W-:-:S03]  /*e6e0*/  IMAD R206, R3, 0x2, R205 ;  /* 0x0000000203ce7824 */ /* 0x000fc600078e02cd */
[----:B------:R-:W-:Y:S04]  /*e6f0*/  ST.E.U16 [R12.64+0xe0], R93 ;  /* 0x0000e05d0c007985 */ /* 0x000fe8000c101504 */
[----:B------:R-:W-:Y:S01]  /*e700*/  ST.E.U16 [R12.64+0xe2], R92 ;  /* 0x0000e25c0c007985 */ /* 0x000fe2000c101504 */
[----:B------:R-:W-:-:S03]  /*e710*/  SHF.R.U32.HI R3, RZ, 0x10, R14 ;  /* 0x00000010ff037819 */ /* 0x000fc6000001160e */
[----:B------:R-:W-:Y:S04]  /*e720*/  ST.E.U16 [R10.64+0xe0], R22 ;  /* 0x0000e0160a007985 */ /* 0x000fe8000c101504 */
[----:B------:R-:W-:Y:S04]  /*e730*/  ST.E.U16 [R10.64+0xe2], R21 ;  /* 0x0000e2150a007985 */ /* 0x000fe8000c101504 */
[----:B------:R2:W-:Y:S01]  /*e740*/  ST.E.U16 [R8.64+0xe0], R2 ;  /* 0x0000e00208007985 */ /* 0x0005e2000c101504 */
[----:B------:R-:W-:-:S03]  /*e750*/  LOP3.LUT R4, R14, 0xff, RZ, 0xc0, !PT ;  /* 0x000000ff0e047812 */ /* 0x000fc600078ec0ff */
[----:B------:R4:W-:Y:S01]  /*e760*/  ST.E.U16 [R8.64+0xe2], R0 ;  /* 0x0000e20008007985 */ /* 0x0009e2000c101504 */
[----:B-1----:R-:W-:Y:S02]  /*e770*/  LOP3.LUT R23, R17, R238, R60, 0x96, !PT ;  /* 0x000000ee11177212 */ /* 0x002fe400078e963c */
[----:B------:R-:W-:Y:S01]  /*e780*/  PRMT R176, R217, 0x7054, R217 ;  /* 0x00007054d9b07816 */ /* 0x000fe200000000d9 */
[----:B------:R-:W-:Y:S01]  /*e790*/  ST.E.U16 [R6.64+0xf0], R91 ;  /* 0x0000f05b06007985 */ /* 0x000fe2000c101504 */
[----:B------:R-:W-:-:S03]  /*e7a0*/  SHF.R.U32.HI R17, RZ, 0x18, R14 ;  /* 0x00000018ff117819 */ /* 0x000fc6000001160e */
[----:B------:R-:W-:Y:S04]  /*e7b0*/  ST.E.U16 [R6.64+0xf2], R90 ;  /* 0x0000f25a06007985 */ /* 0x000fe8000c101504 */
[----:B------:R-:W-:Y:S01]  /*e7c0*/  ST.E.U16 [R12.64+0xf0], R87 ;  /* 0x0000f0570c007985 */ /* 0x000fe2000c101504 */
[----:B--2---:R-:W-:Y:S02]  /*e7d0*/  LOP3.LUT R2, R14, 0xffff, RZ, 0xc0, !PT ;  /* 0x0000ffff0e027812 */ /* 0x004fe400078ec0ff */
[----:B----4-:R-:W-:Y:S02]  /*e7e0*/  LOP3.LUT R0, R15, R242, R16, 0x96, !PT ;  /* 0x000000f20f007212 */ /* 0x010fe400078e9610 */
[----:B------:R-:W-:Y:S02]  /*e7f0*/  SHF.R.U32.HI R2, RZ, 0x8, R2 ;  /* 0x00000008ff027819 */ /* 0x000fe40000011602 */
[----:B------:R-:W-:-:S02]  /*e800*/  LOP3.LUT R15, R3, 0xff, RZ, 0xc0, !PT ;  /* 0x000000ff030f7812 */ /* 0x000fc400078ec0ff */
[----:B------:R-:W-:Y:S01]  /*e810*/  SHF.R.U32.HI R3, RZ, 0x10, R0 ;  /* 0x00000010ff037819 */ /* 0x000fe20000011600 */
[----:B------:R-:W-:Y:S01]  /*e820*/  ST.E.U16 [R12.64+0xf2], R86 ;  /* 0x0000f2560c007985 */ /* 0x000fe2000c101504 */
[----:B------:R-:W-:Y:S02]  /*e830*/  PRMT R4, R4, 0x5410, R2 ;  /* 0x0000541004047816 */ /* 0x000fe40000000002 */
[----:B------:R-:W-:Y:S01]  /*e840*/  LOP3.LUT R2, R0, 0xffff, RZ, 0xc0, !PT ;  /* 0x0000ffff00027812 */ /* 0x000fe200078ec0ff */
[----:B------:R-:W-:Y:S01]  /*e850*/  ST.E.U16 [R10.64+0xf0], R20 ;  /* 0x0000f0140a007985 */ /* 0x000fe2000c101504 */
[----:B------:R-:W-:Y:S02]  /*e860*/  SHF.R.U32.HI R16, RZ, 0x18, R0 ;  /* 0x00000018ff107819 */ /* 0x000fe40000011600 */
[----:B------:R-:W-:Y:S01]  /*e870*/  LOP3.LUT R14, R3, 0xff, RZ, 0xc0, !PT ;  /* 0x000000ff030e7812 */ /* 0x000fe200078ec0ff */
[----:B------:R-:W-:Y:S01]  /*e880*/  ST.E.U16 [R10.64+0xf2], R19 ;  /* 0x0000f2130a007985 */ /* 0x000fe2000c101504 */
[----:B------:R-:W-:-:S03]  /*e890*/  SHF.R.U32.HI R2, RZ, 0x8, R2 ;  /* 0x00000008ff027819 */ /* 0x000fc60000011602 */
[----:B------:R1:W-:Y:S01]  /*e8a0*/  ST.E.U16 [R8.64+0xf2], R5 ;  /* 0x0000f20508007985 */ /* 0x0003e2000c101504 */
[----:B------:R-:W-:Y:S02]  /*e8b0*/  PRMT R14, R14, 0x5410, R16 ;  /* 0x000054100e0e7816 */ /* 0x000fe40000000010 */
[----:B------:R-:W-:Y:S01]  /*e8c0*/  PRMT R15, R15, 0x5410, R17 ;  /* 0x000054100f0f7816 */ /* 0x000fe20000000011 */
[----:B------:R2:W-:Y:S04]  /*e8d0*/  ST.E.U16 [R8.64+0xf0], R18 ;  /* 0x0000f01208007985 */ /* 0x0005e8000c101504 */
[----:B------:R-:W4:Y:S04]  /*e8e0*/  LDSM.16.MT88.4 R24, [R205+0x4000] ;  /* 0x00400000cd18783b */ /* 0x000f280000004200 */
[----:B------:R-:W3:Y:S01]  /*e8f0*/  LDSM.16.MT88.4 R28, [R206+0x4000] ;  /* 0x00400000ce1c783b */ /* 0x000ee20000004200 */
[----:B------:R-:W-:-:S02]  /*e900*/  LOP3.LUT R129, R89, R239, R106, 0x96, !PT ;  /* 0x000000ef59817212 */ /* 0x000fc400078e966a */
[----:B-1----:R-:W-:Y:S01]  /*e910*/  LOP3.LUT R5, R0, 0xff, RZ, 0xc0, !PT ;  /* 0x000000ff00057812 */ /* 0x002fe200078ec0ff */
[--C-:B------:R-:W-:Y:S01]  /*e920*/  HSET2.LE.AND R0, R4, R176.reuse, PT ;  /* 0x000000b004007233 */ /* 0x100fe20003803000 */
[----:B------:R-:W-:Y:S02]  /*e930*/  LDSM.16.MT88.4 R32, [R206+0x4400] ;  /* 0x00440000ce20783b */ /* 0x000fe40000004200 */
[----:B------:R-:W-:Y:S01]  /*e940*/  PRMT R5, R5, 0x5410, R2 ;  /* 0x0000541005057816 */ /* 0x000fe20000000002 */
[----:B------:R-:W-:Y:S01]  /*e950*/  IMAD.WIDE.U32 R2, R55, -0x326172a9, RZ ;  /* 0xcd9e8d5737027825 */ /* 0x000fe200078e00ff */
[----:B--2---:R-:W-:Y:S01]  /*e960*/  LOP3.LUT R18, R156, R0, RZ, 0xc0, !PT ;  /* 0x000000009c127212 */ /* 0x004fe200078ec0ff */
[--C-:B------:R-:W-:Y:S02]  /*e970*/  HSET2.LE.AND R0, R14, R176.reuse, PT ;  /* 0x000000b00e007233 */ /* 0x100fe40003803000 */
[--C-:B------:R-:W-:Y:S02]  /*e980*/  HSET2.LE.AND R4, R15, R176.reuse, PT ;  /* 0x000000b00f047233 */ /* 0x100fe40003803000 */
[----:B------:R-:W-:Y:S01]  /*e990*/  HSET2.LE.AND R5, R5, R176, PT ;  /* 0x000000b005057233 */ /* 0x000fe20003803000 */
[----:B------:R-:W-:-:S02]  /*e9a0*/  LOP3.LUT R15, R2, 0xffff, RZ, 0xc0, !PT ;  /* 0x0000ffff020f7812 */ /* 0x000fc400078ec0ff */
[----:B------:R-:W-:Y:S02]  /*e9b0*/  LOP3.LUT R17, R157, R0, RZ, 0xc0, !PT ;  /* 0x000000009d117212 */ /* 0x000fe400078ec0ff */
[----:B------:R-:W-:Y:S02]  /*e9c0*/  LOP3.LUT R0, R3, R242, R40, 0x96, !PT ;  /* 0x000000f203007212 */ /* 0x000fe400078e9628 */
[----:B------:R-:W-:Y:S02]  /*e9d0*/  LOP3.LUT R19, R155, R4, RZ, 0xc0, !PT ;  /* 0x000000049b137212 */ /* 0x000fe400078ec0ff */
[----:B------:R-:W-:Y:S02]  /*e9e0*/  LOP3.LUT R16, R158, R5, RZ, 0xc0, !PT ;  /* 0x000000059e107212 */ /* 0x000fe400078ec0ff */
[----:B------:R-:W-:Y:S02]  /*e9f0*/  LOP3.LUT R14, R2, 0xff, RZ, 0xc0, !PT ;  /* 0x000000ff020e7812 */ /* 0x000fe400078ec0ff */
[----:B------:R-:W-:-:S02]  /*ea00*/  SHF.R.U32.HI R4, RZ, 0x8, R15 ;  /* 0x00000008ff047819 */ /* 0x000fc4000001160f */
[--C-:B------:R-:W-:Y:S02]  /*ea10*/  SHF.R.U32.HI R5, RZ, 0x10, R2.reuse ;  /* 0x00000010ff057819 */ /* 0x100fe40000011602 */
[----:B------:R-:W-:Y:S02]  /*ea20*/  SHF.R.U32.HI R21, RZ, 0x18, R2 ;  /* 0x00000018ff157819 */ /* 0x000fe40000011602 */
[----:B------:R-:W-:Y:S02]  /*ea30*/  LOP3.LUT R2, R0, 0xffff, RZ, 0xc0, !PT ;  /* 0x0000ffff00027812 */ /* 0x000fe400078ec0ff */
[----:B------:R-:W-:Y:S02]  /*ea40*/  SHF.R.U32.HI R3, RZ, 0x10, R0 ;  /* 0x00000010ff037819 */ /* 0x000fe40000011600 */
[----:B------:R-:W-:Y:S02]  /*ea50*/  PRMT R4, R14, 0x5410, R4 ;  /* 0x000054100e047816 */ /* 0x000fe40000000004 */
[----:B------:R-:W-:-:S02]  /*ea60*/  LOP3.LUT R20, R5, 0xff, RZ, 0xc0, !PT ;  /* 0x000000ff05147812 */ /* 0x000fc400078ec0ff */
[----:B------:R-:W-:Y:S02]  /*ea70*/  SHF.R.U32.HI R5, RZ, 0x8, R2 ;  /* 0x00000008ff057819 */ /* 0x000fe40000011602 */
[----:B------:R-:W-:Y:S02]  /*ea80*/  SHF.R.U32.HI R14, RZ, 0x18, R0 ;  /* 0x00000018ff0e7819 */ /* 0x000fe40000011600 */
[----:B------:R-:W-:Y:S02]  /*ea90*/  LOP3.LUT R2, R3, 0xff, RZ, 0xc0, !PT ;  /* 0x000000ff03027812 */ /* 0x000fe400078ec0ff */
[----:B------:R-:W-:Y:S01]  /*eaa0*/  LOP3.LUT R15, R0, 0xff, RZ, 0xc0, !PT ;  /* 0x000000ff000f7812 */ /* 0x000fe200078ec0ff */
[----:B------:R-:W-:Y:S01]  /*eab0*/  HSET2.LE.AND R0, R4, R176, PT ;  /* 0x000000b004007233 */ /* 0x000fe20003803000 */
[----:B------:R-:W-:Y:S02]  /*eac0*/  PRMT R3, R20, 0x5410, R21 ;  /* 0x0000541014037816 */ /* 0x000fe40000000015 */
[----:B------:R-:W-:-:S02]  /*ead0*/  PRMT R2, R2, 0x5410, R14 ;  /* 0x0000541002027816 */ /* 0x000fc4000000000e */
[----:B------:R-:W-:Y:S02]  /*eae0*/  PRMT R4, R15, 0x5410, R5 ;  /* 0x000054100f047816 */ /* 0x000fe40000000005 */
[----:B------:R-:W-:Y:S01]  /*eaf0*/  LOP3.LUT R22, R216, R0, RZ, 0xc0, !PT ;  /* 0x00000000d8167212 */ /* 0x000fe200078ec0ff */
[--C-:B------:R-:W-:Y:S02]  /*eb00*/  HSET2.LE.AND R0, R3, R176.reuse, PT ;  /* 0x000000b003007233 */ /* 0x100fe40003803000 */
[--C-:B------:R-:W-:Y:S01]  /*eb10*/  HSET2.LE.AND R5, R2, R176.reuse, PT ;  /* 0x000000b002057233 */ /* 0x100fe20003803000 */
[----:B------:R-:W-:Y:S01]  /*eb20*/  IMAD.WIDE.U32 R2, R23, -0x2daee0ad, RZ ;  /* 0xd2511f5317027825 */ /* 0x000fe200078e00ff */
[----:B------:R-:W-:Y:S01]  /*eb30*/  HSET2.LE.AND R4, R4, R176, PT ;  /* 0x000000b004047233 */ /* 0x000fe20003803000 */
[----:B------:R-:W-:-:S03]  /*eb40*/  LOP3.LUT R23, R215, R0, RZ, 0xc0, !PT ;  /* 0x00000000d7177212 */ /* 0x000fc600078ec0ff */
[----:B------:R-:W-:Y:S02]  /*eb50*/  LOP3.LUT R0, R2, 0xffff, RZ, 0xc0, !PT ;  /* 0x0000ffff02007812 */ /* 0x000fe400078ec0ff */
[----:B------:R-:W-:Y:S02]  /*eb60*/  LOP3.LUT R20, R214, R4, RZ, 0xc0, !PT ;  /* 0x00000004d6147212 */ /* 0x000fe400078ec0ff */
[----:B------:R-:W-:Y:S02]  /*eb70*/  SHF.R.U32.HI R4, RZ, 0x8, R0 ;  /* 0x00000008ff047819 */ /* 0x000fe40000011600 */
[----:B------:R-:W-:Y:S02]  /*eb80*/  LOP3.LUT R0, R3, R237, R58, 0x96, !PT ;  /* 0x000000ed03007212 */ /* 0x000fe400078e963a */
[----:B------:R-:W-:Y:S02]  /*eb90*/  LOP3.LUT R21, R213, R5, RZ, 0xc0, !PT ;  /* 0x00000005d5157212 */ /* 0x000fe400078ec0ff */
[----:B------:R-:W-:-:S02]  /*eba0*/  LOP3.LUT R5, R2, 0xff, RZ, 0xc0, !PT ;  /* 0x000000ff02057812 */ /* 0x000fc400078ec0ff */
[--C-:B------:R-:W-:Y:S02]  /*ebb0*/  SHF.R.U32.HI R3, RZ, 0x10, R2.reuse ;  /* 0x00000010ff037819 */ /* 0x100fe40000011602 */
[----:B------:R-:W-:Y:S02]  /*ebc0*/  SHF.R.U32.HI R15, RZ, 0x18, R2 ;  /* 0x00000018ff0f7819 */ /* 0x000fe40000011602 */
[----:B------:R-:W-:Y:S02]  /*ebd0*/  LOP3.LUT R2, R0, 0xffff, RZ, 0xc0, !PT ;  /* 0x0000ffff00027812 */ /* 0x000fe400078ec0ff */
[----:B------:R-:W-:Y:S01]  /*ebe0*/  LOP3.LUT R106, R57, R239, R80, 0x96, !PT ;  /* 0x000000ef396a7212 */ /* 0x000fe200078e9650 */
[----:B----4-:R-:W-:Y:S01]  /*ebf0*/  HMMA.16816.F32.BF16 R52, R16, R24, RZ ;  /* 0x000000181034723c */ /* 0x010fe200000418ff */
[----:B------:R-:W-:Y:S02]  /*ec00*/  LOP3.LUT R57, R41, R238, R64, 0x96, !PT ;  /* 0x000000ee29397212 */ /* 0x000fe400078e9640 */
[----:B------:R-:W-:Y:S01]  /*ec10*/  PRMT R14, R5, 0x5410, R4 ;  /* 0x00005410050e7816 */ /* 0x000fe20000000004 */
[----:B------:R-:W1:Y:S01]  /*ec20*/  LDSM.16.MT88.4 R40, [R205+0x4400] ;  /* 0x00440000cd28783b */ /* 0x000e620000004200 */
[----:B------:R-:W-:-:S02]  /*ec30*/  LOP3.LUT R3, R3, 0xff, RZ, 0xc0, !PT ;  /* 0x000000ff03037812 */ /* 0x000fc400078ec0ff */
[----:B------:R-:W-:Y:S01]  /*ec40*/  SHF.R.U32.HI R5, RZ, 0x8, R2 ;  /* 0x00000008ff057819 */ /* 0x000fe20000011602 */
[----:B---3--:R-:W-:Y:S01]  /*ec50*/  HMMA.16816.F32.BF16 R64, R16, R28, RZ ;  /* 0x0000001c1040723c */ /* 0x008fe200000418ff */
[----:B------:R-:W-:Y:S02]  /*ec60*/  SHF.R.U32.HI R4, RZ, 0x10, R0 ;  /* 0x00000010ff047819 */ /* 0x000fe40000011600 */
[----:B------:R-:W-:-:S05]  /*ec70*/  PRMT R2, R3, 0x5410, R15 ;  /* 0x0000541003027816 */ /* 0x000fca000000000f */
[----:B------:R-:W-:Y:S01]  /*ec80*/  HMMA.16816.F32.BF16 R44, R16, R26, RZ ;  /* 0x0000001a102c723c */ /* 0x000fe200000418ff */
[----:B------:R-:W-:-:S07]  /*ec90*/  LOP3.LUT R4, R4, 0xff, RZ, 0xc0, !PT ;  /* 0x000000ff04047812 */ /* 0x000fce00078ec0ff */
[----:B------:R-:W-:Y:S07]  /*eca0*/  HMMA.16816.F32.BF16 R60, R16, R30, RZ ;  /* 0x0000001e103c723c */ /* 0x000fee00000418ff */
[----:B------:R-:W-:Y:S02]  /*ecb0*/  LOP3.LUT R16, R0, 0xff, RZ, 0xc0, !PT ;  /* 0x000000ff00107812 */ /* 0x000fe400078ec0ff */
[----:B------:R-:W-:Y:S02]  /*ecc0*/  SHF.R.U32.HI R17, RZ, 0x18, R0 ;  /* 0x00000018ff117819 */ /* 0x000fe40000011600 */
[----:B------:R-:W-:Y:S01]  /*ecd0*/  PRMT R3, R16, 0x5410, R5 ;  /* 0x0000541010037816 */ /* 0x000fe20000000005 */
[--C-:B------:R-:W-:Y:S01]  /*ece0*/  HSET2.LE.AND R0, R14, R176.reuse, PT ;  /* 0x000000b00e007233 */ /* 0x100fe20003803000 */
[----:B------:R-:W-:Y:S01]  /*ecf0*/  PRMT R4, R4, 0x5410, R17 ;  /* 0x0000541004047816 */ /* 0x000fe20000000011 */
[----:B------:R-:W-:-:S02]  /*ed00*/  HSET2.LE.AND R2, R2, R176, PT ;  /* 0x000000b002027233 */ /* 0x000fc40003803000 */
[--C-:B------:R-:W-:Y:S01]  /*ed10*/  HSET2.LE.AND R3, R3, R176.reuse, PT ;  /* 0x000000b003037233 */ /* 0x100fe20003803000 */
[----:B------:R-:W-:Y:S01]  /*ed20*/  LOP3.LUT R18, R159, R0, RZ, 0xc0, !PT ;  /* 0x000000009f127212 */ /* 0x000fe200078ec0ff */
[----:B------:R-:W-:Y:S01]  /*ed30*/  HSET2.LE.AND R0, R4, R176, PT ;  /* 0x000000b004007233 */ /* 0x000fe20003803000 */
[----:B------:R-:W-:Y:S02]  /*ed40*/  LOP3.LUT R19, R160, R2, RZ, 0xc0, !PT ;  /* 0x00000002a0137212 */ /* 0x000fe400078ec0ff */
[----:B------:R-:W-:Y:S01]  /*ed50*/  LOP3.LUT R16, R161, R3, RZ, 0xc0, !PT ;  /* 0x00000003a1107212 */ /* 0x000fe200078ec0ff */
[----:B------:R-:W-:Y:S01]  /*ed60*/  IMAD.WIDE.U32 R2, R57, -0x2daee0ad, RZ ;  /* 0xd2511f5339027825 */ /* 0x000fe200078e00ff */
[----:B------:R-:W-:-:S03]  /*ed70*/  LOP3.LUT R17, R163, R0, RZ, 0xc0, !PT ;  /* 0x00000000a3117212 */ /* 0x000fc600078ec0ff */
[----:B------:R-:W-:Y:S01]  /*ed80*/  IMAD.WIDE.U32 R4, R74, -0x2daee0ad, RZ ;  /* 0xd2511f534a047825 */ /* 0x000fe200078e00ff */
[----:B------:R-:W-:-:S03]  /*ed90*/  LOP3.LUT R0, R2, 0xffff, RZ, 0xc0, !PT ;  /* 0x0000ffff02007812 */ /* 0x000fc600078ec0ff */
[----:B------:R-:W-:Y:S01]  /*eda0*/  IMAD.WIDE.U32 R90, R72, -0x2daee0ad, RZ ;  /* 0xd2511f53485a7825 */ /* 0x000fe200078e00ff */
[----:B------:R-:W-:Y:S03]  /*edb0*/  HMMA.16816.F32.BF16 R68, R20, R24, RZ ;  /* 0x000000181444723c */ /* 0x000fe600000418ff */
[----:B------:R-:W-:-:S04]  /*edc0*/  IMAD.WIDE.U32 R102, R73, -0x2daee0ad, RZ ;  /* 0xd2511f5349667825 */ /* 0x000fc800078e00ff */
[----:B------:R-:W-:Y:S02]  /*edd0*/  LOP3.LUT R24, R91, R236, R4, 0x96, !PT ;  /* 0x000000ec5b187212 */ /* 0x000fe400078e9604 */
[----:B------:R-:W-:Y:S02]  /*ede0*/  SHF.R.U32.HI R4, RZ, 0x8, R0 ;  /* 0x00000008ff047819 */ /* 0x000fe40000011600 */
[----:B------:R-:W-:Y:S02]  /*edf0*/  LOP3.LUT R25, R5, R239, R82, 0x96, !PT ;  /* 0x000000ef05197212 */ /* 0x000fe400078e9652 */
[----:B------:R-:W-:Y:S01]  /*ee00*/  LOP3.LUT R0, R3, R237, R76, 0x96, !PT ;  /* 0x000000ed03007212 */ /* 0x000fe200078e964c */
[----:B------:R-:W-:Y:S01]  /*ee10*/  HMMA.16816.F32.BF16 R84, R20, R26, RZ ;  /* 0x0000001a1454723c */ /* 0x000fe200000418ff */
[----:B------:R-:W-:Y:S02]  /*ee20*/  LOP3.LUT R5, R2, 0xff, RZ, 0xc0, !PT ;  /* 0x000000ff02057812 */ /* 0x000fe400078ec0ff */
[----:B------:R-:W-:-:S02]  /*ee30*/  SHF.R.U32.HI R3, RZ, 0x10, R2 ;  /* 0x00000010ff037819 */ /* 0x000fc40000011602 */
[----:B------:R-:W-:-:S03]  /*ee40*/  PRMT R14, R5, 0x5410, R4 ;  /* 0x00005410050e7816 */ /* 0x000fc60000000004 */
[----:B------:R-:W-:Y:S01]  /*ee50*/  HMMA.16816.F32.BF16 R48, R20, R28, RZ ;  /* 0x0000001c1430723c */ /* 0x000fe200000418ff */
[----:B------:R-:W-:Y:S02]  /*ee60*/  LOP3.LUT R3, R3, 0xff, RZ, 0xc0, !PT ;  /* 0x000000ff03037812 */ /* 0x000fe400078ec0ff */
[----:B------:R-:W-:-:S05]  /*ee70*/  SHF.R.U32.HI R4, RZ, 0x10, R0 ;  /* 0x00000010ff047819 */ /* 0x000fca0000011600 */
[----:B------:R-:W-:Y:S01]  /*ee80*/  HMMA.16816.F32.BF16 R72, R20, R30, RZ ;  /* 0x0000001e1448723c */ /* 0x000fe200000418ff */
[----:B------:R-:W-:Y:S01]  /*ee90*/  SHF.R.U32.HI R15, RZ, 0x18, R0 ;  /* 0x00000018ff0f7819 */ /* 0x000fe20000011600 */
[----:B------:R-:W2:Y:S05]  /*eea0*/  LDSM.16.MT88.4 R28, [R205+0x4800] ;  /* 0x00480000cd1c783b */ /* 0x000eaa0000004200 */
[----:B------:R-:W-:Y:S02]  /*eeb0*/  SHF.R.U32.HI R21, RZ, 0x18, R2 ;  /* 0x00000018ff157819 */ /* 0x000fe40000011602 */
[----:B------:R-:W-:Y:S02]  /*eec0*/  LOP3.LUT R2, R0, 0xffff, RZ, 0xc0, !PT ;  /* 0x0000ffff00027812 */ /* 0x000fe400078ec0ff */
[----:B------:R-:W-:-:S02]  /*eed0*/  LOP3.LUT R4, R4, 0xff, RZ, 0xc0, !PT ;  /* 0x000000ff04047812 */ /* 0x000fc400078ec0ff */
[----:B------:R-:W-:Y:S02]  /*eee0*/  SHF.R.U32.HI R5, RZ, 0x8, R2 ;  /* 0x00000008ff057819 */ /* 0x000fe40000011602 */
[----:B------:R-:W-:Y:S02]  /*eef0*/  PRMT R2, R3, 0x5410, R21 ;  /* 0x0000541003027816 */ /* 0x000fe40000000015 */
[----:B------:R-:W-:Y:S01]  /*ef00*/  LOP3.LUT R20, R0, 0xff, RZ, 0xc0, !PT ;  /* 0x000000ff00147812 */ /* 0x000fe200078ec0ff */
[--C-:B------:R-:W-:Y:S01]  /*ef10*/  HSET2.LE.AND R0, R14, R176.reuse, PT ;  /* 0x000000b00e007233 */ /* 0x100fe20003803000 */
[----:B------:R-:W-:Y:S01]  /*ef20*/  PRMT R3, R4, 0x5410, R15 ;  /* 0x0000541004037816 */ /* 0x000fe2000000000f */
[--C-:B------:R-:W-:Y:S01]  /*ef30*/  HSET2.LE.AND R2, R2, R176.reuse, PT ;  /* 0x000000b002027233 */ /* 0x100fe20003803000 */
[----:B------:R-:W-:Y:S02]  /*ef40*/  IMAD.WIDE.U32 R14, R25, -0x326172a9, RZ ;  /* 0xcd9e8d57190e7825 */ /* 0x000fe400078e00ff */
[----:B------:R-:W-:Y:S01]  /*ef50*/  LOP3.LUT R22, R148, R0, RZ, 0xc0, !PT ;  /* 0x0000000094167212 */ /* 0x000fe200078ec0ff */
[----:B------:R-:W-:Y:S01]  /*ef60*/  HSET2.LE.AND R0, R3, R176, PT ;  /* 0x000000b003007233 */ /* 0x000fe20003803000 */
[----:B------:R-:W-:Y:S01]  /*ef70*/  LOP3.LUT R23, R212, R2, RZ, 0xc0, !PT ;  /* 0x00000002d4177212 */ /* 0x000fe200078ec0ff */
[----:B------:R-:W-:Y:S01]  /*ef80*/  IMAD.WIDE.U32 R2, R24, -0x326172a9, RZ ;  /* 0xcd9e8d5718027825 */ /* 0x000fe200078e00ff */
[----:B------:R-:W-:-:S02]  /*ef90*/  PRMT R5, R20, 0x5410, R5 ;  /* 0x0000541014057816 */ /* 0x000fc40000000005 */
[----:B------:R-:W-:Y:S01]  /*efa0*/  LOP3.LUT R21, R210, R0, RZ, 0xc0, !PT ;  /* 0x00000000d2157212 */ /* 0x000fe200078ec0ff */
[----:B-1----:R-:W-:Y:S01]  /*efb0*/  HMMA.16816.F32.BF16 R76, R16, R40, R52 ;  /* 0x00000028104c723c */ /* 0x002fe20000041834 */
[----:B------:R-:W-:Y:S01]  /*efc0*/  LOP3.LUT R0, R3, R242, R14, 0x96, !PT ;  /* 0x000000f203007212 */ /* 0x000fe200078e960e */
[----:B------:R-:W-:Y:S01]  /*efd0*/  HSET2.LE.AND R4, R5, R176, PT ;  /* 0x000000b005047233 */ /* 0x000fe20003803000 */
[----:B------:R-:W-:Y:S02]  /*efe0*/  LOP3.LUT R89, R103, R236, R56, 0x96, !PT ;  /* 0x000000ec67597212 */ /* 0x000fe400078e9638 */
[----:B------:R-:W-:-:S03]  /*eff0*/  LOP3.LUT R3, R2, 0xffff, RZ, 0xc0, !PT ;  /* 0x0000ffff02037812 */ /* 0x000fc600078ec0ff */
[----:B------:R-:W-:Y:S01]  /*f000*/  HMMA.16816.F32.BF16 R80, R16, R32, R64 ;  /* 0x000000201050723c */ /* 0x000fe20000041840 */
[----:B------:R-:W-:Y:S02]  /*f010*/  SHF.R.U32.HI R14, RZ, 0x8, R3 ;  /* 0x00000008ff0e7819 */ /* 0x000fe40000011603 */
[----:B------:R-:W-:-:S05]  /*f020*/  SHF.R.U32.HI R3, RZ, 0x10, R0 ;  /* 0x00000010ff037819 */ /* 0x000fca0000011600 */
[----:B------:R-:W-:Y:S01]  /*f030*/  HMMA.16816.F32.BF16 R56, R16, R42, R44 ;  /* 0x0000002a1038723c */ /* 0x000fe2000004182c */
[----:B------:R-:W-:Y:S01]  /*f040*/  LOP3.LUT R20, R211, R4, RZ, 0xc0, !PT ;  /* 0x00000004d3147212 */ /* 0x000fe200078ec0ff */
[----:B------:R-:W-:-:S06]  /*f050*/  IMAD.WIDE.U32 R24, R106, -0x326172a9, RZ ;  /* 0xcd9e8d576a187825 */ /* 0x000fcc00078e00ff */
[----:B------:R-:W-:Y:S01]  /*f060*/  HMMA.16816.F32.BF16 R52, R16, R34, R60 ;  /* 0x000000221034723c */ /* 0x000fe2000004183c */
[----:B------:R-:W-:Y:S01]  /*f070*/  LOP3.LUT R5, R0, 0xff, RZ, 0xc0, !PT ;  /* 0x000000ff00057812 */ /* 0x000fe200078ec0ff */
[----:B------:R-:W1:Y:S05]  /*f080*/  LDSM.16.MT88.4 R44, [R206+0x4800] ;  /* 0x00480000ce2c783b */ /* 0x000e6a0000004200 */
[----:B------:R-:W-:Y:S02]  /*f090*/  LOP3.LUT R16, R2, 0xff, RZ, 0xc0, !PT ;  /* 0x000000ff02107812 */ /* 0x000fe400078ec0ff */
[--C-:B------:R-:W-:Y:S02]  /*f0a0*/  SHF.R.U32.HI R17, RZ, 0x10, R2.reuse ;  /* 0x00000010ff117819 */ /* 0x100fe40000011602 */
[----:B------:R-:W-:-:S02]  /*f0b0*/  SHF.R.U32.HI R18, RZ, 0x18, R2 ;  /* 0x00000018ff127819 */ /* 0x000fc40000011602 */
[----:B------:R-:W-:-:S04]  /*f0c0*/  LOP3.LUT R2, R0, 0xffff, RZ, 0xc0, !PT ;  /* 0x0000ffff00027812 */ /* 0x000fc800078ec0ff */
[----:B------:R-:W-:Y:S02]  /*f0d0*/  SHF.R.U32.HI R4, RZ, 0x8, R2 ;  /* 0x00000008ff047819 */ /* 0x000fe40000011602 */
[----:B------:R-:W-:Y:S02]  /*f0e0*/  SHF.R.U32.HI R2, RZ, 0x18, R0 ;  /* 0x00000018ff027819 */ /* 0x000fe40000011600 */
[----:B------:R-:W-:Y:S02]  /*f0f0*/  LOP3.LUT R0, R3, 0xff, RZ, 0xc0, !PT ;  /* 0x000000ff03007812 */ /* 0x000fe400078ec0ff */
[----:B------:R-:W-:Y:S02]  /*f100*/  PRMT R3, R5, 0x5410, R4 ;  /* 0x0000541005037816 */ /* 0x000fe40000000004 */
[----:B------:R-:W-:Y:S02]  /*f110*/  PRMT R14, R16, 0x5410, R14 ;  /* 0x00005410100e7816 */ /* 0x000fe4000000000e */
[----:B------:R-:W-:-:S02]  /*f120*/  PRMT R2, R0, 0x5410, R2 ;  /* 0x0000541000027816 */ /* 0x000fc40000000002 */
[----:B------:R-:W-:Y:S01]  /*f130*/  LOP3.LUT R4, R17, 0xff, RZ, 0xc0, !PT ;  /* 0x000000ff11047812 */ /* 0x000fe200078ec0ff */
[--C-:B------:R-:W-:Y:S02]  /*f140*/  HSET2.LE.AND R0, R3, R176.reuse, PT ;  /* 0x000000b003007233 */ /* 0x100fe40003803000 */
[--C-:B------:R-:W-:Y:S01]  /*f150*/  HSET2.LE.AND R2, R2, R176.reuse, PT ;  /* 0x000000b002027233 */ /* 0x100fe20003803000 */
[----:B------:R-:W-:Y:S01]  /*f160*/  PRMT R4, R4, 0x5410, R18 ;  /* 0x0000541004047816 */ /* 0x000fe20000000012 */
[--C-:B------:R-:W-:Y:S01]  /*f170*/  HSET2.LE.AND R3, R14, R176.reuse, PT ;  /* 0x000000b00e037233 */ /* 0x100fe20003803000 */
[----:B------:R-:W-:Y:S02]  /*f180*/  LOP3.LUT R16, R167, R0, RZ, 0xc0, !PT ;  /* 0x00000000a7107212 */ /* 0x000fe400078ec0ff */
[----:B------:R-:W-:Y:S01]  /*f190*/  LOP3.LUT R17, R166, R2, RZ, 0xc0, !PT ;  /* 0x00000002a6117212 */ /* 0x000fe200078ec0ff */
[----:B------:R-:W-:Y:S01]  /*f1a0*/  HSET2.LE.AND R0, R4, R176, PT ;  /* 0x000000b004007233 */ /* 0x000fe20003803000 */
[----:B------:R-:W-:Y:S01]  /*f1b0*/  LOP3.LUT R18, R164, R3, RZ, 0xc0, !PT ;  /* 0x00000003a4127212 */ /* 0x000fe200078ec0ff */
[----:B------:R-:W-:-:S03]  /*f1c0*/  IMAD.WIDE.U32 R2, R89, -0x326172a9, RZ ;  /* 0xcd9e8d5759027825 */ /* 0x000fc600078e00ff */
[----:B------:R-:W-:Y:S02]  /*f1d0*/  LOP3.LUT R19, R165, R0, RZ, 0xc0, !PT ;  /* 0x00000000a5137212 */ /* 0x000fe400078ec0ff */
[----:B------:R-:W-:Y:S02]  /*f1e0*/  LOP3.LUT R0, R3, R242, R24, 0x96, !PT ;  /* 0x000000f203007212 */ /* 0x000fe400078e9618 */
[----:B------:R-:W-:Y:S02]  /*f1f0*/  LOP3.LUT R5, R2, 0xffff, RZ, 0xc0, !PT ;  /* 0x0000ffff02057812 */ /* 0x000fe400078ec0ff */
[----:B------:R-:W-:Y:S02]  /*f200*/  LOP3.LUT R3, R0, 0xffff, RZ, 0xc0, !PT ;  /* 0x0000ffff00037812 */ /* 0x000fe400078ec0ff */
[----:B------:R-:W-:Y:S01]  /*f210*/  SHF.R.U32.HI R4, RZ, 0x10, R0 ;  /* 0x00000010ff047819 */ /* 0x000fe20000011600 */
[----:B------:R-:W-:Y:S01]  /*f220*/  HMMA.16816.F32.BF16 R64, R20, R40, R68 ;  /* 0x000000281440723c */ /* 0x000fe20000041844 */
[----:B------:R-:W-:-:S02]  /*f230*/  LOP3.LUT R26, R15, R238, R128, 0x96, !PT ;  /* 0x000000ee0f1a7212 */ /* 0x000fc400078e9680 */
[----:B------:R-:W-:Y:S02]  /*f240*/  LOP3.LUT R15, R0, 0xff, RZ, 0xc0, !PT ;  /* 0x000000ff000f7812 */ /* 0x000fe400078ec0ff */
[----:B------:R-:W-:Y:S02]  /*f250*/  SHF.R.U32.HI R14, RZ, 0x18, R0 ;  /* 0x00000018ff0e7819 */ /* 0x000fe40000011600 */
[----:B------:R-:W-:Y:S01]  /*f260*/  SHF.R.U32.HI R0, RZ, 0x8, R3 ;  /* 0x00000008ff007819 */ /* 0x000fe20000011603 */
[----:B------:R-:W-:Y:S01]  /*f270*/  HMMA.16816.F32.BF16 R92, R20, R32, R48 ;  /* 0x00000020145c723c */ /* 0x000fe20000041830 */
[----:B------:R-:W-:Y:S02]  /*f280*/  SHF.R.U32.HI R5, RZ, 0x8, R5 ;  /* 0x00000008ff057819 */ /* 0x000fe40000011605 */
[----:B------:R-:W-:-:S05]  /*f290*/  LOP3.LUT R3, R4, 0xff, RZ, 0xc0, !PT ;  /* 0x000000ff04037812 */ /* 0x000fca00078ec0ff */
[----:B------:R-:W-:Y:S01]  /*f2a0*/  HMMA.16816.F32.BF16 R40, R20, R42, R84 ;  /* 0x0000002a1428723c */ /* 0x000fe20000041854 */
[----:B------:R-:W-:-:S07]  /*f2b0*/  PRMT R0, R15, 0x5410, R0 ;  /* 0x000054100f007816 */ /* 0x000fce0000000000 */
[----:B------:R-:W-:Y:S01]  /*f2c0*/  HMMA.16816.F32.BF16 R60, R20, R34, R72 ;  /* 0x00000022143c723c */ /* 0x000fe20000041848 */
[----:B------:R-:W-:Y:S01]  /*f2d0*/  HSET2.LE.AND R0, R0, R176, PT ;  /* 0x000000b000007233 */ /* 0x000fe20003803000 */
[----:B------:R-:W-:Y:S01]  /*f2e0*/  STL.64 [R1+0xb8], R150 ;  /* 0x0000b89601007387 */ /* 0x000fe20000100a00 */
[----:B------:R-:W-:-:S03]  /*f2f0*/  IMAD.WIDE.U32 R98, R127, -0x2daee0ad, RZ ;  /* 0xd2511f537f627825 */ /* 0x000fc600078e00ff */
[----:B------:R3:W5:Y:S01]  /*f300*/  LDL.LU R224, [R1+0x34c] ;  /* 0x00034c0001e07983 */ /* 0x0007620000300800 */
[----:B------:R-:W-:Y:S02]  /*f310*/  LOP3.LUT R21, R2, 0xff, RZ, 0xc0, !PT ;  /* 0x000000ff02157812 */ /* 0x000fe400078ec0ff */
[--C-:B------:R-:W-:Y:S01]  /*f320*/  SHF.R.U32.HI R22, RZ, 0x10, R2.reuse ;  /* 0x00000010ff167819 */ /* 0x100fe20000011602 */
[----:B--2---:R-:W-:Y:S01]  /*f330*/  HMMA.16816.F32.BF16 R68, R16, R28, R76 ;  /* 0x0000001c1044723c */ /* 0x004fe2000004184c */
[----:B------:R-:W-:Y:S01]  /*f340*/  SHF.R.U32.HI R20, RZ, 0x18, R2 ;  /* 0x00000018ff147819 */ /* 0x000fe20000011602 */
[----:B------:R3:W5:Y:S01]  /*f350*/  LDL.LU R221, [R1+0x348] ;  /* 0x0003480001dd7983 */ /* 0x0007620000300800 */
[----:B------:R-:W-:Y:S02]  /*f360*/  PRMT R5, R21, 0x5410, R5 ;  /* 0x0000541015057816 */ /* 0x000fe40000000005 */
[----:B------:R-:W-:Y:S01]  /*f370*/  PRMT R2, R3, 0x5410, R14 ;  /* 0x0000541003027816 */ /* 0x000fe2000000000e */
[----:B------:R3:W5:Y:S01]  /*f380*/  LDL.LU.64 R222, [R1+0x340] ;  /* 0x0003400001de7983 */ /* 0x0007620000300a00 */
[----:B------:R-:W-:Y:S01]  /*f390*/  LOP3.LUT R4, R22, 0xff, RZ, 0xc0, !PT ;  /* 0x000000ff16047812 */ /* 0x000fe200078ec0ff */
[----:B------:R-:W-:-:S02]  /*f3a0*/  HSET2.LE.AND R3, R5, R176, PT ;  /* 0x000000b005037233 */ /* 0x000fc40003803000 */
[--C-:B------:R-:W-:Y:S01]  /*f3b0*/  HSET2.LE.AND R2, R2, R176.reuse, PT ;  /* 0x000000b002027233 */ /* 0x100fe20003803000 */
[----:B------:R-:W-:Y:S01]  /*f3c0*/  PRMT R4, R4, 0x5410, R20 ;  /* 0x0000541004047816 */ /* 0x000fe20000000014 */
[----:B-1----:R-:W-:Y:S01]  /*f3d0*/  HMMA.16816.F32.BF16 R84, R16, R44, R80 ;  /* 0x0000002c1054723c */ /* 0x002fe20000041850 */
[----:B------:R-:W-:Y:S01]  /*f3e0*/  LOP3.LUT R20, R209, R0, RZ, 0xc0, !PT ;  /* 0x00000000d1147212 */ /* 0x000fe200078ec0ff */
[----:B------:R3:W5:Y:S01]  /*f3f0*/  LDL.LU R216, [R1+0x33c] ;  /* 0x00033c0001d87983 */ /* 0x0007620000300800 */
[----:B------:R-:W-:Y:S01]  /*f400*/  LOP3.LUT R21, R208, R2, RZ, 0xc0, !PT ;  /* 0x00000002d0157212 */ /* 0x000fe200078ec0ff */
[----:B------:R-:W-:Y:S01]  /*f410*/  HSET2.LE.AND R0, R4, R176, PT ;  /* 0x000000b004007233 */ /* 0x000fe20003803000 */
[----:B------:R-:W-:Y:S01]  /*f420*/  LOP3.LUT R22, R207, R3, RZ, 0xc0, !PT ;  /* 0x00000003cf167212 */ /* 0x000fe200078ec0ff */
[----:B------:R-:W-:Y:S01]  /*f430*/  IMAD.WIDE.U32 R2, R26, -0x2daee0ad, RZ ;  /* 0xd2511f531a027825 */ /* 0x000fe200078e00ff */
[----:B------:R-:W-:Y:S02]  /*f440*/  LDSM.16.MT88.4 R32, [R206+0x4c00] ;  /* 0x004c0000ce20783b */ /* 0x000fe40000004200 */
[----:B------:R-:W-:-:S02]  /*f450*/  LOP3.LUT R23, R204, R0, RZ, 0xc0, !PT ;  /* 0x00000000cc177212 */ /* 0x000fc400078ec0ff */
[----:B------:R-:W-:Y:S01]  /*f460*/  LOP3.LUT R0, R3, R237, R90, 0x96, !PT ;  /* 0x000000ed03007212 */ /* 0x000fe200078e965a */
[C---:B------:R-:W-:Y:S01]  /*f470*/  HMMA.16816.F32.BF16 R56, R16.reuse, R30, R56 ;  /* 0x0000001e1038723c */ /* 0x040fe20000041838 */
[----:B------:R-:W-:Y:S01]  /*f480*/  LOP3.LUT R14, R2, 0xffff, RZ, 0xc0, !PT ;  /* 0x0000ffff020e7812 */ /* 0x000fe200078ec0ff */
[----:B------:R3:W5:Y:S01]  /*f490*/  LDL.LU R215, [R1+0x338] ;  /* 0x0003380001d77983 */ /* 0x0007620000300800 */
[----:B------:R-:W-:Y:S01]  /*f4a0*/  LOP3.LUT R3, R0, 0xffff, RZ, 0xc0, !PT ;  /* 0x0000ffff00037812 */ /* 0x000fe200078ec0ff */
[----:B------:R-:W-:Y:S01]  /*f4b0*/  IMAD.WIDE.U32 R4, R126, -0x2daee0ad, RZ ;  /* 0xd2511f537e047825 */ /* 0x000fe200078e00ff */
[----:B------:R-:W-:Y:S01]  /*f4c0*/  SHF.R.U32.HI R15, RZ, 0x10, R2 ;  /* 0x00000010ff0f7819 */ /* 0x000fe20000011602 */
[----:B------:R3:W5:Y:S01]  /*f4d0*/  LDL.LU R214, [R1+0x334] ;  /* 0x0003340001d67983 */ /* 0x0007620000300800 */
[----:B------:R-:W-:Y:S01]  /*f4e0*/  SHF.R.U32.HI R14, RZ, 0x8, R14 ;  /* 0x00000008ff0e7819 */ /* 0x000fe2000001160e */
[----:B------:R-:W-:Y:S01]  /*f4f0*/  HMMA.16816.F32.BF16 R52, R16, R46, R52 ;  /* 0x0000002e1034723c */ /* 0x000fe20000041834 */
[----:B------:R-:W-:Y:S01]  /*f500*/  SHF.R.U32.HI R3, RZ, 0x8, R3 ;  /* 0x00000008ff037819 */ /* 0x000fe20000011603 */
[----:B------:R3:W5:Y:S01]  /*f510*/  LDL.LU R213, [R1+0x330] ;  /* 0x0003300001d57983 */ /* 0x0007620000300800 */
[----:B------:R-:W-:-:S04]  /*f520*/  LOP3.LUT R49, R5, R239, R142, 0x96, !PT ;  /* 0x000000ef05317212 */ /* 0x000fc800078e968e */
[----:B------:R-:W-:Y:S01]  /*f530*/  LOP3.LUT R18, R2, 0xff, RZ, 0xc0, !PT ;  /* 0x000000ff02127812 */ /* 0x000fe200078ec0ff */
[----:B------:R3:W5:Y:S01]  /*f540*/  LDL.LU R212, [R1+0x32c] ;  /* 0x00032c0001d47983 */ /* 0x0007620000300800 */
[----:B------:R-:W-:Y:S02]  /*f550*/  LOP3.LUT R16, R0, 0xff, RZ, 0xc0, !PT ;  /* 0x000000ff00107812 */ /* 0x000fe400078ec0ff */
[----:B------:R-:W-:Y:S01]  /*f560*/  SHF.R.U32.HI R17, RZ, 0x18, R2 ;  /* 0x00000018ff117819 */ /* 0x000fe20000011602 */
[----:B------:R3:W5:Y:S01]  /*f570*/  LDL.LU R211, [R1+0x328] ;  /* 0x0003280001d37983 */ /* 0x0007620000300800 */
[----:B------:R-:W-:Y:S02]  /*f580*/  LOP3.LUT R15, R15, 0xff, RZ, 0xc0, !PT ;  /* 0x000000ff0f0f7812 */ /* 0x000fe400078ec0ff */
[----:B------:R-:W-:Y:S01]  /*f590*/  PRMT R18, R18, 0x5410, R14 ;  /* 0x0000541012127816 */ /* 0x000fe2000000000e */
[----:B------:R3:W5:Y:S01]  /*f5a0*/  LDL.LU R210, [R1+0x324] ;  /* 0x0003240001d27983 */ /* 0x0007620000300800 */
[----:B------:R-:W-:-:S02]  /*f5b0*/  PRMT R3, R16, 0x5410, R3 ;  /* 0x0000541010037816 */ /* 0x000fc40000000003 */
[----:B------:R-:W-:Y:S01]  /*f5c0*/  LOP3.LUT R5, R25, R238, R130, 0x96, !PT ;  /* 0x000000ee19057212 */ /* 0x000fe200078e9682 */
[----:B------:R3:W5:Y:S01]  /*f5d0*/  LDL.LU R209, [R1+0x320] ;  /* 0x0003200001d17983 */ /* 0x0007620000300800 */
[----:B------:R-:W-:-:S03]  /*f5e0*/  SHF.R.U32.HI R14, RZ, 0x10, R0 ;  /* 0x00000010ff0e7819 */ /* 0x000fc60000011600 */
[----:B------:R-:W1:Y:S01]  /*f5f0*/  LDSM.16.MT88.4 R24, [R205+0x4c00] ;  /* 0x004c0000cd18783b */ /* 0x000e620000004200 */
[----:B------:R-:W-:Y:S02]  /*f600*/  PRMT R17, R15, 0x5410, R17 ;  /* 0x000054100f117816 */ /* 0x000fe40000000011 */
[----:B------:R-:W-:Y:S01]  /*f610*/  SHF.R.U32.HI R16, RZ, 0x18, R0 ;  /* 0x00000018ff107819 */ /* 0x000fe20000011600 */
[--C-:B------:R-:W-:Y:S01]  /*f620*/  HSET2.LE.AND R0, R3, R176.reuse, PT ;  /* 0x000000b003007233 */ /* 0x100fe20003803000 */
[----:B------:R-:W-:Y:S01]  /*f630*/  LOP3.LUT R15, R14, 0xff, RZ, 0xc0, !PT ;  /* 0x000000ff0e0f7812 */ /* 0x000fe200078ec0ff */
[--C-:B------:R-:W-:Y:S01]  /*f640*/  HSET2.LE.AND R3, R18, R176.reuse, PT ;  /* 0x000000b012037233 */ /* 0x100fe20003803000 */
[----:B------:R-:W-:Y:S01]  /*f650*/  LOP3.LUT R48, R99, R236, R4, 0x96, !PT ;  /* 0x000000ec63307212 */ /* 0x000fe200078e9604 */
[----:B------:R-:W-:Y:S01]  /*f660*/  IMAD.WIDE.U32 R4, R5, -0x2daee0ad, RZ ;  /* 0xd2511f5305047825 */ /* 0x000fe200078e00ff */
[----:B------:R-:W-:Y:S01]  /*f670*/  PRMT R15, R15, 0x5410, R16 ;  /* 0x000054100f0f7816 */ /* 0x000fe20000000010 */
[----:B------:R-:W-:Y:S01]  /*f680*/  HSET2.LE.AND R14, R17, R176, PT ;  /* 0x000000b0110e7233 */ /* 0x000fe20003803000 */
[----:B------:R3:W5:Y:S01]  /*f690*/  LDL.LU R208, [R1+0x31c] ;  /* 0x00031c0001d07983 */ /* 0x0007620000300800 */
[----:B------:R-:W-:-:S02]  /*f6a0*/  LOP3.LUT R16, R170, R0, RZ, 0xc0, !PT ;  /* 0x00000000aa107212 */ /* 0x000fc400078ec0ff */
[----:B------:R-:W-:Y:S01]  /*f6b0*/  LOP3.LUT R18, R168, R3, RZ, 0xc0, !PT ;  /* 0x00000003a8127212 */ /* 0x000fe200078ec0ff */
[----:B------:R3:W5:Y:S01]  /*f6c0*/  LDL.LU R207, [R1+0x318] ;  /* 0x0003180001cf7983 */ /* 0x0007620000300800 */
[----:B------:R-:W-:Y:S02]  /*f6d0*/  LOP3.LUT R0, R4, 0xffff, RZ, 0xc0, !PT ;  /* 0x0000ffff04007812 */ /* 0x000fe400078ec0ff */
[----:B------:R-:W-:Y:S01]  /*f6e0*/  SHF.R.U32.HI R3, RZ, 0x10, R4 ;  /* 0x00000010ff037819 */ /* 0x000fe20000011604 */
[----:B------:R3:W5:Y:S01]  /*f6f0*/  LDL.LU R204, [R1+0x314] ;  /* 0x0003140001cc7983 */ /* 0x0007620000300800 */
[----:B------:R-:W-:Y:S01]  /*f700*/  LOP3.LUT R2, R5, R237, R102, 0x96, !PT ;  /* 0x000000ed05027212 */ /* 0x000fe200078e9666 */
[----:B------:R-:W-:Y:S01]  /*f710*/  HSET2.LE.AND R15, R15, R176, PT ;  /* 0x000000b00f0f7233 */ /* 0x000fe20003803000 */
[----:B------:R-:W-:Y:S02]  /*f720*/  LOP3.LUT R19, R169, R14, RZ, 0xc0, !PT ;  /* 0x0000000ea9137212 */ /* 0x000fe400078ec0ff */
[----:B------:R-:W-:-:S02]  /*f730*/  SHF.R.U32.HI R14, RZ, 0x8, R0 ;  /* 0x00000008ff0e7819 */ /* 0x000fc40000011600 */
[----:B------:R-:W-:Y:S01]  /*f740*/  LOP3.LUT R5, R3, 0xff, RZ, 0xc0, !PT ;  /* 0x000000ff03057812 */ /* 0x000fe200078ec0ff */
[C---:B------:R-:W-:Y:S01]  /*f750*/  HMMA.16816.F32.BF16 R76, R20.reuse, R44, R92 ;  /* 0x0000002c144c723c */ /* 0x040fe2000004185c */
[----:B------:R-:W-:Y:S02]  /*f760*/  LOP3.LUT R0, R2, 0xffff, RZ, 0xc0, !PT ;  /* 0x0000ffff02007812 */ /* 0x000fe400078ec0ff */
[--C-:B------:R-:W-:Y:S02]  /*f770*/  SHF.R.U32.HI R3, RZ, 0x10, R2.reuse ;  /* 0x00000010ff037819 */ /* 0x100fe40000011602 */
[----:B------:R-:W-:Y:S02]  /*f780*/  LOP3.LUT R17, R171, R15, RZ, 0xc0, !PT ;  /* 0x0000000fab117212 */ /* 0x000fe400078ec0ff */
[----:B------:R-:W-:Y:S01]  /*f790*/  SHF.R.U32.HI R15, RZ, 0x18, R2 ;  /* 0x00000018ff0f7819 */ /* 0x000fe20000011602 */
[C---:B------:R-:W-:Y:S08]  /*f7a0*/  HMMA.16816.F32.BF16 R72, R20.reuse, R28, R64 ;  /* 0x0000001c1448723c */ /* 0x040ff00000041840 */
[C---:B------:R-:W-:Y:S08]  /*f7b0*/  HMMA.16816.F32.BF16 R80, R20.reuse, R30, R40 ;  /* 0x0000001e1450723c */ /* 0x040ff00000041828 */
[----:B------:R-:W-:Y:S01]  /*f7c0*/  HMMA.16816.F32.BF16 R44, R20, R46, R60 ;  /* 0x0000002e142c723c */ /* 0x000fe2000004183c */
[----:B------:R-:W-:Y:S01]  /*f7d0*/  IMAD.WIDE.U32 R104, R107, -0x2daee0ad, RZ ;  /* 0xd2511f536b687825 */ /* 0x000fe200078e00ff */
[----:B------:R-:W-:Y:S05]  /*f7e0*/  LDSM.16.MT88.4 R40, [R205+0x5000] ;  /* 0x00500000cd28783b */ /* 0x000fea0000004200 */
[----:B------:R-:W-:-:S02]  /*f7f0*/  LOP3.LUT R22, R4, 0xff, RZ, 0xc0, !PT ;  /* 0x000000ff04167812 */ /* 0x000fc400078ec0ff */
[----:B------:R-:W-:Y:S02]  /*f800*/  SHF.R.U32.HI R21, RZ, 0x18, R4 ;  /* 0x00000018ff157819 */ /* 0x000fe40000011604 */
[----:B------:R-:W-:Y:S02]  /*f810*/  LOP3.LUT R20, R2, 0xff, RZ, 0xc0, !PT ;  /* 0x000000ff02147812 */ /* 0x000fe400078ec0ff */
[----:B------:R-:W-:Y:S02]  /*f820*/  SHF.R.U32.HI R4, RZ, 0x8, R0 ;  /* 0x00000008ff047819 */ /* 0x000fe40000011600 */
[----:B------:R-:W-:Y:S02]  /*f830*/  LOP3.LUT R2, R3, 0xff, RZ, 0xc0, !PT ;  /* 0x000000ff03027812 */ /* 0x000fe400078ec0ff */
[----:B------:R-:W-:Y:S02]  /*f840*/  PRMT R3, R5, 0x5410, R21 ;  /* 0x0000541005037816 */ /* 0x000fe40000000015 */
[----:B------:R-:W-:-:S02]  /*f850*/  PRMT R0, R22, 0x5410, R14 ;  /* 0x0000541016007816 */ /* 0x000fc4000000000e */
[----:B------:R-:W-:Y:S02]  /*f860*/  PRMT R5, R20, 0x5410, R4 ;  /* 0x0000541014057816 */ /* 0x000fe40000000004 */
[----:B------:R-:W-:Y:S01]  /*f870*/  PRMT R2, R2, 0x5410, R15 ;  /* 0x0000541002027816 */ /* 0x000fe2000000000f */
[--C-:B------:R-:W-:Y:S02]  /*f880*/  HSET2.LE.AND R0, R0, R176.reuse, PT ;  /* 0x000000b000007233 */ /* 0x100fe40003803000 */
[--C-:B------:R-:W-:Y:S02]  /*f890*/  HSET2.LE.AND R4, R3, R176.reuse, PT ;  /* 0x000000b003047233 */ /* 0x100fe40003803000 */
[--C-:B------:R-:W-:Y:S02]  /*f8a0*/  HSET2.LE.AND R5, R5, R176.reuse, PT ;  /* 0x000000b005057233 */ /* 0x100fe40003803000 */
[----:B------:R-:W-:Y:S01]  /*f8b0*/  HSET2.LE.AND R14, R2, R176, PT ;  /* 0x000000b0020e7233 */ /* 0x000fe20003803000 */
[----:B------:R-:W-:Y:S01]  /*f8c0*/  IMAD.WIDE.U32 R2, R48, -0x326172a9, RZ ;  /* 0xcd9e8d5730027825 */ /* 0x000fe200078e00ff */
[----:B------:R-:W-:-:S02]  /*f8d0*/  LOP3.LUT R22, R149, R0, RZ, 0xc0, !PT ;  /* 0x0000000095167212 */ /* 0x000fc400078ec0ff */
[----:B------:R-:W-:Y:S02]  /*f8e0*/  LOP3.LUT R23, R154, R4, RZ, 0xc0, !PT ;  /* 0x000000049a177212 */ /* 0x000fe400078ec0ff */
[----:B------:R-:W-:Y:S01]  /*f8f0*/  LOP3.LUT R20, R152, R5, RZ, 0xc0, !PT ;  /* 0x0000000598147212 */ /* 0x000fe200078ec0ff */
[----:B------:R-:W-:Y:S01]  /*f900*/  IMAD.WIDE.U32 R4, R49, -0x326172a9, RZ ;  /* 0xcd9e8d5731047825 */ /* 0x000fe200078e00ff */
[----:B------:R-:W-:Y:S01]  /*f910*/  LOP3.LUT R0, R2, 0xffff, RZ, 0xc0, !PT ;  /* 0x0000ffff02007812 */ /* 0x000fe200078ec0ff */
[----:B-1----:R-:W-:Y:S01]  /*f920*/  HMMA.16816.F32.BF16 R60, R16, R26, R56 ;  /* 0x0000001a103c723c */ /* 0x002fe20000041838 */
[----:B------:R-:W-:-:S07]  /*f930*/  LOP3.LUT R21, R153, R14, RZ, 0xc0, !PT ;  /* 0x0000000e99157212 */ /* 0x000fce00078ec0ff */
[----:B------:R-:W-:Y:S01]  /*f940*/  HMMA.16816.F32.BF16 R52, R16, R34, R52 ;  /* 0x000000221034723c */ /* 0x000fe20000041834 */
[----:B------:R-:W-:Y:S01]  /*f950*/  SHF.R.U32.HI R14, RZ, 0x8, R0 ;  /* 0x00000008ff0e7819 */ /* 0x000fe20000011600 */
[----:B------:R-:W-:Y:S01]  /*f960*/  IMAD.WIDE.U32 R28, R129, -0x326172a9, RZ ;  /* 0xcd9e8d57811c7825 */ /* 0x000fe200078e00ff */
[----:B------:R-:W-:Y:S01]  /*f970*/  LOP3.LUT R0, R3, R242, R4, 0x96, !PT ;  /* 0x000000f203007212 */ /* 0x000fe200078e9604 */
[----:B------:R-:W1:Y:S01]  /*f980*/  LDSM.16.MT88.4 R48, [R206+0x5000] ;  /* 0x00500000ce30783b */ /* 0x000e620000004200 */
[----:B------:R-:W-:-:S03]  /*f990*/  LOP3.LUT R15, R2, 0xff, RZ, 0xc0, !PT ;  /* 0x000000ff020f7812 */ /* 0x000fc600078ec0ff */
[----:B------:R-:W-:Y:S01]  /*f9a0*/  HMMA.16816.F32.BF16 R64, R16, R24, R68 ;  /* 0x000000181040723c */ /* 0x000fe20000041844 */
[----:B------:R-:W-:-:S07]  /*f9b0*/  LOP3.LUT R30, R5, R238, R136, 0x96, !PT ;  /* 0x000000ee051e7212 */ /* 0x000fce00078e9688 */
[----:B------:R-:W-:Y:S01]  /*f9c0*/  HMMA.16816.F32.BF16 R56, R16, R32, R84 ;  /* 0x000000201038723c */ /* 0x000fe20000041854 */
[----:B------:R-:W-:-:S06]  /*f9d0*/  LOP3.LUT R5, R0, 0xff, RZ, 0xc0, !PT ;  /* 0x000000ff00057812 */ /* 0x000fcc00078ec0ff */
[--C-:B------:R-:W-:Y:S02]  /*f9e0*/  SHF.R.U32.HI R16, RZ, 0x10, R2.reuse ;  /* 0x00000010ff107819 */ /* 0x100fe40000011602 */
[----:B------:R-:W-:Y:S02]  /*f9f0*/  SHF.R.U32.HI R17, RZ, 0x18, R2 ;  /* 0x00000018ff117819 */ /* 0x000fe40000011602 */
[----:B------:R-:W-:Y:S02]  /*fa00*/  LOP3.LUT R2, R0, 0xffff, RZ, 0xc0, !PT ;  /* 0x0000ffff00027812 */ /* 0x000fe400078ec0ff */
[----:B------:R-:W-:Y:S02]  /*fa10*/  SHF.R.U32.HI R3, RZ, 0x10, R0 ;  /* 0x00000010ff037819 */ /* 0x000fe40000011600 */
[----:B------:R-:W-:Y:S02]  /*fa20*/  SHF.R.U32.HI R2, RZ, 0x8, R2 ;  /* 0x00000008ff027819 */ /* 0x000fe40000011602 */
[----:B------:R-:W-:-:S02]  /*fa30*/  SHF.R.U32.HI R4, RZ, 0x18, R0 ;  /* 0x00000018ff047819 */ /* 0x000fc40000011600 */
[----:B------:R-:W-:Y:S02]  /*fa40*/  LOP3.LUT R0, R3, 0xff, RZ, 0xc0, !PT ;  /* 0x000000ff03007812 */ /* 0x000fe400078ec0ff */
[----:B------:R-:W-:Y:S02]  /*fa50*/  PRMT R2, R5, 0x5410, R2 ;  /* 0x0000541005027816 */ /* 0x000fe40000000002 */
[----:B------:R-:W-:Y:S02]  /*fa60*/  LOP3.LUT R96, R105, R236, R88, 0x96, !PT ;  /* 0x000000ec69607212 */ /* 0x000fe400078e9658 */
[----:B------:R-:W-:Y:S02]  /*fa70*/  PRMT R14, R15, 0x5410, R14 ;  /* 0x000054100f0e7816 */ /* 0x000fe4000000000e */
[----:B------:R-:W-:Y:S02]  /*fa80*/  LOP3.LUT R15, R16, 0xff, RZ, 0xc0, !PT ;  /* 0x000000ff100f7812 */ /* 0x000fe400078ec0ff */
[----:B------:R-:W-:Y:S01]  /*fa90*/  PRMT R4, R0, 0x5410, R4 ;  /* 0x0000541000047816 */ /* 0x000fe20000000004 */
[----:B------:R-:W-:Y:S01]  /*faa0*/  HSET2.LE.AND R0, R2, R176, PT ;  /* 0x000000b002007233 */ /* 0x000fe20003803000 */
[----:B------:R-:W-:Y:S01]  /*fab0*/  IMAD.WIDE.U32 R2, R96, -0x326172a9, RZ ;  /* 0xcd9e8d5760027825 */ /* 0x000fe200078e00ff */
[----:B------:R-:W-:-:S02]  /*fac0*/  PRMT R15, R15, 0x5410, R17 ;  /* 0x000054100f0f7816 */ /* 0x000fc40000000011 */
[--C-:B------:R-:W-:Y:S01]  /*fad0*/  HSET2.LE.AND R4, R4, R176.reuse, PT ;  /* 0x000000b004047233 */ /* 0x100fe20003803000 */
[----:B------:R-:W-:Y:S01]  /*fae0*/  LOP3.LUT R16, R177, R0, RZ, 0xc0, !PT ;  /* 0x00000000b1107212 */ /* 0x000fe200078ec0ff */
[--C-:B------:R-:W-:Y:S01]  /*faf0*/  HSET2.LE.AND R14, R14, R176.reuse, PT ;  /* 0x000000b00e0e7233 */ /* 0x100fe20003803000 */
[----:B------:R-:W-:Y:S01]  /*fb00*/  LOP3.LUT R0, R3, R242, R28, 0x96, !PT ;  /* 0x000000f203007212 */ /* 0x000fe200078e961c */
[----:B------:R-:W-:Y:S01]  /*fb10*/  HSET2.LE.AND R5, R15, R176, PT ;  /* 0x000000b00f057233 */ /* 0x000fe20003803000 */
[----:B------:R-:W-:Y:S02]  /*fb20*/  LOP3.LUT R17, R174, R4, RZ, 0xc0, !PT ;  /* 0x00000004ae117212 */ /* 0x000fe400078ec0ff */
[----:B------:R-:W-:Y:S01]  /*fb30*/  LOP3.LUT R4, R0, 0xffff, RZ, 0xc0, !PT ;  /* 0x0000ffff00047812 */ /* 0x000fe200078ec0ff */
[----:B------:R-:W-:Y:S01]  /*fb40*/  HMMA.16816.F32.BF16 R92, R20, R32, R76 ;  /* 0x00000020145c723c */ /* 0x000fe2000004184c */
[----:B------:R-:W-:Y:S02]  /*fb50*/  LOP3.LUT R18, R173, R14, RZ, 0xc0, !PT ;  /* 0x0000000ead127212 */ /* 0x000fe400078ec0ff */
[----:B------:R-:W-:-:S02]  /*fb60*/  LOP3.LUT R19, R172, R5, RZ, 0xc0, !PT ;  /* 0x00000005ac137212 */ /* 0x000fc400078ec0ff */
[----:B------:R-:W-:Y:S02]  /*fb70*/  LOP3.LUT R14, R2, 0xffff, RZ, 0xc0, !PT ;  /* 0x0000ffff020e7812 */ /* 0x000fe400078ec0ff */
[----:B------:R-:W-:Y:S01]  /*fb80*/  LOP3.LUT R5, R0, 0xff, RZ, 0xc0, !PT ;  /* 0x000000ff00057812 */ /* 0x000fe200078ec0ff */
[----:B------:R-:W-:Y:S01]  /*fb90*/  HMMA.16816.F32.BF16 R68, R20, R24, R72 ;  /* 0x000000181444723c */ /* 0x000fe20000041848 */
[----:B------:R-:W-:Y:S02]  /*fba0*/  SHF.R.U32.HI R3, RZ, 0x8, R4 ;  /* 0x00000008ff037819 */ /* 0x000fe40000011604 */
[----:B------:R-:W-:-:S05]  /*fbb0*/  SHF.R.U32.HI R15, RZ, 0x10, R2 ;  /* 0x00000010ff0f7819 */ /* 0x000fca0000011602 */
[----:B------:R-:W-:Y:S01]  /*fbc0*/  HMMA.16816.F32.BF16 R88, R20, R26, R80 ;  /* 0x0000001a1458723c */ /* 0x000fe20000041850 */
[----:B------:R-:W-:-:S07]  /*fbd0*/  PRMT R3, R5, 0x5410, R3 ;  /* 0x0000541005037816 */ /* 0x000fce0000000003 */
[----:B------:R-:W-:Y:S01]  /*fbe0*/  HMMA.16816.F32.BF16 R76, R20, R34, R44 ;  /* 0x00000022144c723c */ /* 0x000fe2000004182c */
[----:B------:R-:W-:Y:S01]  /*fbf0*/  SHF.R.U32.HI R4, RZ, 0x18, R0 ;  /* 0x00000018ff047819 */ /* 0x000fe20000011600 */
[----:B------:R-:W2:Y:S05]  /*fc00*/  LDSM.16.MT88.4 R44, [R205+0x5400] ;  /* 0x00540000cd2c783b */ /* 0x000eaa0000004200 */
[----:B------:R-:W-:Y:S02]  /*fc10*/  LOP3.LUT R21, R2, 0xff, RZ, 0xc0, !PT ;  /* 0x000000ff02157812 */ /* 0x000fe400078ec0ff */
[----:B------:R-:W-:Y:S02]  /*fc20*/  SHF.R.U32.HI R20, RZ, 0x18, R2 ;  /* 0x00000018ff147819 */ /* 0x000fe40000011602 */
[----:B------:R-:W-:-:S02]  /*fc30*/  SHF.R.U32.HI R2, RZ, 0x10, R0 ;  /* 0x00000010ff027819 */ /* 0x000fc40000011600 */
[----:B------:R-:W-:Y:S02]  /*fc40*/  SHF.R.U32.HI R5, RZ, 0x8, R14 ;  /* 0x00000008ff057819 */ /* 0x000fe4000001160e */
[----:B------:R-:W-:Y:S02]  /*fc50*/  LOP3.LUT R2, R2, 0xff, RZ, 0xc0, !PT ;  /* 0x000000ff02027812 */ /* 0x000fe400078ec0ff */
[----:B------:R-:W-:Y:S01]  /*fc60*/  LOP3.LUT R15, R15, 0xff, RZ, 0xc0, !PT ;  /* 0x000000ff0f0f7812 */ /* 0x000fe200078ec0ff */
[----:B------:R-:W-:Y:S01]  /*fc70*/  HSET2.LE.AND R0, R3, R176, PT ;  /* 0x000000b003007233 */ /* 0x000fe20003803000 */
[----:B------:R-:W-:Y:S02]  /*fc80*/  LOP3.LUT R3, R175, R133, RZ, 0x3c, !PT ;  /* 0x00000085af037212 */ /* 0x000fe400078e3cff */
[----:B------:R-:W-:Y:S02]  /*fc90*/  PRMT R2, R2, 0x5410, R4 ;  /* 0x0000541002027816 */ /* 0x000fe40000000004 */
[----:B------:R-:W-:-:S02]  /*fca0*/  PRMT R14, R21, 0x5410, R5 ;  /* 0x00005410150e7816 */ /* 0x000fc40000000005 */
[----:B------:R-:W-:Y:S01]  /*fcb0*/  PRMT R15, R15, 0x5410, R20 ;  /* 0x000054100f0f7816 */ /* 0x000fe20000000014 */
[----:B------:R-:W-:Y:S01]  /*fcc0*/  IMAD.WIDE.U32 R4, R3, -0x326172a9, RZ ;  /* 0xcd9e8d5703047825 */ /* 0x000fe200078e00ff */
[----:B------:R-:W-:Y:S01]  /*fcd0*/  LOP3.LUT R24, R245, R0, RZ, 0xc0, !PT ;  /* 0x00000000f5187212 */ /* 0x000fe200078ec0ff */
[--C-:B------:R-:W-:Y:S02]  /*fce0*/  HSET2.LE.AND R0, R2, R176.reuse, PT ;  /* 0x000000b002007233 */ /* 0x100fe40003803000 */
[--C-:B------:R-:W-:Y:S02]  /*fcf0*/  HSET2.LE.AND R2, R14, R176.reuse, PT ;  /* 0x000000b00e027233 */ /* 0x100fe40003803000 */
[----:B------:R-:W-:Y:S01]  /*fd00*/  HSET2.LE.AND R3, R15, R176, PT ;  /* 0x000000b00f037233 */ /* 0x000fe20003803000 */
[----:B------:R-:W-:Y:S02]  /*fd10*/  LOP3.LUT R25, R197, R0, RZ, 0xc0, !PT ;  /* 0x00000000c5197212 */ /* 0x000fe400078ec0ff */
[----:B------:R-:W-:-:S02]  /*fd20*/  LOP3.LUT R0, R5, R232, R198, 0x96, !PT ;  /* 0x000000e805007212 */ /* 0x000fc400078e96c6 */
[----:B------:R-:W-:Y:S02]  /*fd30*/  LOP3.LUT R26, R195, R2, RZ, 0xc0, !PT ;  /* 0x00000002c31a7212 */ /* 0x000fe400078ec0ff */
[----:B------:R-:W-:Y:S01]  /*fd40*/  LOP3.LUT R27, R192, R3, RZ, 0xc0, !PT ;  /* 0x00000003c01b7212 */ /* 0x000fe200078ec0ff */
[----:B------:R-:W-:Y:S01]  /*fd50*/  IMAD.WIDE.U32 R2, R30, -0x2daee0ad, RZ ;  /* 0xd2511f531e027825 */ /* 0x000fe200078e00ff */
[----:B------:R-:W-:Y:S01]  /*fd60*/  LOP3.LUT R20, R101, R233, R4, 0x96, !PT ;  /* 0x000000e965147212 */ /* 0x000fe200078e9604 */
[----:B-1----:R-:W-:Y:S02]  /*fd70*/  HMMA.16816.F32.BF16 R72, R16, R48, R56 ;  /* 0x000000301048723c */ /* 0x002fe40000041838 */
[----:B------:R-:W-:Y:S01]  /*fd80*/  IMAD.WIDE.U32 R14, R0, -0x2daee0ad, RZ ;  /* 0xd2511f53000e7825 */ /* 0x000fe200078e00ff */
[----:B------:R-:W-:-:S03]  /*fd90*/  LOP3.LUT R0, R3, R237, R98, 0x96, !PT ;  /* 0x000000ed03007212 */ /* 0x000fc600078e9662 */
[----:B------:R-:W-:Y:S01]  /*fda0*/  IMAD.WIDE.U32 R32, R20, -0x2daee0ad, RZ ;  /* 0xd2511f5314207825 */ /* 0x000fe200078e00ff */
[----:B------:R-:W-:Y:S01]  /*fdb0*/  LOP3.LUT R3, R2, 0xffff, RZ, 0xc0, !PT ;  /* 0x0000ffff02037812 */ /* 0x000fe200078ec0ff */
[----:B------:R-:W-:Y:S01]  /*fdc0*/  HMMA.16816.F32.BF16 R84, R16, R40, R64 ;  /* 0x000000281054723c */ /* 0x000fe20000041840 */
[----:B------:R-:W-:Y:S02]  /*fdd0*/  LOP3.LUT R28, R15, R234, R250, 0x96, !PT ;  /* 0x000000ea0f1c7212 */ /* 0x000fe400078e96fa */
[----:B------:R-:W-:-:S05]  /*fde0*/  LOP3.LUT R30, R33, R241, R14, 0x96, !PT ;  /* 0x000000f1211e7212 */ /* 0x000fca00078e960e */
[----:B------:R-:W-:Y:S01]  /*fdf0*/  HMMA.16816.F32.BF16 R80, R16, R42, R60 ;  /* 0x0000002a1050723c */ /* 0x000fe2000004183c */
[----:B------:R-:W-:Y:S02]  /*fe00*/  LOP3.LUT R14, R2, 0xff, RZ, 0xc0, !PT ;  /* 0x000000ff020e7812 */ /* 0x000fe400078ec0ff */
[----:B------:R-:W-:-:S05]  /*fe10*/  SHF.R.U32.HI R3, RZ, 0x8, R3 ;  /* 0x00000008ff037819 */ /* 0x000fca0000011603 */
[----:B------:R-:W-:Y:S01]  /*fe20*/  HMMA.16816.F32.BF16 R56, R16, R50, R52 ;  /* 0x000000321038723c */ /* 0x000fe20000041834 */
[C---:B------:R-:W-:Y:S01]  /*fe30*/  LOP3.LUT R15, R0.reuse, 0xff, RZ, 0xc0, !PT ;  /* 0x000000ff000f7812 */ /* 0x040fe200078ec0ff */
[----:B------:R-:W1:Y:S05]  /*fe40*/  LDSM.16.MT88.4 R52, [R206+0x5400] ;  /* 0x00540000ce34783b */ /* 0x000e6a0000004200 */
[----:B------:R-:W-:Y:S02]  /*fe50*/  LOP3.LUT R19, R125, R233, R4, 0x96, !PT ;  /* 0x000000e97d137212 */ /* 0x000fe400078e9604 */
[----:B------:R-:W-:Y:S02]  /*fe60*/  LOP3.LUT R4, R0, 0xffff, RZ, 0xc0, !PT ;  /* 0x0000ffff00047812 */ /* 0x000fe400078ec0ff */
[----:B------:R-:W-:-:S02]  /*fe70*/  LOP3.LUT R18, R5, R232, R150, 0x96, !PT ;  /* 0x000000e805127212 */ /* 0x000fc400078e9696 */
[----:B------:R-:W-:Y:S02]  /*fe80*/  SHF.R.U32.HI R4, RZ, 0x8, R4 ;  /* 0x00000008ff047819 */ /* 0x000fe40000011604 */
[--C-:B------:R-:W-:Y:S02]  /*fe90*/  SHF.R.U32.HI R5, RZ, 0x10, R2.reuse ;  /* 0x00000010ff057819 */ /* 0x100fe40000011602 */
[----:B------:R-:W-:Y:S02]  /*fea0*/  SHF.R.U32.HI R16, RZ, 0x18, R2 ;  /* 0x00000018ff107819 */ /* 0x000fe40000011602 */
[----:B------:R-:W-:Y:S02]  /*feb0*/  SHF.R.U32.HI R2, RZ, 0x10, R0 ;  /* 0x00000010ff027819 */ /* 0x000fe40000011600 */
[----:B------:R-:W-:Y:S02]  /*fec0*/  PRMT R14, R14, 0x5410, R3 ;  /* 0x000054100e0e7816 */ /* 0x000fe40000000003 */
[----:B------:R-:W-:-:S02]  /*fed0*/  PRMT R3, R15, 0x5410, R4 ;  /* 0x000054100f037816 */ /* 0x000fc40000000004 */
[----:B------:R-:W-:Y:S02]  /*fee0*/  SHF.R.U32.HI R4, RZ, 0x18, R0 ;  /* 0x00000018ff047819 */ /* 0x000fe40000011600 */
[----:B------:R-:W-:Y:S02]  /*fef0*/  LOP3.LUT R2, R2, 0xff, RZ, 0xc0, !PT ;  /* 0x000000ff02027812 */ /* 0x000fe400078ec0ff */
[----:B------:R-:W-:Y:S02]  /*ff00*/  LOP3.LUT R5, R5, 0xff, RZ, 0xc0, !PT ;  /* 0x000000ff05057812 */ /* 0x000fe400078ec0ff */
[----:B------:R-:W-:Y:S01]  /*ff10*/  PRMT R2, R2, 0x5410, R4 ;  /* 0x0000541002027816 */ /* 0x000fe20000000004 */
[--C-:B------:R-:W-:Y:S01]  /*ff20*/  HSET2.LE.AND R0, R3, R176.reuse, PT ;  /* 0x000000b003007233 */ /* 0x100fe20003803000 */
[----:B------:R-:W-:Y:S02]  /*ff30*/  PRMT R3, R5, 0x5410, R16 ;  /* 0x0000541005037816 */ /* 0x000fe40000000010 */
[----:B------:R-:W-:Y:S01]  /*ff40*/  LOP3.LUT R17, R29, R238, R138, 0x96, !PT ;  /* 0x000000ee1d117212 */ /* 0x000fe200078e968a */
[--C-:B------:R-:W-:Y:S01]  /*ff50*/  HSET2.LE.AND R2, R2, R176.reuse, PT ;  /* 0x000000b002027233 */ /* 0x100fe20003803000 */
[----:B------:R-:W-:Y:S01]  /*ff60*/  LOP3.LUT R20, R181, R0, RZ, 0xc0, !PT ;  /* 0x00000000b5147212 */ /* 0x000fe200078ec0ff */
[----:B------:R-:W-:-:S02]  /*ff70*/  HSET2.LE.AND R0, R14, R176, PT ;  /* 0x000000b00e007233 */ /* 0x000fc40003803000 */
[----:B------:R-:W-:Y:S01]  /*ff80*/  HSET2.LE.AND R14, R3, R176, PT ;  /* 0x000000b0030e7233 */ /* 0x000fe20003803000 */
[----:B------:R-:W-:Y:S01]  /*ff90*/  LOP3.LUT R21, R179, R2, RZ, 0xc0, !PT ;  /* 0x00000002b3157212 */ /* 0x000fe200078ec0ff */
[----:B------:R-:W-:Y:S01]  /*ffa0*/  IMAD.WIDE.U32 R2, R17, -0x2daee0ad, RZ ;  /* 0xd2511f5311027825 */ /* 0x000fe200078e00ff */
[----:B------:R-:W-:-:S04]  /*ffb0*/  LOP3.LUT R22, R178, R0, RZ, 0xc0, !PT ;  /* 0x00000000b2167212 */ /* 0x000fc800078ec0ff */
[----:B------:R-:W-:Y:S01]  /*ffc0*/  LOP3.LUT R0, R2, 0xffff, RZ, 0xc0, !PT ;  /* 0x0000ffff02007812 */ /* 0x000fe200078ec0ff */
[----:B------:R-:W-:Y:S01]  /*ffd0*/  IMAD.WIDE.U32 R4, R18, -0x2daee0ad, RZ ;  /* 0xd2511f5312047825 */ /* 0x000fe200078e00ff */
[----:B------:R-:W-:-:S03]  /*ffe0*/  LOP3.LUT R23, R162, R14, RZ, 0xc0, !PT ;  /* 0x0000000ea2177212 */ /* 0x000fc600078ec0ff */
[----:B------:R-:W-:Y:S01]  /*fff0*/  IMAD.WIDE.U32 R34, R19, -0x2daee0ad, RZ ;  /* 0xd2511f5313227825 */ /* 0x000fe200078e00ff */
[----:B------:R-:W-:Y:S01]  /*10000*/  SHF.R.U32.HI R14, RZ, 0x8, R0 ;  /* 0x00000008ff0e7819 */ /* 0x000fe20000011600 */
[----:B------:R-:W-:Y:S01]  /*10010*/  HMMA.16816.F32.BF16 R60, R24, R40, R68 ;  /* 0x00000028183c723c */ /* 0x000fe20000041844 */
[----:B------:R-:W-:Y:S01]  /*10020*/  LOP3.LUT R0, R3, R237, R104, 0x96, !PT ;  /* 0x000000ed03007212 */ /* 0x000fe200078e9668 */
[----:B------:R-:W-:Y:S01]  /*10030*/  LDSM.16.MT88.4 R160, [R205+0x5c00] ;  /* 0x005c0000cda0783b */ /* 0x000fe20000004200 */
[----:B------:R-:W-:Y:S02]  /*10040*/  LOP3.LUT R18, R5, R234, R246, 0x96, !PT ;  /* 0x000000ea05127212 */ /* 0x000fe400078e96f6 */
[----:B------:R-:W-:-:S03]  /*10050*/  LOP3.LUT R5, R2, 0xff, RZ, 0xc0, !PT ;  /* 0x000000ff02057812 */ /* 0x000fc600078ec0ff */
[----:B------:R-:W-:Y:S01]  /*10060*/  HMMA.16816.F32.BF16 R64, R24, R42, R88 ;  /* 0x0000002a1840723c */ /* 0x000fe20000041858 */
[----:B------:R-:W-:Y:S02]  /*10070*/  SHF.R.U32.HI R17, RZ, 0x18, R2 ;  /* 0x00000018ff117819 */ /* 0x000fe40000011602 */
[----:B------:R-:W-:-:S05]  /*10080*/  SHF.R.U32.HI R3, RZ, 0x10, R0 ;  /* 0x00000010ff037819 */ /* 0x000fca0000011600 */
[----:B------:R-:W-:Y:S01]  /*10090*/  HMMA.16816.F32.BF16 R92, R24, R48, R92 ;  /* 0x00000030185c723c */ /* 0x000fe2000004185c */
[----:B------:R-:W-:-:S07]  /*100a0*/  PRMT R19, R5, 0x5410, R14 ;  /* 0x0000541005137816 */ /* 0x000fce000000000e */
[----:B------:R-:W-:Y:S01]  /*100b0*/  HMMA.16816.F32.BF16 R76, R24, R50, R76 ;  /* 0x00000032184c723c */ /* 0x000fe2000004184c */
[----:B------:R-:W-:-:S06]  /*100c0*/  LOP3.LUT R16, R0, 0xff, RZ, 0xc0, !PT ;  /* 0x000000ff00107812 */ /* 0x000fcc00078ec0ff */
[----:B------:R-:W-:Y:S02]  /*100d0*/  LOP3.LUT R24, R35, R241, R4, 0x96, !PT ;  /* 0x000000f123187212 */ /* 0x000fe400078e9604 */
[----:B------:R-:W-:Y:S02]  /*100e0*/  SHF.R.U32.HI R4, RZ, 0x10, R2 ;  /* 0x00000010ff047819 */ /* 0x000fe40000011602 */
[----:B------:R-:W-:Y:S02]  /*100f0*/  LOP3.LUT R2, R0, 0xffff, RZ, 0xc0, !PT ;  /* 0x0000ffff00027812 */ /* 0x000fe400078ec0ff */
[----:B------:R-:W-:Y:S02]  /*10100*/  SHF.R.U32.HI R15, RZ, 0x18, R0 ;  /* 0x00000018ff0f7819 */ /* 0x000fe40000011600 */
[----:B------:R-:W-:Y:S02]  /*10110*/  LOP3.LUT R4, R4, 0xff, RZ, 0xc0, !PT ;  /* 0x000000ff04047812 */ /* 0x000fe400078ec0ff */
[----:B------:R-:W-:-:S02]  /*10120*/  SHF.R.U32.HI R5, RZ, 0x8, R2 ;  /* 0x00000008ff057819 */ /* 0x000fc40000011602 */
[----:B------:R-:W-:Y:S01]  /*10130*/  LOP3.LUT R0, R3, 0xff, RZ, 0xc0, !PT ;  /* 0x000000ff03007812 */ /* 0x000fe200078ec0ff */
[----:B------:R-:W-:Y:S01]  /*10140*/  IMAD.WIDE.U32 R2, R18, -0x326172a9, RZ ;  /* 0xcd9e8d5712027825 */ /* 0x000fe200078e00ff */
[----:B------:R-:W-:Y:S02]  /*10150*/  PRMT R14, R4, 0x5410, R17 ;  /* 0x00005410040e7816 */ /* 0x000fe40000000011 */
[----:B------:R-:W-:Y:S02]  /*10160*/  PRMT R5, R16, 0x5410, R5 ;  /* 0x0000541010057816 */ /* 0x000fe40000000005 */
[----:B------:R-:W-:Y:S01]  /*10170*/  PRMT R4, R0, 0x5410, R15 ;  /* 0x0000541000047816 */ /* 0x000fe2000000000f */
[----:B------:R-:W-:Y:S01]  /*10180*/  IMAD.WIDE.U32 R68, R24, -0x326172a9, RZ ;  /* 0xcd9e8d5718447825 */ /* 0x000fe200078e00ff */
[----:B------:R-:W-:Y:S01]  /*10190*/  LOP3.LUT R15, R3, R231, R124, 0x96, !PT ;  /* 0x000000e7030f7212 */ /* 0x000fe200078e967c */
[--C-:B------:R-:W-:Y:S02]  /*101a0*/  HSET2.LE.AND R0, R5, R176.reuse, PT ;  /* 0x000000b005007233 */ /* 0x100fe40003803000 */
[----:B------:R-:W-:-:S02]  /*101b0*/  HSET2.LE.AND R3, R4, R176, PT ;  /* 0x000000b004037233 */ /* 0x000fc40003803000 */
[--C-:B------:R-:W-:Y:S01]  /*101c0*/  HSET2.LE.AND R5, R14, R176.reuse, PT ;  /* 0x000000b00e057233 */ /* 0x100fe20003803000 */
[----:B------:R-:W-:Y:S01]  /*101d0*/  LOP3.LUT R14, R69, R240, R2, 0x96, !PT ;  /* 0x000000f0450e7212 */ /* 0x000fe200078e9602 */
[----:B------:R-:W-:Y:S01]  /*101e0*/  HSET2.LE.AND R4, R19, R176, PT ;  /* 0x000000b013047233 */ /* 0x000fe20003803000 */
[----:B------:R-:W-:Y:S01]  /*101f0*/  LOP3.LUT R17, R220, R3, RZ, 0xc0, !PT ;  /* 0x00000003dc117212 */ /* 0x000fe200078ec0ff */
[----:B------:R-:W-:Y:S01]  /*10200*/  IMAD.WIDE.U32 R2, R15, -0x2daee0ad, RZ ;  /* 0xd2511f530f027825 */ /* 0x000fe200078e00ff */
[----:B------:R-:W-:-:S03]  /*10210*/  LOP3.LUT R19, R193, R5, RZ, 0xc0, !PT ;  /* 0x00000005c1137212 */ /* 0x000fc600078ec0ff */
[----:B------:R-:W-:Y:S01]  /*10220*/  IMAD.WIDE.U32 R42, R14, -0x2daee0ad, RZ ;  /* 0xd2511f530e2a7825 */ /* 0x000fe200078e00ff */
[----:B------:R-:W-:Y:S02]  /*10230*/  LOP3.LUT R18, R196, R4, RZ, 0xc0, !PT ;  /* 0x00000004c4127212 */ /* 0x000fe400078ec0ff */
[----:B------:R-:W-:Y:S01]  /*10240*/  LOP3.LUT R3, R3, R239, R34, 0x96, !PT ;  /* 0x000000ef03037212 */ /* 0x000fe200078e9622 */
[----:B------:R-:W-:Y:S01]  /*10250*/  IMAD.WIDE.U32 R4, R28, -0x326172a9, RZ ;  /* 0xcd9e8d571c047825 */ /* 0x000fe200078e00ff */
[----:B------:R-:W-:Y:S02]  /*10260*/  LOP3.LUT R2, R43, R236, R2, 0x96, !PT ;  /* 0x000000ec2b027212 */ /* 0x000fe400078e9602 */
[----:B------:R-:W-:Y:S01]  /*10270*/  LOP3.LUT R16, R252, R0, RZ, 0xc0, !PT ;  /* 0x00000000fc107212 */ /* 0x000fe200078ec0ff */
[----:B------:R-:W-:Y:S01]  /*10280*/  IMAD.WIDE.U32 R24, R30, -0x326172a9, RZ ;  /* 0xcd9e8d571e187825 */ /* 0x000fe200078e00ff */
[----:B------:R-:W-:Y:S01]  /*10290*/  LOP3.LUT R0, R5, R231, R100, 0x96, !PT ;  /* 0x000000e705007212 */ /* 0x000fe200078e9664 */
[----:B--2---:R-:W-:Y:S01]  /*102a0*/  HMMA.16816.F32.BF16 R84, R20, R44, R84 ;  /* 0x0000002c1454723c */ /* 0x004fe20000041854 */
[----:B------:R-:W2:Y:S01]  /*102b0*/  LDSM.16.MT88.4 R28, [R205+0x5800] ;  /* 0x00580000cd1c783b */ /* 0x000ea20000004200 */
[----:B------:R-:W-:-:S04]  /*102c0*/  IMAD.WIDE.U32 R14, R3, -0x326172a9, RZ ;  /* 0xcd9e8d57030e7825 */ /* 0x000fc800078e00ff */
[----:B------:R-:W-:Y:S02]  /*102d0*/  IMAD.WIDE.U32 R2, R2, -0x326172a9, RZ ;  /* 0xcd9e8d5702027825 */ /* 0x000fe400078e00ff */
[C---:B------:R-:W-:Y:S08]  /*102e0*/  HMMA.16816.F32.BF16 R80, R20.reuse, R46, R80 ;  /* 0x0000002e1450723c */ /* 0x040ff00000041850 */
[C---:B-1----:R-:W-:Y:S08]  /*102f0*/  HMMA.16816.F32.BF16 R72, R20.reuse, R52, R72 ;  /* 0x000000341448723c */ /* 0x042ff00000041848 */
[----:B------:R-:W-:Y:S07]  /*10300*/  HMMA.16816.F32.BF16 R56, R20, R54, R56 ;  /* 0x000000361438723c */ /* 0x000fee0000041838 */
[----:B------:R-:W-:Y:S01]  /*10310*/  LOP3.LUT R20, R25, R240, R4, 0x96, !PT ;  /* 0x000000f019147212 */ /* 0x000fe200078e9604 */
[----:B------:R-:W-:Y:S01]  /*10320*/  IMAD.WIDE.U32 R4, R0, -0x2daee0ad, RZ ;  /* 0xd2511f5300047825 */ /* 0x000fe200078e00ff */
[----:B------:R-:W-:-:S02]  /*10330*/  LOP3.LUT R0, R3, R242, R14, 0x96, !PT ;  /* 0x000000f203007212 */ /* 0x000fc400078e960e */
[----:B------:R-:W-:Y:S01]  /*10340*/  LOP3.LUT R21, R2, 0xffff, RZ, 0xc0, !PT ;  /* 0x0000ffff02157812 */ /* 0x000fe200078ec0ff */
[----:B------:R-:W-:Y:S01]  /*10350*/  IMAD.WIDE.U32 R40, R20, -0x2daee0ad, RZ ;  /* 0xd2511f5314287825 */ /* 0x000fe200078e00ff */
[----:B------:R-:W-:Y:S02]  /*10360*/  LOP3.LUT R25, R5, R239, R32, 0x96, !PT ;  /* 0x000000ef05197212 */ /* 0x000fe400078e9620 */
[----:B------:R-:W-:Y:S01]  /*10370*/  LOP3.LUT R3, R0, 0xffff, RZ, 0xc0, !PT ;  /* 0x0000ffff00037812 */ /* 0x000fe200078ec0ff */
[----:B------:R-:W1:Y:S01]  /*10380*/  LDSM.16.MT88.4 R32, [R206+0x5800] ;  /* 0x00580000ce20783b */ /* 0x000e620000004200 */
[----:B------:R-:W-:Y:S02]  /*10390*/  SHF.R.U32.HI R5, RZ, 0x10, R0 ;  /* 0x00000010ff057819 */ /* 0x000fe40000011600 */
[----:B------:R-:W-:Y:S02]  /*103a0*/  LOP3.LUT R23, R41, R236, R4, 0x96, !PT ;  /* 0x000000ec29177212 */ /* 0x000fe400078e9604 */
[----:B------:R-:W-:-:S02]  /*103b0*/  SHF.R.U32.HI R14, RZ, 0x8, R3 ;  /* 0x00000008ff0e7819 */ /* 0x000fc40000011603 */
[----:B------:R-:W-:Y:S02]  /*103c0*/  SHF.R.U32.HI R4, RZ, 0x18, R0 ;  /* 0x00000018ff047819 */ /* 0x000fe40000011600 */
[----:B------:R-:W-:Y:S02]  /*103d0*/  LOP3.LUT R3, R5, 0xff, RZ, 0xc0, !PT ;  /* 0x000000ff05037812 */ /* 0x000fe400078ec0ff */
[----:B------:R-:W-:Y:S02]  /*103e0*/  LOP3.LUT R26, R2, 0xff, RZ, 0xc0, !PT ;  /* 0x000000ff021a7812 */ /* 0x000fe400078ec0ff */
[--C-:B------:R-:W-:Y:S02]  /*103f0*/  SHF.R.U32.HI R5, RZ, 0x10, R2.reuse ;  /* 0x00000010ff057819 */ /* 0x100fe40000011602 */
[----:B------:R-:W-:Y:S02]  /*10400*/  SHF.R.U32.HI R22, RZ, 0x18, R2 ;  /* 0x00000018ff167819 */ /* 0x000fe40000011602 */
[----:B------:R-:W-:-:S02]  /*10410*/  LOP3.LUT R20, R0, 0xff, RZ, 0xc0, !PT ;  /* 0x000000ff00147812 */ /* 0x000fc400078ec0ff */
[----:B------:R-:W-:Y:S02]  /*10420*/  PRMT R2, R3, 0x5410, R4 ;  /* 0x0000541003027816 */ /* 0x000fe40000000004 */
[----:B------:R-:W-:Y:S02]  /*10430*/  SHF.R.U32.HI R3, RZ, 0x8, R21 ;  /* 0x00000008ff037819 */ /* 0x000fe40000011615 */
[----:B------:R-:W-:Y:S02]  /*10440*/  PRMT R0, R20, 0x5410, R14 ;  /* 0x0000541014007816 */ /* 0x000fe4000000000e */
[----:B------:R-:W-:Y:S02]  /*10450*/  PRMT R3, R26, 0x5410, R3 ;  /* 0x000054101a037816 */ /* 0x000fe40000000003 */
[----:B------:R-:W-:Y:S01]  /*10460*/  LOP3.LUT R4, R5, 0xff, RZ, 0xc0, !PT ;  /* 0x000000ff05047812 */ /* 0x000fe200078ec0ff */
[--C-:B------:R-:W-:Y:S02]  /*10470*/  HSET2.LE.AND R0, R0, R176.reuse, PT ;  /* 0x000000b000007233 */ /* 0x100fe40003803000 */
[--C-:B------:R-:W-:Y:S01]  /*10480*/  HSET2.LE.AND R2, R2, R176.reuse, PT ;  /* 0x000000b002027233 */ /* 0x100fe20003803000 */
[----:B------:R-:W-:Y:S01]  /*10490*/  PRMT R4, R4, 0x5410, R22 ;  /* 0x0000541004047816 */ /* 0x000fe20000000016 */
[----:B------:R-:W-:Y:S01]  /*104a0*/  HSET2.LE.AND R3, R3, R176, PT ;  /* 0x000000b003037233 */ /* 0x000fe20003803000 */
[----:B------:R-:W-:-:S02]  /*104b0*/  LOP3.LUT R20, R185, R0, RZ, 0xc0, !PT ;  /* 0x00000000b9147212 */ /* 0x000fc400078ec0ff */
[----:B------:R-:W-:Y:S01]  /*104c0*/  LOP3.LUT R21, R184, R2, RZ, 0xc0, !PT ;  /* 0x00000002b8157212 */ /* 0x000fe200078ec0ff */
[----:B------:R-:W-:Y:S01]  /*104d0*/  HSET2.LE.AND R0, R4, R176, PT ;  /* 0x000000b004007233 */ /* 0x000fe20003803000 */
[----:B------:R-:W-:Y:S01]  /*104e0*/  LOP3.LUT R22, R183, R3, RZ, 0xc0, !PT ;  /* 0x00000003b7167212 */ /* 0x000fe200078ec0ff */
[----:B------:R-:W-:-:S04]  /*104f0*/  IMAD.WIDE.U32 R4, R25, -0x326172a9, RZ ;  /* 0xcd9e8d5719047825 */ /* 0x000fc800078e00ff */
[----:B------:R-:W-:Y:S01]  /*10500*/  IMAD.WIDE.U32 R2, R23, -0x326172a9, RZ ;  /* 0xcd9e8d5717027825 */ /* 0x000fe200078e00ff */
[----:B------:R-:W-:-:S04]  /*10510*/  LOP3.LUT R23, R182, R0, RZ, 0xc0, !PT ;  /* 0x00000000b6177212 */ /* 0x000fc800078ec0ff */
[----:B------:R-:W-:Y:S01]  /*10520*/  LOP3.LUT R0, R3, R242, R4, 0x96, !PT ;  /* 0x000000f203007212 */ /* 0x000fe200078e9604 */
[----:B------:R-:W-:Y:S01]  /*10530*/  HMMA.16816.F32.BF16 R48, R16, R44, R60 ;  /* 0x0000002c1030723c */ /* 0x000fe2000004183c */
[----:B------:R-:W-:Y:S02]  /*10540*/  LOP3.LUT R3, R2, 0xffff, RZ, 0xc0, !PT ;  /* 0x0000ffff02037812 */ /* 0x000fe400078ec0ff */
[----:B------:R-:W-:Y:S02]  /*10550*/  LOP3.LUT R4, R0, 0xffff, RZ, 0xc0, !PT ;  /* 0x0000ffff00047812 */ /* 0x000fe400078ec0ff */
[----:B------:R-:W-:-:S03]  /*10560*/  SHF.R.U32.HI R14, RZ, 0x10, R0 ;  /* 0x00000010ff0e7819 */ /* 0x000fc60000011600 */
[----:B------:R-:W-:Y:S01]  /*10570*/  HMMA.16816.F32.BF16 R156, R16, R52, R92 ;  /* 0x00000034109c723c */ /* 0x000fe2000004185c */
[----:B------:R-:W-:-:S07]  /*10580*/  LOP3.LUT R25, R0, 0xff, RZ, 0xc0, !PT ;  /* 0x000000ff00197812 */ /* 0x000fce00078ec0ff */
[C---:B------:R-:W-:Y:S08]  /*10590*/  HMMA.16816.F32.BF16 R44, R16.reuse, R46, R64 ;  /* 0x0000002e102c723c */ /* 0x040ff00000041840 */
[----:B------:R-:W-:Y:S07]  /*105a0*/  HMMA.16816.F32.BF16 R52, R16, R54, R76 ;  /* 0x000000361034723c */ /* 0x000fee000004184c */
[----:B------:R-:W-:-:S02]  /*105b0*/  SHF.R.U32.HI R19, RZ, 0x18, R0 ;  /* 0x00000018ff137819 */ /* 0x000fc40000011600 */
[----:B------:R-:W-:Y:S02]  /*105c0*/  SHF.R.U32.HI R0, RZ, 0x8, R3 ;  /* 0x00000008ff007819 */ /* 0x000fe40000011603 */
[----:B------:R-:W-:Y:S02]  /*105d0*/  SHF.R.U32.HI R3, RZ, 0x8, R4 ;  /* 0x00000008ff037819 */ /* 0x000fe40000011604 */
[----:B------:R-:W-:Y:S02]  /*105e0*/  LOP3.LUT R4, R14, 0xff, RZ, 0xc0, !PT ;  /* 0x000000ff0e047812 */ /* 0x000fe400078ec0ff */
[----:B------:R-:W-:Y:S02]  /*105f0*/  LOP3.LUT R17, R2, 0xff, RZ, 0xc0, !PT ;  /* 0x000000ff02117812 */ /* 0x000fe400078ec0ff */
[--C-:B------:R-:W-:Y:S02]  /*10600*/  SHF.R.U32.HI R16, RZ, 0x10, R2.reuse ;  /* 0x00000010ff107819 */ /* 0x100fe40000011602 */
[----:B------:R-:W-:-:S02]  /*10610*/  SHF.R.U32.HI R18, RZ, 0x18, R2 ;  /* 0x00000018ff127819 */ /* 0x000fc40000011602 */
[----:B------:R-:W-:Y:S02]  /*10620*/  PRMT R2, R4, 0x5410, R19 ;  /* 0x0000541004027816 */ /* 0x000fe40000000013 */
[----:B------:R-:W-:-:S03]  /*10630*/  PRMT R14, R17, 0x5410, R0 ;  /* 0x00005410110e7816 */ /* 0x000fc60000000000 */
[--C-:B------:R-:W-:Y:S01]  /*10640*/  HSET2.LE.AND R2, R2, R176.reuse, PT ;  /* 0x000000b002027233 */ /* 0x100fe20003803000 */
[----:B------:R-:W-:Y:S01]  /*10650*/  PRMT R0, R25, 0x5410, R3 ;  /* 0x0000541019007816 */ /* 0x000fe20000000003 */
[--C-:B------:R-:W-:Y:S01]  /*10660*/  HSET2.LE.AND R3, R14, R176.reuse, PT ;  /* 0x000000b00e037233 */ /* 0x100fe20003803000 */
[----:B------:R-:W-:Y:S02]  /*10670*/  LOP3.LUT R4, R16, 0xff, RZ, 0xc0, !PT ;  /* 0x000000ff10047812 */ /* 0x000fe400078ec0ff */
[----:B------:R-:W-:Y:S02]  /*10680*/  LOP3.LUT R17, R203, R2, RZ, 0xc0, !PT ;  /* 0x00000002cb117212 */ /* 0x000fe400078ec0ff */
[----:B------:R-:W-:Y:S01]  /*10690*/  LOP3.LUT R2, R15, R238, R68, 0x96, !PT ;  /* 0x000000ee0f027212 */ /* 0x000fe200078e9644 */
[--C-:B------:R-:W-:Y:S01]  /*106a0*/  HSET2.LE.AND R0, R0, R176.reuse, PT ;  /* 0x000000b000007233 */ /* 0x100fe20003803000 */
[----:B------:R-:W-:Y:S02]  /*106b0*/  PRMT R4, R4, 0x5410, R18 ;  /* 0x0000541004047816 */ /* 0x000fe40000000012 */
[----:B------:R-:W-:Y:S01]  /*106c0*/  LOP3.LUT R18, R202, R3, RZ, 0xc0, !PT ;  /* 0x00000003ca127212 */ /* 0x000fe200078ec0ff */
[----:B------:R-:W-:Y:S01]  /*106d0*/  IMAD.WIDE.U32 R2, R2, -0x2daee0ad, RZ ;  /* 0xd2511f5302027825 */ /* 0x000fe200078e00ff */
[----:B------:R-:W-:Y:S01]  /*106e0*/  LOP3.LUT R16, R230, R0, RZ, 0xc0, !PT ;  /* 0x00000000e6107212 */ /* 0x000fe200078ec0ff */
[----:B------:R-:W-:-:S03]  /*106f0*/  HSET2.LE.AND R4, R4, R176, PT ;  /* 0x000000b004047233 */ /* 0x000fc60003803000 */
[----:B------:R-:W-:Y:S01]  /*10700*/  LOP3.LUT R0, R3, R237, R42, 0x96, !PT ;  /* 0x000000ed03007212 */ /* 0x000fe200078e962a */
[----:B--2---:R-:W-:Y:S01]  /*10710*/  HMMA.16816.F32.BF16 R152, R20, R28, R84 ;  /* 0x0000001c1498723c */ /* 0x004fe20000041854 */
[----:B------:R-:W-:Y:S02]  /*10720*/  LOP3.LUT R19, R201, R4, RZ, 0xc0, !PT ;  /* 0x00000004c9137212 */ /* 0x000fe400078ec0ff */
[----:B------:R-:W-:Y:S02]  /*10730*/  LOP3.LUT R3, R2, 0xffff, RZ, 0xc0, !PT ;  /* 0x0000ffff02037812 */ /* 0x000fe400078ec0ff */
[----:B------:R-:W-:-:S03]  /*10740*/  LOP3.LUT R4, R0, 0xffff, RZ, 0xc0, !PT ;  /* 0x0000ffff00047812 */ /* 0x000fc600078ec0ff */
[----:B------:R-:W-:Y:S01]  /*10750*/  HMMA.16816.F32.BF16 R148, R20, R30, R80 ;  /* 0x0000001e1494723c */ /* 0x000fe20000041850 */
[----:B------:R-:W-:-:S07]  /*10760*/  LOP3.LUT R14, R2, 0xff, RZ, 0xc0, !PT ;  /* 0x000000ff020e7812 */ /* 0x000fce00078ec0ff */
[C---:B-1----:R-:W-:Y:S08]  /*10770*/  HMMA.16816.F32.BF16 R140, R20.reuse, R32, R72 ;  /* 0x00000020148c723c */ /* 0x042ff00000041848 */
[----:B------:R-:W-:Y:S07]  /*10780*/  HMMA.16816.F32.BF16 R56, R20, R34, R56 ;  /* 0x000000221438723c */ /* 0x000fee0000041838 */
[----:B------:R-:W-:-:S02]  /*10790*/  LOP3.LUT R23, R5, R238, R24, 0x96, !PT ;  /* 0x000000ee05177212 */ /* 0x000fc400078e9618 */
[--C-:B------:R-:W-:Y:S01]  /*107a0*/  SHF.R.U32.HI R5, RZ, 0x10, R0.reuse ;  /* 0x00000010ff057819 */ /* 0x100fe20000011600 */
[----:B------:R-:W1:Y:S01]  /*107b0*/  LDSM.16.MT88.4 R24, [R206+0x5c00] ;  /* 0x005c0000ce18783b */ /* 0x000e620000004200 */
[----:B------:R-:W-:Y:S02]  /*107c0*/  LOP3.LUT R21, R0, 0xff, RZ, 0xc0, !PT ;  /* 0x000000ff00157812 */ /* 0x000fe400078ec0ff */
[----:B------:R-:W-:Y:S02]  /*107d0*/  SHF.R.U32.HI R20, RZ, 0x18, R0 ;  /* 0x00000018ff147819 */ /* 0x000fe40000011600 */
[----:B------:R-:W-:Y:S02]  /*107e0*/  SHF.R.U32.HI R0, RZ, 0x8, R3 ;  /* 0x00000008ff007819 */ /* 0x000fe40000011603 */
[----:B------:R-:W-:Y:S02]  /*107f0*/  SHF.R.U32.HI R3, RZ, 0x8, R4 ;  /* 0x00000008ff037819 */ /* 0x000fe40000011604 */
[----:B------:R-:W-:-:S02]  /*10800*/  LOP3.LUT R4, R5, 0xff, RZ, 0xc0, !PT ;  /* 0x000000ff05047812 */ /* 0x000fc400078ec0ff */
[----:B------:R-:W-:Y:S02]  /*10810*/  SHF.R.U32.HI R22, RZ, 0x10, R2 ;  /* 0x00000010ff167819 */ /* 0x000fe40000011602 */
[----:B------:R-:W-:Y:S02]  /*10820*/  PRMT R5, R14, 0x5410, R0 ;  /* 0x000054100e057816 */ /* 0x000fe40000000000 */
[----:B------:R-:W-:Y:S02]  /*10830*/  SHF.R.U32.HI R15, RZ, 0x18, R2 ;  /* 0x00000018ff0f7819 */ /* 0x000fe40000011602 */
[----:B------:R-:W-:Y:S02]  /*10840*/  PRMT R0, R21, 0x5410, R3 ;  /* 0x0000541015007816 */ /* 0x000fe40000000003 */
[----:B------:R-:W-:Y:S02]  /*10850*/  PRMT R2, R4, 0x5410, R20 ;  /* 0x0000541004027816 */ /* 0x000fe40000000014 */
[----:B------:R-:W-:Y:S01]  /*10860*/  LOP3.LUT R4, R22, 0xff, RZ, 0xc0, !PT ;  /* 0x000000ff16047812 */ /* 0x000fe200078ec0ff */
[----:B------:R-:W-:-:S02]  /*10870*/  HSET2.LE.AND R0, R0, R176, PT ;  /* 0x000000b000007233 */ /* 0x000fc40003803000 */
        /* <DEDUP_REMOVED lines=10> */
[----:B------:R-:W-:Y:S01]  /*10920*/  LOP3.LUT R3, R2, 0xffff, RZ, 0xc0, !PT ;  /* 0x0000ffff02037812 */ /* 0x000fe200078ec0ff */
[----:B------:R-:W-:Y:S01]  /*10930*/  HMMA.16816.F32.BF16 R156, R16, R32, R156 ;  /* 0x00000020109c723c */ /* 0x000fe2000004189c */
[----:B------:R-:W-:Y:S02]  /*10940*/  LOP3.LUT R4, R0, 0xffff, RZ, 0xc0, !PT ;  /* 0x0000ffff00047812 */ /* 0x000fe400078ec0ff */
[----:B------:R-:W-:Y:S02]  /*10950*/  SHF.R.U32.HI R14, RZ, 0x8, R3 ;  /* 0x00000008ff0e7819 */ /* 0x000fe40000011603 */
[----:B------:R-:W-:-:S02]  /*10960*/  SHF.R.U32.HI R5, RZ, 0x10, R0 ;  /* 0x00000010ff057819 */ /* 0x000fc40000011600 */
[----:B------:R-:W-:Y:S01]  /*10970*/  SHF.R.U32.HI R3, RZ, 0x10, R2 ;  /* 0x00000010ff037819 */ /* 0x000fe20000011602 */
[----:B------:R-:W-:Y:S01]  /*10980*/  HMMA.16816.F32.BF16 R48, R16, R28, R48 ;  /* 0x0000001c1030723c */ /* 0x000fe20000041830 */
[----:B------:R-:W-:Y:S02]  /*10990*/  LOP3.LUT R15, R2, 0xff, RZ, 0xc0, !PT ;  /* 0x000000ff020f7812 */ /* 0x000fe400078ec0ff */
[----:B------:R-:W-:-:S05]  /*109a0*/  LOP3.LUT R5, R5, 0xff, RZ, 0xc0, !PT ;  /* 0x000000ff05057812 */ /* 0x000fca00078ec0ff */
[----:B------:R-:W-:Y:S01]  /*109b0*/  HMMA.16816.F32.BF16 R44, R16, R30, R44 ;  /* 0x0000001e102c723c */ /* 0x000fe2000004182c */
[----:B------:R-:W-:-:S07]  /*109c0*/  PRMT R14, R15, 0x5410, R14 ;  /* 0x000054100f0e7816 */ /* 0x000fce000000000e */
[----:B------:R-:W-:Y:S07]  /*109d0*/  HMMA.16816.F32.BF16 R32, R16, R34, R52 ;  /* 0x000000221020723c */ /* 0x000fee0000041834 */
[----:B------:R-:W-:Y:S02]  /*109e0*/  LOP3.LUT R17, R0, 0xff, RZ, 0xc0, !PT ;  /* 0x000000ff00117812 */ /* 0x000fe400078ec0ff */
[----:B------:R-:W-:Y:S02]  /*109f0*/  SHF.R.U32.HI R16, RZ, 0x18, R0 ;  /* 0x00000018ff107819 */ /* 0x000fe40000011600 */
[----:B------:R-:W-:-:S02]  /*10a00*/  SHF.R.U32.HI R0, RZ, 0x8, R4 ;  /* 0x00000008ff007819 */ /* 0x000fc40000011604 */
[----:B------:R-:W-:Y:S02]  /*10a10*/  SHF.R.U32.HI R18, RZ, 0x18, R2 ;  /* 0x00000018ff127819 */ /* 0x000fe40000011602 */
[----:B------:R-:W-:Y:S02]  /*10a20*/  LOP3.LUT R4, R3, 0xff, RZ, 0xc0, !PT ;  /* 0x000000ff03047812 */ /* 0x000fe400078ec0ff */
[----:B------:R-:W-:Y:S02]  /*10a30*/  PRMT R0, R17, 0x5410, R0 ;  /* 0x0000541011007816 */ /* 0x000fe40000000000 */
[----:B------:R-:W-:Y:S02]  /*10a40*/  PRMT R2, R5, 0x5410, R16 ;  /* 0x0000541005027816 */ /* 0x000fe40000000010 */
[----:B------:R-:W-:Y:S01]  /*10a50*/  PRMT R4, R4, 0x5410, R18 ;  /* 0x0000541004047816 */ /* 0x000fe20000000012 */
[----:B------:R-:W-:Y:S01]  /*10a60*/  IMAD.MOV.U32 R220, RZ, RZ, R243 ;  /* 0x000000ffffdc7224 */ /* 0x000fe200078e00f3 */
[----:B------:R-:W-:-:S02]  /*10a70*/  HSET2.LE.AND R0, R0, R176, PT ;  /* 0x000000b000007233 */ /* 0x000fc40003803000 */
[--C-:B------:R-:W-:Y:S02]  /*10a80*/  HSET2.LE.AND R2, R2, R176.reuse, PT ;  /* 0x000000b002027233 */ /* 0x100fe40003803000 */
[--C-:B------:R-:W-:Y:S02]  /*10a90*/  HSET2.LE.AND R3, R14, R176.reuse, PT ;  /* 0x000000b00e037233 */ /* 0x100fe40003803000 */
[----:B------:R-:W-:Y:S01]  /*10aa0*/  HSET2.LE.AND R4, R4, R176, PT ;  /* 0x000000b004047233 */ /* 0x000fe20003803000 */
[----:B------:R-:W-:Y:S02]  /*10ab0*/  ISETP.GT.AND P1, PT, R180, R220, PT ;  /* 0x000000dcb400720c */ /* 0x000fe40003f24270 */
[----:B------:R-:W-:Y:S02]  /*10ac0*/  LOP3.LUT R144, R218, R0, RZ, 0xc0, !PT ;  /* 0x00000000da907212 */ /* 0x000fe400078ec0ff */
[----:B------:R-:W-:Y:S02]  /*10ad0*/  LOP3.LUT R145, R194, R2, RZ, 0xc0, !PT ;  /* 0x00000002c2917212 */ /* 0x000fe400078ec0ff */
[----:B------:R-:W-:-:S02]  /*10ae0*/  LOP3.LUT R146, R191, R3, RZ, 0xc0, !PT ;  /* 0x00000003bf927212 */ /* 0x000fc400078ec0ff */
[----:B------:R-:W-:Y:S01]  /*10af0*/  LOP3.LUT R147, R190, R4, RZ, 0xc0, !PT ;  /* 0x00000004be937212 */ /* 0x000fe200078ec0ff */
[----:B------:R-:W-:Y:S01]  /*10b00*/  HMMA.16816.F32.BF16 R152, R136, R160, R152 ;  /* 0x000000a08898723c */ /* 0x000fe20000041898 */
[----:B------:R-:W-:Y:S01]  /*10b10*/  IADD3 R245, P0, R6, -0x100, RZ ;  /* 0xffffff0006f57810 */ /* 0x000fe20007f1e0ff */
[----:B------:R-:W-:-:S06]  /*10b20*/  IMAD.MOV.U32 R230, RZ, RZ, R180 ;  /* 0x000000ffffe67224 */ /* 0x000fcc00078e00b4 */
[----:B------:R-:W-:Y:S01]  /*10b30*/  HMMA.16816.F32.BF16 R148, R136, R162, R148 ;  /* 0x000000a28894723c */ /* 0x000fe20000041894 */
[----:B------:R-:W-:-:S07]  /*10b40*/  IADD3.X R243, R7, -0x1, RZ, P0, !PT ;  /* 0xffffffff07f37810 */ /* 0x000fce00007fe4ff */
[----:B------:R-:W-:Y:S08]  /*10b50*/  HMMA.16816.F32.BF16 R164, R144, R160, R48 ;  /* 0x000000a090a4723c */ /* 0x000ff00000041830 */
[----:B-1----:R-:W-:Y:S08]  /*10b60*/  HMMA.16816.F32.BF16 R140, R136, R24, R140 ;  /* 0x00000018888c723c */ /* 0x002ff0000004188c */
[C---:B------:R-:W-:Y:S08]  /*10b70*/  HMMA.16816.F32.BF16 R160, R144.reuse, R162, R44 ;  /* 0x000000a290a0723c */ /* 0x040ff0000004182c */
[----:B------:R-:W-:Y:S08]  /*10b80*/  HMMA.16816.F32.BF16 R156, R144, R24, R156 ;  /* 0x00000018909c723c */ /* 0x000ff0000004189c */
[-C--:B------:R-:W-:Y:S08]  /*10b90*/  HMMA.16816.F32.BF16 R136, R136, R26.reuse, R56 ;  /* 0x0000001a8888723c */ /* 0x080ff00000041838 */
[----:B------:R-:W-:Y:S01]  /*10ba0*/  HMMA.16816.F32.BF16 R144, R144, R26, R32 ;  /* 0x0000001a9090723c */ /* 0x000fe20000041820 */
[----:B------:R-:W-:Y:S07]  /*10bb0*/  @!P1 BRA `(.L_x_898) ;  /* 0x0000dc7000009947 */ /* 0x000fee0003800000 */
[----:B---3--:R-:W2:Y:S04]  /*10bc0*/  LDL.64 R198, [R1+0x2d0] ;  /* 0x0002d00001c67983 */ /* 0x008ea80000100a00 */
[----:B------:R-:W3:Y:S01]  /*10bd0*/  LDL.64 R196, [R1+0x58] ;  /* 0x0000580001c47983 */ /* 0x000ee20000100a00 */
[----:B-----5:R-:W-:Y:S01]  /*10be0*/  SHF.L.U64.HI R252, R248, 0x7, R249 ;  /* 0x00000007f8fc7819 */ /* 0x020fe200000102f9 */
[----:B------:R-:W-:-:S04]  /*10bf0*/  DEPBAR.LE SB0, 0x0 ;  /* 0x000080000000791a */ /* 0x000fc80000000000 */
[----:B------:R-:W-:Y:S01]  /*10c00*/  IADD3 R230, R200, -0x2, RZ ;  /* 0xfffffffec8e67810 */ /* 0x000fe20007ffe0ff */
[----:B------:R-:W-:Y:S01]  /*10c10*/  IMAD.SHL.U32 R193, R248, 0x80, RZ ;  /* 0x00000080f8c17824 */ /* 0x000fe200078e00ff */
[----:B------:R-:W-:Y:S01]  /*10c20*/  ISETP.GE.AND P0, PT, R235, R244, PT ;  /* 0x000000f4eb00720c */ /* 0x000fe20003f06270 */
[----:B------:R-:W-:Y:S01]  /*10c30*/  WARPSYNC 0xffffffff ;  /* 0xffffffff00007948 */ /* 0x000fe20003800000 */
[----:B------:R-:W-:Y:S01]  /*10c40*/  SHF.R.S32.HI R0, RZ, 0x1f, R230 ;  /* 0x0000001fff007819 */ /* 0x000fe200000114e6 */
[----:B------:R-:W-:Y:S01]  /*10c50*/  IMAD R4, R252, R230, RZ ;  /* 0x000000e6fc047224 */ /* 0x000fe200078e02ff */
[----:B------:R-:W-:Y:S01]  /*10c60*/  BAR.SYNC.DEFER_BLOCKING 0x0 ;  /* 0x0000000000007b1d */ /* 0x000fe20000010000 */
[----:B------:R-:W-:Y:S02]  /*10c70*/  IMAD.SHL.U32 R219, R219, 0x2, RZ ;  /* 0x00000002dbdb7824 */ /* 0x000fe400078e00ff */
[----:B------:R-:W-:-:S03]  /*10c80*/  IMAD R5, R0, R193, R4 ;  /* 0x000000c100057224 */ /* 0x000fc600078e0204 */
[----:B------:R-:W-:Y:S01]  /*10c90*/  LOP3.LUT R219, R219, 0x6, RZ, 0xc0, !PT ;  /* 0x00000006dbdb7812 */ /* 0x000fe200078ec0ff */
[----:B------:R-:W-:Y:S02]  /*10ca0*/  BSSY B1, `(.L_x_899) ;  /* 0x0000278000017945 */ /* 0x000fe40003800000 */
[----:B------:R-:W-:Y:S04]  /*10cb0*/  @P0 STS [R229+0x4000], RZ ;  /* 0x004000ffe5000388 */ /* 0x000fe80000000800 */
[----:B------:R-:W-:Y:S04]  /*10cc0*/  @P0 STS [R229+0x4004], RZ ;  /* 0x004004ffe5000388 */ /* 0x000fe80000000800 */
[----:B------:R-:W-:Y:S01]  /*10cd0*/  @P0 STS.64 [R229+0x4008], RZ ;  /* 0x004008ffe5000388 */ /* 0x000fe20000000a00 */
[----:B--2---:R-:W-:-:S04]  /*10ce0*/  IMAD.WIDE.U32 R2, R230, R193, R198 ;  /* 0x000000c1e6027225 */ /* 0x004fc800078e00c6 */
[----:B------:R-:W-:Y:S01]  /*10cf0*/  IMAD.IADD R3, R3, 0x1, R5 ;  /* 0x0000000103037824 */ /* 0x000fe200078e0205 */
[CC--:B------:R-:W-:Y:S02]  /*10d00*/  @!P0 LEA R0, P4, R248.reuse, R2.reuse, 0x5 ;  /* 0x00000002f8008211 */ /* 0x0c0fe400078828ff */
[----:B------:R-:W-:Y:S02]  /*10d10*/  @!P0 LEA R4, P2, R248, R2, 0x6 ;  /* 0x00000002f8048211 */ /* 0x000fe400078430ff */
[-C--:B---3--:R-:W-:Y:S02]  /*10d20*/  @!P0 LEA R18, P5, R2, R196.reuse, 0x1 ;  /* 0x000000c402128211 */ /* 0x088fe400078a08ff */
[----:B------:R-:W-:Y:S02]  /*10d30*/  @!P0 LEA R16, P3, R0, R196, 0x1 ;  /* 0x000000c400108211 */ /* 0x000fe400078608ff */
[CCC-:B------:R-:W-:Y:S02]  /*10d40*/  @!P0 LEA.HI.X R5, R248.reuse, R3.reuse, R249.reuse, 0x5, P4 ;  /* 0x00000003f8058211 */ /* 0x1c0fe400020f2cf9 */
[----:B------:R-:W-:-:S02]  /*10d50*/  @!P0 LEA.HI.X R15, R248, R3, R249, 0x6, P2 ;  /* 0x00000003f80f8211 */ /* 0x000fc400010f34f9 */
[-CC-:B------:R-:W-:Y:S01]  /*10d60*/  @!P0 LEA.HI.X R19, R2, R197.reuse, R3.reuse, 0x1, P5 ;  /* 0x000000c502138211 */ /* 0x180fe200028f0c03 */
[----:B------:R-:W-:Y:S01]  /*10d70*/  @!P0 IMAD.WIDE.U32 R2, R248, 0x60, R2 ;  /* 0x00000060f8028825 */ /* 0x000fe200078e0002 */
[-C--:B------:R-:W-:Y:S02]  /*10d80*/  @!P0 LEA.HI.X R17, R0, R197.reuse, R5, 0x1, P3 ;  /* 0x000000c500118211 */ /* 0x080fe400018f0c05 */
[CC--:B------:R-:W-:Y:S01]  /*10d90*/  @!P0 LEA R14, P1, R4.reuse, R196.reuse, 0x1 ;  /* 0x000000c4040e8211 */ /* 0x0c0fe200078208ff */
[----:B------:R-:W-:Y:S01]  /*10da0*/  @!P0 IMAD R0, R249, 0x60, RZ ;  /* 0x00000060f9008824 */ /* 0x000fe200078e02ff */
[----:B------:R-:W-:Y:S01]  /*10db0*/  @!PT LDS RZ, [RZ] ;  /* 0x00000000fffff984 */ /* 0x000fe20000000800 */
[----:B------:R-:W-:Y:S01]  /*10dc0*/  @!PT LDS RZ, [RZ] ;  /* 0x00000000fffff984 */ /* 0x000fe20000000800 */
[----:B------:R-:W-:Y:S01]  /*10dd0*/  @!PT LDS RZ, [RZ] ;  /* 0x00000000fffff984 */ /* 0x000fe20000000800 */
[----:B------:R1:W-:Y:S02]  /*10de0*/  @!P0 LDGSTS.E.BYPASS.LTC128B.128 [R229+0x4000], [R18.64] ;  /* 0x0400000012e58fae */ /* 0x0003e4000b901d44 */
[-C--:B------:R-:W-:Y:S01]  /*10df0*/  @!P0 LEA.HI.X R15, R4, R197.reuse, R15, 0x1, P1 ;  /* 0x000000c5040f8211 */ /* 0x080fe200008f0c0f */
[----:B------:R-:W-:Y:S01]  /*10e00*/  @!P0 IMAD.IADD R0, R0, 0x1, R3 ;  /* 0x0000000100008824 */ /* 0x000fe200078e0203 */
[C---:B------:R-:W-:Y:S01]  /*10e10*/  @!P0 LEA R4, P1, R2.reuse, R196, 0x1 ;  /* 0x000000c402048211 */ /* 0x040fe200078208ff */
[----:B------:R-:W-:Y:S03]  /*10e20*/  @P0 STS.128 [R229+0x4800], RZ ;  /* 0x004800ffe5000388 */ /* 0x000fe60000000c00 */
[----:B------:R-:W-:Y:S01]  /*10e30*/  @!P0 LEA.HI.X R5, R2, R197, R0, 0x1, P1 ;  /* 0x000000c502058211 */ /* 0x000fe200008f0c00 */
        /* <DEDUP_REMOVED lines=14> */
[----:B------:R-:W-:Y:S04]  /*10f20*/  LDSM.16.M88.4 R32, [R204+0x2000] ;  /* 0x00200000cc20783b */ /* 0x000fe80000000200 */
[----:B------:R-:W4:Y:S04]  /*10f30*/  LDSM.16.M88.4 R24, [R207+0x1000] ;  /* 0x00100000cf18783b */ /* 0x000f280000000200 */
[----:B------:R-:W-:Y:S04]  /*10f40*/  LDSM.16.M88.4 R28, [R207] ;  /* 0x00000000cf1c783b */ /* 0x000fe80000000200 */
[----:B------:R-:W2:Y:S04]  /*10f50*/  LDSM.16.M88.4 R48, [R204+0x2400] ;  /* 0x00240000cc30783b */ /* 0x000ea80000000200 */
[----:B------:R-:W-:Y:S04]  /*10f60*/  LDSM.16.M88.4 R40, [R209] ;  /* 0x00000000d128783b */ /* 0x000fe80000000200 */
[----:B-1----:R-:W1:Y:S04]  /*10f70*/  LDSM.16.M88.4 R16, [R208+0x1000] ;  /* 0x00100000d010783b */ /* 0x002e680000000200 */
[----:B------:R-:W-:Y:S04]  /*10f80*/  LDSM.16.M88.4 R20, [R208] ;  /* 0x00000000d014783b */ /* 0x000fe80000000200 */
[----:B------:R-:W1:Y:S04]  /*10f90*/  LDSM.16.M88.4 R60, [R216] ;  /* 0x00000000d83c783b */ /* 0x000e680000000200 */
[----:B------:R-:W1:Y:S04]  /*10fa0*/  LDSM.16.M88.4 R44, [R204+0x2800] ;  /* 0x00280000cc2c783b */ /* 0x000e680000000200 */
[----:B------:R-:W1:Y:S04]  /*10fb0*/  LDSM.16.M88.4 R52, [R204+0x2c00] ;  /* 0x002c0000cc34783b */ /* 0x000e680000000200 */
[----:B------:R-:W0:Y:S01]  /*10fc0*/  LDGDEPBAR ;  /* 0x00000000000079af */ /* 0x000e220000000000 */
[C---:B----4-:R-:W-:Y:S08]  /*10fd0*/  HMMA.16816.F32.BF16 R56, R24.reuse, R34, RZ ;  /* 0x000000221838723c */ /* 0x050ff000000418ff */
[----:B------:R-:W-:Y:S08]  /*10fe0*/  HMMA.16816.F32.BF16 R64, R24, R32, RZ ;  /* 0x000000201840723c */ /* 0x000ff000000418ff */
[-C--:B--2---:R-:W-:Y:S08]  /*10ff0*/  HMMA.16816.F32.BF16 R80, R28, R48.reuse, RZ ;  /* 0x000000301c50723c */ /* 0x084ff000000418ff */
[----:B------:R-:W-:Y:S08]  /*11000*/  HMMA.16816.F32.BF16 R76, R24, R48, RZ ;  /* 0x00000030184c723c */ /* 0x000ff000000418ff */
[----:B-1----:R-:W-:Y:S01]  /*11010*/  HMMA.16816.F32.BF16 R84, R16, R42, R56 ;  /* 0x0000002a1054723c */ /* 0x002fe20000041838 */
[----:B------:R-:W-:Y:S07]  /*11020*/  LDSM.16.M88.4 R56, [R214] ;  /* 0x00000000d638783b */ /* 0x000fee0000000200 */
[C---:B------:R-:W-:Y:S08]  /*11030*/  HMMA.16816.F32.BF16 R72, R28.reuse, R32, RZ ;  /* 0x000000201c48723c */ /* 0x040ff000000418ff */
[----:B------:R-:W-:Y:S01]  /*11040*/  HMMA.16816.F32.BF16 R68, R28, R34, RZ ;  /* 0x000000221c44723c */ /* 0x000fe200000418ff */
[----:B------:R-:W1:Y:S07]  /*11050*/  LDSM.16.M88.4 R32, [R215] ;  /* 0x00000000d720783b */ /* 0x000e6e0000000200 */
[----:B------:R-:W-:Y:S01]  /*11060*/  HMMA.16816.F32.BF16 R184, R16, R40, R64 ;  /* 0x0000002810b8723c */ /* 0x000fe20000041840 */
[----:B------:R-:W-:-:S02]  /*11070*/  IMAD.MOV.U32 R0, RZ, RZ, R87 ;  /* 0x000000ffff007224 */ /* 0x000fc400078e0057 */
[----:B------:R-:W-:Y:S02]  /*11080*/  IMAD.MOV.U32 R2, RZ, RZ, R86 ;  /* 0x000000ffff027224 */ /* 0x000fe400078e0056 */
[----:B------:R-:W-:Y:S02]  /*11090*/  IMAD.MOV.U32 R252, RZ, RZ, R84 ;  /* 0x000000fffffc7224 */ /* 0x000fe400078e0054 */
[----:B------:R-:W-:Y:S01]  /*110a0*/  IMAD.MOV.U32 R245, RZ, RZ, R85 ;  /* 0x000000fffff57224 */ /* 0x000fe200078e0055 */
[-C--:B------:R-:W-:Y:S08]  /*110b0*/  HMMA.16816.F32.BF16 R64, R20, R60.reuse, R80 ;  /* 0x0000003c1440723c */ /* 0x080ff00000041850 */
[----:B------:R-:W-:Y:S08]  /*110c0*/  HMMA.16816.F32.BF16 R196, R16, R60, R76 ;  /* 0x0000003c10c4723c */ /* 0x000ff0000004184c */
[-C--:B------:R-:W-:Y:S08]  /*110d0*/  HMMA.16816.F32.BF16 R88, R28, R44.reuse, RZ ;  /* 0x0000002c1c58723c */ /* 0x080ff000000418ff */
[----:B------:R-:W-:Y:S01]  /*110e0*/  HMMA.16816.F32.BF16 R84, R24, R44, RZ ;  /* 0x0000002c1854723c */ /* 0x000fe200000418ff */
[----:B------:R-:W-:-:S02]  /*110f0*/  IMAD.MOV.U32 R127, RZ, RZ, R64 ;  /* 0x000000ffff7f7224 */ /* 0x000fc400078e0040 */
[----:B------:R-:W-:Y:S02]  /*11100*/  IMAD.MOV.U32 R103, RZ, RZ, R65 ;  /* 0x000000ffff677224 */ /* 0x000fe400078e0041 */
[----:B------:R-:W-:Y:S02]  /*11110*/  IMAD.MOV.U32 R102, RZ, RZ, R66 ;  /* 0x000000ffff667224 */ /* 0x000fe400078e0042 */
[----:B------:R-:W-:Y:S01]  /*11120*/  IMAD.MOV.U32 R3, RZ, RZ, R67 ;  /* 0x000000ffff037224 */ /* 0x000fe200078e0043 */
[-C--:B------:R-:W-:Y:S01]  /*11130*/  HMMA.16816.F32.BF16 R80, R24, R46.reuse, RZ ;  /* 0x0000002e1850723c */ /* 0x080fe200000418ff */
[----:B------:R-:W-:Y:S07]  /*11140*/  LDSM.16.M88.4 R64, [R204+0x3800] ;  /* 0x00380000cc40783b */ /* 0x000fee0000000200 */
[----:B------:R-:W-:Y:S01]  /*11150*/  HMMA.16816.F32.BF16 R76, R28, R46, RZ ;  /* 0x0000002e1c4c723c */ /* 0x000fe200000418ff */
[----:B------:R-:W2:Y:S07]  /*11160*/  LDSM.16.M88.4 R44, [R204+0x3400] ;  /* 0x00340000cc2c783b */ /* 0x000eae0000000200 */
[C---:B------:R-:W-:Y:S08]  /*11170*/  HMMA.16816.F32.BF16 R188, R20.reuse, R40, R72 ;  /* 0x0000002814bc723c */ /* 0x040ff00000041848 */
[----:B------:R-:W-:Y:S08]  /*11180*/  HMMA.16816.F32.BF16 R200, R20, R42, R68 ;  /* 0x0000002a14c8723c */ /* 0x000ff00000041844 */
[-C--:B------:R-:W-:Y:S08]  /*11190*/  HMMA.16816.F32.BF16 R96, R24, R50.reuse, RZ ;  /* 0x000000321860723c */ /* 0x080ff000000418ff */
[C---:B------:R-:W-:Y:S01]  /*111a0*/  HMMA.16816.F32.BF16 R92, R28.reuse, R50, RZ ;  /* 0x000000321c5c723c */ /* 0x040fe200000418ff */
[----:B------:R-:W4:Y:S07]  /*111b0*/  LDSM.16.M88.4 R48, [R204+0x3000] ;  /* 0x00300000cc30783b */ /* 0x000f2e0000000200 */
[-C--:B------:R-:W-:Y:S08]  /*111c0*/  HMMA.16816.F32.BF16 R72, R28, R52.reuse, RZ ;  /* 0x000000341c48723c */ /* 0x080ff000000418ff */
[C---:B------:R-:W-:Y:S08]  /*111d0*/  HMMA.16816.F32.BF16 R68, R24.reuse, R52, RZ ;  /* 0x000000341844723c */ /* 0x040ff000000418ff */
[-C--:B------:R-:W-:Y:S08]  /*111e0*/  HMMA.16816.F32.BF16 R40, R24, R54.reuse, RZ ;  /* 0x000000361828723c */ /* 0x080ff000000418ff */
[----:B------:R-:W-:Y:S08]  /*111f0*/  HMMA.16816.F32.BF16 R52, R28, R54, RZ ;  /* 0x000000361c34723c */ /* 0x000ff000000418ff */
[-C--:B-1----:R-:W-:Y:S08]  /*11200*/  HMMA.16816.F32.BF16 R180, R20, R32.reuse, R88 ;  /* 0x0000002014b4723c */ /* 0x082ff00000041858 */
[C---:B------:R-:W-:Y:S08]  /*11210*/  HMMA.16816.F32.BF16 R168, R16.reuse, R32, R84 ;  /* 0x0000002010a8723c */ /* 0x040ff00000041854 */
[-C--:B------:R-:W-:Y:S08]  /*11220*/  HMMA.16816.F32.BF16 R172, R16, R34.reuse, R80 ;  /* 0x0000002210ac723c */ /* 0x080ff00000041850 */
[----:B------:R-:W-:Y:S01]  /*11230*/  HMMA.16816.F32.BF16 R120, R20, R34, R76 ;  /* 0x000000221478723c */ /* 0x000fe2000004184c */
[----:B------:R-:W1:Y:S07]  /*11240*/  LDSM.16.M88.4 R32, [R212] ;  /* 0x00000000d420783b */ /* 0x000e6e0000000200 */
[----:B--2---:R-:W-:Y:S08]  /*11250*/  HMMA.16816.F32.BF16 R84, R28, R46, RZ ;  /* 0x0000002e1c54723c */ /* 0x004ff000000418ff */
[----:B------:R-:W-:Y:S01]  /*11260*/  HMMA.16816.F32.BF16 R104, R20, R58, R52 ;  /* 0x0000003a1468723c */ /* 0x000fe20000041834 */
[----:B------:R-:W2:Y:S07]  /*11270*/  LDSM.16.M88.4 R52, [R211] ;  /* 0x00000000d334783b */ /* 0x000eae0000000200 */
[-C--:B------:R-:W-:Y:S08]  /*11280*/  HMMA.16816.F32.BF16 R192, R16, R62.reuse, R96 ;  /* 0x0000003e10c0723c */ /* 0x080ff00000041860 */
[C---:B------:R-:W-:Y:S08]  /*11290*/  HMMA.16816.F32.BF16 R176, R20.reuse, R62, R92 ;  /* 0x0000003e14b0723c */ /* 0x040ff0000004185c */
[-C--:B------:R-:W-:Y:S08]  /*112a0*/  HMMA.16816.F32.BF16 R116, R20, R56.reuse, R72 ;  /* 0x000000381474723c */ /* 0x080ff00000041848 */
[C---:B------:R-:W-:Y:S08]  /*112b0*/  HMMA.16816.F32.BF16 R108, R16.reuse, R56, R68 ;  /* 0x00000038106c723c */ /* 0x040ff00000041844 */
[----:B------:R-:W-:Y:S01]  /*112c0*/  HMMA.16816.F32.BF16 R112, R16, R58, R40 ;  /* 0x0000003a1070723c */ /* 0x000fe20000041828 */
[----:B------:R-:W1:Y:S07]  /*112d0*/  LDSM.16.M88.4 R40, [R213] ;  /* 0x00000000d528783b */ /* 0x000e6e0000000200 */
[-C--:B----4-:R-:W-:Y:S08]  /*112e0*/  HMMA.16816.F32.BF16 R76, R28, R48.reuse, RZ ;  /* 0x000000301c4c723c */ /* 0x090ff000000418ff */
[C---:B------:R-:W-:Y:S08]  /*112f0*/  HMMA.16816.F32.BF16 R72, R24.reuse, R48, RZ ;  /* 0x000000301848723c */ /* 0x040ff000000418ff */
[-C--:B------:R-:W-:Y:S08]  /*11300*/  HMMA.16816.F32.BF16 R68, R24, R50.reuse, RZ ;  /* 0x000000321844723c */ /* 0x080ff000000418ff */
[C---:B------:R-:W-:Y:S08]  /*11310*/  HMMA.16816.F32.BF16 R60, R28.reuse, R50, RZ ;  /* 0x000000321c3c723c */ /* 0x040ff000000418ff */
[-C--:B------:R-:W-:Y:S08]  /*11320*/  HMMA.16816.F32.BF16 R56, R28, R44.reuse, RZ ;  /* 0x0000002c1c38723c */ /* 0x080ff000000418ff */
[C---:B------:R-:W-:Y:S08]  /*11330*/  HMMA.16816.F32.BF16 R48, R24.reuse, R44, RZ ;  /* 0x0000002c1830723c */ /* 0x040ff000000418ff */
[C---:B------:R-:W-:Y:S08]  /*11340*/  HMMA.16816.F32.BF16 R88, R24.reuse, R46, RZ ;  /* 0x0000002e1858723c */ /* 0x040ff000000418ff */
[----:B------:R-:W-:Y:S08]  /*11350*/  HMMA.16816.F32.BF16 R44, R24, R64, RZ ;  /* 0x00000040182c723c */ /* 0x000ff000000418ff */
[-C--:B-1----:R-:W-:Y:S08]  /*11360*/  HMMA.16816.F32.BF16 R96, R20, R34.reuse, R84 ;  /* 0x000000221460723c */ /* 0x082ff00000041854 */
[C---:B------:R-:W-:Y:S08]  /*11370*/  HMMA.16816.F32.BF16 R128, R16.reuse, R34, R88 ;  /* 0x000000221080723c */ /* 0x040ff00000041858 */
[----:B--2---:R-:W-:Y:S08]  /*11380*/  HMMA.16816.F32.BF16 R44, R16, R52, R44 ;  /* 0x00000034102c723c */ /* 0x004ff0000004182c */
[----:B------:R-:W-:Y:S01]  /*11390*/  IMAD.MOV.U32 R35, RZ, RZ, R99 ;  /* 0x000000ffff237224 */ /* 0x000fe200078e0063 */
[----:B------:R-:W-:Y:S01]  /*113a0*/  HMMA.16816.F32.BF16 R56, R20, R32, R56 ;  /* 0x000000201438723c */ /* 0x000fe20000041838 */
[----:B------:R-:W-:-:S02]  /*113b0*/  IMAD.MOV.U32 R99, RZ, RZ, R0 ;  /* 0x000000ffff637224 */ /* 0x000fc400078e0000 */
[----:B------:R-:W-:Y:S02]  /*113c0*/  IMAD R0, R230, 0x80, R219 ;  /* 0x00000080e6007824 */ /* 0x000fe400078e02db */
[----:B------:R-:W-:-:S03]  /*113d0*/  IMAD.MOV.U32 R34, RZ, RZ, R97 ;  /* 0x000000ffff227224 */ /* 0x000fc600078e0061 */
[----:B------:R-:W-:Y:S01]  /*113e0*/  HMMA.16816.F32.BF16 R48, R16, R32, R48 ;  /* 0x000000201030723c */ /* 0x000fe20000041830 */
[C---:B------:R-:W-:Y:S02]  /*113f0*/  ISETP.GE.AND P1, PT, R0.reuse, R224, PT ;  /* 0x000000e00000720c */ /* 0x040fe40003f26270 */
[C---:B------:R-:W-:Y:S02]  /*11400*/  ISETP.GE.AND P4, PT, R0.reuse, R223, PT ;  /* 0x000000df0000720c */ /* 0x040fe40003f86270 */
[C---:B------:R-:W-:Y:S02]  /*11410*/  ISETP.GE.OR P1, PT, R0.reuse, R228, !P1 ;  /* 0x000000e40000720c */ /* 0x040fe40004f26670 */
[----:B------:R-:W-:Y:S01]  /*11420*/  IMAD.MOV.U32 R33, RZ, RZ, R98 ;  /* 0x000000ffff217224 */ /* 0x000fe200078e0062 */
[C---:B------:R-:W-:Y:S01]  /*11430*/  ISETP.GE.OR P4, PT, R0.reuse, R227, !P4 ;  /* 0x000000e30000720c */ /* 0x040fe20006786670 */
[----:B------:R-:W-:Y:S01]  /*11440*/  IMAD.MOV.U32 R98, RZ, RZ, R2 ;  /* 0x000000ffff627224 */ /* 0x000fe200078e0002 */
[----:B------:R-:W-:Y:S01]  /*11450*/  IADD3 R2, R0, 0x1, RZ ;  /* 0x0000000100027810 */ /* 0x000fe20007ffe0ff */
[----:B------:R-:W-:Y:S01]  /*11460*/  IMAD.MOV.U32 R15, RZ, RZ, R44 ;  /* 0x000000ffff0f7224 */ /* 0x000fe200078e002c */
[----:B------:R-:W-:Y:S01]  /*11470*/  FSEL R126, R188, -INF , !P1 ;  /* 0xff800000bc7e7808 */ /* 0x000fe20004800000 */
[----:B------:R-:W-:Y:S01]  /*11480*/  IMAD.MOV.U32 R32, RZ, RZ, R96 ;  /* 0x000000ffff207224 */ /* 0x000fe200078e0060 */
[C---:B------:R-:W-:Y:S01]  /*11490*/  ISETP.GE.AND P5, PT, R2.reuse, R224, PT ;  /* 0x000000e00200720c */ /* 0x040fe20003fa6270 */
[----:B------:R-:W-:Y:S01]  /*114a0*/  HMMA.16816.F32.BF16 R80, R28, R64, RZ ;  /* 0x000000401c50723c */ /* 0x000fe200000418ff */
[C---:B------:R-:W-:Y:S01]  /*114b0*/  ISETP.GE.AND P3, PT, R2.reuse, R223, PT ;  /* 0x000000df0200720c */ /* 0x040fe20003f66270 */
[----:B------:R-:W-:Y:S01]  /*114c0*/  IMAD.MOV.U32 R14, RZ, RZ, R46 ;  /* 0x000000ffff0e7224 */ /* 0x000fe200078e002e */
[C---:B------:R-:W-:Y:S01]  /*114d0*/  ISETP.GE.OR P5, PT, R2.reuse, R228, !P5 ;  /* 0x000000e40200720c */ /* 0x040fe20006fa6670 */
[----:B---3--:R-:W-:Y:S01]  /*114e0*/  IMAD.MOV.U32 R5, RZ, RZ, R45 ;  /* 0x000000ffff057224 */ /* 0x008fe200078e002d */
[CC--:B------:R-:W-:Y:S01]  /*114f0*/  ISETP.GE.AND P2, PT, R2.reuse, R222.reuse, PT ;  /* 0x000000de0200720c */ /* 0x0c0fe20003f46270 */
[----:B------:R-:W-:Y:S01]  /*11500*/  IMAD.MOV.U32 R4, RZ, RZ, R47 ;  /* 0x000000ffff047224 */ /* 0x000fe200078e002f */
[----:B------:R-:W-:Y:S01]  /*11510*/  ISETP.GE.AND P6, PT, R2, R221, PT ;  /* 0x000000dd0200720c */ /* 0x000fe20003fc6270 */
[----:B------:R-:W-:Y:S01]  /*11520*/  HMMA.16816.F32.BF16 R92, R20, R40, R76 ;  /* 0x00000028145c723c */ /* 0x000fe2000004184c */
[----:B------:R-:W-:-:S02]  /*11530*/  ISETP.GE.AND P1, PT, R0, R222, PT ;  /* 0x000000de0000720c */ /* 0x000fc40003f26270 */
[----:B------:R-:W-:Y:S02]  /*11540*/  FSEL R188, R189, -INF , !P5 ;  /* 0xff800000bdbc7808 */ /* 0x000fe40006800000 */
[C---:B------:R-:W-:Y:S02]  /*11550*/  ISETP.GE.OR P3, PT, R2.reuse, R227, !P3 ;  /* 0x000000e30200720c */ /* 0x040fe40005f66670 */
[CC--:B------:R-:W-:Y:S01]  /*11560*/  ISETP.GE.OR P2, PT, R2.reuse, R226.reuse, !P2 ;  /* 0x000000e20200720c */ /* 0x0c0fe20005746670 */
[----:B------:R-:W-:Y:S01]  /*11570*/  HMMA.16816.F32.BF16 R68, R16, R42, R68 ;  /* 0x0000002a1044723c */ /* 0x000fe20000041844 */
[----:B------:R-:W-:Y:S02]  /*11580*/  ISETP.GE.OR P6, PT, R2, R225, !P6 ;  /* 0x000000e10200720c */ /* 0x000fe400077c6670 */
[C---:B------:R-:W-:Y:S02]  /*11590*/  ISETP.GE.OR P5, PT, R0.reuse, R226, !P1 ;  /* 0x000000e20000720c */ /* 0x040fe40004fa6670 */
[----:B------:R-:W-:-:S02]  /*115a0*/  IADD3 R2, R0, 0x8, RZ ;  /* 0x0000000800027810 */ /* 0x000fc40007ffe0ff */
[----:B------:R-:W-:Y:S01]  /*115b0*/  FSEL R218, R190, -INF , !P4 ;  /* 0xff800000beda7808 */ /* 0x000fe20006000000 */
[C---:B------:R-:W-:Y:S01]  /*115c0*/  HMMA.16816.F32.BF16 R76, R20.reuse, R52, R80 ;  /* 0x00000034144c723c */ /* 0x040fe20000041850 */
[----:B------:R-:W-:Y:S02]  /*115d0*/  FSEL R219, R191, -INF , !P3 ;  /* 0xff800000bfdb7808 */ /* 0x000fe40005800000 */
[----:B------:R-:W-:Y:S02]  /*115e0*/  FSEL R243, R184, -INF , !P5 ;  /* 0xff800000b8f37808 */ /* 0x000fe40006800000 */
[----:B------:R-:W-:Y:S02]  /*115f0*/  FSEL R44, R185, -INF , !P2 ;  /* 0xff800000b92c7808 */ /* 0x000fe40005000000 */
[----:B------:R-:W-:Y:S01]  /*11600*/  ISETP.GE.AND P3, PT, R0, R221, PT ;  /* 0x000000dd0000720c */ /* 0x000fe20003f66270 */
[----:B------:R-:W-:Y:S01]  /*11610*/  HMMA.16816.F32.BF16 R60, R20, R42, R60 ;  /* 0x0000002a143c723c */ /* 0x000fe2000004183c */
[C---:B------:R-:W-:Y:S01]  /*11620*/  ISETP.GE.AND P4, PT, R2.reuse, R224, PT ;  /* 0x000000e00200720c */ /* 0x040fe20003f86270 */
[----:B------:R-:W-:Y:S01]  /*11630*/  STL [R1+0x2c], R44 ;  /* 0x00002c2c01007387 */ /* 0x000fe20000100800 */
[----:B------:R-:W-:-:S02]  /*11640*/  ISETP.GE.AND P1, PT, R2, R223, PT ;  /* 0x000000df0200720c */ /* 0x000fc40003f26270 */
[C---:B------:R-:W-:Y:S02]  /*11650*/  ISETP.GE.AND P5, PT, R2.reuse, R222, PT ;  /* 0x000000de0200720c */ /* 0x040fe40003fa6270 */
[C---:B------:R-:W-:Y:S01]  /*11660*/  ISETP.GE.AND P2, PT, R2.reuse, R221, PT ;  /* 0x000000dd0200720c */ /* 0x040fe20003f46270 */
[----:B------:R-:W-:Y:S01]  /*11670*/  HMMA.16816.F32.BF16 R72, R16, R40, R72 ;  /* 0x000000281048723c */ /* 0x000fe20000041848 */
[C---:B------:R-:W-:Y:S02]  /*11680*/  ISETP.GE.OR P4, PT, R2.reuse, R228, !P4 ;  /* 0x000000e40200720c */ /* 0x040fe40006786670 */
[C---:B------:R-:W-:Y:S02]  /*11690*/  ISETP.GE.OR P1, PT, R2.reuse, R227, !P1 ;  /* 0x000000e30200720c */ /* 0x040fe40004f26670 */
[C---:B------:R-:W-:Y:S02]  /*116a0*/  ISETP.GE.OR P5, PT, R2.reuse, R226, !P5 ;  /* 0x000000e20200720c */ /* 0x040fe40006fa6670 */
[-C--:B------:R-:W-:Y:S01]  /*116b0*/  ISETP.GE.OR P2, PT, R2, R225.reuse, !P2 ;  /* 0x000000e10200720c */ /* 0x080fe20005746670 */
[----:B------:R-:W-:Y:S01]  /*116c0*/  IMAD.MOV.U32 R43, RZ, RZ, R79 ;  /* 0x000000ffff2b7224 */ /* 0x000fe200078e004f */
[C---:B------:R-:W-:Y:S01]  /*116d0*/  ISETP.GE.OR P3, PT, R0.reuse, R225, !P3 ;  /* 0x000000e10000720c */ /* 0x040fe20005f66670 */
[----:B------:R-:W-:Y:S01]  /*116e0*/  IMAD.MOV.U32 R42, RZ, RZ, R77 ;  /* 0x000000ffff2a7224 */ /* 0x000fe200078e004d */
[----:B------:R-:W-:Y:S01]  /*116f0*/  IADD3 R2, R0, 0x9, RZ ;  /* 0x0000000900027810 */ /* 0x000fe20007ffe0ff */
[----:B------:R-:W-:Y:S01]  /*11700*/  IMAD.MOV.U32 R41, RZ, RZ, R78 ;  /* 0x000000ffff297224 */ /* 0x000fe200078e004e */
[----:B------:R-:W-:Y:S01]  /*11710*/  FSEL R97, R187, -INF , !P6 ;  /* 0xff800000bb617808 */ /* 0x000fe20007000000 */
[----:B------:R-:W-:Y:S01]  /*11720*/  IMAD.MOV.U32 R40, RZ, RZ, R76 ;  /* 0x000000ffff287224 */ /* 0x000fe200078e004c */
        /* <DEDUP_REMOVED lines=20> */
[C---:B------:R-:W-:Y:S02]  /*11870*/  ISETP.GE.OR P3, PT, R2.reuse, R228, !P3 ;  /* 0x000000e40200720c */ /* 0x040fe40005f66670 */
[C---:B------:R-:W-:Y:S02]  /*11880*/  ISETP.GE.OR P5, PT, R2.reuse, R227, !P5 ;  /* 0x000000e30200720c */ /* 0x040fe40006fa6670 */
[C---:B------:R-:W-:Y:S02]  /*11890*/  ISETP.GE.OR P2, PT, R2.reuse, R226, !P2 ;  /* 0x000000e20200720c */ /* 0x040fe40005746670 */
[----:B------:R-:W-:Y:S02]  /*118a0*/  ISETP.GE.OR P6, PT, R2, R225, !P6 ;  /* 0x000000e10200720c */ /* 0x000fe400077c6670 */
[----:B------:R-:W-:-:S02]  /*118b0*/  IADD3 R2, R0, 0x11, RZ ;  /* 0x0000001100027810 */ /* 0x000fc40007ffe0ff */
[----:B------:R-:W-:Y:S02]  /*118c0*/  FSEL R245, R245, -INF , !P4 ;  /* 0xff800000f5f57808 */ /* 0x000fe40006000000 */
[C---:B------:R-:W-:Y:S02]  /*118d0*/  ISETP.GE.AND P4, PT, R2.reuse, R224, PT ;  /* 0x000000e00200720c */ /* 0x040fe40003f86270 */
[----:B------:R-:W-:Y:S02]  /*118e0*/  FSEL R91, R99, -INF , !P1 ;  /* 0xff800000635b7808 */ /* 0x000fe40004800000 */
[C---:B------:R-:W-:Y:S02]  /*118f0*/  ISETP.GE.OR P4, PT, R2.reuse, R228, !P4 ;  /* 0x000000e40200720c */ /* 0x040fe40006786670 */
[----:B------:R-:W-:Y:S02]  /*11900*/  ISETP.GE.AND P1, PT, R2, R223, PT ;  /* 0x000000df0200720c */ /* 0x000fe40003f26270 */
[----:B------:R-:W-:-:S02]  /*11910*/  FSEL R185, R127, -INF , !P3 ;  /* 0xff8000007fb97808 */ /* 0x000fc40005800000 */
[----:B------:R-:W-:Y:S02]  /*11920*/  FSEL R189, R103, -INF , !P4 ;  /* 0xff80000067bd7808 */ /* 0x000fe40006000000 */
[C---:B------:R-:W-:Y:S02]  /*11930*/  ISETP.GE.AND P3, PT, R2.reuse, R222, PT ;  /* 0x000000de0200720c */ /* 0x040fe40003f66270 */
[C---:B------:R-:W-:Y:S02]  /*11940*/  ISETP.GE.AND P4, PT, R2.reuse, R221, PT ;  /* 0x000000dd0200720c */ /* 0x040fe40003f86270 */
[C---:B------:R-:W-:Y:S02]  /*11950*/  ISETP.GE.OR P1, PT, R2.reuse, R227, !P1 ;  /* 0x000000e30200720c */ /* 0x040fe40004f26670 */
[C---:B------:R-:W-:Y:S02]  /*11960*/  ISETP.GE.OR P3, PT, R2.reuse, R226, !P3 ;  /* 0x000000e20200720c */ /* 0x040fe40005f66670 */
[----:B------:R-:W-:-:S02]  /*11970*/  ISETP.GE.OR P4, PT, R2, R225, !P4 ;  /* 0x000000e10200720c */ /* 0x000fc40006786670 */
[----:B------:R-:W-:Y:S02]  /*11980*/  IADD3 R2, R0, 0x18, RZ ;  /* 0x0000001800027810 */ /* 0x000fe40007ffe0ff */
[----:B------:R-:W-:Y:S01]  /*11990*/  FSEL R200, R3, -INF , !P1 ;  /* 0xff80000003c87808 */ /* 0x000fe20004800000 */
[----:B------:R-:W-:Y:S01]  /*119a0*/  IMAD.MOV.U32 R3, RZ, RZ, R220 ;  /* 0x000000ffff037224 */ /* 0x000fe200078e00dc */
[----:B------:R-:W-:Y:S02]  /*119b0*/  FSEL R201, R102, -INF , !P5 ;  /* 0xff80000066c97808 */ /* 0x000fe40006800000 */
[----:B------:R-:W-:Y:S02]  /*119c0*/  FSEL R220, R196, -INF , !P2 ;  /* 0xff800000c4dc7808 */ /* 0x000fe40005000000 */
[----:B------:R-:W-:Y:S02]  /*119d0*/  FSEL R197, R197, -INF , !P3 ;  /* 0xff800000c5c57808 */ /* 0x000fe40005800000 */
[----:B------:R-:W-:-:S02]  /*119e0*/  ISETP.GE.AND P5, PT, R2, R224, PT ;  /* 0x000000e00200720c */ /* 0x000fc40003fa6270 */
[C---:B------:R-:W-:Y:S02]  /*119f0*/  ISETP.GE.AND P1, PT, R2.reuse, R223, PT ;  /* 0x000000df0200720c */ /* 0x040fe40003f26270 */
[C---:B------:R-:W-:Y:S02]  /*11a00*/  ISETP.GE.AND P2, PT, R2.reuse, R222, PT ;  /* 0x000000de0200720c */ /* 0x040fe40003f46270 */
[C---:B------:R-:W-:Y:S02]  /*11a10*/  ISETP.GE.AND P3, PT, R2.reuse, R221, PT ;  /* 0x000000dd0200720c */ /* 0x040fe40003f66270 */
[C---:B------:R-:W-:Y:S02]  /*11a20*/  ISETP.GE.OR P5, PT, R2.reuse, R228, !P5 ;  /* 0x000000e40200720c */ /* 0x040fe40006fa6670 */
[C---:B------:R-:W-:Y:S02]  /*11a30*/  ISETP.GE.OR P1, PT, R2.reuse, R227, !P1 ;  /* 0x000000e30200720c */ /* 0x040fe40004f26670 */
[----:B------:R-:W-:-:S02]  /*11a40*/  ISETP.GE.OR P2, PT, R2, R226, !P2 ;  /* 0x000000e20200720c */ /* 0x000fc40005746670 */
[----:B------:R-:W-:Y:S02]  /*11a50*/  ISETP.GE.OR P3, PT, R2, R225, !P3 ;  /* 0x000000e10200720c */ /* 0x000fe40005f66670 */
[----:B------:R-:W-:Y:S02]  /*11a60*/  IADD3 R2, R0, 0x19, RZ ;  /* 0x0000001900027810 */ /* 0x000fe40007ffe0ff */
[----:B------:R-:W-:Y:S01]  /*11a70*/  FSEL R90, R198, -INF , !P6 ;  /* 0xff800000c65a7808 */ /* 0x000fe20007000000 */
[----:B------:R-:W-:Y:S01]  /*11a80*/  IMAD.MOV.U32 R198, RZ, RZ, R43 ;  /* 0x000000ffffc67224 */ /* 0x000fe200078e002b */
[----:B------:R-:W-:Y:S01]  /*11a90*/  FSEL R89, R199, -INF , !P4 ;  /* 0xff800000c7597808 */ /* 0x000fe20006000000 */
[----:B------:R-:W-:Y:S01]  /*11aa0*/  IMAD.MOV.U32 R199, RZ, RZ, R42 ;  /* 0x000000ffffc77224 */ /* 0x000fe200078e002a */
        /* <DEDUP_REMOVED lines=10> */
[----:B------:R-:W-:Y:S02]  /*11b50*/  IADD3 R2, R0, 0x20, RZ ;  /* 0x0000002000027810 */ /* 0x000fe40007ffe0ff */
[----:B------:R-:W-:Y:S02]  /*11b60*/  FSEL R177, R177, -INF , !P6 ;  /* 0xff800000b1b17808 */ /* 0x000fe40007000000 */
[----:B------:R-:W-:Y:S02]  /*11b70*/  FSEL R190, R179, -INF , !P4 ;  /* 0xff800000b3be7808 */ /* 0x000fe40006000000 */
[----:B------:R-:W-:-:S02]  /*11b80*/  FSEL R196, R192, -INF , !P2 ;  /* 0xff800000c0c47808 */ /* 0x000fc40005000000 */
[----:B------:R-:W-:Y:S01]  /*11b90*/  FSEL R88, R194, -INF , !P3 ;  /* 0xff800000c2587808 */ /* 0x000fe20005800000 */
[----:B------:R-:W-:Y:S01]  /*11ba0*/  IMAD.MOV.U32 R194, RZ, RZ, R41 ;  /* 0x000000ffffc27224 */ /* 0x000fe200078e0029 */
[C---:B------:R-:W-:Y:S02]  /*11bb0*/  ISETP.GE.AND P4, PT, R2.reuse, R224, PT ;  /* 0x000000e00200720c */ /* 0x040fe40003f86270 */
[C---:B------:R-:W-:Y:S02]  /*11bc0*/  ISETP.GE.AND P2, PT, R2.reuse, R223, PT ;  /* 0x000000df0200720c */ /* 0x040fe40003f46270 */
[C---:B------:R-:W-:Y:S02]  /*11bd0*/  ISETP.GE.AND P3, PT, R2.reuse, R222, PT ;  /* 0x000000de0200720c */ /* 0x040fe40003f66270 */
[C---:B------:R-:W-:Y:S02]  /*11be0*/  ISETP.GE.AND P6, PT, R2.reuse, R221, PT ;  /* 0x000000dd0200720c */ /* 0x040fe40003fc6270 */
[----:B------:R-:W-:-:S02]  /*11bf0*/  ISETP.GE.OR P4, PT, R2, R228, !P4 ;  /* 0x000000e40200720c */ /* 0x000fc40006786670 */
[C---:B------:R-:W-:Y:S02]  /*11c00*/  ISETP.GE.OR P2, PT, R2.reuse, R227, !P2 ;  /* 0x000000e30200720c */ /* 0x040fe40005746670 */
[C---:B------:R-:W-:Y:S02]  /*11c10*/  ISETP.GE.OR P3, PT, R2.reuse, R226, !P3 ;  /* 0x000000e20200720c */ /* 0x040fe40005f66670 */
[----:B------:R-:W-:Y:S02]  /*11c20*/  ISETP.GE.OR P6, PT, R2, R225, !P6 ;  /* 0x000000e10200720c */ /* 0x000fe400077c6670 */
[----:B------:R-:W-:Y:S02]  /*11c30*/  IADD3 R2, R0, 0x21, RZ ;  /* 0x0000002100027810 */ /* 0x000fe40007ffe0ff */
[----:B------:R-:W-:Y:S02]  /*11c40*/  FSEL R193, R193, -INF , !P5 ;  /* 0xff800000c1c17808 */ /* 0x000fe40006800000 */
[----:B------:R-:W-:-:S02]  /*11c50*/  ISETP.GE.AND P5, PT, R2, R224, PT ;  /* 0x000000e00200720c */ /* 0x000fc40003fa6270 */
[----:B------:R-:W-:Y:S01]  /*11c60*/  FSEL R87, R195, -INF , !P1 ;  /* 0xff800000c3577808 */ /* 0x000fe20004800000 */
[----:B------:R-:W-:Y:S01]  /*11c70*/  IMAD.MOV.U32 R195, RZ, RZ, R40 ;  /* 0x000000ffffc37224 */ /* 0x000fe200078e0028 */
[C---:B------:R-:W-:Y:S01]  /*11c80*/  ISETP.GE.OR P5, PT, R2.reuse, R228, !P5 ;  /* 0x000000e40200720c */ /* 0x040fe20006fa6670 */
[----:B------:R-:W1:Y:S01]  /*11c90*/  LDSM.16.M88.4 R40, [R204+0x3c00] ;  /* 0x003c0000cc28783b */ /* 0x000e620000000200 */
[----:B------:R-:W-:Y:S02]  /*11ca0*/  ISETP.GE.AND P1, PT, R2, R223, PT ;  /* 0x000000df0200720c */ /* 0x000fe40003f26270 */
[----:B------:R-:W-:Y:S02]  /*11cb0*/  FSEL R176, R180, -INF , !P4 ;  /* 0xff800000b4b07808 */ /* 0x000fe40006000000 */
[----:B------:R-:W-:Y:S02]  /*11cc0*/  FSEL R127, R181, -INF , !P5 ;  /* 0xff800000b57f7808 */ /* 0x000fe40006800000 */
[----:B------:R-:W-:-:S02]  /*11cd0*/  ISETP.GE.AND P4, PT, R2, R222, PT ;  /* 0x000000de0200720c */ /* 0x000fc40003f86270 */
[C---:B------:R-:W-:Y:S02]  /*11ce0*/  ISETP.GE.AND P5, PT, R2.reuse, R221, PT ;  /* 0x000000dd0200720c */ /* 0x040fe40003fa6270 */
        /* <DEDUP_REMOVED lines=14> */
[C---:B------:R-:W-:Y:S01]  /*11dd0*/  ISETP.GE.OR P3, PT, R2.reuse, R226, !P3 ;  /* 0x000000e20200720c */ /* 0x040fe20005f66670 */
[----:B-1----:R-:W-:Y:S01]  /*11de0*/  HMMA.16816.F32.BF16 R44, R24, R40, RZ ;  /* 0x00000028182c723c */ /* 0x002fe200000418ff */
        /* <DEDUP_REMOVED lines=28> */
[----:B------:R-:W-:Y:S02]  /*11fb0*/  FSEL R181, R173, -INF , !P2 ;  /* 0xff800000adb57808 */ /* 0x000fe40005000000 */
[C---:B------:R-:W-:Y:S02]  /*11fc0*/  ISETP.GE.AND P2, PT, R2.reuse, R224, PT ;  /* 0x000000e00200720c */ /* 0x040fe40003f46270 */
[----:B------:R-:W-:Y:S02]  /*11fd0*/  FSEL R82, R175, -INF , !P1 ;  /* 0xff800000af527808 */ /* 0x000fe40004800000 */
[----:B------:R-:W-:-:S02]  /*11fe0*/  ISETP.GE.OR P2, PT, R2, R228, !P2 ;  /* 0x000000e40200720c */ /* 0x000fc40005746670 */
[----:B------:R-:W-:Y:S02]  /*11ff0*/  FSEL R116, R116, -INF , !P5 ;  /* 0xff80000074747808 */ /* 0x000fe40006800000 */
[----:B------:R-:W-:Y:S02]  /*12000*/  FSEL R117, R117, -INF , !P2 ;  /* 0xff80000075757808 */ /* 0x000fe40005000000 */
[C---:B------:R-:W-:Y:S02]  /*12010*/  ISETP.GE.AND P1, PT, R2.reuse, R223, PT ;  /* 0x000000df0200720c */ /* 0x040fe40003f26270 */
[C---:B------:R-:W-:Y:S02]  /*12020*/  ISETP.GE.AND P5, PT, R2.reuse, R222, PT ;  /* 0x000000de0200720c */ /* 0x040fe40003fa6270 */
[C---:B------:R-:W-:Y:S02]  /*12030*/  ISETP.GE.AND P2, PT, R2.reuse, R221, PT ;  /* 0x000000dd0200720c */ /* 0x040fe40003f46270 */
        /* <DEDUP_REMOVED lines=18> */
[----:B------:R-:W-:-:S02]  /*12160*/  FSEL R80, R111, -INF , !P2 ;  /* 0xff8000006f507808 */ /* 0x000fc40005000000 */
[----:B------:R-:W-:Y:S01]  /*12170*/  FSEL R103, R104, -INF , !P3 ;  /* 0xff80000068677808 */ /* 0x000fe20005800000 */
[----:B------:R-:W-:Y:S01]  /*12180*/  IMAD.MOV.U32 R104, RZ, RZ, R35 ;  /* 0x000000ffff687224 */ /* 0x000fe200078e0023 */
        /* <DEDUP_REMOVED lines=10> */
[----:B------:R-:W-:Y:S01]  /*12230*/  FSEL R102, R105, -INF , !P6 ;  /* 0xff80000069667808 */ /* 0x000fe20007000000 */
[----:B------:R-:W-:Y:S01]  /*12240*/  IMAD.MOV.U32 R105, RZ, RZ, R34 ;  /* 0x000000ffff697224 */ /* 0x000fe200078e0022 */
[----:B------:R-:W-:Y:S01]  /*12250*/  FSEL R118, R107, -INF , !P2 ;  /* 0xff8000006b767808 */ /* 0x000fe20005000000 */
[----:B------:R-:W-:Y:S01]  /*12260*/  IMAD.MOV.U32 R107, RZ, RZ, R33 ;  /* 0x000000ffff6b7224 */ /* 0x000fe200078e0021 */
        /* <DEDUP_REMOVED lines=13> */
[----:B------:R-:W-:Y:S02]  /*12340*/  FSEL R78, R115, -INF , !P1 ;  /* 0xff800000734e7808 */ /* 0x000fe40004800000 */
[----:B------:R-:W-:Y:S02]  /*12350*/  ISETP.GE.OR P1, PT, R2, R228, !P3 ;  /* 0x000000e40200720c */ /* 0x000fe40005f26670 */
[----:B------:R-:W-:Y:S02]  /*12360*/  FSEL R99, R92, -INF , !P2 ;  /* 0xff8000005c637808 */ /* 0x000fe40005000000 */
[----:B------:R-:W-:Y:S02]  /*12370*/  FSEL R98, R93, -INF , !P1 ;  /* 0xff8000005d627808 */ /* 0x000fe40004800000 */
[C---:B------:R-:W-:Y:S02]  /*12380*/  ISETP.GE.AND P3, PT, R2.reuse, R223, PT ;  /* 0x000000df0200720c */ /* 0x040fe40003f66270 */
[----:B------:R-:W-:-:S02]  /*12390*/  ISETP.GE.AND P2, PT, R2, R222, PT ;  /* 0x000000de0200720c */ /* 0x000fc40003f46270 */
[C---:B------:R-:W-:Y:S02]  /*123a0*/  ISETP.GE.AND P1, PT, R2.reuse, R221, PT ;  /* 0x000000dd0200720c */ /* 0x040fe40003f26270 */
[C---:B------:R-:W-:Y:S02]  /*123b0*/  ISETP.GE.OR P3, PT, R2.reuse, R227, !P3 ;  /* 0x000000e30200720c */ /* 0x040fe40005f66670 */
[C---:B------:R-:W-:Y:S02]  /*123c0*/  ISETP.GE.OR P2, PT, R2.reuse, R226, !P2 ;  /* 0x000000e20200720c */ /* 0x040fe40005746670 */
[----:B------:R-:W-:Y:S02]  /*123d0*/  ISETP.GE.OR P1, PT, R2, R225, !P1 ;  /* 0x000000e10200720c */ /* 0x000fe40004f26670 */
[----:B------:R-:W-:Y:S02]  /*123e0*/  IADD3 R2, R0, 0x48, RZ ;  /* 0x0000004800027810 */ /* 0x000fe40007ffe0ff */
[----:B------:R-:W-:Y:S01]  /*123f0*/  FSEL R111, R94, -INF , !P4 ;  /* 0xff8000005e6f7808 */ /* 0x000fe20006000000 */
[----:B------:R-:W-:Y:S01]  /*12400*/  IMAD.MOV.U32 R94, RZ, RZ, R32 ;  /* 0x000000ffff5e7224 */ /* 0x000fe200078e0020 */
[----:B------:R-:W-:Y:S01]  /*12410*/  FSEL R110, R95, -INF , !P3 ;  /* 0xff8000005f6e7808 */ /* 0x000fe20005800000 */
[----:B------:R-:W1:Y:S01]  /*12420*/  LDSM.16.M88.4 R32, [R210] ;  /* 0x00000000d220783b */ /* 0x000e620000000200 */
[----:B------:R-:W-:Y:S01]  /*12430*/  FSEL R172, R72, -INF , !P5 ;  /* 0xff80000048ac7808 */ /* 0x000fe20006800000 */
[----:B------:R-:W-:-:S04]  /*12440*/  DEPBAR.LE SB0, 0x0 ;  /* 0x000080000000791a */ /* 0x000fc80000000000 */
[----:B------:R-:W-:Y:S01]  /*12450*/  FSEL R171, R73, -INF , !P2 ;  /* 0xff80000049ab7808 */ /* 0x000fe20005000000 */
[----:B------:R-:W-:Y:S01]  /*12460*/  BAR.SYNC.DEFER_BLOCKING 0x0 ;  /* 0x0000000000007b1d */ /* 0x000fe20000010000 */
        /* <DEDUP_REMOVED lines=24> */
[----:B------:R-:W-:Y:S01]  /*125f0*/  FSEL R170, R68, -INF , !P5 ;  /* 0xff80000044aa7808 */ /* 0x000fe20006800000 */
[----:B-1----:R-:W-:Y:S01]  /*12600*/  HMMA.16816.F32.BF16 R60, R16, R32, R44 ;  /* 0x00000020103c723c */ /* 0x002fe2000004182c */
[----:B------:R-:W-:Y:S02]  /*12610*/  FSEL R70, R70, -INF , !P2 ;  /* 0xff80000046467808 */ /* 0x000fe40005000000 */
[C---:B------:R-:W-:Y:S02]  /*12620*/  ISETP.GE.AND P1, PT, R2.reuse, R224, PT ;  /* 0x000000e00200720c */ /* 0x040fe40003f26270 */
[C---:B------:R-:W-:Y:S02]  /*12630*/  ISETP.GE.AND P5, PT, R2.reuse, R223, PT ;  /* 0x000000df0200720c */ /* 0x040fe40003fa6270 */
[C---:B------:R-:W-:Y:S01]  /*12640*/  ISETP.GE.AND P2, PT, R2.reuse, R222, PT ;  /* 0x000000de0200720c */ /* 0x040fe20003f46270 */
[----:B------:R-:W-:Y:S01]  /*12650*/  HMMA.16816.F32.BF16 R44, R24, R66, RZ ;  /* 0x00000042182c723c */ /* 0x000fe200000418ff */
[----:B------:R-:W-:-:S02]  /*12660*/  ISETP.GE.AND P6, PT, R2, R221, PT ;  /* 0x000000dd0200720c */ /* 0x000fc40003fc6270 */
[C---:B------:R-:W-:Y:S02]  /*12670*/  ISETP.GE.OR P1, PT, R2.reuse, R228, !P1 ;  /* 0x000000e40200720c */ /* 0x040fe40004f26670 */
[C---:B------:R-:W-:Y:S02]  /*12680*/  ISETP.GE.OR P5, PT, R2.reuse, R227, !P5 ;  /* 0x000000e30200720c */ /* 0x040fe40006fa6670 */
[C---:B------:R-:W-:Y:S01]  /*12690*/  ISETP.GE.OR P2, PT, R2.reuse, R226, !P2 ;  /* 0x000000e20200720c */ /* 0x040fe20005746670 */
[----:B------:R-:W-:Y:S01]  /*126a0*/  HMMA.16816.F32.BF16 R64, R28, R66, RZ ;  /* 0x000000421c40723c */ /* 0x000fe200000418ff */
[----:B------:R-:W-:Y:S02]  /*126b0*/  ISETP.GE.OR P6, PT, R2, R225, !P6 ;  /* 0x000000e10200720c */ /* 0x000fe400077c6670 */
[----:B------:R-:W-:Y:S02]  /*126c0*/  IADD3 R2, R0, 0x51, RZ ;  /* 0x0000005100027810 */ /* 0x000fe40007ffe0ff */
[----:B------:R-:W-:-:S02]  /*126d0*/  FSEL R115, R69, -INF , !P4 ;  /* 0xff80000045737808 */ /* 0x000fc40006000000 */
[C---:B------:R-:W-:Y:S01]  /*126e0*/  ISETP.GE.AND P4, PT, R2.reuse, R224, PT ;  /* 0x000000e00200720c */ /* 0x040fe20003f86270 */
[----:B------:R-:W-:Y:S01]  /*126f0*/  HMMA.16816.F32.BF16 R24, R24, R42, RZ ;  /* 0x0000002a1818723c */ /* 0x000fe200000418ff */
[----:B------:R-:W-:Y:S02]  /*12700*/  FSEL R68, R71, -INF , !P3 ;  /* 0xff80000047447808 */ /* 0x000fe40005800000 */
[----:B------:R-:W-:Y:S02]  /*12710*/  ISETP.GE.OR P4, PT, R2, R228, !P4 ;  /* 0x000000e40200720c */ /* 0x000fe40006786670 */
[----:B------:R-:W-:Y:S02]  /*12720*/  FSEL R71, R56, -INF , !P1 ;  /* 0xff80000038477808 */ /* 0x000fe40004800000 */
[----:B------:R-:W-:Y:S01]  /*12730*/  FSEL R69, R57, -INF , !P4 ;  /* 0xff80000039457808 */ /* 0x000fe20006000000 */
[----:B------:R-:W-:Y:S01]  /*12740*/  HMMA.16816.F32.BF16 R44, R16, R54, R44 ;  /* 0x00000036102c723c */ /* 0x000fe2000004182c */
[----:B------:R-:W-:-:S02]  /*12750*/  ISETP.GE.AND P1, PT, R2, R222, PT ;  /* 0x000000de0200720c */ /* 0x000fc40003f26270 */
[C---:B------:R-:W-:Y:S02]  /*12760*/  ISETP.GE.AND P4, PT, R2.reuse, R221, PT ;  /* 0x000000dd0200720c */ /* 0x040fe40003f86270 */
[C---:B------:R-:W-:Y:S02]  /*12770*/  ISETP.GE.OR P1, PT, R2.reuse, R226, !P1 ;  /* 0x000000e20200720c */ /* 0x040fe40004f26670 */
[----:B------:R-:W-:Y:S01]  /*12780*/  ISETP.GE.OR P4, PT, R2, R225, !P4 ;  /* 0x000000e10200720c */ /* 0x000fe20006786670 */
[----:B------:R-:W-:Y:S01]  /*12790*/  HMMA.16816.F32.BF16 R64, R20, R54, R64 ;  /* 0x000000361440723c */ /* 0x000fe20000041840 */
[----:B------:R-:W-:Y:S02]  /*127a0*/  FSEL R114, R48, -INF , !P2 ;  /* 0xff80000030727808 */ /* 0x000fe40005000000 */
[----:B------:R-:W-:Y:S02]  /*127b0*/  FSEL R113, R49, -INF , !P1 ;  /* 0xff80000031717808 */ /* 0x000fe40004800000 */
[----:B------:R-:W-:-:S02]  /*127c0*/  FSEL R56, R50, -INF , !P6 ;  /* 0xff80000032387808 */ /* 0x000fc40007000000 */
[----:B------:R-:W-:Y:S02]  /*127d0*/  FSEL R53, R51, -INF , !P4 ;  /* 0xff80000033357808 */ /* 0x000fe40006000000 */
[----:B------:R-:W-:Y:S01]  /*127e0*/  ISETP.GE.AND P3, PT, R2, R223, PT ;  /* 0x000000df0200720c */ /* 0x000fe20003f66270 */
[C---:B------:R-:W-:Y:S01]  /*127f0*/  HMMA.16816.F32.BF16 R48, R28.reuse, R40, RZ ;  /* 0x000000281c30723c */ /* 0x040fe200000418ff */
[----:B------:R-:W-:Y:S02]  /*12800*/  FSEL R106, R58, -INF , !P5 ;  /* 0xff8000003a6a7808 */ /* 0x000fe40006800000 */
[----:B------:R-:W-:Y:S02]  /*12810*/  ISETP.GE.OR P3, PT, R2, R227, !P3 ;  /* 0x000000e30200720c */ /* 0x000fe40005f66670 */
[----:B------:R-:W-:Y:S02]  /*12820*/  IADD3 R2, R0, 0x58, RZ ;  /* 0x0000005800027810 */ /* 0x000fe40007ffe0ff */
[----:B------:R-:W-:Y:S01]  /*12830*/  FSEL R95, R59, -INF , !P3 ;  /* 0xff8000003b5f7808 */ /* 0x000fe20005800000 */
[----:B------:R-:W-:Y:S01]  /*12840*/  HMMA.16816.F32.BF16 R28, R28, R42, RZ ;  /* 0x0000002a1c1c723c */ /* 0x000fe200000418ff */
[----:B------:R-:W-:-:S02]  /*12850*/  ISETP.GE.AND P5, PT, R2, R224, PT ;  /* 0x000000e00200720c */ /* 0x000fc40003fa6270 */
[C---:B------:R-:W-:Y:S02]  /*12860*/  ISETP.GE.AND P3, PT, R2.reuse, R223, PT ;  /* 0x000000df0200720c */ /* 0x040fe40003f66270 */
[C---:B------:R-:W-:Y:S02]  /*12870*/  ISETP.GE.AND P2, PT, R2.reuse, R222, PT ;  /* 0x000000de0200720c */ /* 0x040fe40003f46270 */
[C---:B------:R-:W-:Y:S02]  /*12880*/  ISETP.GE.AND P1, PT, R2.reuse, R221, PT ;  /* 0x000000dd0200720c */ /* 0x040fe40003f26270 */
[C---:B------:R-:W-:Y:S02]  /*12890*/  ISETP.GE.OR P5, PT, R2.reuse, R228, !P5 ;  /* 0x000000e40200720c */ /* 0x040fe40006fa6670 */
[C---:B------:R-:W-:Y:S02]  /*128a0*/  ISETP.GE.OR P3, PT, R2.reuse, R227, !P3 ;  /* 0x000000e30200720c */ /* 0x040fe40005f66670 */
[----:B------:R-:W-:-:S02]  /*128b0*/  ISETP.GE.OR P2, PT, R2, R226, !P2 ;  /* 0x000000e20200720c */ /* 0x000fc40005746670 */
[----:B------:R-:W-:Y:S01]  /*128c0*/  ISETP.GE.OR P1, PT, R2, R225, !P1 ;  /* 0x000000e10200720c */ /* 0x000fe20004f26670 */
[----:B------:R-:W-:Y:S01]  /*128d0*/  HMMA.16816.F32.BF16 R72, R20, R32, R48 ;  /* 0x000000201448723c */ /* 0x000fe20000041830 */
[----:B------:R-:W-:Y:S02]  /*128e0*/  IADD3 R2, R0, 0x59, RZ ;  /* 0x0000005900027810 */ /* 0x000fe40007ffe0ff */
[----:B------:R-:W-:Y:S02]  /*128f0*/  FSEL R112, R128, -INF , !P2 ;  /* 0xff80000080707808 */ /* 0x000fe40005000000 */
[----:B------:R-:W-:Y:S02]  /*12900*/  FSEL R52, R130, -INF , !P1 ;  /* 0xff80000082347808 */ /* 0x000fe40004800000 */
[C---:B------:R-:W-:Y:S01]  /*12910*/  ISETP.GE.AND P4, PT, R2.reuse, R224, PT ;  /* 0x000000e00200720c */ /* 0x040fe20003f86270 */
[----:B------:R-:W-:Y:S01]  /*12920*/  HMMA.16816.F32.BF16 R48, R16, R34, R24 ;  /* 0x000000221030723c */ /* 0x000fe20000041818 */
[----:B------:R-:W-:-:S02]  /*12930*/  ISETP.GE.AND P6, PT, R2, R223, PT ;  /* 0x000000df0200720c */ /* 0x000fc40003fc6270 */
[C---:B------:R-:W-:Y:S02]  /*12940*/  ISETP.GE.AND P2, PT, R2.reuse, R222, PT ;  /* 0x000000de0200720c */ /* 0x040fe40003f46270 */
[C---:B------:R-:W-:Y:S02]  /*12950*/  ISETP.GE.AND P1, PT, R2.reuse, R221, PT ;  /* 0x000000dd0200720c */ /* 0x040fe40003f26270 */
[C---:B------:R-:W-:Y:S01]  /*12960*/  ISETP.GE.OR P4, PT, R2.reuse, R228, !P4 ;  /* 0x000000e40200720c */ /* 0x040fe20006786670 */
[----:B------:R-:W-:Y:S01]  /*12970*/  HMMA.16816.F32.BF16 R28, R20, R34, R28 ;  /* 0x00000022141c723c */ /* 0x000fe2000004181c */
        /* <DEDUP_REMOVED lines=32> */
[----:B------:R-:W-:Y:S01]  /*12b80*/  FSEL R105, R15, -INF , !P4 ;  /* 0xff8000000f697808 */ /* 0x000fe20006000000 */
[----:B------:R-:W-:Y:S01]  /*12b90*/  IMAD.MOV.U32 R15, RZ, RZ, R3 ;  /* 0x000000ffff0f7224 */ /* 0x000fe200078e0003 */
        /* <DEDUP_REMOVED lines=11> */
[----:B------:R-:W-:Y:S02]  /*12c50*/  ISETP.GE.AND P1, PT, R2, R222, PT ;  /* 0x000000de0200720c */ /* 0x000fe40003f26270 */
[----:B------:R-:W-:-:S02]  /*12c60*/  IADD3 R3, R0, 0x70, RZ ;  /* 0x0000007000037810 */ /* 0x000fc40007ffe0ff */
[----:B------:R-:W-:Y:S02]  /*12c70*/  ISETP.GE.OR P1, PT, R2, R226, !P1 ;  /* 0x000000e20200720c */ /* 0x000fe40004f26670 */
[----:B------:R-:W-:Y:S02]  /*12c80*/  FSEL R104, R5, -INF , !P5 ;  /* 0xff80000005687808 */ /* 0x000fe40006800000 */
[----:B------:R-:W-:Y:S02]  /*12c90*/  FSEL R22, R4, -INF , !P3 ;  /* 0xff80000004167808 */ /* 0x000fe40005800000 */
[----:B------:R-:W-:Y:S02]  /*12ca0*/  FSEL R94, R44, -INF , !P4 ;  /* 0xff8000002c5e7808 */ /* 0x000fe40006000000 */
[----:B------:R-:W-:Y:S02]  /*12cb0*/  FSEL R21, R46, -INF , !P2 ;  /* 0xff8000002e157808 */ /* 0x000fe40005000000 */
[----:B------:R-:W-:-:S02]  /*12cc0*/  FSEL R64, R45, -INF , !P1 ;  /* 0xff8000002d407808 */ /* 0x000fc40004800000 */
[CC--:B------:R-:W-:Y:S02]  /*12cd0*/  ISETP.GE.AND P3, PT, R2.reuse, R224.reuse, PT ;  /* 0x000000e00200720c */ /* 0x0c0fe40003f66270 */
        /* <DEDUP_REMOVED lines=8> */
[----:B------:R-:W-:Y:S02]  /*12d60*/  ISETP.GE.OR P1, PT, R3, R227, !P1 ;  /* 0x000000e30300720c */ /* 0x000fe40004f26670 */
[----:B------:R-:W-:Y:S02]  /*12d70*/  IADD3 R2, R0, 0x71, RZ ;  /* 0x0000007100027810 */ /* 0x000fe40007ffe0ff */
[----:B------:R-:W-:-:S02]  /*12d80*/  FSEL R20, R47, -INF , !P4 ;  /* 0xff8000002f147808 */ /* 0x000fc40006000000 */
[----:B------:R-:W-:Y:S02]  /*12d90*/  FSEL R27, R72, -INF , !P2 ;  /* 0xff800000481b7808 */ /* 0x000fe40005000000 */
[----:B------:R-:W-:Y:S02]  /*12da0*/  FSEL R44, R74, -INF , !P1 ;  /* 0xff8000004a2c7808 */ /* 0x000fe40004800000 */
[C---:B------:R-:W-:Y:S02]  /*12db0*/  ISETP.GE.AND P4, PT, R3.reuse, R222, PT ;  /* 0x000000de0300720c */ /* 0x040fe40003f86270 */
[C---:B------:R-:W-:Y:S02]  /*12dc0*/  ISETP.GE.AND P2, PT, R3.reuse, R221, PT ;  /* 0x000000dd0300720c */ /* 0x040fe40003f46270 */
[----:B------:R-:W-:Y:S02]  /*12dd0*/  ISETP.GE.AND P1, PT, R2, R224, PT ;  /* 0x000000e00200720c */ /* 0x000fe40003f26270 */
[----:B------:R-:W-:-:S02]  /*12de0*/  ISETP.GE.OR P4, PT, R3, R226, !P4 ;  /* 0x000000e20300720c */ /* 0x000fc40006786670 */
[----:B------:R-:W-:Y:S02]  /*12df0*/  ISETP.GE.OR P2, PT, R3, R225, !P2 ;  /* 0x000000e10300720c */ /* 0x000fe40005746670 */
[----:B------:R-:W-:Y:S02]  /*12e00*/  ISETP.GE.OR P1, PT, R2, R228, !P1 ;  /* 0x000000e40200720c */ /* 0x000fe40004f26670 */
[----:B------:R-:W-:Y:S02]  /*12e10*/  FSEL R59, R60, -INF , !P4 ;  /* 0xff8000003c3b7808 */ /* 0x000fe40006000000 */
[----:B------:R-:W-:Y:S02]  /*12e20*/  FSEL R19, R62, -INF , !P2 ;  /* 0xff8000003e137808 */ /* 0x000fe40005000000 */
[----:B------:R-:W-:Y:S02]  /*12e30*/  FSEL R26, R73, -INF , !P1 ;  /* 0xff800000491a7808 */ /* 0x000fe40004800000 */
[----:B------:R-:W-:-:S02]  /*12e40*/  ISETP.GE.AND P4, PT, R2, R223, PT ;  /* 0x000000df0200720c */ /* 0x000fc40003f86270 */
[C---:B------:R-:W-:Y:S02]  /*12e50*/  ISETP.GE.AND P2, PT, R2.reuse, R222, PT ;  /* 0x000000de0200720c */ /* 0x040fe40003f46270 */
[C---:B------:R-:W-:Y:S02]  /*12e60*/  ISETP.GE.AND P1, PT, R2.reuse, R221, PT ;  /* 0x000000dd0200720c */ /* 0x040fe40003f26270 */
[C---:B------:R-:W-:Y:S02]  /*12e70*/  ISETP.GE.OR P4, PT, R2.reuse, R227, !P4 ;  /* 0x000000e30200720c */ /* 0x040fe40006786670 */
[C---:B------:R-:W-:Y:S02]  /*12e80*/  ISETP.GE.OR P2, PT, R2.reuse, R226, !P2 ;  /* 0x000000e20200720c */ /* 0x040fe40005746670 */
[----:B------:R-:W-:Y:S02]  /*12e90*/  ISETP.GE.OR P1, PT, R2, R225, !P1 ;  /* 0x000000e10200720c */ /* 0x000fe40004f26670 */
[----:B------:R-:W-:-:S02]  /*12ea0*/  IADD3 R2, R0, 0x78, RZ ;  /* 0x0000007800027810 */ /* 0x000fc40007ffe0ff */
[----:B------:R-:W-:Y:S02]  /*12eb0*/  IADD3 R0, R0, 0x79, RZ ;  /* 0x0000007900007810 */ /* 0x000fe40007ffe0ff */
[----:B------:R-:W-:Y:S02]  /*12ec0*/  FSEL R18, R63, -INF , !P1 ;  /* 0xff8000003f127808 */ /* 0x000fe40004800000 */
[C---:B------:R-:W-:Y:S02]  /*12ed0*/  ISETP.GE.AND P1, PT, R0.reuse, R222, PT ;  /* 0x000000de0000720c */ /* 0x040fe40003f26270 */
[----:B------:R-:W-:Y:S02]  /*12ee0*/  FSEL R25, R65, -INF , !P3 ;  /* 0xff80000041197808 */ /* 0x000fe40005800000 */
[----:B------:R-:W-:Y:S02]  /*12ef0*/  ISETP.GE.OR P1, PT, R0, R226, !P1 ;  /* 0x000000e20000720c */ /* 0x000fe40004f26670 */
[----:B------:R-:W-:-:S02]  /*12f00*/  FSEL R47, R61, -INF , !P2 ;  /* 0xff8000003d2f7808 */ /* 0x000fc40005000000 */
[C---:B------:R-:W-:Y:S02]  /*12f10*/  ISETP.GE.AND P3, PT, R2.reuse, R222, PT ;  /* 0x000000de0200720c */ /* 0x040fe40003f66270 */
[----:B------:R-:W-:Y:S02]  /*12f20*/  ISETP.GE.AND P2, PT, R2, R221, PT ;  /* 0x000000dd0200720c */ /* 0x000fe40003f46270 */
[----:B------:R-:W-:Y:S02]  /*12f30*/  FSEL R45, R49, -INF , !P1 ;  /* 0xff800000312d7808 */ /* 0x000fe40004800000 */
[----:B------:R-:W-:Y:S02]  /*12f40*/  ISETP.GT.AND P1, PT, R230, R15, PT ;  /* 0x0000000fe600720c */ /* 0x000fe40003f24270 */
[C---:B------:R-:W-:Y:S02]  /*12f50*/  ISETP.GE.OR P3, PT, R2.reuse, R226, !P3 ;  /* 0x000000e20200720c */ /* 0x040fe40005f66670 */
[----:B------:R-:W-:-:S02]  /*12f60*/  ISETP.GE.OR P2, PT, R2, R225, !P2 ;  /* 0x000000e10200720c */ /* 0x000fc40005746670 */
[----:B------:R-:W-:Y:S02]  /*12f70*/  FSEL R43, R75, -INF , !P4 ;  /* 0xff8000004b2b7808 */ /* 0x000fe40006000000 */
[----:B------:R-:W-:Y:S02]  /*12f80*/  FSEL R42, R66, -INF , !P6 ;  /* 0xff800000422a7808 */ /* 0x000fe40007000000 */
[----:B------:R-:W-:Y:S02]  /*12f90*/  FSEL R41, R67, -INF , !P5 ;  /* 0xff80000043297808 */ /* 0x000fe40006800000 */
[----:B------:R-:W-:Y:S02]  /*12fa0*/  FSEL R46, R48, -INF , !P3 ;  /* 0xff800000302e7808 */ /* 0x000fe40005800000 */
[----:B------:R-:W-:Y:S02]  /*12fb0*/  FSEL R17, R50, -INF , !P2 ;  /* 0xff80000032117808 */ /* 0x000fe40005000000 */
[----:B------:R-:W-:-:S02]  /*12fc0*/  ISETP.GE.AND P6, PT, R2, R224, PT ;  /* 0x000000e00200720c */ /* 0x000fc40003fc6270 */
[-C--:B------:R-:W-:Y:S02]  /*12fd0*/  ISETP.GE.AND P4, PT, R2, R223.reuse, PT ;  /* 0x000000df0200720c */ /* 0x080fe40003f86270 */
[C---:B------:R-:W-:Y:S02]  /*12fe0*/  ISETP.GE.AND P5, PT, R0.reuse, R224, PT ;  /* 0x000000e00000720c */ /* 0x040fe40003fa6270 */
[C---:B------:R-:W-:Y:S02]  /*12ff0*/  ISETP.GE.AND P3, PT, R0.reuse, R223, PT ;  /* 0x000000df0000720c */ /* 0x040fe40003f66270 */
[----:B------:R-:W-:Y:S02]  /*13000*/  ISETP.GE.AND P2, PT, R0, R221, PT ;  /* 0x000000dd0000720c */ /* 0x000fe40003f46270 */
[C---:B------:R-:W-:Y:S02]  /*13010*/  ISETP.GE.OR P6, PT, R2.reuse, R228, !P6 ;  /* 0x000000e40200720c */ /* 0x040fe400077c6670 */
[----:B------:R-:W-:-:S02]  /*13020*/  ISETP.GE.OR P4, PT, R2, R227, !P4 ;  /* 0x000000e30200720c */ /* 0x000fc40006786670 */
[C---:B------:R-:W-:Y:S02]  /*13030*/  ISETP.GE.OR P5, PT, R0.reuse, R228, !P5 ;  /* 0x000000e40000720c */ /* 0x040fe40006fa6670 */
[C---:B------:R-:W-:Y:S02]  /*13040*/  ISETP.GE.OR P3, PT, R0.reuse, R227, !P3 ;  /* 0x000000e30000720c */ /* 0x040fe40005f66670 */
[----:B------:R-:W-:Y:S02]  /*13050*/  ISETP.GE.OR P2, PT, R0, R225, !P2 ;  /* 0x000000e10000720c */ /* 0x000fe40005746670 */
[----:B------:R-:W-:Y:S02]  /*13060*/  FSEL R28, R28, -INF , !P6 ;  /* 0xff8000001c1c7808 */ /* 0x000fe40007000000 */
[----:B------:R-:W-:Y:S02]  /*13070*/  FSEL R16, R51, -INF , !P2 ;  /* 0xff80000033107808 */ /* 0x000fe40005000000 */
[----:B------:R-:W-:-:S02]  /*13080*/  FSEL R30, R30, -INF , !P4 ;  /* 0xff8000001e1e7808 */ /* 0x000fc40006000000 */
[----:B------:R-:W-:Y:S02]  /*13090*/  FSEL R29, R29, -INF , !P5 ;  /* 0xff8000001d1d7808 */ /* 0x000fe40006800000 */
[----:B------:R-:W-:Y:S01]  /*130a0*/  FSEL R31, R31, -INF , !P3 ;  /* 0xff8000001f1f7808 */ /* 0x000fe20005800000 */
[----:B------:R-:W-:Y:S05]  /*130b0*/  @!P1 BRA `(.L_x_900) ;  /* 0x0000036000009947 */ /* 0x000fea0003800000 */
[----:B------:R-:W2:Y:S04]  /*130c0*/  LDL.64 R4, [R1+0x2c8] ;  /* 0x0002c80001047983 */ /* 0x000ea80000100a00 */
[----:B------:R-:W3:Y:S04]  /*130d0*/  LDL.LU R14, [R1+0x224] ;  /* 0x00022400010e7983 */ /* 0x000ee80000300800 */
[----:B------:R-:W2:Y:S04]  /*130e0*/  LDL.LU R15, [R1+0x220] ;  /* 0x00022000010f7983 */ /* 0x000ea80000300800 */
[----:B------:R-:W4:Y:S04]  /*130f0*/  LDL.64 R194, [R1+0x80] ;  /* 0x0000800001c27983 */ /* 0x000f280000100a00 */
[----:B------:R-:W5:Y:S04]  /*13100*/  LDL.64 R198, [R1+0x38] ;  /* 0x0000380001c67983 */ /* 0x000f680000100a00 */
[----:B------:R-:W2:Y:S01]  /*13110*/  LDL.LU R128, [R1+0xc0] ;  /* 0x0000c00001807983 */ /* 0x000ea20000300800 */
[----:B------:R-:W-:Y:S03]  /*13120*/  BSSY B0, `(.L_x_901) ;  /* 0x000002e000007945 */ /* 0x000fe60003800000 */
[----:B------:R1:W-:Y:S04]  /*13130*/  @P0 STS [R229+0x2000], RZ ;  /* 0x002000ffe5000388 */ /* 0x0003e80000000800 */
[----:B------:R1:W-:Y:S04]  /*13140*/  @P0 STS [R229+0x2004], RZ ;  /* 0x002004ffe5000388 */ /* 0x0003e80000000800 */
[----:B------:R1:W-:Y:S01]  /*13150*/  @P0 STS.64 [R229+0x2008], RZ ;  /* 0x002008ffe5000388 */ /* 0x0003e20000000a00 */
[----:B--2---:R-:W-:-:S05]  /*13160*/  IADD3 R0, R128, -0x3, RZ ;  /* 0xfffffffd80007810 */ /* 0x004fca0007ffe0ff */
[----:B------:R-:W-:-:S04]  /*13170*/  IMAD.WIDE.U32 R4, R0, R15, R4 ;  /* 0x0000000f00047225 */ /* 0x000fc800078e0004 */
[----:B---3--:R-:W-:Y:S01]  /*13180*/  IMAD R2, R14, R0, RZ ;  /* 0x000000000e027224 */ /* 0x008fe200078e02ff */
[----:B------:R-:W-:Y:S02]  /*13190*/  SHF.R.S32.HI R0, RZ, 0x1f, R0 ;  /* 0x0000001fff007819 */ /* 0x000fe40000011400 */
[----:B-----5:R-:W-:-:S03]  /*131a0*/  @!P0 LEA R14, P1, R4, R198, 0x1 ;  /* 0x000000c6040e8211 */ /* 0x020fc600078208ff */
[----:B------:R-:W-:Y:S01]  /*131b0*/  IMAD R2, R0, R15, R2 ;  /* 0x0000000f00027224 */ /* 0x000fe200078e0202 */
[----:B----4-:R-:W-:-:S03]  /*131c0*/  @!P0 LEA R0, P2, R194, R4, 0x5 ;  /* 0x00000004c2008211 */ /* 0x010fc600078428ff */
[----:B------:R-:W-:-:S05]  /*131d0*/  IMAD.IADD R3, R5, 0x1, R2 ;  /* 0x0000000105037824 */ /* 0x000fca00078e0202 */
[----:B------:R-:W-:-:S05]  /*131e0*/  @!P0 LEA.HI.X R15, R4, R199, R3, 0x1, P1 ;  /* 0x000000c7040f8211 */ /* 0x000fca00008f0c03 */
[----:B------:R-:W-:Y:S01]  /*131f0*/  @!PT LDS RZ, [RZ] ;  /* 0x00000000fffff984 */ /* 0x000fe20000000800 */
[----:B------:R-:W-:Y:S01]  /*13200*/  @!PT LDS RZ, [RZ] ;  /* 0x00000000fffff984 */ /* 0x000fe20000000800 */
[----:B------:R-:W-:Y:S01]  /*13210*/  @!PT LDS RZ, [RZ] ;  /* 0x00000000fffff984 */ /* 0x000fe20000000800 */
[----:B------:R2:W-:Y:S04]  /*13220*/  @!P0 LDGSTS.E.BYPASS.LTC128B.128 [R229+0x2000], [R14.64] ;  /* 0x020000000ee58fae */ /* 0x0005e8000b901d44 */
[----:B------:R1:W-:Y:S01]  /*13230*/  @P0 STS.128 [R229+0x2800], RZ ;  /* 0x002800ffe5000388 */ /* 0x0003e20000000c00 */
[----:B--2---:R-:W-:Y:S02]  /*13240*/  @!P0 LEA R14, P1, R0, R198, 0x1 ;  /* 0x000000c6000e8211 */ /* 0x004fe400078208ff */
[----:B------:R-:W-:-:S04]  /*13250*/  @!P0 LEA.HI.X R15, R194, R3, R195, 0x5, P2 ;  /* 0x00000003c20f8211 */ /* 0x000fc800010f2cc3 */
[----:B------:R-:W-:Y:S02]  /*13260*/  @!P0 LEA.HI.X R15, R0, R199, R15, 0x1, P1 ;  /* 0x000000c7000f8211 */ /* 0x000fe400008f0c0f */
[----:B------:R-:W-:-:S03]  /*13270*/  @!P0 LEA R0, P2, R194, R4, 0x6 ;  /* 0x00000004c2008211 */ /* 0x000fc600078430ff */
[----:B------:R-:W-:Y:S01]  /*13280*/  @!PT LDS RZ, [RZ] ;  /* 0x00000000fffff984 */ /* 0x000fe20000000800 */
[----:B------:R-:W-:Y:S01]  /*13290*/  @!PT LDS RZ, [RZ] ;  /* 0x00000000fffff984 */ /* 0x000fe20000000800 */
[----:B------:R-:W-:Y:S01]  /*132a0*/  @!PT LDS RZ, [RZ] ;  /* 0x00000000fffff984 */ /* 0x000fe20000000800 */
[----:B------:R2:W-:Y:S04]  /*132b0*/  @!P0 LDGSTS.E.BYPASS.LTC128B.128 [R229+0x2800], [R14.64] ;  /* 0x028000000ee58fae */ /* 0x0005e8000b901d44 */
[----:B------:R1:W-:Y:S01]  /*132c0*/  @P0 STS.128 [R229+0x3000], RZ ;  /* 0x003000ffe5000388 */ /* 0x0003e20000000c00 */
[----:B--2---:R-:W-:Y:S02]  /*132d0*/  @!P0 LEA R14, P1, R0, R198, 0x1 ;  /* 0x000000c6000e8211 */ /* 0x004fe400078208ff */
[----:B------:R-:W-:-:S04]  /*132e0*/  @!P0 LEA.HI.X R15, R194, R3, R195, 0x6, P2 ;  /* 0x00000003c20f8211 */ /* 0x000fc800010f34c3 */
[----:B------:R-:W-:-:S05]  /*132f0*/  @!P0 LEA.HI.X R15, R0, R199, R15, 0x1, P1 ;  /* 0x000000c7000f8211 */ /* 0x000fca00008f0c0f */
        /* <DEDUP_REMOVED lines=16> */
.L_x_902:
[----:B------:R-:W-:Y:S05]  /*13400*/  BSYNC B0 ;  /* 0x0000000000007941 */ /* 0x000fea0003800000 */
.L_x_901:
[----:B------:R-:W0:Y:S02]  /*13410*/  LDGDEPBAR ;  /* 0x00000000000079af */ /* 0x000e240000000000 */
.L_x_900:
[----:B------:R-:W-:Y:S05]  /*13420*/  BSYNC B1 ;  /* 0x0000000000017941 */ /* 0x000fea0003800000 */
.L_x_899:
[----:B------:R-:W-:Y:S01]  /*13430*/  FMNMX.FTZ R0, R39, R84, !PT ;  /* 0x0000005427007209 */ /* 0x000fe20007810000 */
[----:B------:R-:W-:Y:S03]  /*13440*/  STL [R1+0x438], R124 ;  /* 0x0004387c01007387 */ /* 0x000fe60000100800 */
        /* <DEDUP_REMOVED lines=35> */
[----:B------:R-:W-:Y:S03]  /*13680*/  STL.64 [R1+0x3b0], R8 ;  /* 0x0003b00801007387 */ /* 0x000fe60000100a00 */
        /* <DEDUP_REMOVED lines=25> */
[----:B------:R-:W-:Y:S04]  /*13820*/  STL [R1+0x34c], R223 ;  /* 0x00034cdf01007387 */ /* 0x000fe80000100800 */
[----:B--2---:R-:W2:Y:S04]  /*13830*/  SHFL.BFLY PT, R2, R0, 0x2, 0x1f ;  /* 0x0c401f0000027f89 */ /* 0x004ea800000e0000 */
[----:B------:R-:W-:Y:S04]  /*13840*/  STL [R1+0x348], R222 ;  /* 0x000348de01007387 */ /* 0x000fe80000100800 */
[----:B------:R-:W-:Y:S04]  /*13850*/  STL [R1+0x344], R221 ;  /* 0x000344dd01007387 */ /* 0x000fe80000100800 */
[----:B------:R-:W-:Y:S04]  /*13860*/  STL [R1+0x340], R216 ;  /* 0x000340d801007387 */ /* 0x000fe80000100800 */
[----:B------:R-:W-:Y:S04]  /*13870*/  STL.64 [R1+0x338], R214 ;  /* 0x000338d601007387 */ /* 0x000fe80000100a00 */
[----:B------:R-:W-:Y:S01]  /*13880*/  STL [R1+0x330], R213 ;  /* 0x000330d501007387 */ /* 0x000fe20000100800 */
[----:B--2---:R-:W-:-:S03]  /*13890*/  FMNMX.FTZ R0, R0, R2, !PT ;  /* 0x0000000200007209 */ /* 0x004fc60007810000 */
[----:B------:R-:W-:Y:S04]  /*138a0*/  STL [R1+0x32c], R212 ;  /* 0x00032cd401007387 */ /* 0x000fe80000100800 */
[----:B------:R-:W2:Y:S04]  /*138b0*/  SHFL.BFLY PT, R2, R0, 0x1, 0x1f ;  /* 0x0c201f0000027f89 */ /* 0x000ea800000e0000 */
[----:B------:R-:W-:Y:S04]  /*138c0*/  STL [R1+0x328], R211 ;  /* 0x000328d301007387 */ /* 0x000fe80000100800 */
[----:B------:R-:W-:Y:S04]  /*138d0*/  STL [R1+0x324], R210 ;  /* 0x000324d201007387 */ /* 0x000fe80000100800 */
[----:B------:R-:W-:Y:S04]  /*138e0*/  STL [R1+0x320], R209 ;  /* 0x000320d101007387 */ /* 0x000fe80000100800 */
[----:B------:R-:W-:Y:S04]  /*138f0*/  STL [R1+0x31c], R208 ;  /* 0x00031cd001007387 */ /* 0x000fe80000100800 */
[----:B------:R-:W-:Y:S01]  /*13900*/  STL [R1+0x318], R207 ;  /* 0x000318cf01007387 */ /* 0x000fe20000100800 */
[----:B--2---:R-:W-:-:S03]  /*13910*/  FMNMX.FTZ R3, R0, R2, !PT ;  /* 0x0000000200037209 */ /* 0x004fc60007810000 */
[----:B------:R-:W-:Y:S01]  /*13920*/  STL [R1+0x314], R204 ;  /* 0x000314cc01007387 */ /* 0x000fe20000100800 */
[----:B------:R-:W-:-:S03]  /*13930*/  FSETP.NEU.FTZ.AND P0, PT, R3, -INF , PT ;  /* 0xff8000000300780b */ /* 0x000fc60003f1d000 */
[----:B------:R2:W-:Y:S01]  /*13940*/  STL [R1+0xbc], R3 ;  /* 0x0000bc0301007387 */ /* 0x0005e20000100800 */
[----:B------:R-:W-:-:S05]  /*13950*/  FSEL R0, R3, RZ, P0 ;  /* 0x000000ff03007208 */ /* 0x000fca0000000000 */
[----:B------:R-:W-:Y:S02]  /*13960*/  FADD.FTZ R4, R39, -R0 ;  /* 0x8000000027047221 */ /* 0x000fe40000010000 */
[----:B------:R-:W3:Y:S04]  /*13970*/  LD.E R0, [R134.64+0xdc] ;  /* 0x0000dc0486007980 */ /* 0x000ee8000c101900 */
[----:B------:R-:W-:Y:S04]  /*13980*/  STL [R1+0x37c], R134 ;  /* 0x00037c8601007387 */ /* 0x000fe80000100800 */
[----:B------:R-:W-:Y:S01]  /*13990*/  STL [R1+0x378], R135 ;  /* 0x0003788701007387 */ /* 0x000fe20000100800 */
[----:B---3--:R-:W-:-:S05]  /*139a0*/  FMUL.FTZ R2, R0, R3 ;  /* 0x0000000300027220 */ /* 0x008fca0000410000 */
[----:B------:R-:W-:-:S05]  /*139b0*/  FSEL R2, R2, RZ, P0 ;  /* 0x000000ff02027208 */ /* 0x000fca0000000000 */
[-CC-:B------:R-:W-:Y:S02]  /*139c0*/  FFMA.FTZ R7, R83, R0.reuse, -R2.reuse ;  /* 0x0000000053077223 */ /* 0x180fe40000010802 */
[-CC-:B------:R-:W-:Y:S02]  /*139d0*/  FFMA.FTZ R6, R82, R0.reuse, -R2.reuse ;  /* 0x0000000052067223 */ /* 0x180fe40000010802 */
[-CC-:B------:R-:W-:Y:S01]  /*139e0*/  FFMA.FTZ R247, R80, R0.reuse, -R2.reuse ;  /* 0x0000000050f77223 */ /* 0x180fe20000010802 */
[----:B------:R3:W-:Y:S01]  /*139f0*/  STL [R1+0x14c], R7 ;  /* 0x00014c0701007387 */ /* 0x0007e20000100800 */
[-CC-:B------:R-:W-:Y:S02]  /*13a00*/  FFMA.FTZ R5, R81, R0.reuse, -R2.reuse ;  /* 0x0000000051057223 */ /* 0x180fe40000010802 */
[-CC-:B------:R-:W-:Y:S01]  /*13a10*/  FFMA.FTZ R152, R70, R0.reuse, -R2.reuse ;  /* 0x0000000046987223 */ /* 0x180fe20000010802 */
[----:B------:R4:W-:Y:S01]  /*13a20*/  STL [R1+0x158], R6 ;  /* 0x0001580601007387 */ /* 0x0009e20000100800 */
[----:B------:R-:W-:-:S02]  /*13a30*/  FFMA.FTZ R149, R68, R0, -R2 ;  /* 0x0000000044957223 */ /* 0x000fc40000010802 */
[-CC-:B------:R-:W-:Y:S01]  /*13a40*/  FFMA.FTZ R140, R24, R0.reuse, -R2.reuse ;  /* 0x00000000188c7223 */ /* 0x180fe20000010802 */
[----:B------:R-:W-:Y:S01]  /*13a50*/  STL [R1+0x424], R247 ;  /* 0x000424f701007387 */ /* 0x000fe20000100800 */
[-CC-:B------:R-:W-:Y:S02]  /*13a60*/  FFMA.FTZ R141, R23, R0.reuse, -R2.reuse ;  /* 0x00000000178d7223 */ /* 0x180fe40000010802 */
[-CC-:B------:R-:W-:Y:S01]  /*13a70*/  FFMA.FTZ R63, R97, R0.reuse, -R2.reuse ;  /* 0x00000000613f7223 */ /* 0x180fe20000010802 */
[----:B------:R1:W-:Y:S01]  /*13a80*/  STL [R1+0x15c], R5 ;  /* 0x00015c0501007387 */ /* 0x0003e20000100800 */
[-CC-:B------:R-:W-:Y:S02]  /*13a90*/  FFMA.FTZ R61, R91, R0.reuse, -R2.reuse ;  /* 0x000000005b3d7223 */ /* 0x180fe40000010802 */
[-CC-:B--2---:R-:W-:Y:S02]  /*13aa0*/  FFMA.FTZ R3, R84, R0.reuse, -R2.reuse ;  /* 0x0000000054037223 */ /* 0x184fe40000010802 */
[----:B------:R-:W-:-:S02]  /*13ab0*/  FFMA.FTZ R62, R96, R0, -R2 ;  /* 0x00000000603e7223 */ /* 0x000fc40000010802 */
[-CC-:B------:R-:W-:Y:S02]  /*13ac0*/  FFMA.FTZ R90, R90, R0.reuse, -R2.reuse ;  /* 0x000000005a5a7223 */ /* 0x180fe40000010802 */
[-CC-:B------:R-:W-:Y:S02]  /*13ad0*/  FFMA.FTZ R91, R89, R0.reuse, -R2.reuse ;  /* 0x00000000595b7223 */ /* 0x180fe40000010802 */
[-CC-:B------:R-:W-:Y:S02]  /*13ae0*/  FFMA.FTZ R97, R88, R0.reuse, -R2.reuse ;  /* 0x0000000058617223 */ /* 0x180fe40000010802 */
[-CC-:B---3--:R-:W-:Y:S02]  /*13af0*/  FFMA.FTZ R7, R78, R0.reuse, -R2.reuse ;  /* 0x000000004e077223 */ /* 0x188fe40000010802 */
[-CC-:B------:R-:W-:Y:S02]  /*13b00*/  FFMA.FTZ R128, R87, R0.reuse, -R2.reuse ;  /* 0x0000000057807223 */ /* 0x180fe40000010802 */
[----:B----4-:R-:W-:-:S02]  /*13b10*/  FFMA.FTZ R6, R77, R0, -R2 ;  /* 0x000000004d067223 */ /* 0x010fc40000010802 */
[-CC-:B------:R-:W-:Y:S02]  /*13b20*/  FFMA.FTZ R129, R86, R0.reuse, -R2.reuse ;  /* 0x0000000056817223 */ /* 0x180fe40000010802 */
[-CC-:B------:R-:W-:Y:S02]  /*13b30*/  FFMA.FTZ R194, R85, R0.reuse, -R2.reuse ;  /* 0x0000000055c27223 */ /* 0x180fe40000010802 */
[----:B-1----:R-:W-:-:S05]  /*13b40*/  FFMA.FTZ R5, R79, R0, -R2 ;  /* 0x000000004f057223 */ /* 0x002fca0000010802 */
[----:B------:R1:W-:Y:S04]  /*13b50*/  STL [R1+0x194], R5 ;  /* 0x0001940501007387 */ /* 0x0003e80000100800 */
[----:B------:R-:W-:Y:S04]  /*13b60*/  STL [R1+0x198], R7 ;  /* 0x0001980701007387 */ /* 0x000fe80000100800 */
[----:B------:R2:W-:Y:S04]  /*13b70*/  STL [R1+0x1a8], R6 ;  /* 0x0001a80601007387 */ /* 0x0005e80000100800 */
[----:B------:R-:W-:Y:S01]  /*13b80*/  STL [R1+0x3f8], R152 ;  /* 0x0003f89801007387 */ /* 0x000fe20000100800 */
[----:B-1----:R-:W-:-:S05]  /*13b90*/  FFMA.FTZ R5, R76, R0, -R2 ;  /* 0x000000004c057223 */ /* 0x002fca0000010802 */
[----:B------:R1:W-:Y:S01]  /*13ba0*/  STL [R1+0x1b4], R5 ;  /* 0x0001b40501007387 */ /* 0x0003e20000100800 */
[----:B--2---:R-:W-:-:S03]  /*13bb0*/  FFMA.FTZ R6, R56, R0, -R2 ;  /* 0x0000000038067223 */ /* 0x004fc60000010802 */
[----:B------:R-:W-:Y:S04]  /*13bc0*/  STL [R1+0x3fc], R149 ;  /* 0x0003fc9501007387 */ /* 0x000fe80000100800 */
[----:B-1----:R-:W2:Y:S01]  /*13bd0*/  LDL.LU R5, [R1+0x288] ;  /* 0x0002880001057983 */ /* 0x002ea20000300800 */
[-CC-:B------:R-:W-:Y:S01]  /*13be0*/  FFMA.FTZ R7, R21, R0.reuse, -R2.reuse ;  /* 0x0000000015077223 */ /* 0x180fe20000010802 */
[----:B------:R-:W-:Y:S01]  /*13bf0*/  MUFU.EX2 R79, R3 ;  /* 0x00000003004f7308 */ /* 0x000fe20000000800 */
[-CC-:B------:R-:W-:Y:S01]  /*13c00*/  FFMA.FTZ R222, R53, R0.reuse, -R2.reuse ;  /* 0x0000000035de7223 */ /* 0x180fe20000010802 */
[----:B------:R1:W-:Y:S01]  /*13c10*/  STL [R1+0x1c0], R6 ;  /* 0x0001c00601007387 */ /* 0x0003e20000100800 */
[-CC-:B------:R-:W-:Y:S02]  /*13c20*/  FFMA.FTZ R212, R20, R0.reuse, -R2.reuse ;  /* 0x0000000014d47223 */ /* 0x180fe40000010802 */
[-CC-:B------:R-:W-:Y:S01]  /*13c30*/  FFMA.FTZ R8, R19, R0.reuse, -R2.reuse ;  /* 0x0000000013087223 */ /* 0x180fe20000010802 */
[----:B------:R-:W-:Y:S01]  /*13c40*/  STL [R1+0x400], R140 ;  /* 0x0004008c01007387 */ /* 0x000fe20000100800 */
[----:B------:R-:W-:-:S02]  /*13c50*/  FFMA.FTZ R12, R17, R0, -R2 ;  /* 0x00000000110c7223 */ /* 0x000fc40000010802 */
[-CC-:B------:R-:W-:Y:S02]  /*13c60*/  FFMA.FTZ R11, R16, R0.reuse, -R2.reuse ;  /* 0x00000000100b7223 */ /* 0x180fe40000010802 */
[----:B-1----:R-:W-:-:S05]  /*13c70*/  FFMA.FTZ R6, R52, R0, -R2 ;  /* 0x0000000034067223 */ /* 0x002fca0000010802 */
[----:B------:R1:W-:Y:S04]  /*13c80*/  STL [R1+0x1c8], R6 ;  /* 0x0001c80601007387 */ /* 0x0003e80000100800 */
[----:B------:R-:W-:Y:S01]  /*13c90*/  STL [R1+0x404], R141 ;  /* 0x0004048d01007387 */ /* 0x000fe20000100800 */
[----:B-1----:R-:W-:-:S05]  /*13ca0*/  FFMA.FTZ R6, R22, R0, -R2 ;  /* 0x0000000016067223 */ /* 0x002fca0000010802 */
[----:B------:R-:W-:Y:S04]  /*13cb0*/  STL [R1+0x408], R6 ;  /* 0x0004080601007387 */ /* 0x000fe80000100800 */
[----:B------:R1:W-:Y:S02]  /*13cc0*/  STL [R1+0x1ec], R7 ;  /* 0x0001ec0701007387 */ /* 0x0003e40000100800 */
[----:B-1----:R-:W-:Y:S02]  /*13cd0*/  FFMA.FTZ R7, R18, R0, -R2 ;  /* 0x0000000012077223 */ /* 0x002fe40000010802 */
[----:B------:R-:W-:-:S03]  /*13ce0*/  FMUL.FTZ R2, R0, R4 ;  /* 0x0000000400027220 */ /* 0x000fc60000410000 */
[----:B------:R-:W-:Y:S03]  /*13cf0*/  STL [R1+0x40c], R7 ;  /* 0x00040c0701007387 */ /* 0x000fe60000100800 */
[----:B------:R-:W1:Y:S01]  /*13d00*/  MUFU.EX2 R2, R2 ;  /* 0x0000000200027308 */ /* 0x000e620000000800 */
[----:B------:R3:W-:Y:S04]  /*13d10*/  STL [R1+0x210], R8 ;  /* 0x0002100801007387 */ /* 0x0007e80000100800 */
[----:B------:R-:W-:Y:S04]  /*13d20*/  STL [R1+0x410], R12 ;  /* 0x0004100c01007387 */ /* 0x000fe80000100800 */
[----:B------:R-:W-:Y:S01]  /*13d30*/  STL [R1+0x414], R11 ;  /* 0x0004140b01007387 */ /* 0x000fe20000100800 */
[----:B-1----:R-:W-:-:S02]  /*13d40*/  FMUL.FTZ R205, R154, R2 ;  /* 0x000000029acd7220 */ /* 0x002fc40000410000 */
[-C--:B------:R-:W-:Y:S02]  /*13d50*/  FMUL.FTZ R206, R155, R2.reuse ;  /* 0x000000029bce7220 */ /* 0x080fe40000410000 */
[-C--:B------:R-:W-:Y:S01]  /*13d60*/  FMUL.FTZ R3, R150, R2.reuse ;  /* 0x0000000296037220 */ /* 0x080fe20000410000 */
[----:B------:R-:W-:Y:S01]  /*13d70*/  STL [R1+0x39c], R205 ;  /* 0x00039ccd01007387 */ /* 0x000fe20000100800 */
[----:B------:R-:W-:-:S03]  /*13d80*/  FMUL.FTZ R4, R138, R2 ;  /* 0x000000028a047220 */ /* 0x000fc60000410000 */
[----:B------:R1:W-:Y:S01]  /*13d90*/  STL [R1+0x398], R206 ;  /* 0x000398ce01007387 */ /* 0x0003e20000100800 */
[-C--:B---3--:R-:W-:Y:S02]  /*13da0*/  FMUL.FTZ R8, R143, R2.reuse ;  /* 0x000000028f087220 */ /* 0x088fe40000410000 */
[----:B-1----:R-:W-:-:S05]  /*13db0*/  FMUL.FTZ R206, R151, R2 ;  /* 0x0000000297ce7220 */ /* 0x002fca0000410000 */
[----:B------:R-:W-:Y:S04]  /*13dc0*/  STL [R1+0x3a4], R206 ;  /* 0x0003a4ce01007387 */ /* 0x000fe80000100800 */
[----:B------:R1:W-:Y:S02]  /*13dd0*/  STL [R1+0xf8], R3 ;  /* 0x0000f80301007387 */ /* 0x0003e40000100800 */
[----:B-1----:R-:W-:-:S05]  /*13de0*/  FMUL.FTZ R3, R142, R2 ;  /* 0x000000028e037220 */ /* 0x002fca0000410000 */
[----:B------:R1:W-:Y:S04]  /*13df0*/  STL [R1+0x108], R3 ;  /* 0x0001080301007387 */ /* 0x0003e80000100800 */
[----:B------:R-:W-:Y:S04]  /*13e00*/  STL [R1+0x10c], R8 ;  /* 0x00010c0801007387 */ /* 0x000fe80000100800 */
[----:B------:R-:W-:Y:S04]  /*13e10*/  STL [R1+0x118], R4 ;  /* 0x0001180401007387 */ /* 0x000fe80000100800 */
[----:B------:R-:W3:Y:S01]  /*13e20*/  LDL.LU R14, [R1+0x28c] ;  /* 0x00028c00010e7983 */ /* 0x000ee20000300800 */
[----:B-1----:R-:W-:-:S02]  /*13e30*/  FMUL.FTZ R3, R139, R2 ;  /* 0x000000028b037220 */ /* 0x002fc40000410000 */
[----:B--2---:R-:W-:Y:S01]  /*13e40*/  FFMA.FTZ R50, R5, R2, R79 ;  /* 0x0000000205327223 */ /* 0x004fe2000001004f */
        /* <DEDUP_REMOVED lines=31> */
[----:B------:R-:W-:Y:S01]  /*14040*/  FMNMX.FTZ R2, R29, R2, !PT ;  /* 0x000000021d027209 */ /* 0x000fe20007810000 */
[----:B------:R-:W-:Y:S04]  /*14050*/  STL [R1+0x11c], R3 ;  /* 0x00011c0301007387 */ /* 0x000fe80000100800 */
[----:B------:R-:W1:Y:S02]  /*14060*/  SHFL.BFLY PT, R3, R2, 0x2, 0x1f ;  /* 0x0c401f0002037f89 */ /* 0x000e6400000e0000 */
[----:B-1----:R-:W-:-:S05]  /*14070*/  FMNMX.FTZ R2, R2, R3, !PT ;  /* 0x0000000302027209 */ /* 0x002fca0007810000 */
[----:B------:R-:W1:Y:S02]  /*14080*/  SHFL.BFLY PT, R3, R2, 0x1, 0x1f ;  /* 0x0c201f0002037f89 */ /* 0x000e6400000e0000 */
[----:B-1----:R-:W-:-:S04]  /*14090*/  FMNMX.FTZ R210, R2, R3, !PT ;  /* 0x0000000302d27209 */ /* 0x002fc80007810000 */
[----:B------:R-:W-:-:S04]  /*140a0*/  FSETP.NEU.FTZ.AND P0, PT, R210, -INF , PT ;  /* 0xff800000d200780b */ /* 0x000fc80003f1d000 */
[----:B------:R-:W-:-:S05]  /*140b0*/  FSEL R2, R210, RZ, P0 ;  /* 0x000000ffd2027208 */ /* 0x000fca0000000000 */
[----:B------:R-:W-:Y:S02]  /*140c0*/  FADD.FTZ R3, R38, -R2 ;  /* 0x8000000226037221 */ /* 0x000fe40000010000 */
[C---:B------:R-:W-:Y:S02]  /*140d0*/  FMUL.FTZ R2, R0.reuse, R210 ;  /* 0x000000d200027220 */ /* 0x040fe40000410000 */
[----:B------:R-:W-:-:S03]  /*140e0*/  FMUL.FTZ R3, R0, R3 ;  /* 0x0000000300037220 */ /* 0x000fc60000410000 */
[----:B------:R-:W-:-:S03]  /*140f0*/  FSEL R2, R2, RZ, P0 ;  /* 0x000000ff02027208 */ /* 0x000fc60000000000 */
[----:B------:R-:W1:Y:S02]  /*14100*/  MUFU.EX2 R3, R3 ;  /* 0x0000000300037308 */ /* 0x000e640000000800 */
[-CC-:B------:R-:W-:Y:S02]  /*14110*/  FFMA.FTZ R9, R34, R0.reuse, -R2.reuse ;  /* 0x0000000022097223 */ /* 0x180fe40000010802 */
[-CC-:B------:R-:W-:Y:S01]  /*14120*/  FFMA.FTZ R124, R32, R0.reuse, -R2.reuse ;  /* 0x00000000207c7223 */ /* 0x180fe20000010802 */
[----:B------:R2:W-:Y:S01]  /*14130*/  STL [R1+0x428], R186 ;  /* 0x000428ba01007387 */ /* 0x0005e20000100800 */
[----:B------:R-:W-:-:S03]  /*14140*/  FFMA.FTZ R8, R33, R0, -R2 ;  /* 0x0000000021087223 */ /* 0x000fc60000010802 */
[----:B------:R-:W-:Y:S01]  /*14150*/  STL [R1+0x440], R103 ;  /* 0x0004406701007387 */ /* 0x000fe20000100800 */
[----:B------:R-:W-:-:S03]  /*14160*/  FFMA.FTZ R17, R186, R0, -R2 ;  /* 0x00000000ba117223 */ /* 0x000fc60000010802 */
[----:B------:R-:W-:Y:S01]  /*14170*/  STL [R1], R9 ;  /* 0x0000000901007387 */ /* 0x000fe20000100800 */
[----:B------:R-:W-:-:S03]  /*14180*/  FFMA.FTZ R66, R184, R0, -R2 ;  /* 0x00000000b8427223 */ /* 0x000fc60000010802 */
[----:B------:R-:W-:Y:S01]  /*14190*/  STL [R1+0x43c], R124 ;  /* 0x00043c7c01007387 */ /* 0x000fe20000100800 */
[-CC-:B------:R-:W-:Y:S02]  /*141a0*/  FFMA.FTZ R67, R177, R0.reuse, -R2.reuse ;  /* 0x00000000b1437223 */ /* 0x180fe40000010802 */
[-CC-:B------:R-:W-:Y:S01]  /*141b0*/  FFMA.FTZ R70, R176, R0.reuse, -R2.reuse ;  /* 0x00000000b0467223 */ /* 0x180fe20000010802 */
[----:B------:R4:W-:Y:S01]  /*141c0*/  STL [R1+0x4], R8 ;  /* 0x0000040801007387 */ /* 0x0009e20000100800 */
[-CC-:B------:R-:W-:Y:S02]  /*141d0*/  FFMA.FTZ R72, R127, R0.reuse, -R2.reuse ;  /* 0x000000007f487223 */ /* 0x180fe40000010802 */
[-CC-:B------:R-:W-:Y:S02]  /*141e0*/  FFMA.FTZ R73, R120, R0.reuse, -R2.reuse ;  /* 0x0000000078497223 */ /* 0x180fe40000010802 */
[-CC-:B------:R-:W-:Y:S02]  /*141f0*/  FFMA.FTZ R89, R121, R0.reuse, -R2.reuse ;  /* 0x0000000079597223 */ /* 0x180fe40000010802 */
[----:B------:R-:W-:-:S02]  /*14200*/  FFMA.FTZ R4, R126, R0, -R2 ;  /* 0x000000007e047223 */ /* 0x000fc40000010802 */
[-CC-:B--2---:R-:W-:Y:S02]  /*14210*/  FFMA.FTZ R186, R29, R0.reuse, -R2.reuse ;  /* 0x000000001dba7223 */ /* 0x184fe40000010802 */
[-CC-:B------:R-:W-:Y:S02]  /*14220*/  FFMA.FTZ R5, R188, R0.reuse, -R2.reuse ;  /* 0x00000000bc057223 */ /* 0x180fe40000010802 */
[-CC-:B------:R-:W-:Y:S02]  /*14230*/  FFMA.FTZ R15, R187, R0.reuse, -R2.reuse ;  /* 0x00000000bb0f7223 */ /* 0x180fe40000010802 */
[-CC-:B------:R-:W-:Y:S02]  /*14240*/  FFMA.FTZ R18, R185, R0.reuse, -R2.reuse ;  /* 0x00000000b9127223 */ /* 0x180fe40000010802 */
[-CC-:B------:R-:W-:Y:S02]  /*14250*/  FFMA.FTZ R38, R189, R0.reuse, -R2.reuse ;  /* 0x00000000bd267223 */ /* 0x180fe40000010802 */
[----:B------:R-:W-:-:S02]  /*14260*/  FFMA.FTZ R116, R116, R0, -R2 ;  /* 0x0000000074747223 */ /* 0x000fc40000010802 */
[-CC-:B------:R-:W-:Y:S02]  /*14270*/  FFMA.FTZ R117, R117, R0.reuse, -R2.reuse ;  /* 0x0000000075757223 */ /* 0x180fe40000010802 */
[-CC-:B------:R-:W-:Y:S02]  /*14280*/  FFMA.FTZ R120, R103, R0.reuse, -R2.reuse ;  /* 0x0000000067787223 */ /* 0x180fe40000010802 */
[-CC-:B----4-:R-:W-:Y:S02]  /*14290*/  FFMA.FTZ R8, R28, R0.reuse, -R2.reuse ;  /* 0x000000001c087223 */ /* 0x190fe40000010802 */
        /* <DEDUP_REMOVED lines=11> */
[----:B------:R-:W-:Y:S02]  /*14350*/  FFMA.FTZ R207, R26, R0, -R2 ;  /* 0x000000001acf7223 */ /* 0x000fe40000010802 */
[-C--:B-1----:R-:W-:Y:S01]  /*14360*/  FMUL.FTZ R2, R164, R3.reuse ;  /* 0x00000003a4027220 */ /* 0x082fe20000410000 */
[----:B------:R-:W-:Y:S01]  /*14370*/  STL [R1+0x42c], R186 ;  /* 0x00042cba01007387 */ /* 0x000fe20000100800 */
[----:B------:R-:W-:-:S03]  /*14380*/  FMUL.FTZ R9, R165, R3 ;  /* 0x00000003a5097220 */ /* 0x000fc60000410000 */
[----:B------:R1:W-:Y:S01]  /*14390*/  STL [R1+0xa0], R8 ;  /* 0x0000a00801007387 */ /* 0x0003e20000100800 */
[----:B------:R-:W-:-:S03]  /*143a0*/  FMUL.FTZ R244, R156, R3 ;  /* 0x000000039cf47220 */ /* 0x000fc60000410000 */
[----:B------:R2:W-:Y:S01]  /*143b0*/  STL [R1+0x240], R2 ;  /* 0x0002400201007387 */ /* 0x0005e20000100800 */
[----:B------:R-:W3:Y:S03]  /*143c0*/  MUFU.EX2 R4, R4 ;  /* 0x0000000400047308 */ /* 0x000ee60000000800 */
[----:B------:R-:W-:Y:S01]  /*143d0*/  STL [R1+0x244], R9 ;  /* 0x0002440901007387 */ /* 0x000fe20000100800 */
[-C--:B-1----:R-:W-:Y:S02]  /*143e0*/  FMUL.FTZ R8, R160, R3.reuse ;  /* 0x00000003a0087220 */ /* 0x082fe40000410000 */
[----:B--2---:R-:W-:-:S03]  /*143f0*/  FMUL.FTZ R2, R161, R3 ;  /* 0x00000003a1027220 */ /* 0x004fc60000410000 */
[----:B------:R-:W-:Y:S04]  /*14400*/  STL [R1+0x250], R8 ;  /* 0x0002500801007387 */ /* 0x000fe80000100800 */
[----:B------:R-:W-:Y:S04]  /*14410*/  STL [R1+0x380], R244 ;  /* 0x000380f401007387 */ /* 0x000fe80000100800 */
[----:B------:R1:W-:Y:S01]  /*14420*/  STL [R1+0x254], R2 ;  /* 0x0002540201007387 */ /* 0x0003e20000100800 */
[-C--:B------:R-:W-:Y:S02]  /*14430*/  FMUL.FTZ R235, R157, R3.reuse ;  /* 0x000000039deb7220 */ /* 0x080fe40000410000 */
[----:B------:R-:W-:-:S02]  /*14440*/  FMUL.FTZ R227, R144, R3 ;  /* 0x0000000390e37220 */ /* 0x000fc40000410000 */
[-C--:B------:R-:W-:Y:S02]  /*14450*/  FMUL.FTZ R226, R145, R3.reuse ;  /* 0x0000000391e27220 */ /* 0x080fe40000410000 */
[----:B---3--:R-:W-:Y:S01]  /*14460*/  FFMA.FTZ R3, R14, R3, R4 ;  /* 0x000000030e037223 */ /* 0x008fe20000010004 */
[----:B------:R-:W-:Y:S01]  /*14470*/  STL [R1+0x384], R235 ;  /* 0x000384eb01007387 */ /* 0x000fe20000100800 */
[----:B-1----:R-:W1:Y:S03]  /*14480*/  MUFU.EX2 R2, R5 ;  /* 0x0000000500027308 */ /* 0x002e660000000800 */
[----:B------:R-:W-:Y:S04]  /*14490*/  STL [R1+0x388], R227 ;  /* 0x000388e301007387 */ /* 0x000fe80000100800 */
[----:B------:R-:W-:Y:S04]  /*144a0*/  STL [R1+0x38c], R226 ;  /* 0x00038ce201007387 */ /* 0x000fe80000100800 */
[----:B------:R-:W2:Y:S04]  /*144b0*/  LDL.LU R148, [R1+0x6c] ;  /* 0x00006c0001947983 */ /* 0x000ea80000300800 */
[----:B------:R-:W3:Y:S01]  /*144c0*/  LDL.LU R153, [R1+0x2c] ;  /* 0x00002c0001997983 */ /* 0x000ee20000300800 */
[C---:B-1----:R-:W-:Y:S01]  /*144d0*/  FADD.FTZ R32, R2.reuse, R3 ;  /* 0x0000000302207221 */ /* 0x042fe20000010000 */
[----:B------:R-:W-:-:S02]  /*144e0*/  F2FP.BF16.PACK_AB R49, R2, R4 ;  /* 0x000000040231723e */ /* 0x000fc400000010ff */
        /* <DEDUP_REMOVED lines=36> */
[----:B------:R-:W-:-:S04]  /*14730*/  FSETP.NEU.FTZ.AND P0, PT, R124, -INF , PT ;  /* 0xff8000007c00780b */ /* 0x000fc80003f1d000 */
[----:B------:R-:W-:-:S05]  /*14740*/  FSEL R2, R124, RZ, P0 ;  /* 0x000000ff7c027208 */ /* 0x000fca0000000000 */
[----:B------:R-:W-:-:S04]  /*14750*/  FADD.FTZ R3, R37, -R2 ;  /* 0x8000000225037221 */ /* 0x000fc80000010000 */
[----:B------:R-:W-:-:S06]  /*14760*/  FMUL.FTZ R3, R0, R3 ;  /* 0x0000000300037220 */ /* 0x000fcc0000410000 */
[----:B------:R-:W1:Y:S01]  /*14770*/  MUFU.EX2 R3, R3 ;  /* 0x0000000300037308 */ /* 0x000e620000000800 */
[----:B------:R-:W-:Y:S04]  /*14780*/  STL [R1+0x418], R219 ;  /* 0x000418db01007387 */ /* 0x000fe80000100800 */
[----:B------:R-:W-:Y:S01]  /*14790*/  STL [R1+0x430], R191 ;  /* 0x000430bf01007387 */ /* 0x000fe20000100800 */
[-C--:B-1----:R-:W-:Y:S02]  /*147a0*/  FMUL.FTZ R226, R166, R3.reuse ;  /* 0x00000003a6e27220 */ /* 0x082fe40000410000 */
[-C--:B------:R-:W-:Y:S02]  /*147b0*/  FMUL.FTZ R229, R158, R3.reuse ;  /* 0x000000039ee57220 */ /* 0x080fe40000410000 */
[----:B------:R-:W-:Y:S01]  /*147c0*/  FMUL.FTZ R228, R159, R3 ;  /* 0x000000039fe47220 */ /* 0x000fe20000410000 */
[----:B------:R-:W-:Y:S04]  /*147d0*/  STL [R1+0x3a0], R226 ;  /* 0x0003a0e201007387 */ /* 0x000fe80000100800 */
[----:B------:R1:W-:Y:S04]  /*147e0*/  STL.64 [R1+0x3a8], R228 ;  /* 0x0003a8e401007387 */ /* 0x0003e80000100a00 */
[----:B------:R-:W4:Y:S04]  /*147f0*/  LDL R249, [R1+0x68] ;  /* 0x0000680001f97983 */ /* 0x000f280000100800 */
[----:B------:R-:W4:Y:S04]  /*14800*/  LDL.64 R8, [R1+0x78] ;  /* 0x0000780001087983 */ /* 0x000f280000100a00 */
[----:B-1----:R-:W4:Y:S01]  /*14810*/  LDL.LU.64 R228, [R1+0x238] ;  /* 0x0002380001e47983 */ /* 0x002f220000300a00 */
[----:B------:R-:W-:-:S05]  /*14820*/  FMUL.FTZ R2, R0, R124 ;  /* 0x0000007c00027220 */ /* 0x000fca0000410000 */
[----:B------:R-:W-:-:S05]  /*14830*/  FSEL R2, R2, RZ, P0 ;  /* 0x000000ff02027208 */ /* 0x000fca0000000000 */
        /* <DEDUP_REMOVED lines=31> */
[----:B------:R-:W-:Y:S01]  /*14a30*/  FFMA.FTZ R246, R31, R0, -R2 ;  /* 0x000000001ff67223 */ /* 0x000fe20000010802 */
[----:B------:R-:W-:-:S04]  /*14a40*/  FMNMX.FTZ R2, R36, R243, !PT ;  /* 0x000000f324027209 */ /* 0x000fc80007810000 */
        /* <DEDUP_REMOVED lines=25> */
[----:B------:R-:W2:Y:S03]  /*14be0*/  MUFU.EX2 R4, R4 ;  /* 0x0000000400047308 */ /* 0x000ea60000000800 */
[----:B------:R-:W-:-:S04]  /*14bf0*/  FMNMX.FTZ R2, R94, R2, !PT ;  /* 0x000000025e027209 */ /* 0x000fc80007810000 */
[----:B------:R-:W-:Y:S01]  /*14c00*/  FMNMX.FTZ R2, R64, R2, !PT ;  /* 0x0000000240027209 */ /* 0x000fe20007810000 */
[----:B------:R-:W1:Y:S03]  /*14c10*/  MUFU.EX2 R5, R5 ;  /* 0x0000000500057308 */ /* 0x000e660000000800 */
[----:B------:R-:W-:-:S04]  /*14c20*/  FMNMX.FTZ R2, R59, R2, !PT ;  /* 0x000000023b027209 */ /* 0x000fc80007810000 */
[----:B------:R-:W-:Y:S01]  /*14c30*/  FMNMX.FTZ R2, R47, R2, !PT ;  /* 0x000000022f027209 */ /* 0x000fe20007810000 */
[----:B------:R-:W-:-:S03]  /*14c40*/  FMUL.FTZ R227, R167, R3 ;  /* 0x00000003a7e37220 */ /* 0x000fc60000410000 */
[----:B------:R-:W-:Y:S01]  /*14c50*/  FMNMX.FTZ R2, R46, R2, !PT ;  /* 0x000000022e027209 */ /* 0x000fe20007810000 */
[-C--:B------:R-:W-:Y:S02]  /*14c60*/  FMUL.FTZ R244, R162, R3.reuse ;  /* 0x00000003a2f47220 */ /* 0x080fe40000410000 */
[-C--:B------:R-:W-:Y:S02]  /*14c70*/  FMUL.FTZ R134, R163, R3.reuse ;  /* 0x00000003a3867220 */ /* 0x080fe40000410000 */
[-C--:B------:R-:W-:Y:S02]  /*14c80*/  FMUL.FTZ R225, R146, R3.reuse ;  /* 0x0000000392e17220 */ /* 0x080fe40000410000 */
[-C--:B------:R-:W-:Y:S01]  /*14c90*/  FMUL.FTZ R224, R147, R3.reuse ;  /* 0x0000000393e07220 */ /* 0x080fe20000410000 */
[----:B------:R-:W-:Y:S01]  /*14ca0*/  FMNMX.FTZ R2, R45, R2, !PT ;  /* 0x000000022d027209 */ /* 0x000fe20007810000 */
[----:B--2---:R-:W-:-:S04]  /*14cb0*/  FFMA.FTZ R3, R148, R3, R4 ;  /* 0x0000000394037223 */ /* 0x004fc80000010004 */
[----:B-1----:R-:W-:Y:S02]  /*14cc0*/  FADD.FTZ R26, R5, R3 ;  /* 0x00000003051a7221 */ /* 0x002fe40000010000 */
[----:B------:R-:W1:Y:S02]  /*14cd0*/  SHFL.BFLY PT, R3, R2, 0x2, 0x1f ;  /* 0x0c401f0002037f89 */ /* 0x000e6400000e0000 */
[----:B-1----:R-:W-:-:S05]  /*14ce0*/  FMNMX.FTZ R2, R2, R3, !PT ;  /* 0x0000000302027209 */ /* 0x002fca0007810000 */
[----:B------:R-:W1:Y:S01]  /*14cf0*/  SHFL.BFLY PT, R3, R2, 0x1, 0x1f ;  /* 0x0c201f0002037f89 */ /* 0x000e6200000e0000 */
[----:B------:R2:W-:Y:S01]  /*14d00*/  MUFU.EX2 R25, R15 ;  /* 0x0000000f00197308 */ /* 0x0005e20000000800 */
[----:B-1----:R-:W-:-:S04]  /*14d10*/  FMNMX.FTZ R205, R2, R3, !PT ;  /* 0x0000000302cd7209 */ /* 0x002fc80007810000 */
[----:B------:R-:W-:-:S04]  /*14d20*/  FSETP.NEU.FTZ.AND P0, PT, R205, -INF , PT ;  /* 0xff800000cd00780b */ /* 0x000fc80003f1d000 */
[----:B------:R-:W-:-:S05]  /*14d30*/  FSEL R2, R205, RZ, P0 ;  /* 0x000000ffcd027208 */ /* 0x000fca0000000000 */
[----:B--2---:R-:W-:Y:S02]  /*14d40*/  FADD.FTZ R15, R36, -R2 ;  /* 0x80000002240f7221 */ /* 0x004fe40000010000 */
[----:B------:R-:W-:Y:S01]  /*14d50*/  FMUL.FTZ R2, R0, R205 ;  /* 0x000000cd00027220 */ /* 0x000fe20000410000 */
[----:B------:R-:W-:-:S04]  /*14d60*/  F2FP.BF16.PACK_AB R34, R5, R4 ;  /* 0x000000040522723e */ /* 0x000fc800000010ff */
[----:B------:R-:W-:Y:S01]  /*14d70*/  FSEL R2, R2, RZ, P0 ;  /* 0x000000ff02027208 */ /* 0x000fe20000000000 */
[----:B------:R-:W-:-:S04]  /*14d80*/  FMUL.FTZ R15, R0, R15 ;  /* 0x0000000f000f7220 */ /* 0x000fc80000410000 */
[-CC-:B------:R-:W-:Y:S02]  /*14d90*/  FFMA.FTZ R5, R243, R0.reuse, -R2.reuse ;  /* 0x00000000f3057223 */ /* 0x180fe40000010802 */
[-CC-:B------:R-:W-:Y:S01]  /*14da0*/  FFMA.FTZ R4, R153, R0.reuse, -R2.reuse ;  /* 0x0000000099047223 */ /* 0x180fe20000010802 */
[----:B------:R-:W-:Y:S08]  /*14db0*/  MUFU.EX2 R168, R15 ;  /* 0x0000000f00a87308 */ /* 0x000ff00000000800 */
[----:B------:R-:W4:Y:S01]  /*14dc0*/  MUFU.EX2 R5, R5 ;  /* 0x0000000500057308 */ /* 0x000f220000000800 */
[----:B------:R-:W-:-:S07]  /*14dd0*/  FFMA.FTZ R3, R252, R0, -R2 ;  /* 0x00000000fc037223 */ /* 0x000fce0000010802 */
[----:B------:R-:W1:Y:S08]  /*14de0*/  MUFU.EX2 R4, R4 ;  /* 0x0000000400047308 */ /* 0x000e700000000800 */
[----:B------:R-:W2:Y:S01]  /*14df0*/  MUFU.EX2 R22, R63 ;  /* 0x0000003f00167308 */ /* 0x000ea20000000800 */
[-CC-:B------:R-:W-:Y:S02]  /*14e00*/  FFMA.FTZ R21, R197, R0.reuse, -R2.reuse ;  /* 0x00000000c5157223 */ /* 0x180fe40000010802 */
[----:B------:R-:W-:-:S05]  /*14e10*/  FFMA.FTZ R35, R196, R0, -R2 ;  /* 0x00000000c4237223 */ /* 0x000fca0000010802 */
[----:B------:R3:W-:Y:S01]  /*14e20*/  MUFU.EX2 R20, R14 ;  /* 0x0000000e00147308 */ /* 0x0007e20000000800 */
[-CC-:B------:R-:W-:Y:S02]  /*14e30*/  FFMA.FTZ R36, R193, R0.reuse, -R2.reuse ;  /* 0x00000000c1247223 */ /* 0x180fe40000010802 */
[-CC-:B------:R-:W-:Y:S02]  /*14e40*/  FFMA.FTZ R196, R182, R0.reuse, -R2.reuse ;  /* 0x00000000b6c47223 */ /* 0x180fe40000010802 */
[----:B------:R-:W-:-:S03]  /*14e50*/  FFMA.FTZ R197, R181, R0, -R2 ;  /* 0x00000000b5c57223 */ /* 0x000fc60000010802 */
[----:B------:R-:W-:Y:S01]  /*14e60*/  MUFU.EX2 R24, R17 ;  /* 0x0000001100187308 */ /* 0x000fe20000000800 */
[-CC-:B------:R-:W-:Y:S02]  /*14e70*/  FFMA.FTZ R200, R180, R0.reuse, -R2.reuse ;  /* 0x00000000b4c87223 */ /* 0x180fe40000010802 */
[-CC-:B------:R-:W-:Y:S02]  /*14e80*/  FFMA.FTZ R202, R175, R0.reuse, -R2.reuse ;  /* 0x00000000afca7223 */ /* 0x180fe40000010802 */
[----:B---3--:R-:W-:-:S03]  /*14e90*/  FFMA.FTZ R14, R245, R0, -R2 ;  /* 0x00000000f50e7223 */ /* 0x008fc60000010802 */
[----:B------:R-:W-:Y:S01]  /*14ea0*/  MUFU.EX2 R19, R16 ;  /* 0x0000001000137308 */ /* 0x000fe20000000800 */
[-CC-:B------:R-:W-:Y:S02]  /*14eb0*/  FFMA.FTZ R103, R174, R0.reuse, -R2.reuse ;  /* 0x00000000ae677223 */ /* 0x180fe40000010802 */
[-CC-:B------:R-:W-:Y:S02]  /*14ec0*/  FFMA.FTZ R191, R173, R0.reuse, -R2.reuse ;  /* 0x00000000adbf7223 */ /* 0x180fe40000010802 */
[----:B------:R-:W-:-:S03]  /*14ed0*/  FFMA.FTZ R140, R172, R0, -R2 ;  /* 0x00000000ac8c7223 */ /* 0x000fc60000010802 */
[----:B------:R-:W-:Y:S01]  /*14ee0*/  MUFU.EX2 R17, R3 ;  /* 0x0000000300117308 */ /* 0x000fe20000000800 */
[-CC-:B------:R-:W-:Y:S02]  /*14ef0*/  FFMA.FTZ R149, R171, R0.reuse, -R2.reuse ;  /* 0x00000000ab957223 */ /* 0x180fe40000010802 */
[-CC-:B------:R-:W-:Y:S02]  /*14f00*/  FFMA.FTZ R153, R170, R0.reuse, -R2.reuse ;  /* 0x00000000aa997223 */ /* 0x180fe40000010802 */
[-CC-:B------:R-:W-:Y:S02]  /*14f10*/  FFMA.FTZ R148, R115, R0.reuse, -R2.reuse ;  /* 0x0000000073947223 */ /* 0x180fe40000010802 */
[-CC-:B------:R-:W-:Y:S01]  /*14f20*/  FFMA.FTZ R186, R114, R0.reuse, -R2.reuse ;  /* 0x0000000072ba7223 */ /* 0x180fe20000010802 */
[----:B------:R3:W-:Y:S01]  /*14f30*/  MUFU.EX2 R33, R62 ;  /* 0x0000003e00217308 */ /* 0x0007e20000000800 */
[-CC-:B------:R-:W-:Y:S02]  /*14f40*/  FFMA.FTZ R208, R113, R0.reuse, -R2.reuse ;  /* 0x0000000071d07223 */ /* 0x180fe40000010802 */
[----:B------:R-:W-:-:S02]  /*14f50*/  FFMA.FTZ R213, R112, R0, -R2 ;  /* 0x0000000070d57223 */ /* 0x000fc40000010802 */
[-CC-:B------:R-:W-:Y:S02]  /*14f60*/  FFMA.FTZ R215, R107, R0.reuse, -R2.reuse ;  /* 0x000000006bd77223 */ /* 0x180fe40000010802 */
[-CC-:B------:R-:W-:Y:S01]  /*14f70*/  FFMA.FTZ R136, R105, R0.reuse, -R2.reuse ;  /* 0x0000000069887223 */ /* 0x180fe20000010802 */
[----:B------:R1:W-:Y:S01]  /*14f80*/  MUFU.EX2 R29, R61 ;  /* 0x0000003d001d7308 */ /* 0x0003e20000000800 */
[-CC-:B------:R-:W-:Y:S02]  /*14f90*/  FFMA.FTZ R137, R104, R0.reuse, -R2.reuse ;  /* 0x0000000068897223 */ /* 0x180fe40000010802 */
[-CC-:B------:R-:W-:Y:S02]  /*14fa0*/  FFMA.FTZ R214, R94, R0.reuse, -R2.reuse ;  /* 0x000000005ed67223 */ /* 0x180fe40000010802 */
[-CC-:B------:R-:W-:Y:S02]  /*14fb0*/  FFMA.FTZ R216, R64, R0.reuse, -R2.reuse ;  /* 0x0000000040d87223 */ /* 0x180fe40000010802 */
[-CC-:B------:R-:W-:Y:S01]  /*14fc0*/  FFMA.FTZ R211, R59, R0.reuse, -R2.reuse ;  /* 0x000000003bd37223 */ /* 0x180fe20000010802 */
[----:B------:R2:W-:Y:S01]  /*14fd0*/  MUFU.EX2 R28, R18 ;  /* 0x00000012001c7308 */ /* 0x0005e20000000800 */
[----:B---3--:R-:W-:-:S02]  /*14fe0*/  FFMA.FTZ R62, R183, R0, -R2 ;  /* 0x00000000b73e7223 */ /* 0x008fc40000010802 */
[-CC-:B------:R-:W-:Y:S02]  /*14ff0*/  FFMA.FTZ R204, R47, R0.reuse, -R2.reuse ;  /* 0x000000002fcc7223 */ /* 0x180fe40000010802 */
[-CC-:B------:R-:W-:Y:S02]  /*15000*/  FFMA.FTZ R13, R46, R0.reuse, -R2.reuse ;  /* 0x000000002e0d7223 */ /* 0x180fe40000010802 */
[-CC-:B------:R-:W-:Y:S01]  /*15010*/  FFMA.FTZ R10, R45, R0.reuse, -R2.reuse ;  /* 0x000000002d0a7223 */ /* 0x180fe20000010802 */
[----:B------:R-:W3:Y:S01]  /*15020*/  MUFU.EX2 R16, R14 ;  /* 0x0000000e00107308 */ /* 0x000ee20000000800 */
[-CC-:B-1----:R-:W-:Y:S02]  /*15030*/  FFMA.FTZ R61, R192, R0.reuse, -R2.reuse ;  /* 0x00000000c03d7223 */ /* 0x182fe40000010802 */
[----:B--2---:R-:W-:Y:S02]  /*15040*/  FFMA.FTZ R18, R220, R0, -R2 ;  /* 0x00000000dc127223 */ /* 0x004fe40000010802 */
[----:B----4-:R-:W-:-:S03]  /*15050*/  FFMA.FTZ R0, R249, R168, R5 ;  /* 0x000000a8f9007223 */ /* 0x010fc60000010005 */
[----:B------:R-:W1:Y:S01]  /*15060*/  MUFU.EX2 R15, R38 ;  /* 0x00000026000f7308 */ /* 0x000e620000000800 */
[----:B------:R-:W-:Y:S01]  /*15070*/  FADD.FTZ R3, R4, R0 ;  /* 0x0000000004037221 */ /* 0x000fe20000010000 */
[----:B------:R-:W-:Y:S02]  /*15080*/  F2FP.BF16.PACK_AB R0, R22, R79 ;  /* 0x0000004f1600723e */ /* 0x000fe400000010ff */
[----:B------:R-:W-:Y:S01]  /*15090*/  F2FP.BF16.PACK_AB R2, R4, R5 ;  /* 0x000000050402723e */ /* 0x000fe200000010ff */
[----:B------:R-:W-:Y:S01]  /*150a0*/  FADD.FTZ R5, R22, R50 ;  /* 0x0000003216057221 */ /* 0x000fe20000010000 */
[C---:B------:R-:W-:Y:S02]  /*150b0*/  PRMT R6, R0.reuse, 0x7632, R6 ;  /* 0x0000763200067816 */ /* 0x040fe40000000006 */
[----:B------:R-:W-:Y:S01]  /*150c0*/  PRMT R141, R0, 0x7610, R141 ;  /* 0x00007610008d7816 */ /* 0x000fe2000000008d */
[----:B------:R-:W-:Y:S01]  /*150d0*/  FADD.FTZ R0, R25, R32 ;  /* 0x0000002019007221 */ /* 0x000fe20000010000 */
[----:B---3--:R-:W-:Y:S01]  /*150e0*/  F2FP.BF16.PACK_AB R31, R16, R17 ;  /* 0x00000011101f723e */ /* 0x008fe200000010ff */
[----:B------:R-:W-:-:S02]  /*150f0*/  FADD.FTZ R4, R17, R3 ;  /* 0x0000000311047221 */ /* 0x000fc40000010000 */
[----:B------:R-:W-:Y:S02]  /*15100*/  FADD.FTZ R0, R24, R0 ;  /* 0x0000000018007221 */ /* 0x000fe40000010000 */
[----:B------:R-:W-:Y:S01]  /*15110*/  FADD.FTZ R3, R33, R5 ;  /* 0x0000000521037221 */ /* 0x000fe20000010000 */
[----:B------:R-:W2:Y:S01]  /*15120*/  MUFU.EX2 R14, R23 ;  /* 0x00000017000e7308 */ /* 0x000ea20000000800 */
[C---:B------:R-:W-:Y:S01]  /*15130*/  PRMT R7, R31.reuse, 0x7610, R7 ;  /* 0x000076101f077816 */ /* 0x040fe20000000007 */
[----:B------:R-:W-:Y:S01]  /*15140*/  FADD.FTZ R0, R28, R0 ;  /* 0x000000001c007221 */ /* 0x000fe20000010000 */
[----:B------:R-:W-:Y:S01]  /*15150*/  PRMT R152, R31, 0x7632, R152 ;  /* 0x000076321f987816 */ /* 0x000fe20000000098 */
[----:B------:R-:W-:Y:S01]  /*15160*/  IMAD.SHL.U32 R226, R230, 0x4, RZ ;  /* 0x00000004e6e27824 */ /* 0x000fe200078e00ff */
[C---:B------:R-:W-:Y:S01]  /*15170*/  PRMT R11, R2.reuse, 0x7610, R11 ;  /* 0x00007610020b7816 */ /* 0x040fe2000000000b */
[----:B------:R-:W-:Y:S01]  /*15180*/  FADD.FTZ R31, R29, R3 ;  /* 0x000000031d1f7221 */ /* 0x000fe20000010000 */
[----:B------:R-:W-:Y:S01]  /*15190*/  PRMT R12, R2, 0x7632, R12 ;  /* 0x00007632020c7816 */ /* 0x000fe2000000000c */
[----:B------:R-:W-:Y:S01]  /*151a0*/  FADD.FTZ R2, R20, R26 ;  /* 0x0000001a14027221 */ /* 0x000fe20000010000 */
[----:B------:R-:W3:Y:S01]  /*151b0*/  MUFU.EX2 R3, R27 ;  /* 0x0000001b00037308 */ /* 0x000ee20000000800 */
[----:B------:R-:W-:Y:S01]  /*151c0*/  F2FP.BF16.PACK_AB R26, R19, R20 ;  /* 0x00000014131a723e */ /* 0x000fe200000010ff */
[----:B-1----:R-:W-:Y:S01]  /*151d0*/  FADD.FTZ R20, R15, R0 ;  /* 0x000000000f147221 */ /* 0x002fe20000010000 */
[----:B------:R-:W-:Y:S01]  /*151e0*/  LOP3.LUT R0, R9, R226, RZ, 0x3c, !PT ;  /* 0x000000e209007212 */ /* 0x000fe200078e3cff */
[----:B------:R-:W-:-:S03]  /*151f0*/  FADD.FTZ R2, R19, R2 ;  /* 0x0000000213027221 */ /* 0x000fc60000010000 */
[----:B------:R-:W-:Y:S01]  /*15200*/  LOP3.LUT R0, R0, R133, RZ, 0x3c, !PT ;  /* 0x0000008500007212 */ /* 0x000fe200078e3cff */
[----:B------:R-:W-:Y:S01]  /*15210*/  FADD.FTZ R32, R16, R4 ;  /* 0x0000000410207221 */ /* 0x000fe20000010000 */
[----:B------:R-:W-:Y:S01]  /*15220*/  F2FP.BF16.PACK_AB R4, R29, R33 ;  /* 0x000000211d04723e */ /* 0x000fe200000010ff */
[----:B--2---:R-:W-:Y:S01]  /*15230*/  FADD.FTZ R2, R14, R2 ;  /* 0x000000020e027221 */ /* 0x004fe20000010000 */
[----:B------:R-:W-:Y:S01]  /*15240*/  F2FP.BF16.PACK_AB R23, R15, R28 ;  /* 0x0000001c0f17723e */ /* 0x000fe200000010ff */
[----:B------:R-:W-:Y:S01]  /*15250*/  IMAD.WIDE.U32 R28, R0, -0x326172a9, RZ ;  /* 0xcd9e8d57001c7825 */ /* 0x000fe200078e00ff */
[----:B------:R-:W-:-:S03]  /*15260*/  F2FP.BF16.PACK_AB R30, R24, R25 ;  /* 0x00000019181e723e */ /* 0x000fc600000010ff */
[----:B---3--:R-:W-:Y:S01]  /*15270*/  FADD.FTZ R24, R3, R2 ;  /* 0x0000000203187221 */ /* 0x008fe20000010000 */
[----:B------:R-:W-:Y:S02]  /*15280*/  LOP3.LUT R2, R29, R232, R228, 0x96, !PT ;  /* 0x000000e81d027212 */ /* 0x000fe400078e96e4 */
[----:B------:R-:W-:-:S03]  /*15290*/  F2FP.BF16.PACK_AB R22, R3, R14 ;  /* 0x0000000e0316723e */ /* 0x000fc600000010ff */
[----:B------:R-:W-:-:S05]  /*152a0*/  IMAD.WIDE.U32 R2, R2, -0x2daee0ad, RZ ;  /* 0xd2511f5302027825 */ /* 0x000fca00078e00ff */
[----:B------:R-:W-:Y:S02]  /*152b0*/  LOP3.LUT R0, R3, R234, R250, 0x96, !PT ;  /* 0x000000ea03007212 */ /* 0x000fe400078e96fa */
[----:B------:R-:W-:Y:S02]  /*152c0*/  LOP3.LUT R3, R101, R233, R28, 0x96, !PT ;  /* 0x000000e965037212 */ /* 0x000fe400078e961c */
[C---:B------:R-:W-:Y:S02]  /*152d0*/  PRMT R206, R4.reuse, 0x7610, R206 ;  /* 0x0000761004ce7816 */ /* 0x040fe400000000ce */
[----:B------:R-:W-:Y:S01]  /*152e0*/  PRMT R219, R4, 0x7632, R219 ;  /* 0x0000763204db7816 */ /* 0x000fe200000000db */
[----:B------:R-:W-:-:S04]  /*152f0*/  IMAD.WIDE.U32 R4, R3, -0x2daee0ad, RZ ;  /* 0xd2511f5303047825 */ /* 0x000fc800078e00ff */
[----:B------:R-:W-:Y:S01]  /*15300*/  IMAD.WIDE.U32 R16, R0, -0x326172a9, RZ ;  /* 0xcd9e8d5700107825 */ /* 0x000fe200078e00ff */
[----:B------:R-:W-:-:S05]  /*15310*/  LOP3.LUT R0, R5, R241, R2, 0x96, !PT ;  /* 0x000000f105007212 */ /* 0x000fca00078e9602 */
        /* <DEDUP_REMOVED lines=18> */
[----:B------:R-:W1:Y:S03]  /*15440*/  MUFU.EX2 R25, R18 ;  /* 0x0000001200197308 */ /* 0x000e660000000800 */
[----:B------:R-:W-:Y:S02]  /*15450*/  ISETP.GE.U32.AND P0, PT, R217, R0, PT ;  /* 0x00000000d900720c */ /* 0x000fe40003f06070 */
[----:B------:R-:W-:-:S02]  /*15460*/  LOP3.LUT R0, R2, 0xff, RZ, 0xc0, !PT ;  /* 0x000000ff02007812 */ /* 0x000fc400078ec0ff */
[----:B------:R-:W-:Y:S01]  /*15470*/  LOP3.LUT R5, R5, R238, R14, 0x96, !PT ;  /* 0x000000ee05057212 */ /* 0x000fe200078e960e */
[----:B------:R-:W2:Y:S01]  /*15480*/  MUFU.EX2 R27, R90 ;  /* 0x0000005a001b7308 */ /* 0x000ea20000000800 */
[----:B------:R-:W-:Y:S02]  /*15490*/  ISETP.GE.U32.AND P2, PT, R217, R0, PT ;  /* 0x00000000d900720c */ /* 0x000fe40003f46070 */
[--C-:B------:R-:W-:Y:S02]  /*154a0*/  SHF.R.U32.HI R0, RZ, 0x10, R2.reuse ;  /* 0x00000010ff007819 */ /* 0x100fe40000011602 */
[----:B------:R-:W-:Y:S02]  /*154b0*/  LOP3.LUT R14, R2, 0xffff, RZ, 0xc0, !PT ;  /* 0x0000ffff020e7812 */ /* 0x000fe400078ec0ff */
[----:B------:R-:W-:Y:S01]  /*154c0*/  SHF.R.U32.HI R2, RZ, 0x18, R2 ;  /* 0x00000018ff027819 */ /* 0x000fe20000011602 */
[----:B------:R-:W3:Y:S01]  /*154d0*/  MUFU.EX2 R17, R21 ;  /* 0x0000001500117308 */ /* 0x000ee20000000800 */
[----:B------:R-:W-:-:S02]  /*154e0*/  LOP3.LUT R0, R0, 0xff, RZ, 0xc0, !PT ;  /* 0x000000ff00007812 */ /* 0x000fc400078ec0ff */
[----:B------:R-:W-:Y:S01]  /*154f0*/  ISETP.GE.U32.AND P1, PT, R217, R2, PT ;  /* 0x00000002d900720c */ /* 0x000fe20003f26070 */
[----:B------:R-:W-:-:S04]  /*15500*/  IMAD.WIDE.U32 R2, R5, -0x2daee0ad, RZ ;  /* 0xd2511f5305027825 */ /* 0x000fc800078e00ff */
[----:B------:R-:W4:Y:S01]  /*15510*/  MUFU.EX2 R19, R91 ;  /* 0x0000005b00137308 */ /* 0x000f220000000800 */
[----:B------:R-:W-:Y:S02]  /*15520*/  LOP3.LUT R4, R4, 0xff, RZ, 0xc0, !PT ;  /* 0x000000ff04047812 */ /* 0x000fe400078ec0ff */
[----:B------:R-:W-:Y:S02]  /*15530*/  ISETP.GE.U32.AND P6, PT, R217, R0, PT ;  /* 0x00000000d900720c */ /* 0x000fe40003fc6070 */
[----:B------:R-:W-:Y:S01]  /*15540*/  LOP3.LUT R0, R3, R237, R16, 0x96, !PT ;  /* 0x000000ed03007212 */ /* 0x000fe200078e9610 */
[----:B-1----:R-:W-:Y:S01]  /*15550*/  FADD.FTZ R5, R25, R32 ;  /* 0x0000002019057221 */ /* 0x002fe20000010000 */
[----:B------:R-:W-:Y:S02]  /*15560*/  ISETP.GE.U32.AND P5, PT, R217, R4, PT ;  /* 0x00000004d900720c */ /* 0x000fe40003fa6070 */
[C---:B------:R-:W-:Y:S02]  /*15570*/  LOP3.LUT R16, R2.reuse, 0xffff, RZ, 0xc0, !PT ;  /* 0x0000ffff02107812 */ /* 0x040fe400078ec0ff */
[----:B------:R-:W-:-:S02]  /*15580*/  LOP3.LUT R4, R2, 0xff, RZ, 0xc0, !PT ;  /* 0x000000ff02047812 */ /* 0x000fc400078ec0ff */
[--C-:B------:R-:W-:Y:S02]  /*15590*/  SHF.R.U32.HI R15, RZ, 0x10, R2.reuse ;  /* 0x00000010ff0f7819 */ /* 0x100fe40000011602 */
[----:B------:R-:W-:Y:S01]  /*155a0*/  SHF.R.U32.HI R3, RZ, 0x18, R2 ;  /* 0x00000018ff037819 */ /* 0x000fe20000011602 */
[----:B--2---:R-:W-:Y:S01]  /*155b0*/  FADD.FTZ R2, R27, R31 ;  /* 0x0000001f1b027221 */ /* 0x004fe20000010000 */
[----:B------:R-:W-:Y:S01]  /*155c0*/  PRMT R63, R49, 0x7610, R63 ;  /* 0x00007610313f7816 */ /* 0x000fe2000000003f */
[C---:B---3--:R-:W-:Y:S01]  /*155d0*/  FADD.FTZ R18, R17.reuse, R5 ;  /* 0x0000000511127221 */ /* 0x048fe20000010000 */
[----:B------:R-:W-:Y:S01]  /*155e0*/  F2FP.BF16.PACK_AB R50, R17, R25 ;  /* 0x000000191132723e */ /* 0x000fe200000010ff */
[----:B----4-:R-:W-:Y:S01]  /*155f0*/  FADD.FTZ R17, R19, R2 ;  /* 0x0000000213117221 */ /* 0x010fe20000010000 */
[----:B------:R-:W-:Y:S02]  /*15600*/  PRMT R157, R49, 0x7632, R157 ;  /* 0x00007632319d7816 */ /* 0x000fe4000000009d */
[----:B------:R-:W-:Y:S01]  /*15610*/  SHF.R.U32.HI R2, RZ, 0x8, R14 ;  /* 0x00000008ff027819 */ /* 0x000fe2000001160e */
[----:B------:R-:W-:Y:S01]  /*15620*/  @!P4 HFMA2.BF16_V2 R44, -RZ.H0_H0, RZ.H0_H0, -R63.H0_H0 ;  /* 0x200000ffff2cc231 */ /* 0x000fe2000034093f */
[----:B------:R-:W-:Y:S01]  /*15630*/  PRMT R249, R63, 0x5410, R157 ;  /* 0x000054103ff97816 */ /* 0x000fe2000000009d */
[----:B------:R-:W-:Y:S01]  /*15640*/  @!P3 HFMA2.BF16_V2 R43, -RZ.H0_H0, RZ.H0_H0, -R157.H0_H0 ;  /* 0x200000ffff2bb231 */ /* 0x000fe2000034099d */
[----:B------:R-:W-:-:S02]  /*15650*/  LOP3.LUT R2, R2, 0xffff, RZ, 0xc0, !PT ;  /* 0x0000ffff02027812 */ /* 0x000fc400078ec0ff */
[----:B------:R-:W-:Y:S01]  /*15660*/  PRMT R79, R34, 0x7610, R79 ;  /* 0x00007610224f7816 */ /* 0x000fe2000000004f */
[----:B------:R-:W1:Y:S01]  /*15670*/  MUFU.EX2 R14, R66 ;  /* 0x00000042000e7308 */ /* 0x000e620000000800 */
[----:B------:R-:W-:Y:S02]  /*15680*/  @!P4 PRMT R63, R44, 0x5410, RZ ;  /* 0x000054102c3fc816 */ /* 0x000fe400000000ff */
[----:B------:R-:W-:Y:S02]  /*15690*/  ISETP.GE.U32.AND P4, PT, R217, R2, PT ;  /* 0x00000002d900720c */ /* 0x000fe40003f86070 */
[----:B------:R-:W-:Y:S01]  /*156a0*/  SHF.R.U32.HI R2, RZ, 0x10, R0 ;  /* 0x00000010ff027819 */ /* 0x000fe20000011600 */
[----:B------:R-:W-:Y:S01]  /*156b0*/  @!P5 HFMA2.BF16_V2 R42, -RZ.H0_H0, RZ.H0_H0, -R79.H0_H0 ;  /* 0x200000ffff2ad231 */ /* 0x000fe2000034094f */
[----:B------:R-:W-:Y:S02]  /*156c0*/  @!P3 PRMT R157, R43, 0x5410, RZ ;  /* 0x000054102b9db816 */ /* 0x000fe400000000ff */
[----:B------:R-:W-:-:S02]  /*156d0*/  PRMT R156, R34, 0x7632, R156 ;  /* 0x00007632229c7816 */ /* 0x000fc4000000009c */
[----:B------:R-:W-:Y:S02]  /*156e0*/  ISETP.GE.U32.AND P3, PT, R217, R4, PT ;  /* 0x00000004d900720c */ /* 0x000fe40003f66070 */
[----:B------:R-:W-:Y:S01]  /*156f0*/  PRMT R155, R30, 0x7610, R155 ;  /* 0x000076101e9b7816 */ /* 0x000fe2000000009b */
[----:B------:R-:W2:Y:S01]  /*15700*/  MUFU.EX2 R4, R67 ;  /* 0x0000004300047308 */ /* 0x000ea20000000800 */
[----:B------:R-:W-:Y:S02]  /*15710*/  LOP3.LUT R2, R2, 0xff, RZ, 0xc0, !PT ;  /* 0x000000ff02027812 */ /* 0x000fe400078ec0ff */
[----:B------:R-:W-:Y:S01]  /*15720*/  PRMT R248, R79, 0x5410, R156 ;  /* 0x000054104ff87816 */ /* 0x000fe2000000009c */
[----:B------:R-:W-:Y:S01]  /*15730*/  @!P2 HFMA2.BF16_V2 R45, -RZ.H0_H0, RZ.H0_H0, -R155.H0_H0 ;  /* 0x200000ffff2da231 */ /* 0x000fe2000034099b */
[----:B------:R-:W-:Y:S01]  /*15740*/  @!P5 PRMT R79, R42, 0x5410, RZ ;  /* 0x000054102a4fd816 */ /* 0x000fe200000000ff */
[----:B------:R-:W-:Y:S01]  /*15750*/  @!P0 HFMA2.BF16_V2 R41, -RZ.H0_H0, RZ.H0_H0, -R156.H0_H0 ;  /* 0x200000ffff298231 */ /* 0x000fe2000034099c */
[----:B------:R-:W-:-:S02]  /*15760*/  PRMT R154, R30, 0x7632, R154 ;  /* 0x000076321e9a7816 */ /* 0x000fc4000000009a */
[----:B------:R-:W-:Y:S02]  /*15770*/  ISETP.GE.U32.AND P5, PT, R217, R2, PT ;  /* 0x00000002d900720c */ /* 0x000fe40003fa6070 */
[----:B------:R-:W-:Y:S01]  /*15780*/  LOP3.LUT R2, R0, 0xff, RZ, 0xc0, !PT ;  /* 0x000000ff00027812 */ /* 0x000fe200078ec0ff */
[----:B------:R-:W-:Y:S01]  /*15790*/  @!P4 HFMA2.BF16_V2 R46, -RZ.H0_H0, RZ.H0_H0, -R154.H0_H0 ;  /* 0x200000ffff2ec231 */ /* 0x000fe2000034099a */
[----:B------:R-:W-:Y:S02]  /*157a0*/  PRMT R235, R155, 0x5410, R154 ;  /* 0x000054109beb7816 */ /* 0x000fe4000000009a */
[----:B------:R-:W-:Y:S02]  /*157b0*/  @!P2 PRMT R155, R45, 0x5410, RZ ;  /* 0x000054102d9ba816 */ /* 0x000fe400000000ff */
[----:B------:R-:W-:Y:S02]  /*157c0*/  @!P0 PRMT R156, R41, 0x5410, RZ ;  /* 0x00005410299c8816 */ /* 0x000fe400000000ff */
[----:B------:R-:W-:-:S02]  /*157d0*/  ISETP.GE.U32.AND P2, PT, R217, R2, PT ;  /* 0x00000002d900720c */ /* 0x000fc40003f46070 */
[----:B------:R-:W-:Y:S02]  /*157e0*/  PRMT R151, R26, 0x7632, R151 ;  /* 0x000076321a977816 */ /* 0x000fe40000000097 */
[C---:B------:R-:W-:Y:S01]  /*157f0*/  ISETP.GE.U32.AND P0, PT, R217.reuse, R3, PT ;  /* 0x00000003d900720c */ /* 0x040fe20003f06070 */
[----:B-1----:R-:W-:Y:S01]  /*15800*/  FADD.FTZ R3, R14, R20 ;  /* 0x000000140e037221 */ /* 0x002fe20000010000 */
[----:B------:R-:W-:Y:S02]  /*15810*/  SHF.R.U32.HI R2, RZ, 0x18, R0 ;  /* 0x00000018ff027819 */ /* 0x000fe40000011600 */
[----:B------:R-:W-:Y:S02]  /*15820*/  LOP3.LUT R0, R0, 0xffff, RZ, 0xc0, !PT ;  /* 0x0000ffff00007812 */ /* 0x000fe400078ec0ff */
[----:B------:R-:W-:Y:S01]  /*15830*/  PRMT R150, R26, 0x7610, R150 ;  /* 0x000076101a967816 */ /* 0x000fe20000000096 */
[----:B------:R-:W-:Y:S01]  /*15840*/  @!P1 HFMA2.BF16_V2 R47, -RZ.H0_H0, RZ.H0_H0, -R151.H0_H0 ;  /* 0x200000ffff2f9231 */ /* 0x000fe20000340997 */
[----:B------:R-:W-:Y:S01]  /*15850*/  @!P4 PRMT R154, R46, 0x5410, RZ ;  /* 0x000054102e9ac816 */ /* 0x000fe200000000ff */
[----:B--2---:R-:W-:Y:S01]  /*15860*/  FADD.FTZ R5, R4, R3 ;  /* 0x0000000304057221 */ /* 0x004fe20000010000 */
[----:B------:R-:W-:-:S02]  /*15870*/  ISETP.GE.U32.AND P4, PT, R217, R2, PT ;  /* 0x00000002d900720c */ /* 0x000fc40003f86070 */
[----:B------:R-:W-:Y:S02]  /*15880*/  LOP3.LUT R2, R15, 0xff, RZ, 0xc0, !PT ;  /* 0x000000ff0f027812 */ /* 0x000fe400078ec0ff */
[----:B------:R-:W-:Y:S01]  /*15890*/  SHF.R.U32.HI R0, RZ, 0x8, R0 ;  /* 0x00000008ff007819 */ /* 0x000fe20000011600 */
[----:B------:R-:W-:Y:S01]  /*158a0*/  @!P6 HFMA2.BF16_V2 R51, -RZ.H0_H0, RZ.H0_H0, -R150.H0_H0 ;  /* 0x200000ffff33e231 */ /* 0x000fe20000340996 */
[----:B------:R-:W-:Y:S02]  /*158b0*/  F2FP.BF16.PACK_AB R4, R4, R14 ;  /* 0x0000000e0404723e */ /* 0x000fe400000010ff */
[----:B------:R-:W1:Y:S01]  /*158c0*/  MUFU.EX2 R14, R37 ;  /* 0x00000025000e7308 */ /* 0x000e620000000800 */
[----:B------:R-:W-:Y:S02]  /*158d0*/  PRMT R135, R150, 0x5410, R151 ;  /* 0x0000541096877816 */ /* 0x000fe40000000097 */
[----:B------:R-:W-:Y:S02]  /*158e0*/  @!P1 PRMT R151, R47, 0x5410, RZ ;  /* 0x000054102f979816 */ /* 0x000fe400000000ff */
[----:B------:R-:W-:-:S02]  /*158f0*/  LOP3.LUT R0, R0, 0xffff, RZ, 0xc0, !PT ;  /* 0x0000ffff00007812 */ /* 0x000fc400078ec0ff */
[----:B------:R-:W-:Y:S02]  /*15900*/  ISETP.GE.U32.AND P1, PT, R217, R2, PT ;  /* 0x00000002d900720c */ /* 0x000fe40003f26070 */
[----:B------:R-:W-:Y:S01]  /*15910*/  PRMT R147, R23, 0x7610, R147 ;  /* 0x0000761017937816 */ /* 0x000fe20000000093 */
[----:B------:R-:W2:Y:S01]  /*15920*/  MUFU.EX2 R2, R39 ;  /* 0x0000002700027308 */ /* 0x000ea20000000800 */
[----:B------:R-:W-:Y:S02]  /*15930*/  @!P6 PRMT R150, R51, 0x5410, RZ ;  /* 0x000054103396e816 */ /* 0x000fe400000000ff */
[----:B------:R-:W-:Y:S02]  /*15940*/  ISETP.GE.U32.AND P6, PT, R217, R0, PT ;  /* 0x00000000d900720c */ /* 0x000fe40003fc6070 */
[----:B------:R-:W-:Y:S01]  /*15950*/  SHF.R.U32.HI R0, RZ, 0x8, R16 ;  /* 0x00000008ff007819 */ /* 0x000fe20000011610 */
[----:B------:R-:W-:Y:S01]  /*15960*/  @!P2 HFMA2.BF16_V2 R55, -RZ.H0_H0, RZ.H0_H0, -R147.H0_H0 ;  /* 0x200000ffff37a231 */ /* 0x000fe20000340993 */
[----:B------:R-:W-:Y:S01]  /*15970*/  PRMT R146, R23, 0x7632, R146 ;  /* 0x0000763217927816 */ /* 0x000fe20000000092 */
[----:B------:R-:W3:Y:S01]  /*15980*/  MUFU.EX2 R25, R97 ;  /* 0x0000006100197308 */ /* 0x000ee20000000800 */
[----:B------:R-:W-:-:S02]  /*15990*/  LOP3.LUT R0, R0, 0xffff, RZ, 0xc0, !PT ;  /* 0x0000ffff00007812 */ /* 0x000fc400078ec0ff */
[----:B------:R-:W-:Y:S02]  /*159a0*/  PRMT R221, R147, 0x5410, R146 ;  /* 0x0000541093dd7816 */ /* 0x000fe40000000092 */
[----:B------:R-:W-:Y:S02]  /*159b0*/  F2FP.BF16.PACK_AB R201, R19, R27 ;  /* 0x0000001b13c9723e */ /* 0x000fe400000010ff */
[----:B------:R-:W-:Y:S01]  /*159c0*/  @!P2 PRMT R147, R55, 0x5410, RZ ;  /* 0x000054103793a816 */ /* 0x000fe200000000ff */
[----:B------:R-:W4:Y:S01]  /*159d0*/  MUFU.EX2 R20, R128 ;  /* 0x0000008000147308 */ /* 0x000f220000000800 */
[----:B------:R-:W-:Y:S01]  /*159e0*/  ISETP.GE.U32.AND P2, PT, R217, R0, PT ;  /* 0x00000000d900720c */ /* 0x000fe20003f46070 */
[----:B-1----:R-:W-:-:S06]  /*159f0*/  FADD.FTZ R0, R14, R24 ;  /* 0x000000180e007221 */ /* 0x002fcc0000010000 */
[----:B------:R-:W1:Y:S01]  /*15a00*/  MUFU.EX2 R27, R70 ;  /* 0x00000046001b7308 */ /* 0x000e620000000800 */
[C---:B--2---:R-:W-:Y:S01]  /*15a10*/  FADD.FTZ R3, R2.reuse, R0 ;  /* 0x0000000002037221 */ /* 0x044fe20000010000 */
[----:B------:R-:W-:Y:S02]  /*15a20*/  F2FP.BF16.PACK_AB R0, R2, R14 ;  /* 0x0000000e0200723e */ /* 0x000fe400000010ff */
[----:B------:R-:W-:-:S04]  /*15a30*/  PRMT R143, R4, 0x7610, R143 ;  /* 0x00007610048f7816 */ /* 0x000fc8000000008f */
[----:B------:R-:W2:Y:S01]  /*15a40*/  MUFU.EX2 R21, R72 ;  /* 0x0000004800157308 */ /* 0x000ea20000000800 */
[----:B------:R-:W-:Y:S02]  /*15a50*/  PRMT R142, R4, 0x7632, R142 ;  /* 0x00007632048e7816 */ /* 0x000fe4000000008e */
[----:B------:R-:W-:-:S05]  /*15a60*/  PRMT R139, R0, 0x7610, R139 ;  /* 0x00007610008b7816 */ /* 0x000fca000000008b */
[----:B------:R-:W1:Y:S01]  /*15a70*/  MUFU.EX2 R15, R35 ;  /* 0x00000023000f7308 */ /* 0x000e620000000800 */
[----:B------:R-:W-:Y:S01]  /*15a80*/  PRMT R138, R0, 0x7632, R138 ;  /* 0x00007632008a7816 */ /* 0x000fe2000000008a */
[----:B---3--:R-:W-:-:S06]  /*15a90*/  FADD.FTZ R0, R25, R17 ;  /* 0x0000001119007221 */ /* 0x008fcc0000010000 */
[----:B------:R-:W-:Y:S01]  /*15aa0*/  MUFU.EX2 R26, R73 ;  /* 0x00000049001a7308 */ /* 0x000fe20000000800 */
[----:B----4-:R-:W-:-:S07]  /*15ab0*/  FADD.FTZ R30, R20, R0 ;  /* 0x00000000141e7221 */ /* 0x010fce0000010000 */
[----:B------:R-:W3:Y:S01]  /*15ac0*/  MUFU.EX2 R4, R36 ;  /* 0x0000002400047308 */ /* 0x000ee20000000800 */
[----:B-1----:R-:W-:-:S07]  /*15ad0*/  FADD.FTZ R0, R27, R5 ;  /* 0x000000051b007221 */ /* 0x002fce0000010000 */
[----:B------:R-:W1:Y:S01]  /*15ae0*/  MUFU.EX2 R16, R89 ;  /* 0x0000005900107308 */ /* 0x000e620000000800 */
[----:B--2---:R-:W-:-:S07]  /*15af0*/  FADD.FTZ R0, R21, R0 ;  /* 0x0000000015007221 */ /* 0x004fce0000010000 */
[----:B------:R2:W4:Y:S01]  /*15b00*/  MUFU.EX2 R19, R40 ;  /* 0x0000002800137308 */ /* 0x0005220000000800 */
[----:B------:R-:W-:Y:S01]  /*15b10*/  FADD.FTZ R2, R15, R18 ;  /* 0x000000120f027221 */ /* 0x000fe20000010000 */
[----:B---3--:R-:W-:Y:S01]  /*15b20*/  F2FP.BF16.PACK_AB R41, R4, R15 ;  /* 0x0000000f0429723e */ /* 0x008fe200000010ff */
[----:B------:R-:W-:Y:S02]  /*15b30*/  FADD.FTZ R0, R26, R0 ;  /* 0x000000001a007221 */ /* 0x000fe40000010000 */
[----:B------:R-:W-:-:S03]  /*15b40*/  FADD.FTZ R31, R4, R2 ;  /* 0x00000002041f7221 */ /* 0x000fc60000010000 */
[----:B------:R-:W3:Y:S08]  /*15b50*/  MUFU.EX2 R14, R48 ;  /* 0x00000030000e7308 */ /* 0x000ef00000000800 */
[----:B------:R-:W3:Y:S01]  /*15b60*/  MUFU.EX2 R4, R60 ;  /* 0x0000003c00047308 */ /* 0x000ee20000000800 */
[----:B--2---:R-:W-:Y:S01]  /*15b70*/  F2FP.BF16.PACK_AB R40, R20, R25 ;  /* 0x000000191428723e */ /* 0x004fe200000010ff */
[----:B-1----:R-:W-:Y:S01]  /*15b80*/  FADD.FTZ R20, R16, R0 ;  /* 0x0000000010147221 */ /* 0x002fe20000010000 */
[----:B------:R-:W-:Y:S01]  /*15b90*/  IADD3 R0, R226, 0x1, RZ ;  /* 0x00000001e2007810 */ /* 0x000fe20007ffe0ff */
[----:B----4-:R-:W-:-:S04]  /*15ba0*/  FADD.FTZ R2, R19, R3 ;  /* 0x0000000313027221 */ /* 0x010fc80000010000 */
[----:B------:R-:W1:Y:S01]  /*15bb0*/  MUFU.EX2 R3, R65 ;  /* 0x0000004100037308 */ /* 0x000e620000000800 */
[----:B------:R-:W-:Y:S01]  /*15bc0*/  LOP3.LUT R0, R9, R0, RZ, 0x3c, !PT ;  /* 0x0000000009007212 */ /* 0x000fe200078e3cff */
[----:B---3--:R-:W-:-:S03]  /*15bd0*/  FADD.FTZ R2, R14, R2 ;  /* 0x000000020e027221 */ /* 0x008fc60000010000 */
[----:B------:R-:W-:Y:S01]  /*15be0*/  LOP3.LUT R0, R0, R133, RZ, 0x3c, !PT ;  /* 0x0000008500007212 */ /* 0x000fe200078e3cff */
[----:B------:R-:W-:-:S04]  /*15bf0*/  FADD.FTZ R2, R4, R2 ;  /* 0x0000000204027221 */ /* 0x000fc80000010000 */
[----:B------:R-:W-:Y:S01]  /*15c00*/  IMAD.WIDE.U32 R34, R0, -0x326172a9, RZ ;  /* 0xcd9e8d5700227825 */ /* 0x000fe200078e00ff */
[----:B------:R-:W-:-:S03]  /*15c10*/  PRMT R145, R22, 0x7610, R145 ;  /* 0x0000761016917816 */ /* 0x000fc60000000091 */
[----:B-1----:R-:W-:Y:S01]  /*15c20*/  FADD.FTZ R18, R3, R2 ;  /* 0x0000000203127221 */ /* 0x002fe20000010000 */
[----:B------:R-:W-:Y:S02]  /*15c30*/  LOP3.LUT R2, R35, R232, R228, 0x96, !PT ;  /* 0x000000e823027212 */ /* 0x000fe400078e96e4 */
[----:B------:R-:W-:Y:S02]  /*15c40*/  PRMT R144, R22, 0x7632, R144 ;  /* 0x0000763216907816 */ /* 0x000fe40000000090 */
[----:B------:R-:W-:Y:S01]  /*15c50*/  F2FP.BF16.PACK_AB R22, R3, R4 ;  /* 0x000000040316723e */ /* 0x000fe200000010ff */
[----:B------:R-:W-:-:S05]  /*15c60*/  IMAD.WIDE.U32 R2, R2, -0x2daee0ad, RZ ;  /* 0xd2511f5302027825 */ /* 0x000fca00078e00ff */
[----:B------:R-:W-:Y:S02]  /*15c70*/  LOP3.LUT R0, R3, R234, R250, 0x96, !PT ;  /* 0x000000ea03007212 */ /* 0x000fe400078e96fa */
[----:B------:R-:W-:Y:S02]  /*15c80*/  LOP3.LUT R3, R101, R233, R34, 0x96, !PT ;  /* 0x000000e965037212 */ /* 0x000fe400078e9622 */
[----:B------:R-:W-:-:S03]  /*15c90*/  F2FP.BF16.PACK_AB R24, R16, R26 ;  /* 0x0000001a1018723e */ /* 0x000fc600000010ff */
[----:B------:R-:W-:-:S04]  /*15ca0*/  IMAD.WIDE.U32 R4, R3, -0x2daee0ad, RZ ;  /* 0xd2511f5303047825 */ /* 0x000fc800078e00ff */
[----:B------:R-:W-:Y:S01]  /*15cb0*/  IMAD.WIDE.U32 R16, R0, -0x326172a9, RZ ;  /* 0xcd9e8d5700107825 */ /* 0x000fe200078e00ff */
[----:B------:R-:W-:Y:S02]  /*15cc0*/  LOP3.LUT R0, R5, R241, R2, 0x96, !PT ;  /* 0x000000f105007212 */ /* 0x000fe400078e9602 */
        /* <DEDUP_REMOVED lines=11> */
[----:B------:R-:W-:Y:S01]  /*15d80*/  LOP3.LUT R0, R3, R242, R4, 0x96, !PT ;  /* 0x000000f203007212 */ /* 0x000fe200078e9604 */
[----:B------:R-:W-:Y:S01]  /*15d90*/  IMAD.MOV.U32 R37, RZ, RZ, R216 ;  /* 0x000000ffff257224 */ /* 0x000fe200078e00d8 */
[----:B------:R-:W-:Y:S02]  /*15da0*/  PRMT R216, R145, 0x5410, R144 ;  /* 0x0000541091d87816 */ /* 0x000fe40000000090 */
[----:B------:R-:W-:Y:S02]  /*15db0*/  LOP3.LUT R4, R0, 0xff, RZ, 0xc0, !PT ;  /* 0x000000ff00047812 */ /* 0x000fe400078ec0ff */
        /* <DEDUP_REMOVED lines=10> */
[----:B------:R-:W-:Y:S01]  /*15e60*/  SHF.R.U32.HI R4, RZ, 0x10, R0 ;  /* 0x00000010ff047819 */ /* 0x000fe20000011600 */
[----:B------:R-:W-:Y:S01]  /*15e70*/  IMAD.MOV.U32 R36, RZ, RZ, R222 ;  /* 0x000000ffff247224 */ /* 0x000fe200078e00de */
[----:B------:R-:W-:Y:S01]  /*15e80*/  SHF.R.U32.HI R0, RZ, 0x18, R0 ;  /* 0x00000018ff007819 */ /* 0x000fe20000011600 */
[----:B------:R-:W-:Y:S01]  /*15e90*/  @!P2 HFMA2.BF16_V2 R58, -RZ.H0_H0, RZ.H0_H0, -R142.H0_H0 ;  /* 0x200000ffff3aa231 */ /* 0x000fe2000034098e */
[----:B------:R-:W-:-:S02]  /*15ea0*/  PRMT R222, R139, 0x5410, R138 ;  /* 0x000054108bde7816 */ /* 0x000fc4000000008a */
[----:B------:R-:W-:Y:S02]  /*15eb0*/  @!P0 PRMT R138, R53, 0x5410, RZ ;  /* 0x00005410358a8816 */ /* 0x000fe400000000ff */
[----:B------:R-:W-:Y:S01]  /*15ec0*/  ISETP.GE.U32.AND P0, PT, R217, R0, PT ;  /* 0x00000000d900720c */ /* 0x000fe20003f06070 */
[----:B------:R-:W1:Y:S01]  /*15ed0*/  MUFU.EX2 R25, R76 ;  /* 0x0000004c00197308 */ /* 0x000e620000000800 */
[----:B------:R-:W-:Y:S01]  /*15ee0*/  LOP3.LUT R0, R2, 0xff, RZ, 0xc0, !PT ;  /* 0x000000ff02007812 */ /* 0x000fe200078ec0ff */
[----:B------:R-:W-:Y:S01]  /*15ef0*/  @!P1 HFMA2.BF16_V2 R56, -RZ.H0_H0, RZ.H0_H0, -R139.H0_H0 ;  /* 0x200000ffff389231 */ /* 0x000fe2000034098b */
[----:B------:R-:W-:Y:S02]  /*15f00*/  @!P2 PRMT R142, R58, 0x5410, RZ ;  /* 0x000054103a8ea816 */ /* 0x000fe400000000ff */
[----:B------:R-:W-:Y:S02]  /*15f10*/  LOP3.LUT R5, R5, R238, R14, 0x96, !PT ;  /* 0x000000ee05057212 */ /* 0x000fe400078e960e */
[----:B------:R-:W-:Y:S01]  /*15f20*/  ISETP.GE.U32.AND P2, PT, R217, R0, PT ;  /* 0x00000000d900720c */ /* 0x000fe20003f46070 */
[----:B------:R-:W2:Y:S01]  /*15f30*/  MUFU.EX2 R17, R77 ;  /* 0x0000004d00117308 */ /* 0x000ea20000000800 */
[----:B------:R-:W-:-:S02]  /*15f40*/  SHF.R.U32.HI R0, RZ, 0x10, R2 ;  /* 0x00000010ff007819 */ /* 0x000fc40000011602 */
[----:B------:R-:W-:Y:S02]  /*15f50*/  LOP3.LUT R14, R2, 0xffff, RZ, 0xc0, !PT ;  /* 0x0000ffff020e7812 */ /* 0x000fe400078ec0ff */
[----:B------:R-:W-:Y:S01]  /*15f60*/  SHF.R.U32.HI R2, RZ, 0x18, R2 ;  /* 0x00000018ff027819 */ /* 0x000fe20000011602 */
[----:B------:R-:W-:Y:S01]  /*15f70*/  @!P5 HFMA2.BF16_V2 R54, -RZ.H0_H0, RZ.H0_H0, -R145.H0_H0 ;  /* 0x200000ffff36d231 */ /* 0x000fe20000340991 */
[----:B------:R-:W-:Y:S01]  /*15f80*/  @!P1 PRMT R139, R56, 0x5410, RZ ;  /* 0x00005410388b9816 */ /* 0x000fe200000000ff */
[----:B------:R-:W-:Y:S01]  /*15f90*/  MUFU.EX2 R26, R117 ;  /* 0x00000075001a7308 */ /* 0x000fe20000000800 */
[----:B------:R-:W-:Y:S02]  /*15fa0*/  F2FP.BF16.PACK_AB R21, R21, R27 ;  /* 0x0000001b1515723e */ /* 0x000fe400000010ff */
[----:B------:R-:W-:Y:S01]  /*15fb0*/  ISETP.GE.U32.AND P1, PT, R217, R2, PT ;  /* 0x00000002d900720c */ /* 0x000fe20003f26070 */
[----:B------:R-:W-:Y:S01]  /*15fc0*/  IMAD.WIDE.U32 R2, R5, -0x2daee0ad, RZ ;  /* 0xd2511f5305027825 */ /* 0x000fe200078e00ff */
[----:B------:R-:W-:-:S03]  /*15fd0*/  LOP3.LUT R4, R4, 0xff, RZ, 0xc0, !PT ;  /* 0x000000ff04047812 */ /* 0x000fc600078ec0ff */
[----:B------:R-:W3:Y:S01]  /*15fe0*/  MUFU.EX2 R27, R116 ;  /* 0x00000074001b7308 */ /* 0x000ee20000000800 */
[----:B------:R-:W-:Y:S02]  /*15ff0*/  @!P5 PRMT R145, R54, 0x5410, RZ ;  /* 0x000054103691d816 */ /* 0x000fe400000000ff */
[----:B------:R-:W-:Y:S02]  /*16000*/  ISETP.GE.U32.AND P5, PT, R217, R4, PT ;  /* 0x00000004d900720c */ /* 0x000fe40003fa6070 */
[C---:B------:R-:W-:Y:S02]  /*16010*/  LOP3.LUT R5, R2.reuse, 0xff, RZ, 0xc0, !PT ;  /* 0x000000ff02057812 */ /* 0x040fe400078ec0ff */
[----:B------:R-:W-:Y:S02]  /*16020*/  LOP3.LUT R19, R2, 0xffff, RZ, 0xc0, !PT ;  /* 0x0000ffff02137812 */ /* 0x000fe400078ec0ff */
[--C-:B------:R-:W-:Y:S02]  /*16030*/  SHF.R.U32.HI R15, RZ, 0x10, R2.reuse ;  /* 0x00000010ff0f7819 */ /* 0x100fe40000011602 */
[----:B------:R-:W-:Y:S01]  /*16040*/  SHF.R.U32.HI R4, RZ, 0x18, R2 ;  /* 0x00000018ff047819 */ /* 0x000fe20000011602 */
[----:B-1----:R-:W-:Y:S01]  /*16050*/  FADD.FTZ R2, R25, R18 ;  /* 0x0000001219027221 */ /* 0x002fe20000010000 */
[----:B------:R-:W-:Y:S01]  /*16060*/  @!P6 HFMA2.BF16_V2 R57, -RZ.H0_H0, RZ.H0_H0, -R146.H0_H0 ;  /* 0x200000ffff39e231 */ /* 0x000fe20000340992 */
[----:B------:R-:W-:-:S02]  /*16070*/  PRMT R128, R21, 0x7610, R128 ;  /* 0x0000761015807816 */ /* 0x000fc40000000080 */
[----:B------:R-:W-:Y:S01]  /*16080*/  LOP3.LUT R0, R0, 0xff, RZ, 0xc0, !PT ;  /* 0x000000ff00007812 */ /* 0x000fe200078ec0ff */
[----:B--2---:R-:W-:Y:S01]  /*16090*/  FADD.FTZ R18, R17, R2 ;  /* 0x0000000211127221 */ /* 0x004fe20000010000 */
[----:B------:R-:W-:Y:S01]  /*160a0*/  SHF.R.U32.HI R2, RZ, 0x8, R14 ;  /* 0x00000008ff027819 */ /* 0x000fe2000001160e */
[----:B------:R-:W-:Y:S01]  /*160b0*/  @!P4 HFMA2.BF16_V2 R68, -RZ.H0_H0, RZ.H0_H0, -R128.H0_H0 ;  /* 0x200000ffff44c231 */ /* 0x000fe20000340980 */
[----:B------:R-:W-:Y:S02]  /*160c0*/  @!P6 PRMT R146, R57, 0x5410, RZ ;  /* 0x000054103992e816 */ /* 0x000fe400000000ff */
[----:B------:R-:W-:Y:S02]  /*160d0*/  ISETP.GE.U32.AND P6, PT, R217, R0, PT ;  /* 0x00000000d900720c */ /* 0x000fe40003fc6070 */
[----:B------:R-:W-:Y:S02]  /*160e0*/  PRMT R126, R21, 0x7632, R126 ;  /* 0x00007632157e7816 */ /* 0x000fe4000000007e */
[----:B------:R-:W-:Y:S01]  /*160f0*/  LOP3.LUT R0, R3, R237, R16, 0x96, !PT ;  /* 0x000000ed03007212 */ /* 0x000fe200078e9610 */
[----:B---3--:R-:W-:Y:S01]  /*16100*/  FADD.FTZ R3, R27, R20 ;  /* 0x000000141b037221 */ /* 0x008fe20000010000 */
[----:B------:R-:W-:Y:S01]  /*16110*/  F2FP.BF16.PACK_AB R16, R26, R27 ;  /* 0x0000001b1a10723e */ /* 0x000fe200000010ff */
[----:B------:R-:W-:Y:S01]  /*16120*/  IMAD.MOV.U32 R27, RZ, RZ, R212 ;  /* 0x000000ffff1b7224 */ /* 0x000fe200078e00d4 */
[----:B------:R-:W-:-:S02]  /*16130*/  LOP3.LUT R2, R2, 0xffff, RZ, 0xc0, !PT ;  /* 0x0000ffff02027812 */ /* 0x000fc400078ec0ff */
[----:B------:R-:W-:Y:S02]  /*16140*/  PRMT R212, R128, 0x5410, R126 ;  /* 0x0000541080d47816 */ /* 0x000fe4000000007e */
[----:B------:R-:W-:Y:S02]  /*16150*/  PRMT R122, R23, 0x7610, R122 ;  /* 0x00007610177a7816 */ /* 0x000fe4000000007a */
[----:B------:R-:W-:Y:S01]  /*16160*/  @!P4 PRMT R128, R68, 0x5410, RZ ;  /* 0x000054104480c816 */ /* 0x000fe200000000ff */
[----:B------:R-:W1:Y:S01]  /*16170*/  MUFU.EX2 R20, R120 ;  /* 0x0000007800147308 */ /* 0x000e620000000800 */
[----:B------:R-:W-:Y:S02]  /*16180*/  ISETP.GE.U32.AND P4, PT, R217, R2, PT ;  /* 0x00000002d900720c */ /* 0x000fe40003f86070 */
[----:B------:R-:W-:Y:S01]  /*16190*/  SHF.R.U32.HI R2, RZ, 0x10, R0 ;  /* 0x00000010ff027819 */ /* 0x000fe20000011600 */
[----:B------:R-:W-:Y:S01]  /*161a0*/  @!P5 HFMA2.BF16_V2 R71, -RZ.H0_H0, RZ.H0_H0, -R122.H0_H0 ;  /* 0x200000ffff47d231 */ /* 0x000fe2000034097a */
[----:B------:R-:W-:-:S02]  /*161b0*/  PRMT R123, R23, 0x7632, R123 ;  /* 0x00007632177b7816 */ /* 0x000fc4000000007b */
[----:B------:R-:W-:Y:S01]  /*161c0*/  PRMT R131, R24, 0x7610, R131 ;  /* 0x0000761018837816 */ /* 0x000fe20000000083 */
[----:B------:R-:W2:Y:S01]  /*161d0*/  MUFU.EX2 R14, R121 ;  /* 0x00000079000e7308 */ /* 0x000ea20000000800 */
[----:B------:R-:W-:Y:S01]  /*161e0*/  F2FP.BF16.PACK_AB R17, R17, R25 ;  /* 0x000000191111723e */ /* 0x000fe200000010ff */
[----:B------:R-:W-:Y:S01]  /*161f0*/  IMAD.MOV.U32 R25, RZ, RZ, R211 ;  /* 0x000000ffff197224 */ /* 0x000fe200078e00d3 */
[----:B------:R-:W-:Y:S01]  /*16200*/  LOP3.LUT R2, R2, 0xff, RZ, 0xc0, !PT ;  /* 0x000000ff02027812 */ /* 0x000fe200078ec0ff */
[----:B------:R-:W-:Y:S01]  /*16210*/  @!P2 HFMA2.BF16_V2 R74, -RZ.H0_H0, RZ.H0_H0, -R131.H0_H0 ;  /* 0x200000ffff4aa231 */ /* 0x000fe20000340983 */
[----:B------:R-:W-:Y:S02]  /*16220*/  PRMT R211, R122, 0x5410, R123 ;  /* 0x000054107ad37816 */ /* 0x000fe4000000007b */
[----:B------:R-:W-:Y:S02]  /*16230*/  @!P5 PRMT R122, R71, 0x5410, RZ ;  /* 0x00005410477ad816 */ /* 0x000fe400000000ff */
[----:B------:R-:W-:Y:S01]  /*16240*/  PRMT R130, R24, 0x7632, R130 ;  /* 0x0000763218827816 */ /* 0x000fe20000000082 */
[----:B------:R-:W-:Y:S01]  /*16250*/  FADD.FTZ R3, R26, R3 ;  /* 0x000000031a037221 */ /* 0x000fe20000010000 */
[----:B------:R-:W-:Y:S01]  /*16260*/  ISETP.GE.U32.AND P5, PT, R217, R2, PT ;  /* 0x00000002d900720c */ /* 0x000fe20003fa6070 */
[----:B------:R-:W-:Y:S01]  /*16270*/  IMAD.MOV.U32 R26, RZ, RZ, R213 ;  /* 0x000000ffff1a7224 */ /* 0x000fe200078e00d5 */
[----:B------:R-:W-:Y:S01]  /*16280*/  LOP3.LUT R2, R0, 0xff, RZ, 0xc0, !PT ;  /* 0x000000ff00027812 */ /* 0x000fe200078ec0ff */
[----:B------:R3:W-:Y:S01]  /*16290*/  MUFU.EX2 R23, R129 ;  /* 0x0000008100177308 */ /* 0x0007e20000000800 */
[----:B------:R-:W-:Y:S01]  /*162a0*/  PRMT R213, R131, 0x5410, R130 ;  /* 0x0000541083d57816 */ /* 0x000fe20000000082 */
[----:B------:R-:W-:Y:S01]  /*162b0*/  @!P4 HFMA2.BF16_V2 R75, -RZ.H0_H0, RZ.H0_H0, -R130.H0_H0 ;  /* 0x200000ffff4bc231 */ /* 0x000fe20000340982 */
[----:B------:R-:W-:Y:S01]  /*162c0*/  @!P2 PRMT R131, R74, 0x5410, RZ ;  /* 0x000054104a83a816 */ /* 0x000fe200000000ff */
[----:B------:R-:W-:Y:S01]  /*162d0*/  @!P3 HFMA2.BF16_V2 R64, -RZ.H0_H0, RZ.H0_H0, -R126.H0_H0 ;  /* 0x200000ffff40b231 */ /* 0x000fe2000034097e */
[----:B------:R-:W-:Y:S01]  /*162e0*/  ISETP.GE.U32.AND P2, PT, R217, R2, PT ;  /* 0x00000002d900720c */ /* 0x000fe20003f46070 */
[----:B------:R-:W-:Y:S01]  /*162f0*/  @!P0 HFMA2.BF16_V2 R69, -RZ.H0_H0, RZ.H0_H0, -R123.H0_H0 ;  /* 0x200000ffff458231 */ /* 0x000fe2000034097b */
[----:B------:R-:W-:Y:S01]  /*16300*/  SHF.R.U32.HI R2, RZ, 0x18, R0 ;  /* 0x00000018ff027819 */ /* 0x000fe20000011600 */
[----:B------:R4:W-:Y:S01]  /*16310*/  MUFU.EX2 R24, R127 ;  /* 0x0000007f00187308 */ /* 0x0009e20000000800 */
[----:B------:R-:W-:Y:S01]  /*16320*/  LOP3.LUT R0, R0, 0xffff, RZ, 0xc0, !PT ;  /* 0x0000ffff00007812 */ /* 0x000fe200078ec0ff */
[----:B-1----:R-:W-:Y:S01]  /*16330*/  FADD.FTZ R3, R20, R3 ;  /* 0x0000000314037221 */ /* 0x002fe20000010000 */
[----:B------:R-:W-:-:S02]  /*16340*/  @!P4 PRMT R130, R75, 0x5410, RZ ;  /* 0x000054104b82c816 */ /* 0x000fc400000000ff */
[----:B---3--:R-:W-:Y:S02]  /*16350*/  PRMT R129, R22, 0x7632, R129 ;  /* 0x0000763216817816 */ /* 0x008fe40000000081 */
[----:B------:R-:W-:Y:S02]  /*16360*/  @!P3 PRMT R126, R64, 0x5410, RZ ;  /* 0x00005410407eb816 */ /* 0x000fe400000000ff */
[----:B------:R-:W-:Y:S01]  /*16370*/  @!P0 PRMT R123, R69, 0x5410, RZ ;  /* 0x00005410457b8816 */ /* 0x000fe200000000ff */
[----:B------:R-:W-:Y:S01]  /*16380*/  @!P1 HFMA2.BF16_V2 R78, -RZ.H0_H0, RZ.H0_H0, -R129.H0_H0 ;  /* 0x200000ffff4e9231 */ /* 0x000fe20000340981 */
[C---:B------:R-:W-:Y:S02]  /*16390*/  ISETP.GE.U32.AND P4, PT, R217.reuse, R2, PT ;  /* 0x00000002d900720c */ /* 0x040fe40003f86070 */
[----:B----4-:R-:W-:Y:S02]  /*163a0*/  PRMT R127, R22, 0x7610, R127 ;  /* 0x00007610167f7816 */ /* 0x010fe4000000007f */
[C---:B------:R-:W-:Y:S01]  /*163b0*/  ISETP.GE.U32.AND P3, PT, R217.reuse, R5, PT ;  /* 0x00000005d900720c */ /* 0x040fe20003f66070 */
[----:B--2---:R-:W-:Y:S01]  /*163c0*/  FADD.FTZ R5, R14, R3 ;  /* 0x000000030e057221 */ /* 0x004fe20000010000 */
[----:B------:R-:W-:-:S02]  /*163d0*/  ISETP.GE.U32.AND P0, PT, R217, R4, PT ;  /* 0x00000004d900720c */ /* 0x000fc40003f06070 */
[----:B------:R-:W-:Y:S02]  /*163e0*/  LOP3.LUT R2, R15, 0xff, RZ, 0xc0, !PT ;  /* 0x000000ff0f027812 */ /* 0x000fe400078ec0ff */
[----:B------:R-:W-:Y:S01]  /*163f0*/  SHF.R.U32.HI R0, RZ, 0x8, R0 ;  /* 0x00000008ff007819 */ /* 0x000fe20000011600 */
[----:B------:R-:W-:Y:S01]  /*16400*/  @!P6 HFMA2.BF16_V2 R80, -RZ.H0_H0, RZ.H0_H0, -R127.H0_H0 ;  /* 0x200000ffff50e231 */ /* 0x000fe2000034097f */
[----:B------:R-:W-:Y:S02]  /*16410*/  F2FP.BF16.PACK_AB R4, R14, R20 ;  /* 0x000000140e04723e */ /* 0x000fe400000010ff */
[----:B------:R1:W-:Y:S01]  /*16420*/  MUFU.EX2 R20, R194 ;  /* 0x000000c200147308 */ /* 0x0003e20000000800 */
[----:B------:R-:W-:Y:S02]  /*16430*/  LOP3.LUT R0, R0, 0xffff, RZ, 0xc0, !PT ;  /* 0x0000ffff00007812 */ /* 0x000fe400078ec0ff */
[----:B------:R-:W-:-:S05]  /*16440*/  PRMT R121, R16, 0x7610, R121 ;  /* 0x0000761010797816 */ /* 0x000fca0000000079 */
[----:B------:R-:W2:Y:S01]  /*16450*/  MUFU.EX2 R14, R92 ;  /* 0x0000005c000e7308 */ /* 0x000ea20000000800 */
[----:B-1----:R-:W-:Y:S02]  /*16460*/  PRMT R194, R127, 0x5410, R129 ;  /* 0x000054107fc27816 */ /* 0x002fe40000000081 */
[----:B------:R-:W-:Y:S02]  /*16470*/  @!P1 PRMT R129, R78, 0x5410, RZ ;  /* 0x000054104e819816 */ /* 0x000fe400000000ff */
[----:B------:R-:W-:-:S03]  /*16480*/  ISETP.GE.U32.AND P1, PT, R217, R2, PT ;  /* 0x00000002d900720c */ /* 0x000fc60003f26070 */
[----:B------:R-:W1:Y:S01]  /*16490*/  MUFU.EX2 R2, R93 ;  /* 0x0000005d00027308 */ /* 0x000e620000000800 */
[----:B------:R-:W-:Y:S02]  /*164a0*/  @!P6 PRMT R127, R80, 0x5410, RZ ;  /* 0x00005410507fe816 */ /* 0x000fe400000000ff */
[----:B------:R-:W-:Y:S02]  /*164b0*/  ISETP.GE.U32.AND P6, PT, R217, R0, PT ;  /* 0x00000000d900720c */ /* 0x000fe40003fc6070 */
[----:B------:R-:W-:Y:S01]  /*164c0*/  SHF.R.U32.HI R0, RZ, 0x8, R19 ;  /* 0x00000008ff007819 */ /* 0x000fe20000011613 */
[----:B------:R-:W-:Y:S01]  /*164d0*/  @!P2 HFMA2.BF16_V2 R81, -RZ.H0_H0, RZ.H0_H0, -R121.H0_H0 ;  /* 0x200000ffff51a231 */ /* 0x000fe20000340979 */
[----:B------:R-:W-:Y:S01]  /*164e0*/  PRMT R120, R16, 0x7632, R120 ;  /* 0x0000763210787816 */ /* 0x000fe20000000078 */
[----:B------:R-:W-:Y:S01]  /*164f0*/  IMAD.MOV.U32 R78, RZ, RZ, R208 ;  /* 0x000000ffff4e7224 */ /* 0x000fe200078e00d0 */
[----:B------:R-:W-:Y:S02]  /*16500*/  LOP3.LUT R0, R0, 0xffff, RZ, 0xc0, !PT ;  /* 0x0000ffff00007812 */ /* 0x000fe400078ec0ff */
[----:B------:R-:W-:-:S02]  /*16510*/  PRMT R208, R121, 0x5410, R120 ;  /* 0x0000541079d07816 */ /* 0x000fc40000000078 */
[----:B------:R-:W-:Y:S02]  /*16520*/  @!P2 PRMT R121, R81, 0x5410, RZ ;  /* 0x000054105179a816 */ /* 0x000fe400000000ff */
[----:B------:R-:W-:Y:S01]  /*16530*/  ISETP.GE.U32.AND P2, PT, R217, R0, PT ;  /* 0x00000000d900720c */ /* 0x000fe20003f46070 */
[----:B--2---:R-:W-:Y:S01]  /*16540*/  FADD.FTZ R0, R14, R18 ;  /* 0x000000120e007221 */ /* 0x004fe20000010000 */
[----:B------:R-:W2:Y:S03]  /*16550*/  MUFU.EX2 R21, R176 ;  /* 0x000000b000157308 */ /* 0x000ea60000000800 */
[C---:B-1----:R-:W-:Y:S01]  /*16560*/  FADD.FTZ R3, R2.reuse, R0 ;  /* 0x0000000002037221 */ /* 0x042fe20000010000 */
[----:B------:R-:W-:-:S04]  /*16570*/  F2FP.BF16.PACK_AB R0, R2, R14 ;  /* 0x0000000e0200723e */ /* 0x000fc800000010ff */
[----:B------:R-:W1:Y:S01]  /*16580*/  MUFU.EX2 R15, R61 ;  /* 0x0000003d000f7308 */ /* 0x000e620000000800 */
[C---:B------:R-:W-:Y:S02]  /*16590*/  PRMT R117, R4.reuse, 0x7610, R117 ;  /* 0x0000761004757816 */ /* 0x040fe40000000075 */
[----:B------:R-:W-:Y:S02]  /*165a0*/  PRMT R116, R4, 0x7632, R116 ;  /* 0x0000763204747816 */ /* 0x000fe40000000074 */
[----:B------:R-:W-:-:S03]  /*165b0*/  PRMT R115, R0, 0x7610, R115 ;  /* 0x0000761000737816 */ /* 0x000fc60000000073 */
[----:B------:R-:W3:Y:S01]  /*165c0*/  MUFU.EX2 R22, R177 ;  /* 0x000000b100167308 */ /* 0x000ee20000000800 */
[----:B------:R-:W-:Y:S01]  /*165d0*/  PRMT R114, R0, 0x7632, R114 ;  /* 0x0000763200727816 */ /* 0x000fe20000000072 */
[----:B------:R-:W-:-:S06]  /*165e0*/  FADD.FTZ R0, R23, R30 ;  /* 0x0000001e17007221 */ /* 0x000fcc0000010000 */
[----:B------:R-:W4:Y:S01]  /*165f0*/  MUFU.EX2 R4, R62 ;  /* 0x0000003e00047308 */ /* 0x000f220000000800 */
[----:B------:R-:W-:Y:S02]  /*16600*/  FADD.FTZ R32, R20, R0 ;  /* 0x0000000014207221 */ /* 0x000fe40000010000 */
[----:B------:R-:W-:-:S05]  /*16610*/  FADD.FTZ R0, R24, R5 ;  /* 0x0000000518007221 */ /* 0x000fca0000010000 */
[----:B------:R-:W4:Y:S01]  /*16620*/  MUFU.EX2 R16, R184 ;  /* 0x000000b800107308 */ /* 0x000f220000000800 */
[----:B--2---:R-:W-:-:S07]  /*16630*/  FADD.FTZ R0, R21, R0 ;  /* 0x0000000015007221 */ /* 0x004fce0000010000 */
[----:B------:R-:W2:Y:S01]  /*16640*/  MUFU.EX2 R19, R96 ;  /* 0x0000006000137308 */ /* 0x000ea20000000800 */
[----:B-1----:R-:W-:Y:S01]  /*16650*/  FADD.FTZ R2, R15, R31 ;  /* 0x0000001f0f027221 */ /* 0x002fe20000010000 */
[C---:B------:R-:W-:Y:S01]  /*16660*/  PRMT R119, R17.reuse, 0x7610, R119 ;  /* 0x0000761011777816 */ /* 0x040fe20000000077 */
[----:B---3--:R-:W-:Y:S01]  /*16670*/  FADD.FTZ R0, R22, R0 ;  /* 0x0000000016007221 */ /* 0x008fe20000010000 */
[----:B------:R-:W-:Y:S01]  /*16680*/  PRMT R118, R17, 0x7632, R118 ;  /* 0x0000763211767816 */ /* 0x000fe20000000076 */
[----:B------:R-:W-:-:S03]  /*16690*/  IMAD.SHL.U32 R17, R230, 0x4, RZ ;  /* 0x00000004e6117824 */ /* 0x000fc600078e00ff */
[----:B------:R-:W1:Y:S01]  /*166a0*/  MUFU.EX2 R14, R98 ;  /* 0x00000062000e7308 */ /* 0x000e620000000800 */
[C---:B----4-:R-:W-:Y:S01]  /*166b0*/  FADD.FTZ R31, R4.reuse, R2 ;  /* 0x00000002041f7221 */ /* 0x050fe20000010000 */
[----:B------:R-:W-:Y:S01]  /*166c0*/  F2FP.BF16.PACK_AB R38, R4, R15 ;  /* 0x0000000f0426723e */ /* 0x000fe200000010ff */
[----:B------:R-:W-:Y:S01]  /*166d0*/  FADD.FTZ R18, R16, R0 ;  /* 0x0000000010127221 */ /* 0x000fe20000010000 */
[----:B------:R-:W-:-:S04]  /*166e0*/  IADD3 R0, R17, 0x2, RZ ;  /* 0x0000000211007810 */ /* 0x000fc80007ffe0ff */
[----:B------:R-:W3:Y:S01]  /*166f0*/  MUFU.EX2 R4, R99 ;  /* 0x0000006300047308 */ /* 0x000ee20000000800 */
[----:B--2---:R-:W-:Y:S01]  /*16700*/  FADD.FTZ R2, R19, R3 ;  /* 0x0000000313027221 */ /* 0x004fe20000010000 */
[----:B------:R-:W-:Y:S01]  /*16710*/  LOP3.LUT R0, R9, R0, RZ, 0x3c, !PT ;  /* 0x0000000009007212 */ /* 0x000fe200078e3cff */
[----:B------:R-:W-:-:S05]  /*16720*/  IMAD.MOV.U32 R176, RZ, RZ, R210 ;  /* 0x000000ffffb07224 */ /* 0x000fca00078e00d2 */
[----:B------:R-:W2:Y:S01]  /*16730*/  MUFU.EX2 R3, R108 ;  /* 0x0000006c00037308 */ /* 0x000ea20000000800 */
[----:B------:R-:W-:Y:S01]  /*16740*/  LOP3.LUT R0, R0, R133, RZ, 0x3c, !PT ;  /* 0x0000008500007212 */ /* 0x000fe200078e3cff */
[----:B-1----:R-:W-:Y:S01]  /*16750*/  FADD.FTZ R2, R14, R2 ;  /* 0x000000020e027221 */ /* 0x002fe20000010000 */
[----:B------:R-:W-:Y:S01]  /*16760*/  F2FP.BF16.PACK_AB R39, R20, R23 ;  /* 0x000000171427723e */ /* 0x000fe200000010ff */
[----:B------:R-:W-:Y:S01]  /*16770*/  IMAD.MOV.U32 R184, RZ, RZ, R176 ;  /* 0x000000ffffb87224 */ /* 0x000fe200078e00b0 */
[----:B------:R-:W-:Y:S01]  /*16780*/  F2FP.BF16.PACK_AB R23, R14, R19 ;  /* 0x000000130e17723e */ /* 0x000fe200000010ff */
[----:B------:R-:W-:Y:S02]  /*16790*/  IMAD.MOV.U32 R176, RZ, RZ, R25 ;  /* 0x000000ffffb07224 */ /* 0x000fe400078e0019 */
[----:B------:R-:W-:Y:S02]  /*167a0*/  IMAD.MOV.U32 R19, RZ, RZ, R26 ;  /* 0x000000ffff137224 */ /* 0x000fe400078e001a */
[----:B------:R-:W-:-:S02]  /*167b0*/  IMAD.MOV.U32 R26, RZ, RZ, R36 ;  /* 0x000000ffff1a7224 */ /* 0x000fc400078e0024 */
[----:B------:R-:W-:Y:S02]  /*167c0*/  IMAD.MOV.U32 R25, RZ, RZ, R37 ;  /* 0x000000ffff197224 */ /* 0x000fe400078e0025 */
[----:B---3--:R-:W-:Y:S02]  /*167d0*/  FADD.FTZ R2, R4, R2 ;  /* 0x0000000204027221 */ /* 0x008fe40000010000 */
[----:B------:R-:W-:Y:S01]  /*167e0*/  IMAD.WIDE.U32 R36, R0, -0x326172a9, RZ ;  /* 0xcd9e8d5700247825 */ /* 0x000fe200078e00ff */
[----:B------:R-:W-:-:S03]  /*167f0*/  F2FP.BF16.PACK_AB R21, R21, R24 ;  /* 0x000000181515723e */ /* 0x000fc600000010ff */
[----:B--2---:R-:W-:Y:S01]  /*16800*/  FADD.FTZ R20, R3, R2 ;  /* 0x0000000203147221 */ /* 0x004fe20000010000 */
[----:B------:R-:W-:Y:S02]  /*16810*/  LOP3.LUT R2, R37, R232, R228, 0x96, !PT ;  /* 0x000000e825027212 */ /* 0x000fe400078e96e4 */
[----:B------:R-:W-:Y:S02]  /*16820*/  F2FP.BF16.PACK_AB R24, R16, R22 ;  /* 0x000000161018723e */ /* 0x000fe400000010ff */
[----:B------:R-:W-:Y:S01]  /*16830*/  F2FP.BF16.PACK_AB R22, R3, R4 ;  /* 0x000000040316723e */ /* 0x000fe200000010ff */
[----:B------:R-:W-:-:S05]  /*16840*/  IMAD.WIDE.U32 R2, R2, -0x2daee0ad, RZ ;  /* 0xd2511f5302027825 */ /* 0x000fca00078e00ff */
[----:B------:R-:W-:Y:S02]  /*16850*/  LOP3.LUT R0, R3, R234, R250, 0x96, !PT ;  /* 0x000000ea03007212 */ /* 0x000fe400078e96fa */
[----:B------:R-:W-:-:S05]  /*16860*/  LOP3.LUT R3, R101, R233, R36, 0x96, !PT ;  /* 0x000000e965037212 */ /* 0x000fca00078e9624 */
        /* <DEDUP_REMOVED lines=28> */
[--C-:B------:R-:W-:Y:S01]  /*16a30*/  SHF.R.U32.HI R4, RZ, 0x10, R0.reuse ;  /* 0x00000010ff047819 */ /* 0x100fe20000011600 */
[----:B------:R-:W-:Y:S01]  /*16a40*/  IMAD.MOV.U32 R30, RZ, RZ, R177 ;  /* 0x000000ffff1e7224 */ /* 0x000fe200078e00b1 */
[----:B------:R-:W-:Y:S01]  /*16a50*/  SHF.R.U32.HI R0, RZ, 0x18, R0 ;  /* 0x00000018ff007819 */ /* 0x000fe20000011600 */
[----:B------:R-:W-:Y:S01]  /*16a60*/  IMAD.MOV.U32 R177, RZ, RZ, R27 ;  /* 0x000000ffffb17224 */ /* 0x000fe200078e001b */
[----:B------:R-:W-:Y:S01]  /*16a70*/  PRMT R209, R115, 0x5410, R114 ;  /* 0x0000541073d17816 */ /* 0x000fe20000000072 */
[----:B------:R-:W-:Y:S01]  /*16a80*/  @!P2 HFMA2.BF16_V2 R87, -RZ.H0_H0, RZ.H0_H0, -R116.H0_H0 ;  /* 0x200000ffff57a231 */ /* 0x000fe20000340974 */
[----:B------:R-:W-:Y:S01]  /*16a90*/  @!P0 PRMT R114, R85, 0x5410, RZ ;  /* 0x0000541055728816 */ /* 0x000fe200000000ff */
[----:B------:R-:W1:Y:S01]  /*16aa0*/  MUFU.EX2 R27, R195 ;  /* 0x000000c3001b7308 */ /* 0x000e620000000800 */
[----:B------:R-:W-:-:S02]  /*16ab0*/  ISETP.GE.U32.AND P0, PT, R217, R0, PT ;  /* 0x00000000d900720c */ /* 0x000fc40003f06070 */
[C---:B------:R-:W-:Y:S01]  /*16ac0*/  LOP3.LUT R0, R2.reuse, 0xff, RZ, 0xc0, !PT ;  /* 0x000000ff02007812 */ /* 0x040fe200078ec0ff */
[----:B------:R-:W-:Y:S01]  /*16ad0*/  @!P1 HFMA2.BF16_V2 R86, -RZ.H0_H0, RZ.H0_H0, -R115.H0_H0 ;  /* 0x200000ffff569231 */ /* 0x000fe20000340973 */
[----:B------:R-:W-:Y:S02]  /*16ae0*/  @!P2 PRMT R116, R87, 0x5410, RZ ;  /* 0x000054105774a816 */ /* 0x000fe400000000ff */
[----:B------:R-:W-:Y:S02]  /*16af0*/  LOP3.LUT R5, R5, R238, R14, 0x96, !PT ;  /* 0x000000ee05057212 */ /* 0x000fe400078e960e */
[----:B------:R-:W-:Y:S02]  /*16b00*/  ISETP.GE.U32.AND P2, PT, R217, R0, PT ;  /* 0x00000000d900720c */ /* 0x000fe40003f46070 */
[--C-:B------:R-:W-:Y:S02]  /*16b10*/  SHF.R.U32.HI R0, RZ, 0x10, R2.reuse ;  /* 0x00000010ff007819 */ /* 0x100fe40000011602 */
[----:B------:R-:W-:Y:S01]  /*16b20*/  LOP3.LUT R14, R2, 0xffff, RZ, 0xc0, !PT ;  /* 0x0000ffff020e7812 */ /* 0x000fe200078ec0ff */
[----:B------:R-:W-:Y:S01]  /*16b30*/  @!P5 HFMA2.BF16_V2 R84, -RZ.H0_H0, RZ.H0_H0, -R119.H0_H0 ;  /* 0x200000ffff54d231 */ /* 0x000fe20000340977 */
[----:B------:R-:W-:Y:S01]  /*16b40*/  SHF.R.U32.HI R2, RZ, 0x18, R2 ;  /* 0x00000018ff027819 */ /* 0x000fe20000011602 */
[----:B------:R-:W-:Y:S01]  /*16b50*/  @!P6 HFMA2.BF16_V2 R82, -RZ.H0_H0, RZ.H0_H0, -R120.H0_H0 ;  /* 0x200000ffff52e231 */ /* 0x000fe20000340978 */
[----:B------:R-:W-:-:S02]  /*16b60*/  @!P1 PRMT R115, R86, 0x5410, RZ ;  /* 0x0000541056739816 */ /* 0x000fc400000000ff */
[----:B------:R-:W-:Y:S02]  /*16b70*/  LOP3.LUT R4, R4, 0xff, RZ, 0xc0, !PT ;  /* 0x000000ff04047812 */ /* 0x000fe400078ec0ff */
[----:B------:R-:W-:Y:S01]  /*16b80*/  ISETP.GE.U32.AND P1, PT, R217, R2, PT ;  /* 0x00000002d900720c */ /* 0x000fe20003f26070 */
[----:B------:R-:W-:Y:S01]  /*16b90*/  IMAD.WIDE.U32 R2, R5, -0x2daee0ad, RZ ;  /* 0xd2511f5305027825 */ /* 0x000fe200078e00ff */
[----:B------:R-:W-:Y:S02]  /*16ba0*/  LOP3.LUT R0, R0, 0xff, RZ, 0xc0, !PT ;  /* 0x000000ff00007812 */ /* 0x000fe400078ec0ff */
[----:B------:R-:W-:Y:S02]  /*16bb0*/  @!P5 PRMT R119, R84, 0x5410, RZ ;  /* 0x000054105477d816 */ /* 0x000fe400000000ff */
[----:B------:R-:W-:Y:S01]  /*16bc0*/  ISETP.GE.U32.AND P5, PT, R217, R4, PT ;  /* 0x00000004d900720c */ /* 0x000fe20003fa6070 */
[----:B-1----:R-:W-:Y:S01]  /*16bd0*/  FADD.FTZ R4, R27, R18 ;  /* 0x000000121b047221 */ /* 0x002fe20000010000 */
[----:B------:R-:W-:Y:S01]  /*16be0*/  @!P6 PRMT R120, R82, 0x5410, RZ ;  /* 0x000054105278e816 */ /* 0x000fe200000000ff */
[----:B------:R-:W-:Y:S01]  /*16bf0*/  IMAD.MOV.U32 R18, RZ, RZ, R19 ;  /* 0x000000ffff127224 */ /* 0x000fe200078e0013 */
[----:B------:R-:W-:-:S02]  /*16c00*/  ISETP.GE.U32.AND P6, PT, R217, R0, PT ;  /* 0x00000000d900720c */ /* 0x000fc40003fc6070 */
[----:B------:R-:W-:Y:S02]  /*16c10*/  LOP3.LUT R0, R3, R237, R16, 0x96, !PT ;  /* 0x000000ed03007212 */ /* 0x000fe400078e9610 */
[C---:B------:R-:W-:Y:S02]  /*16c20*/  LOP3.LUT R19, R2.reuse, 0xffff, RZ, 0xc0, !PT ;  /* 0x0000ffff02137812 */ /* 0x040fe400078ec0ff */
[----:B------:R-:W-:Y:S02]  /*16c30*/  LOP3.LUT R5, R2, 0xff, RZ, 0xc0, !PT ;  /* 0x000000ff02057812 */ /* 0x000fe400078ec0ff */
[--C-:B------:R-:W-:Y:S02]  /*16c40*/  SHF.R.U32.HI R15, RZ, 0x10, R2.reuse ;  /* 0x00000010ff0f7819 */ /* 0x100fe40000011602 */
[----:B------:R-:W-:Y:S02]  /*16c50*/  SHF.R.U32.HI R3, RZ, 0x18, R2 ;  /* 0x00000018ff037819 */ /* 0x000fe40000011602 */
[----:B------:R-:W2:Y:S01]  /*16c60*/  LDL.LU R2, [R1+0x210] ;  /* 0x0002100001027983 */ /* 0x000ea20000300800 */
[----:B------:R-:W-:-:S02]  /*16c70*/  IMAD.MOV.U32 R195, RZ, RZ, R25 ;  /* 0x000000ffffc37224 */ /* 0x000fc400078e0019 */
[----:B------:R1:W3:Y:S02]  /*16c80*/  MUFU.EX2 R25, R198 ;  /* 0x000000c600197308 */ /* 0x0002e40000000800 */
[----:B-1----:R-:W-:-:S06]  /*16c90*/  IMAD.MOV.U32 R198, RZ, RZ, R26 ;  /* 0x000000ffffc67224 */ /* 0x002fcc00078e001a */
[----:B------:R-:W1:Y:S01]  /*16ca0*/  MUFU.EX2 R26, R106 ;  /* 0x0000006a001a7308 */ /* 0x000e620000000800 */
[----:B---3--:R-:W-:Y:S01]  /*16cb0*/  F2FP.BF16.PACK_AB R16, R25, R27 ;  /* 0x0000001b1910723e */ /* 0x008fe200000010ff */
[----:B--2---:R-:W-:Y:S02]  /*16cc0*/  IMAD.MOV.U32 R27, RZ, RZ, R2 ;  /* 0x000000ffff1b7224 */ /* 0x004fe400078e0002 */
[----:B-1----:R-:W-:Y:S02]  /*16cd0*/  FADD.FTZ R2, R26, R20 ;  /* 0x000000141a027221 */ /* 0x002fe40000010000 */
[----:B------:R-:W-:Y:S02]  /*16ce0*/  IMAD.MOV.U32 R20, RZ, RZ, R103 ;  /* 0x000000ffff147224 */ /* 0x000fe400078e0067 */
[----:B------:R1:W2:Y:S01]  /*16cf0*/  LDL.LU R103, [R1+0x440] ;  /* 0x0004400001677983 */ /* 0x0002a20000300800 */
[----:B------:R-:W3:Y:S01]  /*16d00*/  MUFU.EX2 R17, R109 ;  /* 0x0000006d00117308 */ /* 0x000ee20000000800 */
[----:B------:R-:W-:-:S02]  /*16d10*/  PRMT R111, R23, 0x7632, R111 ;  /* 0x00007632176f7816 */ /* 0x000fc4000000006f */
[C---:B------:R-:W-:Y:S02]  /*16d20*/  PRMT R113, R21.reuse, 0x7610, R113 ;  /* 0x0000761015717816 */ /* 0x040fe40000000071 */
[----:B------:R-:W-:Y:S01]  /*16d30*/  PRMT R112, R21, 0x7632, R112 ;  /* 0x0000763215707816 */ /* 0x000fe20000000070 */
[----:B------:R-:W-:Y:S01]  /*16d40*/  IMAD.MOV.U32 R21, RZ, RZ, R18 ;  /* 0x000000ffff157224 */ /* 0x000fe200078e0012 */
[----:B------:R-:W-:Y:S01]  /*16d50*/  @!P0 HFMA2.BF16_V2 R102, -RZ.H0_H0, RZ.H0_H0, -R111.H0_H0 ;  /* 0x200000ffff668231 */ /* 0x000fe2000034096f */
[----:B------:R-:W-:Y:S01]  /*16d60*/  PRMT R110, R23, 0x7610, R110 ;  /* 0x00007610176e7816 */ /* 0x000fe2000000006e */
[----:B------:R-:W-:Y:S01]  /*16d70*/  @!P4 HFMA2.BF16_V2 R94, -RZ.H0_H0, RZ.H0_H0, -R113.H0_H0 ;  /* 0x200000ffff5ec231 */ /* 0x000fe20000340971 */
[C---:B---3--:R-:W-:Y:S01]  /*16d80*/  FADD.FTZ R18, R17.reuse, R2 ;  /* 0x0000000211127221 */ /* 0x048fe20000010000 */
[----:B------:R-:W-:Y:S02]  /*16d90*/  SHF.R.U32.HI R2, RZ, 0x8, R14 ;  /* 0x00000008ff027819 */ /* 0x000fe4000001160e */
[----:B------:R3:W4:Y:S01]  /*16da0*/  MUFU.EX2 R14, R199 ;  /* 0x000000c7000e7308 */ /* 0x0007220000000800 */
[----:B------:R-:W-:Y:S01]  /*16db0*/  F2FP.BF16.PACK_AB R17, R17, R26 ;  /* 0x0000001a1111723e */ /* 0x000fe200000010ff */
[----:B------:R-:W-:Y:S01]  /*16dc0*/  IMAD.MOV.U32 R26, RZ, RZ, R204 ;  /* 0x000000ffff1a7224 */ /* 0x000fe200078e00cc */
[----:B------:R-:W-:-:S02]  /*16dd0*/  LOP3.LUT R2, R2, 0xffff, RZ, 0xc0, !PT ;  /* 0x0000ffff02027812 */ /* 0x000fc400078ec0ff */
[----:B------:R-:W-:Y:S02]  /*16de0*/  PRMT R204, R113, 0x5410, R112 ;  /* 0x0000541071cc7816 */ /* 0x000fe40000000070 */
[----:B------:R-:W-:Y:S02]  /*16df0*/  @!P4 PRMT R113, R94, 0x5410, RZ ;  /* 0x000054105e71c816 */ /* 0x000fe400000000ff */
[C---:B------:R-:W-:Y:S02]  /*16e00*/  ISETP.GE.U32.AND P4, PT, R217.reuse, R2, PT ;  /* 0x00000002d900720c */ /* 0x040fe40003f86070 */
[----:B---3--:R-:W-:Y:S02]  /*16e10*/  PRMT R199, R110, 0x5410, R111 ;  /* 0x000054106ec77816 */ /* 0x008fe4000000006f */
[----:B------:R-:W-:Y:S02]  /*16e20*/  @!P0 PRMT R111, R102, 0x5410, RZ ;  /* 0x00005410666f8816 */ /* 0x000fe400000000ff */
[----:B------:R-:W-:-:S02]  /*16e30*/  ISETP.GE.U32.AND P0, PT, R217, R3, PT ;  /* 0x00000003d900720c */ /* 0x000fc40003f06070 */
[----:B------:R3:W1:Y:S01]  /*16e40*/  MUFU.EX2 R3, R251 ;  /* 0x000000fb00037308 */ /* 0x0006620000000800 */
[----:B------:R-:W-:Y:S01]  /*16e50*/  SHF.R.U32.HI R2, RZ, 0x10, R0 ;  /* 0x00000010ff027819 */ /* 0x000fe20000011600 */
[----:B------:R-:W-:Y:S01]  /*16e60*/  FADD.FTZ R4, R25, R4 ;  /* 0x0000000419047221 */ /* 0x000fe20000010000 */
[----:B------:R-:W-:Y:S02]  /*16e70*/  @!P3 HFMA2.BF16_V2 R95, -RZ.H0_H0, RZ.H0_H0, -R112.H0_H0 ;  /* 0x200000ffff5fb231 */ /* 0x000fe40000340970 */
[----:B------:R-:W-:Y:S02]  /*16e80*/  LOP3.LUT R2, R2, 0xff, RZ, 0xc0, !PT ;  /* 0x000000ff02027812 */ /* 0x000fe400078ec0ff */
[C---:B------:R-:W-:Y:S02]  /*16e90*/  PRMT R109, R24.reuse, 0x7610, R109 ;  /* 0x00007610186d7816 */ /* 0x040fe4000000006d */
[----:B------:R-:W-:Y:S02]  /*16ea0*/  @!P3 PRMT R112, R95, 0x5410, RZ ;  /* 0x000054105f70b816 */ /* 0x000fe400000000ff */
[----:B------:R-:W-:Y:S01]  /*16eb0*/  ISETP.GE.U32.AND P3, PT, R217, R5, PT ;  /* 0x00000005d900720c */ /* 0x000fe20003f66070 */
[----:B------:R-:W-:Y:S01]  /*16ec0*/  @!P2 HFMA2.BF16_V2 R104, -RZ.H0_H0, RZ.H0_H0, -R109.H0_H0 ;  /* 0x200000ffff68a231 */ /* 0x000fe2000034096d */
[----:B------:R-:W-:Y:S01]  /*16ed0*/  PRMT R108, R24, 0x7632, R108 ;  /* 0x00007632186c7816 */ /* 0x000fe2000000006c */
[----:B---3--:R-:W-:-:S03]  /*16ee0*/  IMAD.MOV.U32 R251, RZ, RZ, R198 ;  /* 0x000000fffffb7224 */ /* 0x008fc600078e00c6 */
[----:B------:R-:W-:Y:S01]  /*16ef0*/  PRMT R198, R109, 0x5410, R108 ;  /* 0x000054106dc67816 */ /* 0x000fe2000000006c */
[----:B------:R-:W-:Y:S01]  /*16f00*/  @!P4 HFMA2.BF16_V2 R105, -RZ.H0_H0, RZ.H0_H0, -R108.H0_H0 ;  /* 0x200000ffff69c231 */ /* 0x000fe2000034096c */
[----:B------:R-:W-:Y:S02]  /*16f10*/  @!P2 PRMT R109, R104, 0x5410, RZ ;  /* 0x00005410686da816 */ /* 0x000fe400000000ff */
[C---:B------:R-:W-:Y:S02]  /*16f20*/  PRMT R107, R22.reuse, 0x7632, R107 ;  /* 0x00007632166b7816 */ /* 0x040fe4000000006b */
[----:B------:R-:W-:Y:S02]  /*16f30*/  PRMT R106, R22, 0x7610, R106 ;  /* 0x00007610166a7816 */ /* 0x000fe4000000006a */
[----:B------:R-:W-:Y:S01]  /*16f40*/  @!P4 PRMT R108, R105, 0x5410, RZ ;  /* 0x00005410696cc816 */ /* 0x000fe200000000ff */
[----:B------:R-:W-:Y:S01]  /*16f50*/  @!P1 HFMA2.BF16_V2 R158, -RZ.H0_H0, RZ.H0_H0, -R107.H0_H0 ;  /* 0x200000ffff9e9231 */ /* 0x000fe2000034096b */
[----:B------:R-:W-:Y:S01]  /*16f60*/  IMAD.MOV.U32 R22, RZ, RZ, R195 ;  /* 0x000000ffff167224 */ /* 0x000fe200078e00c3 */
[----:B------:R-:W-:Y:S01]  /*16f70*/  @!P6 HFMA2.BF16_V2 R159, -RZ.H0_H0, RZ.H0_H0, -R106.H0_H0 ;  /* 0x200000ffff9fe231 */ /* 0x000fe2000034096a */
[----:B------:R-:W-:-:S02]  /*16f80*/  PRMT R195, R106, 0x5410, R107 ;  /* 0x000054106ac37816 */ /* 0x000fc4000000006b */
[----:B------:R-:W-:Y:S02]  /*16f90*/  @!P1 PRMT R107, R158, 0x5410, RZ ;  /* 0x000054109e6b9816 */ /* 0x000fe400000000ff */
[----:B------:R-:W-:Y:S01]  /*16fa0*/  @!P6 PRMT R106, R159, 0x5410, RZ ;  /* 0x000054109f6ae816 */ /* 0x000fe200000000ff */
[----:B--2---:R-:W-:-:S05]  /*16fb0*/  @!P5 HFMA2.BF16_V2 R103, -RZ.H0_H0, RZ.H0_H0, -R110.H0_H0 ;  /* 0x200000ffff67d231 */ /* 0x004fca000034096e */
[----:B------:R-:W-:Y:S02]  /*16fc0*/  @!P5 PRMT R110, R103, 0x5410, RZ ;  /* 0x00005410676ed816 */ /* 0x000fe400000000ff */
[----:B------:R-:W-:Y:S01]  /*16fd0*/  ISETP.GE.U32.AND P5, PT, R217, R2, PT ;  /* 0x00000002d900720c */ /* 0x000fe20003fa6070 */
[----:B----4-:R-:W-:-:S04]  /*16fe0*/  FADD.FTZ R2, R14, R4 ;  /* 0x000000040e027221 */ /* 0x010fc80000010000 */
[----:B-1----:R-:W-:Y:S01]  /*16ff0*/  FADD.FTZ R5, R3, R2 ;  /* 0x0000000203057221 */ /* 0x002fe20000010000 */
[----:B------:R-:W-:-:S04]  /*17000*/  LOP3.LUT R2, R0, 0xff, RZ, 0xc0, !PT ;  /* 0x000000ff00027812 */ /* 0x000fc800078ec0ff */
[----:B------:R-:W-:Y:S02]  /*17010*/  ISETP.GE.U32.AND P2, PT, R217, R2, PT ;  /* 0x00000002d900720c */ /* 0x000fe40003f46070 */
[----:B------:R-:W-:-:S04]  /*17020*/  SHF.R.U32.HI R2, RZ, 0x18, R0 ;  /* 0x00000018ff027819 */ /* 0x000fc80000011600 */
[----:B------:R-:W-:Y:S02]  /*17030*/  ISETP.GE.U32.AND P4, PT, R217, R2, PT ;  /* 0x00000002d900720c */ /* 0x000fe40003f86070 */
[----:B------:R-:W-:Y:S01]  /*17040*/  LOP3.LUT R2, R15, 0xff, RZ, 0xc0, !PT ;  /* 0x000000ff0f027812 */ /* 0x000fe200078ec0ff */
[----:B------:R-:W-:Y:S02]  /*17050*/  IMAD.MOV.U32 R4, RZ, RZ, R26 ;  /* 0x000000ffff047224 */ /* 0x000fe400078e001a */
[----:B------:R-:W-:Y:S01]  /*17060*/  IMAD.MOV.U32 R26, RZ, RZ, R21 ;  /* 0x000000ffff1a7224 */ /* 0x000fe200078e0015 */
[----:B------:R-:W-:Y:S01]  /*17070*/  ISETP.GE.U32.AND P1, PT, R217, R2, PT ;  /* 0x00000002d900720c */ /* 0x000fe20003f26070 */
[----:B------:R-:W2:Y:S04]  /*17080*/  LDL.LU R21, [R1] ;  /* 0x0000000001157983 */ /* 0x000ea80000300800 */
[----:B------:R-:W3:Y:S04]  /*17090*/  LDL.LU R2, [R1+0x1c0] ;  /* 0x0001c00001027983 */ /* 0x000ee80000300800 */
[----:B------:R-:W4:Y:S01]  /*170a0*/  LDL.LU R159, [R1+0x1ec] ;  /* 0x0001ec00019f7983 */ /* 0x000f220000300800 */
[----:B------:R-:W-:-:S04]  /*170b0*/  LOP3.LUT R0, R0, 0xffff, RZ, 0xc0, !PT ;  /* 0x0000ffff00007812 */ /* 0x000fc800078ec0ff */
[----:B------:R-:W-:Y:S02]  /*170c0*/  SHF.R.U32.HI R0, RZ, 0x8, R0 ;  /* 0x00000008ff007819 */ /* 0x000fe40000011600 */
[----:B------:R-:W-:Y:S02]  /*170d0*/  PRMT R105, R16, 0x7610, R105 ;  /* 0x0000761010697816 */ /* 0x000fe40000000069 */
[----:B------:R-:W-:Y:S02]  /*170e0*/  LOP3.LUT R0, R0, 0xffff, RZ, 0xc0, !PT ;  /* 0x0000ffff00007812 */ /* 0x000fe400078ec0ff */
[----:B------:R-:W-:Y:S01]  /*170f0*/  PRMT R104, R16, 0x7632, R104 ;  /* 0x0000763210687816 */ /* 0x000fe20000000068 */
[----:B------:R-:W-:Y:S01]  /*17100*/  IMAD.MOV.U32 R16, RZ, RZ, R4 ;  /* 0x000000ffff107224 */ /* 0x000fe200078e0004 */
[----:B------:R-:W-:Y:S01]  /*17110*/  ISETP.GE.U32.AND P6, PT, R217, R0, PT ;  /* 0x00000000d900720c */ /* 0x000fe20003fc6070 */
[----:B------:R-:W-:Y:S01]  /*17120*/  @!P2 HFMA2.BF16_V2 R160, -RZ.H0_H0, RZ.H0_H0, -R105.H0_H0 ;  /* 0x200000ffffa0a231 */ /* 0x000fe20000340969 */
[----:B------:R-:W-:Y:S01]  /*17130*/  SHF.R.U32.HI R0, RZ, 0x8, R19 ;  /* 0x00000008ff007819 */ /* 0x000fe20000011613 */
[----:B------:R4:W1:Y:S01]  /*17140*/  MUFU.EX2 R4, R178 ;  /* 0x000000b200047308 */ /* 0x0008620000000800 */
[----:B------:R-:W2:Y:S02]  /*17150*/  LDL.LU R19, [R1+0x4] ;  /* 0x0000040001137983 */ /* 0x000ea40000300800 */
[----:B------:R-:W-:-:S07]  /*17160*/  LOP3.LUT R0, R0, 0xffff, RZ, 0xc0, !PT ;  /* 0x0000ffff00007812 */ /* 0x000fce00078ec0ff */
[----:B------:R-:W-:Y:S01]  /*17170*/  @!P6 HFMA2.BF16_V2 R161, -RZ.H0_H0, RZ.H0_H0, -R104.H0_H0 ;  /* 0x200000ffffa1e231 */ /* 0x000fe20000340968 */
[----:B------:R-:W-:Y:S01]  /*17180*/  F2FP.BF16.PACK_AB R3, R3, R14 ;  /* 0x0000000e0303723e */ /* 0x000fe200000010ff */
[----:B----4-:R-:W-:Y:S02]  /*17190*/  IMAD.MOV.U32 R178, RZ, RZ, R159 ;  /* 0x000000ffffb27224 */ /* 0x010fe400078e009f */
[----:B------:R-:W-:Y:S02]  /*171a0*/  IMAD.MOV.U32 R159, RZ, RZ, R22 ;  /* 0x000000ffff9f7224 */ /* 0x000fe400078e0016 */
[----:B------:R-:W-:Y:S01]  /*171b0*/  IMAD.MOV.U32 R22, RZ, RZ, R226 ;  /* 0x000000ffff167224 */ /* 0x000fe200078e00e2 */
[----:B------:R-:W-:Y:S02]  /*171c0*/  PRMT R226, R105, 0x5410, R104 ;  /* 0x0000541069e27816 */ /* 0x000fe40000000068 */
[----:B------:R-:W-:Y:S01]  /*171d0*/  @!P2 PRMT R105, R160, 0x5410, RZ ;  /* 0x00005410a069a816 */ /* 0x000fe200000000ff */
[----:B------:R-:W-:-:S02]  /*171e0*/  IMAD.MOV.U32 R160, RZ, RZ, R124 ;  /* 0x000000ffffa07224 */ /* 0x000fc400078e007c */
[----:B------:R-:W4:Y:S01]  /*171f0*/  LDL.LU R124, [R1+0x43c] ;  /* 0x00043c00017c7983 */ /* 0x000f220000300800 */
[----:B------:R-:W-:Y:S01]  /*17200*/  ISETP.GE.U32.AND P2, PT, R217, R0, PT ;  /* 0x00000000d900720c */ /* 0x000fe20003f46070 */
[----:B---3--:R-:W-:Y:S02]  /*17210*/  IMAD.MOV.U32 R0, RZ, RZ, R2 ;  /* 0x000000ffff007224 */ /* 0x008fe400078e0002 */
[----:B------:R3:W1:Y:S02]  /*17220*/  MUFU.EX2 R2, R179 ;  /* 0x000000b300027308 */ /* 0x0006640000000800 */
[----:B---3--:R-:W3:Y:S01]  /*17230*/  LDL.LU R179, [R1+0x1c8] ;  /* 0x0001c80001b37983 */ /* 0x008ee20000300800 */
[----:B------:R-:W-:Y:S01]  /*17240*/  @!P6 PRMT R104, R161, 0x5410, RZ ;  /* 0x00005410a168e816 */ /* 0x000fe200000000ff */
[----:B------:R-:W-:Y:S01]  /*17250*/  IMAD.MOV.U32 R161, RZ, RZ, R0 ;  /* 0x000000ffffa17224 */ /* 0x000fe200078e0000 */
[C---:B------:R-:W-:Y:S01]  /*17260*/  PRMT R103, R17.reuse, 0x7610, R103 ;  /* 0x0000761011677816 */ /* 0x040fe20000000067 */
[----:B-1----:R-:W-:Y:S01]  /*17270*/  FADD.FTZ R0, R4, R18 ;  /* 0x0000001204007221 */ /* 0x002fe20000010000 */
[----:B------:R-:W-:Y:S01]  /*17280*/  PRMT R102, R17, 0x7632, R102 ;  /* 0x0000763211667816 */ /* 0x000fe20000000066 */
[----:B------:R-:W-:Y:S01]  /*17290*/  IMAD.MOV.U32 R17, RZ, RZ, R16 ;  /* 0x000000ffff117224 */ /* 0x000fe200078e0010 */
[C---:B------:R-:W-:Y:S01]  /*172a0*/  PRMT R99, R3.reuse, 0x7610, R99 ;  /* 0x0000761003637816 */ /* 0x040fe20000000063 */
[----:B------:R-:W-:Y:S01]  /*172b0*/  IMAD.MOV.U32 R18, RZ, RZ, R20 ;  /* 0x000000ffff127224 */ /* 0x000fe200078e0014 */
[----:B------:R-:W-:Y:S01]  /*172c0*/  PRMT R98, R3, 0x7632, R98 ;  /* 0x0000763203627816 */ /* 0x000fe20000000062 */
[C---:B------:R-:W-:Y:S01]  /*172d0*/  FADD.FTZ R3, R2.reuse, R0 ;  /* 0x0000000002037221 */ /* 0x040fe20000010000 */
[----:B------:R-:W-:Y:S01]  /*172e0*/  F2FP.BF16.PACK_AB R0, R2, R4 ;  /* 0x000000040200723e */ /* 0x000fe200000010ff */
[----:B------:R-:W-:-:S02]  /*172f0*/  IMAD.MOV.U32 R2, RZ, RZ, R18 ;  /* 0x000000ffff027224 */ /* 0x000fc400078e0012 */
[----:B------:R-:W-:Y:S02]  /*17300*/  IMAD.MOV.U32 R18, RZ, RZ, R17 ;  /* 0x000000ffff127224 */ /* 0x000fe400078e0011 */
[----:B------:R1:W-:Y:S01]  /*17310*/  MUFU.EX2 R17, R185 ;  /* 0x000000b900117308 */ /* 0x0003e20000000800 */
[----:B------:R-:W-:Y:S01]  /*17320*/  IMAD.MOV.U32 R16, RZ, RZ, R26 ;  /* 0x000000ffff107224 */ /* 0x000fe200078e001a */
[----:B------:R-:W-:Y:S02]  /*17330*/  PRMT R14, R206, 0x7610, R14 ;  /* 0x00007610ce0e7816 */ /* 0x000fe4000000000e */
[C---:B------:R-:W-:Y:S02]  /*17340*/  PRMT R97, R0.reuse, 0x7610, R97 ;  /* 0x0000761000617816 */ /* 0x040fe40000000061 */
[----:B------:R-:W-:Y:S01]  /*17350*/  PRMT R96, R0, 0x7632, R96 ;  /* 0x0000763200607816 */ /* 0x000fe20000000060 */
[----:B------:R-:W-:Y:S01]  /*17360*/  @!P2 HFMA2.BF16_V2 R165, -RZ.H0_H0, RZ.H0_H0, -R98.H0_H0 ;  /* 0x200000ffffa5a231 */ /* 0x000fe20000340962 */
[----:B--2---:R-:W2:Y:S01]  /*17370*/  MUFU.EX2 R21, R21 ;  /* 0x0000001500157308 */ /* 0x004ea20000000800 */
[----:B------:R-:W-:-:S02]  /*17380*/  IMAD.MOV.U32 R4, RZ, RZ, R161 ;  /* 0x000000ffff047224 */ /* 0x000fc400078e00a1 */
[----:B-1----:R-:W-:Y:S01]  /*17390*/  IMAD.SHL.U32 R185, R230, 0x4, RZ ;  /* 0x00000004e6b97824 */ /* 0x002fe200078e00ff */
[----:B------:R-:W-:Y:S01]  /*173a0*/  PRMT R15, R14, 0x7610, R15 ;  /* 0x000076100e0f7816 */ /* 0x000fe2000000000f */
[----:B------:R-:W-:-:S03]  /*173b0*/  IMAD.MOV.U32 R161, RZ, RZ, R16 ;  /* 0x000000ffffa17224 */ /* 0x000fc600078e0010 */
[----:B------:R-:W-:Y:S01]  /*173c0*/  IADD3 R0, R185, 0x3, RZ ;  /* 0x00000003b9007810 */ /* 0x000fe20007ffe0ff */
[----:B------:R-:W-:Y:S01]  /*173d0*/  IMAD.MOV.U32 R14, RZ, RZ, R251 ;  /* 0x000000ffff0e7224 */ /* 0x000fe200078e00fb */
[----:B------:R-:W-:Y:S02]  /*173e0*/  PRMT R251, R99, 0x5410, R98 ;  /* 0x0000541063fb7816 */ /* 0x000fe40000000062 */
[----:B------:R-:W-:Y:S01]  /*173f0*/  LOP3.LUT R0, R133, R9, R0, 0x96, !PT ;  /* 0x0000000985007212 */ /* 0x000fe200078e9600 */
[----:B------:R-:W-:Y:S01]  /*17400*/  IMAD.MOV.U32 R185, RZ, RZ, R18 ;  /* 0x000000ffffb97224 */ /* 0x000fe200078e0012 */
[----:B------:R-:W-:Y:S01]  /*17410*/  @!P2 PRMT R98, R165, 0x5410, RZ ;  /* 0x00005410a562a816 */ /* 0x000fe200000000ff */
[----:B------:R-:W-:Y:S01]  /*17420*/  @!P1 HFMA2.BF16_V2 R167, -RZ.H0_H0, RZ.H0_H0, -R97.H0_H0 ;  /* 0x200000ffffa79231 */ /* 0x000fe20000340961 */
[----:B------:R1:W1:Y:S01]  /*17430*/  MUFU.EX2 R16, R187 ;  /* 0x000000bb00107308 */ /* 0x0002620000000800 */
[----:B------:R-:W-:Y:S02]  /*17440*/  IMAD.MOV.U32 R165, RZ, RZ, R161 ;  /* 0x000000ffffa57224 */ /* 0x000fe400078e00a1 */
[----:B------:R-:W-:-:S05]  /*17450*/  IMAD.MOV.U32 R161, RZ, RZ, R14 ;  /* 0x000000ffffa17224 */ /* 0x000fca00078e000e */
[----:B------:R2:W2:Y:S01]  /*17460*/  MUFU.EX2 R18, R188 ;  /* 0x000000bc00127308 */ /* 0x0004a20000000800 */
[----:B-1----:R-:W-:Y:S02]  /*17470*/  PRMT R187, R97, 0x5410, R96 ;  /* 0x0000541061bb7816 */ /* 0x002fe40000000060 */
[----:B------:R-:W-:Y:S01]  /*17480*/  @!P1 PRMT R97, R167, 0x5410, RZ ;  /* 0x00005410a7619816 */ /* 0x000fe200000000ff */
[----:B------:R-:W-:Y:S01]  /*17490*/  IMAD.MOV.U32 R167, RZ, RZ, R4 ;  /* 0x000000ffffa77224 */ /* 0x000fe200078e0004 */
[----:B--2---:R-:W-:Y:S01]  /*174a0*/  PRMT R188, R15, 0x7610, R188 ;  /* 0x000076100fbc7816 */ /* 0x004fe200000000bc */
[----:B------:R-:W-:Y:S02]  /*174b0*/  IMAD.WIDE.U32 R14, R0, -0x326172a9, RZ ;  /* 0xcd9e8d57000e7825 */ /* 0x000fe400078e00ff */
[----:B------:R-:W1:Y:S02]  /*174c0*/  MUFU.EX2 R19, R19 ;  /* 0x0000001300137308 */ /* 0x000e640000000800 */
[----:B------:R-:W-:Y:S01]  /*174d0*/  IMAD.MOV.U32 R0, RZ, RZ, R2 ;  /* 0x000000ffff007224 */ /* 0x000fe200078e0002 */
[----:B------:R-:W-:Y:S01]  /*174e0*/  LOP3.LUT R4, R15, R232, R228, 0x96, !PT ;  /* 0x000000e80f047212 */ /* 0x000fe200078e96e4 */
[----:B------:R-:W-:-:S04]  /*174f0*/  FADD.FTZ R2, R21, R5 ;  /* 0x0000000515027221 */ /* 0x000fc80000010000 */
[----:B------:R-:W2:Y:S01]  /*17500*/  MUFU.EX2 R15, R189 ;  /* 0x000000bd000f7308 */ /* 0x000ea20000000800 */
[----:B------:R-:W-:Y:S02]  /*17510*/  IMAD.MOV.U32 R5, RZ, RZ, R0 ;  /* 0x000000ffff057224 */ /* 0x000fe400078e0000 */
[----:B------:R-:W-:Y:S01]  /*17520*/  FADD.FTZ R0, R17, R3 ;  /* 0x0000000311007221 */ /* 0x000fe20000010000 */
[----:B------:R-:W-:-:S03]  /*17530*/  F2FP.BF16.PACK_AB R23, R16, R17 ;  /* 0x000000111017723e */ /* 0x000fc600000010ff */
[----:B------:R-:W-:Y:S01]  /*17540*/  FADD.FTZ R0, R16, R0 ;  /* 0x0000000010007221 */ /* 0x000fe20000010000 */
[----:B------:R-:W-:Y:S01]  /*17550*/  MUFU.EX2 R20, R125 ;  /* 0x0000007d00147308 */ /* 0x000fe20000000800 */
[----:B------:R-:W-:Y:S01]  /*17560*/  IMAD.WIDE.U32 R16, R4, -0x2daee0ad, RZ ;  /* 0xd2511f5304107825 */ /* 0x000fe200078e00ff */
[----:B------:R-:W-:-:S03]  /*17570*/  LOP3.LUT R14, R101, R233, R14, 0x96, !PT ;  /* 0x000000e9650e7212 */ /* 0x000fc600078e960e */
[----:B------:R-:W-:Y:S01]  /*17580*/  FADD.FTZ R0, R18, R0 ;  /* 0x0000000012007221 */ /* 0x000fe20000010000 */
[C---:B-1----:R-:W-:Y:S01]  /*17590*/  F2FP.BF16.PACK_AB R24, R19.reuse, R21 ;  /* 0x000000151318723e */ /* 0x042fe200000010ff */
[----:B------:R-:W-:Y:S01]  /*175a0*/  FADD.FTZ R2, R19, R2 ;  /* 0x0000000213027221 */ /* 0x000fe20000010000 */
[C---:B--2---:R-:W-:Y:S01]  /*175b0*/  F2FP.BF16.PACK_AB R25, R15.reuse, R18 ;  /* 0x000000120f19723e */ /* 0x044fe200000010ff */
[----:B------:R-:W-:Y:S01]  /*175c0*/  FADD.FTZ R21, R15, R0 ;  /* 0x000000000f157221 */ /* 0x000fe20000010000 */
[----:B------:R-:W-:Y:S01]  /*175d0*/  LOP3.LUT R0, R17, R234, R250, 0x96, !PT ;  /* 0x000000ea11007212 */ /* 0x000fe200078e96fa */
[----:B------:R-:W-:-:S04]  /*175e0*/  IMAD.WIDE.U32 R14, R14, -0x2daee0ad, RZ ;  /* 0xd2511f530e0e7825 */ /* 0x000fc800078e00ff */
[----:B------:R-:W-:Y:S02]  /*175f0*/  IMAD.MOV.U32 R18, RZ, RZ, R5 ;  /* 0x000000ffff127224 */ /* 0x000fe400078e0005 */
[----:B------:R-:W-:Y:S01]  /*17600*/  IMAD.WIDE.U32 R4, R0, -0x326172a9, RZ ;  /* 0xcd9e8d5700047825 */ /* 0x000fe200078e00ff */
[----:B------:R-:W-:-:S03]  /*17610*/  LOP3.LUT R0, R15, R241, R16, 0x96, !PT ;  /* 0x000000f10f007212 */ /* 0x000fc600078e9610 */
[----:B------:R-:W-:Y:S02]  /*17620*/  IMAD.MOV.U32 R3, RZ, RZ, R22 ;  /* 0x000000ffff037224 */ /* 0x000fe400078e0016 */
[----:B------:R-:W-:-:S05]  /*17630*/  IMAD.WIDE.U32 R16, R0, -0x326172a9, RZ ;  /* 0xcd9e8d5700107825 */ /* 0x000fca00078e00ff */
[----:B------:R-:W-:Y:S01]  /*17640*/  LOP3.LUT R0, R17, R240, R4, 0x96, !PT ;  /* 0x000000f011007212 */ /* 0x000fe200078e9604 */
[----:B------:R-:W-:Y:S01]  /*17650*/  @!P4 HFMA2.BF16_V2 R163, -RZ.H0_H0, RZ.H0_H0, -R102.H0_H0 ;  /* 0x200000ffffa3c231 */ /* 0x000fe20000340966 */
[----:B------:R-:W-:-:S04]  /*17660*/  PRMT R206, R103, 0x5410, R102 ;  /* 0x0000541067ce7816 */ /* 0x000fc80000000066 */
[----:B------:R-:W-:Y:S01]  /*17670*/  @!P4 PRMT R102, R163, 0x5410, RZ ;  /* 0x00005410a366c816 */ /* 0x000fe200000000ff */
[----:B------:R-:W-:Y:S02]  /*17680*/  @!P3 HFMA2.BF16_V2 R164, -RZ.H0_H0, RZ.H0_H0, -R99.H0_H0 ;  /* 0x200000ffffa4b231 */ /* 0x000fe40000340963 */
[----:B------:R-:W-:-:S03]  /*17690*/  @!P0 HFMA2.BF16_V2 R166, -RZ.H0_H0, RZ.H0_H0, -R96.H0_H0 ;  /* 0x200000ffffa68231 */ /* 0x000fc60000340960 */
[----:B------:R-:W-:Y:S02]  /*176a0*/  @!P3 PRMT R99, R164, 0x5410, RZ ;  /* 0x00005410a463b816 */ /* 0x000fe400000000ff */
[----:B------:R-:W-:Y:S01]  /*176b0*/  @!P0 PRMT R96, R166, 0x5410, RZ ;  /* 0x00005410a6608816 */ /* 0x000fe200000000ff */
[----:B------:R-:W-:Y:S01]  /*176c0*/  MUFU.EX2 R30, R30 ;  /* 0x0000001e001e7308 */ /* 0x000fe20000000800 */
[----:B------:R-:W-:Y:S01]  /*176d0*/  PRMT R19, R188, 0x7610, R19 ;  /* 0x00007610bc137816 */ /* 0x000fe20000000013 */
[----:B------:R-:W-:Y:S01]  /*176e0*/  IMAD.MOV.U32 R188, RZ, RZ, R167 ;  /* 0x000000ffffbc7224 */ /* 0x000fe200078e00a7 */
[----:B------:R-:W-:-:S05]  /*176f0*/  @!P5 HFMA2.BF16_V2 R162, -RZ.H0_H0, RZ.H0_H0, -R103.H0_H0 ;  /* 0x200000ffffa2d231 */ /* 0x000fca0000340967 */
[----:B------:R-:W-:Y:S02]  /*17700*/  @!P5 PRMT R103, R162, 0x5410, RZ ;  /* 0x00005410a267d816 */ /* 0x000fe400000000ff */
[C---:B------:R-:W-:Y:S01]  /*17710*/  PRMT R95, R24.reuse, 0x7610, R95 ;  /* 0x00007610185f7816 */ /* 0x040fe2000000005f */
[----:B------:R-:W-:Y:S01]  /*17720*/  IMAD.MOV.U32 R162, RZ, RZ, R215 ;  /* 0x000000ffffa27224 */ /* 0x000fe200078e00d7 */
[----:B------:R-:W-:Y:S01]  /*17730*/  PRMT R94, R24, 0x7632, R94 ;  /* 0x00007632185e7816 */ /* 0x000fe2000000005e */
[----:B------:R-:W-:Y:S01]  /*17740*/  IMAD.MOV.U32 R163, RZ, RZ, R214 ;  /* 0x000000ffffa37224 */ /* 0x000fe200078e00d6 */
[----:B----4-:R-:W1:Y:S02]  /*17750*/  MUFU.EX2 R26, R124 ;  /* 0x0000007c001a7308 */ /* 0x010e640000000800 */
[----:B-1----:R-:W-:Y:S01]  /*17760*/  FADD.FTZ R2, R26, R2 ;  /* 0x000000021a027221 */ /* 0x002fe20000010000 */
[----:B------:R-:W2:Y:S03]  /*17770*/  LDL.LU R124, [R1+0x438] ;  /* 0x00043800017c7983 */ /* 0x000ea60000300800 */
[C---:B------:R-:W-:Y:S01]  /*17780*/  FADD.FTZ R22, R20.reuse, R2 ;  /* 0x0000000214167221 */ /* 0x040fe20000010000 */
[----:B------:R-:W-:Y:S01]  /*17790*/  LOP3.LUT R2, R5, R231, R100, 0x96, !PT ;  /* 0x000000e705027212 */ /* 0x000fe200078e9664 */
[----:B---3--:R-:W-:Y:S01]  /*177a0*/  IMAD.MOV.U32 R167, RZ, RZ, R179 ;  /* 0x000000ffffa77224 */ /* 0x008fe200078e00b3 */
[----:B------:R-:W-:Y:S01]  /*177b0*/  F2FP.BF16.PACK_AB R26, R20, R26 ;  /* 0x0000001a141a723e */ /* 0x000fe200000010ff */
[----:B------:R-:W-:Y:S01]  /*177c0*/  IMAD.MOV.U32 R20, RZ, RZ, R3 ;  /* 0x000000ffff147224 */ /* 0x000fe200078e0003 */
[----:B------:R-:W3:Y:S01]  /*177d0*/  LDL.LU R125, [R1+0x434] ;  /* 0x00043400017d7983 */ /* 0x000ee20000300800 */
[----:B------:R-:W-:-:S03]  /*177e0*/  IMAD.WIDE.U32 R2, R2, -0x2daee0ad, RZ ;  /* 0xd2511f5302027825 */ /* 0x000fc600078e00ff */
[----:B------:R-:W4:Y:S02]  /*177f0*/  LDL.64 R214, [R1+0xb8] ;  /* 0x0000b80001d67983 */ /* 0x000f240000100a00 */
[----:B------:R-:W-:Y:S01]  /*17800*/  LOP3.LUT R3, R3, R239, R14, 0x96, !PT ;  /* 0x000000ef03037212 */ /* 0x000fe200078e960e */
[----:B------:R-:W-:-:S05]  /*17810*/  IMAD.WIDE.U32 R14, R0, -0x2daee0ad, RZ ;  /* 0xd2511f53000e7825 */ /* 0x000fca00078e00ff */
        /* <DEDUP_REMOVED lines=9> */
[----:B------:R-:W-:Y:S02]  /*178b0*/  ISETP.GE.U32.AND P3, PT, R217, R4, PT ;  /* 0x00000004d900720c */ /* 0x000fe40003f66070 */
[--C-:B------:R-:W-:Y:S02]  /*178c0*/  SHF.R.U32.HI R4, RZ, 0x10, R0.reuse ;  /* 0x00000010ff047819 */ /* 0x100fe40000011600 */
[----:B------:R-:W-:-:S04]  /*178d0*/  SHF.R.U32.HI R0, RZ, 0x18, R0 ;  /* 0x00000018ff007819 */ /* 0x000fc80000011600 */
[----:B------:R-:W-:Y:S02]  /*178e0*/  ISETP.GE.U32.AND P0, PT, R217, R0, PT ;  /* 0x00000000d900720c */ /* 0x000fe40003f06070 */
[----:B------:R-:W-:Y:S01]  /*178f0*/  LOP3.LUT R0, R2, 0xff, RZ, 0xc0, !PT ;  /* 0x000000ff02007812 */ /* 0x000fe200078ec0ff */
[----:B------:R1:W-:Y:S01]  /*17900*/  MUFU.EX2 R15, R20 ;  /* 0x00000014000f7308 */ /* 0x0003e20000000800 */
[----:B------:R-:W-:Y:S02]  /*17910*/  LOP3.LUT R5, R5, R238, R16, 0x96, !PT ;  /* 0x000000ee05057212 */ /* 0x000fe400078e9610 */
[----:B------:R-:W-:Y:S02]  /*17920*/  ISETP.GE.U32.AND P2, PT, R217, R0, PT ;  /* 0x00000000d900720c */ /* 0x000fe40003f46070 */
[----:B------:R-:W-:Y:S01]  /*17930*/  SHF.R.U32.HI R0, RZ, 0x10, R2 ;  /* 0x00000010ff007819 */ /* 0x000fe20000011602 */
[----:B------:R-:W-:Y:S02]  /*17940*/  IMAD.MOV.U32 R179, RZ, RZ, R27 ;  /* 0x000000ffffb37224 */ /* 0x000fe400078e001b */
[----:B------:R-:W1:Y:S01]  /*17950*/  MUFU.EX2 R27, R203 ;  /* 0x000000cb001b7308 */ /* 0x000e620000000800 */
[----:B------:R-:W-:-:S02]  /*17960*/  LOP3.LUT R0, R0, 0xff, RZ, 0xc0, !PT ;  /* 0x000000ff00007812 */ /* 0x000fc400078ec0ff */
[----:B-1----:R-:W-:Y:S02]  /*17970*/  LOP3.LUT R20, R2, 0xffff, RZ, 0xc0, !PT ;  /* 0x0000ffff02147812 */ /* 0x002fe400078ec0ff */
[----:B------:R-:W-:-:S03]  /*17980*/  SHF.R.U32.HI R2, RZ, 0x18, R2 ;  /* 0x00000018ff027819 */ /* 0x000fc60000011602 */
[----:B------:R-:W1:Y:S01]  /*17990*/  MUFU.EX2 R16, R218 ;  /* 0x000000da00107308 */ /* 0x000e620000000800 */
[----:B------:R-:W-:Y:S01]  /*179a0*/  ISETP.GE.U32.AND P6, PT, R217, R2, PT ;  /* 0x00000002d900720c */ /* 0x000fe20003fc6070 */
[----:B------:R-:W-:Y:S01]  /*179b0*/  IMAD.WIDE.U32 R2, R5, -0x2daee0ad, RZ ;  /* 0xd2511f5305027825 */ /* 0x000fe200078e00ff */
[----:B------:R-:W-:Y:S02]  /*179c0*/  LOP3.LUT R4, R4, 0xff, RZ, 0xc0, !PT ;  /* 0x000000ff04047812 */ /* 0x000fe400078ec0ff */
[----:B------:R-:W-:Y:S02]  /*179d0*/  ISETP.GE.U32.AND P1, PT, R217, R0, PT ;  /* 0x00000000d900720c */ /* 0x000fe40003f26070 */
[----:B------:R-:W-:Y:S02]  /*179e0*/  LOP3.LUT R0, R3, R237, R14, 0x96, !PT ;  /* 0x000000ed03007212 */ /* 0x000fe400078e960e */
[----:B------:R-:W-:Y:S02]  /*179f0*/  LOP3.LUT R17, R2, 0xffff, RZ, 0xc0, !PT ;  /* 0x0000ffff02117812 */ /* 0x000fe400078ec0ff */
[----:B------:R-:W-:-:S02]  /*17a00*/  PRMT R3, R19, 0x7610, R3 ;  /* 0x0000761013037816 */ /* 0x000fc40000000003 */
[----:B------:R-:W-:Y:S01]  /*17a10*/  ISETP.GE.U32.AND P5, PT, R217, R4, PT ;  /* 0x00000004d900720c */ /* 0x000fe20003fa6070 */
[--C-:B------:R-:W-:Y:S01]  /*17a20*/  FADD.FTZ R4, R30, R22.reuse ;  /* 0x000000161e047221 */ /* 0x100fe20000010000 */
[----:B------:R-:W-:Y:S01]  /*17a30*/  PRMT R22, R3, 0x7610, R22 ;  /* 0x0000761003167816 */ /* 0x000fe20000000016 */
[----:B------:R-:W-:-:S03]  /*17a40*/  FADD.FTZ R3, R27, R21 ;  /* 0x000000151b037221 */ /* 0x000fc60000010000 */
[----:B------:R-:W-:Y:S01]  /*17a50*/  PRMT R203, R22, 0x7610, R203 ;  /* 0x0000761016cb7816 */ /* 0x000fe200000000cb */
[----:B------:R-:W-:Y:S02]  /*17a60*/  IMAD.MOV.U32 R22, RZ, RZ, R161 ;  /* 0x000000ffff167224 */ /* 0x000fe400078e00a1 */
[----:B------:R-:W-:Y:S02]  /*17a70*/  IMAD.MOV.U32 R161, RZ, RZ, R78 ;  /* 0x000000ffffa17224 */ /* 0x000fe400078e004e */
[----:B-1----:R-:W-:Y:S01]  /*17a80*/  FADD.FTZ R78, R16, R3 ;  /* 0x00000003104e7221 */ /* 0x002fe20000010000 */
[----:B------:R-:W-:Y:S01]  /*17a90*/  SHF.R.U32.HI R3, RZ, 0x8, R20 ;  /* 0x00000008ff037819 */ /* 0x000fe20000011614 */
[----:B------:R-:W-:Y:S01]  /*17aa0*/  IMAD.MOV.U32 R218, RZ, RZ, R18 ;  /* 0x000000ffffda7224 */ /* 0x000fe200078e0012 */
[----:B------:R-:W-:Y:S01]  /*17ab0*/  @!P4 HFMA2.BF16_V2 R170, -RZ.H0_H0, RZ.H0_H0, -R95.H0_H0 ;  /* 0x200000ffffaac231 */ /* 0x000fe2000034095f */
[----:B------:R-:W-:Y:S01]  /*17ac0*/  IMAD.MOV.U32 R21, RZ, RZ, R191 ;  /* 0x000000ffff157224 */ /* 0x000fe200078e00bf */
[----:B------:R-:W-:Y:S01]  /*17ad0*/  LOP3.LUT R3, R3, 0xffff, RZ, 0xc0, !PT ;  /* 0x0000ffff03037812 */ /* 0x000fe200078ec0ff */
[----:B------:R1:W2:Y:S01]  /*17ae0*/  LDL.LU R191, [R1+0x430] ;  /* 0x0004300001bf7983 */ /* 0x0002a20000300800 */
[----:B------:R-:W-:Y:S01]  /*17af0*/  IMAD.MOV.U32 R24, RZ, RZ, R218 ;  /* 0x000000ffff187224 */ /* 0x000fe200078e00da */
[----:B------:R-:W-:-:S02]  /*17b00*/  PRMT R218, R95, 0x5410, R94 ;  /* 0x000054105fda7816 */ /* 0x000fc4000000005e */
[----:B------:R-:W2:Y:S01]  /*17b10*/  LDL.LU R20, [R1+0xa0] ;  /* 0x0000a00001147983 */ /* 0x000ea20000300800 */
[----:B------:R-:W-:Y:S02]  /*17b20*/  @!P4 PRMT R95, R170, 0x5410, RZ ;  /* 0x00005410aa5fc816 */ /* 0x000fe400000000ff */
[----:B------:R-:W-:Y:S01]  /*17b30*/  ISETP.GE.U32.AND P4, PT, R217, R3, PT ;  /* 0x00000003d900720c */ /* 0x000fe20003f86070 */
[----:B------:R-:W3:Y:S01]  /*17b40*/  LDL.LU R170, [R1+0xbc] ;  /* 0x0000bc0001aa7983 */ /* 0x000ee20000300800 */
[----:B------:R-:W-:-:S03]  /*17b50*/  IMAD.MOV.U32 R3, RZ, RZ, R186 ;  /* 0x000000ffff037224 */ /* 0x000fc600078e00ba */
[----:B------:R-:W3:Y:S01]  /*17b60*/  LDL.LU R186, [R1+0x42c] ;  /* 0x00042c0001ba7983 */ /* 0x000ee20000300800 */
[----:B------:R-:W-:-:S05]  /*17b70*/  @!P3 HFMA2.BF16_V2 R169, -RZ.H0_H0, RZ.H0_H0, -R94.H0_H0 ;  /* 0x200000ffffa9b231 */ /* 0x000fca000034095e */
[----:B------:R-:W-:Y:S02]  /*17b80*/  @!P3 PRMT R94, R169, 0x5410, RZ ;  /* 0x00005410a95eb816 */ /* 0x000fe400000000ff */
[----:B------:R-:W4:Y:S01]  /*17b90*/  LDL.LU R169, [R1+0x198] ;  /* 0x0001980001a97983 */ /* 0x000f220000300800 */
[----:B------:R-:W-:Y:S02]  /*17ba0*/  LOP3.LUT R5, R2, 0xff, RZ, 0xc0, !PT ;  /* 0x000000ff02057812 */ /* 0x000fe400078ec0ff */
[----:B------:R-:W-:Y:S02]  /*17bb0*/  PRMT R93, R23, 0x7632, R93 ;  /* 0x00007632175d7816 */ /* 0x000fe4000000005d */
[----:B------:R-:W-:Y:S02]  /*17bc0*/  ISETP.GE.U32.AND P3, PT, R217, R5, PT ;  /* 0x00000005d900720c */ /* 0x000fe40003f66070 */
[----:B------:R-:W-:Y:S01]  /*17bd0*/  PRMT R92, R23, 0x7610, R92 ;  /* 0x00007610175c7816 */ /* 0x000fe2000000005c */
[----:B------:R-:W-:Y:S01]  /*17be0*/  @!P0 HFMA2.BF16_V2 R171, -RZ.H0_H0, RZ.H0_H0, -R93.H0_H0 ;  /* 0x200000ffffab8231 */ /* 0x000fe2000034095d */
[----:B------:R-:W-:-:S02]  /*17bf0*/  SHF.R.U32.HI R14, RZ, 0x10, R2 ;  /* 0x00000010ff0e7819 */ /* 0x000fc40000011602 */
[----:B------:R-:W-:Y:S02]  /*17c00*/  SHF.R.U32.HI R2, RZ, 0x18, R2 ;  /* 0x00000018ff027819 */ /* 0x000fe40000011602 */
[----:B------:R-:W-:Y:S02]  /*17c10*/  PRMT R189, R203, 0x7610, R189 ;  /* 0x00007610cbbd7816 */ /* 0x000fe400000000bd */
[----:B------:R-:W-:Y:S02]  /*17c20*/  PRMT R203, R92, 0x5410, R93 ;  /* 0x000054105ccb7816 */ /* 0x000fe4000000005d */
[----:B------:R-:W-:Y:S02]  /*17c30*/  @!P0 PRMT R93, R171, 0x5410, RZ ;  /* 0x00005410ab5d8816 */ /* 0x000fe400000000ff */
[----:B------:R-:W-:Y:S01]  /*17c40*/  ISETP.GE.U32.AND P0, PT, R217, R2, PT ;  /* 0x00000002d900720c */ /* 0x000fe20003f06070 */
[----:B------:R-:W-:Y:S01]  /*17c50*/  FADD.FTZ R4, R15, R4 ;  /* 0x000000040f047221 */ /* 0x000fe20000010000 */
[----:B------:R-:W-:Y:S01]  /*17c60*/  SHF.R.U32.HI R2, RZ, 0x10, R0 ;  /* 0x00000010ff027819 */ /* 0x000fe20000011600 */
[----:B------:R-:W-:-:S03]  /*17c70*/  @!P5 HFMA2.BF16_V2 R172, -RZ.H0_H0, RZ.H0_H0, -R92.H0_H0 ;  /* 0x200000ffffacd231 */ /* 0x000fc6000034095c */
[----:B------:R-:W-:Y:S01]  /*17c80*/  LOP3.LUT R2, R2, 0xff, RZ, 0xc0, !PT ;  /* 0x000000ff02027812 */ /* 0x000fe200078ec0ff */
[----:B------:R-:W-:Y:S01]  /*17c90*/  IMAD.MOV.U32 R171, RZ, RZ, R21 ;  /* 0x000000ffffab7224 */ /* 0x000fe200078e0015 */
[----:B------:R-:W-:Y:S02]  /*17ca0*/  @!P5 PRMT R92, R172, 0x5410, RZ ;  /* 0x00005410ac5cd816 */ /* 0x000fe400000000ff */
[----:B------:R-:W-:Y:S01]  /*17cb0*/  ISETP.GE.U32.AND P5, PT, R217, R2, PT ;  /* 0x00000002d900720c */ /* 0x000fe20003fa6070 */
[----:B--2---:R-:W2:Y:S08]  /*17cc0*/  MUFU.EX2 R20, R20 ;  /* 0x0000001400147308 */ /* 0x004eb00000000800 */
[----:B---3--:R-:W3:Y:S01]  /*17cd0*/  MUFU.EX2 R5, R186 ;  /* 0x000000ba00057308 */ /* 0x008ee20000000800 */
[----:B----4-:R-:W-:-:S02]  /*17ce0*/  IMAD.MOV.U32 R23, RZ, RZ, R169 ;  /* 0x000000ffff177224 */ /* 0x010fc400078e00a9 */
[----:B------:R-:W-:Y:S02]  /*17cf0*/  IMAD.MOV.U32 R169, RZ, RZ, R3 ;  /* 0x000000ffffa97224 */ /* 0x000fe400078e0003 */
[----:B--2---:R-:W-:-:S04]  /*17d00*/  FADD.FTZ R3, R20, R4 ;  /* 0x0000000414037221 */ /* 0x004fc80000010000 */
[----:B---3--:R-:W-:Y:S01]  /*17d10*/  FADD.FTZ R2, R5, R3 ;  /* 0x0000000305027221 */ /* 0x008fe20000010000 */
[----:B------:R1:W2:Y:S01]  /*17d20*/  LDL.LU R186, [R1+0x428] ;  /* 0x0004280001ba7983 */ /* 0x0002a20000300800 */
[----:B------:R-:W-:Y:S02]  /*17d30*/  IMAD.MOV.U32 R4, RZ, RZ, R171 ;  /* 0x000000ffff047224 */ /* 0x000fe400078e00ab */
[----:B------:R-:W-:Y:S01]  /*17d40*/  IMAD.MOV.U32 R171, RZ, RZ, R169 ;  /* 0x000000ffffab7224 */ /* 0x000fe200078e00a9 */
[----:B------:R-:W3:Y:S01]  /*17d50*/  LDL.LU R21, [R1+0x14c] ;  /* 0x00014c0001157983 */ /* 0x000ee20000300800 */
[----:B------:R-:W-:-:S03]  /*17d60*/  IMAD.MOV.U32 R169, RZ, RZ, R188 ;  /* 0x000000ffffa97224 */ /* 0x000fc600078e00bc */
[----:B------:R4:W-:Y:S04]  /*17d70*/  STL [R1+0x28c], R2 ;  /* 0x00028c0201007387 */ /* 0x0009e80000100800 */
[----:B------:R-:W2:Y:S01]  /*17d80*/  LDL.LU R188, [R1+0x158] ;  /* 0x0001580001bc7983 */ /* 0x000ea20000300800 */
[----:B------:R-:W-:Y:S02]  /*17d90*/  PRMT R88, R25, 0x7632, R88 ;  /* 0x0000763219587816 */ /* 0x000fe40000000058 */
[----:B------:R-:W-:Y:S02]  /*17da0*/  F2FP.BF16.PACK_AB R3, R5, R20 ;  /* 0x000000140503723e */ /* 0x000fe400000010ff */
[----:B------:R-:W-:Y:S01]  /*17db0*/  PRMT R20, R189, 0x7610, R20 ;  /* 0x00007610bd147816 */ /* 0x000fe20000000014 */
[----:B------:R-:W-:Y:S01]  /*17dc0*/  @!P6 HFMA2.BF16_V2 R180, -RZ.H0_H0, RZ.H0_H0, -R88.H0_H0 ;  /* 0x200000ffffb4e231 */ /* 0x000fe20000340958 */
[----:B------:R-:W-:-:S02]  /*17dd0*/  PRMT R89, R25, 0x7610, R89 ;  /* 0x0000761019597816 */ /* 0x000fc40000000059 */
[----:B------:R-:W-:Y:S01]  /*17de0*/  PRMT R5, R20, 0x7610, R5 ;  /* 0x0000761014057816 */ /* 0x000fe20000000005 */
[----:B------:R-:W-:Y:S02]  /*17df0*/  IMAD.MOV.U32 R172, RZ, RZ, R22 ;  /* 0x000000ffffac7224 */ /* 0x000fe400078e0016 */
[----:B------:R-:W3:Y:S01]  /*17e00*/  LDL.LU R22, [R1+0x15c] ;  /* 0x00015c0001167983 */ /* 0x000ee20000300800 */
[C---:B------:R-:W-:Y:S02]  /*17e10*/  PRMT R91, R26.reuse, 0x7610, R91 ;  /* 0x000076101a5b7816 */ /* 0x040fe4000000005b */
[----:B------:R-:W-:-:S03]  /*17e20*/  PRMT R90, R26, 0x7632, R90 ;  /* 0x000076321a5a7816 */ /* 0x000fc6000000005a */
[----:B------:R-:W-:Y:S01]  /*17e30*/  @!P2 HFMA2.BF16_V2 R173, -RZ.H0_H0, RZ.H0_H0, -R91.H0_H0 ;  /* 0x200000ffffada231 */ /* 0x000fe2000034095b */
[----:B------:R-:W-:-:S04]  /*17e40*/  PRMT R189, R91, 0x5410, R90 ;  /* 0x000054105bbd7816 */ /* 0x000fc8000000005a */
[----:B------:R-:W-:Y:S01]  /*17e50*/  @!P2 PRMT R91, R173, 0x5410, RZ ;  /* 0x00005410ad5ba816 */ /* 0x000fe200000000ff */
[----:B------:R-:W-:Y:S02]  /*17e60*/  IMAD.MOV.U32 R173, RZ, RZ, R172 ;  /* 0x000000ffffad7224 */ /* 0x000fe400078e00ac */
[----:B------:R-:W-:Y:S02]  /*17e70*/  IMAD.MOV.U32 R172, RZ, RZ, R170 ;  /* 0x000000ffffac7224 */ /* 0x000fe400078e00aa */
[----:B------:R-:W-:Y:S02]  /*17e80*/  IMAD.MOV.U32 R170, RZ, RZ, R165 ;  /* 0x000000ffffaa7224 */ /* 0x000fe400078e00a5 */
[----:B------:R-:W-:Y:S02]  /*17e90*/  IMAD.MOV.U32 R165, RZ, RZ, R185 ;  /* 0x000000ffffa57224 */ /* 0x000fe400078e00b9 */
[----:B------:R-:W-:Y:S08]  /*17ea0*/  MUFU.EX2 R185, R246 ;  /* 0x000000f600b97308 */ /* 0x000ff00000000800 */
[----:B--2---:R2:W-:Y:S02]  /*17eb0*/  MUFU.EX2 R20, R188 ;  /* 0x000000bc00147308 */ /* 0x0045e40000000800 */
[----:B--2---:R-:W-:-:S02]  /*17ec0*/  PRMT R188, R89, 0x5410, R88 ;  /* 0x0000541059bc7816 */ /* 0x004fc40000000058 */
[----:B------:R-:W-:Y:S01]  /*17ed0*/  @!P6 PRMT R88, R180, 0x5410, RZ ;  /* 0x00005410b458e816 */ /* 0x000fe200000000ff */
[----:B------:R-:W-:-:S03]  /*17ee0*/  IMAD.MOV.U32 R180, RZ, RZ, R184 ;  /* 0x000000ffffb47224 */ /* 0x000fc600078e00b8 */
[----:B------:R2:W-:Y:S02]  /*17ef0*/  MUFU.EX2 R184, R247 ;  /* 0x000000f700b87308 */ /* 0x0005e40000000800 */
[----:B--2---:R-:W2:Y:S04]  /*17f00*/  LDL.LU R247, [R1+0x424] ;  /* 0x0004240001f77983 */ /* 0x004ea80000300800 */
[----:B------:R-:W2:Y:S01]  /*17f10*/  LDL.LU R246, [R1+0x420] ;  /* 0x0004200001f67983 */ /* 0x000ea20000300800 */
[----:B----4-:R-:W-:Y:S01]  /*17f20*/  LOP3.LUT R2, R0, 0xff, RZ, 0xc0, !PT ;  /* 0x000000ff00027812 */ /* 0x010fe200078ec0ff */
[----:B------:R-:W-:-:S03]  /*17f30*/  @!P4 HFMA2.BF16_V2 R174, -RZ.H0_H0, RZ.H0_H0, -R90.H0_H0 ;  /* 0x200000ffffaec231 */ /* 0x000fc6000034095a */
[C---:B------:R-:W-:Y:S02]  /*17f40*/  ISETP.GE.U32.AND P2, PT, R217.reuse, R2, PT ;  /* 0x00000002d900720c */ /* 0x040fe40003f46070 */
[----:B------:R-:W-:Y:S02]  /*17f50*/  SHF.R.U32.HI R2, RZ, 0x18, R0 ;  /* 0x00000018ff027819 */ /* 0x000fe40000011600 */
[----:B------:R-:W-:Y:S01]  /*17f60*/  LOP3.LUT R0, R0, 0xffff, RZ, 0xc0, !PT ;  /* 0x0000ffff00007812 */ /* 0x000fe200078ec0ff */
[----:B------:R-:W-:Y:S01]  /*17f70*/  @!P1 HFMA2.BF16_V2 R175, -RZ.H0_H0, RZ.H0_H0, -R89.H0_H0 ;  /* 0x200000ffffaf9231 */ /* 0x000fe20000340959 */
[----:B------:R-:W-:Y:S02]  /*17f80*/  @!P4 PRMT R90, R174, 0x5410, RZ ;  /* 0x00005410ae5ac816 */ /* 0x000fe400000000ff */
[----:B------:R-:W-:Y:S02]  /*17f90*/  ISETP.GE.U32.AND P4, PT, R217, R2, PT ;  /* 0x00000002d900720c */ /* 0x000fe40003f86070 */
[----:B------:R-:W-:-:S02]  /*17fa0*/  LOP3.LUT R2, R14, 0xff, RZ, 0xc0, !PT ;  /* 0x000000ff0e027812 */ /* 0x000fc400078ec0ff */
[----:B------:R-:W-:Y:S02]  /*17fb0*/  SHF.R.U32.HI R0, RZ, 0x8, R0 ;  /* 0x00000008ff007819 */ /* 0x000fe40000011600 */
[----:B------:R-:W-:Y:S02]  /*17fc0*/  PRMT R14, R5, 0x7610, R14 ;  /* 0x00007610050e7816 */ /* 0x000fe4000000000e */
[----:B------:R-:W-:Y:S01]  /*17fd0*/  F2FP.BF16.PACK_AB R15, R15, R30 ;  /* 0x0000001e0f0f723e */ /* 0x000fe200000010ff */
[----:B------:R-:W4:Y:S01]  /*17fe0*/  MUFU.EX2 R5, R196 ;  /* 0x000000c400057308 */ /* 0x000f220000000800 */
[----:B------:R-:W-:Y:S02]  /*17ff0*/  @!P1 PRMT R89, R175, 0x5410, RZ ;  /* 0x00005410af599816 */ /* 0x000fe400000000ff */
[----:B------:R-:W-:Y:S01]  /*18000*/  ISETP.GE.U32.AND P1, PT, R217, R2, PT ;  /* 0x00000002d900720c */ /* 0x000fe20003f26070 */
[----:B------:R-:W-:Y:S01]  /*18010*/  IMAD.MOV.U32 R2, RZ, RZ, R4 ;  /* 0x000000ffff027224 */ /* 0x000fe200078e0004 */
[----:B------:R-:W-:-:S02]  /*18020*/  LOP3.LUT R0, R0, 0xffff, RZ, 0xc0, !PT ;  /* 0x0000ffff00007812 */ /* 0x000fc400078ec0ff */
[----:B------:R-:W-:Y:S01]  /*18030*/  PRMT R87, R15, 0x7610, R87 ;  /* 0x000076100f577816 */ /* 0x000fe20000000057 */
[----:B------:R1:W1:Y:S01]  /*18040*/  MUFU.EX2 R4, R197 ;  /* 0x000000c500047308 */ /* 0x0002620000000800 */
[----:B------:R-:W-:Y:S02]  /*18050*/  ISETP.GE.U32.AND P6, PT, R217, R0, PT ;  /* 0x00000000d900720c */ /* 0x000fe40003fc6070 */
[----:B------:R-:W-:Y:S01]  /*18060*/  SHF.R.U32.HI R0, RZ, 0x8, R17 ;  /* 0x00000008ff007819 */ /* 0x000fe20000011611 */
[----:B------:R-:W-:Y:S01]  /*18070*/  @!P2 HFMA2.BF16_V2 R181, -RZ.H0_H0, RZ.H0_H0, -R87.H0_H0 ;  /* 0x200000ffffb5a231 */ /* 0x000fe20000340957 */
[----:B------:R-:W-:Y:S02]  /*18080*/  PRMT R86, R15, 0x7632, R86 ;  /* 0x000076320f567816 */ /* 0x000fe40000000056 */
[----:B------:R-:W-:Y:S01]  /*18090*/  LOP3.LUT R0, R0, 0xffff, RZ, 0xc0, !PT ;  /* 0x0000ffff00007812 */ /* 0x000fe200078ec0ff */
[----:B---3--:R-:W3:Y:S01]  /*180a0*/  MUFU.EX2 R21, R21 ;  /* 0x0000001500157308 */ /* 0x008ee20000000800 */
[----:B------:R-:W-:Y:S01]  /*180b0*/  IMAD.MOV.U32 R17, RZ, RZ, R2 ;  /* 0x000000ffff117224 */ /* 0x000fe200078e0002 */
[----:B-1----:R-:W-:-:S02]  /*180c0*/  PRMT R197, R87, 0x5410, R86 ;  /* 0x0000541057c57816 */ /* 0x002fc40000000056 */
[----:B------:R-:W-:Y:S02]  /*180d0*/  @!P2 PRMT R87, R181, 0x5410, RZ ;  /* 0x00005410b557a816 */ /* 0x000fe400000000ff */
[----:B------:R-:W-:Y:S01]  /*180e0*/  ISETP.GE.U32.AND P2, PT, R217, R0, PT ;  /* 0x00000000d900720c */ /* 0x000fe20003f46070 */
[----:B----4-:R-:W-:Y:S01]  /*180f0*/  FADD.FTZ R0, R5, R31 ;  /* 0x0000001f05007221 */ /* 0x010fe20000010000 */
[C---:B------:R-:W-:Y:S01]  /*18100*/  F2FP.BF16.PACK_AB R26, R4.reuse, R5 ;  /* 0x00000005041a723e */ /* 0x040fe200000010ff */
[----:B------:R-:W1:Y:S02]  /*18110*/  MUFU.EX2 R22, R22 ;  /* 0x0000001600167308 */ /* 0x000e640000000800 */
[----:B------:R-:W-:Y:S02]  /*18120*/  FADD.FTZ R2, R4, R0 ;  /* 0x0000000004027221 */ /* 0x000fe40000010000 */
[----:B---3--:R-:W-:Y:S01]  /*18130*/  FADD.FTZ R0, R21, R32 ;  /* 0x0000002015007221 */ /* 0x008fe20000010000 */
[----:B------:R-:W-:-:S02]  /*18140*/  PRMT R83, R3, 0x7610, R83 ;  /* 0x0000761003537816 */ /* 0x000fc40000000053 */
[----:B------:R-:W-:Y:S01]  /*18150*/  PRMT R82, R3, 0x7632, R82 ;  /* 0x0000763203527816 */ /* 0x000fe20000000052 */
[----:B------:R-:W-:Y:S01]  /*18160*/  FADD.FTZ R3, R20, R0 ;  /* 0x0000000014037221 */ /* 0x000fe20000010000 */
[----:B------:R-:W-:-:S04]  /*18170*/  F2FP.BF16.PACK_AB R0, R185, R184 ;  /* 0x000000b8b900723e */ /* 0x000fc800000010ff */
[C---:B------:R-:W-:Y:S02]  /*18180*/  PRMT R80, R0.reuse, 0x7610, R80 ;  /* 0x0000761000507816 */ /* 0x040fe40000000050 */
[----:B------:R-:W-:Y:S01]  /*18190*/  PRMT R81, R0, 0x7632, R81 ;  /* 0x0000763200517816 */ /* 0x000fe20000000051 */
[----:B-1----:R-:W-:Y:S01]  /*181a0*/  FADD.FTZ R0, R22, R3 ;  /* 0x0000000316007221 */ /* 0x002fe20000010000 */
[----:B------:R-:W-:-:S04]  /*181b0*/  F2FP.BF16.PACK_AB R16, R16, R27 ;  /* 0x0000001b1010723e */ /* 0x000fc800000010ff */
[C---:B------:R-:W-:Y:S02]  /*181c0*/  PRMT R85, R16.reuse, 0x7610, R85 ;  /* 0x0000761010557816 */ /* 0x040fe40000000055 */
[----:B------:R-:W-:Y:S02]  /*181d0*/  PRMT R84, R16, 0x7632, R84 ;  /* 0x0000763210547816 */ /* 0x000fe40000000054 */
[----:B------:R-:W-:Y:S01]  /*181e0*/  PRMT R16, R14, 0x7610, R16 ;  /* 0x000076100e107816 */ /* 0x000fe20000000010 */
[----:B--2---:R-:W1:Y:S02]  /*181f0*/  MUFU.EX2 R4, R247 ;  /* 0x000000f700047308 */ /* 0x004e640000000800 */
[----:B-1----:R-:W-:Y:S01]  /*18200*/  F2FP.BF16.PACK_AB R31, R4, R22 ;  /* 0x00000016041f723e */ /* 0x002fe200000010ff */
[----:B------:R-:W2:Y:S01]  /*18210*/  LDL.LU R247, [R1+0x41c] ;  /* 0x00041c0001f77983 */ /* 0x000ea20000300800 */
[----:B------:R-:W-:-:S03]  /*18220*/  IMAD.MOV.U32 R22, RZ, RZ, R23 ;  /* 0x000000ffff167224 */ /* 0x000fc600078e0017 */
[----:B------:R-:W3:Y:S01]  /*18230*/  LDL.LU R23, [R1+0x194] ;  /* 0x0001940001177983 */ /* 0x000ee20000300800 */
[----:B------:R-:W1:Y:S08]  /*18240*/  MUFU.EX2 R14, R200 ;  /* 0x000000c8000e7308 */ /* 0x000e700000000800 */
[----:B------:R-:W4:Y:S01]  /*18250*/  MUFU.EX2 R5, R202 ;  /* 0x000000ca00057308 */ /* 0x000f220000000800 */
[----:B------:R-:W-:-:S02]  /*18260*/  LOP3.LUT R18, R29, R232, R214, 0x96, !PT ;  /* 0x000000e81d127212 */ /* 0x000fc400078e96d6 */
[----:B------:R-:W-:Y:S01]  /*18270*/  F2FP.BF16.PACK_AB R29, R20, R21 ;  /* 0x00000015141d723e */ /* 0x000fe200000010ff */
[----:B-1----:R-:W-:Y:S01]  /*18280*/  FADD.FTZ R2, R14, R2 ;  /* 0x000000020e027221 */ /* 0x002fe20000010000 */
[----:B------:R-:W-:Y:S02]  /*18290*/  LOP3.LUT R19, R125, R233, R28, 0x96, !PT ;  /* 0x000000e97d137212 */ /* 0x000fe400078e961c */
[----:B------:R-:W-:Y:S01]  /*182a0*/  PRMT R15, R16, 0x7610, R15 ;  /* 0x00007610100f7816 */ /* 0x000fe2000000000f */
[C---:B----4-:R-:W-:Y:S02]  /*182b0*/  FADD.FTZ R20, R5.reuse, R2 ;  /* 0x0000000205147221 */ /* 0x050fe40000010000 */
[----:B------:R-:W-:Y:S01]  /*182c0*/  IMAD.WIDE.U32 R2, R18, -0x2daee0ad, RZ ;  /* 0xd2511f5312027825 */ /* 0x000fe200078e00ff */
[----:B------:R-:W-:Y:S02]  /*182d0*/  F2FP.BF16.PACK_AB R30, R5, R14 ;  /* 0x0000000e051e723e */ /* 0x000fe400000010ff */
[----:B------:R-:W-:Y:S01]  /*182e0*/  PRMT R18, R15, 0x7610, R18 ;  /* 0x000076100f127816 */ /* 0x000fe20000000012 */
[----:B------:R-:W-:Y:S01]  /*182f0*/  FADD.FTZ R21, R4, R0 ;  /* 0x0000000004157221 */ /* 0x000fe20000010000 */
[----:B------:R-:W-:Y:S01]  /*18300*/  LOP3.LUT R0, R3, R234, R246, 0x96, !PT ;  /* 0x000000ea03007212 */ /* 0x000fe200078e96f6 */
[----:B------:R-:W-:-:S04]  /*18310*/  IMAD.WIDE.U32 R14, R19, -0x2daee0ad, RZ ;  /* 0xd2511f53130e7825 */ /* 0x000fc800078e00ff */
[----:B------:R-:W-:Y:S01]  /*18320*/  IMAD.WIDE.U32 R4, R0, -0x326172a9, RZ ;  /* 0xcd9e8d5700047825 */ /* 0x000fe200078e00ff */
[----:B------:R-:W-:-:S03]  /*18330*/  LOP3.LUT R0, R15, R241, R2, 0x96, !PT ;  /* 0x000000f10f007212 */ /* 0x000fc600078e9602 */
[----:B------:R-:W-:Y:S01]  /*18340*/  IMAD.MOV.U32 R19, RZ, RZ, R17 ;  /* 0x000000ffff137224 */ /* 0x000fe200078e0011 */
[----:B------:R-:W-:Y:S01]  /*18350*/  LOP3.LUT R3, R5, R231, R124, 0x96, !PT ;  /* 0x000000e705037212 */ /* 0x000fe200078e967c */
[----:B------:R-:W-:-:S04]  /*18360*/  IMAD.WIDE.U32 R16, R0, -0x326172a9, RZ ;  /* 0xcd9e8d5700107825 */ /* 0x000fc800078e00ff */
[----:B------:R-:W-:Y:S01]  /*18370*/  IMAD.WIDE.U32 R2, R3, -0x2daee0ad, RZ ;  /* 0xd2511f5303027825 */ /* 0x000fe200078e00ff */
[----:B------:R-:W-:-:S04]  /*18380*/  LOP3.LUT R0, R17, R240, R4, 0x96, !PT ;  /* 0x000000f011007212 */ /* 0x000fc800078e9604 */
[----:B------:R-:W-:Y:S01]  /*18390*/  LOP3.LUT R3, R3, R239, R14, 0x96, !PT ;  /* 0x000000ef03037212 */ /* 0x000fe200078e960e */
[----:B------:R-:W-:-:S05]  /*183a0*/  IMAD.WIDE.U32 R14, R0, -0x2daee0ad, RZ ;  /* 0xd2511f53000e7825 */ /* 0x000fca00078e00ff */
        /* <DEDUP_REMOVED lines=11> */
[----:B------:R-:W-:Y:S01]  /*18460*/  SHF.R.U32.HI R4, RZ, 0x8, R4 ;  /* 0x00000008ff047819 */ /* 0x000fe20000011604 */
[----:B------:R-:W-:Y:S01]  /*18470*/  @!P3 HFMA2.BF16_V2 R191, -RZ.H0_H0, RZ.H0_H0, -R83.H0_H0 ;  /* 0x200000ffffbfb231 */ /* 0x000fe20000340953 */
[----:B------:R-:W-:Y:S02]  /*18480*/  @!P5 PRMT R85, R186, 0x5410, RZ ;  /* 0x00005410ba55d816 */ /* 0x000fe400000000ff */
[----:B------:R-:W-:Y:S01]  /*18490*/  LOP3.LUT R4, R4, 0xffff, RZ, 0xc0, !PT ;  /* 0x0000ffff04047812 */ /* 0x000fe200078ec0ff */
[----:B------:R-:W-:Y:S01]  /*184a0*/  @!P2 HFMA2.BF16_V2 R190, -RZ.H0_H0, RZ.H0_H0, -R82.H0_H0 ;  /* 0x200000ffffbea231 */ /* 0x000fe20000340952 */
[----:B------:R-:W-:Y:S01]  /*184b0*/  PRMT R186, R83, 0x5410, R82 ;  /* 0x0000541053ba7816 */ /* 0x000fe20000000052 */
[----:B------:R-:W-:Y:S01]  /*184c0*/  @!P0 HFMA2.BF16_V2 R192, -RZ.H0_H0, RZ.H0_H0, -R81.H0_H0 ;  /* 0x200000ffffc08231 */ /* 0x000fe20000340951 */
[----:B------:R-:W-:Y:S02]  /*184d0*/  @!P3 PRMT R83, R191, 0x5410, RZ ;  /* 0x00005410bf53b816 */ /* 0x000fe400000000ff */
[----:B------:R-:W-:-:S02]  /*184e0*/  ISETP.GE.U32.AND P3, PT, R217, R4, PT ;  /* 0x00000004d900720c */ /* 0x000fc40003f66070 */
[--C-:B------:R-:W-:Y:S02]  /*184f0*/  SHF.R.U32.HI R4, RZ, 0x10, R0.reuse ;  /* 0x00000010ff047819 */ /* 0x100fe40000011600 */
[----:B------:R-:W-:Y:S02]  /*18500*/  SHF.R.U32.HI R0, RZ, 0x18, R0 ;  /* 0x00000018ff007819 */ /* 0x000fe40000011600 */
[----:B------:R-:W-:Y:S02]  /*18510*/  @!P2 PRMT R82, R190, 0x5410, RZ ;  /* 0x00005410be52a816 */ /* 0x000fe400000000ff */
[----:B------:R-:W-:Y:S01]  /*18520*/  PRMT R190, R80, 0x5410, R81 ;  /* 0x0000541050be7816 */ /* 0x000fe20000000051 */
[----:B------:R-:W-:Y:S01]  /*18530*/  IMAD.MOV.U32 R15, RZ, RZ, R19 ;  /* 0x000000ffff0f7224 */ /* 0x000fe200078e0013 */
[----:B------:R-:W-:Y:S02]  /*18540*/  @!P0 PRMT R81, R192, 0x5410, RZ ;  /* 0x00005410c0518816 */ /* 0x000fe400000000ff */
[----:B------:R-:W-:Y:S01]  /*18550*/  ISETP.GE.U32.AND P0, PT, R217, R0, PT ;  /* 0x00000000d900720c */ /* 0x000fe20003f06070 */
[----:B------:R-:W1:Y:S01]  /*18560*/  MUFU.EX2 R24, R24 ;  /* 0x0000001800187308 */ /* 0x000e620000000800 */
[----:B------:R-:W-:-:S02]  /*18570*/  LOP3.LUT R0, R2, 0xff, RZ, 0xc0, !PT ;  /* 0x000000ff02007812 */ /* 0x000fc400078ec0ff */
[----:B------:R-:W-:Y:S01]  /*18580*/  LOP3.LUT R4, R4, 0xff, RZ, 0xc0, !PT ;  /* 0x000000ff04047812 */ /* 0x000fe200078ec0ff */
[----:B------:R-:W-:Y:S01]  /*18590*/  @!P6 HFMA2.BF16_V2 R182, -RZ.H0_H0, RZ.H0_H0, -R86.H0_H0 ;  /* 0x200000ffffb6e231 */ /* 0x000fe20000340956 */
[----:B------:R-:W-:Y:S02]  /*185a0*/  ISETP.GE.U32.AND P2, PT, R217, R0, PT ;  /* 0x00000000d900720c */ /* 0x000fe40003f46070 */
[----:B------:R-:W-:Y:S01]  /*185b0*/  LOP3.LUT R5, R5, R238, R16, 0x96, !PT ;  /* 0x000000ee05057212 */ /* 0x000fe200078e9610 */
[----:B------:R-:W4:Y:S01]  /*185c0*/  MUFU.EX2 R15, R15 ;  /* 0x0000000f000f7308 */ /* 0x000f220000000800 */
[----:B------:R-:W-:Y:S02]  /*185d0*/  ISETP.GE.U32.AND P5, PT, R217, R4, PT ;  /* 0x00000004d900720c */ /* 0x000fe40003fa6070 */
[--C-:B------:R-:W-:Y:S02]  /*185e0*/  SHF.R.U32.HI R0, RZ, 0x18, R2.reuse ;  /* 0x00000018ff007819 */ /* 0x100fe40000011602 */
[----:B------:R-:W-:Y:S01]  /*185f0*/  SHF.R.U32.HI R4, RZ, 0x10, R2 ;  /* 0x00000010ff047819 */ /* 0x000fe20000011602 */
[----:B------:R-:W-:Y:S01]  /*18600*/  @!P1 HFMA2.BF16_V2 R193, -RZ.H0_H0, RZ.H0_H0, -R80.H0_H0 ;  /* 0x200000ffffc19231 */ /* 0x000fe20000340950 */
[----:B------:R-:W-:-:S02]  /*18610*/  @!P6 PRMT R86, R182, 0x5410, RZ ;  /* 0x00005410b656e816 */ /* 0x000fc400000000ff */
[----:B------:R-:W-:Y:S01]  /*18620*/  LOP3.LUT R19, R2, 0xffff, RZ, 0xc0, !PT ;  /* 0x0000ffff02137812 */ /* 0x000fe200078ec0ff */
[----:B------:R-:W-:Y:S01]  /*18630*/  IMAD.WIDE.U32 R2, R5, -0x2daee0ad, RZ ;  /* 0xd2511f5305027825 */ /* 0x000fe200078e00ff */
[----:B------:R-:W-:Y:S02]  /*18640*/  ISETP.GE.U32.AND P6, PT, R217, R0, PT ;  /* 0x00000000d900720c */ /* 0x000fe40003fc6070 */
[----:B------:R-:W-:Y:S02]  /*18650*/  LOP3.LUT R0, R4, 0xff, RZ, 0xc0, !PT ;  /* 0x000000ff04007812 */ /* 0x000fe400078ec0ff */
[----:B------:R-:W-:Y:S01]  /*18660*/  @!P1 PRMT R80, R193, 0x5410, RZ ;  /* 0x00005410c1509816 */ /* 0x000fe200000000ff */
[----:B------:R-:W-:Y:S01]  /*18670*/  MUFU.EX2 R22, R22 ;  /* 0x0000001600167308 */ /* 0x000fe20000000800 */
[----:B------:R-:W-:Y:S02]  /*18680*/  ISETP.GE.U32.AND P1, PT, R217, R0, PT ;  /* 0x00000000d900720c */ /* 0x000fe40003f26070 */
[----:B------:R-:W-:-:S02]  /*18690*/  LOP3.LUT R0, R3, R237, R14, 0x96, !PT ;  /* 0x000000ed03007212 */ /* 0x000fc400078e960e */
[C---:B------:R-:W-:Y:S02]  /*186a0*/  LOP3.LUT R16, R2.reuse, 0xffff, RZ, 0xc0, !PT ;  /* 0x0000ffff02107812 */ /* 0x040fe400078ec0ff */
[----:B------:R-:W-:Y:S02]  /*186b0*/  LOP3.LUT R5, R2, 0xff, RZ, 0xc0, !PT ;  /* 0x000000ff02057812 */ /* 0x000fe400078ec0ff */
[--C-:B------:R-:W-:Y:S02]  /*186c0*/  SHF.R.U32.HI R14, RZ, 0x10, R2.reuse ;  /* 0x00000010ff0e7819 */ /* 0x100fe40000011602 */
[----:B------:R-:W-:Y:S01]  /*186d0*/  SHF.R.U32.HI R3, RZ, 0x18, R2 ;  /* 0x00000018ff037819 */ /* 0x000fe20000011602 */
[----:B-1----:R-:W-:Y:S01]  /*186e0*/  FADD.FTZ R2, R24, R20 ;  /* 0x0000001418027221 */ /* 0x002fe20000010000 */
[----:B------:R-:W-:Y:S02]  /*186f0*/  PRMT R181, R18, 0x7610, R181 ;  /* 0x0000761012b57816 */ /* 0x000fe400000000b5 */
[----:B------:R-:W-:Y:S01]  /*18700*/  PRMT R76, R12, 0x7610, R76 ;  /* 0x000076100c4c7816 */ /* 0x000fe2000000004c */
[--C-:B----4-:R-:W-:Y:S01]  /*18710*/  FADD.FTZ R4, R15, R2.reuse ;  /* 0x000000020f047221 */ /* 0x110fe20000010000 */
[----:B------:R-:W-:-:S02]  /*18720*/  PRMT R2, R219, 0x7610, R2 ;  /* 0x00007610db027816 */ /* 0x000fc40000000002 */
[----:B------:R-:W-:Y:S01]  /*18730*/  F2FP.BF16.PACK_AB R25, R15, R24 ;  /* 0x000000180f19723e */ /* 0x000fe200000010ff */
[----:B------:R1:W4:Y:S01]  /*18740*/  LDL.LU R219, [R1+0x418] ;  /* 0x0004180001db7983 */ /* 0x0003220000300800 */
[----:B------:R-:W-:Y:S01]  /*18750*/  PRMT R191, R181, 0x7610, R191 ;  /* 0x00007610b5bf7816 */ /* 0x000fe200000000bf */
[----:B------:R-:W-:Y:S01]  /*18760*/  IMAD.MOV.U32 R181, RZ, RZ, R173 ;  /* 0x000000ffffb57224 */ /* 0x000fe200078e00ad */
[----:B------:R-:W-:Y:S01]  /*18770*/  PRMT R15, R2, 0x7610, R15 ;  /* 0x00007610020f7816 */ /* 0x000fe2000000000f */
[----:B------:R-:W-:Y:S01]  /*18780*/  IMAD.MOV.U32 R173, RZ, RZ, R172 ;  /* 0x000000ffffad7224 */ /* 0x000fe200078e00ac */
[----:B------:R-:W-:Y:S01]  /*18790*/  PRMT R77, R11, 0x7610, R77 ;  /* 0x000076100b4d7816 */ /* 0x000fe2000000004d */
[----:B------:R-:W-:Y:S01]  /*187a0*/  @!P3 HFMA2.BF16_V2 R220, -RZ.H0_H0, RZ.H0_H0, -R76.H0_H0 ;  /* 0x200000ffffdcb231 */ /* 0x000fe2000034094c */
[----:B------:R-:W-:Y:S01]  /*187b0*/  IMAD.MOV.U32 R172, RZ, RZ, R171 ;  /* 0x000000ffffac7224 */ /* 0x000fe200078e00ab */
[----:B------:R-:W2:Y:S01]  /*187c0*/  LDL.LU R11, [R1+0x414] ;  /* 0x00041400010b7983 */ /* 0x000ea20000300800 */
[----:B------:R-:W-:Y:S01]  /*187d0*/  IMAD.MOV.U32 R171, RZ, RZ, R165 ;  /* 0x000000ffffab7224 */ /* 0x000fe200078e00a5 */
[----:B------:R-:W-:Y:S01]  /*187e0*/  PRMT R182, R7, 0x7610, R182 ;  /* 0x0000761007b67816 */ /* 0x000fe200000000b6 */
[----:B------:R-:W-:Y:S01]  /*187f0*/  IMAD.MOV.U32 R165, RZ, RZ, R161 ;  /* 0x000000ffffa57224 */ /* 0x000fe200078e00a1 */
[----:B------:R-:W2:Y:S01]  /*18800*/  LDL.LU R12, [R1+0x410] ;  /* 0x00041000010c7983 */ /* 0x000ea20000300800 */
[----:B------:R-:W-:-:S02]  /*18810*/  PRMT R202, R15, 0x7610, R202 ;  /* 0x000076100fca7816 */ /* 0x000fc400000000ca */
[----:B------:R-:W-:Y:S01]  /*18820*/  PRMT R161, R77, 0x5410, R76 ;  /* 0x000054104da17816 */ /* 0x000fe2000000004c */
[----:B------:R-:W2:Y:S01]  /*18830*/  LDL.LU R7, [R1+0x40c] ;  /* 0x00040c0001077983 */ /* 0x000ea20000300800 */
[----:B------:R-:W-:Y:S02]  /*18840*/  PRMT R75, R6, 0x7610, R75 ;  /* 0x00007610064b7816 */ /* 0x000fe4000000004b */
[----:B------:R-:W-:Y:S01]  /*18850*/  @!P3 PRMT R76, R220, 0x5410, RZ ;  /* 0x00005410dc4cb816 */ /* 0x000fe200000000ff */
[----:B------:R-:W2:Y:S01]  /*18860*/  LDL.LU R6, [R1+0x408] ;  /* 0x0004080001067983 */ /* 0x000ea20000300800 */
[----:B------:R-:W-:Y:S02]  /*18870*/  PRMT R62, R141, 0x7610, R62 ;  /* 0x000076108d3e7816 */ /* 0x000fe4000000003e */
[----:B------:R-:W-:Y:S01]  /*18880*/  ISETP.GE.U32.AND P3, PT, R217, R5, PT ;  /* 0x00000005d900720c */ /* 0x000fe20003f66070 */
[----:B------:R-:W2:Y:S01]  /*18890*/  LDL.LU R141, [R1+0x404] ;  /* 0x00040400018d7983 */ /* 0x000ea20000300800 */
[----:B------:R-:W-:Y:S01]  /*188a0*/  MUFU.EX2 R5, R149 ;  /* 0x0000009500057308 */ /* 0x000fe20000000800 */
[----:B------:R-:W-:-:S02]  /*188b0*/  PRMT R73, R152, 0x7610, R73 ;  /* 0x0000761098497816 */ /* 0x000fc40000000049 */
[----:B------:R-:W-:-:S05]  /*188c0*/  PRMT R166, R191, 0x7610, R166 ;  /* 0x00007610bfa67816 */ /* 0x000fca00000000a6 */
[----:B---3--:R-:W3:Y:S02]  /*188d0*/  MUFU.EX2 R23, R23 ;  /* 0x0000001700177308 */ /* 0x008ee40000000800 */
[----:B---3--:R-:W-:-:S04]  /*188e0*/  FADD.FTZ R2, R23, R21 ;  /* 0x0000001517027221 */ /* 0x008fc80000010000 */
[C---:B------:R-:W-:Y:S01]  /*188f0*/  FADD.FTZ R15, R22.reuse, R2 ;  /* 0x00000002160f7221 */ /* 0x040fe20000010000 */
[----:B------:R-:W-:Y:S02]  /*18900*/  SHF.R.U32.HI R2, RZ, 0x8, R19 ;  /* 0x00000008ff027819 */ /* 0x000fe40000011613 */
[----:B------:R3:W1:Y:S01]  /*18910*/  MUFU.EX2 R19, R140 ;  /* 0x0000008c00137308 */ /* 0x0006620000000800 */
[----:B------:R-:W-:Y:S01]  /*18920*/  F2FP.BF16.PACK_AB R24, R22, R23 ;  /* 0x000000171618723e */ /* 0x000fe200000010ff */
[----:B---3--:R-:W3:Y:S04]  /*18930*/  LDL.LU R140, [R1+0x400] ;  /* 0x00040000018c7983 */ /* 0x008ee80000300800 */
[----:B------:R-:W2:Y:S04]  /*18940*/  LDL.LU R149, [R1+0x3fc] ;  /* 0x0003fc0001957983 */ /* 0x000ea80000300800 */
[----:B------:R-:W2:Y:S04]  /*18950*/  LDL.LU R152, [R1+0x3f8] ;  /* 0x0003f80001987983 */ /* 0x000ea80000300800 */
[----:B------:R1:W2:Y:S04]  /*18960*/  LDL.LU.S16 R191, [R1+0xc] ;  /* 0x00000c0001bf7983 */ /* 0x0002a80000300600 */
[----:B------:R1:W2:Y:S01]  /*18970*/  LDL.LU.S16 R22, [R1+0x10] ;  /* 0x0000100001167983 */ /* 0x0002a20000300600 */
[----:B------:R-:W-:-:S02]  /*18980*/  LOP3.LUT R2, R2, 0xffff, RZ, 0xc0, !PT ;  /* 0x0000ffff02027812 */ /* 0x000fc400078ec0ff */
[----:B------:R-:W-:Y:S01]  /*18990*/  PRMT R183, R182, 0x7610, R183 ;  /* 0x00007610b6b77816 */ /* 0x000fe200000000b7 */
[----:B------:R-:W-:Y:S01]  /*189a0*/  IMAD.MOV.U32 R182, RZ, RZ, R181 ;  /* 0x000000ffffb67224 */ /* 0x000fe200078e00b5 */
[----:B------:R-:W-:Y:S01]  /*189b0*/  PRMT R72, R166, 0x7610, R72 ;  /* 0x00007610a6487816 */ /* 0x000fe20000000048 */
[----:B------:R-:W-:Y:S01]  /*189c0*/  IMAD.MOV.U32 R181, RZ, RZ, R173 ;  /* 0x000000ffffb57224 */ /* 0x000fe200078e00ad */
[----:B------:R-:W-:Y:S01]  /*189d0*/  @!P5 HFMA2.BF16_V2 R245, -RZ.H0_H0, RZ.H0_H0, -R62.H0_H0 ;  /* 0x200000fffff5d231 */ /* 0x000fe2000034093e */
[----:B------:R-:W-:Y:S01]  /*189e0*/  IMAD.MOV.U32 R173, RZ, RZ, R172 ;  /* 0x000000ffffad7224 */ /* 0x000fe200078e00ac */
[----:B------:R-:W-:Y:S01]  /*189f0*/  PRMT R158, R202, 0x7610, R158 ;  /* 0x00007610ca9e7816 */ /* 0x000fe2000000009e */
[----:B------:R-:W-:Y:S01]  /*18a00*/  IMAD.MOV.U32 R172, RZ, RZ, R171 ;  /* 0x000000ffffac7224 */ /* 0x000fe200078e00ab */
[----:B------:R-:W3:Y:S01]  /*18a10*/  LDL.LU R166, [R1+0x1a8] ;  /* 0x0001a80001a67983 */ /* 0x000ee20000300800 */
[----:B------:R-:W-:Y:S01]  /*18a20*/  IMAD.MOV.U32 R171, RZ, RZ, R160 ;  /* 0x000000ffffab7224 */ /* 0x000fe200078e00a0 */
[----:B------:R-:W-:-:S02]  /*18a30*/  PRMT R160, R62, 0x5410, R75 ;  /* 0x000054103ea07816 */ /* 0x000fc4000000004b */
[----:B------:R-:W-:Y:S02]  /*18a40*/  @!P5 PRMT R62, R245, 0x5410, RZ ;  /* 0x00005410f53ed816 */ /* 0x000fe400000000ff */
[----:B------:R-:W-:-:S04]  /*18a50*/  PRMT R71, R158, 0x7610, R71 ;  /* 0x000076109e477816 */ /* 0x000fc80000000047 */
[----:B------:R-:W-:Y:S01]  /*18a60*/  PRMT R158, R72, 0x5410, R71 ;  /* 0x00005410489e7816 */ /* 0x000fe20000000047 */
[----:B----4-:R-:W-:-:S05]  /*18a70*/  @!P4 HFMA2.BF16_V2 R219, -RZ.H0_H0, RZ.H0_H0, -R77.H0_H0 ;  /* 0x200000ffffdbc231 */ /* 0x010fca000034094d */
[----:B------:R-:W-:Y:S02]  /*18a80*/  @!P4 PRMT R77, R219, 0x5410, RZ ;  /* 0x00005410db4dc816 */ /* 0x000fe400000000ff */
[----:B------:R-:W-:Y:S02]  /*18a90*/  ISETP.GE.U32.AND P4, PT, R217, R2, PT ;  /* 0x00000002d900720c */ /* 0x000fe40003f86070 */
[----:B------:R-:W-:-:S04]  /*18aa0*/  SHF.R.U32.HI R2, RZ, 0x10, R0 ;  /* 0x00000010ff027819 */ /* 0x000fc80000011600 */
[----:B------:R-:W-:-:S04]  /*18ab0*/  LOP3.LUT R2, R2, 0xff, RZ, 0xc0, !PT ;  /* 0x000000ff02027812 */ /* 0x000fc800078ec0ff */
[----:B------:R-:W-:Y:S01]  /*18ac0*/  ISETP.GE.U32.AND P5, PT, R217, R2, PT ;  /* 0x00000002d900720c */ /* 0x000fe20003fa6070 */
[----:B-1----:R-:W-:Y:S01]  /*18ad0*/  FADD.FTZ R2, R19, R4 ;  /* 0x0000000413027221 */ /* 0x002fe20000010000 */
[----:B--2---:R-:W-:-:S05]  /*18ae0*/  @!P1 HFMA2.BF16_V2 R22, -RZ.H0_H0, RZ.H0_H0, -R72.H0_H0 ;  /* 0x200000ffff169231 */ /* 0x004fca0000340948 */
[----:B------:R-:W-:Y:S02]  /*18af0*/  PRMT R4, R22, 0x7610, R4 ;  /* 0x0000761016047816 */ /* 0x000fe40000000004 */
[----:B------:R1:W2:Y:S02]  /*18b00*/  LDL.LU.S16 R22, [R1+0x14] ;  /* 0x0000140001167983 */ /* 0x0002a40000300600 */
[----:B------:R-:W-:Y:S02]  /*18b10*/  @!P1 PRMT R72, R4, 0x5410, RZ ;  /* 0x0000541004489816 */ /* 0x000fe400000000ff */
[----:B------:R1:W4:Y:S01]  /*18b20*/  LDL.LU.S16 R4, [R1+0x18] ;  /* 0x0000180001047983 */ /* 0x0003220000300600 */
[----:B------:R-:W-:Y:S01]  /*18b30*/  @!P0 HFMA2.BF16_V2 R243, -RZ.H0_H0, RZ.H0_H0, -R75.H0_H0 ;  /* 0x200000fffff38231 */ /* 0x000fe2000034094b */
[----:B------:R-:W-:Y:S01]  /*18b40*/  PRMT R74, R183, 0x7610, R74 ;  /* 0x00007610b74a7816 */ /* 0x000fe2000000004a */
[----:B------:R-:W-:Y:S02]  /*18b50*/  IMAD.MOV.U32 R183, RZ, RZ, R182 ;  /* 0x000000ffffb77224 */ /* 0x000fe400078e00b6 */
[----:B------:R-:W-:Y:S01]  /*18b60*/  IMAD.MOV.U32 R182, RZ, RZ, R181 ;  /* 0x000000ffffb67224 */ /* 0x000fe200078e00b5 */
[----:B------:R-:W-:Y:S01]  /*18b70*/  @!P0 PRMT R75, R243, 0x5410, RZ ;  /* 0x00005410f34b8816 */ /* 0x000fe200000000ff */
[----:B------:R-:W-:Y:S01]  /*18b80*/  @!P2 HFMA2.BF16_V2 R252, -RZ.H0_H0, RZ.H0_H0, -R74.H0_H0 ;  /* 0x200000fffffca231 */ /* 0x000fe2000034094a */
[----:B------:R-:W-:Y:S01]  /*18b90*/  ISETP.GE.U32.AND P0, PT, R217, R3, PT ;  /* 0x00000003d900720c */ /* 0x000fe20003f06070 */
[----:B------:R-:W-:-:S02]  /*18ba0*/  IMAD.MOV.U32 R181, RZ, RZ, R172 ;  /* 0x000000ffffb57224 */ /* 0x000fc400078e00ac */
[----:B------:R-:W-:Y:S02]  /*18bb0*/  IMAD.MOV.U32 R172, RZ, RZ, R171 ;  /* 0x000000ffffac7224 */ /* 0x000fe400078e00ab */
[----:B------:R-:W-:Y:S01]  /*18bc0*/  FADD.FTZ R3, R5, R2 ;  /* 0x0000000205037221 */ /* 0x000fe20000010000 */
[----:B------:R-:W-:Y:S01]  /*18bd0*/  LOP3.LUT R2, R0, 0xff, RZ, 0xc0, !PT ;  /* 0x000000ff00027812 */ /* 0x000fe200078ec0ff */
[----:B------:R-:W-:Y:S02]  /*18be0*/  IMAD.MOV.U32 R171, RZ, RZ, R170 ;  /* 0x000000ffffab7224 */ /* 0x000fe400078e00aa */
[----:B------:R-:W-:Y:S01]  /*18bf0*/  IMAD.MOV.U32 R170, RZ, RZ, R159 ;  /* 0x000000ffffaa7224 */ /* 0x000fe200078e009f */
[----:B------:R-:W-:Y:S02]  /*18c00*/  PRMT R159, R74, 0x5410, R73 ;  /* 0x000054104a9f7816 */ /* 0x000fe40000000049 */
[----:B------:R-:W-:Y:S02]  /*18c10*/  @!P2 PRMT R74, R252, 0x5410, RZ ;  /* 0x00005410fc4aa816 */ /* 0x000fe400000000ff */
[----:B------:R-:W-:Y:S01]  /*18c20*/  ISETP.GE.U32.AND P2, PT, R217, R2, PT ;  /* 0x00000002d900720c */ /* 0x000fe20003f46070 */
[----:B------:R-:W-:Y:S01]  /*18c30*/  @!P4 HFMA2.BF16_V2 R191, -RZ.H0_H0, RZ.H0_H0, -R73.H0_H0 ;  /* 0x200000ffffbfc231 */ /* 0x000fe20000340949 */
[----:B------:R-:W-:-:S02]  /*18c40*/  SHF.R.U32.HI R2, RZ, 0x18, R0 ;  /* 0x00000018ff027819 */ /* 0x000fc40000011600 */
[----:B------:R-:W-:Y:S02]  /*18c50*/  PRMT R70, R50, 0x7610, R70 ;  /* 0x0000761032467816 */ /* 0x000fe40000000046 */
[----:B------:R-:W-:-:S04]  /*18c60*/  PRMT R23, R191, 0x7610, R23 ;  /* 0x00007610bf177816 */ /* 0x000fc80000000017 */
[----:B------:R-:W-:Y:S02]  /*18c70*/  @!P4 PRMT R73, R23, 0x5410, RZ ;  /* 0x000054101749c816 */ /* 0x000fe400000000ff */
[C---:B------:R-:W-:Y:S02]  /*18c80*/  ISETP.GE.U32.AND P4, PT, R217.reuse, R2, PT ;  /* 0x00000002d900720c */ /* 0x040fe40003f86070 */
[----:B------:R-:W-:Y:S02]  /*18c90*/  LOP3.LUT R2, R14, 0xff, RZ, 0xc0, !PT ;  /* 0x000000ff0e027812 */ /* 0x000fe400078ec0ff */
[----:B------:R-:W-:Y:S02]  /*18ca0*/  LOP3.LUT R0, R0, 0xffff, RZ, 0xc0, !PT ;  /* 0x0000ffff00007812 */ /* 0x000fe400078ec0ff */
[----:B------:R-:W-:Y:S02]  /*18cb0*/  ISETP.GE.U32.AND P1, PT, R217, R2, PT ;  /* 0x00000002d900720c */ /* 0x000fe40003f26070 */
[----:B------:R-:W-:-:S02]  /*18cc0*/  SHF.R.U32.HI R0, RZ, 0x8, R0 ;  /* 0x00000008ff007819 */ /* 0x000fc40000011600 */
[----:B------:R-:W-:Y:S01]  /*18cd0*/  PRMT R69, R50, 0x7632, R69 ;  /* 0x0000763232457816 */ /* 0x000fe20000000045 */
[----:B------:R-:W-:Y:S01]  /*18ce0*/  IMAD.MOV.U32 R202, RZ, RZ, R169 ;  /* 0x000000ffffca7224 */ /* 0x000fe200078e00a9 */
[----:B------:R-:W-:Y:S01]  /*18cf0*/  LOP3.LUT R0, R0, 0xffff, RZ, 0xc0, !PT ;  /* 0x0000ffff00007812 */ /* 0x000fe200078ec0ff */
[----:B------:R-:W3:Y:S01]  /*18d00*/  LDL.LU R169, [R1+0x1b4] ;  /* 0x0001b40001a97983 */ /* 0x000ee20000300800 */
[----:B--2---:R-:W-:Y:S02]  /*18d10*/  @!P6 HFMA2.BF16_V2 R22, -RZ.H0_H0, RZ.H0_H0, -R71.H0_H0 ;  /* 0x200000ffff16e231 */ /* 0x004fe40000340947 */
[----:B----4-:R-:W-:-:S03]  /*18d20*/  @!P2 HFMA2.BF16_V2 R4, -RZ.H0_H0, RZ.H0_H0, -R70.H0_H0 ;  /* 0x200000ffff04a231 */ /* 0x010fc60000340946 */
[----:B------:R-:W-:Y:S02]  /*18d30*/  PRMT R20, R22, 0x7610, R20 ;  /* 0x0000761016147816 */ /* 0x000fe40000000014 */
[----:B------:R-:W-:Y:S02]  /*18d40*/  PRMT R2, R4, 0x7610, R2 ;  /* 0x0000761004027816 */ /* 0x000fe40000000002 */
[----:B---3--:R2:W3:Y:S01]  /*18d50*/  MUFU.EX2 R4, R166 ;  /* 0x000000a600047308 */ /* 0x0084e20000000800 */
[----:B------:R-:W-:Y:S02]  /*18d60*/  @!P6 PRMT R71, R20, 0x5410, RZ ;  /* 0x000054101447e816 */ /* 0x000fe400000000ff */
[----:B------:R-:W-:Y:S02]  /*18d70*/  ISETP.GE.U32.AND P6, PT, R217, R0, PT ;  /* 0x00000000d900720c */ /* 0x000fe40003fc6070 */
[----:B------:R-:W-:Y:S02]  /*18d80*/  SHF.R.U32.HI R0, RZ, 0x8, R16 ;  /* 0x00000008ff007819 */ /* 0x000fe40000011610 */
[----:B--2---:R-:W-:-:S02]  /*18d90*/  PRMT R166, R70, 0x5410, R69 ;  /* 0x0000541046a67816 */ /* 0x004fc40000000045 */
[----:B------:R-:W-:Y:S02]  /*18da0*/  @!P2 PRMT R70, R2, 0x5410, RZ ;  /* 0x000054100246a816 */ /* 0x000fe400000000ff */
[----:B------:R1:W2:Y:S04]  /*18db0*/  LDL.LU.S16 R2, [R1+0x1c] ;  /* 0x00001c0001027983 */ /* 0x0002a80000300600 */
[----:B------:R1:W4:Y:S04]  /*18dc0*/  LDL.LU.S16 R20, [R1+0x24] ;  /* 0x0000240001147983 */ /* 0x0003280000300600 */
[----:B------:R1:W3:Y:S01]  /*18dd0*/  LDL.LU.S16 R16, [R1+0x20] ;  /* 0x0000200001107983 */ /* 0x0002e20000300600 */
[----:B------:R-:W-:-:S02]  /*18de0*/  PRMT R68, R201, 0x7610, R68 ;  /* 0x00007610c9447816 */ /* 0x000fc40000000044 */
[----:B------:R-:W-:Y:S02]  /*18df0*/  PRMT R67, R201, 0x7632, R67 ;  /* 0x00007632c9437816 */ /* 0x000fe40000000043 */
[----:B------:R-:W-:Y:S02]  /*18e00*/  LOP3.LUT R0, R0, 0xffff, RZ, 0xc0, !PT ;  /* 0x0000ffff00007812 */ /* 0x000fe400078ec0ff */
[----:B------:R-:W-:Y:S02]  /*18e10*/  F2FP.BF16.PACK_AB R33, R5, R19 ;  /* 0x000000130521723e */ /* 0x000fe400000010ff */
[----:B------:R-:W-:Y:S01]  /*18e20*/  ISETP.GE.U32.AND P2, PT, R217, R0, PT ;  /* 0x00000000d900720c */ /* 0x000fe20003f46070 */
[----:B--2---:R-:W-:Y:S02]  /*18e30*/  @!P6 HFMA2.BF16_V2 R2, -RZ.H0_H0, RZ.H0_H0, -R69.H0_H0 ;  /* 0x200000ffff02e231 */ /* 0x004fe40000340945 */
[----:B----4-:R-:W-:-:S03]  /*18e40*/  @!P5 HFMA2.BF16_V2 R20, -RZ.H0_H0, RZ.H0_H0, -R68.H0_H0 ;  /* 0x200000ffff14d231 */ /* 0x010fc60000340944 */
[----:B------:R-:W-:Y:S01]  /*18e50*/  PRMT R14, R2, 0x7610, R14 ;  /* 0x00007610020e7816 */ /* 0x000fe2000000000e */
[----:B---3--:R-:W-:Y:S01]  /*18e60*/  @!P4 HFMA2.BF16_V2 R16, -RZ.H0_H0, RZ.H0_H0, -R67.H0_H0 ;  /* 0x200000ffff10c231 */ /* 0x008fe20000340943 */
[----:B------:R-:W-:Y:S01]  /*18e70*/  PRMT R5, R20, 0x7610, R5 ;  /* 0x0000761014057816 */ /* 0x000fe20000000005 */
[----:B------:R2:W3:Y:S01]  /*18e80*/  MUFU.EX2 R2, R169 ;  /* 0x000000a900027308 */ /* 0x0004e20000000800 */
[----:B------:R-:W-:Y:S02]  /*18e90*/  @!P6 PRMT R69, R14, 0x5410, RZ ;  /* 0x000054100e45e816 */ /* 0x000fe400000000ff */
[----:B------:R-:W-:Y:S01]  /*18ea0*/  PRMT R0, R16, 0x7610, R0 ;  /* 0x0000761010007816 */ /* 0x000fe20000000000 */
[----:B------:R-:W-:Y:S02]  /*18eb0*/  IMAD.MOV.U32 R20, RZ, RZ, R173 ;  /* 0x000000ffff147224 */ /* 0x000fe400078e00ad */
[----:B------:R-:W-:Y:S02]  /*18ec0*/  IMAD.MOV.U32 R173, RZ, RZ, R162 ;  /* 0x000000ffffad7224 */ /* 0x000fe400078e00a2 */
[----:B------:R4:W1:Y:S01]  /*18ed0*/  MUFU.EX2 R16, R152 ;  /* 0x0000009800107308 */ /* 0x0008620000000800 */
[----:B--2---:R-:W-:-:S07]  /*18ee0*/  IMAD.MOV.U32 R169, RZ, RZ, R165 ;  /* 0x000000ffffa97224 */ /* 0x004fce00078e00a5 */
[----:B------:R2:W-:Y:S01]  /*18ef0*/  MUFU.EX2 R14, R153 ;  /* 0x00000099000e7308 */ /* 0x0005e20000000800 */
[----:B------:R-:W-:Y:S02]  /*18f00*/  PRMT R165, R68, 0x5410, R67 ;  /* 0x0000541044a57816 */ /* 0x000fe40000000043 */
[----:B------:R-:W-:Y:S01]  /*18f10*/  @!P5 PRMT R68, R5, 0x5410, RZ ;  /* 0x000054100544d816 */ /* 0x000fe200000000ff */
[----:B----4-:R-:W4:Y:S04]  /*18f20*/  LDL.LU R152, [R1+0x3f4] ;  /* 0x0003f40001987983 */ /* 0x010f280000300800 */
[----:B--2---:R-:W2:Y:S04]  /*18f30*/  LDL.LU R153, [R1+0x3f0] ;  /* 0x0003f00001997983 */ /* 0x004ea80000300800 */
[----:B------:R1:W2:Y:S04]  /*18f40*/  LDL.LU.S16 R162, [R1+0x44] ;  /* 0x0000440001a27983 */ /* 0x0002a80000300600 */
[----:B------:R1:W2:Y:S04]  /*18f50*/  LDL.LU.S16 R5, [R1+0x40] ;  /* 0x0000400001057983 */ /* 0x0002a80000300600 */
[----:B------:R1:W4:Y:S04]  /*18f60*/  LDL.LU.S16 R23, [R1+0x50] ;  /* 0x0000500001177983 */ /* 0x0003280000300600 */
[----:B------:R1:W4:Y:S01]  /*18f70*/  LDL.LU.S16 R22, [R1+0x4c] ;  /* 0x00004c0001167983 */ /* 0x0003220000300600 */
[----:B------:R-:W-:-:S02]  /*18f80*/  PRMT R65, R40, 0x7632, R65 ;  /* 0x0000763228417816 */ /* 0x000fc40000000041 */
[----:B------:R-:W-:Y:S02]  /*18f90*/  PRMT R61, R41, 0x7632, R61 ;  /* 0x00007632293d7816 */ /* 0x000fe4000000003d */
[----:B------:R-:W-:Y:S01]  /*18fa0*/  @!P4 PRMT R67, R0, 0x5410, RZ ;  /* 0x000054100043c816 */ /* 0x000fe200000000ff */
[----:B------:R-:W-:Y:S01]  /*18fb0*/  FADD.FTZ R0, R4, R15 ;  /* 0x0000000f04007221 */ /* 0x000fe20000010000 */
[----:B---3--:R-:W-:-:S03]  /*18fc0*/  F2FP.BF16.PACK_AB R32, R2, R4 ;  /* 0x000000040220723e */ /* 0x008fc600000010ff */
[----:B------:R-:W-:Y:S01]  /*18fd0*/  FADD.FTZ R0, R2, R0 ;  /* 0x0000000002007221 */ /* 0x000fe20000010000 */
[----:B------:R3:W1:Y:S02]  /*18fe0*/  MUFU.EX2 R4, R148 ;  /* 0x0000009400047308 */ /* 0x0006640000000800 */
[----:B---3--:R-:W3:Y:S01]  /*18ff0*/  LDL.LU R148, [R1+0x3e4] ;  /* 0x0003e40001947983 */ /* 0x008ee20000300800 */
[----:B------:R-:W-:Y:S02]  /*19000*/  PRMT R66, R40, 0x7610, R66 ;  /* 0x0000761028427816 */ /* 0x000fe40000000042 */
[----:B------:R-:W-:Y:S01]  /*19010*/  PRMT R64, R41, 0x7610, R64 ;  /* 0x0000761029407816 */ /* 0x000fe20000000040 */
[----:B------:R-:W-:Y:S01]  /*19020*/  IMAD.MOV.U32 R191, RZ, RZ, R169 ;  /* 0x000000ffffbf7224 */ /* 0x000fe200078e00a9 */
[----:B------:R-:W-:Y:S01]  /*19030*/  LOP3.LUT R17, R35, R232, R214, 0x96, !PT ;  /* 0x000000e823117212 */ /* 0x000fe200078e96d6 */
[----:B------:R-:W-:Y:S01]  /*19040*/  IMAD.MOV.U32 R169, RZ, RZ, R163 ;  /* 0x000000ffffa97224 */ /* 0x000fe200078e00a3 */
[----:B------:R-:W-:-:S02]  /*19050*/  PRMT R163, R66, 0x5410, R65 ;  /* 0x0000541042a37816 */ /* 0x000fc40000000041 */
[----:B------:R-:W-:Y:S01]  /*19060*/  LOP3.LUT R18, R125, R233, R34, 0x96, !PT ;  /* 0x000000e97d127212 */ /* 0x000fe200078e9622 */
[----:B-1----:R-:W-:Y:S01]  /*19070*/  FADD.FTZ R0, R16, R0 ;  /* 0x0000000010007221 */ /* 0x002fe20000010000 */
[----:B------:R-:W-:Y:S01]  /*19080*/  F2FP.BF16.PACK_AB R34, R4, R14 ;  /* 0x0000000e0422723e */ /* 0x000fe200000010ff */
[----:B--2---:R-:W-:Y:S02]  /*19090*/  @!P2 HFMA2.BF16_V2 R5, -RZ.H0_H0, RZ.H0_H0, -R61.H0_H0 ;  /* 0x200000ffff05a231 */ /* 0x004fe4000034093d */
[----:B----4-:R-:W-:-:S03]  /*190a0*/  @!P0 HFMA2.BF16_V2 R22, -RZ.H0_H0, RZ.H0_H0, -R65.H0_H0 ;  /* 0x200000ffff168231 */ /* 0x010fc60000340941 */
[----:B------:R-:W-:Y:S02]  /*190b0*/  PRMT R19, R5, 0x7610, R19 ;  /* 0x0000761005137816 */ /* 0x000fe40000000013 */
[----:B------:R1:W2:Y:S01]  /*190c0*/  MUFU.EX2 R5, R149 ;  /* 0x0000009500057308 */ /* 0x0002a20000000800 */
[----:B------:R-:W-:-:S07]  /*190d0*/  PRMT R2, R22, 0x7610, R2 ;  /* 0x0000761016027816 */ /* 0x000fce0000000002 */
[----:B------:R4:W-:Y:S01]  /*190e0*/  MUFU.EX2 R22, R202 ;  /* 0x000000ca00167308 */ /* 0x0009e20000000800 */
[----:B-1----:R-:W3:Y:S01]  /*190f0*/  LDL.LU R149, [R1+0x3e0] ;  /* 0x0003e00001957983 */ /* 0x002ee20000300800 */
[----:B----4-:R-:W-:Y:S02]  /*19100*/  IMAD.MOV.U32 R202, RZ, RZ, R173 ;  /* 0x000000ffffca7224 */ /* 0x010fe400078e00ad */
[----:B------:R-:W-:Y:S02]  /*19110*/  IMAD.MOV.U32 R173, RZ, RZ, R171 ;  /* 0x000000ffffad7224 */ /* 0x000fe400078e00ab */
[----:B------:R1:W4:Y:S01]  /*19120*/  LDL.LU.S16 R171, [R1+0x68] ;  /* 0x0000680001ab7983 */ /* 0x0003220000300600 */
[----:B------:R-:W-:Y:S02]  /*19130*/  @!P1 HFMA2.BF16_V2 R23, -RZ.H0_H0, RZ.H0_H0, -R66.H0_H0 ;  /* 0x200000ffff179231 */ /* 0x000fe40000340942 */
[----:B------:R-:W-:-:S03]  /*19140*/  @!P3 HFMA2.BF16_V2 R162, -RZ.H0_H0, RZ.H0_H0, -R64.H0_H0 ;  /* 0x200000ffffa2b231 */ /* 0x000fc60000340940 */
[----:B------:R-:W-:Y:S02]  /*19150*/  PRMT R15, R23, 0x7610, R15 ;  /* 0x00007610170f7816 */ /* 0x000fe4000000000f */
[----:B------:R-:W-:Y:S02]  /*19160*/  PRMT R21, R162, 0x7610, R21 ;  /* 0x00007610a2157816 */ /* 0x000fe40000000015 */
[----:B------:R-:W-:Y:S01]  /*19170*/  @!P0 PRMT R65, R2, 0x5410, RZ ;  /* 0x0000541002418816 */ /* 0x000fe200000000ff */
[----:B------:R-:W-:Y:S01]  /*19180*/  FADD.FTZ R2, R14, R3 ;  /* 0x000000030e027221 */ /* 0x000fe20000010000 */
[----:B------:R-:W-:Y:S01]  /*19190*/  @!P1 PRMT R66, R15, 0x5410, RZ ;  /* 0x000054100f429816 */ /* 0x000fe200000000ff */
[----:B------:R-:W-:Y:S01]  /*191a0*/  IMAD.WIDE.U32 R14, R17, -0x2daee0ad, RZ ;  /* 0xd2511f53110e7825 */ /* 0x000fe200078e00ff */
[----:B------:R-:W-:Y:S02]  /*191b0*/  PRMT R162, R64, 0x5410, R61 ;  /* 0x0000541040a27816 */ /* 0x000fe4000000003d */
[----:B------:R-:W-:Y:S01]  /*191c0*/  @!P3 PRMT R64, R21, 0x5410, RZ ;  /* 0x000054101540b816 */ /* 0x000fe200000000ff */
[----:B------:R-:W-:-:S02]  /*191d0*/  IMAD.MOV.U32 R21, RZ, RZ, R20 ;  /* 0x000000ffff157224 */ /* 0x000fc400078e0014 */
[----:B--2---:R-:W-:Y:S01]  /*191e0*/  FADD.FTZ R20, R5, R0 ;  /* 0x0000000005147221 */ /* 0x004fe20000010000 */
[----:B------:R-:W-:Y:S02]  /*191f0*/  LOP3.LUT R0, R15, R234, R246, 0x96, !PT ;  /* 0x000000ea0f007212 */ /* 0x000fe400078e96f6 */
[----:B------:R-:W-:Y:S01]  /*19200*/  @!P2 PRMT R61, R19, 0x5410, RZ ;  /* 0x00005410133da816 */ /* 0x000fe200000000ff */
[----:B------:R-:W-:Y:S01]  /*19210*/  FADD.FTZ R19, R4, R2 ;  /* 0x0000000204137221 */ /* 0x000fe20000010000 */
[----:B------:R-:W-:Y:S01]  /*19220*/  F2FP.BF16.PACK_AB R35, R5, R16 ;  /* 0x000000100523723e */ /* 0x000fe200000010ff */
[----:B------:R-:W-:-:S04]  /*19230*/  IMAD.WIDE.U32 R4, R0, -0x326172a9, RZ ;  /* 0xcd9e8d5700047825 */ /* 0x000fc800078e00ff */
[----:B------:R-:W-:Y:S01]  /*19240*/  IMAD.WIDE.U32 R16, R18, -0x2daee0ad, RZ ;  /* 0xd2511f5312107825 */ /* 0x000fe200078e00ff */
[----:B------:R-:W-:-:S04]  /*19250*/  LOP3.LUT R2, R5, R231, R124, 0x96, !PT ;  /* 0x000000e705027212 */ /* 0x000fc800078e967c */
[----:B------:R-:W-:Y:S01]  /*19260*/  LOP3.LUT R0, R17, R241, R14, 0x96, !PT ;  /* 0x000000f111007212 */ /* 0x000fe200078e960e */
[----:B------:R-:W-:-:S05]  /*19270*/  IMAD.WIDE.U32 R2, R2, -0x2daee0ad, RZ ;  /* 0xd2511f5302027825 */ /* 0x000fca00078e00ff */
[----:B------:R-:W-:Y:S01]  /*19280*/  LOP3.LUT R3, R3, R239, R16, 0x96, !PT ;  /* 0x000000ef03037212 */ /* 0x000fe200078e9610 */
[----:B------:R-:W-:-:S05]  /*19290*/  IMAD.WIDE.U32 R16, R0, -0x326172a9, RZ ;  /* 0xcd9e8d5700107825 */ /* 0x000fca00078e00ff */
[----:B------:R-:W-:-:S05]  /*192a0*/  LOP3.LUT R0, R17, R240, R4, 0x96, !PT ;  /* 0x000000f011007212 */ /* 0x000fca00078e9604 */
        /* <DEDUP_REMOVED lines=13> */
[----:B------:R-:W2:Y:S01]  /*19380*/  MUFU.EX2 R23, R21 ;  /* 0x0000001500177308 */ /* 0x000ea20000000800 */
[----:B------:R-:W-:Y:S02]  /*19390*/  LOP3.LUT R4, R4, 0xff, RZ, 0xc0, !PT ;  /* 0x000000ff04047812 */ /* 0x000fe400078ec0ff */
[----:B------:R-:W-:Y:S02]  /*193a0*/  ISETP.GE.U32.AND P0, PT, R217, R0, PT ;  /* 0x00000000d900720c */ /* 0x000fe40003f06070 */
[----:B------:R-:W-:-:S02]  /*193b0*/  LOP3.LUT R0, R2, 0xff, RZ, 0xc0, !PT ;  /* 0x000000ff02007812 */ /* 0x000fc400078ec0ff */
[----:B------:R-:W-:Y:S02]  /*193c0*/  LOP3.LUT R5, R5, R238, R16, 0x96, !PT ;  /* 0x000000ee05057212 */ /* 0x000fe400078e9610 */
[C---:B------:R-:W-:Y:S01]  /*193d0*/  ISETP.GE.U32.AND P2, PT, R217.reuse, R0, PT ;  /* 0x00000000d900720c */ /* 0x040fe20003f46070 */
[----:B------:R1:W1:Y:S01]  /*193e0*/  MUFU.EX2 R16, R191 ;  /* 0x000000bf00107308 */ /* 0x0002620000000800 */
[----:B------:R-:W-:Y:S02]  /*193f0*/  ISETP.GE.U32.AND P5, PT, R217, R4, PT ;  /* 0x00000004d900720c */ /* 0x000fe40003fa6070 */
[--C-:B------:R-:W-:Y:S02]  /*19400*/  SHF.R.U32.HI R0, RZ, 0x18, R2.reuse ;  /* 0x00000018ff007819 */ /* 0x100fe40000011602 */
[----:B------:R-:W-:Y:S02]  /*19410*/  SHF.R.U32.HI R4, RZ, 0x10, R2 ;  /* 0x00000010ff047819 */ /* 0x000fe40000011602 */
[----:B------:R-:W-:Y:S01]  /*19420*/  LOP3.LUT R17, R2, 0xffff, RZ, 0xc0, !PT ;  /* 0x0000ffff02117812 */ /* 0x000fe200078ec0ff */
[----:B------:R-:W-:Y:S01]  /*19430*/  IMAD.WIDE.U32 R2, R5, -0x2daee0ad, RZ ;  /* 0xd2511f5305027825 */ /* 0x000fe200078e00ff */
[----:B------:R-:W-:Y:S01]  /*19440*/  ISETP.GE.U32.AND P6, PT, R217, R0, PT ;  /* 0x00000000d900720c */ /* 0x000fe20003fc6070 */
[----:B------:R-:W2:Y:S01]  /*19450*/  MUFU.EX2 R21, R183 ;  /* 0x000000b700157308 */ /* 0x000ea20000000800 */
[----:B------:R-:W-:-:S02]  /*19460*/  LOP3.LUT R0, R4, 0xff, RZ, 0xc0, !PT ;  /* 0x000000ff04007812 */ /* 0x000fc400078ec0ff */
[C---:B------:R-:W-:Y:S02]  /*19470*/  LOP3.LUT R15, R2.reuse, 0xffff, RZ, 0xc0, !PT ;  /* 0x0000ffff020f7812 */ /* 0x040fe400078ec0ff */
[----:B------:R-:W-:Y:S01]  /*19480*/  ISETP.GE.U32.AND P1, PT, R217, R0, PT ;  /* 0x00000000d900720c */ /* 0x000fe20003f26070 */
[----:B-1----:R1:W3:Y:S01]  /*19490*/  LDL.LU.S16 R191, [R1+0x8c] ;  /* 0x00008c0001bf7983 */ /* 0x0022e20000300600 */
[----:B------:R-:W-:Y:S02]  /*194a0*/  LOP3.LUT R0, R3, R237, R14, 0x96, !PT ;  /* 0x000000ed03007212 */ /* 0x000fe400078e960e */
[----:B------:R-:W-:Y:S02]  /*194b0*/  LOP3.LUT R4, R2, 0xff, RZ, 0xc0, !PT ;  /* 0x000000ff02047812 */ /* 0x000fe400078ec0ff */
[--C-:B------:R-:W-:Y:S02]  /*194c0*/  SHF.R.U32.HI R14, RZ, 0x10, R2.reuse ;  /* 0x00000010ff0e7819 */ /* 0x100fe40000011602 */
[----:B------:R-:W-:Y:S01]  /*194d0*/  SHF.R.U32.HI R3, RZ, 0x18, R2 ;  /* 0x00000018ff037819 */ /* 0x000fe20000011602 */
[----:B--2---:R-:W-:Y:S01]  /*194e0*/  FADD.FTZ R2, R23, R19 ;  /* 0x0000001317027221 */ /* 0x004fe20000010000 */
[----:B------:R-:W-:-:S03]  /*194f0*/  PRMT R54, R38, 0x7610, R54 ;  /* 0x0000761026367816 */ /* 0x000fc60000000036 */
[----:B------:R-:W-:Y:S02]  /*19500*/  FADD.FTZ R5, R16, R2 ;  /* 0x0000000210057221 */ /* 0x000fe40000010000 */
[----:B------:R-:W-:Y:S01]  /*19510*/  FADD.FTZ R2, R22, R20 ;  /* 0x0000001416027221 */ /* 0x000fe20000010000 */
[----:B------:R-:W-:-:S03]  /*19520*/  F2FP.BF16.PACK_AB R27, R16, R23 ;  /* 0x00000017101b723e */ /* 0x000fc600000010ff */
[----:B------:R-:W-:Y:S01]  /*19530*/  FADD.FTZ R16, R21, R2 ;  /* 0x0000000215107221 */ /* 0x000fe20000010000 */
[----:B------:R-:W-:Y:S01]  /*19540*/  SHF.R.U32.HI R2, RZ, 0x8, R17 ;  /* 0x00000008ff027819 */ /* 0x000fe20000011611 */
[----:B------:R-:W-:Y:S01]  /*19550*/  IMAD.MOV.U32 R183, RZ, RZ, R181 ;  /* 0x000000ffffb77224 */ /* 0x000fe200078e00b5 */
[----:B------:R-:W-:Y:S01]  /*19560*/  PRMT R53, R38, 0x7632, R53 ;  /* 0x0000763226357816 */ /* 0x000fe20000000035 */
[----:B------:R-:W-:Y:S01]  /*19570*/  IMAD.MOV.U32 R181, RZ, RZ, R180 ;  /* 0x000000ffffb57224 */ /* 0x000fe200078e00b4 */
[----:B------:R-:W-:Y:S01]  /*19580*/  LOP3.LUT R2, R2, 0xffff, RZ, 0xc0, !PT ;  /* 0x0000ffff02027812 */ /* 0x000fe200078ec0ff */
[----:B------:R1:W2:Y:S01]  /*19590*/  LDL.LU.S16 R180, [R1+0x90] ;  /* 0x0000900001b47983 */ /* 0x0002a20000300600 */
[----:B----4-:R-:W-:-:S05]  /*195a0*/  @!P4 HFMA2.BF16_V2 R171, -RZ.H0_H0, RZ.H0_H0, -R54.H0_H0 ;  /* 0x200000ffffabc231 */ /* 0x010fca0000340936 */
[----:B------:R-:W-:Y:S02]  /*195b0*/  PRMT R219, R171, 0x7610, R219 ;  /* 0x00007610abdb7816 */ /* 0x000fe400000000db */
[----:B------:R-:W-:Y:S02]  /*195c0*/  PRMT R171, R54, 0x5410, R53 ;  /* 0x0000541036ab7816 */ /* 0x000fe40000000035 */
[----:B------:R-:W-:Y:S02]  /*195d0*/  @!P4 PRMT R54, R219, 0x5410, RZ ;  /* 0x00005410db36c816 */ /* 0x000fe400000000ff */
[----:B------:R-:W-:Y:S02]  /*195e0*/  ISETP.GE.U32.AND P4, PT, R217, R2, PT ;  /* 0x00000002d900720c */ /* 0x000fe40003f86070 */
[----:B------:R1:W4:Y:S01]  /*195f0*/  LDL.LU.S16 R2, [R1+0x98] ;  /* 0x0000980001027983 */ /* 0x0003220000300600 */
[C---:B------:R-:W-:Y:S02]  /*19600*/  PRMT R55, R39.reuse, 0x7632, R55 ;  /* 0x0000763227377816 */ /* 0x040fe40000000037 */
[----:B------:R-:W-:-:S02]  /*19610*/  PRMT R56, R39, 0x7610, R56 ;  /* 0x0000761027387816 */ /* 0x000fc40000000038 */
[C---:B------:R-:W-:Y:S02]  /*19620*/  PRMT R50, R26.reuse, 0x7610, R50 ;  /* 0x000076101a327816 */ /* 0x040fe40000000032 */
[----:B------:R-:W-:Y:S01]  /*19630*/  PRMT R49, R26, 0x7632, R49 ;  /* 0x000076321a317816 */ /* 0x000fe20000000031 */
[----:B---3--:R-:W-:-:S05]  /*19640*/  @!P3 HFMA2.BF16_V2 R191, -RZ.H0_H0, RZ.H0_H0, -R53.H0_H0 ;  /* 0x200000ffffbfb231 */ /* 0x008fca0000340935 */
[----:B------:R-:W-:-:S04]  /*19650*/  PRMT R17, R191, 0x7610, R17 ;  /* 0x00007610bf117816 */ /* 0x000fc80000000011 */
[----:B------:R-:W-:Y:S02]  /*19660*/  @!P3 PRMT R53, R17, 0x5410, RZ ;  /* 0x000054101135b816 */ /* 0x000fe400000000ff */
[----:B------:R3:W-:Y:S01]  /*19670*/  MUFU.EX2 R17, R173 ;  /* 0x000000ad00117308 */ /* 0x0007e20000000800 */
[----:B------:R-:W-:Y:S01]  /*19680*/  ISETP.GE.U32.AND P3, PT, R217, R4, PT ;  /* 0x00000004d900720c */ /* 0x000fe20003f66070 */
[----:B--2---:R-:W-:-:S06]  /*19690*/  @!P0 HFMA2.BF16_V2 R180, -RZ.H0_H0, RZ.H0_H0, -R55.H0_H0 ;  /* 0x200000ffffb48231 */ /* 0x004fcc0000340937 */
[----:B------:R-:W2:Y:S01]  /*196a0*/  MUFU.EX2 R4, R202 ;  /* 0x000000ca00047308 */ /* 0x000ea20000000800 */
[----:B------:R-:W-:Y:S01]  /*196b0*/  PRMT R23, R180, 0x7610, R23 ;  /* 0x00007610b4177816 */ /* 0x000fe20000000017 */
[----:B------:R-:W-:Y:S01]  /*196c0*/  IMAD.MOV.U32 R180, RZ, RZ, R170 ;  /* 0x000000ffffb47224 */ /* 0x000fe200078e00aa */
[----:B------:R-:W-:Y:S01]  /*196d0*/  PRMT R170, R56, 0x5410, R55 ;  /* 0x0000541038aa7816 */ /* 0x000fe20000000037 */
[----:B---3--:R-:W-:Y:S01]  /*196e0*/  IMAD.MOV.U32 R173, RZ, RZ, R169 ;  /* 0x000000ffffad7224 */ /* 0x008fe200078e00a9 */
[----:B------:R-:W-:Y:S01]  /*196f0*/  @!P0 PRMT R55, R23, 0x5410, RZ ;  /* 0x0000541017378816 */ /* 0x000fe200000000ff */
[----:B------:R1:W3:Y:S01]  /*19700*/  LDL.LU.S16 R169, [R1+0x9c] ;  /* 0x00009c0001a97983 */ /* 0x0002e20000300600 */
[----:B------:R-:W-:-:S03]  /*19710*/  ISETP.GE.U32.AND P0, PT, R217, R3, PT ;  /* 0x00000003d900720c */ /* 0x000fc60003f06070 */
[----:B------:R1:W3:Y:S04]  /*19720*/  LDL.LU.S16 R191, [R1+0xa4] ;  /* 0x0000a40001bf7983 */ /* 0x0002e80000300600 */
[----:B------:R1:W3:Y:S01]  /*19730*/  LDL.LU.S16 R23, [R1+0xac] ;  /* 0x0000ac0001177983 */ /* 0x0002e20000300600 */
[----:B--2---:R-:W-:Y:S01]  /*19740*/  F2FP.BF16.PACK_AB R26, R4, R17 ;  /* 0x00000011041a723e */ /* 0x004fe200000010ff */
[----:B----4-:R-:W-:-:S05]  /*19750*/  @!P5 HFMA2.BF16_V2 R2, -RZ.H0_H0, RZ.H0_H0, -R56.H0_H0 ;  /* 0x200000ffff02d231 */ /* 0x010fca0000340938 */
[----:B------:R-:W-:Y:S02]  /*19760*/  PRMT R3, R2, 0x7610, R3 ;  /* 0x0000761002037816 */ /* 0x000fe40000000003 */
[----:B------:R-:W-:-:S04]  /*19770*/  SHF.R.U32.HI R2, RZ, 0x10, R0 ;  /* 0x00000010ff027819 */ /* 0x000fc80000011600 */
[----:B------:R-:W-:Y:S02]  /*19780*/  LOP3.LUT R2, R2, 0xff, RZ, 0xc0, !PT ;  /* 0x000000ff02027812 */ /* 0x000fe400078ec0ff */
[----:B------:R-:W-:Y:S02]  /*19790*/  @!P5 PRMT R56, R3, 0x5410, RZ ;  /* 0x000054100338d816 */ /* 0x000fe400000000ff */
[----:B------:R-:W-:Y:S01]  /*197a0*/  ISETP.GE.U32.AND P5, PT, R217, R2, PT ;  /* 0x00000002d900720c */ /* 0x000fe20003fa6070 */
[----:B------:R-:W-:-:S04]  /*197b0*/  FADD.FTZ R2, R17, R5 ;  /* 0x0000000511027221 */ /* 0x000fc80000010000 */
[----:B------:R-:W-:Y:S02]  /*197c0*/  FADD.FTZ R3, R4, R2 ;  /* 0x0000000204037221 */ /* 0x000fe40000010000 */
[----:B------:R1:W2:Y:S01]  /*197d0*/  LDL.LU.S16 R4, [R1+0xb4] ;  /* 0x0000b40001047983 */ /* 0x0002a20000300600 */
[C---:B------:R-:W-:Y:S02]  /*197e0*/  PRMT R52, R29.reuse, 0x7610, R52 ;  /* 0x000076101d347816 */ /* 0x040fe40000000034 */
[----:B------:R-:W-:Y:S02]  /*197f0*/  LOP3.LUT R2, R0, 0xff, RZ, 0xc0, !PT ;  /* 0x000000ff00027812 */ /* 0x000fe400078ec0ff */
[----:B------:R-:W-:Y:S02]  /*19800*/  PRMT R51, R29, 0x7632, R51 ;  /* 0x000076321d337816 */ /* 0x000fe40000000033 */
[----:B------:R-:W-:Y:S01]  /*19810*/  F2FP.BF16.PACK_AB R28, R21, R22 ;  /* 0x00000016151c723e */ /* 0x000fe200000010ff */
[----:B---3--:R-:W-:-:S02]  /*19820*/  @!P2 HFMA2.BF16_V2 R169, -RZ.H0_H0, RZ.H0_H0, -R50.H0_H0 ;  /* 0x200000ffffa9a231 */ /* 0x008fc40000340932 */
[----:B------:R-:W-:-:S03]  /*19830*/  @!P4 HFMA2.BF16_V2 R191, -RZ.H0_H0, RZ.H0_H0, -R49.H0_H0 ;  /* 0x200000ffffbfc231 */ /* 0x000fc60000340931 */
[----:B------:R-:W-:Y:S02]  /*19840*/  PRMT R200, R169, 0x7610, R200 ;  /* 0x00007610a9c87816 */ /* 0x000fe400000000c8 */
[----:B------:R-:W-:Y:S01]  /*19850*/  PRMT R169, R50, 0x5410, R49 ;  /* 0x0000541032a97816 */ /* 0x000fe20000000031 */
[----:B------:R-:W-:Y:S01]  /*19860*/  @!P1 HFMA2.BF16_V2 R23, -RZ.H0_H0, RZ.H0_H0, -R52.H0_H0 ;  /* 0x200000ffff179231 */ /* 0x000fe20000340934 */
[----:B------:R-:W-:Y:S02]  /*19870*/  @!P2 PRMT R50, R200, 0x5410, RZ ;  /* 0x00005410c832a816 */ /* 0x000fe400000000ff */
[----:B------:R-:W-:Y:S02]  /*19880*/  PRMT R175, R191, 0x7610, R175 ;  /* 0x00007610bfaf7816 */ /* 0x000fe400000000af */
[----:B------:R-:W-:Y:S02]  /*19890*/  ISETP.GE.U32.AND P2, PT, R217, R2, PT ;  /* 0x00000002d900720c */ /* 0x000fe40003f46070 */
[----:B------:R-:W-:-:S02]  /*198a0*/  SHF.R.U32.HI R2, RZ, 0x18, R0 ;  /* 0x00000018ff027819 */ /* 0x000fc40000011600 */
[----:B------:R-:W-:Y:S02]  /*198b0*/  @!P4 PRMT R49, R175, 0x5410, RZ ;  /* 0x00005410af31c816 */ /* 0x000fe400000000ff */
[----:B------:R-:W-:Y:S02]  /*198c0*/  PRMT R21, R23, 0x7610, R21 ;  /* 0x0000761017157816 */ /* 0x000fe40000000015 */
[----:B------:R-:W-:Y:S01]  /*198d0*/  ISETP.GE.U32.AND P4, PT, R217, R2, PT ;  /* 0x00000002d900720c */ /* 0x000fe20003f86070 */
[----:B------:R-:W-:Y:S01]  /*198e0*/  IMAD.MOV.U32 R175, RZ, RZ, R167 ;  /* 0x000000ffffaf7224 */ /* 0x000fe200078e00a7 */
[----:B------:R-:W-:Y:S02]  /*198f0*/  LOP3.LUT R2, R14, 0xff, RZ, 0xc0, !PT ;  /* 0x000000ff0e027812 */ /* 0x000fe400078ec0ff */
[----:B------:R-:W-:Y:S02]  /*19900*/  PRMT R167, R52, 0x5410, R51 ;  /* 0x0000541034a77816 */ /* 0x000fe40000000033 */
[----:B------:R-:W-:-:S02]  /*19910*/  @!P1 PRMT R52, R21, 0x5410, RZ ;  /* 0x0000541015349816 */ /* 0x000fc400000000ff */
[----:B------:R-:W-:Y:S01]  /*19920*/  ISETP.GE.U32.AND P1, PT, R217, R2, PT ;  /* 0x00000002d900720c */ /* 0x000fe20003f26070 */
[----:B--2---:R-:W-:-:S05]  /*19930*/  @!P6 HFMA2.BF16_V2 R4, -RZ.H0_H0, RZ.H0_H0, -R51.H0_H0 ;  /* 0x200000ffff04e231 */ /* 0x004fca0000340933 */
[----:B------:R-:W-:Y:S02]  /*19940*/  PRMT R2, R4, 0x7610, R2 ;  /* 0x0000761004027816 */ /* 0x000fe40000000002 */
[----:B------:R1:W2:Y:S02]  /*19950*/  LDL.LU.S16 R4, [R1+0xc0] ;  /* 0x0000c00001047983 */ /* 0x0002a40000300600 */
[----:B------:R-:W-:Y:S02]  /*19960*/  @!P6 PRMT R51, R2, 0x5410, RZ ;  /* 0x000054100233e816 */ /* 0x000fe400000000ff */
[----:B------:R1:W3:Y:S04]  /*19970*/  LDL.LU.S16 R2, [R1+0xc8] ;  /* 0x0000c80001027983 */ /* 0x0002e80000300600 */
[----:B------:R1:W4:Y:S04]  /*19980*/  LDL.LU.S16 R23, [R1+0xd0] ;  /* 0x0000d00001177983 */ /* 0x0003280000300600 */
[----:B------:R1:W4:Y:S01]  /*19990*/  LDL.LU.S16 R21, [R1+0xcc] ;  /* 0x0000cc0001157983 */ /* 0x0003220000300600 */
[----:B------:R-:W-:-:S04]  /*199a0*/  LOP3.LUT R0, R0, 0xffff, RZ, 0xc0, !PT ;  /* 0x0000ffff00007812 */ /* 0x000fc800078ec0ff */
[----:B------:R-:W-:-:S04]  /*199b0*/  SHF.R.U32.HI R0, RZ, 0x8, R0 ;  /* 0x00000008ff007819 */ /* 0x000fc80000011600 */
[----:B------:R-:W-:-:S04]  /*199c0*/  LOP3.LUT R0, R0, 0xffff, RZ, 0xc0, !PT ;  /* 0x0000ffff00007812 */ /* 0x000fc800078ec0ff */
[----:B------:R-:W-:Y:S02]  /*199d0*/  ISETP.GE.U32.AND P6, PT, R217, R0, PT ;  /* 0x00000000d900720c */ /* 0x000fe40003fc6070 */
[C---:B------:R-:W-:Y:S02]  /*199e0*/  PRMT R46, R30.reuse, 0x7610, R46 ;  /* 0x000076101e2e7816 */ /* 0x040fe4000000002e */
[C---:B------:R-:W-:Y:S02]  /*199f0*/  PRMT R48, R31.reuse, 0x7610, R48 ;  /* 0x000076101f307816 */ /* 0x040fe40000000030 */
[----:B------:R-:W-:Y:S02]  /*19a00*/  PRMT R45, R30, 0x7632, R45 ;  /* 0x000076321e2d7816 */ /* 0x000fe4000000002d */
[----:B------:R-:W-:Y:S01]  /*19a10*/  PRMT R47, R31, 0x7632, R47 ;  /* 0x000076321f2f7816 */ /* 0x000fe2000000002f */
[----:B------:R-:W-:Y:S01]  /*19a20*/  IMAD.MOV.U32 R200, RZ, RZ, R183 ;  /* 0x000000ffffc87224 */ /* 0x000fe200078e00b7 */
[----:B------:R-:W-:Y:S01]  /*19a30*/  SHF.R.U32.HI R0, RZ, 0x8, R15 ;  /* 0x00000008ff007819 */ /* 0x000fe2000001160f */
[----:B------:R-:W-:Y:S01]  /*19a40*/  IMAD.MOV.U32 R183, RZ, RZ, R181 ;  /* 0x000000ffffb77224 */ /* 0x000fe200078e00b5 */
[----:B------:R-:W-:Y:S01]  /*19a50*/  MUFU.EX2 R15, R141 ;  /* 0x0000008d000f7308 */ /* 0x000fe20000000800 */
[----:B------:R-:W-:Y:S01]  /*19a60*/  IMAD.MOV.U32 R181, RZ, RZ, R172 ;  /* 0x000000ffffb57224 */ /* 0x000fe200078e00ac */
[----:B------:R-:W-:Y:S01]  /*19a70*/  LOP3.LUT R0, R0, 0xffff, RZ, 0xc0, !PT ;  /* 0x0000ffff00007812 */ /* 0x000fe200078ec0ff */
[----:B--2---:R-:W-:-:S02]  /*19a80*/  @!P2 HFMA2.BF16_V2 R4, -RZ.H0_H0, RZ.H0_H0, -R46.H0_H0 ;  /* 0x200000ffff04a231 */ /* 0x004fc4000034092e */
[----:B---3--:R-:W-:Y:S02]  /*19a90*/  @!P6 HFMA2.BF16_V2 R2, -RZ.H0_H0, RZ.H0_H0, -R45.H0_H0 ;  /* 0x200000ffff02e231 */ /* 0x008fe4000034092d */
[----:B----4-:R-:W-:Y:S01]  /*19aa0*/  @!P5 HFMA2.BF16_V2 R23, -RZ.H0_H0, RZ.H0_H0, -R48.H0_H0 ;  /* 0x200000ffff17d231 */ /* 0x010fe20000340930 */
[----:B------:R-:W-:Y:S02]  /*19ab0*/  PRMT R174, R4, 0x7610, R174 ;  /* 0x0000761004ae7816 */ /* 0x000fe400000000ae */
[----:B------:R2:W3:Y:S01]  /*19ac0*/  MUFU.EX2 R4, R175 ;  /* 0x000000af00047308 */ /* 0x0004e20000000800 */
[----:B------:R-:W-:Y:S02]  /*19ad0*/  PRMT R14, R2, 0x7610, R14 ;  /* 0x00007610020e7816 */ /* 0x000fe4000000000e */
[----:B------:R-:W-:-:S05]  /*19ae0*/  PRMT R5, R23, 0x7610, R5 ;  /* 0x0000761017057816 */ /* 0x000fca0000000005 */
[----:B------:R4:W1:Y:S01]  /*19af0*/  MUFU.EX2 R2, R140 ;  /* 0x0000008c00027308 */ /* 0x0008620000000800 */
[----:B--2---:R-:W-:Y:S02]  /*19b00*/  PRMT R175, R46, 0x5410, R45 ;  /* 0x000054102eaf7816 */ /* 0x004fe4000000002d */
[----:B------:R-:W-:Y:S02]  /*19b10*/  @!P2 PRMT R46, R174, 0x5410, RZ ;  /* 0x00005410ae2ea816 */ /* 0x000fe400000000ff */
[----:B------:R-:W-:Y:S02]  /*19b20*/  PRMT R174, R48, 0x5410, R47 ;  /* 0x0000541030ae7816 */ /* 0x000fe4000000002f */
[----:B------:R-:W-:Y:S01]  /*19b30*/  @!P5 PRMT R48, R5, 0x5410, RZ ;  /* 0x000054100530d816 */ /* 0x000fe200000000ff */
[----:B----4-:R-:W2:Y:S04]  /*19b40*/  LDL.LU R140, [R1+0x3dc] ;  /* 0x0003dc00018c7983 */ /* 0x010ea80000300800 */
[----:B------:R-:W4:Y:S04]  /*19b50*/  LDL.LU R141, [R1+0x3d8] ;  /* 0x0003d800018d7983 */ /* 0x000f280000300800 */
[----:B------:R2:W2:Y:S04]  /*19b60*/  LDL.LU.S16 R172, [R1+0xd8] ;  /* 0x0000d80001ac7983 */ /* 0x0004a80000300600 */
[----:B------:R2:W2:Y:S01]  /*19b70*/  LDL.LU.S16 R5, [R1+0xd4] ;  /* 0x0000d40001057983 */ /* 0x0004a20000300600 */
[----:B------:R-:W-:Y:S01]  /*19b80*/  @!P4 HFMA2.BF16_V2 R21, -RZ.H0_H0, RZ.H0_H0, -R47.H0_H0 ;  /* 0x200000ffff15c231 */ /* 0x000fe2000034092f */
[----:B------:R-:W-:-:S02]  /*19b90*/  ISETP.GE.U32.AND P2, PT, R217, R0, PT ;  /* 0x00000000d900720c */ /* 0x000fc40003f46070 */
[----:B------:R2:W4:Y:S02]  /*19ba0*/  LDL.LU.S16 R23, [R1+0xe0] ;  /* 0x0000e00001177983 */ /* 0x0005240000300600 */
[----:B------:R-:W-:Y:S02]  /*19bb0*/  PRMT R0, R21, 0x7610, R0 ;  /* 0x0000761015007816 */ /* 0x000fe40000000000 */
[----:B------:R2:W4:Y:S01]  /*19bc0*/  LDL.LU.S16 R21, [R1+0xdc] ;  /* 0x0000dc0001157983 */ /* 0x0005220000300600 */
[----:B------:R-:W-:Y:S02]  /*19bd0*/  PRMT R41, R25, 0x7632, R41 ;  /* 0x0000763219297816 */ /* 0x000fe40000000029 */
[----:B------:R-:W-:Y:S01]  /*19be0*/  @!P4 PRMT R47, R0, 0x5410, RZ ;  /* 0x00005410002fc816 */ /* 0x000fe200000000ff */
[----:B---3--:R-:W-:Y:S01]  /*19bf0*/  FADD.FTZ R0, R4, R16 ;  /* 0x0000001004007221 */ /* 0x008fe20000010000 */
[----:B------:R-:W-:Y:S02]  /*19c00*/  @!P6 PRMT R45, R14, 0x5410, RZ ;  /* 0x000054100e2de816 */ /* 0x000fe400000000ff */
[----:B-1----:R-:W-:Y:S01]  /*19c10*/  F2FP.BF16.PACK_AB R22, R2, R4 ;  /* 0x000000040216723e */ /* 0x002fe200000010ff */
[----:B------:R1:W-:Y:S01]  /*19c20*/  MUFU.EX2 R14, R136 ;  /* 0x00000088000e7308 */ /* 0x0003e20000000800 */
[----:B------:R-:W-:-:S07]  /*19c30*/  PRMT R43, R24, 0x7632, R43 ;  /* 0x00007632182b7816 */ /* 0x000fce000000002b */
[----:B------:R-:W3:Y:S01]  /*19c40*/  MUFU.EX2 R4, R137 ;  /* 0x0000008900047308 */ /* 0x000ee20000000800 */
[----:B------:R-:W-:Y:S01]  /*19c50*/  FADD.FTZ R0, R2, R0 ;  /* 0x0000000002007221 */ /* 0x000fe20000010000 */
[----:B------:R-:W-:Y:S02]  /*19c60*/  PRMT R44, R24, 0x7610, R44 ;  /* 0x00007610182c7816 */ /* 0x000fe4000000002c */
[----:B------:R-:W-:Y:S01]  /*19c70*/  PRMT R42, R25, 0x7610, R42 ;  /* 0x00007610192a7816 */ /* 0x000fe2000000002a */
[----:B------:R-:W-:Y:S01]  /*19c80*/  IMAD.MOV.U32 R202, RZ, RZ, R173 ;  /* 0x000000ffffca7224 */ /* 0x000fe200078e00ad */
[----:B------:R-:W-:Y:S02]  /*19c90*/  LOP3.LUT R18, R37, R232, R214, 0x96, !PT ;  /* 0x000000e825127212 */ /* 0x000fe400078e96d6 */
[----:B------:R-:W-:Y:S01]  /*19ca0*/  PRMT R173, R44, 0x5410, R43 ;  /* 0x000054102cad7816 */ /* 0x000fe2000000002b */
[----:B------:R-:W-:Y:S01]  /*19cb0*/  FADD.FTZ R0, R15, R0 ;  /* 0x000000000f007221 */ /* 0x000fe20000010000 */
[----:B------:R-:W-:Y:S01]  /*19cc0*/  LOP3.LUT R19, R125, R233, R36, 0x96, !PT ;  /* 0x000000e97d137212 */ /* 0x000fe200078e9624 */
[----:B-1----:R-:W4:Y:S01]  /*19cd0*/  LDL.LU R136, [R1+0x3d4] ;  /* 0x0003d40001887983 */ /* 0x002f220000300800 */
[----:B---3--:R-:W-:-:S03]  /*19ce0*/  F2FP.BF16.PACK_AB R24, R4, R14 ;  /* 0x0000000e0418723e */ /* 0x008fc600000010ff */
[----:B------:R-:W3:Y:S01]  /*19cf0*/  LDL.LU R137, [R1+0x3d0] ;  /* 0x0003d00001897983 */ /* 0x000ee20000300800 */
[----:B--2---:R-:W-:-:S05]  /*19d00*/  @!P2 HFMA2.BF16_V2 R5, -RZ.H0_H0, RZ.H0_H0, -R41.H0_H0 ;  /* 0x200000ffff05a231 */ /* 0x004fca0000340929 */
[----:B------:R-:W-:Y:S02]  /*19d10*/  PRMT R17, R5, 0x7610, R17 ;  /* 0x0000761005117816 */ /* 0x000fe40000000011 */
[----:B------:R-:W1:Y:S01]  /*19d20*/  MUFU.EX2 R5, R6 ;  /* 0x0000000600057308 */ /* 0x000e620000000800 */
[----:B----4-:R-:W-:-:S05]  /*19d30*/  @!P0 HFMA2.BF16_V2 R21, -RZ.H0_H0, RZ.H0_H0, -R43.H0_H0 ;  /* 0x200000ffff158231 */ /* 0x010fca000034092b */
[----:B------:R-:W-:Y:S01]  /*19d40*/  PRMT R2, R21, 0x7610, R2 ;  /* 0x0000761015027816 */ /* 0x000fe20000000002 */
[----:B------:R-:W-:-:S03]  /*19d50*/  @!P3 HFMA2.BF16_V2 R172, -RZ.H0_H0, RZ.H0_H0, -R42.H0_H0 ;  /* 0x200000ffffacb231 */ /* 0x000fc6000034092a */
[----:B------:R-:W-:Y:S01]  /*19d60*/  @!P0 PRMT R43, R2, 0x5410, RZ ;  /* 0x00005410022b8816 */ /* 0x000fe200000000ff */
[----:B------:R-:W-:Y:S01]  /*19d70*/  FADD.FTZ R2, R14, R3 ;  /* 0x000000030e027221 */ /* 0x000fe20000010000 */
[C---:B-1----:R-:W-:Y:S01]  /*19d80*/  F2FP.BF16.PACK_AB R60, R5.reuse, R15 ;  /* 0x0000000f053c723e */ /* 0x042fe200000010ff */
[----:B------:R-:W-:Y:S01]  /*19d90*/  IMAD.WIDE.U32 R14, R18, -0x2daee0ad, RZ ;  /* 0xd2511f53120e7825 */ /* 0x000fe200078e00ff */
[----:B------:R-:W-:Y:S01]  /*19da0*/  PRMT R20, R172, 0x7610, R20 ;  /* 0x00007610ac147816 */ /* 0x000fe20000000014 */
[----:B------:R-:W-:Y:S01]  /*19db0*/  @!P1 HFMA2.BF16_V2 R23, -RZ.H0_H0, RZ.H0_H0, -R44.H0_H0 ;  /* 0x200000ffff179231 */ /* 0x000fe2000034092c */
[----:B------:R-:W2:Y:S01]  /*19dc0*/  LDL.LU R6, [R1+0x3cc] ;  /* 0x0003cc0001067983 */ /* 0x000ea20000300800 */
[----:B------:R-:W-:Y:S01]  /*19dd0*/  FADD.FTZ R21, R5, R0 ;  /* 0x0000000005157221 */ /* 0x000fe20000010000 */
[----:B------:R-:W-:Y:S02]  /*19de0*/  LOP3.LUT R0, R15, R234, R246, 0x96, !PT ;  /* 0x000000ea0f007212 */ /* 0x000fe400078e96f6 */
[----:B------:R-:W-:-:S02]  /*19df0*/  PRMT R172, R42, 0x5410, R41 ;  /* 0x000054102aac7816 */ /* 0x000fc40000000029 */
[----:B------:R-:W-:Y:S01]  /*19e00*/  @!P3 PRMT R42, R20, 0x5410, RZ ;  /* 0x00005410142ab816 */ /* 0x000fe200000000ff */
[----:B------:R-:W-:Y:S01]  /*19e10*/  FADD.FTZ R20, R4, R2 ;  /* 0x0000000204147221 */ /* 0x000fe20000010000 */
[----:B------:R-:W-:Y:S01]  /*19e20*/  PRMT R16, R23, 0x7610, R16 ;  /* 0x0000761017107816 */ /* 0x000fe20000000010 */
[----:B------:R-:W-:Y:S01]  /*19e30*/  IMAD.WIDE.U32 R4, R0, -0x326172a9, RZ ;  /* 0xcd9e8d5700047825 */ /* 0x000fe200078e00ff */
[----:B------:R-:W-:Y:S02]  /*19e40*/  @!P2 PRMT R41, R17, 0x5410, RZ ;  /* 0x000054101129a816 */ /* 0x000fe400000000ff */
[----:B------:R-:W-:Y:S01]  /*19e50*/  @!P1 PRMT R44, R16, 0x5410, RZ ;  /* 0x00005410102c9816 */ /* 0x000fe200000000ff */
[----:B------:R-:W-:Y:S01]  /*19e60*/  IMAD.WIDE.U32 R16, R19, -0x2daee0ad, RZ ;  /* 0xd2511f5313107825 */ /* 0x000fe200078e00ff */
[----:B------:R-:W-:-:S04]  /*19e70*/  LOP3.LUT R2, R5, R231, R124, 0x96, !PT ;  /* 0x000000e705027212 */ /* 0x000fc800078e967c */
[----:B------:R-:W-:Y:S01]  /*19e80*/  LOP3.LUT R0, R17, R241, R14, 0x96, !PT ;  /* 0x000000f111007212 */ /* 0x000fe200078e960e */
[----:B------:R-:W-:-:S05]  /*19e90*/  IMAD.WIDE.U32 R2, R2, -0x2daee0ad, RZ ;  /* 0xd2511f5302027825 */ /* 0x000fca00078e00ff */
[----:B------:R-:W-:Y:S01]  /*19ea0*/  LOP3.LUT R3, R3, R239, R16, 0x96, !PT ;  /* 0x000000ef03037212 */ /* 0x000fe200078e9610 */
[----:B------:R-:W-:Y:S01]  /*19eb0*/  IMAD.WIDE.U32 R16, R0, -0x326172a9, RZ ;  /* 0xcd9e8d5700107825 */ /* 0x000fe200078e00ff */
[----:B------:R1:W-:Y:S04]  /*19ec0*/  MUFU.EX2 R19, R178 ;  /* 0x000000b200137308 */ /* 0x0003e80000000800 */
[----:B------:R-:W-:Y:S01]  /*19ed0*/  LOP3.LUT R0, R17, R240, R4, 0x96, !PT ;  /* 0x000000f011007212 */ /* 0x000fe200078e9604 */
[----:B------:R-:W-:-:S05]  /*19ee0*/  IMAD.WIDE.U32 R4, R3, -0x326172a9, RZ ;  /* 0xcd9e8d5703047825 */ /* 0x000fca00078e00ff */
[----:B------:R-:W-:Y:S02]  /*19ef0*/  LOP3.LUT R5, R5, R238, R16, 0x96, !PT ;  /* 0x000000ee05057212 */ /* 0x000fe400078e9610 */
[----:B------:R4:W-:Y:S01]  /*19f00*/  MUFU.EX2 R16, R180 ;  /* 0x000000b400107308 */ /* 0x0009e20000000800 */
[----:B-1----:R1:W2:Y:S07]  /*19f10*/  LDL.LU.S16 R178, [R1+0xf4] ;  /* 0x0000f40001b27983 */ /* 0x0022ae0000300600 */
[----:B------:R3:W-:Y:S01]  /*19f20*/  MUFU.EX2 R18, R177 ;  /* 0x000000b100127308 */ /* 0x0007e20000000800 */
[----:B----4-:R-:W-:-:S02]  /*19f30*/  IMAD.MOV.U32 R180, RZ, RZ, R179 ;  /* 0x000000ffffb47224 */ /* 0x010fc400078e00b3 */
[----:B------:R1:W4:Y:S04]  /*19f40*/  LDL.LU.S16 R179, [R1+0x100] ;  /* 0x0001000001b37983 */ /* 0x0003280000300600 */
[----:B---3--:R1:W3:Y:S04]  /*19f50*/  LDL.LU.S16 R177, [R1+0x104] ;  /* 0x0001040001b17983 */ /* 0x0082e80000300600 */
[----:B------:R1:W4:Y:S01]  /*19f60*/  LDL.LU.S16 R191, [R1+0x110] ;  /* 0x0001100001bf7983 */ /* 0x0003220000300600 */
[----:B------:R-:W-:-:S05]  /*19f70*/  IMAD.WIDE.U32 R14, R0, -0x2daee0ad, RZ ;  /* 0xd2511f53000e7825 */ /* 0x000fca00078e00ff */
        /* <DEDUP_REMOVED lines=14> */
[----:B------:R-:W-:Y:S02]  /*1a060*/  LOP3.LUT R17, R2, 0xffff, RZ, 0xc0, !PT ;  /* 0x0000ffff02117812 */ /* 0x000fe400078ec0ff */
[C---:B------:R-:W-:Y:S02]  /*1a070*/  ISETP.GE.U32.AND P2, PT, R217.reuse, R0, PT ;  /* 0x00000000d900720c */ /* 0x040fe40003f46070 */
[--C-:B------:R-:W-:Y:S02]  /*1a080*/  SHF.R.U32.HI R0, RZ, 0x10, R2.reuse ;  /* 0x00000010ff007819 */ /* 0x100fe40000011602 */
[----:B------:R-:W-:Y:S02]  /*1a090*/  SHF.R.U32.HI R2, RZ, 0x18, R2 ;  /* 0x00000018ff027819 */ /* 0x000fe40000011602 */
[----:B------:R-:W-:Y:S02]  /*1a0a0*/  LOP3.LUT R0, R0, 0xff, RZ, 0xc0, !PT ;  /* 0x000000ff00007812 */ /* 0x000fe400078ec0ff */
[----:B------:R-:W-:Y:S01]  /*1a0b0*/  ISETP.GE.U32.AND P6, PT, R217, R2, PT ;  /* 0x00000002d900720c */ /* 0x000fe20003fc6070 */
[----:B------:R-:W-:Y:S01]  /*1a0c0*/  IMAD.WIDE.U32 R2, R5, -0x2daee0ad, RZ ;  /* 0xd2511f5305027825 */ /* 0x000fe200078e00ff */
[----:B------:R-:W-:-:S02]  /*1a0d0*/  LOP3.LUT R4, R4, 0xff, RZ, 0xc0, !PT ;  /* 0x000000ff04047812 */ /* 0x000fc400078ec0ff */
[C---:B------:R-:W-:Y:S02]  /*1a0e0*/  ISETP.GE.U32.AND P1, PT, R217.reuse, R0, PT ;  /* 0x00000000d900720c */ /* 0x040fe40003f26070 */
[----:B------:R-:W-:Y:S01]  /*1a0f0*/  ISETP.GE.U32.AND P5, PT, R217, R4, PT ;  /* 0x00000004d900720c */ /* 0x000fe20003fa6070 */
[----:B-1----:R-:W-:Y:S01]  /*1a100*/  FADD.FTZ R4, R23, R20 ;  /* 0x0000001417047221 */ /* 0x002fe20000010000 */
[----:B------:R-:W-:Y:S02]  /*1a110*/  LOP3.LUT R0, R3, R237, R14, 0x96, !PT ;  /* 0x000000ed03007212 */ /* 0x000fe400078e960e */
[C---:B------:R-:W-:Y:S02]  /*1a120*/  LOP3.LUT R15, R2.reuse, 0xffff, RZ, 0xc0, !PT ;  /* 0x0000ffff020f7812 */ /* 0x040fe400078ec0ff */
[----:B------:R-:W-:Y:S02]  /*1a130*/  PRMT R38, R33, 0x7610, R38 ;  /* 0x0000761021267816 */ /* 0x000fe40000000026 */
[----:B------:R-:W-:-:S02]  /*1a140*/  LOP3.LUT R5, R2, 0xff, RZ, 0xc0, !PT ;  /* 0x000000ff02057812 */ /* 0x000fc400078ec0ff */
[--C-:B------:R-:W-:Y:S02]  /*1a150*/  SHF.R.U32.HI R14, RZ, 0x10, R2.reuse ;  /* 0x00000010ff0e7819 */ /* 0x100fe40000011602 */
[----:B------:R-:W-:Y:S01]  /*1a160*/  SHF.R.U32.HI R3, RZ, 0x18, R2 ;  /* 0x00000018ff037819 */ /* 0x000fe20000011602 */
[----:B------:R-:W-:Y:S01]  /*1a170*/  FADD.FTZ R2, R19, R21 ;  /* 0x0000001513027221 */ /* 0x000fe20000010000 */
[C---:B------:R-:W-:Y:S01]  /*1a180*/  F2FP.BF16.PACK_AB R20, R16.reuse, R23 ;  /* 0x000000171014723e */ /* 0x040fe200000010ff */
[----:B------:R-:W-:Y:S01]  /*1a190*/  FADD.FTZ R4, R16, R4 ;  /* 0x0000000410047221 */ /* 0x000fe20000010000 */
[----:B------:R-:W-:Y:S01]  /*1a1a0*/  PRMT R39, R32, 0x7632, R39 ;  /* 0x0000763220277816 */ /* 0x000fe20000000027 */
[----:B------:R-:W-:Y:S01]  /*1a1b0*/  FADD.FTZ R16, R18, R2 ;  /* 0x0000000212107221 */ /* 0x000fe20000010000 */
[----:B------:R-:W-:Y:S02]  /*1a1c0*/  SHF.R.U32.HI R2, RZ, 0x8, R17 ;  /* 0x00000008ff027819 */ /* 0x000fe40000011611 */
[----:B------:R-:W-:-:S02]  /*1a1d0*/  PRMT R37, R33, 0x7632, R37 ;  /* 0x0000763221257816 */ /* 0x000fc40000000025 */
[----:B------:R-:W-:Y:S02]  /*1a1e0*/  LOP3.LUT R2, R2, 0xffff, RZ, 0xc0, !PT ;  /* 0x0000ffff02027812 */ /* 0x000fe400078ec0ff */
[----:B------:R-:W-:Y:S01]  /*1a1f0*/  PRMT R40, R32, 0x7610, R40 ;  /* 0x0000761020287816 */ /* 0x000fe20000000028 */
[----:B--2---:R-:W-:-:S05]  /*1a200*/  @!P4 HFMA2.BF16_V2 R178, -RZ.H0_H0, RZ.H0_H0, -R38.H0_H0 ;  /* 0x200000ffffb2c231 */ /* 0x004fca0000340926 */
[----:B------:R-:W-:Y:S02]  /*1a210*/  PRMT R193, R178, 0x7610, R193 ;  /* 0x00007610b2c17816 */ /* 0x000fe400000000c1 */
[----:B------:R-:W-:Y:S02]  /*1a220*/  PRMT R178, R38, 0x5410, R37 ;  /* 0x0000541026b27816 */ /* 0x000fe40000000025 */
[----:B------:R-:W-:Y:S02]  /*1a230*/  @!P4 PRMT R38, R193, 0x5410, RZ ;  /* 0x00005410c126c816 */ /* 0x000fe400000000ff */
[----:B------:R-:W-:Y:S01]  /*1a240*/  ISETP.GE.U32.AND P4, PT, R217, R2, PT ;  /* 0x00000002d900720c */ /* 0x000fe20003f86070 */
[----:B---3--:R-:W-:Y:S02]  /*1a250*/  @!P0 HFMA2.BF16_V2 R177, -RZ.H0_H0, RZ.H0_H0, -R39.H0_H0 ;  /* 0x200000ffffb18231 */ /* 0x008fe40000340927 */
[----:B----4-:R-:W-:-:S03]  /*1a260*/  @!P3 HFMA2.BF16_V2 R179, -RZ.H0_H0, RZ.H0_H0, -R37.H0_H0 ;  /* 0x200000ffffb3b231 */ /* 0x010fc60000340925 */
[----:B------:R-:W-:Y:S02]  /*1a270*/  PRMT R2, R177, 0x7610, R2 ;  /* 0x00007610b1027816 */ /* 0x000fe40000000002 */
[----:B------:R1:W2:Y:S01]  /*1a280*/  LDL.LU.S16 R177, [R1+0x120] ;  /* 0x0001200001b17983 */ /* 0x0002a20000300600 */
[----:B------:R-:W-:Y:S01]  /*1a290*/  PRMT R17, R179, 0x7610, R17 ;  /* 0x00007610b3117816 */ /* 0x000fe20000000011 */
[----:B------:R-:W-:Y:S01]  /*1a2a0*/  @!P5 HFMA2.BF16_V2 R191, -RZ.H0_H0, RZ.H0_H0, -R40.H0_H0 ;  /* 0x200000ffffbfd231 */ /* 0x000fe20000340928 */
[----:B------:R-:W-:Y:S02]  /*1a2b0*/  PRMT R179, R40, 0x5410, R39 ;  /* 0x0000541028b37816 */ /* 0x000fe40000000027 */
[----:B------:R-:W-:Y:S02]  /*1a2c0*/  @!P3 PRMT R37, R17, 0x5410, RZ ;  /* 0x000054101125b816 */ /* 0x000fe400000000ff */
[----:B------:R3:W4:Y:S01]  /*1a2d0*/  MUFU.EX2 R17, R176 ;  /* 0x000000b000117308 */ /* 0x0007220000000800 */
[----:B------:R-:W-:-:S02]  /*1a2e0*/  @!P0 PRMT R39, R2, 0x5410, RZ ;  /* 0x0000541002278816 */ /* 0x000fc400000000ff */
[----:B------:R-:W-:Y:S02]  /*1a2f0*/  ISETP.GE.U32.AND P0, PT, R217, R3, PT ;  /* 0x00000003d900720c */ /* 0x000fe40003f06070 */
[----:B------:R-:W-:Y:S01]  /*1a300*/  PRMT R3, R191, 0x7610, R3 ;  /* 0x00007610bf037816 */ /* 0x000fe20000000003 */
[----:B------:R-:W-:Y:S01]  /*1a310*/  IMAD.MOV.U32 R191, RZ, RZ, R183 ;  /* 0x000000ffffbf7224 */ /* 0x000fe200078e00b7 */
[----:B------:R-:W-:Y:S01]  /*1a320*/  ISETP.GE.U32.AND P3, PT, R217, R5, PT ;  /* 0x00000005d900720c */ /* 0x000fe20003f66070 */
[----:B---3--:R1:W3:Y:S04]  /*1a330*/  LDL.LU.S16 R176, [R1+0x12c] ;  /* 0x00012c0001b07983 */ /* 0x0082e80000300600 */
[----:B------:R1:W3:Y:S01]  /*1a340*/  LDL.LU.S16 R193, [R1+0x128] ;  /* 0x0001280001c17983 */ /* 0x0002e20000300600 */
[----:B------:R4:W1:Y:S03]  /*1a350*/  MUFU.EX2 R5, R200 ;  /* 0x000000c800057308 */ /* 0x0008660000000800 */
[----:B------:R1:W3:Y:S01]  /*1a360*/  LDL.LU.S16 R183, [R1+0x130] ;  /* 0x0001300001b77983 */ /* 0x0002e20000300600 */
[----:B----4-:R-:W-:-:S03]  /*1a370*/  IMAD.MOV.U32 R200, RZ, RZ, R181 ;  /* 0x000000ffffc87224 */ /* 0x010fc600078e00b5 */
[----:B------:R4:W4:Y:S01]  /*1a380*/  LDL.LU.S16 R181, [R1+0x134] ;  /* 0x0001340001b57983 */ /* 0x0009220000300600 */
[----:B------:R-:W-:-:S04]  /*1a390*/  SHF.R.U32.HI R2, RZ, 0x10, R0 ;  /* 0x00000010ff027819 */ /* 0x000fc80000011600 */
[----:B------:R-:W-:Y:S02]  /*1a3a0*/  LOP3.LUT R2, R2, 0xff, RZ, 0xc0, !PT ;  /* 0x000000ff02027812 */ /* 0x000fe400078ec0ff */
[----:B------:R-:W-:Y:S02]  /*1a3b0*/  @!P5 PRMT R40, R3, 0x5410, RZ ;  /* 0x000054100328d816 */ /* 0x000fe400000000ff */
[----:B------:R-:W-:Y:S01]  /*1a3c0*/  ISETP.GE.U32.AND P5, PT, R217, R2, PT ;  /* 0x00000002d900720c */ /* 0x000fe20003fa6070 */
[----:B------:R-:W-:Y:S01]  /*1a3d0*/  FADD.FTZ R2, R17, R4 ;  /* 0x0000000411027221 */ /* 0x000fe20000010000 */
[----:B------:R-:W-:-:S03]  /*1a3e0*/  PRMT R33, R34, 0x7632, R33 ;  /* 0x0000763222217816 */ /* 0x000fc60000000021 */
[----:B-1----:R-:W-:Y:S01]  /*1a3f0*/  FADD.FTZ R3, R5, R2 ;  /* 0x0000000205037221 */ /* 0x002fe20000010000 */
[----:B------:R-:W-:Y:S02]  /*1a400*/  LOP3.LUT R2, R0, 0xff, RZ, 0xc0, !PT ;  /* 0x000000ff00027812 */ /* 0x000fe400078ec0ff */
[C---:B------:R-:W-:Y:S02]  /*1a410*/  PRMT R36, R35.reuse, 0x7610, R36 ;  /* 0x0000761023247816 */ /* 0x040fe40000000024 */
[----:B------:R-:W-:Y:S02]  /*1a420*/  PRMT R35, R35, 0x7632, R35 ;  /* 0x0000763223237816 */ /* 0x000fe40000000023 */
[----:B------:R-:W-:Y:S02]  /*1a430*/  PRMT R30, R27, 0x7610, R30 ;  /* 0x000076101b1e7816 */ /* 0x000fe4000000001e */
[----:B------:R-:W-:Y:S01]  /*1a440*/  F2FP.BF16.PACK_AB R59, R5, R17 ;  /* 0x00000011053b723e */ /* 0x000fe200000010ff */
[----:B------:R-:W-:Y:S01]  /*1a450*/  IMAD.MOV.U32 R202, RZ, RZ, R182 ;  /* 0x000000ffffca7224 */ /* 0x000fe200078e00b6 */
[----:B--2---:R-:W-:-:S05]  /*1a460*/  @!P2 HFMA2.BF16_V2 R177, -RZ.H0_H0, RZ.H0_H0, -R34.H0_H0 ;  /* 0x200000ffffb1a231 */ /* 0x004fca0000340922 */
[----:B------:R-:W-:Y:S02]  /*1a470*/  PRMT R201, R177, 0x7610, R201 ;  /* 0x00007610b1c97816 */ /* 0x000fe400000000c9 */
[----:B------:R-:W-:Y:S02]  /*1a480*/  PRMT R177, R34, 0x5410, R33 ;  /* 0x0000541022b17816 */ /* 0x000fe40000000021 */
[----:B------:R-:W-:Y:S02]  /*1a490*/  @!P2 PRMT R34, R201, 0x5410, RZ ;  /* 0x00005410c922a816 */ /* 0x000fe400000000ff */
[----:B------:R-:W-:Y:S02]  /*1a4a0*/  ISETP.GE.U32.AND P2, PT, R217, R2, PT ;  /* 0x00000002d900720c */ /* 0x000fe40003f46070 */
[----:B------:R-:W-:Y:S02]  /*1a4b0*/  SHF.R.U32.HI R2, RZ, 0x18, R0 ;  /* 0x00000018ff027819 */ /* 0x000fe40000011600 */
[----:B------:R-:W-:-:S04]  /*1a4c0*/  LOP3.LUT R0, R0, 0xffff, RZ, 0xc0, !PT ;  /* 0x0000ffff00007812 */ /* 0x000fc800078ec0ff */
[----:B------:R-:W-:Y:S01]  /*1a4d0*/  SHF.R.U32.HI R0, RZ, 0x8, R0 ;  /* 0x00000008ff007819 */ /* 0x000fe20000011600 */
[----:B---3--:R-:W-:Y:S02]  /*1a4e0*/  @!P4 HFMA2.BF16_V2 R193, -RZ.H0_H0, RZ.H0_H0, -R33.H0_H0 ;  /* 0x200000ffffc1c231 */ /* 0x008fe40000340921 */
[----:B------:R-:W-:Y:S02]  /*1a4f0*/  @!P1 HFMA2.BF16_V2 R176, -RZ.H0_H0, RZ.H0_H0, -R36.H0_H0 ;  /* 0x200000ffffb09231 */ /* 0x000fe40000340924 */
[----:B------:R-:W-:Y:S01]  /*1a500*/  @!P6 HFMA2.BF16_V2 R183, -RZ.H0_H0, RZ.H0_H0, -R35.H0_H0 ;  /* 0x200000ffffb7e231 */ /* 0x000fe20000340923 */
[----:B------:R-:W-:Y:S02]  /*1a510*/  PRMT R192, R193, 0x7610, R192 ;  /* 0x00007610c1c07816 */ /* 0x000fe400000000c0 */
[----:B------:R1:W2:Y:S02]  /*1a520*/  LDL.LU.S16 R193, [R1+0x138] ;  /* 0x0001380001c17983 */ /* 0x0002a40000300600 */
[----:B------:R-:W-:-:S02]  /*1a530*/  PRMT R5, R183, 0x7610, R5 ;  /* 0x00007610b7057816 */ /* 0x000fc40000000005 */
[----:B------:R-:W-:Y:S02]  /*1a540*/  @!P4 PRMT R33, R192, 0x5410, RZ ;  /* 0x00005410c021c816 */ /* 0x000fe400000000ff */
[----:B------:R-:W-:Y:S01]  /*1a550*/  PRMT R17, R176, 0x7610, R17 ;  /* 0x00007610b0117816 */ /* 0x000fe20000000011 */
[----:B------:R1:W3:Y:S01]  /*1a560*/  LDL.LU.S16 R192, [R1+0x140] ;  /* 0x0001400001c07983 */ /* 0x0002e20000300600 */
[----:B------:R-:W-:Y:S01]  /*1a570*/  LOP3.LUT R0, R0, 0xffff, RZ, 0xc0, !PT ;  /* 0x0000ffff00007812 */ /* 0x000fe200078ec0ff */
[----:B----4-:R-:W-:Y:S02]  /*1a580*/  @!P2 HFMA2.BF16_V2 R181, -RZ.H0_H0, RZ.H0_H0, -R30.H0_H0 ;  /* 0x200000ffffb5a231 */ /* 0x010fe4000034091e */
[----:B------:R1:W4:Y:S01]  /*1a590*/  LDL.LU.S16 R182, [R1+0x13c] ;  /* 0x00013c0001b67983 */ /* 0x0003220000300600 */
[----:B------:R-:W-:Y:S02]  /*1a5a0*/  PRMT R176, R36, 0x5410, R35 ;  /* 0x0000541024b07816 */ /* 0x000fe40000000023 */
[----:B------:R-:W-:-:S02]  /*1a5b0*/  @!P6 PRMT R35, R5, 0x5410, RZ ;  /* 0x000054100523e816 */ /* 0x000fc400000000ff */
[----:B------:R-:W-:Y:S01]  /*1a5c0*/  PRMT R4, R181, 0x7610, R4 ;  /* 0x00007610b5047816 */ /* 0x000fe20000000004 */
[----:B------:R1:W-:Y:S01]  /*1a5d0*/  MUFU.EX2 R5, R180 ;  /* 0x000000b400057308 */ /* 0x0003e20000000800 */
[----:B------:R2:W4:Y:S01]  /*1a5e0*/  LDL.LU.S16 R181, [R1+0x148] ;  /* 0x0001480001b57983 */ /* 0x0005220000300600 */
[----:B------:R-:W-:Y:S02]  /*1a5f0*/  @!P1 PRMT R36, R17, 0x5410, RZ ;  /* 0x0000541011249816 */ /* 0x000fe400000000ff */
[C---:B------:R-:W-:Y:S02]  /*1a600*/  ISETP.GE.U32.AND P6, PT, R217.reuse, R0, PT ;  /* 0x00000000d900720c */ /* 0x040fe40003fc6070 */
[----:B------:R-:W-:Y:S01]  /*1a610*/  SHF.R.U32.HI R0, RZ, 0x8, R15 ;  /* 0x00000008ff007819 */ /* 0x000fe2000001160f */
[----:B-1----:R1:W4:Y:S04]  /*1a620*/  LDL.LU.S16 R180, [R1+0x144] ;  /* 0x0001440001b47983 */ /* 0x0023280000300600 */
[----:B------:R1:W4:Y:S04]  /*1a630*/  LDL.LU.S16 R17, [R1+0x154] ;  /* 0x0001540001117983 */ /* 0x0003280000300600 */
[----:B------:R1:W4:Y:S01]  /*1a640*/  LDL.LU.S16 R15, [R1+0x150] ;  /* 0x00015000010f7983 */ /* 0x0003220000300600 */
[----:B------:R-:W-:-:S02]  /*1a650*/  ISETP.GE.U32.AND P4, PT, R217, R2, PT ;  /* 0x00000002d900720c */ /* 0x000fc40003f86070 */
[----:B------:R-:W-:-:S04]  /*1a660*/  PRMT R29, R27, 0x7632, R29 ;  /* 0x000076321b1d7816 */ /* 0x000fc8000000001d */
[----:B------:R-:W-:Y:S02]  /*1a670*/  PRMT R183, R30, 0x5410, R29 ;  /* 0x000054101eb77816 */ /* 0x000fe4000000001d */
[----:B------:R-:W-:Y:S02]  /*1a680*/  @!P2 PRMT R30, R4, 0x5410, RZ ;  /* 0x00005410041ea816 */ /* 0x000fe400000000ff */
[----:B------:R1:W1:Y:S01]  /*1a690*/  MUFU.EX2 R4, R7 ;  /* 0x0000000700047308 */ /* 0x0002620000000800 */
[----:B------:R-:W-:Y:S02]  /*1a6a0*/  LOP3.LUT R2, R14, 0xff, RZ, 0xc0, !PT ;  /* 0x000000ff0e027812 */ /* 0x000fe400078ec0ff */
[----:B------:R-:W-:Y:S02]  /*1a6b0*/  PRMT R31, R28, 0x7632, R31 ;  /* 0x000076321c1f7816 */ /* 0x000fe4000000001f */
[----:B------:R-:W-:Y:S02]  /*1a6c0*/  LOP3.LUT R0, R0, 0xffff, RZ, 0xc0, !PT ;  /* 0x0000ffff00007812 */ /* 0x000fe400078ec0ff */
[----:B------:R-:W-:-:S02]  /*1a6d0*/  PRMT R32, R28, 0x7610, R32 ;  /* 0x000076101c207816 */ /* 0x000fc40000000020 */
[C---:B------:R-:W-:Y:S02]  /*1a6e0*/  ISETP.GE.U32.AND P1, PT, R217.reuse, R2, PT ;  /* 0x00000002d900720c */ /* 0x040fe40003f26070 */
[----:B------:R-:W-:Y:S02]  /*1a6f0*/  ISETP.GE.U32.AND P2, PT, R217, R0, PT ;  /* 0x00000000d900720c */ /* 0x000fe40003f46070 */
[----:B------:R-:W-:Y:S02]  /*1a700*/  PRMT R27, R22, 0x7632, R27 ;  /* 0x00007632161b7816 */ /* 0x000fe4000000001b */
[----:B------:R-:W-:Y:S01]  /*1a710*/  F2FP.BF16.PACK_AB R19, R18, R19 ;  /* 0x000000131213723e */ /* 0x000fe200000010ff */
[----:B-1----:R-:W4:Y:S01]  /*1a720*/  LDL.LU R7, [R1+0x3c8] ;  /* 0x0003c80001077983 */ /* 0x002f220000300800 */
[----:B------:R-:W-:Y:S02]  /*1a730*/  PRMT R28, R22, 0x7610, R28 ;  /* 0x00007610161c7816 */ /* 0x000fe4000000001c */
[----:B------:R-:W-:-:S02]  /*1a740*/  PRMT R25, R26, 0x7632, R25 ;  /* 0x000076321a197816 */ /* 0x000fc40000000019 */
[----:B------:R-:W-:Y:S02]  /*1a750*/  F2FP.BF16.PACK_AB R58, R4, R5 ;  /* 0x00000005043a723e */ /* 0x000fe400000010ff */
[C---:B------:R-:W-:Y:S02]  /*1a760*/  PRMT R22, R24.reuse, 0x7610, R22 ;  /* 0x0000761018167816 */ /* 0x040fe40000000016 */
[----:B------:R-:W-:Y:S01]  /*1a770*/  PRMT R21, R24, 0x7632, R21 ;  /* 0x0000763218157816 */ /* 0x000fe20000000015 */
[----:B------:R-:W-:-:S03]  /*1a780*/  FMUL.FTZ R252, R149, R168 ;  /* 0x000000a895fc7220 */ /* 0x000fc60000410000 */
[----:B------:R-:W-:Y:S02]  /*1a790*/  PRMT R149, R22, 0x5410, R21 ;  /* 0x0000541016957816 */ /* 0x000fe40000000015 */
[C---:B------:R-:W-:Y:S01]  /*1a7a0*/  PRMT R24, R60.reuse, 0x7610, R24 ;  /* 0x000076103c187816 */ /* 0x040fe20000000018 */
[-C--:B------:R-:W-:Y:S01]  /*1a7b0*/  FMUL.FTZ R201, R137, R168.reuse ;  /* 0x000000a889c97220 */ /* 0x080fe20000410000 */
[----:B------:R-:W-:Y:S01]  /*1a7c0*/  PRMT R23, R60, 0x7632, R23 ;  /* 0x000076323c177816 */ /* 0x000fe20000000017 */
[----:B------:R-:W-:Y:S02]  /*1a7d0*/  IMAD.MOV.U32 R220, RZ, RZ, R226 ;  /* 0x000000ffffdc7224 */ /* 0x000fe400078e00e2 */
[----:B------:R-:W-:Y:S02]  /*1a7e0*/  IMAD.MOV.U32 R219, RZ, RZ, R206 ;  /* 0x000000ffffdb7224 */ /* 0x000fe400078e00ce */
[-C--:B------:R-:W-:Y:S02]  /*1a7f0*/  FMUL.FTZ R245, R152, R168.reuse ;  /* 0x000000a898f57220 */ /* 0x080fe40000410000 */
[----:B------:R-:W-:-:S02]  /*1a800*/  FMUL.FTZ R206, R140, R168 ;  /* 0x000000a88cce7220 */ /* 0x000fc40000410000 */
[-C--:B------:R-:W-:Y:S02]  /*1a810*/  FMUL.FTZ R226, R141, R168.reuse ;  /* 0x000000a88de27220 */ /* 0x080fe40000410000 */
[----:B------:R-:W-:Y:S01]  /*1a820*/  FMUL.FTZ R243, R136, R168 ;  /* 0x000000a888f37220 */ /* 0x000fe20000410000 */
[----:B--2---:R-:W-:-:S05]  /*1a830*/  @!P6 HFMA2.BF16_V2 R193, -RZ.H0_H0, RZ.H0_H0, -R29.H0_H0 ;  /* 0x200000ffffc1e231 */ /* 0x004fca000034091d */
[----:B------:R-:W-:Y:S01]  /*1a840*/  PRMT R0, R193, 0x7610, R0 ;  /* 0x00007610c1007816 */ /* 0x000fe20000000000 */
[----:B---3--:R-:W-:Y:S02]  /*1a850*/  @!P5 HFMA2.BF16_V2 R192, -RZ.H0_H0, RZ.H0_H0, -R32.H0_H0 ;  /* 0x200000ffffc0d231 */ /* 0x008fe40000340920 */
[----:B----4-:R-:W-:Y:S01]  /*1a860*/  @!P4 HFMA2.BF16_V2 R182, -RZ.H0_H0, RZ.H0_H0, -R31.H0_H0 ;  /* 0x200000ffffb6c231 */ /* 0x010fe2000034091f */
[----:B------:R-:W-:Y:S01]  /*1a870*/  @!P6 PRMT R29, R0, 0x5410, RZ ;  /* 0x00005410001de816 */ /* 0x000fe200000000ff */
[----:B------:R-:W-:-:S03]  /*1a880*/  FADD.FTZ R0, R5, R16 ;  /* 0x0000001005007221 */ /* 0x000fc60000010000 */
[----:B------:R-:W-:Y:S02]  /*1a890*/  PRMT R2, R182, 0x7610, R2 ;  /* 0x00007610b6027816 */ /* 0x000fe40000000002 */
[----:B------:R-:W-:Y:S01]  /*1a8a0*/  PRMT R18, R192, 0x7610, R18 ;  /* 0x00007610c0127816 */ /* 0x000fe20000000012 */
[----:B------:R-:W-:Y:S01]  /*1a8b0*/  @!P3 HFMA2.BF16_V2 R181, -RZ.H0_H0, RZ.H0_H0, -R26.H0_H0 ;  /* 0x200000ffffb5b231 */ /* 0x000fe2000034091a */
[----:B------:R-:W-:Y:S02]  /*1a8c0*/  PRMT R182, R32, 0x5410, R31 ;  /* 0x0000541020b67816 */ /* 0x000fe4000000001f */
[----:B------:R-:W-:Y:S01]  /*1a8d0*/  @!P4 PRMT R31, R2, 0x5410, RZ ;  /* 0x00005410021fc816 */ /* 0x000fe200000000ff */
[----:B------:R-:W-:Y:S01]  /*1a8e0*/  FADD.FTZ R2, R4, R0 ;  /* 0x0000000004027221 */ /* 0x000fe20000010000 */
[----:B------:R-:W-:Y:S02]  /*1a8f0*/  @!P5 PRMT R32, R18, 0x5410, RZ ;  /* 0x000054101220d816 */ /* 0x000fe400000000ff */
[----:B------:R-:W-:Y:S01]  /*1a900*/  PRMT R14, R181, 0x7610, R14 ;  /* 0x00007610b50e7816 */ /* 0x000fe2000000000e */
[----:B------:R1:W2:Y:S01]  /*1a910*/  MUFU.EX2 R18, R12 ;  /* 0x0000000c00127308 */ /* 0x0002a20000000800 */
[----:B------:R-:W-:Y:S01]  /*1a920*/  PRMT R181, R28, 0x5410, R27 ;  /* 0x000054101cb57816 */ /* 0x000fe2000000001b */
[----:B------:R-:W-:-:S02]  /*1a930*/  @!P0 HFMA2.BF16_V2 R15, -RZ.H0_H0, RZ.H0_H0, -R27.H0_H0 ;  /* 0x200000ffff0f8231 */ /* 0x000fc4000034091b */
[----:B------:R-:W-:Y:S02]  /*1a940*/  @!P1 HFMA2.BF16_V2 R17, -RZ.H0_H0, RZ.H0_H0, -R28.H0_H0 ;  /* 0x200000ffff119231 */ /* 0x000fe4000034091c */
[----:B------:R-:W-:Y:S01]  /*1a950*/  @!P2 HFMA2.BF16_V2 R180, -RZ.H0_H0, RZ.H0_H0, -R25.H0_H0 ;  /* 0x200000ffffb4a231 */ /* 0x000fe20000340919 */
[----:B------:R-:W-:Y:S01]  /*1a960*/  PRMT R0, R15, 0x7610, R0 ;  /* 0x000076100f007816 */ /* 0x000fe20000000000 */
[----:B------:R-:W3:Y:S01]  /*1a970*/  MUFU.EX2 R16, R13 ;  /* 0x0000000d00107308 */ /* 0x000ee20000000800 */
[----:B------:R-:W-:Y:S01]  /*1a980*/  PRMT R4, R17, 0x7610, R4 ;  /* 0x0000761011047816 */ /* 0x000fe20000000004 */
[----:B-1----:R-:W4:Y:S01]  /*1a990*/  LDL.LU R12, [R1+0x3c4] ;  /* 0x0003c400010c7983 */ /* 0x002f220000300800 */
[----:B------:R-:W-:Y:S02]  /*1a9a0*/  @!P0 PRMT R27, R0, 0x5410, RZ ;  /* 0x00005410001b8816 */ /* 0x000fe400000000ff */
[----:B------:R-:W-:-:S03]  /*1a9b0*/  LEA R0, R230, 0x3, 0x2 ;  /* 0x00000003e6007811 */ /* 0x000fc600078e10ff */
[----:B------:R-:W1:Y:S01]  /*1a9c0*/  MUFU.EX2 R15, R10 ;  /* 0x0000000a000f7308 */ /* 0x000e620000000800 */
[----:B------:R-:W-:Y:S02]  /*1a9d0*/  PRMT R5, R180, 0x7610, R5 ;  /* 0x00007610b4057816 */ /* 0x000fe40000000005 */
[----:B------:R-:W-:-:S05]  /*1a9e0*/  LOP3.LUT R0, R133, R9, R0, 0x96, !PT ;  /* 0x0000000985007212 */ /* 0x000fca00078e9600 */
[----:B------:R-:W1:Y:S01]  /*1a9f0*/  MUFU.EX2 R17, R11 ;  /* 0x0000000b00117308 */ /* 0x000e620000000800 */
[----:B------:R-:W-:Y:S01]  /*1aa00*/  PRMT R180, R26, 0x5410, R25 ;  /* 0x000054101ab47816 */ /* 0x000fe20000000019 */
[----:B--2---:R-:W-:Y:S01]  /*1aa10*/  FADD.FTZ R2, R18, R2 ;  /* 0x0000000212027221 */ /* 0x004fe20000010000 */
[----:B------:R-:W-:Y:S01]  /*1aa20*/  @!P2 PRMT R25, R5, 0x5410, RZ ;  /* 0x000054100519a816 */ /* 0x000fe200000000ff */
[----:B---3--:R-:W-:Y:S01]  /*1aa30*/  FADD.FTZ R3, R16, R3 ;  /* 0x0000000310037221 */ /* 0x008fe20000010000 */
[----:B------:R-:W-:Y:S01]  /*1aa40*/  @!P1 PRMT R28, R4, 0x5410, RZ ;  /* 0x00005410041c9816 */ /* 0x000fe200000000ff */
[----:B------:R-:W-:Y:S01]  /*1aa50*/  IMAD.WIDE.U32 R4, R0, -0x326172a9, RZ ;  /* 0xcd9e8d5700047825 */ /* 0x000fe200078e00ff */
[----:B------:R-:W4:Y:S04]  /*1aa60*/  LDL.LU R13, [R1+0x3c0] ;  /* 0x0003c000010d7983 */ /* 0x000f280000300800 */
[----:B------:R-:W-:-:S02]  /*1aa70*/  LOP3.LUT R0, R5, R232, R214, 0x96, !PT ;  /* 0x000000e805007212 */ /* 0x000fc400078e96d6 */
[----:B-1----:R-:W-:Y:S01]  /*1aa80*/  F2FP.BF16.PACK_AB R57, R15, R16 ;  /* 0x000000100f39723e */ /* 0x002fe200000010ff */
[C---:B------:R-:W-:Y:S01]  /*1aa90*/  FADD.FTZ R2, R17.reuse, R2 ;  /* 0x0000000211027221 */ /* 0x040fe20000010000 */
[----:B------:R-:W-:Y:S01]  /*1aaa0*/  F2FP.BF16.PACK_AB R164, R17, R18 ;  /* 0x0000001211a4723e */ /* 0x000fe200000010ff */
[----:B------:R-:W-:Y:S01]  /*1aab0*/  IMAD.WIDE.U32 R16, R0, -0x2daee0ad, RZ ;  /* 0xd2511f5300107825 */ /* 0x000fe200078e00ff */
[----:B------:R-:W-:Y:S01]  /*1aac0*/  @!P3 PRMT R26, R14, 0x5410, RZ ;  /* 0x000054100e1ab816 */ /* 0x000fe200000000ff */
[----:B------:R-:W2:Y:S03]  /*1aad0*/  LDL.LU R10, [R1+0x3bc] ;  /* 0x0003bc00010a7983 */ /* 0x000ea60000300800 */
[----:B------:R-:W-:Y:S01]  /*1aae0*/  LOP3.LUT R0, R17, R234, R246, 0x96, !PT ;  /* 0x000000ea11007212 */ /* 0x000fe200078e96f6 */
[----:B------:R-:W-:Y:S01]  /*1aaf0*/  FADD.FTZ R3, R15, R3 ;  /* 0x000000030f037221 */ /* 0x000fe20000010000 */
[----:B------:R-:W-:Y:S01]  /*1ab00*/  LOP3.LUT R14, R125, R233, R4, 0x96, !PT ;  /* 0x000000e97d0e7212 */ /* 0x000fe200078e9604 */
[----:B------:R-:W2:Y:S02]  /*1ab10*/  LDL.LU R11, [R1+0x3b8] ;  /* 0x0003b800010b7983 */ /* 0x000ea40000300800 */
[----:B------:R-:W-:-:S02]  /*1ab20*/  IMAD.WIDE.U32 R4, R0, -0x326172a9, RZ ;  /* 0xcd9e8d5700047825 */ /* 0x000fc400078e00ff */
[----:B------:R-:W-:Y:S02]  /*1ab30*/  STL [R1+0x68], R3 ;  /* 0x0000680301007387 */ /* 0x000fe40000100800 */
[----:B------:R-:W-:Y:S02]  /*1ab40*/  IMAD.WIDE.U32 R14, R14, -0x2daee0ad, RZ ;  /* 0xd2511f530e0e7825 */ /* 0x000fe400078e00ff */
[----:B------:R1:W-:Y:S03]  /*1ab50*/  STL [R1+0x288], R2 ;  /* 0x0002880201007387 */ /* 0x0003e60000100800 */
[----:B------:R-:W-:Y:S02]  /*1ab60*/  LOP3.LUT R0, R15, R241, R16, 0x96, !PT ;  /* 0x000000f10f007212 */ /* 0x000fe400078e9610 */
[----:B-1----:R-:W-:-:S05]  /*1ab70*/  LOP3.LUT R2, R5, R231, R124, 0x96, !PT ;  /* 0x000000e705027212 */ /* 0x002fca00078e967c */
        /* <DEDUP_REMOVED lines=18> */
[----:B------:R-:W-:-:S04]  /*1aca0*/  LOP3.LUT R0, R2, 0xff, RZ, 0xc0, !PT ;  /* 0x000000ff02007812 */ /* 0x000fc800078ec0ff */
[----:B------:R-:W-:Y:S02]  /*1acb0*/  ISETP.GE.U32.AND P3, PT, R217, R0, PT ;  /* 0x00000000d900720c */ /* 0x000fe40003f66070 */
[----:B------:R-:W-:Y:S02]  /*1acc0*/  SHF.R.U32.HI R0, RZ, 0x10, R2 ;  /* 0x00000010ff007819 */ /* 0x000fe40000011602 */
[----:B------:R-:W-:Y:S02]  /*1acd0*/  LOP3.LUT R3, R2, 0xffff, RZ, 0xc0, !PT ;  /* 0x0000ffff02037812 */ /* 0x000fe400078ec0ff */
[----:B------:R-:W-:Y:S02]  /*1ace0*/  LOP3.LUT R0, R0, 0xff, RZ, 0xc0, !PT ;  /* 0x000000ff00007812 */ /* 0x000fe400078ec0ff */
[----:B------:R-:W-:Y:S02]  /*1acf0*/  LOP3.LUT R14, R5, R238, R14, 0x96, !PT ;  /* 0x000000ee050e7212 */ /* 0x000fe400078e960e */
[----:B------:R-:W-:-:S02]  /*1ad00*/  SHF.R.U32.HI R2, RZ, 0x18, R2 ;  /* 0x00000018ff027819 */ /* 0x000fc40000011602 */
[C---:B------:R-:W-:Y:S02]  /*1ad10*/  ISETP.GE.U32.AND P6, PT, R217.reuse, R0, PT ;  /* 0x00000000d900720c */ /* 0x040fe40003fc6070 */
[----:B------:R-:W-:Y:S01]  /*1ad20*/  SHF.R.U32.HI R0, RZ, 0x8, R3 ;  /* 0x00000008ff007819 */ /* 0x000fe20000011603 */
[----:B------:R-:W-:Y:S01]  /*1ad30*/  @!P0 HFMA2.BF16_V2 R124, -RZ.H0_H0, RZ.H0_H0, -R22.H0_H0 ;  /* 0x200000ffff7c8231 */ /* 0x000fe20000340916 */
[----:B------:R-:W-:Y:S01]  /*1ad40*/  ISETP.GE.U32.AND P5, PT, R217, R2, PT ;  /* 0x00000002d900720c */ /* 0x000fe20003fa6070 */
[----:B------:R-:W-:Y:S01]  /*1ad50*/  IMAD.WIDE.U32 R2, R14, -0x2daee0ad, RZ ;  /* 0xd2511f530e027825 */ /* 0x000fe200078e00ff */
[----:B------:R-:W-:Y:S02]  /*1ad60*/  LOP3.LUT R0, R0, 0xffff, RZ, 0xc0, !PT ;  /* 0x0000ffff00007812 */ /* 0x000fe400078ec0ff */
[----:B------:R-:W-:Y:S02]  /*1ad70*/  LOP3.LUT R4, R4, 0xff, RZ, 0xc0, !PT ;  /* 0x000000ff04047812 */ /* 0x000fe400078ec0ff */
[----:B------:R-:W-:-:S02]  /*1ad80*/  @!P0 PRMT R22, R124, 0x5410, RZ ;  /* 0x000054107c168816 */ /* 0x000fc400000000ff */
[----:B------:R-:W-:Y:S02]  /*1ad90*/  ISETP.GE.U32.AND P0, PT, R217, R0, PT ;  /* 0x00000000d900720c */ /* 0x000fe40003f06070 */
[----:B------:R-:W-:Y:S02]  /*1ada0*/  LOP3.LUT R0, R3, R237, R16, 0x96, !PT ;  /* 0x000000ed03007212 */ /* 0x000fe400078e9610 */
[----:B------:R-:W-:Y:S02]  /*1adb0*/  ISETP.GE.U32.AND P4, PT, R217, R4, PT ;  /* 0x00000004d900720c */ /* 0x000fe40003f86070 */
[----:B------:R-:W-:Y:S01]  /*1adc0*/  SHF.R.U32.HI R4, RZ, 0x10, R0 ;  /* 0x00000010ff047819 */ /* 0x000fe20000011600 */
[----:B------:R-:W-:Y:S01]  /*1add0*/  @!P2 HFMA2.BF16_V2 R125, -RZ.H0_H0, RZ.H0_H0, -R21.H0_H0 ;  /* 0x200000ffff7da231 */ /* 0x000fe20000340915 */
[----:B------:R-:W-:Y:S02]  /*1ade0*/  FADD.FTZ R5, R184, R78 ;  /* 0x0000004eb8057221 */ /* 0x000fe40000010000 */
[----:B------:R-:W-:-:S02]  /*1adf0*/  LOP3.LUT R4, R4, 0xff, RZ, 0xc0, !PT ;  /* 0x000000ff04047812 */ /* 0x000fc400078ec0ff */
[----:B------:R-:W-:Y:S02]  /*1ae00*/  @!P2 PRMT R21, R125, 0x5410, RZ ;  /* 0x000054107d15a816 */ /* 0x000fe400000000ff */
[----:B------:R-:W-:Y:S01]  /*1ae10*/  ISETP.GE.U32.AND P2, PT, R217, R4, PT ;  /* 0x00000004d900720c */ /* 0x000fe20003f46070 */
[----:B------:R-:W-:Y:S02]  /*1ae20*/  FADD.FTZ R4, R185, R5 ;  /* 0x00000005b9047221 */ /* 0x000fe40000010000 */
[----:B------:R-:W-:Y:S01]  /*1ae30*/  @!P4 HFMA2.BF16_V2 R137, -RZ.H0_H0, RZ.H0_H0, -R24.H0_H0 ;  /* 0x200000ffff89c231 */ /* 0x000fe20000340918 */
[----:B------:R-:W-:Y:S02]  /*1ae40*/  IMAD.MOV.U32 R193, RZ, RZ, R200 ;  /* 0x000000ffffc17224 */ /* 0x000fe400078e00c8 */
[----:B------:R-:W-:Y:S01]  /*1ae50*/  IMAD.MOV.U32 R200, RZ, RZ, R205 ;  /* 0x000000ffffc87224 */ /* 0x000fe200078e00cd */
[----:B------:R1:W-:Y:S01]  /*1ae60*/  STL [R1+0x6c], R4 ;  /* 0x00006c0401007387 */ /* 0x0003e20000100800 */
[----:B------:R-:W-:Y:S01]  /*1ae70*/  FMUL.FTZ R205, R148, R168 ;  /* 0x000000a894cd7220 */ /* 0x000fe20000410000 */
[----:B------:R-:W-:-:S02]  /*1ae80*/  PRMT R148, R24, 0x5410, R23 ;  /* 0x0000541018947816 */ /* 0x000fc40000000017 */
[----:B------:R-:W-:Y:S01]  /*1ae90*/  @!P4 PRMT R24, R137, 0x5410, RZ ;  /* 0x000054108918c816 */ /* 0x000fe200000000ff */
[----:B------:R3:W2:Y:S01]  /*1aea0*/  LDL.LU.S16 R184, [R1+0x170] ;  /* 0x0001700001b87983 */ /* 0x0006a20000300600 */
[----:B------:R-:W-:-:S03]  /*1aeb0*/  FMUL.FTZ R192, R153, R168 ;  /* 0x000000a899c07220 */ /* 0x000fc60000410000 */
[----:B------:R3:W2:Y:S04]  /*1aec0*/  LDL.LU.S16 R137, [R1+0x16c] ;  /* 0x00016c0001897983 */ /* 0x0006a80000300600 */
[----:B------:R3:W2:Y:S04]  /*1aed0*/  LDL.LU.S16 R185, [R1+0x17c] ;  /* 0x00017c0001b97983 */ /* 0x0006a80000300600 */
[----:B------:R3:W2:Y:S04]  /*1aee0*/  LDL.LU.S16 R168, [R1+0x174] ;  /* 0x0001740001a87983 */ /* 0x0006a80000300600 */
[----:B------:R3:W2:Y:S01]  /*1aef0*/  LDL.LU.S16 R125, [R1+0x180] ;  /* 0x00018000017d7983 */ /* 0x0006a20000300600 */
[----:B-1----:R-:W-:-:S04]  /*1af00*/  LOP3.LUT R4, R0, 0xff, RZ, 0xc0, !PT ;  /* 0x000000ff00047812 */ /* 0x002fc800078ec0ff */
[----:B------:R-:W-:Y:S02]  /*1af10*/  ISETP.GE.U32.AND P4, PT, R217, R4, PT ;  /* 0x00000004d900720c */ /* 0x000fe40003f86070 */
[----:B------:R-:W-:Y:S02]  /*1af20*/  SHF.R.U32.HI R4, RZ, 0x18, R0 ;  /* 0x00000018ff047819 */ /* 0x000fe40000011600 */
[----:B------:R-:W-:Y:S01]  /*1af30*/  LOP3.LUT R0, R0, 0xffff, RZ, 0xc0, !PT ;  /* 0x0000ffff00007812 */ /* 0x000fe200078ec0ff */
[----:B------:R-:W-:Y:S01]  /*1af40*/  @!P1 HFMA2.BF16_V2 R136, -RZ.H0_H0, RZ.H0_H0, -R23.H0_H0 ;  /* 0x200000ffff889231 */ /* 0x000fe20000340917 */
[----:B------:R-:W-:Y:S02]  /*1af50*/  PRMT R17, R20, 0x7632, R17 ;  /* 0x0000763214117816 */ /* 0x000fe40000000011 */
[----:B------:R-:W-:Y:S01]  /*1af60*/  SHF.R.U32.HI R0, RZ, 0x8, R0 ;  /* 0x00000008ff007819 */ /* 0x000fe20000011600 */
[----:B------:R-:W-:Y:S01]  /*1af70*/  @!P3 HFMA2.BF16_V2 R140, -RZ.H0_H0, RZ.H0_H0, -R20.H0_H0 ;  /* 0x200000ffff8cb231 */ /* 0x000fe20000340914 */
[----:B------:R-:W-:-:S02]  /*1af80*/  @!P1 PRMT R23, R136, 0x5410, RZ ;  /* 0x0000541088179816 */ /* 0x000fc400000000ff */
[----:B------:R-:W-:Y:S01]  /*1af90*/  LOP3.LUT R0, R0, 0xffff, RZ, 0xc0, !PT ;  /* 0x0000ffff00007812 */ /* 0x000fe200078ec0ff */
[----:B------:R-:W-:Y:S01]  /*1afa0*/  @!P0 HFMA2.BF16_V2 R141, -RZ.H0_H0, RZ.H0_H0, -R17.H0_H0 ;  /* 0x200000ffff8d8231 */ /* 0x000fe20000340911 */
[----:B------:R-:W-:Y:S02]  /*1afb0*/  PRMT R136, R20, 0x5410, R17 ;  /* 0x0000541014887816 */ /* 0x000fe40000000011 */
[----:B------:R-:W-:Y:S02]  /*1afc0*/  @!P3 PRMT R20, R140, 0x5410, RZ ;  /* 0x000054108c14b816 */ /* 0x000fe400000000ff */
[----:B------:R-:W-:Y:S02]  /*1afd0*/  ISETP.GE.U32.AND P3, PT, R217, R0, PT ;  /* 0x00000000d900720c */ /* 0x000fe40003f66070 */
[----:B------:R-:W-:Y:S02]  /*1afe0*/  LOP3.LUT R0, R2, 0xff, RZ, 0xc0, !PT ;  /* 0x000000ff02007812 */ /* 0x000fe400078ec0ff */
[----:B------:R-:W-:-:S02]  /*1aff0*/  @!P0 PRMT R17, R141, 0x5410, RZ ;  /* 0x000054108d118816 */ /* 0x000fc400000000ff */
[C---:B------:R-:W-:Y:S02]  /*1b000*/  ISETP.GE.U32.AND P0, PT, R217.reuse, R0, PT ;  /* 0x00000000d900720c */ /* 0x040fe40003f06070 */
[----:B------:R-:W-:Y:S02]  /*1b010*/  ISETP.GE.U32.AND P1, PT, R217, R4, PT ;  /* 0x00000004d900720c */ /* 0x000fe40003f26070 */
[----:B------:R-:W-:Y:S02]  /*1b020*/  PRMT R4, R57, 0x7610, R4 ;  /* 0x0000761039047816 */ /* 0x000fe40000000004 */
[C---:B------:R-:W-:Y:S02]  /*1b030*/  PRMT R14, R59.reuse, 0x7610, R14 ;  /* 0x000076103b0e7816 */ /* 0x040fe4000000000e */
[----:B------:R-:W-:Y:S02]  /*1b040*/  PRMT R5, R59, 0x7632, R5 ;  /* 0x000076323b057816 */ /* 0x000fe40000000005 */
[----:B------:R-:W-:-:S02]  /*1b050*/  PRMT R15, R58, 0x7632, R15 ;  /* 0x000076323a0f7816 */ /* 0x000fc4000000000f */
[----:B------:R-:W-:Y:S02]  /*1b060*/  PRMT R16, R58, 0x7610, R16 ;  /* 0x000076103a107816 */ /* 0x000fe40000000010 */
[----:B------:R-:W-:Y:S01]  /*1b070*/  PRMT R0, R57, 0x7632, R0 ;  /* 0x0000763239007816 */ /* 0x000fe20000000000 */
[----:B--2---:R-:W-:-:S05]  /*1b080*/  @!P0 HFMA2.BF16_V2 R125, -RZ.H0_H0, RZ.H0_H0, -R4.H0_H0 ;  /* 0x200000ffff7d8231 */ /* 0x004fca0000340904 */
[----:B------:R-:W-:Y:S02]  /*1b090*/  PRMT R59, R125, 0x7610, R59 ;  /* 0x000076107d3b7816 */ /* 0x000fe4000000003b */
[----:B------:R3:W2:Y:S01]  /*1b0a0*/  LDL.LU.S16 R125, [R1+0x188] ;  /* 0x00018800017d7983 */ /* 0x0006a20000300600 */
[----:B------:R-:W-:Y:S02]  /*1b0b0*/  @!P1 HFMA2.BF16_V2 R168, -RZ.H0_H0, RZ.H0_H0, -R15.H0_H0 ;  /* 0x200000ffffa89231 */ /* 0x000fe4000034090f */
[----:B------:R-:W-:-:S03]  /*1b0c0*/  @!P2 HFMA2.BF16_V2 R185, -RZ.H0_H0, RZ.H0_H0, -R16.H0_H0 ;  /* 0x200000ffffb9a231 */ /* 0x000fc60000340910 */
[----:B------:R-:W-:Y:S02]  /*1b0d0*/  PRMT R60, R168, 0x7610, R60 ;  /* 0x00007610a83c7816 */ /* 0x000fe4000000003c */
[----:B------:R-:W-:Y:S02]  /*1b0e0*/  PRMT R168, R16, 0x5410, R15 ;  /* 0x0000541010a87816 */ /* 0x000fe4000000000f */
[----:B------:R-:W-:Y:S02]  /*1b0f0*/  PRMT R124, R185, 0x7610, R124 ;  /* 0x00007610b97c7816 */ /* 0x000fe4000000007c */
[----:B------:R-:W-:Y:S02]  /*1b100*/  @!P1 PRMT R15, R60, 0x5410, RZ ;  /* 0x000054103c0f9816 */ /* 0x000fe400000000ff */
[----:B------:R-:W-:Y:S01]  /*1b110*/  PRMT R185, R4, 0x5410, R0 ;  /* 0x0000541004b97816 */ /* 0x000fe20000000000 */
[----:B------:R3:W3:Y:S01]  /*1b120*/  LDL.LU.S16 R60, [R1+0x190] ;  /* 0x00019000013c7983 */ /* 0x0006e20000300600 */
[----:B------:R-:W-:-:S03]  /*1b130*/  @!P0 PRMT R4, R59, 0x5410, RZ ;  /* 0x000054103b048816 */ /* 0x000fc600000000ff */
[----:B------:R1:W4:Y:S01]  /*1b140*/  LDL.LU.S16 R59, [R1+0x18c] ;  /* 0x00018c00013b7983 */ /* 0x0003220000300600 */
[----:B------:R-:W-:-:S04]  /*1b150*/  LOP3.LUT R3, R2, 0xffff, RZ, 0xc0, !PT ;  /* 0x0000ffff02037812 */ /* 0x000fc800078ec0ff */
[----:B------:R-:W-:-:S04]  /*1b160*/  SHF.R.U32.HI R3, RZ, 0x8, R3 ;  /* 0x00000008ff037819 */ /* 0x000fc80000011603 */
[----:B------:R-:W-:-:S04]  /*1b170*/  LOP3.LUT R3, R3, 0xffff, RZ, 0xc0, !PT ;  /* 0x0000ffff03037812 */ /* 0x000fc800078ec0ff */
[----:B------:R-:W-:Y:S02]  /*1b180*/  ISETP.GE.U32.AND P0, PT, R217, R3, PT ;  /* 0x00000003d900720c */ /* 0x000fe40003f06070 */
[--C-:B------:R-:W-:Y:S02]  /*1b190*/  SHF.R.U32.HI R3, RZ, 0x10, R2.reuse ;  /* 0x00000010ff037819 */ /* 0x100fe40000011602 */
[----:B------:R-:W-:Y:S02]  /*1b1a0*/  SHF.R.U32.HI R2, RZ, 0x18, R2 ;  /* 0x00000018ff027819 */ /* 0x000fe40000011602 */
[----:B------:R-:W-:-:S04]  /*1b1b0*/  LOP3.LUT R3, R3, 0xff, RZ, 0xc0, !PT ;  /* 0x000000ff03037812 */ /* 0x000fc800078ec0ff */
[----:B------:R-:W-:Y:S01]  /*1b1c0*/  ISETP.GE.U32.AND P1, PT, R217, R3, PT ;  /* 0x00000003d900720c */ /* 0x000fe20003f26070 */
[----:B------:R1:W-:Y:S01]  /*1b1d0*/  ST.E.U16 [R6.64+-0x100], R63 ;  /* 0xffff003f06007985 */ /* 0x0003e2000c101504 */
[----:B------:R-:W-:-:S03]  /*1b1e0*/  @!P2 PRMT R16, R124, 0x5410, RZ ;  /* 0x000054107c10a816 */ /* 0x000fc600000000ff */
[----:B------:R-:W4:Y:S01]  /*1b1f0*/  LDL R124, [R1+0x2bc] ;  /* 0x0002bc00017c7983 */ /* 0x000f220000100800 */
[----:B--2---:R-:W-:-:S05]  /*1b200*/  @!P0 HFMA2.BF16_V2 R125, -RZ.H0_H0, RZ.H0_H0, -R0.H0_H0 ;  /* 0x200000ffff7d8231 */ /* 0x004fca0000340900 */
[----:B------:R-:W-:-:S04]  /*1b210*/  PRMT R78, R125, 0x7610, R78 ;  /* 0x000076107d4e7816 */ /* 0x000fc8000000004e */
[----:B------:R-:W-:Y:S02]  /*1b220*/  @!P0 PRMT R0, R78, 0x5410, RZ ;  /* 0x000054104e008816 */ /* 0x000fe400000000ff */
[----:B------:R-:W-:Y:S01]  /*1b230*/  ISETP.GE.U32.AND P0, PT, R217, R2, PT ;  /* 0x00000002d900720c */ /* 0x000fe20003f06070 */
[----:B---3--:R-:W-:Y:S01]  /*1b240*/  @!P1 HFMA2.BF16_V2 R60, -RZ.H0_H0, RZ.H0_H0, -R164.H0_H0 ;  /* 0x200000ffff3c9231 */ /* 0x008fe200003409a4 */
[----:B------:R-:W-:-:S04]  /*1b250*/  @P1 PRMT R2, R164, 0x7610, R2 ;  /* 0x00007610a4021816 */ /* 0x000fc80000000002 */
[----:B------:R-:W-:-:S07]  /*1b260*/  PRMT R58, R60, 0x7610, R58 ;  /* 0x000076103c3a7816 */ /* 0x000fce000000003a */
[----:B----4-:R-:W-:Y:S01]  /*1b270*/  @!P0 HFMA2.BF16_V2 R59, -RZ.H0_H0, RZ.H0_H0, -R164.H1_H1 ;  /* 0x200000ffff3b8231 */ /* 0x010fe200003609a4 */
[----:B------:R-:W-:Y:S01]  /*1b280*/  IMAD.SHL.U32 R60, R230, 0x4, RZ ;  /* 0x00000004e63c7824 */ /* 0x000fe200078e00ff */
[----:B------:R-:W-:-:S03]  /*1b290*/  @P0 PRMT R3, R164, 0x7632, R3 ;  /* 0x00007632a4030816 */ /* 0x000fc60000000003 */
[----:B------:R-:W-:Y:S02]  /*1b2a0*/  PRMT R57, R59, 0x7610, R57 ;  /* 0x000076103b397816 */ /* 0x000fe40000000039 */
[----:B------:R-:W-:Y:S02]  /*1b2b0*/  @!P1 PRMT R2, R58, 0x5410, RZ ;  /* 0x000054103a029816 */ /* 0x000fe400000000ff */
[----:B------:R-:W-:Y:S02]  /*1b2c0*/  @!P0 PRMT R3, R57, 0x5410, RZ ;  /* 0x0000541039038816 */ /* 0x000fe400000000ff */
[C---:B------:R-:W-:Y:S02]  /*1b2d0*/  IADD3 R58, R60.reuse, 0x2, RZ ;  /* 0x000000023c3a7810 */ /* 0x040fe40007ffe0ff */
[C---:B------:R-:W-:Y:S02]  /*1b2e0*/  IADD3 R57, R60.reuse, 0x3, RZ ;  /* 0x000000033c397810 */ /* 0x040fe40007ffe0ff */
[----:B------:R-:W-:-:S02]  /*1b2f0*/  IADD3 R78, R60, 0x1, RZ ;  /* 0x000000013c4e7810 */ /* 0x000fc40007ffe0ff */
[CC--:B------:R-:W-:Y:S02]  /*1b300*/  LOP3.LUT R59, R133.reuse, R9.reuse, R60, 0x96, !PT ;  /* 0x00000009853b7212 */ /* 0x0c0fe400078e963c */
[CC--:B------:R-:W-:Y:S02]  /*1b310*/  LOP3.LUT R60, R133.reuse, R9.reuse, R58, 0x96, !PT ;  /* 0x00000009853c7212 */ /* 0x0c0fe400078e963a */
[CC--:B-1----:R-:W-:Y:S02]  /*1b320*/  LOP3.LUT R63, R133.reuse, R9.reuse, R57, 0x96, !PT ;  /* 0x00000009853f7212 */ /* 0x0c2fe400078e9639 */
[----:B------:R-:W-:Y:S02]  /*1b330*/  LOP3.LUT R58, R133, R9, R78, 0x96, !PT ;  /* 0x00000009853a7212 */ /* 0x000fe400078e964e */
[----:B------:R-:W2:Y:S04]  /*1b340*/  LDL.LU.64 R8, [R1+0x3b0] ;  /* 0x0003b00001087983 */ /* 0x000ea80000300a00 */
[----:B------:R-:W-:Y:S04]  /*1b350*/  ST.E.U16 [R6.64+-0xfe], R157 ;  /* 0xffff029d06007985 */ /* 0x000fe8000c101504 */
[----:B------:R1:W-:Y:S04]  /*1b360*/  ST.E.U16 [R12.64+-0x100], R79 ;  /* 0xffff004f0c007985 */ /* 0x0003e8000c101504 */
[----:B------:R-:W-:Y:S04]  /*1b370*/  ST.E.U16 [R12.64+-0xfe], R156 ;  /* 0xffff029c0c007985 */ /* 0x000fe8000c101504 */
[----:B------:R-:W-:Y:S04]  /*1b380*/  ST.E.U16 [R10.64+-0x100], R77 ;  /* 0xffff004d0a007985 */ /* 0x000fe8000c101504 */
[----:B------:R3:W-:Y:S01]  /*1b390*/  ST.E.U16 [R10.64+-0xfe], R76 ;  /* 0xffff024c0a007985 */ /* 0x0007e2000c101504 */
[----:B------:R-:W-:-:S02]  /*1b3a0*/  LOP3.LUT R57, R247, R124, R132, 0x96, !PT ;  /* 0x0000007cf7397212 */ /* 0x000fc400078e9684 */
[----:B------:R-:W-:Y:S01]  /*1b3b0*/  PRMT R18, R19, 0x7632, R18 ;  /* 0x0000763213127816 */ /* 0x000fe20000000012 */
[----:B------:R-:W-:Y:S01]  /*1b3c0*/  @!P3 HFMA2.BF16_V2 R137, -RZ.H0_H0, RZ.H0_H0, -R5.H0_H0 ;  /* 0x200000ffff89b231 */ /* 0x000fe20000340905 */
[----:B------:R-:W-:-:S03]  /*1b3d0*/  IMAD.WIDE.U32 R124, R63, -0x326172a9, RZ ;  /* 0xcd9e8d573f7c7825 */ /* 0x000fc600078e00ff */
[----:B------:R-:W-:Y:S01]  /*1b3e0*/  @!P5 HFMA2.BF16_V2 R152, -RZ.H0_H0, RZ.H0_H0, -R18.H0_H0 ;  /* 0x200000ffff98d231 */ /* 0x000fe20000340912 */
[----:B------:R-:W-:Y:S01]  /*1b3f0*/  IMAD.WIDE.U32 R132, R57, -0x326172a9, RZ ;  /* 0xcd9e8d5739847825 */ /* 0x000fe200078e00ff */
[----:B------:R-:W-:-:S03]  /*1b400*/  PRMT R140, R137, 0x7610, R140 ;  /* 0x00007610898c7816 */ /* 0x000fc6000000008c */
[----:B-1----:R-:W-:Y:S01]  /*1b410*/  IMAD.WIDE.U32 R78, R59, -0x326172a9, RZ ;  /* 0xcd9e8d573b4e7825 */ /* 0x002fe200078e00ff */
[----:B------:R-:W-:Y:S02]  /*1b420*/  PRMT R137, R19, 0x5410, R18 ;  /* 0x0000541013897816 */ /* 0x000fe40000000012 */
[----:B------:R-:W-:Y:S02]  /*1b430*/  @!P5 PRMT R18, R152, 0x5410, RZ ;  /* 0x000054109812d816 */ /* 0x000fe400000000ff */
[-CC-:B------:R-:W-:Y:S02]  /*1b440*/  LOP3.LUT R59, R101, R233.reuse, R78.reuse, 0x96, !PT ;  /* 0x000000e9653b7212 */ /* 0x180fe400078e964e */
[----:B------:R-:W-:Y:S01]  /*1b450*/  LOP3.LUT R57, R133, R233, R78, 0x96, !PT ;  /* 0x000000e985397212 */ /* 0x000fe200078e964e */
[----:B---3--:R-:W-:-:S04]  /*1b460*/  IMAD.WIDE.U32 R76, R58, -0x326172a9, RZ ;  /* 0xcd9e8d573a4c7825 */ /* 0x008fc800078e00ff */
[----:B------:R-:W-:Y:S01]  /*1b470*/  IMAD.MOV.U32 R152, RZ, RZ, R206 ;  /* 0x000000ffff987224 */ /* 0x000fe200078e00ce */
[-CC-:B------:R-:W-:Y:S01]  /*1b480*/  LOP3.LUT R78, R77, R232.reuse, R228.reuse, 0x96, !PT ;  /* 0x000000e84d4e7212 */ /* 0x180fe200078e96e4 */
[----:B--2---:R1:W-:Y:S04]  /*1b490*/  ST.E.U16 [R8.64+-0x100], R62 ;  /* 0xffff003e08007985 */ /* 0x0043e8000c101504 */
[----:B------:R-:W-:Y:S04]  /*1b4a0*/  ST.E.U16 [R8.64+-0xfe], R75 ;  /* 0xffff024b08007985 */ /* 0x000fe8000c101504 */
        /* <DEDUP_REMOVED lines=22> */
[----:B------:R2:W-:Y:S01]  /*1b610*/  ST.E.U16 [R8.64+-0xce], R65 ;  /* 0xffff324108007985 */ /* 0x0005e2000c101504 */
[----:B-1----:R-:W-:-:S03]  /*1b620*/  LOP3.LUT R62, R79, R232, R228, 0x96, !PT ;  /* 0x000000e84f3e7212 */ /* 0x002fc600078e96e4 */
[----:B------:R-:W-:Y:S04]  /*1b630*/  ST.E.U16 [R8.64+-0xd0], R66 ;  /* 0xffff304208007985 */ /* 0x000fe8000c101504 */
[----:B------:R-:W-:Y:S04]  /*1b640*/  ST.E.U16 [R6.64+-0xc0], R128 ;  /* 0xffff408006007985 */ /* 0x000fe8000c101504 */
[----:B------:R-:W-:Y:S04]  /*1b650*/  ST.E.U16 [R6.64+-0xbe], R126 ;  /* 0xffff427e06007985 */ /* 0x000fe8000c101504 */
[----:B------:R1:W-:Y:S04]  /*1b660*/  ST.E.U16 [R12.64+-0xc0], R122 ;  /* 0xffff407a0c007985 */ /* 0x0003e8000c101504 */
[----:B------:R3:W-:Y:S01]  /*1b670*/  ST.E.U16 [R12.64+-0xbe], R123 ;  /* 0xffff427b0c007985 */ /* 0x0007e2000c101504 */
[----:B--2---:R-:W-:-:S05]  /*1b680*/  IMAD.WIDE.U32 R64, R60, -0x326172a9, RZ ;  /* 0xcd9e8d573c407825 */ /* 0x004fca00078e00ff */
[-CC-:B-1----:R-:W-:Y:S02]  /*1b690*/  LOP3.LUT R122, R65, R232.reuse, R228.reuse, 0x96, !PT ;  /* 0x000000e8417a7212 */ /* 0x182fe400078e96e4 */
[----:B---3--:R-:W-:Y:S02]  /*1b6a0*/  LOP3.LUT R123, R125, R232, R228, 0x96, !PT ;  /* 0x000000e87d7b7212 */ /* 0x008fe400078e96e4 */
[----:B------:R-:W2:Y:S04]  /*1b6b0*/  LDL.LU.64 R228, [R1+0x3a8] ;  /* 0x0003a80001e47983 */ /* 0x000ea80000300a00 */
[----:B------:R-:W3:Y:S01]  /*1b6c0*/  LDL.LU R206, [R1+0x3a4] ;  /* 0x0003a40001ce7983 */ /* 0x000ee20000300800 */
[----:B------:R-:W-:Y:S01]  /*1b6d0*/  @!P6 HFMA2.BF16_V2 R153, -RZ.H0_H0, RZ.H0_H0, -R19.H0_H0 ;  /* 0x200000ffff99e231 */ /* 0x000fe20000340913 */
[----:B------:R-:W-:-:S04]  /*1b6e0*/  IMAD.MOV.U32 R144, RZ, RZ, R205 ;  /* 0x000000ffff907224 */ /* 0x000fc800078e00cd */
[----:B------:R-:W-:Y:S01]  /*1b6f0*/  @!P6 PRMT R19, R153, 0x5410, RZ ;  /* 0x000054109913e816 */ /* 0x000fe200000000ff */
[----:B------:R-:W-:Y:S02]  /*1b700*/  IMAD.MOV.U32 R153, RZ, RZ, R226 ;  /* 0x000000ffff997224 */ /* 0x000fe400078e00e2 */
[----:B------:R-:W4:Y:S04]  /*1b710*/  LDL.LU R226, [R1+0x3a0] ;  /* 0x0003a00001e27983 */ /* 0x000f280000300800 */
[----:B------:R-:W2:Y:S04]  /*1b720*/  LDL.LU R154, [R1+0x108] ;  /* 0x00010800019a7983 */ /* 0x000ea80000300800 */
[----:B------:R-:W2:Y:S04]  /*1b730*/  LDL.LU R155, [R1+0x10c] ;  /* 0x00010c00019b7983 */ /* 0x000ea80000300800 */
[----:B------:R-:W2:Y:S04]  /*1b740*/  LDL.LU R205, [R1+0x39c] ;  /* 0x00039c0001cd7983 */ /* 0x000ea80000300800 */
[----:B------:R-:W4:Y:S01]  /*1b750*/  LDL.LU R146, [R1+0xf8] ;  /* 0x0000f80001927983 */ /* 0x000f220000300800 */
[----:B---3--:R-:W-:-:S03]  /*1b760*/  IMAD.MOV.U32 R147, RZ, RZ, R206 ;  /* 0x000000ffff937224 */ /* 0x008fc600078e00ce */
[----:B------:R-:W3:Y:S01]  /*1b770*/  LDL.LU R206, [R1+0x398] ;  /* 0x0003980001ce7983 */ /* 0x000ee20000300800 */
[----:B--2---:R-:W-:-:S03]  /*1b780*/  IMAD.MOV.U32 R142, RZ, RZ, R205 ;  /* 0x000000ffff8e7224 */ /* 0x004fc600078e00cd */
[----:B------:R-:W2:Y:S04]  /*1b790*/  LDL.LU R205, [R1+0x394] ;  /* 0x0003940001cd7983 */ /* 0x000ea80000300800 */
        /* <DEDUP_REMOVED lines=10> */
[----:B------:R-:W-:Y:S01]  /*1b840*/  ST.E.U16 [R8.64+-0xb0], R52 ;  /* 0xffff503408007985 */ /* 0x000fe2000c101504 */
[----:B---3--:R-:W-:-:S03]  /*1b850*/  IMAD.MOV.U32 R143, RZ, RZ, R206 ;  /* 0x000000ffff8f7224 */ /* 0x008fc600078e00ce */
[----:B------:R-:W3:Y:S04]  /*1b860*/  LDL.LU R206, [R1+0x390] ;  /* 0x0003900001ce7983 */ /* 0x000ee80000300800 */
        /* <DEDUP_REMOVED lines=13> */
[----:B------:R-:W-:-:S03]  /*1b940*/  LOP3.LUT R58, R79, R232, R214, 0x96, !PT ;  /* 0x000000e84f3a7212 */ /* 0x000fc600078e96d6 */
        /* <DEDUP_REMOVED lines=10> */
[----:B------:R-:W-:-:S03]  /*1b9f0*/  IMAD.WIDE.U32 R68, R58, -0x2daee0ad, RZ ;  /* 0xd2511f533a447825 */ /* 0x000fc600078e00ff */
[----:B------:R-:W-:Y:S01]  /*1ba00*/  ST.E.U16 [R8.64+-0x80], R40 ;  /* 0xffff802808007985 */ /* 0x000fe2000c101504 */
[----:B------:R-:W-:-:S03]  /*1ba10*/  IMAD.WIDE.U32 R70, R57, -0x2daee0ad, RZ ;  /* 0xd2511f5339467825 */ /* 0x000fc600078e00ff */
        /* <DEDUP_REMOVED lines=10> */
[----:B------:R-:W-:Y:S01]  /*1bac0*/  ST.E.U16 [R6.64+-0x60], R105 ;  /* 0xffffa06906007985 */ /* 0x000fe2000c101504 */
[----:B------:R-:W-:-:S03]  /*1bad0*/  LOP3.LUT R57, R71, R241, R68, 0x96, !PT ;  /* 0x000000f147397212 */ /* 0x000fc600078e9644 */
[----:B------:R-:W-:Y:S01]  /*1bae0*/  ST.E.U16 [R6.64+-0x5e], R104 ;  /* 0xffffa26806007985 */ /* 0x000fe2000c101504 */
[----:B------:R-:W-:-:S03]  /*1baf0*/  @!P4 HFMA2.BF16_V2 R184, -RZ.H0_H0, RZ.H0_H0, -R14.H0_H0 ;  /* 0x200000ffffb8c231 */ /* 0x000fc6000034090e */
        /* <DEDUP_REMOVED lines=11> */
[----:B------:R-:W-:Y:S01]  /*1bbb0*/  ST.E.U16 [R12.64+-0x4e], R96 ;  /* 0xffffb2600c007985 */ /* 0x000fe2000c101504 */
[----:B------:R-:W-:-:S03]  /*1bbc0*/  PRMT R141, R184, 0x7610, R141 ;  /* 0x00007610b88d7816 */ /* 0x000fc6000000008d */
[----:B------:R-:W-:Y:S04]  /*1bbd0*/  ST.E.U16 [R10.64+-0x50], R26 ;  /* 0xffffb01a0a007985 */ /* 0x000fe8000c101504 */
[----:B------:R-:W-:Y:S04]  /*1bbe0*/  ST.E.U16 [R10.64+-0x4e], R25 ;  /* 0xffffb2190a007985 */ /* 0x000fe8000c101504 */
[----:B------:R-:W-:Y:S04]  /*1bbf0*/  ST.E.U16 [R8.64+-0x50], R28 ;  /* 0xffffb01c08007985 */ /* 0x000fe8000c101504 */
[----:B------:R-:W-:Y:S04]  /*1bc00*/  ST.E.U16 [R8.64+-0x4e], R27 ;  /* 0xffffb21b08007985 */ /* 0x000fe8000c101504 */
[----:B------:R-:W-:Y:S04]  /*1bc10*/  ST.E.U16 [R6.64+-0x40], R95 ;  /* 0xffffc05f06007985 */ /* 0x000fe8000c101504 */
[----:B------:R-:W-:Y:S01]  /*1bc20*/  ST.E.U16 [R6.64+-0x3e], R94 ;  /* 0xffffc25e06007985 */ /* 0x000fe2000c101504 */
[----:B------:R-:W-:-:S03]  /*1bc30*/  PRMT R184, R14, 0x5410, R5 ;  /* 0x000054100eb87816 */ /* 0x000fc60000000005 */
[----:B------:R-:W-:Y:S01]  /*1bc40*/  ST.E.U16 [R12.64+-0x40], R92 ;  /* 0xffffc05c0c007985 */ /* 0x000fe2000c101504 */
[----:B------:R-:W-:-:S03]  /*1bc50*/  IMAD.WIDE.U32 R62, R62, -0x2daee0ad, RZ ;  /* 0xd2511f533e3e7825 */ /* 0x000fc600078e00ff */
[----:B------:R-:W-:Y:S01]  /*1bc60*/  ST.E.U16 [R12.64+-0x3e], R93 ;  /* 0xffffc25d0c007985 */ /* 0x000fe2000c101504 */
[----:B------:R-:W-:-:S03]  /*1bc70*/  @!P4 PRMT R14, R141, 0x5410, RZ ;  /* 0x000054108d0ec816 */ /* 0x000fc600000000ff */
[----:B------:R-:W-:Y:S01]  /*1bc80*/  ST.E.U16 [R10.64+-0x40], R22 ;  /* 0xffffc0160a007985 */ /* 0x000fe2000c101504 */
[----:B------:R-:W-:-:S03]  /*1bc90*/  @!P3 PRMT R5, R140, 0x5410, RZ ;  /* 0x000054108c05b816 */ /* 0x000fc600000000ff */
[----:B------:R-:W-:Y:S01]  /*1bca0*/  ST.E.U16 [R10.64+-0x3e], R21 ;  /* 0xffffc2150a007985 */ /* 0x000fe2000c101504 */
[----:B------:R-:W-:-:S03]  /*1bcb0*/  LOP3.LUT R58, R61, R231, R132, 0x96, !PT ;  /* 0x000000e73d3a7212 */ /* 0x000fc600078e9684 */
[----:B------:R-:W-:Y:S01]  /*1bcc0*/  ST.E.U16 [R8.64+-0x40], R24 ;  /* 0xffffc01808007985 */ /* 0x000fe2000c101504 */
[----:B------:R-:W-:-:S03]  /*1bcd0*/  LOP3.LUT R57, R73, R240, R60, 0x96, !PT ;  /* 0x000000f049397212 */ /* 0x000fc600078e963c */
[----:B------:R-:W-:Y:S04]  /*1bce0*/  ST.E.U16 [R8.64+-0x3e], R23 ;  /* 0xffffc21708007985 */ /* 0x000fe8000c101504 */
[----:B------:R-:W-:Y:S04]  /*1bcf0*/  ST.E.U16 [R6.64+-0x30], R91 ;  /* 0xffffd05b06007985 */ /* 0x000fe8000c101504 */
[----:B------:R-:W-:Y:S04]  /*1bd00*/  ST.E.U16 [R6.64+-0x2e], R90 ;  /* 0xffffd25a06007985 */ /* 0x000fe8000c101504 */
[----:B------:R-:W-:Y:S04]  /*1bd10*/  ST.E.U16 [R12.64+-0x30], R89 ;  /* 0xffffd0590c007985 */ /* 0x000fe8000c101504 */
[----:B------:R-:W-:Y:S01]  /*1bd20*/  ST.E.U16 [R12.64+-0x2e], R88 ;  /* 0xffffd2580c007985 */ /* 0x000fe2000c101504 */
[----:B------:R-:W-:-:S03]  /*1bd30*/  IMAD.WIDE.U32 R68, R59, -0x2daee0ad, RZ ;  /* 0xd2511f533b447825 */ /* 0x000fc600078e00ff */
[----:B------:R-:W-:Y:S01]  /*1bd40*/  ST.E.U16 [R10.64+-0x30], R20 ;  /* 0xffffd0140a007985 */ /* 0x000fe2000c101504 */
[----:B------:R-:W-:-:S03]  /*1bd50*/  LOP3.LUT R60, R63, R234, R250, 0x96, !PT ;  /* 0x000000ea3f3c7212 */ /* 0x000fc600078e96fa */
        /* <DEDUP_REMOVED lines=13> */
[----:B------:R-:W-:-:S03]  /*1be30*/  LOP3.LUT R57, R59, R239, R70, 0x96, !PT ;  /* 0x000000ef3b397212 */ /* 0x000fc600078e9646 */
[----:B------:R-:W-:Y:S01]  /*1be40*/  ST.E.U16 [R6.64+-0x10], R83 ;  /* 0xfffff05306007985 */ /* 0x000fe2000c101504 */
[----:B------:R-:W-:-:S03]  /*1be50*/  LOP3.LUT R58, R67, R236, R58, 0x96, !PT ;  /* 0x000000ec433a7212 */ /* 0x000fc600078e963a */
[----:B------:R-:W-:Y:S04]  /*1be60*/  ST.E.U16 [R6.64+-0xe], R82 ;  /* 0xfffff25206007985 */ /* 0x000fe8000c101504 */
[----:B------:R-:W-:Y:S04]  /*1be70*/  ST.E.U16 [R12.64+-0x10], R80 ;  /* 0xfffff0500c007985 */ /* 0x000fe8000c101504 */
[----:B------:R-:W-:Y:S04]  /*1be80*/  ST.E.U16 [R12.64+-0xe], R81 ;  /* 0xfffff2510c007985 */ /* 0x000fe8000c101504 */
[----:B------:R-:W-:Y:S04]  /*1be90*/  ST.E.U16 [R10.64+-0x10], R4 ;  /* 0xfffff0040a007985 */ /* 0x000fe8000c101504 */
[----:B------:R4:W-:Y:S01]  /*1bea0*/  ST.E.U16 [R10.64+-0xe], R0 ;  /* 0xfffff2000a007985 */ /* 0x0009e2000c101504 */
[----:B-1----:R-:W-:-:S03]  /*1beb0*/  IMAD.WIDE.U32 R14, R60, -0x326172a9, RZ ;  /* 0xcd9e8d573c0e7825 */ /* 0x002fc600078e00ff */
[----:B------:R-:W-:Y:S01]  /*1bec0*/  ST.E.U16 [R8.64+-0x10], R2 ;  /* 0xfffff00208007985 */ /* 0x000fe2000c101504 */
[----:B------:R-:W-:-:S03]  /*1bed0*/  LOP3.LUT R61, R69, R241, R62, 0x96, !PT ;  /* 0x000000f1453d7212 */ /* 0x000fc600078e963e */
[----:B------:R1:W-:Y:S04]  /*1bee0*/  ST.E.U16 [R8.64+-0xe], R3 ;  /* 0xfffff20308007985 */ /* 0x0003e8000c101504 */
[----:B--2---:R-:W2:Y:S01]  /*1bef0*/  LDSM.16.MT88.4 R20, [R205+0x4000] ;  /* 0x00400000cd14783b */ /* 0x004ea20000004200 */
[----:B------:R-:W-:-:S03]  /*1bf00*/  IMAD.WIDE.U32 R18, R57, -0x326172a9, RZ ;  /* 0xcd9e8d5739127825 */ /* 0x000fc600078e00ff */
[----:B---3--:R-:W3:Y:S01]  /*1bf10*/  LDSM.16.MT88.4 R32, [R206+0x4000] ;  /* 0x00400000ce20783b */ /* 0x008ee20000004200 */
[----:B------:R-:W-:-:S04]  /*1bf20*/  IMAD.WIDE.U32 R70, R61, -0x326172a9, RZ ;  /* 0xcd9e8d573d467825 */ /* 0x000fc800078e00ff */
[----:B------:R-:W-:Y:S01]  /*1bf30*/  IMAD.MOV.U32 R145, RZ, RZ, R252 ;  /* 0x000000ffff917224 */ /* 0x000fe200078e00fc */
[----:B------:R-:W-:Y:S01]  /*1bf40*/  LOP3.LUT R77, R77, R232, R214, 0x96, !PT ;  /* 0x000000e84d4d7212 */ /* 0x000fe200078e96d6 */
[----:B------:R-:W-:Y:S01]  /*1bf50*/  IMAD.MOV.U32 R141, RZ, RZ, R192 ;  /* 0x000000ffff8d7224 */ /* 0x000fe200078e00c0 */
[----:B----4-:R-:W-:Y:S01]  /*1bf60*/  LOP3.LUT R0, R15, R231, R100, 0x96, !PT ;  /* 0x000000e70f007212 */ /* 0x010fe200078e9664 */
[----:B------:R-:W-:Y:S01]  /*1bf70*/  IMAD.MOV.U32 R140, RZ, RZ, R245 ;  /* 0x000000ffff8c7224 */ /* 0x000fe200078e00f5 */
[----:B------:R-:W-:Y:S01]  /*1bf80*/  LOP3.LUT R79, R101, R233, R76, 0x96, !PT ;  /* 0x000000e9654f7212 */ /* 0x000fe200078e964c */
[----:B------:R-:W4:Y:S01]  /*1bf90*/  LDSM.16.MT88.4 R28, [R206+0x4400] ;  /* 0x00440000ce1c783b */ /* 0x000f220000004200 */
[----:B-1----:R-:W-:-:S04]  /*1bfa0*/  IMAD.WIDE.U32 R2, R58, -0x326172a9, RZ ;  /* 0xcd9e8d573a027825 */ /* 0x002fc800078e00ff */
[----:B------:R-:W-:Y:S01]  /*1bfb0*/  IMAD.WIDE.U32 R4, R0, -0x2daee0ad, RZ ;  /* 0xd2511f5300047825 */ /* 0x000fe200078e00ff */
[----:B------:R-:W-:Y:S02]  /*1bfc0*/  LOP3.LUT R0, R3, R242, R18, 0x96, !PT ;  /* 0x000000f203007212 */ /* 0x000fe400078e9612 */
[C---:B------:R-:W-:Y:S02]  /*1bfd0*/  LOP3.LUT R3, R2.reuse, 0xffff, RZ, 0xc0, !PT ;  /* 0x0000ffff02037812 */ /* 0x040fe400078ec0ff */
[----:B------:R-:W-:Y:S02]  /*1bfe0*/  LOP3.LUT R8, R71, R240, R14, 0x96, !PT ;  /* 0x000000f047087212 */ /* 0x000fe400078e960e */
[----:B------:R-:W-:Y:S02]  /*1bff0*/  LOP3.LUT R12, R5, R239, R68, 0x96, !PT ;  /* 0x000000ef050c7212 */ /* 0x000fe400078e9644 */
[----:B------:R-:W-:Y:S02]  /*1c000*/  LOP3.LUT R14, R2, 0xff, RZ, 0xc0, !PT ;  /* 0x000000ff020e7812 */ /* 0x000fe400078ec0ff */
[----:B------:R-:W-:-:S02]  /*1c010*/  SHF.R.U32.HI R5, RZ, 0x10, R2 ;  /* 0x00000010ff057819 */ /* 0x000fc40000011602 */
[----:B------:R-:W-:Y:S02]  /*1c020*/  SHF.R.U32.HI R13, RZ, 0x18, R2 ;  /* 0x00000018ff0d7819 */ /* 0x000fe40000011602 */
[----:B------:R-:W-:Y:S02]  /*1c030*/  SHF.R.U32.HI R11, RZ, 0x8, R3 ;  /* 0x00000008ff0b7819 */ /* 0x000fe40000011603 */
[----:B------:R-:W-:Y:S02]  /*1c040*/  LOP3.LUT R2, R0, 0xffff, RZ, 0xc0, !PT ;  /* 0x0000ffff00027812 */ /* 0x000fe400078ec0ff */
[--C-:B------:R-:W-:Y:S01]  /*1c050*/  SHF.R.U32.HI R3, RZ, 0x10, R0.reuse ;  /* 0x00000010ff037819 */ /* 0x100fe20000011600 */
[----:B------:R-:W-:Y:S01]  /*1c060*/  IMAD.WIDE.U32 R38, R8, -0x2daee0ad, RZ ;  /* 0xd2511f5308267825 */ /* 0x000fe200078e00ff */
[----:B------:R-:W-:Y:S02]  /*1c070*/  LOP3.LUT R9, R0, 0xff, RZ, 0xc0, !PT ;  /* 0x000000ff00097812 */ /* 0x000fe400078ec0ff */
[----:B------:R-:W-:-:S02]  /*1c080*/  SHF.R.U32.HI R8, RZ, 0x18, R0 ;  /* 0x00000018ff087819 */ /* 0x000fc40000011600 */
[----:B------:R-:W-:Y:S02]  /*1c090*/  LOP3.LUT R5, R5, 0xff, RZ, 0xc0, !PT ;  /* 0x000000ff05057812 */ /* 0x000fe400078ec0ff */
[----:B------:R-:W-:Y:S02]  /*1c0a0*/  SHF.R.U32.HI R0, RZ, 0x8, R2 ;  /* 0x00000008ff007819 */ /* 0x000fe40000011602 */
[----:B------:R-:W-:Y:S02]  /*1c0b0*/  LOP3.LUT R3, R3, 0xff, RZ, 0xc0, !PT ;  /* 0x000000ff03037812 */ /* 0x000fe400078ec0ff */
[----:B------:R-:W-:Y:S02]  /*1c0c0*/  PRMT R2, R14, 0x5410, R11 ;  /* 0x000054100e027816 */ /* 0x000fe4000000000b */
[----:B------:R-:W-:Y:S02]  /*1c0d0*/  PRMT R5, R5, 0x5410, R13 ;  /* 0x0000541005057816 */ /* 0x000fe4000000000d */
[----:B------:R-:W-:-:S02]  /*1c0e0*/  PRMT R192, R217, 0x7054, R217 ;  /* 0x00007054d9c07816 */ /* 0x000fc400000000d9 */
[----:B------:R-:W-:Y:S02]  /*1c0f0*/  PRMT R0, R9, 0x5410, R0 ;  /* 0x0000541009007816 */ /* 0x000fe40000000000 */
[----:B------:R-:W-:Y:S01]  /*1c100*/  PRMT R3, R3, 0x5410, R8 ;  /* 0x0000541003037816 */ /* 0x000fe20000000008 */
[--C-:B------:R-:W-:Y:S01]  /*1c110*/  HSET2.LE.AND R5, R5, R192.reuse, PT ;  /* 0x000000c005057233 */ /* 0x100fe20003803000 */
[----:B------:R-:W-:Y:S01]  /*1c120*/  LOP3.LUT R10, R39, R236, R4, 0x96, !PT ;  /* 0x000000ec270a7212 */ /* 0x000fe200078e9604 */
[--C-:B------:R-:W-:Y:S02]  /*1c130*/  HSET2.LE.AND R0, R0, R192.reuse, PT ;  /* 0x000000c000007233 */ /* 0x100fe40003803000 */
[--C-:B------:R-:W-:Y:S02]  /*1c140*/  HSET2.LE.AND R4, R2, R192.reuse, PT ;  /* 0x000000c002047233 */ /* 0x100fe40003803000 */
[----:B------:R-:W-:Y:S01]  /*1c150*/  HSET2.LE.AND R9, R3, R192, PT ;  /* 0x000000c003097233 */ /* 0x000fe20003803000 */
[----:B------:R-:W-:Y:S01]  /*1c160*/  IMAD.WIDE.U32 R2, R10, -0x326172a9, RZ ;  /* 0xcd9e8d570a027825 */ /* 0x000fe200078e00ff */
[----:B------:R-:W-:-:S02]  /*1c170*/  LOP3.LUT R8, R161, R0, RZ, 0xc0, !PT ;  /* 0x00000000a1087212 */ /* 0x000fc400078ec0ff */
[----:B------:R-:W-:Y:S02]  /*1c180*/  LOP3.LUT R10, R159, R4, RZ, 0xc0, !PT ;  /* 0x000000049f0a7212 */ /* 0x000fe400078ec0ff */
[----:B------:R-:W-:Y:S02]  /*1c190*/  LOP3.LUT R11, R158, R5, RZ, 0xc0, !PT ;  /* 0x000000059e0b7212 */ /* 0x000fe400078ec0ff */
[----:B------:R-:W-:Y:S01]  /*1c1a0*/  LOP3.LUT R9, R160, R9, RZ, 0xc0, !PT ;  /* 0x00000009a0097212 */ /* 0x000fe200078ec0ff */
[----:B------:R-:W-:-:S06]  /*1c1b0*/  IMAD.WIDE.U32 R16, R12, -0x326172a9, RZ ;  /* 0xcd9e8d570c107825 */ /* 0x000fcc00078e00ff */
[----:B--2---:R-:W-:Y:S01]  /*1c1c0*/  HMMA.16816.F32.BF16 R48, R8, R20, R140 ;  /* 0x000000140830723c */ /* 0x004fe2000004188c */
[----:B------:R-:W2:Y:S04]  /*1c1d0*/  LDL.LU R142, [R1+0x118] ;  /* 0x00011800018e7983 */ /* 0x000ea80000300800 */
[----:B------:R-:W2:Y:S01]  /*1c1e0*/  LDL.LU R143, [R1+0x11c] ;  /* 0x00011c00018f7983 */ /* 0x000ea20000300800 */
[----:B------:R-:W-:Y:S02]  /*1c1f0*/  LOP3.LUT R0, R3, R242, R16, 0x96, !PT ;  /* 0x000000f203007212 */ /* 0x000fe400078e9610 */
[C---:B------:R-:W-:Y:S02]  /*1c200*/  LOP3.LUT R3, R2.reuse, 0xffff, RZ, 0xc0, !PT ;  /* 0x0000ffff02037812 */ /* 0x040fe400078ec0ff */
[----:B------:R-:W-:-:S02]  /*1c210*/  LOP3.LUT R16, R2, 0xff, RZ, 0xc0, !PT ;  /* 0x000000ff02107812 */ /* 0x000fc400078ec0ff */
[----:B------:R-:W-:Y:S02]  /*1c220*/  SHF.R.U32.HI R14, RZ, 0x8, R3 ;  /* 0x00000008ff0e7819 */ /* 0x000fe40000011603 */
[--C-:B------:R-:W-:Y:S02]  /*1c230*/  SHF.R.U32.HI R4, RZ, 0x10, R2.reuse ;  /* 0x00000010ff047819 */ /* 0x100fe40000011602 */
[----:B------:R-:W-:Y:S02]  /*1c240*/  SHF.R.U32.HI R15, RZ, 0x18, R2 ;  /* 0x00000018ff0f7819 */ /* 0x000fe40000011602 */
[C---:B------:R-:W-:Y:S02]  /*1c250*/  LOP3.LUT R2, R0.reuse, 0xffff, RZ, 0xc0, !PT ;  /* 0x0000ffff00027812 */ /* 0x040fe400078ec0ff */
[----:B------:R-:W-:Y:S02]  /*1c260*/  SHF.R.U32.HI R3, RZ, 0x10, R0 ;  /* 0x00000010ff037819 */ /* 0x000fe40000011600 */
[----:B------:R-:W-:-:S02]  /*1c270*/  LOP3.LUT R5, R0, 0xff, RZ, 0xc0, !PT ;  /* 0x000000ff00057812 */ /* 0x000fc400078ec0ff */
[----:B------:R-:W-:Y:S02]  /*1c280*/  SHF.R.U32.HI R12, RZ, 0x18, R0 ;  /* 0x00000018ff0c7819 */ /* 0x000fe40000011600 */
[----:B------:R-:W-:Y:S01]  /*1c290*/  PRMT R0, R16, 0x5410, R14 ;  /* 0x0000541010007816 */ /* 0x000fe2000000000e */
[----:B------:R-:W-:Y:S01]  /*1c2a0*/  HMMA.16816.F32.BF16 R52, R8, R22, R144 ;  /* 0x000000160834723c */ /* 0x000fe20000041890 */
[----:B------:R-:W4:Y:S03]  /*1c2b0*/  LDL.LU R144, [R1+0x240] ;  /* 0x0002400001907983 */ /* 0x000f260000300800 */
[----:B------:R-:W-:Y:S01]  /*1c2c0*/  HSET2.LE.AND R0, R0, R192, PT ;  /* 0x000000c000007233 */ /* 0x000fe20003803000 */
[----:B------:R-:W4:Y:S02]  /*1c2d0*/  LDL.LU R145, [R1+0x244] ;  /* 0x0002440001917983 */ /* 0x000f240000300800 */
[----:B------:R-:W-:-:S02]  /*1c2e0*/  IMAD.MOV.U32 R146, RZ, RZ, R226 ;  /* 0x000000ffff927224 */ /* 0x000fc400078e00e2 */
[----:B------:R-:W4:Y:S01]  /*1c2f0*/  LDL.LU R226, [R1+0x38c] ;  /* 0x00038c0001e27983 */ /* 0x000f220000300800 */
[----:B------:R-:W-:Y:S01]  /*1c300*/  IMAD.MOV.U32 R147, RZ, RZ, R227 ;  /* 0x000000ffff937224 */ /* 0x000fe200078e00e3 */
[----:B------:R-:W-:Y:S01]  /*1c310*/  LOP3.LUT R14, R235, R0, RZ, 0xc0, !PT ;  /* 0x00000000eb0e7212 */ /* 0x000fe200078ec0ff */
[----:B---3--:R-:W-:Y:S01]  /*1c320*/  HMMA.16816.F32.BF16 R44, R8, R32, R152 ;  /* 0x00000020082c723c */ /* 0x008fe20000041898 */
[----:B------:R-:W3:Y:S04]  /*1c330*/  LDL.LU R227, [R1+0x388] ;  /* 0x0003880001e37983 */ /* 0x000ee80000300800 */
[----:B------:R-:W3:Y:S02]  /*1c340*/  LDL.LU R235, [R1+0x384] ;  /* 0x0003840001eb7983 */ /* 0x000ee40000300800 */
[----:B------:R-:W-:-:S02]  /*1c350*/  IMAD.MOV.U32 R154, RZ, RZ, R244 ;  /* 0x000000ffff9a7224 */ /* 0x000fc400078e00f4 */
[----:B------:R-:W3:Y:S04]  /*1c360*/  LDL.LU R152, [R1+0x250] ;  /* 0x0002500001987983 */ /* 0x000ee80000300800 */
[----:B------:R-:W3:Y:S04]  /*1c370*/  LDL.LU R153, [R1+0x254] ;  /* 0x0002540001997983 */ /* 0x000ee80000300800 */
[----:B------:R-:W3:Y:S01]  /*1c380*/  LDL.LU R244, [R1+0x380] ;  /* 0x0003800001f47983 */ /* 0x000ee20000300800 */
[----:B------:R-:W-:Y:S02]  /*1c390*/  LOP3.LUT R13, R4, 0xff, RZ, 0xc0, !PT ;  /* 0x000000ff040d7812 */ /* 0x000fe400078ec0ff */
[----:B------:R-:W-:-:S02]  /*1c3a0*/  SHF.R.U32.HI R4, RZ, 0x8, R2 ;  /* 0x00000008ff047819 */ /* 0x000fc40000011602 */
[----:B------:R-:W-:Y:S01]  /*1c3b0*/  LOP3.LUT R2, R3, 0xff, RZ, 0xc0, !PT ;  /* 0x000000ff03027812 */ /* 0x000fe200078ec0ff */
[----:B------:R-:W-:Y:S01]  /*1c3c0*/  IMAD.MOV.U32 R140, RZ, RZ, R243 ;  /* 0x000000ffff8c7224 */ /* 0x000fe200078e00f3 */
[----:B------:R-:W-:Y:S01]  /*1c3d0*/  PRMT R3, R13, 0x5410, R15 ;  /* 0x000054100d037816 */ /* 0x000fe2000000000f */
[----:B------:R-:W-:Y:S01]  /*1c3e0*/  IMAD.MOV.U32 R141, RZ, RZ, R201 ;  /* 0x000000ffff8d7224 */ /* 0x000fe200078e00c9 */
[----:B------:R-:W-:Y:S02]  /*1c3f0*/  PRMT R5, R5, 0x5410, R4 ;  /* 0x0000541005057816 */ /* 0x000fe40000000004 */
[----:B------:R-:W-:Y:S01]  /*1c400*/  PRMT R4, R2, 0x5410, R12 ;  /* 0x0000541002047816 */ /* 0x000fe2000000000c */
[--C-:B------:R-:W-:Y:S02]  /*1c410*/  HSET2.LE.AND R2, R3, R192.reuse, PT ;  /* 0x000000c003027233 */ /* 0x100fe40003803000 */
[----:B------:R-:W-:Y:S01]  /*1c420*/  HSET2.LE.AND R3, R5, R192, PT ;  /* 0x000000c005037233 */ /* 0x000fe20003803000 */
[----:B------:R-:W-:-:S02]  /*1c430*/  LOP3.LUT R5, R19, R238, R72, 0x96, !PT ;  /* 0x000000ee13057212 */ /* 0x000fc400078e9648 */
[----:B------:R-:W-:Y:S02]  /*1c440*/  LOP3.LUT R15, R135, R2, RZ, 0xc0, !PT ;  /* 0x00000002870f7212 */ /* 0x000fe400078ec0ff */
[----:B------:R-:W-:Y:S01]  /*1c450*/  LOP3.LUT R12, R249, R3, RZ, 0xc0, !PT ;  /* 0x00000003f90c7212 */ /* 0x000fe200078ec0ff */
[----:B------:R-:W-:Y:S01]  /*1c460*/  IMAD.WIDE.U32 R2, R5, -0x2daee0ad, RZ ;  /* 0xd2511f5305027825 */ /* 0x000fe200078e00ff */
[----:B------:R-:W-:-:S03]  /*1c470*/  LOP3.LUT R76, R133, R233, R76, 0x96, !PT ;  /* 0x000000e9854c7212 */ /* 0x000fc600078e964c */
[----:B------:R-:W-:Y:S01]  /*1c480*/  IMAD.WIDE.U32 R18, R78, -0x2daee0ad, RZ ;  /* 0xd2511f534e127825 */ /* 0x000fe200078e00ff */
[----:B------:R-:W-:-:S03]  /*1c490*/  HSET2.LE.AND R4, R4, R192, PT ;  /* 0x000000c004047233 */ /* 0x000fc60003803000 */
[----:B------:R-:W-:Y:S01]  /*1c4a0*/  IMAD.WIDE.U32 R78, R79, -0x2daee0ad, RZ ;  /* 0xd2511f534f4e7825 */ /* 0x000fe200078e00ff */
[----:B------:R-:W-:-:S03]  /*1c4b0*/  LOP3.LUT R0, R3, R237, R66, 0x96, !PT ;  /* 0x000000ed03007212 */ /* 0x000fc600078e9642 */
[----:B------:R-:W-:Y:S01]  /*1c4c0*/  IMAD.WIDE.U32 R36, R76, -0x2daee0ad, RZ ;  /* 0xd2511f534c247825 */ /* 0x000fe200078e00ff */
[----:B------:R-:W-:Y:S02]  /*1c4d0*/  LOP3.LUT R26, R79, R241, R18, 0x96, !PT ;  /* 0x000000f14f1a7212 */ /* 0x000fe400078e9612 */
[----:B------:R-:W-:Y:S02]  /*1c4e0*/  LOP3.LUT R24, R2, 0xff, RZ, 0xc0, !PT ;  /* 0x000000ff02187812 */ /* 0x000fe400078ec0ff */
[--C-:B------:R-:W-:Y:S02]  /*1c4f0*/  SHF.R.U32.HI R16, RZ, 0x10, R2.reuse ;  /* 0x00000010ff107819 */ /* 0x100fe40000011602 */
[----:B------:R-:W-:Y:S02]  /*1c500*/  SHF.R.U32.HI R18, RZ, 0x18, R2 ;  /* 0x00000018ff127819 */ /* 0x000fe40000011602 */
[----:B------:R-:W-:Y:S01]  /*1c510*/  LOP3.LUT R13, R248, R4, RZ, 0xc0, !PT ;  /* 0x00000004f80d7212 */ /* 0x000fe200078ec0ff */
[----:B------:R-:W-:Y:S01]  /*1c520*/  IMAD.MOV.U32 R155, RZ, RZ, R134 ;  /* 0x000000ffff9b7224 */ /* 0x000fe200078e0086 */
[----:B------:R-:W-:-:S02]  /*1c530*/  LOP3.LUT R96, R101, R233, R64, 0x96, !PT ;  /* 0x000000e965607212 */ /* 0x000fc400078e9640 */
[----:B------:R-:W-:Y:S02]  /*1c540*/  LOP3.LUT R98, R65, R232, R214, 0x96, !PT ;  /* 0x000000e841627212 */ /* 0x000fe400078e96d6 */
[----:B------:R-:W-:Y:S02]  /*1c550*/  LOP3.LUT R97, R133, R233, R64, 0x96, !PT ;  /* 0x000000e985617212 */ /* 0x000fe400078e9640 */
[----:B------:R-:W-:Y:S01]  /*1c560*/  LOP3.LUT R27, R19, R234, R250, 0x96, !PT ;  /* 0x000000ea131b7212 */ /* 0x000fe200078e96fa */
[----:B------:R-:W-:Y:S01]  /*1c570*/  IMAD.WIDE.U32 R94, R26, -0x326172a9, RZ ;  /* 0xcd9e8d571a5e7825 */ /* 0x000fe200078e00ff */
[----:B------:R1:W5:Y:S04]  /*1c580*/  LDL.LU R134, [R1+0x37c] ;  /* 0x00037c0001867983 */ /* 0x0003680000300800 */
[----:B------:R1:W5:Y:S04]  /*1c590*/  LDL.LU R135, [R1+0x378] ;  /* 0x0003780001877983 */ /* 0x0003680000300800 */
[----:B------:R1:W5:Y:S04]  /*1c5a0*/  LDL.LU R249, [R1+0x374] ;  /* 0x0003740001f97983 */ /* 0x0003680000300800 */
[----:B------:R1:W5:Y:S01]  /*1c5b0*/  LDL.LU R248, [R1+0x370] ;  /* 0x0003700001f87983 */ /* 0x0003620000300800 */
[----:B--2---:R-:W-:Y:S07]  /*1c5c0*/  HMMA.16816.F32.BF16 R40, R8, R34, R140 ;  /* 0x000000220828723c */ /* 0x004fee000004188c */
[----:B------:R-:W-:-:S05]  /*1c5d0*/  IMAD.WIDE.U32 R8, R77, -0x2daee0ad, RZ ;  /* 0xd2511f534d087825 */ /* 0x000fca00078e00ff */
[----:B------:R-:W-:Y:S02]  /*1c5e0*/  LOP3.LUT R5, R9, R234, R246, 0x96, !PT ;  /* 0x000000ea09057212 */ /* 0x000fe400078e96f6 */
[----:B------:R-:W-:-:S03]  /*1c5f0*/  LOP3.LUT R4, R37, R241, R8, 0x96, !PT ;  /* 0x000000f125047212 */ /* 0x000fc600078e9608 */
[----:B------:R-:W-:Y:S01]  /*1c600*/  IMAD.WIDE.U32 R10, R5, -0x326172a9, RZ ;  /* 0xcd9e8d57050a7825 */ /* 0x000fe200078e00ff */
[----:B------:R-:W-:Y:S02]  /*1c610*/  LOP3.LUT R5, R2, 0xffff, RZ, 0xc0, !PT ;  /* 0x0000ffff02057812 */ /* 0x000fe400078ec0ff */
[C---:B------:R-:W-:Y:S02]  /*1c620*/  LOP3.LUT R2, R0.reuse, 0xffff, RZ, 0xc0, !PT ;  /* 0x0000ffff00027812 */ /* 0x040fe400078ec0ff */
[--C-:B------:R-:W-:Y:S02]  /*1c630*/  SHF.R.U32.HI R3, RZ, 0x10, R0.reuse ;  /* 0x00000010ff037819 */ /* 0x100fe40000011600 */
[----:B------:R-:W-:Y:S02]  /*1c640*/  LOP3.LUT R9, R0, 0xff, RZ, 0xc0, !PT ;  /* 0x000000ff00097812 */ /* 0x000fe400078ec0ff */
[----:B------:R-:W-:Y:S02]  /*1c650*/  SHF.R.U32.HI R8, RZ, 0x18, R0 ;  /* 0x00000018ff087819 */ /* 0x000fe40000011600 */
[----:B------:R-:W-:Y:S01]  /*1c660*/  SHF.R.U32.HI R0, RZ, 0x8, R2 ;  /* 0x00000008ff007819 */ /* 0x000fe20000011602 */
[----:B------:R-:W-:Y:S01]  /*1c670*/  IMAD.WIDE.U32 R92, R4, -0x326172a9, RZ ;  /* 0xcd9e8d57045c7825 */ /* 0x000fe200078e00ff */
[----:B------:R-:W-:-:S02]  /*1c680*/  SHF.R.U32.HI R5, RZ, 0x8, R5 ;  /* 0x00000008ff057819 */ /* 0x000fc40000011605 */
[----:B------:R-:W-:Y:S02]  /*1c690*/  LOP3.LUT R2, R3, 0xff, RZ, 0xc0, !PT ;  /* 0x000000ff03027812 */ /* 0x000fe400078ec0ff */
[----:B------:R-:W-:Y:S02]  /*1c6a0*/  LOP3.LUT R4, R16, 0xff, RZ, 0xc0, !PT ;  /* 0x000000ff10047812 */ /* 0x000fe400078ec0ff */
[----:B------:R-:W-:Y:S02]  /*1c6b0*/  PRMT R3, R24, 0x5410, R5 ;  /* 0x0000541018037816 */ /* 0x000fe40000000005 */
[----:B------:R-:W-:Y:S02]  /*1c6c0*/  PRMT R2, R2, 0x5410, R8 ;  /* 0x0000541002027816 */ /* 0x000fe40000000008 */
[----:B------:R-:W-:Y:S01]  /*1c6d0*/  PRMT R4, R4, 0x5410, R18 ;  /* 0x0000541004047816 */ /* 0x000fe20000000012 */
[----:B----4-:R-:W-:Y:S01]  /*1c6e0*/  HMMA.16816.F32.BF16 R60, R12, R20, R144 ;  /* 0x000000140c3c723c */ /* 0x010fe20000041890 */
[----:B------:R-:W-:Y:S01]  /*1c6f0*/  PRMT R0, R9, 0x5410, R0 ;  /* 0x0000541009007816 */ /* 0x000fe20000000000 */
[--C-:B------:R-:W-:Y:S01]  /*1c700*/  HSET2.LE.AND R2, R2, R192.reuse, PT ;  /* 0x000000c002027233 */ /* 0x100fe20003803000 */
[----:B------:R-:W-:Y:S01]  /*1c710*/  LOP3.LUT R16, R17, R238, R70, 0x96, !PT ;  /* 0x000000ee11107212 */ /* 0x000fe200078e9646 */
[----:B------:R-:W-:-:S03]  /*1c720*/  HSET2.LE.AND R3, R3, R192, PT ;  /* 0x000000c003037233 */ /* 0x000fc60003803000 */
[----:B---3--:R-:W-:Y:S01]  /*1c730*/  IMAD.MOV.U32 R145, RZ, RZ, R235 ;  /* 0x000000ffff917224 */ /* 0x008fe200078e00eb */
[C---:B------:R-:W-:Y:S01]  /*1c740*/  HMMA.16816.F32.BF16 R64, R12.reuse, R22, R152 ;  /* 0x000000160c40723c */ /* 0x040fe20000041898 */
[----:B------:R-:W-:Y:S02]  /*1c750*/  IMAD.MOV.U32 R146, RZ, RZ, R229 ;  /* 0x000000ffff927224 */ /* 0x000fe400078e00e5 */
[----:B------:R-:W-:Y:S02]  /*1c760*/  IMAD.MOV.U32 R144, RZ, RZ, R244 ;  /* 0x000000ffff907224 */ /* 0x000fe400078e00f4 */
[----:B------:R-:W-:Y:S01]  /*1c770*/  IMAD.MOV.U32 R147, RZ, RZ, R228 ;  /* 0x000000ffff937224 */ /* 0x000fe200078e00e4 */
[--C-:B------:R-:W-:Y:S01]  /*1c780*/  HSET2.LE.AND R4, R4, R192.reuse, PT ;  /* 0x000000c004047233 */ /* 0x100fe20003803000 */
[----:B------:R-:W-:Y:S01]  /*1c790*/  IMAD.MOV.U32 R152, RZ, RZ, R227 ;  /* 0x000000ffff987224 */ /* 0x000fe200078e00e3 */
[----:B------:R-:W-:Y:S01]  /*1c7a0*/  LOP3.LUT R25, R11, R231, R132, 0x96, !PT ;  /* 0x000000e70b197212 */ /* 0x000fe200078e9684 */
[----:B------:R-:W-:Y:S01]  /*1c7b0*/  IMAD.MOV.U32 R153, RZ, RZ, R226 ;  /* 0x000000ffff997224 */ /* 0x000fe200078e00e2 */
[----:B------:R-:W-:Y:S01]  /*1c7c0*/  LOP3.LUT R19, R93, R240, R10, 0x96, !PT ;  /* 0x000000f05d137212 */ /* 0x000fe200078e960a */
[----:B------:R-:W-:Y:S01]  /*1c7d0*/  IMAD.MOV.U32 R154, RZ, RZ, R225 ;  /* 0x000000ffff9a7224 */ /* 0x000fe200078e00e1 */
[----:B------:R-:W-:Y:S01]  /*1c7e0*/  HSET2.LE.AND R0, R0, R192, PT ;  /* 0x000000c000007233 */ /* 0x000fe20003803000 */
[----:B------:R-:W-:Y:S01]  /*1c7f0*/  IMAD.MOV.U32 R155, RZ, RZ, R224 ;  /* 0x000000ffff9b7224 */ /* 0x000fe200078e00e0 */
[----:B------:R-:W-:Y:S01]  /*1c800*/  LOP3.LUT R9, R165, R2, RZ, 0xc0, !PT ;  /* 0x00000002a5097212 */ /* 0x000fe200078ec0ff */
[----:B------:R-:W2:Y:S01]  /*1c810*/  LDSM.16.MT88.4 R20, [R205+0x4400] ;  /* 0x00440000cd14783b */ /* 0x000ea20000004200 */
[----:B------:R-:W-:Y:S01]  /*1c820*/  LOP3.LUT R10, R162, R3, RZ, 0xc0, !PT ;  /* 0x00000003a20a7212 */ /* 0x000fe200078ec0ff */
[----:B------:R-:W-:Y:S01]  /*1c830*/  IMAD.WIDE.U32 R2, R16, -0x2daee0ad, RZ ;  /* 0xd2511f5310027825 */ /* 0x000fe200078e00ff */
[----:B------:R-:W-:Y:S01]  /*1c840*/  HMMA.16816.F32.BF16 R72, R12, R32, R144 ;  /* 0x000000200c48723c */ /* 0x000fe20000041890 */
[----:B------:R-:W-:Y:S01]  /*1c850*/  LOP3.LUT R11, R163, R4, RZ, 0xc0, !PT ;  /* 0x00000004a30b7212 */ /* 0x000fe200078ec0ff */
[----:B------:R1:W5:Y:S01]  /*1c860*/  LDL.LU R244, [R1+0x36c] ;  /* 0x00036c0001f47983 */ /* 0x0003620000300800 */
[----:B------:R-:W-:Y:S01]  /*1c870*/  IMAD.WIDE.U32 R4, R25, -0x2daee0ad, RZ ;  /* 0xd2511f5319047825 */ /* 0x000fe200078e00ff */
[----:B------:R-:W-:-:S04]  /*1c880*/  LOP3.LUT R8, R166, R0, RZ, 0xc0, !PT ;  /* 0x00000000a6087212 */ /* 0x000fc800078ec0ff */
[----:B------:R-:W-:Y:S01]  /*1c890*/  HMMA.16816.F32.BF16 R68, R12, R34, R152 ;  /* 0x000000220c44723c */ /* 0x000fe20000041898 */
[----:B------:R-:W-:Y:S01]  /*1c8a0*/  LOP3.LUT R0, R3, R237, R38, 0x96, !PT ;  /* 0x000000ed03007212 */ /* 0x000fe200078e9626 */
[----:B------:R-:W-:Y:S01]  /*1c8b0*/  IMAD.WIDE.U32 R90, R19, -0x2daee0ad, RZ ;  /* 0xd2511f53135a7825 */ /* 0x000fe200078e00ff */
[----:B------:R1:W5:Y:S04]  /*1c8c0*/  LDL.LU R235, [R1+0x368] ;  /* 0x0003680001eb7983 */ /* 0x0003680000300800 */
[----:B------:R-:W-:Y:S01]  /*1c8d0*/  IMAD.WIDE.U32 R12, R27, -0x326172a9, RZ ;  /* 0xcd9e8d571b0c7825 */ /* 0x000fe200078e00ff */
[----:B------:R-:W-:Y:S01]  /*1c8e0*/  LOP3.LUT R17, R5, R239, R36, 0x96, !PT ;  /* 0x000000ef05117212 */ /* 0x000fe200078e9624 */
[----:B------:R-:W-:Y:S01]  /*1c8f0*/  HMMA.16816.F32.BF16 R40, R8, R30, R40 ;  /* 0x0000001e0828723c */ /* 0x000fe20000041828 */
[----:B------:R-:W-:Y:S01]  /*1c900*/  LOP3.LUT R3, R2, 0xffff, RZ, 0xc0, !PT ;  /* 0x0000ffff02037812 */ /* 0x000fe200078ec0ff */
[----:B------:R-:W3:Y:S01]  /*1c910*/  LDSM.16.MT88.4 R24, [R205+0x4800] ;  /* 0x00480000cd18783b */ /* 0x000ee20000004200 */
[----:B------:R-:W-:-:S02]  /*1c920*/  LOP3.LUT R19, R13, R231, R100, 0x96, !PT ;  /* 0x000000e70d137212 */ /* 0x000fc400078e9664 */
[----:B------:R-:W-:Y:S01]  /*1c930*/  LOP3.LUT R14, R2, 0xff, RZ, 0xc0, !PT ;  /* 0x000000ff020e7812 */ /* 0x000fe200078ec0ff */
[----:B------:R-:W4:Y:S01]  /*1c940*/  LDSM.16.MT88.4 R32, [R206+0x4800] ;  /* 0x00480000ce20783b */ /* 0x000f220000004200 */
[--C-:B------:R-:W-:Y:S02]  /*1c950*/  SHF.R.U32.HI R5, RZ, 0x10, R2.reuse ;  /* 0x00000010ff057819 */ /* 0x100fe40000011602 */
[----:B------:R-:W-:Y:S01]  /*1c960*/  SHF.R.U32.HI R13, RZ, 0x18, R2 ;  /* 0x00000018ff0d7819 */ /* 0x000fe20000011602 */
[----:B------:R1:W5:Y:S01]  /*1c970*/  LDL.LU R229, [R1+0x364] ;  /* 0x0003640001e57983 */ /* 0x0003620000300800 */
[----:B------:R-:W-:Y:S02]  /*1c980*/  LOP3.LUT R2, R0, 0xffff, RZ, 0xc0, !PT ;  /* 0x0000ffff00027812 */ /* 0x000fe400078ec0ff */
[----:B------:R-:W-:Y:S01]  /*1c990*/  LOP3.LUT R18, R95, R240, R12, 0x96, !PT ;  /* 0x000000f05f127212 */ /* 0x000fe200078e960c */
[----:B------:R-:W-:Y:S01]  /*1c9a0*/  LDSM.16.MT88.4 R160, [R205+0x5c00] ;  /* 0x005c0000cda0783b */ /* 0x000fe20000004200 */
[----:B------:R-:W-:-:S02]  /*1c9b0*/  LOP3.LUT R16, R91, R236, R4, 0x96, !PT ;  /* 0x000000ec5b107212 */ /* 0x000fc400078e9604 */
[----:B------:R-:W-:Y:S01]  /*1c9c0*/  SHF.R.U32.HI R3, RZ, 0x8, R3 ;  /* 0x00000008ff037819 */ /* 0x000fe20000011603 */
[----:B------:R-:W-:Y:S01]  /*1c9d0*/  IMAD.WIDE.U32 R36, R17, -0x326172a9, RZ ;  /* 0xcd9e8d5711247825 */ /* 0x000fe200078e00ff */
[----:B------:R-:W-:Y:S01]  /*1c9e0*/  LOP3.LUT R5, R5, 0xff, RZ, 0xc0, !PT ;  /* 0x000000ff05057812 */ /* 0x000fe200078ec0ff */
[----:B--2---:R-:W-:Y:S01]  /*1c9f0*/  HMMA.16816.F32.BF16 R56, R8, R20, R48 ;  /* 0x000000140838723c */ /* 0x004fe20000041830 */
[----:B------:R-:W-:Y:S01]  /*1ca00*/  LOP3.LUT R12, R0, 0xff, RZ, 0xc0, !PT ;  /* 0x000000ff000c7812 */ /* 0x000fe200078ec0ff */
[----:B------:R1:W5:Y:S01]  /*1ca10*/  LDL.LU R228, [R1+0x360] ;  /* 0x0003600001e47983 */ /* 0x0003620000300800 */
[----:B------:R-:W-:Y:S02]  /*1ca20*/  SHF.R.U32.HI R4, RZ, 0x8, R2 ;  /* 0x00000008ff047819 */ /* 0x000fe40000011602 */
[----:B------:R-:W-:Y:S01]  /*1ca30*/  SHF.R.U32.HI R2, RZ, 0x10, R0 ;  /* 0x00000010ff027819 */ /* 0x000fe20000011600 */
[----:B------:R-:W-:Y:S01]  /*1ca40*/  IMAD.WIDE.U32 R88, R18, -0x2daee0ad, RZ ;  /* 0xd2511f5312587825 */ /* 0x000fe200078e00ff */
[----:B------:R-:W-:-:S02]  /*1ca50*/  PRMT R14, R14, 0x5410, R3 ;  /* 0x000054100e0e7816 */ /* 0x000fc40000000003 */
[----:B------:R-:W-:Y:S01]  /*1ca60*/  PRMT R13, R5, 0x5410, R13 ;  /* 0x00005410050d7816 */ /* 0x000fe2000000000d */
[C---:B------:R-:W-:Y:S01]  /*1ca70*/  HMMA.16816.F32.BF16 R52, R8.reuse, R22, R52 ;  /* 0x000000160834723c */ /* 0x040fe20000041834 */
[----:B------:R-:W-:Y:S01]  /*1ca80*/  PRMT R3, R12, 0x5410, R4 ;  /* 0x000054100c037816 */ /* 0x000fe20000000004 */
[----:B------:R1:W5:Y:S01]  /*1ca90*/  LDL.LU R227, [R1+0x35c] ;  /* 0x00035c0001e37983 */ /* 0x0003620000300800 */
[----:B------:R-:W-:Y:S02]  /*1caa0*/  SHF.R.U32.HI R5, RZ, 0x18, R0 ;  /* 0x00000018ff057819 */ /* 0x000fe40000011600 */
[----:B------:R-:W-:Y:S01]  /*1cab0*/  LOP3.LUT R4, R2, 0xff, RZ, 0xc0, !PT ;  /* 0x000000ff02047812 */ /* 0x000fe200078ec0ff */
[--C-:B------:R-:W-:Y:S01]  /*1cac0*/  HSET2.LE.AND R3, R3, R192.reuse, PT ;  /* 0x000000c003037233 */ /* 0x100fe20003803000 */
[----:B------:R-:W-:Y:S01]  /*1cad0*/  LOP3.LUT R38, R125, R232, R214, 0x96, !PT ;  /* 0x000000e87d267212 */ /* 0x000fe200078e96d6 */
[----:B------:R-:W-:Y:S01]  /*1cae0*/  HMMA.16816.F32.BF16 R48, R8, R28, R44 ;  /* 0x0000001c0830723c */ /* 0x000fe2000004182c */
[----:B------:R-:W-:Y:S01]  /*1caf0*/  PRMT R4, R4, 0x5410, R5 ;  /* 0x0000541004047816 */ /* 0x000fe20000000005 */
[--C-:B------:R-:W-:Y:S01]  /*1cb00*/  HSET2.LE.AND R2, R13, R192.reuse, PT ;  /* 0x000000c00d027233 */ /* 0x100fe20003803000 */
[----:B------:R1:W5:Y:S03]  /*1cb10*/  LDL.LU R226, [R1+0x358] ;  /* 0x0003580001e27983 */ /* 0x0003660000300800 */
[--C-:B------:R-:W-:Y:S01]  /*1cb20*/  HSET2.LE.AND R4, R4, R192.reuse, PT ;  /* 0x000000c004047233 */ /* 0x100fe20003803000 */
[----:B------:R-:W-:Y:S01]  /*1cb30*/  LOP3.LUT R15, R222, R2, RZ, 0xc0, !PT ;  /* 0x00000002de0f7212 */ /* 0x000fe200078ec0ff */
[----:B------:R-:W-:Y:S01]  /*1cb40*/  HSET2.LE.AND R0, R14, R192, PT ;  /* 0x000000c00e007233 */ /* 0x000fe20003803000 */
[----:B------:R-:W-:Y:S01]  /*1cb50*/  LOP3.LUT R12, R221, R3, RZ, 0xc0, !PT ;  /* 0x00000003dd0c7212 */ /* 0x000fe200078ec0ff */
[----:B------:R1:W5:Y:S01]  /*1cb60*/  LDL.LU R225, [R1+0x354] ;  /* 0x0003540001e17983 */ /* 0x0003620000300800 */
[----:B------:R-:W-:Y:S01]  /*1cb70*/  LOP3.LUT R13, R216, R4, RZ, 0xc0, !PT ;  /* 0x00000004d80d7212 */ /* 0x000fe200078ec0ff */
[----:B------:R-:W-:Y:S01]  /*1cb80*/  IMAD.WIDE.U32 R4, R19, -0x2daee0ad, RZ ;  /* 0xd2511f5313047825 */ /* 0x000fe200078e00ff */
[----:B------:R-:W-:Y:S01]  /*1cb90*/  LOP3.LUT R14, R223, R0, RZ, 0xc0, !PT ;  /* 0x00000000df0e7212 */ /* 0x000fe200078ec0ff */
[----:B------:R1:W5:Y:S02]  /*1cba0*/  LDL.LU R224, [R1+0x350] ;  /* 0x0003500001e07983 */ /* 0x0003640000300800 */
[----:B------:R-:W-:Y:S01]  /*1cbb0*/  IMAD.WIDE.U32 R2, R16, -0x326172a9, RZ ;  /* 0xcd9e8d5710027825 */ /* 0x000fe200078e00ff */
[----:B------:R-:W-:Y:S01]  /*1cbc0*/  LOP3.LUT R16, R89, R236, R4, 0x96, !PT ;  /* 0x000000ec59107212 */ /* 0x000fe200078e9604 */
[----:B------:R1:W5:Y:S03]  /*1cbd0*/  LDL.LU R223, [R1+0x34c] ;  /* 0x00034c0001df7983 */ /* 0x0003660000300800 */
[----:B------:R-:W-:-:S02]  /*1cbe0*/  LOP3.LUT R0, R3, R242, R36, 0x96, !PT ;  /* 0x000000f203007212 */ /* 0x000fc400078e9624 */
[----:B------:R-:W-:Y:S01]  /*1cbf0*/  LOP3.LUT R18, R5, R239, R78, 0x96, !PT ;  /* 0x000000ef05127212 */ /* 0x000fe200078e964e */
[C---:B------:R-:W-:Y:S01]  /*1cc00*/  HMMA.16816.F32.BF16 R44, R12.reuse, R20, R60 ;  /* 0x000000140c2c723c */ /* 0x040fe2000004183c */
[--C-:B------:R-:W-:Y:S01]  /*1cc10*/  SHF.R.U32.HI R4, RZ, 0x10, R2.reuse ;  /* 0x00000010ff047819 */ /* 0x100fe20000011602 */
[----:B------:R1:W5:Y:S01]  /*1cc20*/  LDL.LU R222, [R1+0x348] ;  /* 0x0003480001de7983 */ /* 0x0003620000300800 */
[C---:B------:R-:W-:Y:S02]  /*1cc30*/  LOP3.LUT R3, R2.reuse, 0xffff, RZ, 0xc0, !PT ;  /* 0x0000ffff02037812 */ /* 0x040fe400078ec0ff */
[----:B------:R-:W-:Y:S01]  /*1cc40*/  LOP3.LUT R17, R2, 0xff, RZ, 0xc0, !PT ;  /* 0x000000ff02117812 */ /* 0x000fe200078ec0ff */
[----:B------:R1:W5:Y:S01]  /*1cc50*/  LDL.LU R221, [R1+0x344] ;  /* 0x0003440001dd7983 */ /* 0x0003620000300800 */
[----:B------:R-:W-:Y:S02]  /*1cc60*/  SHF.R.U32.HI R11, RZ, 0x18, R2 ;  /* 0x00000018ff0b7819 */ /* 0x000fe40000011602 */
[----:B------:R-:W-:Y:S01]  /*1cc70*/  LOP3.LUT R2, R0, 0xffff, RZ, 0xc0, !PT ;  /* 0x0000ffff00027812 */ /* 0x000fe200078ec0ff */
[----:B------:R-:W-:Y:S01]  /*1cc80*/  HMMA.16816.F32.BF16 R64, R12, R22, R64 ;  /* 0x000000160c40723c */ /* 0x000fe20000041840 */
[----:B------:R-:W-:Y:S01]  /*1cc90*/  LOP3.LUT R9, R4, 0xff, RZ, 0xc0, !PT ;  /* 0x000000ff04097812 */ /* 0x000fe200078ec0ff */
[----:B------:R1:W5:Y:S01]  /*1cca0*/  LDL.LU R216, [R1+0x340] ;  /* 0x0003400001d87983 */ /* 0x0003620000300800 */
[----:B------:R-:W-:-:S02]  /*1ccb0*/  SHF.R.U32.HI R4, RZ, 0x10, R0 ;  /* 0x00000010ff047819 */ /* 0x000fc40000011600 */
[----:B------:R-:W-:Y:S01]  /*1ccc0*/  SHF.R.U32.HI R10, RZ, 0x8, R3 ;  /* 0x00000008ff0a7819 */ /* 0x000fe20000011603 */
[----:B------:R1:W5:Y:S01]  /*1ccd0*/  LDL.LU.64 R214, [R1+0x338] ;  /* 0x0003380001d67983 */ /* 0x0003620000300a00 */
[----:B------:R-:W-:Y:S02]  /*1cce0*/  SHF.R.U32.HI R5, RZ, 0x8, R2 ;  /* 0x00000008ff057819 */ /* 0x000fe40000011602 */
[----:B------:R-:W-:Y:S02]  /*1ccf0*/  LOP3.LUT R8, R0, 0xff, RZ, 0xc0, !PT ;  /* 0x000000ff00087812 */ /* 0x000fe400078ec0ff */
[----:B------:R-:W-:Y:S02]  /*1cd00*/  SHF.R.U32.HI R3, RZ, 0x18, R0 ;  /* 0x00000018ff037819 */ /* 0x000fe40000011600 */
[----:B------:R-:W-:Y:S02]  /*1cd10*/  LOP3.LUT R2, R4, 0xff, RZ, 0xc0, !PT ;  /* 0x000000ff04027812 */ /* 0x000fe400078ec0ff */
[----:B------:R-:W-:-:S02]  /*1cd20*/  PRMT R9, R9, 0x5410, R11 ;  /* 0x0000541009097816 */ /* 0x000fc4000000000b */
[----:B------:R-:W-:Y:S02]  /*1cd30*/  PRMT R4, R17, 0x5410, R10 ;  /* 0x0000541011047816 */ /* 0x000fe4000000000a */
        /* <DEDUP_REMOVED lines=12> */
[----:B------:R-:W-:Y:S01]  /*1ce00*/  HMMA.16816.F32.BF16 R84, R12, R28, R72 ;  /* 0x0000001c0c54723c */ /* 0x000fe20000041848 */
[----:B------:R-:W-:-:S07]  /*1ce10*/  SHF.R.U32.HI R18, RZ, 0x18, R2 ;  /* 0x00000018ff127819 */ /* 0x000fce0000011602 */
[----:B------:R-:W-:Y:S01]  /*1ce20*/  HMMA.16816.F32.BF16 R68, R12, R30, R68 ;  /* 0x0000001e0c44723c */ /* 0x000fe20000041844 */
[----:B------:R-:W-:Y:S01]  /*1ce30*/  IMAD.WIDE.U32 R16, R122, -0x2daee0ad, RZ ;  /* 0xd2511f537a107825 */ /* 0x000fe200078e00ff */
[----:B------:R-:W-:Y:S01]  /*1ce40*/  LOP3.LUT R9, R170, R9, RZ, 0xc0, !PT ;  /* 0x00000009aa097212 */ /* 0x000fe200078ec0ff */
[----:B------:R-:W2:Y:S04]  /*1ce50*/  LDSM.16.MT88.4 R28, [R205+0x4c00] ;  /* 0x004c0000cd1c783b */ /* 0x000ea80000004200 */
[----:B------:R-:W-:Y:S02]  /*1ce60*/  SHF.R.U32.HI R14, RZ, 0x8, R0 ;  /* 0x00000008ff0e7819 */ /* 0x000fe40000011600 */
[----:B------:R-:W-:Y:S02]  /*1ce70*/  LOP3.LUT R0, R3, R242, R4, 0x96, !PT ;  /* 0x000000f203007212 */ /* 0x000fe400078e9604 */
[----:B------:R-:W-:-:S02]  /*1ce80*/  LOP3.LUT R13, R2, 0xff, RZ, 0xc0, !PT ;  /* 0x000000ff020d7812 */ /* 0x000fc400078ec0ff */
[----:B------:R-:W-:Y:S02]  /*1ce90*/  SHF.R.U32.HI R12, RZ, 0x10, R2 ;  /* 0x00000010ff0c7819 */ /* 0x000fe40000011602 */
[----:B------:R-:W-:Y:S02]  /*1cea0*/  LOP3.LUT R2, R0, 0xffff, RZ, 0xc0, !PT ;  /* 0x0000ffff00027812 */ /* 0x000fe400078ec0ff */
[----:B------:R-:W-:Y:S02]  /*1ceb0*/  PRMT R14, R13, 0x5410, R14 ;  /* 0x000054100d0e7816 */ /* 0x000fe4000000000e */
[----:B------:R-:W-:Y:S02]  /*1cec0*/  SHF.R.U32.HI R3, RZ, 0x10, R0 ;  /* 0x00000010ff037819 */ /* 0x000fe40000011600 */
[----:B------:R-:W-:Y:S02]  /*1ced0*/  LOP3.LUT R15, R12, 0xff, RZ, 0xc0, !PT ;  /* 0x000000ff0c0f7812 */ /* 0x000fe400078ec0ff */
[----:B------:R-:W-:-:S02]  /*1cee0*/  LOP3.LUT R13, R0, 0xff, RZ, 0xc0, !PT ;  /* 0x000000ff000d7812 */ /* 0x000fc400078ec0ff */
[----:B------:R-:W-:Y:S02]  /*1cef0*/  SHF.R.U32.HI R4, RZ, 0x8, R2 ;  /* 0x00000008ff047819 */ /* 0x000fe40000011602 */
[----:B------:R-:W-:Y:S02]  /*1cf00*/  SHF.R.U32.HI R12, RZ, 0x18, R0 ;  /* 0x00000018ff0c7819 */ /* 0x000fe40000011600 */
[----:B------:R-:W-:Y:S01]  /*1cf10*/  LOP3.LUT R0, R3, 0xff, RZ, 0xc0, !PT ;  /* 0x000000ff03007812 */ /* 0x000fe200078ec0ff */
[----:B------:R-:W-:Y:S01]  /*1cf20*/  IMAD.WIDE.U32 R22, R96, -0x2daee0ad, RZ ;  /* 0xd2511f5360167825 */ /* 0x000fe200078e00ff */
[----:B------:R-:W-:Y:S02]  /*1cf30*/  PRMT R2, R15, 0x5410, R18 ;  /* 0x000054100f027816 */ /* 0x000fe40000000012 */
[----:B------:R-:W-:Y:S02]  /*1cf40*/  PRMT R3, R13, 0x5410, R4 ;  /* 0x000054100d037816 */ /* 0x000fe40000000004 */
[----:B------:R-:W-:Y:S01]  /*1cf50*/  PRMT R4, R0, 0x5410, R12 ;  /* 0x0000541000047816 */ /* 0x000fe2000000000c */
[--C-:B------:R-:W-:Y:S01]  /*1cf60*/  HSET2.LE.AND R2, R2, R192.reuse, PT ;  /* 0x000000c002027233 */ /* 0x100fe20003803000 */
[----:B------:R-:W-:Y:S01]  /*1cf70*/  LOP3.LUT R13, R17, R234, R250, 0x96, !PT ;  /* 0x000000ea110d7212 */ /* 0x000fe200078e96fa */
[--C-:B------:R-:W-:Y:S01]  /*1cf80*/  HSET2.LE.AND R3, R3, R192.reuse, PT ;  /* 0x000000c003037233 */ /* 0x100fe20003803000 */
[----:B------:R-:W-:Y:S01]  /*1cf90*/  LOP3.LUT R12, R23, R241, R16, 0x96, !PT ;  /* 0x000000f1170c7212 */ /* 0x000fe200078e9610 */
[----:B---3--:R-:W-:Y:S01]  /*1cfa0*/  HMMA.16816.F32.BF16 R56, R8, R24, R56 ;  /* 0x000000180838723c */ /* 0x008fe20000041838 */
[----:B------:R-:W-:Y:S01]  /*1cfb0*/  HSET2.LE.AND R4, R4, R192, PT ;  /* 0x000000c004047233 */ /* 0x000fe20003803000 */
[----:B------:R-:W-:Y:S01]  /*1cfc0*/  LOP3.LUT R19, R194, R2, RZ, 0xc0, !PT ;  /* 0x00000002c2137212 */ /* 0x000fe200078ec0ff */
[----:B------:R-:W-:Y:S01]  /*1cfd0*/  IMAD.WIDE.U32 R72, R97, -0x2daee0ad, RZ ;  /* 0xd2511f5361487825 */ /* 0x000fe200078e00ff */
[----:B------:R-:W-:-:S04]  /*1cfe0*/  LOP3.LUT R16, R212, R3, RZ, 0xc0, !PT ;  /* 0x00000003d4107212 */ /* 0x000fc800078ec0ff */
[----:B------:R-:W-:Y:S01]  /*1cff0*/  HMMA.16816.F32.BF16 R80, R8, R26, R52 ;  /* 0x0000001a0850723c */ /* 0x000fe20000041834 */
[----:B------:R-:W-:Y:S01]  /*1d000*/  IMAD.WIDE.U32 R2, R13, -0x326172a9, RZ ;  /* 0xcd9e8d570d027825 */ /* 0x000fe200078e00ff */
[----:B------:R-:W-:-:S06]  /*1d010*/  LOP3.LUT R17, R211, R4, RZ, 0xc0, !PT ;  /* 0x00000004d3117212 */ /* 0x000fcc00078ec0ff */
[----:B----4-:R-:W-:Y:S01]  /*1d020*/  HMMA.16816.F32.BF16 R76, R8, R32, R48 ;  /* 0x00000020084c723c */ /* 0x010fe20000041830 */
[----:B------:R-:W-:-:S07]  /*1d030*/  HSET2.LE.AND R0, R14, R192, PT ;  /* 0x000000c00e007233 */ /* 0x000fce0003803000 */
[----:B------:R-:W-:Y:S07]  /*1d040*/  HMMA.16816.F32.BF16 R60, R8, R34, R40 ;  /* 0x00000022083c723c */ /* 0x000fee0000041828 */
[----:B------:R-:W-:-:S04]  /*1d050*/  IMAD.WIDE.U32 R8, R98, -0x2daee0ad, RZ ;  /* 0xd2511f5362087825 */ /* 0x000fc800078e00ff */
[----:B------:R-:W-:Y:S01]  /*1d060*/  IMAD.WIDE.U32 R98, R12, -0x326172a9, RZ ;  /* 0xcd9e8d570c627825 */ /* 0x000fe200078e00ff */
[----:B------:R-:W-:Y:S02]  /*1d070*/  LOP3.LUT R4, R73, R241, R8, 0x96, !PT ;  /* 0x000000f149047212 */ /* 0x000fe400078e9608 */
[----:B------:R-:W-:Y:S02]  /*1d080*/  LOP3.LUT R10, R3, R231, R100, 0x96, !PT ;  /* 0x000000e7030a7212 */ /* 0x000fe400078e9664 */
[----:B------:R-:W-:Y:S02]  /*1d090*/  LOP3.LUT R23, R99, R240, R2, 0x96, !PT ;  /* 0x000000f063177212 */ /* 0x000fe400078e9602 */
[-C--:B------:R-:W-:Y:S02]  /*1d0a0*/  LOP3.LUT R2, R5, R238.reuse, R94, 0x96, !PT ;  /* 0x000000ee05027212 */ /* 0x080fe400078e965e */
[----:B------:R-:W-:Y:S01]  /*1d0b0*/  LOP3.LUT R3, R37, R238, R92, 0x96, !PT ;  /* 0x000000ee25037212 */ /* 0x000fe200078e965c */
[----:B------:R-:W-:Y:S01]  /*1d0c0*/  IMAD.WIDE.U32 R96, R38, -0x2daee0ad, RZ ;  /* 0xd2511f5326607825 */ /* 0x000fe200078e00ff */
[----:B------:R-:W-:-:S02]  /*1d0d0*/  LOP3.LUT R18, R213, R0, RZ, 0xc0, !PT ;  /* 0x00000000d5127212 */ /* 0x000fc400078ec0ff */
[----:B------:R-:W-:Y:S01]  /*1d0e0*/  LOP3.LUT R0, R9, R234, R246, 0x96, !PT ;  /* 0x000000ea09007212 */ /* 0x000fe200078e96f6 */
[----:B------:R-:W-:Y:S01]  /*1d0f0*/  IMAD.WIDE.U32 R38, R4, -0x326172a9, RZ ;  /* 0xcd9e8d5704267825 */ /* 0x000fe200078e00ff */
[----:B------:R1:W5:Y:S03]  /*1d100*/  LDL.LU R213, [R1+0x330] ;  /* 0x0003300001d57983 */ /* 0x0003660000300800 */
[----:B------:R-:W-:Y:S01]  /*1d110*/  IMAD.WIDE.U32 R4, R2, -0x2daee0ad, RZ ;  /* 0xd2511f5302047825 */ /* 0x000fe200078e00ff */
[----:B------:R-:W-:Y:S01]  /*1d120*/  HMMA.16816.F32.BF16 R52, R16, R24, R44 ;  /* 0x000000181034723c */ /* 0x000fe2000004182c */
[----:B------:R1:W5:Y:S02]  /*1d130*/  LDL.LU R212, [R1+0x32c] ;  /* 0x00032c0001d47983 */ /* 0x0003640000300800 */
[----:B------:R-:W-:-:S04]  /*1d140*/  IMAD.WIDE.U32 R2, R3, -0x2daee0ad, RZ ;  /* 0xd2511f5303027825 */ /* 0x000fc800078e00ff */
[----:B------:R-:W-:Y:S01]  /*1d150*/  IMAD.WIDE.U32 R8, R0, -0x326172a9, RZ ;  /* 0xcd9e8d5700087825 */ /* 0x000fe200078e00ff */
[----:B------:R-:W-:-:S03]  /*1d160*/  LOP3.LUT R0, R3, R237, R90, 0x96, !PT ;  /* 0x000000ed03007212 */ /* 0x000fc600078e965a */
[----:B------:R-:W-:Y:S01]  /*1d170*/  IMAD.WIDE.U32 R36, R10, -0x2daee0ad, RZ ;  /* 0xd2511f530a247825 */ /* 0x000fe200078e00ff */
[----:B------:R-:W-:Y:S01]  /*1d180*/  LOP3.LUT R11, R2, 0xffff, RZ, 0xc0, !PT ;  /* 0x0000ffff020b7812 */ /* 0x000fe200078ec0ff */
[----:B------:R-:W-:Y:S01]  /*1d190*/  HMMA.16816.F32.BF16 R48, R16, R26, R64 ;  /* 0x0000001a1030723c */ /* 0x000fe20000041840 */
[----:B------:R-:W-:Y:S01]  /*1d1a0*/  LOP3.LUT R21, R39, R240, R8, 0x96, !PT ;  /* 0x000000f027157212 */ /* 0x000fe200078e9608 */
[----:B------:R-:W3:Y:S01]  /*1d1b0*/  LDSM.16.MT88.4 R24, [R206+0x4c00] ;  /* 0x004c0000ce18783b */ /* 0x000ee20000004200 */
[C---:B------:R-:W-:Y:S02]  /*1d1c0*/  LOP3.LUT R3, R0.reuse, 0xffff, RZ, 0xc0, !PT ;  /* 0x0000ffff00037812 */ /* 0x040fe400078ec0ff */
[----:B------:R-:W-:Y:S01]  /*1d1d0*/  SHF.R.U32.HI R8, RZ, 0x10, R0 ;  /* 0x00000010ff087819 */ /* 0x000fe20000011600 */
[----:B------:R1:W5:Y:S01]  /*1d1e0*/  LDL.LU R211, [R1+0x328] ;  /* 0x0003280001d37983 */ /* 0x0003620000300800 */
[----:B------:R-:W-:Y:S02]  /*1d1f0*/  LOP3.LUT R20, R9, R231, R132, 0x96, !PT ;  /* 0x000000e709147212 */ /* 0x000fe400078e9684 */
[----:B------:R-:W-:-:S02]  /*1d200*/  LOP3.LUT R10, R0, 0xff, RZ, 0xc0, !PT ;  /* 0x000000ff000a7812 */ /* 0x000fc400078ec0ff */
[----:B------:R-:W-:Y:S02]  /*1d210*/  SHF.R.U32.HI R9, RZ, 0x18, R0 ;  /* 0x00000018ff097819 */ /* 0x000fe40000011600 */
[----:B------:R-:W-:Y:S02]  /*1d220*/  SHF.R.U32.HI R0, RZ, 0x8, R3 ;  /* 0x00000008ff007819 */ /* 0x000fe40000011603 */
[----:B------:R-:W-:Y:S02]  /*1d230*/  LOP3.LUT R14, R2, 0xff, RZ, 0xc0, !PT ;  /* 0x000000ff020e7812 */ /* 0x000fe400078ec0ff */
[----:B------:R-:W-:Y:S02]  /*1d240*/  SHF.R.U32.HI R11, RZ, 0x8, R11 ;  /* 0x00000008ff0b7819 */ /* 0x000fe4000001160b */
[----:B------:R-:W-:Y:S02]  /*1d250*/  LOP3.LUT R3, R8, 0xff, RZ, 0xc0, !PT ;  /* 0x000000ff08037812 */ /* 0x000fe400078ec0ff */
[----:B------:R-:W-:-:S02]  /*1d260*/  SHF.R.U32.HI R13, RZ, 0x10, R2 ;  /* 0x00000010ff0d7819 */ /* 0x000fc40000011602 */
[----:B------:R-:W-:Y:S02]  /*1d270*/  SHF.R.U32.HI R15, RZ, 0x18, R2 ;  /* 0x00000018ff0f7819 */ /* 0x000fe40000011602 */
[----:B------:R-:W-:Y:S02]  /*1d280*/  PRMT R8, R14, 0x5410, R11 ;  /* 0x000054100e087816 */ /* 0x000fe4000000000b */
[----:B------:R-:W-:Y:S02]  /*1d290*/  PRMT R2, R3, 0x5410, R9 ;  /* 0x0000541003027816 */ /* 0x000fe40000000009 */
[----:B------:R-:W-:Y:S02]  /*1d2a0*/  LOP3.LUT R11, R13, 0xff, RZ, 0xc0, !PT ;  /* 0x000000ff0d0b7812 */ /* 0x000fe400078ec0ff */
[----:B------:R-:W-:Y:S01]  /*1d2b0*/  PRMT R0, R10, 0x5410, R0 ;  /* 0x000054100a007816 */ /* 0x000fe20000000000 */
[--C-:B------:R-:W-:Y:S01]  /*1d2c0*/  HSET2.LE.AND R2, R2, R192.reuse, PT ;  /* 0x000000c002027233 */ /* 0x100fe20003803000 */
[----:B------:R-:W-:Y:S01]  /*1d2d0*/  PRMT R11, R11, 0x5410, R15 ;  /* 0x000054100b0b7816 */ /* 0x000fe2000000000f */
[----:B------:R-:W-:-:S02]  /*1d2e0*/  HSET2.LE.AND R3, R8, R192, PT ;  /* 0x000000c008037233 */ /* 0x000fc40003803000 */
[--C-:B------:R-:W-:Y:S01]  /*1d2f0*/  HSET2.LE.AND R0, R0, R192.reuse, PT ;  /* 0x000000c000007233 */ /* 0x100fe20003803000 */
[----:B------:R-:W-:Y:S01]  /*1d300*/  LOP3.LUT R12, R5, R237, R88, 0x96, !PT ;  /* 0x000000ed050c7212 */ /* 0x000fe200078e9658 */
[----:B------:R-:W-:Y:S01]  /*1d310*/  HSET2.LE.AND R11, R11, R192, PT ;  /* 0x000000c00b0b7233 */ /* 0x000fe20003803000 */
[----:B------:R-:W-:Y:S02]  /*1d320*/  LOP3.LUT R9, R174, R2, RZ, 0xc0, !PT ;  /* 0x00000002ae097212 */ /* 0x000fe400078ec0ff */
[----:B------:R-:W-:Y:S02]  /*1d330*/  LOP3.LUT R10, R172, R3, RZ, 0xc0, !PT ;  /* 0x00000003ac0a7212 */ /* 0x000fe400078ec0ff */
[C---:B------:R-:W-:Y:S02]  /*1d340*/  LOP3.LUT R2, R4.reuse, 0xffff, RZ, 0xc0, !PT ;  /* 0x0000ffff04027812 */ /* 0x040fe400078ec0ff */
[----:B------:R-:W-:Y:S02]  /*1d350*/  LOP3.LUT R15, R4, 0xff, RZ, 0xc0, !PT ;  /* 0x000000ff040f7812 */ /* 0x000fe400078ec0ff */
[----:B------:R-:W-:-:S02]  /*1d360*/  SHF.R.U32.HI R3, RZ, 0x10, R4 ;  /* 0x00000010ff037819 */ /* 0x000fc40000011604 */
[----:B------:R-:W-:Y:S01]  /*1d370*/  SHF.R.U32.HI R14, RZ, 0x18, R4 ;  /* 0x00000018ff0e7819 */ /* 0x000fe20000011604 */
[----:B------:R-:W-:Y:S01]  /*1d380*/  IMAD.WIDE.U32 R4, R20, -0x2daee0ad, RZ ;  /* 0xd2511f5314047825 */ /* 0x000fe200078e00ff */
[----:B------:R-:W-:Y:S01]  /*1d390*/  LOP3.LUT R8, R175, R0, RZ, 0xc0, !PT ;  /* 0x00000000af087212 */ /* 0x000fe200078ec0ff */
[C---:B------:R-:W-:Y:S01]  /*1d3a0*/  HMMA.16816.F32.BF16 R44, R16.reuse, R32, R84 ;  /* 0x00000020102c723c */ /* 0x040fe20000041854 */
[C---:B------:R-:W-:Y:S02]  /*1d3b0*/  LOP3.LUT R0, R12.reuse, 0xffff, RZ, 0xc0, !PT ;  /* 0x0000ffff0c007812 */ /* 0x040fe400078ec0ff */
[----:B------:R-:W-:Y:S02]  /*1d3c0*/  LOP3.LUT R11, R173, R11, RZ, 0xc0, !PT ;  /* 0x0000000bad0b7212 */ /* 0x000fe400078ec0ff */
[----:B------:R-:W-:Y:S02]  /*1d3d0*/  SHF.R.U32.HI R2, RZ, 0x8, R2 ;  /* 0x00000008ff027819 */ /* 0x000fe40000011602 */
[----:B------:R-:W-:Y:S01]  /*1d3e0*/  LOP3.LUT R3, R3, 0xff, RZ, 0xc0, !PT ;  /* 0x000000ff03037812 */ /* 0x000fe200078ec0ff */
[----:B------:R-:W-:Y:S01]  /*1d3f0*/  HMMA.16816.F32.BF16 R32, R16, R34, R68 ;  /* 0x000000221020723c */ /* 0x000fe20000041844 */
[----:B------:R-:W-:-:S02]  /*1d400*/  LOP3.LUT R13, R12, 0xff, RZ, 0xc0, !PT ;  /* 0x000000ff0c0d7812 */ /* 0x000fc400078ec0ff */
[----:B------:R-:W-:-:S04]  /*1d410*/  PRMT R3, R3, 0x5410, R14 ;  /* 0x0000541003037816 */ /* 0x000fc8000000000e */
[----:B------:R-:W-:Y:S02]  /*1d420*/  LOP3.LUT R16, R5, R239, R72, 0x96, !PT ;  /* 0x000000ef05107212 */ /* 0x000fe400078e9648 */
[----:B------:R-:W-:Y:S02]  /*1d430*/  SHF.R.U32.HI R5, RZ, 0x8, R0 ;  /* 0x00000008ff057819 */ /* 0x000fe40000011600 */
[----:B------:R-:W-:Y:S01]  /*1d440*/  PRMT R0, R15, 0x5410, R2 ;  /* 0x000054100f007816 */ /* 0x000fe20000000002 */
[----:B--2---:R-:W-:Y:S01]  /*1d450*/  HMMA.16816.F32.BF16 R68, R8, R30, R80 ;  /* 0x0000001e0844723c */ /* 0x004fe20000041850 */
[--C-:B------:R-:W-:Y:S02]  /*1d460*/  SHF.R.U32.HI R2, RZ, 0x10, R12.reuse ;  /* 0x00000010ff027819 */ /* 0x100fe4000001160c */
[----:B------:R-:W-:Y:S02]  /*1d470*/  PRMT R5, R13, 0x5410, R5 ;  /* 0x000054100d057816 */ /* 0x000fe40000000005 */
[----:B------:R-:W-:-:S02]  /*1d480*/  SHF.R.U32.HI R13, RZ, 0x18, R12 ;  /* 0x00000018ff0d7819 */ /* 0x000fc4000001160c */
[----:B------:R-:W-:Y:S01]  /*1d490*/  IMAD.WIDE.U32 R80, R21, -0x2daee0ad, RZ ;  /* 0xd2511f5315507825 */ /* 0x000fe200078e00ff */
[----:B------:R-:W-:Y:S01]  /*1d4a0*/  LOP3.LUT R12, R2, 0xff, RZ, 0xc0, !PT ;  /* 0x000000ff020c7812 */ /* 0x000fe200078ec0ff */
[--C-:B------:R-:W-:Y:S02]  /*1d4b0*/  HSET2.LE.AND R2, R3, R192.reuse, PT ;  /* 0x000000c003027233 */ /* 0x100fe40003803000 */
[--C-:B------:R-:W-:Y:S01]  /*1d4c0*/  HSET2.LE.AND R3, R5, R192.reuse, PT ;  /* 0x000000c005037233 */ /* 0x100fe20003803000 */
[----:B------:R-:W-:Y:S01]  /*1d4d0*/  LOP3.LUT R5, R81, R236, R4, 0x96, !PT ;  /* 0x000000ec51057212 */ /* 0x000fe200078e9604 */
[--C-:B------:R-:W-:Y:S01]  /*1d4e0*/  HSET2.LE.AND R0, R0, R192.reuse, PT ;  /* 0x000000c000007233 */ /* 0x100fe20003803000 */
[----:B------:R-:W-:Y:S02]  /*1d4f0*/  PRMT R4, R12, 0x5410, R13 ;  /* 0x000054100c047816 */ /* 0x000fe4000000000d */
[----:B------:R-:W-:Y:S02]  /*1d500*/  LOP3.LUT R15, R209, R2, RZ, 0xc0, !PT ;  /* 0x00000002d10f7212 */ /* 0x000fe400078ec0ff */
[----:B------:R-:W-:Y:S01]  /*1d510*/  LOP3.LUT R12, R208, R3, RZ, 0xc0, !PT ;  /* 0x00000003d00c7212 */ /* 0x000fe200078ec0ff */
[----:B------:R-:W-:Y:S01]  /*1d520*/  IMAD.WIDE.U32 R2, R5, -0x326172a9, RZ ;  /* 0xcd9e8d5705027825 */ /* 0x000fe200078e00ff */
[----:B------:R-:W-:Y:S01]  /*1d530*/  LOP3.LUT R14, R210, R0, RZ, 0xc0, !PT ;  /* 0x00000000d20e7212 */ /* 0x000fe200078ec0ff */
[----:B------:R-:W-:Y:S01]  /*1d540*/  HSET2.LE.AND R0, R4, R192, PT ;  /* 0x000000c004007233 */ /* 0x000fe20003803000 */
[----:B------:R-:W-:Y:S01]  /*1d550*/  HMMA.16816.F32.BF16 R40, R8, R28, R56 ;  /* 0x0000001c0828723c */ /* 0x000fe20000041838 */
[----:B------:R-:W-:Y:S01]  /*1d560*/  IMAD.WIDE.U32 R4, R16, -0x326172a9, RZ ;  /* 0xcd9e8d5710047825 */ /* 0x000fe200078e00ff */
[----:B------:R-:W-:Y:S01]  /*1d570*/  LOP3.LUT R37, R37, R239, R22, 0x96, !PT ;  /* 0x000000ef25257212 */ /* 0x000fe200078e9616 */
[----:B------:R1:W5:Y:S01]  /*1d580*/  LDL.LU R210, [R1+0x324] ;  /* 0x0003240001d27983 */ /* 0x0003620000300800 */
[----:B------:R-:W-:-:S04]  /*1d590*/  LOP3.LUT R13, R207, R0, RZ, 0xc0, !PT ;  /* 0x00000000cf0d7212 */ /* 0x000fc800078ec0ff */
[----:B---3--:R-:W-:Y:S01]  /*1d5a0*/  HMMA.16816.F32.BF16 R76, R8, R24, R76 ;  /* 0x00000018084c723c */ /* 0x008fe2000004184c */
[----:B------:R-:W-:-:S07]  /*1d5b0*/  LOP3.LUT R0, R3, R242, R4, 0x96, !PT ;  /* 0x000000f203007212 */ /* 0x000fce00078e9604 */
[----:B------:R-:W-:Y:S01]  /*1d5c0*/  HMMA.16816.F32.BF16 R60, R8, R26, R60 ;  /* 0x0000001a083c723c */ /* 0x000fe2000004183c */
[----:B------:R-:W-:Y:S01]  /*1d5d0*/  SHF.R.U32.HI R4, RZ, 0x10, R2 ;  /* 0x00000010ff047819 */ /* 0x000fe20000011602 */
[----:B------:R-:W-:Y:S01]  /*1d5e0*/  IMAD.WIDE.U32 R82, R23, -0x2daee0ad, RZ ;  /* 0xd2511f5317527825 */ /* 0x000fe200078e00ff */
[----:B------:R-:W-:Y:S01]  /*1d5f0*/  LOP3.LUT R18, R5, R238, R38, 0x96, !PT ;  /* 0x000000ee05127212 */ /* 0x000fe200078e9626 */
[----:B------:R1:W5:Y:S03]  /*1d600*/  LDL.LU R209, [R1+0x320] ;  /* 0x0003200001d17983 */ /* 0x0003660000300800 */
[C---:B------:R-:W-:Y:S01]  /*1d610*/  LOP3.LUT R8, R2.reuse, 0xffff, RZ, 0xc0, !PT ;  /* 0x0000ffff02087812 */ /* 0x040fe200078ec0ff */
[----:B------:R-:W-:Y:S01]  /*1d620*/  HMMA.16816.F32.BF16 R72, R12, R28, R52 ;  /* 0x0000001c0c48723c */ /* 0x000fe20000041834 */
[----:B------:R-:W-:Y:S01]  /*1d630*/  LOP3.LUT R10, R2, 0xff, RZ, 0xc0, !PT ;  /* 0x000000ff020a7812 */ /* 0x000fe200078ec0ff */
[----:B------:R1:W5:Y:S01]  /*1d640*/  LDL.LU R208, [R1+0x31c] ;  /* 0x00031c0001d07983 */ /* 0x0003620000300800 */
[----:B------:R-:W-:-:S02]  /*1d650*/  SHF.R.U32.HI R3, RZ, 0x8, R8 ;  /* 0x00000008ff037819 */ /* 0x000fc40000011608 */
[----:B------:R-:W-:Y:S01]  /*1d660*/  SHF.R.U32.HI R8, RZ, 0x18, R2 ;  /* 0x00000018ff087819 */ /* 0x000fe20000011602 */
[----:B------:R1:W5:Y:S01]  /*1d670*/  LDL.LU R207, [R1+0x318] ;  /* 0x0003180001cf7983 */ /* 0x0003620000300800 */
[----:B------:R-:W-:Y:S02]  /*1d680*/  LOP3.LUT R2, R0, 0xffff, RZ, 0xc0, !PT ;  /* 0x0000ffff00027812 */ /* 0x000fe400078ec0ff */
[----:B------:R-:W-:Y:S01]  /*1d690*/  LOP3.LUT R9, R4, 0xff, RZ, 0xc0, !PT ;  /* 0x000000ff04097812 */ /* 0x000fe200078ec0ff */
[----:B------:R-:W-:Y:S01]  /*1d6a0*/  HMMA.16816.F32.BF16 R64, R12, R30, R48 ;  /* 0x0000001e0c40723c */ /* 0x000fe20000041830 */
[----:B------:R-:W-:Y:S01]  /*1d6b0*/  LOP3.LUT R4, R0, 0xff, RZ, 0xc0, !PT ;  /* 0x000000ff00047812 */ /* 0x000fe200078ec0ff */
[----:B------:R-:W2:Y:S01]  /*1d6c0*/  LDSM.16.MT88.4 R28, [R206+0x5000] ;  /* 0x00500000ce1c783b */ /* 0x000ea20000004200 */
[----:B------:R-:W-:Y:S02]  /*1d6d0*/  SHF.R.U32.HI R2, RZ, 0x8, R2 ;  /* 0x00000008ff027819 */ /* 0x000fe40000011602 */
[----:B------:R-:W-:Y:S01]  /*1d6e0*/  PRMT R10, R10, 0x5410, R3 ;  /* 0x000054100a0a7816 */ /* 0x000fe20000000003 */
[----:B------:R-:W3:Y:S01]  /*1d6f0*/  LDSM.16.MT88.4 R20, [R205+0x5000] ;  /* 0x00500000cd14783b */ /* 0x000ee20000004200 */
[----:B------:R-:W-:-:S02]  /*1d700*/  SHF.R.U32.HI R3, RZ, 0x10, R0 ;  /* 0x00000010ff037819 */ /* 0x000fc40000011600 */
[----:B------:R-:W-:Y:S02]  /*1d710*/  PRMT R2, R4, 0x5410, R2 ;  /* 0x0000541004027816 */ /* 0x000fe40000000002 */
[----:B------:R-:W-:Y:S02]  /*1d720*/  PRMT R9, R9, 0x5410, R8 ;  /* 0x0000541009097816 */ /* 0x000fe40000000008 */
[----:B------:R-:W-:Y:S02]  /*1d730*/  SHF.R.U32.HI R8, RZ, 0x18, R0 ;  /* 0x00000018ff087819 */ /* 0x000fe40000011600 */
[----:B------:R-:W-:Y:S01]  /*1d740*/  LOP3.LUT R4, R3, 0xff, RZ, 0xc0, !PT ;  /* 0x000000ff03047812 */ /* 0x000fe200078ec0ff */
[--C-:B------:R-:W-:Y:S01]  /*1d750*/  HSET2.LE.AND R0, R2, R192.reuse, PT ;  /* 0x000000c002007233 */ /* 0x100fe20003803000 */
[----:B------:R-:W-:Y:S01]  /*1d760*/  LOP3.LUT R16, R83, R236, R36, 0x96, !PT ;  /* 0x000000ec53107212 */ /* 0x000fe200078e9624 */
        /* <DEDUP_REMOVED lines=10> */
[----:B------:R-:W-:Y:S02]  /*1d810*/  LOP3.LUT R0, R3, R242, R16, 0x96, !PT ;  /* 0x000000f203007212 */ /* 0x000fe400078e9610 */
[----:B------:R-:W-:Y:S02]  /*1d820*/  LOP3.LUT R4, R2, 0xffff, RZ, 0xc0, !PT ;  /* 0x0000ffff02047812 */ /* 0x000fe400078ec0ff */
[----:B------:R-:W-:Y:S02]  /*1d830*/  SHF.R.U32.HI R5, RZ, 0x10, R2 ;  /* 0x00000010ff057819 */ /* 0x000fe40000011602 */
[----:B------:R-:W-:Y:S01]  /*1d840*/  LOP3.LUT R3, R0, 0xffff, RZ, 0xc0, !PT ;  /* 0x0000ffff00037812 */ /* 0x000fe200078ec0ff */
[C---:B------:R-:W-:Y:S08]  /*1d850*/  HMMA.16816.F32.BF16 R156, R12.reuse, R24, R44 ;  /* 0x000000180c9c723c */ /* 0x040ff0000004182c */
[----:B------:R-:W-:Y:S01]  /*1d860*/  HMMA.16816.F32.BF16 R56, R12, R26, R32 ;  /* 0x0000001a0c38723c */ /* 0x000fe20000041820 */
[----:B------:R-:W-:Y:S01]  /*1d870*/  LOP3.LUT R91, R101, R233, R124, 0x96, !PT ;  /* 0x000000e9655b7212 */ /* 0x000fe200078e967c */
[----:B------:R-:W4:Y:S01]  /*1d880*/  LDSM.16.MT88.4 R24, [R205+0x5400] ;  /* 0x00540000cd18783b */ /* 0x000f220000004200 */
[----:B------:R-:W-:-:S02]  /*1d890*/  LOP3.LUT R17, R17, R238, R98, 0x96, !PT ;  /* 0x000000ee11117212 */ /* 0x000fc400078e9662 */
[----:B------:R-:W-:Y:S01]  /*1d8a0*/  LOP3.LUT R93, R133, R233, R124, 0x96, !PT ;  /* 0x000000e9855d7212 */ /* 0x000fe200078e967c */
[----:B------:R-:W1:Y:S01]  /*1d8b0*/  LDSM.16.MT88.4 R32, [R206+0x5400] ;  /* 0x00540000ce20783b */ /* 0x000e620000004200 */
[----:B------:R-:W-:Y:S02]  /*1d8c0*/  SHF.R.U32.HI R12, RZ, 0x8, R4 ;  /* 0x00000008ff0c7819 */ /* 0x000fe40000011604 */
[----:B------:R-:W-:Y:S02]  /*1d8d0*/  LOP3.LUT R13, R5, 0xff, RZ, 0xc0, !PT ;  /* 0x000000ff050d7812 */ /* 0x000fe400078ec0ff */
[----:B------:R-:W-:Y:S02]  /*1d8e0*/  LOP3.LUT R5, R0, 0xff, RZ, 0xc0, !PT ;  /* 0x000000ff00057812 */ /* 0x000fe400078ec0ff */
[----:B------:R-:W-:Y:S02]  /*1d8f0*/  SHF.R.U32.HI R4, RZ, 0x8, R3 ;  /* 0x00000008ff047819 */ /* 0x000fe40000011603 */
[----:B------:R-:W-:-:S02]  /*1d900*/  LOP3.LUT R15, R2, 0xff, RZ, 0xc0, !PT ;  /* 0x000000ff020f7812 */ /* 0x000fc400078ec0ff */
[----:B------:R-:W-:Y:S02]  /*1d910*/  SHF.R.U32.HI R3, RZ, 0x10, R0 ;  /* 0x00000010ff037819 */ /* 0x000fe40000011600 */
[----:B------:R-:W-:Y:S02]  /*1d920*/  PRMT R5, R5, 0x5410, R4 ;  /* 0x0000541005057816 */ /* 0x000fe40000000004 */
[----:B------:R-:W-:Y:S02]  /*1d930*/  SHF.R.U32.HI R14, RZ, 0x18, R2 ;  /* 0x00000018ff0e7819 */ /* 0x000fe40000011602 */
[----:B------:R-:W-:Y:S02]  /*1d940*/  PRMT R2, R15, 0x5410, R12 ;  /* 0x000054100f027816 */ /* 0x000fe4000000000c */
[----:B------:R-:W-:Y:S01]  /*1d950*/  LOP3.LUT R4, R3, 0xff, RZ, 0xc0, !PT ;  /* 0x000000ff03047812 */ /* 0x000fe200078ec0ff */
[----:B------:R-:W-:Y:S01]  /*1d960*/  HSET2.LE.AND R3, R5, R192, PT ;  /* 0x000000c005037233 */ /* 0x000fe20003803000 */
[----:B------:R-:W-:-:S04]  /*1d970*/  SHF.R.U32.HI R12, RZ, 0x18, R0 ;  /* 0x00000018ff0c7819 */ /* 0x000fc80000011600 */
[----:B------:R-:W-:Y:S02]  /*1d980*/  PRMT R4, R4, 0x5410, R12 ;  /* 0x0000541004047816 */ /* 0x000fe4000000000c */
[----:B------:R-:W-:Y:S02]  /*1d990*/  LOP3.LUT R12, R204, R3, RZ, 0xc0, !PT ;  /* 0x00000003cc0c7212 */ /* 0x000fe400078ec0ff */
[----:B------:R1:W5:Y:S01]  /*1d9a0*/  LDL.LU R204, [R1+0x314] ;  /* 0x0003140001cc7983 */ /* 0x0003620000300800 */
[----:B------:R-:W-:Y:S01]  /*1d9b0*/  PRMT R13, R13, 0x5410, R14 ;  /* 0x000054100d0d7816 */ /* 0x000fe2000000000e */
[----:B------:R-:W-:-:S04]  /*1d9c0*/  HSET2.LE.AND R0, R2, R192, PT ;  /* 0x000000c002007233 */ /* 0x000fc80003803000 */
[----:B------:R-:W-:Y:S01]  /*1d9d0*/  HSET2.LE.AND R2, R13, R192, PT ;  /* 0x000000c00d027233 */ /* 0x000fe20003803000 */
[----:B--2---:R-:W-:Y:S04]  /*1d9e0*/  HMMA.16816.F32.BF16 R44, R8, R28, R76 ;  /* 0x0000001c082c723c */ /* 0x004fe8000004184c */
[----:B------:R-:W-:Y:S01]  /*1d9f0*/  LOP3.LUT R15, R195, R2, RZ, 0xc0, !PT ;  /* 0x00000002c30f7212 */ /* 0x000fe200078ec0ff */
[----:B------:R-:W-:-:S04]  /*1da00*/  IMAD.WIDE.U32 R2, R123, -0x2daee0ad, RZ ;  /* 0xd2511f537b027825 */ /* 0x000fc800078e00ff */
[----:B------:R-:W-:Y:S01]  /*1da10*/  IMAD.WIDE.U32 R76, R91, -0x2daee0ad, RZ ;  /* 0xd2511f535b4c7825 */ /* 0x000fe200078e00ff */
[----:B------:R-:W-:Y:S01]  /*1da20*/  LOP3.LUT R14, R198, R0, RZ, 0xc0, !PT ;  /* 0x00000000c60e7212 */ /* 0x000fe200078ec0ff */
[----:B------:R-:W-:Y:S01]  /*1da30*/  HSET2.LE.AND R0, R4, R192, PT ;  /* 0x000000c004007233 */ /* 0x000fe20003803000 */
[----:B------:R-:W-:Y:S02]  /*1da40*/  LOP3.LUT R38, R3, R234, R250, 0x96, !PT ;  /* 0x000000ea03267212 */ /* 0x000fe400078e96fa */
[----:B------:R-:W-:Y:S01]  /*1da50*/  LOP3.LUT R39, R77, R241, R2, 0x96, !PT ;  /* 0x000000f14d277212 */ /* 0x000fe200078e9602 */
[----:B------:R-:W-:Y:S01]  /*1da60*/  IMAD.WIDE.U32 R2, R18, -0x2daee0ad, RZ ;  /* 0xd2511f5312027825 */ /* 0x000fe200078e00ff */
[----:B------:R-:W-:Y:S01]  /*1da70*/  LOP3.LUT R13, R199, R0, RZ, 0xc0, !PT ;  /* 0x00000000c70d7212 */ /* 0x000fe200078ec0ff */
[----:B---3--:R-:W-:Y:S03]  /*1da80*/  HMMA.16816.F32.BF16 R48, R8, R20, R40 ;  /* 0x000000140830723c */ /* 0x008fe60000041828 */
[----:B------:R-:W-:-:S02]  /*1da90*/  LOP3.LUT R0, R3, R237, R80, 0x96, !PT ;  /* 0x000000ed03007212 */ /* 0x000fc400078e9650 */
[C---:B------:R-:W-:Y:S02]  /*1daa0*/  LOP3.LUT R3, R2.reuse, 0xffff, RZ, 0xc0, !PT ;  /* 0x0000ffff02037812 */ /* 0x040fe400078ec0ff */
[----:B------:R-:W-:Y:S01]  /*1dab0*/  LOP3.LUT R16, R2, 0xff, RZ, 0xc0, !PT ;  /* 0x000000ff02107812 */ /* 0x000fe200078ec0ff */
[----:B------:R-:W-:Y:S01]  /*1dac0*/  HMMA.16816.F32.BF16 R52, R8, R22, R68 ;  /* 0x000000160834723c */ /* 0x000fe20000041844 */
[----:B------:R-:W-:-:S07]  /*1dad0*/  SHF.R.U32.HI R4, RZ, 0x10, R2 ;  /* 0x00000010ff047819 */ /* 0x000fce0000011602 */
[----:B------:R-:W-:Y:S07]  /*1dae0*/  HMMA.16816.F32.BF16 R40, R8, R30, R60 ;  /* 0x0000001e0828723c */ /* 0x000fee000004183c */
[----:B------:R-:W-:Y:S02]  /*1daf0*/  SHF.R.U32.HI R11, RZ, 0x18, R2 ;  /* 0x00000018ff0b7819 */ /* 0x000fe40000011602 */
[----:B------:R-:W-:Y:S02]  /*1db00*/  LOP3.LUT R2, R0, 0xffff, RZ, 0xc0, !PT ;  /* 0x0000ffff00027812 */ /* 0x000fe400078ec0ff */
[----:B------:R-:W-:-:S02]  /*1db10*/  LOP3.LUT R9, R4, 0xff, RZ, 0xc0, !PT ;  /* 0x000000ff04097812 */ /* 0x000fc400078ec0ff */
[----:B------:R-:W-:Y:S02]  /*1db20*/  LOP3.LUT R8, R0, 0xff, RZ, 0xc0, !PT ;  /* 0x000000ff00087812 */ /* 0x000fe400078ec0ff */
[----:B------:R-:W-:Y:S02]  /*1db30*/  SHF.R.U32.HI R4, RZ, 0x8, R2 ;  /* 0x00000008ff047819 */ /* 0x000fe40000011602 */
[----:B------:R-:W-:Y:S02]  /*1db40*/  SHF.R.U32.HI R10, RZ, 0x8, R3 ;  /* 0x00000008ff0a7819 */ /* 0x000fe40000011603 */
[--C-:B------:R-:W-:Y:S02]  /*1db50*/  SHF.R.U32.HI R3, RZ, 0x10, R0.reuse ;  /* 0x00000010ff037819 */ /* 0x100fe40000011600 */
[----:B------:R-:W-:Y:S02]  /*1db60*/  SHF.R.U32.HI R5, RZ, 0x18, R0 ;  /* 0x00000018ff057819 */ /* 0x000fe40000011600 */
[----:B------:R-:W-:-:S02]  /*1db70*/  PRMT R0, R8, 0x5410, R4 ;  /* 0x0000541008007816 */ /* 0x000fc40000000004 */
[----:B------:R-:W-:Y:S02]  /*1db80*/  LOP3.LUT R2, R3, 0xff, RZ, 0xc0, !PT ;  /* 0x000000ff03027812 */ /* 0x000fe400078ec0ff */
[----:B------:R-:W-:Y:S01]  /*1db90*/  PRMT R3, R16, 0x5410, R10 ;  /* 0x0000541010037816 */ /* 0x000fe2000000000a */
[--C-:B------:R-:W-:Y:S01]  /*1dba0*/  HSET2.LE.AND R0, R0, R192.reuse, PT ;  /* 0x000000c000007233 */ /* 0x100fe20003803000 */
[----:B------:R-:W-:Y:S02]  /*1dbb0*/  PRMT R9, R9, 0x5410, R11 ;  /* 0x0000541009097816 */ /* 0x000fe4000000000b */
[----:B------:R-:W-:Y:S01]  /*1dbc0*/  PRMT R2, R2, 0x5410, R5 ;  /* 0x0000541002027816 */ /* 0x000fe20000000005 */
[--C-:B------:R-:W-:Y:S01]  /*1dbd0*/  HSET2.LE.AND R5, R3, R192.reuse, PT ;  /* 0x000000c003057233 */ /* 0x100fe20003803000 */
[----:B------:R-:W-:Y:S01]  /*1dbe0*/  LOP3.LUT R8, R183, R0, RZ, 0xc0, !PT ;  /* 0x00000000b7087212 */ /* 0x000fe200078ec0ff */
[--C-:B------:R-:W-:Y:S02]  /*1dbf0*/  HSET2.LE.AND R0, R9, R192.reuse, PT ;  /* 0x000000c009007233 */ /* 0x100fe40003803000 */
[----:B------:R-:W-:Y:S01]  /*1dc00*/  HSET2.LE.AND R4, R2, R192, PT ;  /* 0x000000c002047233 */ /* 0x000fe20003803000 */
[----:B------:R-:W-:-:S02]  /*1dc10*/  IMAD.WIDE.U32 R2, R17, -0x2daee0ad, RZ ;  /* 0xd2511f5311027825 */ /* 0x000fc400078e00ff */
[----:B------:R-:W-:Y:S01]  /*1dc20*/  LOP3.LUT R11, R181, R0, RZ, 0xc0, !PT ;  /* 0x00000000b50b7212 */ /* 0x000fe200078ec0ff */
[C---:B------:R-:W-:Y:S02]  /*1dc30*/  HMMA.16816.F32.BF16 R60, R12.reuse, R20, R72 ;  /* 0x000000140c3c723c */ /* 0x040fe40000041848 */
[----:B------:R-:W-:Y:S02]  /*1dc40*/  LOP3.LUT R0, R3, R237, R82, 0x96, !PT ;  /* 0x000000ed03007212 */ /* 0x000fe400078e9652 */
[----:B------:R-:W-:Y:S02]  /*1dc50*/  LOP3.LUT R3, R2, 0xffff, RZ, 0xc0, !PT ;  /* 0x0000ffff02037812 */ /* 0x000fe400078ec0ff */
[----:B------:R-:W-:Y:S02]  /*1dc60*/  LOP3.LUT R9, R182, R4, RZ, 0xc0, !PT ;  /* 0x00000004b6097212 */ /* 0x000fe400078ec0ff */
[C---:B------:R-:W-:Y:S01]  /*1dc70*/  HMMA.16816.F32.BF16 R64, R12.reuse, R22, R64 ;  /* 0x000000160c40723c */ /* 0x040fe20000041840 */
[----:B------:R-:W-:Y:S01]  /*1dc80*/  LOP3.LUT R16, R2, 0xff, RZ, 0xc0, !PT ;  /* 0x000000ff02107812 */ /* 0x000fe200078ec0ff */
[----:B------:R-:W-:Y:S01]  /*1dc90*/  IMAD.WIDE.U32 R68, R93, -0x2daee0ad, RZ ;  /* 0xd2511f535d447825 */ /* 0x000fe200078e00ff */
[----:B------:R-:W-:Y:S01]  /*1dca0*/  SHF.R.U32.HI R4, RZ, 0x10, R2 ;  /* 0x00000010ff047819 */ /* 0x000fe20000011602 */
[----:B------:R-:W2:Y:S04]  /*1dcb0*/  LDSM.16.MT88.4 R20, [R205+0x5800] ;  /* 0x00580000cd14783b */ /* 0x000ea80000004200 */
[----:B------:R-:W-:Y:S01]  /*1dcc0*/  HMMA.16816.F32.BF16 R156, R12, R28, R156 ;  /* 0x0000001c0c9c723c */ /* 0x000fe2000004189c */
[----:B------:R-:W-:-:S07]  /*1dcd0*/  LOP3.LUT R10, R180, R5, RZ, 0xc0, !PT ;  /* 0x00000005b40a7212 */ /* 0x000fce00078ec0ff */
[----:B------:R-:W-:Y:S01]  /*1dce0*/  HMMA.16816.F32.BF16 R56, R12, R30, R56 ;  /* 0x0000001e0c38723c */ /* 0x000fe20000041838 */
[----:B------:R-:W-:-:S06]  /*1dcf0*/  LOP3.LUT R89, R97, R234, R246, 0x96, !PT ;  /* 0x000000ea61597212 */ /* 0x000fcc00078e96f6 */
[----:B------:R-:W-:Y:S02]  /*1dd00*/  SHF.R.U32.HI R15, RZ, 0x18, R2 ;  /* 0x00000018ff0f7819 */ /* 0x000fe40000011602 */
[----:B------:R-:W-:Y:S02]  /*1dd10*/  LOP3.LUT R2, R0, 0xffff, RZ, 0xc0, !PT ;  /* 0x0000ffff00027812 */ /* 0x000fe400078ec0ff */
[----:B------:R-:W-:Y:S02]  /*1dd20*/  SHF.R.U32.HI R14, RZ, 0x8, R3 ;  /* 0x00000008ff0e7819 */ /* 0x000fe40000011603 */
[----:B------:R-:W-:Y:S02]  /*1dd30*/  SHF.R.U32.HI R3, RZ, 0x10, R0 ;  /* 0x00000010ff037819 */ /* 0x000fe40000011600 */
[----:B------:R-:W-:Y:S02]  /*1dd40*/  LOP3.LUT R13, R4, 0xff, RZ, 0xc0, !PT ;  /* 0x000000ff040d7812 */ /* 0x000fe400078ec0ff */
[----:B------:R-:W-:-:S02]  /*1dd50*/  LOP3.LUT R5, R0, 0xff, RZ, 0xc0, !PT ;  /* 0x000000ff00057812 */ /* 0x000fc400078ec0ff */
[----:B------:R-:W-:Y:S02]  /*1dd60*/  SHF.R.U32.HI R4, RZ, 0x8, R2 ;  /* 0x00000008ff047819 */ /* 0x000fe40000011602 */
[----:B------:R-:W-:Y:S02]  /*1dd70*/  LOP3.LUT R19, R69, R241, R96, 0x96, !PT ;  /* 0x000000f145137212 */ /* 0x000fe400078e9660 */
[----:B------:R-:W-:Y:S02]  /*1dd80*/  LOP3.LUT R2, R3, 0xff, RZ, 0xc0, !PT ;  /* 0x000000ff03027812 */ /* 0x000fe400078ec0ff */
[----:B------:R-:W-:Y:S02]  /*1dd90*/  SHF.R.U32.HI R12, RZ, 0x18, R0 ;  /* 0x00000018ff0c7819 */ /* 0x000fe40000011600 */
[----:B------:R-:W-:Y:S01]  /*1dda0*/  PRMT R3, R13, 0x5410, R15 ;  /* 0x000054100d037816 */ /* 0x000fe2000000000f */
[----:B------:R-:W-:Y:S01]  /*1ddb0*/  IMAD.WIDE.U32 R36, R89, -0x326172a9, RZ ;  /* 0xcd9e8d5759247825 */ /* 0x000fe200078e00ff */
[----:B------:R-:W-:-:S02]  /*1ddc0*/  PRMT R5, R5, 0x5410, R4 ;  /* 0x0000541005057816 */ /* 0x000fc40000000004 */
[----:B------:R-:W-:Y:S01]  /*1ddd0*/  PRMT R4, R2, 0x5410, R12 ;  /* 0x0000541002047816 */ /* 0x000fe2000000000c */
[----:B------:R-:W-:Y:S01]  /*1dde0*/  IMAD.WIDE.U32 R30, R19, -0x326172a9, RZ ;  /* 0xcd9e8d57131e7825 */ /* 0x000fe200078e00ff */
[--C-:B------:R-:W-:Y:S01]  /*1ddf0*/  HSET2.LE.AND R2, R3, R192.reuse, PT ;  /* 0x000000c003027233 */ /* 0x100fe20003803000 */
[----:B------:R-:W-:Y:S01]  /*1de00*/  LOP3.LUT R18, R37, R231, R132, 0x96, !PT ;  /* 0x000000e725127212 */ /* 0x000fe200078e9684 */
[--C-:B------:R-:W-:Y:S01]  /*1de10*/  HSET2.LE.AND R3, R5, R192.reuse, PT ;  /* 0x000000c005037233 */ /* 0x100fe20003803000 */
[----:B------:R-:W-:Y:S02]  /*1de20*/  PRMT R0, R16, 0x5410, R14 ;  /* 0x0000541010007816 */ /* 0x000fe4000000000e */
[----:B------:R-:W-:Y:S01]  /*1de30*/  LOP3.LUT R16, R31, R240, R36, 0x96, !PT ;  /* 0x000000f01f107212 */ /* 0x000fe200078e9624 */
[--C-:B------:R-:W-:Y:S01]  /*1de40*/  HSET2.LE.AND R4, R4, R192.reuse, PT ;  /* 0x000000c004047233 */ /* 0x100fe20003803000 */
[----:B------:R-:W-:Y:S02]  /*1de50*/  LOP3.LUT R15, R187, R2, RZ, 0xc0, !PT ;  /* 0x00000002bb0f7212 */ /* 0x000fe400078ec0ff */
[----:B------:R-:W-:Y:S01]  /*1de60*/  LOP3.LUT R12, R220, R3, RZ, 0xc0, !PT ;  /* 0x00000003dc0c7212 */ /* 0x000fe200078ec0ff */
[----:B------:R-:W-:Y:S01]  /*1de70*/  IMAD.WIDE.U32 R2, R18, -0x2daee0ad, RZ ;  /* 0xd2511f5312027825 */ /* 0x000fe200078e00ff */
[----:B------:R-:W-:-:S03]  /*1de80*/  HSET2.LE.AND R0, R0, R192, PT ;  /* 0x000000c000007233 */ /* 0x000fc60003803000 */
[----:B------:R-:W-:Y:S01]  /*1de90*/  IMAD.WIDE.U32 R28, R16, -0x2daee0ad, RZ ;  /* 0xd2511f53101c7825 */ /* 0x000fe200078e00ff */
[----:B------:R-:W-:Y:S02]  /*1dea0*/  LOP3.LUT R13, R219, R4, RZ, 0xc0, !PT ;  /* 0x00000004db0d7212 */ /* 0x000fe400078ec0ff */
[----:B------:R-:W-:Y:S01]  /*1deb0*/  LOP3.LUT R3, R3, R239, R68, 0x96, !PT ;  /* 0x000000ef03037212 */ /* 0x000fe200078e9644 */
[----:B------:R-:W-:Y:S01]  /*1dec0*/  IMAD.WIDE.U32 R4, R38, -0x326172a9, RZ ;  /* 0xcd9e8d5726047825 */ /* 0x000fe200078e00ff */
[----:B------:R-:W-:-:S03]  /*1ded0*/  LOP3.LUT R2, R29, R236, R2, 0x96, !PT ;  /* 0x000000ec1d027212 */ /* 0x000fc600078e9602 */
[----:B------:R-:W-:Y:S01]  /*1dee0*/  IMAD.WIDE.U32 R70, R39, -0x326172a9, RZ ;  /* 0xcd9e8d5727467825 */ /* 0x000fe200078e00ff */
[----:B------:R-:W-:Y:S02]  /*1def0*/  LOP3.LUT R14, R251, R0, RZ, 0xc0, !PT ;  /* 0x00000000fb0e7212 */ /* 0x000fe400078ec0ff */
[----:B------:R-:W-:Y:S01]  /*1df00*/  LOP3.LUT R5, R5, R231, R100, 0x96, !PT ;  /* 0x000000e705057212 */ /* 0x000fe200078e9664 */
[----:B------:R-:W-:Y:S01]  /*1df10*/  IMAD.WIDE.U32 R16, R3, -0x326172a9, RZ ;  /* 0xcd9e8d5703107825 */ /* 0x000fe200078e00ff */
[----:B------:R-:W-:-:S03]  /*1df20*/  LOP3.LUT R0, R71, R240, R4, 0x96, !PT ;  /* 0x000000f047007212 */ /* 0x000fc600078e9604 */
[----:B------:R-:W-:Y:S01]  /*1df30*/  IMAD.WIDE.U32 R2, R2, -0x326172a9, RZ ;  /* 0xcd9e8d5702027825 */ /* 0x000fe200078e00ff */
[----:B----4-:R-:W-:Y:S03]  /*1df40*/  HMMA.16816.F32.BF16 R36, R12, R24, R60 ;  /* 0x000000180c24723c */ /* 0x010fe6000004183c */
[----:B------:R-:W-:-:S04]  /*1df50*/  IMAD.WIDE.U32 R4, R5, -0x2daee0ad, RZ ;  /* 0xd2511f5305047825 */ /* 0x000fc800078e00ff */
[----:B------:R-:W-:Y:S01]  /*1df60*/  IMAD.WIDE.U32 R60, R0, -0x2daee0ad, RZ ;  /* 0xd2511f53003c7825 */ /* 0x000fe200078e00ff */
[----:B------:R-:W-:Y:S01]  /*1df70*/  LOP3.LUT R0, R3, R242, R16, 0x96, !PT ;  /* 0x000000f203007212 */ /* 0x000fe200078e9610 */
[----:B-1----:R-:W-:Y:S01]  /*1df80*/  HMMA.16816.F32.BF16 R140, R8, R32, R44 ;  /* 0x00000020088c723c */ /* 0x002fe2000004182c */
[----:B------:R-:W-:Y:S02]  /*1df90*/  LOP3.LUT R18, R5, R239, R76, 0x96, !PT ;  /* 0x000000ef05127212 */ /* 0x000fe400078e964c */
[----:B------:R-:W-:-:S05]  /*1dfa0*/  SHF.R.U32.HI R5, RZ, 0x10, R0 ;  /* 0x00000010ff057819 */ /* 0x000fca0000011600 */
[----:B------:R-:W-:Y:S01]  /*1dfb0*/  HMMA.16816.F32.BF16 R48, R8, R24, R48 ;  /* 0x000000180830723c */ /* 0x000fe20000041830 */
[----:B------:R-:W-:-:S07]  /*1dfc0*/  LOP3.LUT R16, R61, R236, R4, 0x96, !PT ;  /* 0x000000ec3d107212 */ /* 0x000fce00078e9604 */
[----:B------:R-:W-:Y:S01]  /*1dfd0*/  HMMA.16816.F32.BF16 R52, R8, R26, R52 ;  /* 0x0000001a0834723c */ /* 0x000fe20000041834 */
[----:B------:R-:W-:-:S07]  /*1dfe0*/  SHF.R.U32.HI R4, RZ, 0x18, R0 ;  /* 0x00000018ff047819 */ /* 0x000fce0000011600 */
[----:B------:R-:W-:Y:S07]  /*1dff0*/  HMMA.16816.F32.BF16 R44, R8, R34, R40 ;  /* 0x00000022082c723c */ /* 0x000fee0000041828 */
[----:B------:R-:W-:Y:S02]  /*1e000*/  LOP3.LUT R10, R2, 0xffff, RZ, 0xc0, !PT ;  /* 0x0000ffff020a7812 */ /* 0x000fe400078ec0ff */
[----:B------:R-:W-:-:S04]  /*1e010*/  LOP3.LUT R3, R0, 0xffff, RZ, 0xc0, !PT ;  /* 0x0000ffff00037812 */ /* 0x000fc800078ec0ff */
        /* <DEDUP_REMOVED lines=11> */
[--C-:B------:R-:W-:Y:S01]  /*1e0d0*/  HSET2.LE.AND R0, R0, R192.reuse, PT ;  /* 0x000000c000007233 */ /* 0x100fe20003803000 */
[C---:B------:R-:W-:Y:S01]  /*1e0e0*/  HMMA.16816.F32.BF16 R40, R12.reuse, R26, R64 ;  /* 0x0000001a0c28723c */ /* 0x040fe20000041840 */
[--C-:B------:R-:W-:Y:S01]  /*1e0f0*/  HSET2.LE.AND R2, R2, R192.reuse, PT ;  /* 0x000000c002027233 */ /* 0x100fe20003803000 */
[----:B------:R-:W-:Y:S01]  /*1e100*/  PRMT R4, R4, 0x5410, R11 ;  /* 0x0000541004047816 */ /* 0x000fe2000000000b */
[--C-:B------:R-:W-:Y:S01]  /*1e110*/  HSET2.LE.AND R3, R3, R192.reuse, PT ;  /* 0x000000c003037233 */ /* 0x100fe20003803000 */
[----:B------:R-:W1:Y:S01]  /*1e120*/  LDSM.16.MT88.4 R24, [R206+0x5800] ;  /* 0x00580000ce18783b */ /* 0x000e620000004200 */
[----:B------:R-:W-:Y:S01]  /*1e130*/  LOP3.LUT R8, R149, R0, RZ, 0xc0, !PT ;  /* 0x0000000095087212 */ /* 0x000fe200078ec0ff */
[----:B------:R-:W-:Y:S01]  /*1e140*/  IMAD.WIDE.U32 R18, R18, -0x326172a9, RZ ;  /* 0xcd9e8d5712127825 */ /* 0x000fe200078e00ff */
[----:B------:R-:W-:Y:S01]  /*1e150*/  LOP3.LUT R9, R148, R2, RZ, 0xc0, !PT ;  /* 0x0000000294097212 */ /* 0x000fe200078ec0ff */
[----:B------:R-:W-:Y:S01]  /*1e160*/  HSET2.LE.AND R0, R4, R192, PT ;  /* 0x000000c004007233 */ /* 0x000fe20003803000 */
[----:B------:R-:W-:Y:S01]  /*1e170*/  LOP3.LUT R10, R136, R3, RZ, 0xc0, !PT ;  /* 0x00000003880a7212 */ /* 0x000fe200078ec0ff */
[----:B------:R-:W-:Y:S01]  /*1e180*/  IMAD.WIDE.U32 R2, R16, -0x326172a9, RZ ;  /* 0xcd9e8d5710027825 */ /* 0x000fe200078e00ff */
[----:B------:R-:W-:Y:S02]  /*1e190*/  HMMA.16816.F32.BF16 R156, R12, R32, R156 ;  /* 0x000000200c9c723c */ /* 0x000fe4000004189c */
[----:B------:R-:W-:-:S02]  /*1e1a0*/  LOP3.LUT R11, R137, R0, RZ, 0xc0, !PT ;  /* 0x00000000890b7212 */ /* 0x000fc400078ec0ff */
[----:B------:R-:W-:-:S04]  /*1e1b0*/  LOP3.LUT R0, R3, R242, R18, 0x96, !PT ;  /* 0x000000f203007212 */ /* 0x000fc800078e9612 */
[----:B------:R-:W-:Y:S01]  /*1e1c0*/  HMMA.16816.F32.BF16 R32, R12, R34, R56 ;  /* 0x000000220c20723c */ /* 0x000fe20000041838 */
[--C-:B------:R-:W-:Y:S02]  /*1e1d0*/  SHF.R.U32.HI R4, RZ, 0x10, R0.reuse ;  /* 0x00000010ff047819 */ /* 0x100fe40000011600 */
[----:B------:R-:W-:-:S04]  /*1e1e0*/  SHF.R.U32.HI R5, RZ, 0x18, R0 ;  /* 0x00000018ff057819 */ /* 0x000fc80000011600 */
[----:B------:R-:W-:Y:S02]  /*1e1f0*/  LOP3.LUT R13, R2, 0xffff, RZ, 0xc0, !PT ;  /* 0x0000ffff020d7812 */ /* 0x000fe400078ec0ff */
[C---:B------:R-:W-:Y:S02]  /*1e200*/  LOP3.LUT R3, R0.reuse, 0xffff, RZ, 0xc0, !PT ;  /* 0x0000ffff00037812 */ /* 0x040fe400078ec0ff */
[----:B------:R-:W-:Y:S02]  /*1e210*/  LOP3.LUT R12, R0, 0xff, RZ, 0xc0, !PT ;  /* 0x000000ff000c7812 */ /* 0x000fe400078ec0ff */
[----:B------:R-:W-:Y:S02]  /*1e220*/  SHF.R.U32.HI R0, RZ, 0x8, R3 ;  /* 0x00000008ff007819 */ /* 0x000fe40000011603 */
[----:B------:R-:W-:Y:S02]  /*1e230*/  LOP3.LUT R15, R2, 0xff, RZ, 0xc0, !PT ;  /* 0x000000ff020f7812 */ /* 0x000fe400078ec0ff */
[----:B------:R-:W-:-:S02]  /*1e240*/  SHF.R.U32.HI R13, RZ, 0x8, R13 ;  /* 0x00000008ff0d7819 */ /* 0x000fc4000001160d */
[----:B------:R-:W-:Y:S02]  /*1e250*/  LOP3.LUT R3, R4, 0xff, RZ, 0xc0, !PT ;  /* 0x000000ff04037812 */ /* 0x000fe400078ec0ff */
[----:B------:R-:W-:Y:S02]  /*1e260*/  LOP3.LUT R16, R17, R238, R30, 0x96, !PT ;  /* 0x000000ee11107212 */ /* 0x000fe400078e961e */
[--C-:B------:R-:W-:Y:S02]  /*1e270*/  SHF.R.U32.HI R14, RZ, 0x10, R2.reuse ;  /* 0x00000010ff0e7819 */ /* 0x100fe40000011602 */
[----:B------:R-:W-:Y:S02]  /*1e280*/  SHF.R.U32.HI R17, RZ, 0x18, R2 ;  /* 0x00000018ff117819 */ /* 0x000fe40000011602 */
[----:B------:R-:W-:Y:S02]  /*1e290*/  PRMT R4, R15, 0x5410, R13 ;  /* 0x000054100f047816 */ /* 0x000fe4000000000d */
[----:B------:R-:W-:-:S02]  /*1e2a0*/  PRMT R2, R3, 0x5410, R5 ;  /* 0x0000541003027816 */ /* 0x000fc40000000005 */
[----:B------:R-:W-:Y:S01]  /*1e2b0*/  LOP3.LUT R5, R14, 0xff, RZ, 0xc0, !PT ;  /* 0x000000ff0e057812 */ /* 0x000fe200078ec0ff */
[--C-:B------:R-:W-:Y:S01]  /*1e2c0*/  HSET2.LE.AND R3, R4, R192.reuse, PT ;  /* 0x000000c004037233 */ /* 0x100fe20003803000 */
[----:B------:R-:W-:Y:S01]  /*1e2d0*/  PRMT R0, R12, 0x5410, R0 ;  /* 0x000054100c007816 */ /* 0x000fe20000000000 */
[--C-:B------:R-:W-:Y:S01]  /*1e2e0*/  HSET2.LE.AND R2, R2, R192.reuse, PT ;  /* 0x000000c002027233 */ /* 0x100fe20003803000 */
[----:B------:R-:W-:Y:S02]  /*1e2f0*/  PRMT R4, R5, 0x5410, R17 ;  /* 0x0000541005047816 */ /* 0x000fe40000000011 */
[----:B------:R-:W-:Y:S01]  /*1e300*/  LOP3.LUT R14, R189, R3, RZ, 0xc0, !PT ;  /* 0x00000003bd0e7212 */ /* 0x000fe200078ec0ff */
[--C-:B------:R-:W-:Y:S01]  /*1e310*/  HSET2.LE.AND R0, R0, R192.reuse, PT ;  /* 0x000000c000007233 */ /* 0x100fe20003803000 */
[----:B------:R-:W-:Y:S01]  /*1e320*/  LOP3.LUT R13, R203, R2, RZ, 0xc0, !PT ;  /* 0x00000002cb0d7212 */ /* 0x000fe200078ec0ff */
[----:B------:R-:W-:Y:S01]  /*1e330*/  IMAD.WIDE.U32 R2, R16, -0x2daee0ad, RZ ;  /* 0xd2511f5310027825 */ /* 0x000fe200078e00ff */
[----:B------:R-:W-:-:S02]  /*1e340*/  HSET2.LE.AND R4, R4, R192, PT ;  /* 0x000000c004047233 */ /* 0x000fc40003803000 */
[----:B------:R-:W-:Y:S02]  /*1e350*/  LOP3.LUT R12, R218, R0, RZ, 0xc0, !PT ;  /* 0x00000000da0c7212 */ /* 0x000fe400078ec0ff */
[----:B------:R-:W-:Y:S01]  /*1e360*/  LOP3.LUT R0, R3, R237, R28, 0x96, !PT ;  /* 0x000000ed03007212 */ /* 0x000fe200078e961c */
[C---:B--2---:R-:W-:Y:S01]  /*1e370*/  HMMA.16816.F32.BF16 R152, R8.reuse, R20, R48 ;  /* 0x000000140898723c */ /* 0x044fe20000041830 */
[----:B------:R-:W-:Y:S02]  /*1e380*/  LOP3.LUT R15, R188, R4, RZ, 0xc0, !PT ;  /* 0x00000004bc0f7212 */ /* 0x000fe400078ec0ff */
[C---:B------:R-:W-:Y:S02]  /*1e390*/  LOP3.LUT R5, R2.reuse, 0xffff, RZ, 0xc0, !PT ;  /* 0x0000ffff02057812 */ /* 0x040fe400078ec0ff */
[----:B------:R-:W-:Y:S02]  /*1e3a0*/  LOP3.LUT R16, R2, 0xff, RZ, 0xc0, !PT ;  /* 0x000000ff02107812 */ /* 0x000fe400078ec0ff */
[----:B------:R-:W-:Y:S01]  /*1e3b0*/  SHF.R.U32.HI R4, RZ, 0x10, R2 ;  /* 0x00000010ff047819 */ /* 0x000fe20000011602 */
[----:B------:R-:W-:Y:S01]  /*1e3c0*/  HMMA.16816.F32.BF16 R148, R8, R22, R52 ;  /* 0x000000160894723c */ /* 0x000fe20000041834 */
[----:B------:R-:W-:-:S07]  /*1e3d0*/  SHF.R.U32.HI R3, RZ, 0x10, R0 ;  /* 0x00000010ff037819 */ /* 0x000fce0000011600 */
[C---:B-1----:R-:W-:Y:S08]  /*1e3e0*/  HMMA.16816.F32.BF16 R140, R8.reuse, R24, R140 ;  /* 0x00000018088c723c */ /* 0x042ff0000004188c */
[----:B------:R-:W-:Y:S07]  /*1e3f0*/  HMMA.16816.F32.BF16 R44, R8, R26, R44 ;  /* 0x0000001a082c723c */ /* 0x000fee000004182c */
[----:B------:R-:W-:-:S02]  /*1e400*/  SHF.R.U32.HI R11, RZ, 0x18, R2 ;  /* 0x00000018ff0b7819 */ /* 0x000fc40000011602 */
[C---:B------:R-:W-:Y:S02]  /*1e410*/  LOP3.LUT R2, R0.reuse, 0xffff, RZ, 0xc0, !PT ;  /* 0x0000ffff00027812 */ /* 0x040fe400078ec0ff */
[----:B------:R-:W-:Y:S02]  /*1e420*/  LOP3.LUT R9, R0, 0xff, RZ, 0xc0, !PT ;  /* 0x000000ff00097812 */ /* 0x000fe400078ec0ff */
[----:B------:R-:W-:Y:S02]  /*1e430*/  SHF.R.U32.HI R8, RZ, 0x18, R0 ;  /* 0x00000018ff087819 */ /* 0x000fe40000011600 */
[----:B------:R-:W-:Y:S02]  /*1e440*/  LOP3.LUT R0, R4, 0xff, RZ, 0xc0, !PT ;  /* 0x000000ff04007812 */ /* 0x000fe400078ec0ff */
[----:B------:R-:W-:Y:S02]  /*1e450*/  SHF.R.U32.HI R4, RZ, 0x8, R2 ;  /* 0x00000008ff047819 */ /* 0x000fe40000011602 */
[----:B------:R-:W-:-:S02]  /*1e460*/  LOP3.LUT R2, R3, 0xff, RZ, 0xc0, !PT ;  /* 0x000000ff03027812 */ /* 0x000fc400078ec0ff */
[----:B------:R-:W-:Y:S02]  /*1e470*/  PRMT R4, R9, 0x5410, R4 ;  /* 0x0000541009047816 */ /* 0x000fe40000000004 */
[----:B------:R-:W-:Y:S02]  /*1e480*/  PRMT R0, R0, 0x5410, R11 ;  /* 0x0000541000007816 */ /* 0x000fe4000000000b */
[----:B------:R-:W-:Y:S02]  /*1e490*/  PRMT R3, R2, 0x5410, R8 ;  /* 0x0000541002037816 */ /* 0x000fe40000000008 */
[----:B------:R-:W-:Y:S01]  /*1e4a0*/  SHF.R.U32.HI R5, RZ, 0x8, R5 ;  /* 0x00000008ff057819 */ /* 0x000fe20000011605 */
[--C-:B------:R-:W-:Y:S01]  /*1e4b0*/  HSET2.LE.AND R2, R4, R192.reuse, PT ;  /* 0x000000c004027233 */ /* 0x100fe20003803000 */
[----:B------:R-:W-:Y:S01]  /*1e4c0*/  IMAD.MOV.U32 R4, RZ, RZ, R164 ;  /* 0x000000ffff047224 */ /* 0x000fe200078e00a4 */
[--C-:B------:R-:W-:Y:S01]  /*1e4d0*/  HSET2.LE.AND R0, R0, R192.reuse, PT ;  /* 0x000000c000007233 */ /* 0x100fe20003803000 */
[----:B------:R-:W-:Y:S01]  /*1e4e0*/  PRMT R5, R16, 0x5410, R5 ;  /* 0x0000541010057816 */ /* 0x000fe20000000005 */
[----:B------:R-:W-:Y:S01]  /*1e4f0*/  HSET2.LE.AND R3, R3, R192, PT ;  /* 0x000000c003037233 */ /* 0x000fe20003803000 */
[----:B------:R-:W-:-:S02]  /*1e500*/  LOP3.LUT R10, R19, R238, R70, 0x96, !PT ;  /* 0x000000ee130a7212 */ /* 0x000fc400078e9646 */
[----:B------:R-:W-:Y:S01]  /*1e510*/  LOP3.LUT R139, R4, R0, RZ, 0xc0, !PT ;  /* 0x00000000048b7212 */ /* 0x000fe200078ec0ff */
[----:B------:R-:W-:Y:S01]  /*1e520*/  HSET2.LE.AND R0, R5, R192, PT ;  /* 0x000000c005007233 */ /* 0x000fe20003803000 */
[----:B------:R-:W-:Y:S01]  /*1e530*/  LOP3.LUT R136, R184, R2, RZ, 0xc0, !PT ;  /* 0x00000002b8887212 */ /* 0x000fe200078ec0ff */
[----:B------:R-:W-:Y:S01]  /*1e540*/  HMMA.16816.F32.BF16 R36, R12, R20, R36 ;  /* 0x000000140c24723c */ /* 0x000fe20000041824 */
[----:B------:R-:W-:Y:S01]  /*1e550*/  LOP3.LUT R137, R168, R3, RZ, 0xc0, !PT ;  /* 0x00000003a8897212 */ /* 0x000fe200078ec0ff */
[----:B------:R-:W-:Y:S01]  /*1e560*/  IMAD.WIDE.U32 R2, R10, -0x2daee0ad, RZ ;  /* 0xd2511f530a027825 */ /* 0x000fe200078e00ff */
[----:B------:R-:W-:-:S05]  /*1e570*/  LOP3.LUT R138, R185, R0, RZ, 0xc0, !PT ;  /* 0x00000000b98a7212 */ /* 0x000fca00078ec0ff */
[----:B------:R-:W-:Y:S01]  /*1e580*/  HMMA.16816.F32.BF16 R40, R12, R22, R40 ;  /* 0x000000160c28723c */ /* 0x000fe20000041828 */
[----:B------:R-:W1:Y:S01]  /*1e590*/  LDSM.16.MT88.4 R20, [R206+0x5c00] ;  /* 0x005c0000ce14783b */ /* 0x000e620000004200 */
[----:B------:R-:W-:Y:S02]  /*1e5a0*/  LOP3.LUT R0, R3, R237, R60, 0x96, !PT ;  /* 0x000000ed03007212 */ /* 0x000fe400078e963c */
[----:B------:R-:W-:Y:S02]  /*1e5b0*/  LOP3.LUT R5, R2, 0xffff, RZ, 0xc0, !PT ;  /* 0x0000ffff02057812 */ /* 0x000fe400078ec0ff */
[C---:B------:R-:W-:Y:S02]  /*1e5c0*/  LOP3.LUT R3, R0.reuse, 0xffff, RZ, 0xc0, !PT ;  /* 0x0000ffff00037812 */ /* 0x040fe400078ec0ff */
[----:B------:R-:W-:Y:S02]  /*1e5d0*/  SHF.R.U32.HI R4, RZ, 0x10, R0 ;  /* 0x00000010ff047819 */ /* 0x000fe40000011600 */
[----:B------:R-:W-:-:S02]  /*1e5e0*/  LOP3.LUT R9, R0, 0xff, RZ, 0xc0, !PT ;  /* 0x000000ff00097812 */ /* 0x000fc400078ec0ff */
[----:B------:R-:W-:Y:S02]  /*1e5f0*/  SHF.R.U32.HI R8, RZ, 0x18, R0 ;  /* 0x00000018ff087819 */ /* 0x000fe40000011600 */
[----:B------:R-:W-:Y:S02]  /*1e600*/  SHF.R.U32.HI R0, RZ, 0x8, R3 ;  /* 0x00000008ff007819 */ /* 0x000fe40000011603 */
[----:B------:R-:W-:Y:S02]  /*1e610*/  LOP3.LUT R3, R4, 0xff, RZ, 0xc0, !PT ;  /* 0x000000ff04037812 */ /* 0x000fe400078ec0ff */
[----:B------:R-:W-:Y:S01]  /*1e620*/  SHF.R.U32.HI R4, RZ, 0x10, R2 ;  /* 0x00000010ff047819 */ /* 0x000fe20000011602 */
[----:B------:R-:W-:Y:S01]  /*1e630*/  HMMA.16816.F32.BF16 R156, R12, R24, R156 ;  /* 0x000000180c9c723c */ /* 0x000fe2000004189c */
[----:B------:R-:W-:Y:S02]  /*1e640*/  LOP3.LUT R10, R2, 0xff, RZ, 0xc0, !PT ;  /* 0x000000ff020a7812 */ /* 0x000fe400078ec0ff */
[----:B------:R-:W-:-:S02]  /*1e650*/  SHF.R.U32.HI R5, RZ, 0x8, R5 ;  /* 0x00000008ff057819 */ /* 0x000fc40000011605 */
[----:B------:R-:W-:Y:S02]  /*1e660*/  SHF.R.U32.HI R11, RZ, 0x18, R2 ;  /* 0x00000018ff0b7819 */ /* 0x000fe40000011602 */
[----:B------:R-:W-:Y:S01]  /*1e670*/  LOP3.LUT R4, R4, 0xff, RZ, 0xc0, !PT ;  /* 0x000000ff04047812 */ /* 0x000fe200078ec0ff */
[----:B------:R-:W-:Y:S01]  /*1e680*/  HMMA.16816.F32.BF16 R12, R12, R26, R32 ;  /* 0x0000001a0c0c723c */ /* 0x000fe20000041820 */
[----:B------:R-:W-:Y:S02]  /*1e690*/  PRMT R5, R10, 0x5410, R5 ;  /* 0x000054100a057816 */ /* 0x000fe40000000005 */
[----:B------:R-:W-:Y:S02]  /*1e6a0*/  PRMT R0, R9, 0x5410, R0 ;  /* 0x0000541009007816 */ /* 0x000fe40000000000 */
[----:B------:R-:W-:Y:S02]  /*1e6b0*/  PRMT R2, R3, 0x5410, R8 ;  /* 0x0000541003027816 */ /* 0x000fe40000000008 */
[----:B------:R-:W-:Y:S01]  /*1e6c0*/  PRMT R4, R4, 0x5410, R11 ;  /* 0x0000541004047816 */ /* 0x000fe2000000000b */
[----:B------:R-:W-:-:S02]  /*1e6d0*/  HSET2.LE.AND R0, R0, R192, PT ;  /* 0x000000c000007233 */ /* 0x000fc40003803000 */
[--C-:B------:R-:W-:Y:S02]  /*1e6e0*/  HSET2.LE.AND R2, R2, R192.reuse, PT ;  /* 0x000000c002027233 */ /* 0x100fe40003803000 */
[--C-:B------:R-:W-:Y:S02]  /*1e6f0*/  HSET2.LE.AND R3, R5, R192.reuse, PT ;  /* 0x000000c005037233 */ /* 0x100fe40003803000 */
[----:B------:R-:W-:Y:S01]  /*1e700*/  HSET2.LE.AND R4, R4, R192, PT ;  /* 0x000000c004047233 */ /* 0x000fe20003803000 */
[----:B------:R-:W-:Y:S02]  /*1e710*/  LOP3.LUT R144, R197, R0, RZ, 0xc0, !PT ;  /* 0x00000000c5907212 */ /* 0x000fe400078ec0ff */
[----:B------:R-:W-:Y:S02]  /*1e720*/  LOP3.LUT R145, R196, R2, RZ, 0xc0, !PT ;  /* 0x00000002c4917212 */ /* 0x000fe400078ec0ff */
[----:B------:R-:W-:Y:S02]  /*1e730*/  LOP3.LUT R146, R186, R3, RZ, 0xc0, !PT ;  /* 0x00000003ba927212 */ /* 0x000fe400078ec0ff */
[----:B------:R-:W-:Y:S01]  /*1e740*/  LOP3.LUT R147, R190, R4, RZ, 0xc0, !PT ;  /* 0x00000004be937212 */ /* 0x000fe200078ec0ff */
[C---:B------:R-:W-:Y:S08]  /*1e750*/  HMMA.16816.F32.BF16 R152, R136.reuse, R160, R152 ;  /* 0x000000a08898723c */ /* 0x040ff00000041898 */
[----:B------:R-:W-:Y:S08]  /*1e760*/  HMMA.16816.F32.BF16 R148, R136, R162, R148 ;  /* 0x000000a28894723c */ /* 0x000ff00000041894 */
[----:B------:R-:W-:Y:S08]  /*1e770*/  HMMA.16816.F32.BF16 R164, R144, R160, R36 ;  /* 0x000000a090a4723c */ /* 0x000ff00000041824 */
[----:B-1----:R-:W-:Y:S08]  /*1e780*/  HMMA.16816.F32.BF16 R140, R136, R20, R140 ;  /* 0x00000014888c723c */ /* 0x002ff0000004188c */
[C---:B------:R-:W-:Y:S08]  /*1e790*/  HMMA.16816.F32.BF16 R160, R144.reuse, R162, R40 ;  /* 0x000000a290a0723c */ /* 0x040ff00000041828 */
[----:B------:R-:W-:Y:S08]  /*1e7a0*/  HMMA.16816.F32.BF16 R156, R144, R20, R156 ;  /* 0x00000014909c723c */ /* 0x000ff0000004189c */
[-C--:B------:R-:W-:Y:S08]  /*1e7b0*/  HMMA.16816.F32.BF16 R136, R136, R22.reuse, R44 ;  /* 0x000000168888723c */ /* 0x080ff0000004182c */
[----:B------:R-:W-:Y:S01]  /*1e7c0*/  HMMA.16816.F32.BF16 R144, R144, R22, R12 ;  /* 0x000000169090723c */ /* 0x000fe2000004180c */
[----:B------:R-:W-:Y:S01]  /*1e7d0*/  IADD3 R245, P0, R6, -0x200, RZ ;  /* 0xfffffe0006f57810 */ /* 0x000fe20007f1e0ff */
[----:B------:R-:W-:-:S02]  /*1e7e0*/  IMAD.MOV.U32 R37, RZ, RZ, R193 ;  /* 0x000000ffff257224 */ /* 0x000fc400078e00c1 */
[----:B------:R-:W-:Y:S01]  /*1e7f0*/  IMAD.MOV.U32 R38, RZ, RZ, R191 ;  /* 0x000000ffff267224 */ /* 0x000fe200078e00bf */
[----:B------:R-:W-:Y:S01]  /*1e800*/  IADD3.X R243, R7, -0x1, RZ, P0, !PT ;  /* 0xffffffff07f37810 */ /* 0x000fe200007fe4ff */
[----:B------:R-:W-:Y:S02]  /*1e810*/  IMAD.MOV.U32 R39, RZ, RZ, R202 ;  /* 0x000000ffff277224 */ /* 0x000fe400078e00ca */
[----:B------:R-:W-:Y:S02]  /*1e820*/  IMAD.MOV.U32 R36, RZ, RZ, R200 ;  /* 0x000000ffff247224 */ /* 0x000fe400078e00c8 */
.L_x_898:
[----:B---3--:R-:W2:Y:S02]  /*1e830*/  LDL R0, [R1+0x2c4] ;  /* 0x0002c40001007983 */ /* 0x008ea40000100800 */
[----:B--2---:R-:W-:-:S13]  /*1e840*/  ISETP.GT.AND P0, PT, R230, R0, PT ;  /* 0x00000000e600720c */ /* 0x004fda0003f04270 */
[----:B------:R-:W-:Y:S05]  /*1e850*/  @!P0 BRA `(.L_x_903) ;  /* 0x0000eec000008947 */ /* 0x000fea0003800000 */
[----:B------:R-:W2:Y:S04]  /*1e860*/  LDL.LU R8, [R1+0x280] ;  /* 0x0002800001087983 */ /* 0x000ea80000300800 */
[----:B------:R-:W3:Y:S04]  /*1e870*/  LDL.LU R6, [R1+0x284] ;  /* 0x0002840001067983 */ /* 0x000ee80000300800 */
[----:B------:R-:W4:Y:S04]  /*1e880*/  LDL.LU R7, [R1+0x19c] ;  /* 0x00019c0001077983 */ /* 0x000f280000300800 */
[----:B------:R-:W4:Y:S01]  /*1e890*/  LDL.64 R12, [R1+0x80] ;  /* 0x00008000010c7983 */ /* 0x000f220000100a00 */
[----:B------:R-:W-:Y:S01]  /*1e8a0*/  IMAD.MOV.U32 R132, RZ, RZ, R37 ;  /* 0x000000ffff847224 */ /* 0x000fe200078e0025 */
[----:B-----5:R-:W-:Y:S01]  /*1e8b0*/  MOV R2, R39 ;  /* 0x0000002700027202 */ /* 0x020fe20000000f00 */
[----:B------:R-:W-:-:S02]  /*1e8c0*/  IMAD.MOV.U32 R3, RZ, RZ, R38 ;  /* 0x000000ffff037224 */ /* 0x000fc400078e0026 */
[----:B------:R-:W-:Y:S01]  /*1e8d0*/  IMAD.MOV.U32 R133, RZ, RZ, R36 ;  /* 0x000000ffff857224 */ /* 0x000fe200078e0024 */
[----:B--2---:R-:W-:Y:S02]  /*1e8e0*/  SHF.R.S32.HI R4, RZ, 0x1f, R8 ;  /* 0x0000001fff047819 */ /* 0x004fe40000011408 */
[----:B---3--:R-:W-:Y:S02]  /*1e8f0*/  SHF.R.S32.HI R0, RZ, 0x1f, R6 ;  /* 0x0000001fff007819 */ /* 0x008fe40000011406 */
[----:B------:R-:W-:Y:S01]  /*1e900*/  SHF.L.U64.HI R9, R8, 0x1, R4 ;  /* 0x0000000108097819 */ /* 0x000fe20000010204 */
[----:B----4-:R-:W-:Y:S01]  /*1e910*/  IMAD R5, R7, 0x38, R8 ;  /* 0x0000003807057824 */ /* 0x010fe200078e0208 */
[----:B------:R-:W-:Y:S01]  /*1e920*/  SHF.L.U64.HI R4, R6, 0x1, R0 ;  /* 0x0000000106047819 */ /* 0x000fe20000010200 */
[----:B------:R-:W-:Y:S01]  /*1e930*/  IMAD.SHL.U32 R8, R8, 0x2, RZ ;  /* 0x0000000208087824 */ /* 0x000fe200078e00ff */
[----:B------:R-:W-:Y:S01]  /*1e940*/  SHF.L.U32 R0, R6, 0x1, RZ ;  /* 0x0000000106007819 */ /* 0x000fe200000006ff */
[----:B------:R-:W-:Y:S01]  /*1e950*/  STL [R1+0x2b4], R9 ;  /* 0x0002b40901007387 */ /* 0x000fe20000100800 */
[----:B------:R-:W-:-:S02]  /*1e960*/  IMAD R6, R13, 0x60, RZ ;  /* 0x000000600d067824 */ /* 0x000fc400078e02ff */
[----:B------:R-:W-:Y:S01]  /*1e970*/  IMAD.WIDE.U32 R10, R12, 0x60, RZ ;  /* 0x000000600c0a7825 */ /* 0x000fe200078e00ff */
[----:B------:R1:W-:Y:S04]  /*1e980*/  STL [R1+0x2b8], R8 ;  /* 0x0002b80801007387 */ /* 0x0003e80000100800 */
[----:B------:R2:W-:Y:S04]  /*1e990*/  STL [R1+0x2ac], R4 ;  /* 0x0002ac0401007387 */ /* 0x0005e80000100800 */
[----:B------:R3:W-:Y:S01]  /*1e9a0*/  STL [R1+0x2b0], R0 ;  /* 0x0002b00001007387 */ /* 0x0007e20000100800 */
[----:B-1----:R-:W-:Y:S01]  /*1e9b0*/  IMAD.WIDE.U32 R8, R7, 0x70, RZ ;  /* 0x0000007007087825 */ /* 0x002fe200078e00ff */
[----:B--2---:R-:W-:-:S04]  /*1e9c0*/  SHF.R.S32.HI R4, RZ, 0x1f, R7 ;  /* 0x0000001fff047819 */ /* 0x004fc80000011407 */
[----:B------:R-:W-:Y:S01]  /*1e9d0*/  STL.64 [R1+0x298], R8 ;  /* 0x0002980801007387 */ /* 0x000fe20000100a00 */
[C---:B------:R-:W-:Y:S01]  /*1e9e0*/  SHF.L.U64.HI R7, R12.reuse, 0x6, R13 ;  /* 0x000000060c077819 */ /* 0x040fe2000001020d */
[----:B------:R-:W-:Y:S01]  /*1e9f0*/  IMAD.SHL.U32 R12, R12, 0x40, RZ ;  /* 0x000000400c0c7824 */ /* 0x000fe200078e00ff */
[----:B---3--:R-:W-:Y:S01]  /*1ea00*/  IADD3 R0, R5, 0x1, RZ ;  /* 0x0000000105007810 */ /* 0x008fe20007ffe0ff */
[----:B------:R-:W-:Y:S02]  /*1ea10*/  IMAD R4, R4, 0x70, RZ ;  /* 0x0000007004047824 */ /* 0x000fe400078e02ff */
[----:B------:R1:W-:Y:S01]  /*1ea20*/  STL [R1+0x310], R7 ;  /* 0x0003100701007387 */ /* 0x0003e20000100800 */
[----:B------:R-:W-:-:S03]  /*1ea30*/  SHF.R.S32.HI R5, RZ, 0x1f, R0 ;  /* 0x0000001fff057819 */ /* 0x000fc60000011400 */
[----:B------:R2:W-:Y:S04]  /*1ea40*/  STL.64 [R1+0x308], R10 ;  /* 0x0003080a01007387 */ /* 0x0005e80000100a00 */
[----:B------:R2:W-:Y:S01]  /*1ea50*/  STL [R1+0x304], R12 ;  /* 0x0003040c01007387 */ /* 0x0005e20000100800 */
[----:B-1----:R-:W-:Y:S02]  /*1ea60*/  IADD3 R7, R6, R11, RZ ;  /* 0x0000000b06077210 */ /* 0x002fe40007ffe0ff */
[C---:B------:R-:W-:Y:S01]  /*1ea70*/  SHF.L.U64.HI R6, R0.reuse, 0x1, R5 ;  /* 0x0000000100067819 */ /* 0x040fe20000010205 */
[----:B------:R-:W-:Y:S01]  /*1ea80*/  IMAD.SHL.U32 R5, R0, 0x2, RZ ;  /* 0x0000000200057824 */ /* 0x000fe200078e00ff */
[----:B------:R-:W-:Y:S01]  /*1ea90*/  IADD3 R0, R9, R4, RZ ;  /* 0x0000000409007210 */ /* 0x000fe20007ffe0ff */
[----:B------:R2:W-:Y:S04]  /*1eaa0*/  STL [R1+0x2a8], R7 ;  /* 0x0002a80701007387 */ /* 0x0005e80000100800 */
[----:B------:R2:W-:Y:S04]  /*1eab0*/  STL [R1+0x2a4], R6 ;  /* 0x0002a40601007387 */ /* 0x0005e80000100800 */
[----:B------:R2:W-:Y:S04]  /*1eac0*/  STL [R1+0x294], R0 ;  /* 0x0002940001007387 */ /* 0x0005e80000100800 */
[----:B------:R2:W-:Y:S02]  /*1ead0*/  STL [R1+0x2a0], R5 ;  /* 0x0002a00501007387 */ /* 0x0005e40000100800 */
.L_x_906:
[----:B------:R-:W3:Y:S01]  /*1eae0*/  LDL.64 R8, [R1+0x2d0] ;  /* 0x0002d00001087983 */ /* 0x000ee20000100a00 */
[----:B------:R-:W-:Y:S04]  /*1eaf0*/  DEPBAR.LE SB0, 0x0 ;  /* 0x000080000000791a */ /* 0x000fe80000000000 */
[----:B------:R-:W-:Y:S01]  /*1eb00*/  WARPSYNC 0xffffffff ;  /* 0xffffffff00007948 */ /* 0x000fe20003800000 */
[----:B--2---:R-:W3:Y:S01]  /*1eb10*/  LDL.64 R4, [R1+0x2e0] ;  /* 0x0002e00001047983 */ /* 0x004ee20000100a00 */
[----:B------:R-:W-:Y:S01]  /*1eb20*/  IADD3 R246, R230, -0x1, RZ ;  /* 0xffffffffe6f67810 */ /* 0x000fe20007ffe0ff */
[C---:B-----5:R-:W-:Y:S01]  /*1eb30*/  IMAD.SHL.U32 R7, R248.reuse, 0x80, RZ ;  /* 0x00000080f8077824 */ /* 0x060fe200078e00ff */
[C-C-:B------:R-:W-:Y:S01]  /*1eb40*/  SHF.L.U64.HI R0, R248.reuse, 0x7, R249.reuse ;  /* 0x00000007f8007819 */ /* 0x140fe200000102f9 */
[----:B------:R-:W-:Y:S01]  /*1eb50*/  IMAD.WIDE.U32 R14, R248, 0x60, RZ ;  /* 0x00000060f80e7825 */ /* 0x000fe200078e00ff */
[----:B------:R-:W-:Y:S01]  /*1eb60*/  ISETP.GE.AND P0, PT, R235, R244, PT ;  /* 0x000000f4eb00720c */ /* 0x000fe20003f06270 */
[----:B------:R-:W2:Y:S01]  /*1eb70*/  LDL.64 R18, [R1+0x58] ;  /* 0x0000580001127983 */ /* 0x000ea20000100a00 */
[----:B------:R-:W-:Y:S01]  /*1eb80*/  SHF.R.S32.HI R6, RZ, 0x1f, R246 ;  /* 0x0000001fff067819 */ /* 0x000fe200000114f6 */
[----:B------:R-:W-:Y:S01]  /*1eb90*/  IMAD R0, R0, R246, RZ ;  /* 0x000000f600007224 */ /* 0x000fe200078e02ff */
[----:B------:R-:W-:Y:S01]  /*1eba0*/  SHF.L.U64.HI R16, R248, 0x6, R249 ;  /* 0x00000006f8107819 */ /* 0x000fe200000102f9 */
[----:B------:R-:W-:Y:S01]  /*1ebb0*/  IMAD R11, R249, 0x60, RZ ;  /* 0x00000060f90b7824 */ /* 0x000fe200078e02ff */
[----:B------:R-:W-:Y:S01]  /*1ebc0*/  BSSY B0, `(.L_x_904) ;  /* 0x00000c0000007945 */ /* 0x000fe20003800000 */
[----:B------:R-:W-:Y:S01]  /*1ebd0*/  BAR.SYNC.DEFER_BLOCKING 0x0 ;  /* 0x0000000000007b1d */ /* 0x000fe20000010000 */
[-C--:B------:R-:W-:Y:S02]  /*1ebe0*/  IMAD R0, R6, R7.reuse, R0 ;  /* 0x0000000706007224 */ /* 0x080fe400078e0200 */
[----:B------:R-:W-:Y:S03]  /*1ebf0*/  IMAD.IADD R11, R11, 0x1, R15 ;  /* 0x000000010b0b7824 */ /* 0x000fe600078e020f */
[----:B------:R-:W-:Y:S06]  /*1ec00*/  @P0 STS [R229+0x4000], RZ ;  /* 0x004000ffe5000388 */ /* 0x000fec0000000800 */
[----:B------:R-:W-:Y:S06]  /*1ec10*/  @P0 STS [R229+0x4004], RZ ;  /* 0x004004ffe5000388 */ /* 0x000fec0000000800 */
[----:B------:R-:W-:Y:S01]  /*1ec20*/  @P0 STS.64 [R229+0x4008], RZ ;  /* 0x004008ffe5000388 */ /* 0x000fe20000000a00 */
[----:B---3--:R-:W-:Y:S02]  /*1ec30*/  IMAD.MOV.U32 R5, RZ, RZ, R9 ;  /* 0x000000ffff057224 */ /* 0x008fe400078e0009 */
[----:B------:R-:W-:Y:S02]  /*1ec40*/  IMAD.SHL.U32 R9, R248, 0x40, RZ ;  /* 0x00000040f8097824 */ /* 0x000fe400078e00ff */
[----:B------:R-:W-:Y:S04]  /*1ec50*/  IMAD.WIDE.U32 R4, R246, R7, R4 ;  /* 0x00000007f6047225 */ /* 0x000fe800078e0004 */
[----:B------:R-:W-:Y:S01]  /*1ec60*/  IMAD.IADD R0, R5, 0x1, R0 ;  /* 0x0000000105007824 */ /* 0x000fe200078e0200 */
[----:B--2---:R-:W-:Y:S02]  /*1ec70*/  @!P0 LEA R12, P6, R4, R18, 0x1 ;  /* 0x00000012040c8211 */ /* 0x004fe400078c08ff */
[-C--:B------:R-:W-:Y:S02]  /*1ec80*/  @!P0 LEA R7, P1, R248, R4.reuse, 0x5 ;  /* 0x00000004f8078211 */ /* 0x080fe400078228ff */
[-C--:B------:R-:W-:Y:S02]  /*1ec90*/  @!P0 LEA.HI.X R13, R4, R19.reuse, R0, 0x1, P6 ;  /* 0x00000013040d8211 */ /* 0x080fe400030f0c00 */
[----:B------:R-:W-:Y:S02]  /*1eca0*/  @!P0 IADD3 R14, P2, R14, R4, RZ ;  /* 0x000000040e0e8210 */ /* 0x000fe40007f5e0ff */
[----:B------:R-:W-:Y:S01]  /*1ecb0*/  @!P0 LEA R10, P5, R7, R18, 0x1 ;  /* 0x00000012070a8211 */ /* 0x000fe200078a08ff */
[----:B------:R-:W-:Y:S01]  /*1ecc0*/  @!PT LDS RZ, [RZ] ;  /* 0x00000000fffff984 */ /* 0x000fe20000000800 */
[----:B------:R-:W-:Y:S01]  /*1ecd0*/  @!PT LDS RZ, [RZ] ;  /* 0x00000000fffff984 */ /* 0x000fe20000000800 */
[----:B------:R-:W-:Y:S01]  /*1ece0*/  @!PT LDS RZ, [RZ] ;  /* 0x00000000fffff984 */ /* 0x000fe20000000800 */
[----:B------:R1:W-:Y:S01]  /*1ecf0*/  @!P0 LDGSTS.E.BYPASS.LTC128B.128 [R229+0x4000], [R12.64] ;  /* 0x040000000ce58fae */ /* 0x0003e2000b901d44 */
[----:B------:R-:W-:Y:S01]  /*1ed00*/  @!P0 LEA.HI.X R15, R248, R0, R249, 0x5, P1 ;  /* 0x00000000f80f8211 */ /* 0x000fe200008f2cf9 */
[C---:B------:R-:W-:Y:S01]  /*1ed10*/  @!P0 IMAD.X R5, R0.reuse, 0x1, R11, P2 ;  /* 0x0000000100058824 */ /* 0x040fe200010e060b */
[----:B------:R-:W-:Y:S02]  /*1ed20*/  @!P0 IADD3 R9, P4, R9, R4, RZ ;  /* 0x0000000409098210 */ /* 0x000fe40007f9e0ff */
[-C--:B------:R-:W-:Y:S01]  /*1ed30*/  @!P0 LEA.HI.X R11, R7, R19.reuse, R15, 0x1, P5 ;  /* 0x00000013070b8211 */ /* 0x080fe200028f0c0f */
[----:B------:R-:W-:Y:S01]  /*1ed40*/  @P0 STS.128 [R229+0x4800], RZ ;  /* 0x004800ffe5000388 */ /* 0x000fe20000000c00 */
[CC--:B------:R-:W-:Y:S01]  /*1ed50*/  @!P0 LEA R8, P3, R9.reuse, R18.reuse, 0x1 ;  /* 0x0000001209088211 */ /* 0x0c0fe200078608ff */
[----:B------:R-:W-:Y:S01]  /*1ed60*/  @!P0 IMAD.X R16, R0, 0x1, R16, P4 ;  /* 0x0000000100108824 */ /* 0x000fe200020e0610 */
[C---:B------:R-:W-:Y:S03]  /*1ed70*/  @!P0 LEA R6, P1, R14.reuse, R18, 0x1 ;  /* 0x000000120e068211 */ /* 0x040fe600078208ff */
[----:B------:R-:W-:Y:S01]  /*1ed80*/  @!PT LDS RZ, [RZ] ;  /* 0x00000000fffff984 */ /* 0x000fe20000000800 */
[----:B------:R-:W-:Y:S01]  /*1ed90*/  @!PT LDS RZ, [RZ] ;  /* 0x00000000fffff984 */ /* 0x000fe20000000800 */
[----:B------:R-:W-:Y:S01]  /*1eda0*/  @!PT LDS RZ, [RZ] ;  /* 0x00000000fffff984 */ /* 0x000fe20000000800 */
[----:B------:R2:W-:Y:S01]  /*1edb0*/  @!P0 LDGSTS.E.BYPASS.LTC128B.128 [R229+0x4800], [R10.64] ;  /* 0x048000000ae58fae */ /* 0x0005e2000b901d44 */
[-C--:B------:R-:W-:Y:S02]  /*1edc0*/  @!P0 LEA.HI.X R9, R9, R19.reuse, R16, 0x1, P3 ;  /* 0x0000001309098211 */ /* 0x080fe400018f0c10 */
[----:B------:R-:W-:Y:S03]  /*1edd0*/  @!P0 LEA.HI.X R7, R14, R19, R5, 0x1, P1 ;  /* 0x000000130e078211 */ /* 0x000fe600008f0c05 */
        /* <DEDUP_REMOVED lines=95> */
[-C--:B------:R-:W-:Y:S01]  /*1f3d0*/  HMMA.16816.F32.BF16 R124, R180, R178.reuse, R124 ;  /* 0x000000b2b47c723c */ /* 0x080fe2000004187c */
[----:B------:R-:W2:Y:S07]  /*1f3e0*/  LDL R183, [R1+0x2c4] ;  /* 0x0002c40001b77983 */ /* 0x000eae0000100800 */
[----:B------:R-:W-:Y:S07]  /*1f3f0*/  HMMA.16816.F32.BF16 R128, R172, R178, R128 ;  /* 0x000000b2ac80723c */ /* 0x000fee0000041880 */
[----:B------:R-:W-:Y:S02]  /*1f400*/  IMAD.MOV.U32 R174, RZ, RZ, R245 ;  /* 0x000000ffffae7224 */ /* 0x000fe400078e00f5 */
[----:B------:R-:W-:Y:S01]  /*1f410*/  IMAD.MOV.U32 R175, RZ, RZ, R243 ;  /* 0x000000ffffaf7224 */ /* 0x000fe200078e00f3 */
[----:B--2---:R-:W-:Y:S11]  /*1f420*/  ISETP.GT.AND P1, PT, R246, R183, PT ;  /* 0x000000b7f600720c */ /* 0x004ff60003f24270 */
[----:B------:R-:W-:Y:S02]  /*1f430*/  @!UPT UIADD3 URZ, URZ, URZ, URZ ;  /* 0x0000003f3f3ff290 */ /* 0x000fe4000fffe03f */
[----:B------:R-:W-:-:S05]  /*1f440*/  @!P1 BRA `(.L_x_905) ;  /* 0x0000037000009947 */ /* 0x000fca0003800000 */
[----:B------:R-:W2:Y:S01]  /*1f450*/  LDL.64 R188, [R1+0x80] ;  /* 0x0000800001bc7983 */ /* 0x000ea20000100a00 */
[----:B------:R-:W-:Y:S03]  /*1f460*/  IADD3 R0, R230, -0x2, RZ ;  /* 0xfffffffee6007810 */ /* 0x000fe60007ffe0ff */
[----:B------:R-:W3:Y:S01]  /*1f470*/  LDL.64 R192, [R1+0x2c8] ;  /* 0x0002c80001c07983 */ /* 0x000ee20000100a00 */
[----:B------:R-:W-:Y:S03]  /*1f480*/  SHF.R.S32.HI R171, RZ, 0x1f, R0 ;  /* 0x0000001fffab7819 */ /* 0x000fe60000011400 */
[----:B------:R-:W4:Y:S04]  /*1f490*/  LDL.64 R190, [R1+0x2e8] ;  /* 0x0002e80001be7983 */ /* 0x000f280000100a00 */
[----:B------:R-:W5:Y:S04]  /*1f4a0*/  LDL.64 R250, [R1+0x38] ;  /* 0x0000380001fa7983 */ /* 0x000f680000100a00 */
[----:B------:R-:W5:Y:S04]  /*1f4b0*/  LDL R187, [R1+0x304] ;  /* 0x0003040001bb7983 */ /* 0x000f680000100800 */
[----:B------:R-:W5:Y:S04]  /*1f4c0*/  LDL R252, [R1+0x310] ;  /* 0x0003100001fc7983 */ /* 0x000f680000100800 */
[----:B------:R-:W5:Y:S04]  /*1f4d0*/  LDL.64 R184, [R1+0x308] ;  /* 0x0003080001b87983 */ /* 0x000f680000100a00 */
[----:B------:R-:W5:Y:S04]  /*1f4e0*/  LDL R247, [R1+0x2a8] ;  /* 0x0002a80001f77983 */ /* 0x000f680000100800 */
[----:B------:R1:W-:Y:S04]  /*1f4f0*/  @P0 STS [R229+0x2000], RZ ;  /* 0x002000ffe5000388 */ /* 0x0003e80000000800 */
[----:B------:R1:W-:Y:S04]  /*1f500*/  @P0 STS [R229+0x2004], RZ ;  /* 0x002004ffe5000388 */ /* 0x0003e80000000800 */
[----:B------:R1:W-:Y:S01]  /*1f510*/  @P0 STS.64 [R229+0x2008], RZ ;  /* 0x002008ffe5000388 */ /* 0x0003e20000000a00 */
[C---:B--2---:R-:W-:Y:S01]  /*1f520*/  SHF.L.U64.HI R170, R188.reuse, 0x7, R189 ;  /* 0x00000007bcaa7819 */ /* 0x044fe200000102bd */
[----:B------:R-:W-:Y:S02]  /*1f530*/  IMAD.SHL.U32 R172, R188, 0x80, RZ ;  /* 0x00000080bcac7824 */ /* 0x000fe400078e00ff */
[----:B---3--:R-:W-:Y:S02]  /*1f540*/  IMAD.MOV.U32 R169, RZ, RZ, R193 ;  /* 0x000000ffffa97224 */ /* 0x008fe400078e00c1 */
[----:B------:R-:W-:Y:S02]  /*1f550*/  IMAD R170, R170, R0, RZ ;  /* 0x00000000aaaa7224 */ /* 0x000fe400078e02ff */
[----:B----4-:R-:W-:Y:S04]  /*1f560*/  IMAD.MOV.U32 R168, RZ, RZ, R190 ;  /* 0x000000ffffa87224 */ /* 0x010fe800078e00be */
[-C--:B------:R-:W-:Y:S04]  /*1f570*/  IMAD.WIDE.U32 R168, R0, R172.reuse, R168 ;  /* 0x000000ac00a87225 */ /* 0x080fe800078e00a8 */
[----:B------:R-:W-:Y:S01]  /*1f580*/  IMAD R0, R171, R172, R170 ;  /* 0x000000acab007224 */ /* 0x000fe200078e02aa */
[----:B-----5:R-:W-:Y:S03]  /*1f590*/  @!P0 LEA R170, P1, R168, R250, 0x1 ;  /* 0x000000faa8aa8211 */ /* 0x020fe600078208ff */
[----:B------:R-:W-:Y:S01]  /*1f5a0*/  IMAD.IADD R0, R169, 0x1, R0 ;  /* 0x00000001a9007824 */ /* 0x000fe200078e0200 */
[----:B------:R-:W-:Y:S04]  /*1f5b0*/  @!P0 LEA R169, P2, R188, R168, 0x5 ;  /* 0x000000a8bca98211 */ /* 0x000fe800078428ff */
[-C--:B------:R-:W-:Y:S05]  /*1f5c0*/  @!P0 LEA.HI.X R171, R168, R251.reuse, R0, 0x1, P1 ;  /* 0x000000fba8ab8211 */ /* 0x080fea00008f0c00 */
[----:B------:R-:W-:Y:S01]  /*1f5d0*/  @!PT LDS RZ, [RZ] ;  /* 0x00000000fffff984 */ /* 0x000fe20000000800 */
[----:B------:R-:W-:Y:S01]  /*1f5e0*/  @!PT LDS RZ, [RZ] ;  /* 0x00000000fffff984 */ /* 0x000fe20000000800 */
[----:B------:R-:W-:Y:S01]  /*1f5f0*/  @!PT LDS RZ, [RZ] ;  /* 0x00000000fffff984 */ /* 0x000fe20000000800 */
[----:B------:R2:W-:Y:S04]  /*1f600*/  @!P0 LDGSTS.E.BYPASS.LTC128B.128 [R229+0x2000], [R170.64] ;  /* 0x02000000aae58fae */ /* 0x0005e8000b901d44 */
[----:B------:R1:W-:Y:S01]  /*1f610*/  @P0 STS.128 [R229+0x2800], RZ ;  /* 0x002800ffe5000388 */ /* 0x0003e20000000c00 */
[C---:B--2---:R-:W-:Y:S02]  /*1f620*/  @!P0 LEA R170, P1, R169.reuse, R250, 0x1 ;  /* 0x000000faa9aa8211 */ /* 0x044fe400078208ff */
[----:B------:R-:W-:Y:S04]  /*1f630*/  @!P0 LEA.HI.X R171, R188, R0, R189, 0x5, P2 ;  /* 0x00000000bcab8211 */ /* 0x000fe800010f2cbd */
[-C--:B------:R-:W-:Y:S02]  /*1f640*/  @!P0 LEA.HI.X R171, R169, R251.reuse, R171, 0x1, P1 ;  /* 0x000000fba9ab8211 */ /* 0x080fe400008f0cab */
[----:B------:R-:W-:Y:S03]  /*1f650*/  @!P0 IADD3 R169, P2, R187, R168, RZ ;  /* 0x000000a8bba98210 */ /* 0x000fe60007f5e0ff */
[----:B------:R-:W-:Y:S01]  /*1f660*/  @!PT LDS RZ, [RZ] ;  /* 0x00000000fffff984 */ /* 0x000fe20000000800 */
[----:B------:R-:W-:Y:S01]  /*1f670*/  @!PT LDS RZ, [RZ] ;  /* 0x00000000fffff984 */ /* 0x000fe20000000800 */
[----:B------:R-:W-:Y:S01]  /*1f680*/  @!PT LDS RZ, [RZ] ;  /* 0x00000000fffff984 */ /* 0x000fe20000000800 */
[----:B------:R2:W-:Y:S04]  /*1f690*/  @!P0 LDGSTS.E.BYPASS.LTC128B.128 [R229+0x2800], [R170.64] ;  /* 0x02800000aae58fae */ /* 0x0005e8000b901d44 */
[----:B------:R1:W-:Y:S01]  /*1f6a0*/  @P0 STS.128 [R229+0x3000], RZ ;  /* 0x003000ffe5000388 */ /* 0x0003e20000000c00 */
[----:B--2---:R-:W-:Y:S01]  /*1f6b0*/  @!P0 IMAD.X R171, R0, 0x1, R252, P2 ;  /* 0x0000000100ab8824 */ /* 0x004fe200010e06fc */
[C---:B------:R-:W-:Y:S04]  /*1f6c0*/  @!P0 LEA R170, P1, R169.reuse, R250, 0x1 ;  /* 0x000000faa9aa8211 */ /* 0x040fe800078208ff */
[-C--:B------:R-:W-:Y:S02]  /*1f6d0*/  @!P0 LEA.HI.X R171, R169, R251.reuse, R171, 0x1, P1 ;  /* 0x000000fba9ab8211 */ /* 0x080fe400008f0cab */
[----:B------:R-:W-:Y:S03]  /*1f6e0*/  @!P0 IADD3 R169, P2, R184, R168, RZ ;  /* 0x000000a8b8a98210 */ /* 0x000fe60007f5e0ff */
[----:B------:R-:W-:Y:S01]  /*1f6f0*/  @!PT LDS RZ, [RZ] ;  /* 0x00000000fffff984 */ /* 0x000fe20000000800 */
[----:B------:R-:W-:Y:S01]  /*1f700*/  @!PT LDS RZ, [RZ] ;  /* 0x00000000fffff984 */ /* 0x000fe20000000800 */
[----:B------:R-:W-:Y:S01]  /*1f710*/  @!PT LDS RZ, [RZ] ;  /* 0x00000000fffff984 */ /* 0x000fe20000000800 */
[----:B------:R1:W-:Y:S01]  /*1f720*/  @!P0 LDGSTS.E.BYPASS.LTC128B.128 [R229+0x3000], [R170.64] ;  /* 0x03000000aae58fae */ /* 0x0003e2000b901d44 */
[C---:B------:R-:W-:Y:S01]  /*1f730*/  @!P0 LEA R168, P1, R169.reuse, R250, 0x1 ;  /* 0x000000faa9a88211 */ /* 0x040fe200078208ff */
[----:B------:R-:W-:Y:S02]  /*1f740*/  @!P0 IMAD.X R0, R0, 0x1, R247, P2 ;  /* 0x0000000100008824 */ /* 0x000fe400010e06f7 */
[----:B------:R1:W-:Y:S03]  /*1f750*/  @P0 STS.128 [R229+0x3800], RZ ;  /* 0x003800ffe5000388 */ /* 0x0003e60000000c00 */
[----:B------:R-:W-:Y:S05]  /*1f760*/  @!P0 LEA.HI.X R169, R169, R251, R0, 0x1, P1 ;  /* 0x000000fba9a98211 */ /* 0x000fea00008f0c00 */
[----:B------:R-:W-:Y:S01]  /*1f770*/  @!PT LDS RZ, [RZ] ;  /* 0x00000000fffff984 */ /* 0x000fe20000000800 */
[----:B------:R-:W-:Y:S01]  /*1f780*/  @!PT LDS RZ, [RZ] ;  /* 0x00000000fffff984 */ /* 0x000fe20000000800 */
[----:B------:R-:W-:Y:S01]  /*1f790*/  @!PT LDS RZ, [RZ] ;  /* 0x00000000fffff984 */ /* 0x000fe20000000800 */
[----:B------:R1:W-:Y:S04]  /*1f7a0*/  @!P0 LDGSTS.E.BYPASS.LTC128B.128 [R229+0x3800], [R168.64] ;  /* 0x03800000a8e58fae */ /* 0x0003e8000b901d44 */
[----:B------:R-:W0:Y:S02]  /*1f7b0*/  LDGDEPBAR ;  /* 0x00000000000079af */ /* 0x000e240000000000 */
.L_x_905:
[----:B------:R-:W-:Y:S05]  /*1f7c0*/  BSYNC B0 ;  /* 0x0000000000007941 */ /* 0x000fea0003800000 */
.L_x_904:
[----:B------:R-:W-:Y:S01]  /*1f7d0*/  LOP3.LUT R220, R220, 0xffbfffff, RZ, 0xc0, !PT ;  /* 0xffbfffffdcdc7812 */ /* 0x000fe200078ec0ff */
[----:B------:R-:W2:Y:S01]  /*1f7e0*/  S2R R0, SR_TID.X ;  /* 0x0000000000007919 */ /* 0x000ea20000002100 */
[----:B------:R-:W-:Y:S02]  /*1f7f0*/  LOP3.LUT R219, R219, 0x7fffffff, RZ, 0xc0, !PT ;  /* 0x7fffffffdbdb7812 */ /* 0x000fe400078ec0ff */
[----:B------:R-:W-:Y:S05]  /*1f800*/  LOP3.LUT R218, R218, 0xfffffffe, RZ, 0xc0, !PT ;  /* 0xfffffffedada7812 */ /* 0x000fea00078ec0ff */
[----:B------:R-:W-:Y:S04]  /*1f810*/  STL [R1+0x35c], R205 ;  /* 0x00035ccd01007387 */ /* 0x000fe80000100800 */
        /* <DEDUP_REMOVED lines=8> */
[----:B------:R-:W-:Y:S04]  /*1f8a0*/  STL [R1+0x344], R229 ;  /* 0x000344e501007387 */ /* 0x000fe80000100800 */
[C---:B-1----:R-:W-:Y:S01]  /*1f8b0*/  IADD3 R168, R0.reuse, 0x1, RZ ;  /* 0x0000000100a87810 */ /* 0x042fe20007ffe0ff */
[----:B------:R-:W-:Y:S01]  /*1f8c0*/  STL [R1+0x340], R216 ;  /* 0x000340d801007387 */ /* 0x000fe20000100800 */
[----:B------:R-:W-:Y:S02]  /*1f8d0*/  ISETP.GE.AND P1, PT, R0, R224, PT ;  /* 0x000000e00000720c */ /* 0x000fe40003f26270 */
[C---:B------:R-:W-:Y:S01]  /*1f8e0*/  ISETP.GE.AND P4, PT, R168.reuse, R222, PT ;  /* 0x000000dea800720c */ /* 0x040fe20003f86270 */
[----:B------:R-:W-:Y:S01]  /*1f8f0*/  STL.64 [R1+0x338], R214 ;  /* 0x000338d601007387 */ /* 0x000fe20000100a00 */
[C---:B------:R-:W-:Y:S02]  /*1f900*/  ISETP.GE.AND P3, PT, R168.reuse, R224, PT ;  /* 0x000000e0a800720c */ /* 0x040fe40003f66270 */
[C---:B------:R-:W-:Y:S02]  /*1f910*/  ISETP.GE.OR P5, PT, R168.reuse, R226, !P4 ;  /* 0x000000e2a800720c */ /* 0x040fe400067a6670 */
[C---:B------:R-:W-:Y:S01]  /*1f920*/  ISETP.GE.AND P2, PT, R168.reuse, R223, PT ;  /* 0x000000dfa800720c */ /* 0x040fe20003f46270 */
[----:B------:R-:W-:Y:S01]  /*1f930*/  STL [R1+0x334], R207 ;  /* 0x000334cf01007387 */ /* 0x000fe20000100800 */
[----:B------:R-:W-:Y:S02]  /*1f940*/  ISETP.GE.AND P0, PT, R168, R221, PT ;  /* 0x000000dda800720c */ /* 0x000fe40003f06270 */
[----:B------:R-:W-:Y:S01]  /*1f950*/  ISETP.GE.AND P4, PT, R0, R223, PT ;  /* 0x000000df0000720c */ /* 0x000fe20003f86270 */
[----:B------:R-:W-:Y:S01]  /*1f960*/  STL [R1+0x330], R204 ;  /* 0x000330cc01007387 */ /* 0x000fe20000100800 */
[CC--:B------:R-:W-:Y:S02]  /*1f970*/  ISETP.GE.OR P3, PT, R168.reuse, R228.reuse, !P3 ;  /* 0x000000e4a800720c */ /* 0x0c0fe40005f66670 */
[C---:B------:R-:W-:Y:S01]  /*1f980*/  ISETP.GE.OR P2, PT, R168.reuse, R227, !P2 ;  /* 0x000000e3a800720c */ /* 0x040fe20005746670 */
[----:B------:R-:W-:Y:S01]  /*1f990*/  STL.64 [R1+0x328], R212 ;  /* 0x000328d401007387 */ /* 0x000fe20000100a00 */
[----:B------:R-:W-:Y:S02]  /*1f9a0*/  ISETP.GE.OR P0, PT, R168, R225, !P0 ;  /* 0x000000e1a800720c */ /* 0x000fe40004706670 */
[C---:B------:R-:W-:Y:S02]  /*1f9b0*/  IADD3 R168, R0.reuse, 0x8, RZ ;  /* 0x0000000800a87810 */ /* 0x040fe40007ffe0ff */
[C---:B------:R-:W-:Y:S01]  /*1f9c0*/  ISETP.GE.OR P4, PT, R0.reuse, R227, !P4 ;  /* 0x000000e30000720c */ /* 0x040fe20006786670 */
[----:B------:R-:W-:Y:S01]  /*1f9d0*/  STL.64 [R1+0x320], R210 ;  /* 0x000320d201007387 */ /* 0x000fe20000100a00 */
[----:B------:R-:W-:Y:S02]  /*1f9e0*/  ISETP.GE.OR P1, PT, R0, R228, !P1 ;  /* 0x000000e40000720c */ /* 0x000fe40004f26670 */
[----:B------:R-:W-:Y:S02]  /*1f9f0*/  FSEL R176, R6, -INF , !P4 ;  /* 0xff80000006b07808 */ /* 0x000fe40006000000 */
[----:B------:R-:W-:Y:S01]  /*1fa00*/  ISETP.GE.AND P4, PT, R168, R222, PT ;  /* 0x000000dea800720c */ /* 0x000fe20003f86270 */
[----:B------:R1:W-:Y:S01]  /*1fa10*/  STL.64 [R1+0x318], R208 ;  /* 0x000318d001007387 */ /* 0x0003e20000100a00 */
[----:B------:R-:W-:Y:S02]  /*1fa20*/  @P5 LOP3.LUT R220, R220, 0x400000, RZ, 0xfc, !PT ;  /* 0x00400000dcdc5812 */ /* 0x000fe400078efcff */
[----:B------:R-:W-:Y:S02]  /*1fa30*/  FSEL R169, R4, -INF , !P1 ;  /* 0xff80000004a97808 */ /* 0x000fe40004800000 */
[----:B------:R-:W-:Y:S01]  /*1fa40*/  ISETP.GE.OR P4, PT, R168, R226, !P4 ;  /* 0x000000e2a800720c */ /* 0x000fe20006786670 */
[----:B------:R-:W-:Y:S01]  /*1fa50*/  STL [R1+0x360], R224 ;  /* 0x000360e001007387 */ /* 0x000fe20000100800 */
[----:B------:R-:W-:Y:S02]  /*1fa60*/  IADD3 R4, R0, 0x9, RZ ;  /* 0x0000000900047810 */ /* 0x000fe40007ffe0ff */
[----:B------:R-:W-:Y:S01]  /*1fa70*/  LOP3.LUT R220, R220, 0xfffffdff, RZ, 0xc0, !PT ;  /* 0xfffffdffdcdc7812 */ /* 0x000fe200078ec0ff */
[----:B------:R-:W-:Y:S01]  /*1fa80*/  STL [R1+0x364], R228 ;  /* 0x000364e401007387 */ /* 0x000fe20000100800 */
[----:B------:R-:W-:Y:S02]  /*1fa90*/  FSEL R6, R5, -INF , !P3 ;  /* 0xff80000005067808 */ /* 0x000fe40005800000 */
[----:B------:R-:W-:Y:S01]  /*1faa0*/  ISETP.GE.AND P3, PT, R168, R221, PT ;  /* 0x000000dda800720c */ /* 0x000fe20003f66270 */
[----:B------:R-:W-:Y:S01]  /*1fab0*/  STL [R1+0x368], R223 ;  /* 0x000368df01007387 */ /* 0x000fe20000100800 */
[----:B------:R-:W-:Y:S02]  /*1fac0*/  FSEL R181, R7, -INF , !P2 ;  /* 0xff80000007b57808 */ /* 0x000fe40005000000 */
[----:B------:R-:W-:Y:S01]  /*1fad0*/  ISETP.GE.AND P2, PT, R4, R224, PT ;  /* 0x000000e00400720c */ /* 0x000fe20003f46270 */
[----:B------:R-:W-:Y:S01]  /*1fae0*/  STL [R1+0x36c], R227 ;  /* 0x00036ce301007387 */ /* 0x000fe20000100800 */
[----:B------:R-:W-:Y:S02]  /*1faf0*/  @P0 LOP3.LUT R220, R220, 0x200, RZ, 0xfc, !PT ;  /* 0x00000200dcdc0812 */ /* 0x000fe400078efcff */
[----:B------:R-:W-:Y:S01]  /*1fb00*/  ISETP.GE.OR P3, PT, R168, R225, !P3 ;  /* 0x000000e1a800720c */ /* 0x000fe20005f66670 */
[----:B------:R-:W2:Y:S01]  /*1fb10*/  S2R R182, SR_CTAID.X ;  /* 0x0000000000b67919 */ /* 0x000ea20000002500 */
[----:B------:R-:W-:Y:S02]  /*1fb20*/  ISETP.GE.OR P2, PT, R4, R228, !P2 ;  /* 0x000000e40400720c */ /* 0x000fe40005746670 */
[C---:B------:R-:W-:Y:S02]  /*1fb30*/  ISETP.GE.AND P0, PT, R168.reuse, R224, PT ;  /* 0x000000e0a800720c */ /* 0x040fe40003f06270 */
[----:B------:R-:W-:Y:S01]  /*1fb40*/  ISETP.GE.AND P1, PT, R168, R223, PT ;  /* 0x000000dfa800720c */ /* 0x000fe20003f26270 */
[----:B-1----:R-:W-:Y:S01]  /*1fb50*/  IMAD.MOV.U32 R209, RZ, RZ, R183 ;  /* 0x000000ffffd17224 */ /* 0x002fe200078e00b7 */
[----:B------:R-:W-:Y:S01]  /*1fb60*/  LOP3.LUT R220, R220, 0xffdfffff, RZ, 0xc0, !PT ;  /* 0xffdfffffdcdc7812 */ /* 0x000fe200078ec0ff */
[----:B------:R-:W1:Y:S01]  /*1fb70*/  S2R R203, SR_TID.X ;  /* 0x0000000000cb7919 */ /* 0x000e620000002100 */
[----:B------:R-:W-:Y:S02]  /*1fb80*/  FSEL R17, R17, -INF , !P2 ;  /* 0xff80000011117808 */ /* 0x000fe40005000000 */
[----:B------:R-:W-:Y:S02]  /*1fb90*/  ISETP.GE.AND P2, PT, R4, R222, PT ;  /* 0x000000de0400720c */ /* 0x000fe40003f46270 */
[C---:B------:R-:W-:Y:S02]  /*1fba0*/  ISETP.GE.OR P0, PT, R168.reuse, R228, !P0 ;  /* 0x000000e4a800720c */ /* 0x040fe40004706670 */
[----:B------:R-:W-:Y:S02]  /*1fbb0*/  ISETP.GE.OR P1, PT, R168, R227, !P1 ;  /* 0x000000e3a800720c */ /* 0x000fe40004f26670 */
[----:B------:R-:W-:Y:S02]  /*1fbc0*/  @P4 LOP3.LUT R220, R220, 0x200000, RZ, 0xfc, !PT ;  /* 0x00200000dcdc4812 */ /* 0x000fe400078efcff */
[----:B------:R-:W-:Y:S02]  /*1fbd0*/  ISETP.GE.OR P2, PT, R4, R226, !P2 ;  /* 0x000000e20400720c */ /* 0x000fe40005746670 */
[----:B------:R-:W-:Y:S02]  /*1fbe0*/  LOP3.LUT R220, R220, 0xfffffeff, RZ, 0xc0, !PT ;  /* 0xfffffeffdcdc7812 */ /* 0x000fe400078ec0ff */
[----:B------:R-:W-:Y:S02]  /*1fbf0*/  FSEL R16, R16, -INF , !P0 ;  /* 0xff80000010107808 */ /* 0x000fe40004000000 */
[----:B------:R-:W-:Y:S02]  /*1fc00*/  ISETP.GE.AND P0, PT, R4, R223, PT ;  /* 0x000000df0400720c */ /* 0x000fe40003f06270 */
[----:B------:R-:W-:Y:S02]  /*1fc10*/  FSEL R180, R18, -INF , !P1 ;  /* 0xff80000012b47808 */ /* 0x000fe40004800000 */
[----:B------:R-:W-:Y:S02]  /*1fc20*/  ISETP.GE.AND P1, PT, R4, R221, PT ;  /* 0x000000dd0400720c */ /* 0x000fe40003f26270 */
[----:B------:R-:W-:Y:S02]  /*1fc30*/  @P3 LOP3.LUT R220, R220, 0x100, RZ, 0xfc, !PT ;  /* 0x00000100dcdc3812 */ /* 0x000fe400078efcff */
[C---:B------:R-:W-:Y:S02]  /*1fc40*/  ISETP.GE.OR P0, PT, R4.reuse, R227, !P0 ;  /* 0x000000e30400720c */ /* 0x040fe40004706670 */
[----:B------:R-:W-:Y:S02]  /*1fc50*/  ISETP.GE.OR P1, PT, R4, R225, !P1 ;  /* 0x000000e10400720c */ /* 0x000fe40004f26670 */
[----:B------:R-:W-:Y:S02]  /*1fc60*/  IADD3 R4, R0, 0x10, RZ ;  /* 0x0000001000047810 */ /* 0x000fe40007ffe0ff */
[----:B------:R-:W-:Y:S02]  /*1fc70*/  LOP3.LUT R220, R220, 0xffefffff, RZ, 0xc0, !PT ;  /* 0xffefffffdcdc7812 */ /* 0x000fe400078ec0ff */
[----:B------:R-:W-:Y:S02]  /*1fc80*/  FSEL R179, R19, -INF , !P0 ;  /* 0xff80000013b37808 */ /* 0x000fe40004000000 */
[----:B------:R-:W-:Y:S02]  /*1fc90*/  ISETP.GE.AND P0, PT, R4, R224, PT ;  /* 0x000000e00400720c */ /* 0x000fe40003f06270 */
[----:B------:R-:W-:Y:S02]  /*1fca0*/  @P2 LOP3.LUT R220, R220, 0x100000, RZ, 0xfc, !PT ;  /* 0x00100000dcdc2812 */ /* 0x000fe400078efcff */
[----:B------:R-:W-:Y:S02]  /*1fcb0*/  ISETP.GE.OR P0, PT, R4, R228, !P0 ;  /* 0x000000e40400720c */ /* 0x000fe40004706670 */
[----:B------:R-:W-:Y:S02]  /*1fcc0*/  LOP3.LUT R220, R220, 0xffffff7f, RZ, 0xc0, !PT ;  /* 0xffffff7fdcdc7812 */ /* 0x000fe400078ec0ff */
[----:B------:R-:W-:Y:S02]  /*1fcd0*/  FSEL R20, R20, -INF , !P0 ;  /* 0xff80000014147808 */ /* 0x000fe40004000000 */
[----:B------:R-:W-:Y:S02]  /*1fce0*/  ISETP.GE.AND P0, PT, R4, R222, PT ;  /* 0x000000de0400720c */ /* 0x000fe40003f06270 */
[----:B------:R-:W-:Y:S02]  /*1fcf0*/  @P1 LOP3.LUT R220, R220, 0x80, RZ, 0xfc, !PT ;  /* 0x00000080dcdc1812 */ /* 0x000fe400078efcff */
[C---:B------:R-:W-:Y:S02]  /*1fd00*/  ISETP.GE.AND P1, PT, R4.reuse, R223, PT ;  /* 0x000000df0400720c */ /* 0x040fe40003f26270 */
[C---:B------:R-:W-:Y:S02]  /*1fd10*/  ISETP.GE.OR P3, PT, R4.reuse, R226, !P0 ;  /* 0x000000e20400720c */ /* 0x040fe40004766670 */
[C---:B------:R-:W-:Y:S02]  /*1fd20*/  ISETP.GE.AND P0, PT, R4.reuse, R221, PT ;  /* 0x000000dd0400720c */ /* 0x040fe40003f06270 */
[C---:B------:R-:W-:Y:S02]  /*1fd30*/  ISETP.GE.OR P1, PT, R4.reuse, R227, !P1 ;  /* 0x000000e30400720c */ /* 0x040fe40004f26670 */
[----:B------:R-:W-:Y:S02]  /*1fd40*/  ISETP.GE.OR P2, PT, R4, R225, !P0 ;  /* 0x000000e10400720c */ /* 0x000fe40004746670 */
[----:B------:R-:W-:Y:S02]  /*1fd50*/  IADD3 R4, R0, 0x11, RZ ;  /* 0x0000001100047810 */ /* 0x000fe40007ffe0ff */
[----:B------:R-:W-:Y:S02]  /*1fd60*/  LOP3.LUT R220, R220, 0xfff7ffff, RZ, 0xc0, !PT ;  /* 0xfff7ffffdcdc7812 */ /* 0x000fe400078ec0ff */
[----:B------:R-:W-:Y:S02]  /*1fd70*/  ISETP.GE.AND P0, PT, R4, R224, PT ;  /* 0x000000e00400720c */ /* 0x000fe40003f06270 */
[----:B------:R-:W-:Y:S02]  /*1fd80*/  @P3 LOP3.LUT R220, R220, 0x80000, RZ, 0xfc, !PT ;  /* 0x00080000dcdc3812 */ /* 0x000fe400078efcff */
[----:B------:R-:W-:Y:S02]  /*1fd90*/  ISETP.GE.OR P0, PT, R4, R228, !P0 ;  /* 0x000000e40400720c */ /* 0x000fe40004706670 */
[----:B------:R-:W-:Y:S02]  /*1fda0*/  LOP3.LUT R220, R220, 0xffffffbf, RZ, 0xc0, !PT ;  /* 0xffffffbfdcdc7812 */ /* 0x000fe400078ec0ff */
[----:B------:R-:W-:Y:S02]  /*1fdb0*/  FSEL R21, R21, -INF , !P0 ;  /* 0xff80000015157808 */ /* 0x000fe40004000000 */
[----:B------:R-:W-:Y:S02]  /*1fdc0*/  ISETP.GE.AND P0, PT, R4, R223, PT ;  /* 0x000000df0400720c */ /* 0x000fe40003f06270 */
[----:B------:R-:W-:Y:S02]  /*1fdd0*/  @P2 LOP3.LUT R220, R220, 0x40, RZ, 0xfc, !PT ;  /* 0x00000040dcdc2812 */ /* 0x000fe400078efcff */
[----:B------:R-:W-:Y:S02]  /*1fde0*/  ISETP.GE.OR P0, PT, R4, R227, !P0 ;  /* 0x000000e30400720c */ /* 0x000fe40004706670 */
[----:B------:R-:W-:Y:S02]  /*1fdf0*/  FSEL R178, R22, -INF , !P1 ;  /* 0xff80000016b27808 */ /* 0x000fe40004800000 */
[----:B------:R-:W-:Y:S02]  /*1fe00*/  FSEL R177, R23, -INF , !P0 ;  /* 0xff80000017b17808 */ /* 0x000fe40004000000 */
[----:B------:R-:W-:Y:S02]  /*1fe10*/  ISETP.GE.AND P0, PT, R4, R222, PT ;  /* 0x000000de0400720c */ /* 0x000fe40003f06270 */
[----:B------:R-:W-:Y:S02]  /*1fe20*/  LOP3.LUT R220, R220, 0xfffbffff, RZ, 0xc0, !PT ;  /* 0xfffbffffdcdc7812 */ /* 0x000fe400078ec0ff */
[C---:B------:R-:W-:Y:S02]  /*1fe30*/  ISETP.GE.OR P2, PT, R4.reuse, R226, !P0 ;  /* 0x000000e20400720c */ /* 0x040fe40004746670 */
[C---:B------:R-:W-:Y:S04]  /*1fe40*/  ISETP.GE.AND P0, PT, R4.reuse, R221, PT ;  /* 0x000000dd0400720c */ /* 0x040fe80003f06270 */
[----:B------:R-:W-:Y:S02]  /*1fe50*/  ISETP.GE.OR P1, PT, R4, R225, !P0 ;  /* 0x000000e10400720c */ /* 0x000fe40004726670 */
[----:B------:R-:W-:Y:S04]  /*1fe60*/  IADD3 R4, R0, 0x18, RZ ;  /* 0x0000001800047810 */ /* 0x000fe80007ffe0ff */
        /* <DEDUP_REMOVED lines=57> */
[C---:B------:R-:W-:Y:S02]  /*20200*/  ISETP.GE.AND P0, PT, R4.reuse, R221, PT ;  /* 0x000000dd0400720c */ /* 0x040fe40003f06270 */
[----:B------:R-:W-:Y:S02]  /*20210*/  FMNMX.FTZ R38, R169, R3, !PT ;  /* 0x00000003a9267209 */ /* 0x000fe40007810000 */
[----:B------:R-:W-:Y:S02]  /*20220*/  ISETP.GE.OR P1, PT, R4, R225, !P0 ;  /* 0x000000e10400720c */ /* 0x000fe40004726670 */
[----:B------:R-:W-:Y:S02]  /*20230*/  IADD3 R4, R0, 0x28, RZ ;  /* 0x0000002800047810 */ /* 0x000fe40007ffe0ff */
[----:B------:R-:W-:Y:S02]  /*20240*/  FMNMX.FTZ R38, R6, R38, !PT ;  /* 0x0000002606267209 */ /* 0x000fe40007810000 */
        /* <DEDUP_REMOVED lines=27> */
[----:B------:R-:W-:Y:S02]  /*20400*/  ISETP.GE.AND P0, PT, R4, R221, PT ;  /* 0x000000dd0400720c */ /* 0x000fe40003f06270 */
        /* <DEDUP_REMOVED lines=9> */
[C---:B------:R-:W-:Y:S02]  /*204a0*/  ISETP.GE.AND P0, PT, R4.reuse, R222, PT ;  /* 0x000000de0400720c */ /* 0x040fe40003f06270 */
        /* <DEDUP_REMOVED lines=9> */
[----:B------:R-:W-:Y:S02]  /*20540*/  FSEL R22, R54, -INF , !P1 ;  /* 0xff80000036167808 */ /* 0x000fe40004800000 */
[----:B------:R-:W-:Y:S02]  /*20550*/  ISETP.GE.OR P0, PT, R4, R228, !P0 ;  /* 0x000000e40400720c */ /* 0x000fe40004706670 */
[----:B------:R-:W-:Y:S02]  /*20560*/  @P3 LOP3.LUT R220, R220, 0x800, RZ, 0xfc, !PT ;  /* 0x00000800dcdc3812 */ /* 0x000fe400078efcff */
[----:B------:R-:W-:Y:S02]  /*20570*/  FSEL R53, R53, -INF , !P0 ;  /* 0xff80000035357808 */ /* 0x000fe40004000000 */
[C---:B------:R-:W-:Y:S02]  /*20580*/  ISETP.GE.AND P0, PT, R4.reuse, R223, PT ;  /* 0x000000df0400720c */ /* 0x040fe40003f06270 */
[----:B------:R-:W-:Y:S02]  /*20590*/  @P2 LOP3.LUT R219, R219, 0x40000000, RZ, 0xfc, !PT ;  /* 0x40000000dbdb2812 */ /* 0x000fe400078efcff */
[C---:B------:R-:W-:Y:S02]  /*205a0*/  ISETP.GE.OR P0, PT, R4.reuse, R227, !P0 ;  /* 0x000000e30400720c */ /* 0x040fe40004706670 */
[----:B------:R-:W-:Y:S02]  /*205b0*/  LOP3.LUT R219, R219, 0xfffff7ff, RZ, 0xc0, !PT ;  /* 0xfffff7ffdbdb7812 */ /* 0x000fe400078ec0ff */
        /* <DEDUP_REMOVED lines=9> */
[C---:B------:R-:W-:Y:S02]  /*20650*/  ISETP.GE.AND P0, PT, R4.reuse, R224, PT ;  /* 0x000000e00400720c */ /* 0x040fe40003f06270 */
        /* <DEDUP_REMOVED lines=13> */
[C---:B------:R-:W-:Y:S02]  /*20730*/  ISETP.GE.AND P0, PT, R4.reuse, R224, PT ;  /* 0x000000e00400720c */ /* 0x040fe40003f06270 */
[----:B------:R-:W-:Y:S02]  /*20740*/  @P3 LOP3.LUT R219, R219, 0x400, RZ, 0xfc, !PT ;  /* 0x00000400dbdb3812 */ /* 0x000fe400078efcff */
[C---:B------:R-:W-:Y:S02]  /*20750*/  ISETP.GE.OR P0, PT, R4.reuse, R228, !P0 ;  /* 0x000000e40400720c */ /* 0x040fe40004706670 */
[----:B------:R-:W-:Y:S02]  /*20760*/  LOP3.LUT R219, R219, 0xefffffff, RZ, 0xc0, !PT ;  /* 0xefffffffdbdb7812 */ /* 0x000fe400078ec0ff */
[----:B------:R-:W-:Y:S02]  /*20770*/  FSEL R65, R65, -INF , !P0 ;  /* 0xff80000041417808 */ /* 0x000fe40004000000 */
[C---:B------:R-:W-:Y:S02]  /*20780*/  ISETP.GE.AND P0, PT, R4.reuse, R223, PT ;  /* 0x000000df0400720c */ /* 0x040fe40003f06270 */
[----:B------:R-:W-:Y:S02]  /*20790*/  @P2 LOP3.LUT R219, R219, 0x10000000, RZ, 0xfc, !PT ;  /* 0x10000000dbdb2812 */ /* 0x000fe400078efcff */
[----:B------:R-:W-:Y:S02]  /*207a0*/  ISETP.GE.OR P0, PT, R4, R227, !P0 ;  /* 0x000000e30400720c */ /* 0x000fe40004706670 */
[----:B------:R-:W-:Y:S02]  /*207b0*/  FSEL R66, R66, -INF , !P1 ;  /* 0xff80000042427808 */ /* 0x000fe40004800000 */
[----:B------:R-:W-:Y:S02]  /*207c0*/  FSEL R67, R67, -INF , !P0 ;  /* 0xff80000043437808 */ /* 0x000fe40004000000 */
[C---:B------:R-:W-:Y:S02]  /*207d0*/  ISETP.GE.AND P0, PT, R4.reuse, R222, PT ;  /* 0x000000de0400720c */ /* 0x040fe40003f06270 */
        /* <DEDUP_REMOVED lines=152> */
[C---:B------:R-:W-:Y:S02]  /*21160*/  ISETP.GE.AND P6, PT, R4.reuse, R222, PT ;  /* 0x000000de0400720c */ /* 0x040fe40003fc6270 */
[----:B------:R-:W-:Y:S02]  /*21170*/  FSEL R101, R101, -INF , !P0 ;  /* 0xff80000065657808 */ /* 0x000fe40004000000 */
[----:B------:R-:W-:Y:S02]  /*21180*/  ISETP.GE.AND P0, PT, R4, R223, PT ;  /* 0x000000df0400720c */ /* 0x000fe40003f06270 */
[----:B------:R-:W-:Y:S02]  /*21190*/  FSEL R102, R102, -INF , !P1 ;  /* 0xff80000066667808 */ /* 0x000fe40004800000 */
[C---:B------:R-:W-:Y:S02]  /*211a0*/  ISETP.GE.OR P0, PT, R4.reuse, R227, !P0 ;  /* 0x000000e30400720c */ /* 0x040fe40004706670 */
[----:B------:R-:W-:Y:S02]  /*211b0*/  LOP3.LUT R219, R219, 0xfffbffff, RZ, 0xc0, !PT ;  /* 0xfffbffffdbdb7812 */ /* 0x000fe400078ec0ff */
[----:B------:R-:W-:Y:S02]  /*211c0*/  FSEL R103, R103, -INF , !P0 ;  /* 0xff80000067677808 */ /* 0x000fe40004000000 */
[C---:B------:R-:W-:Y:S02]  /*211d0*/  ISETP.GE.AND P0, PT, R4.reuse, R221, PT ;  /* 0x000000dd0400720c */ /* 0x040fe40003f06270 */
[C---:B------:R-:W-:Y:S02]  /*211e0*/  ISETP.GE.OR P6, PT, R4.reuse, R226, !P6 ;  /* 0x000000e20400720c */ /* 0x040fe400077c6670 */
[----:B------:R-:W-:Y:S02]  /*211f0*/  ISETP.GE.OR P1, PT, R4, R225, !P0 ;  /* 0x000000e10400720c */ /* 0x000fe40004726670 */
[----:B------:R-:W-:Y:S02]  /*21200*/  IADD3 R4, R0, 0x68, RZ ;  /* 0x0000006800047810 */ /* 0x000fe40007ffe0ff */
[----:B------:R-:W-:Y:S02]  /*21210*/  @P2 LOP3.LUT R219, R219, 0x40000, RZ, 0xfc, !PT ;  /* 0x00040000dbdb2812 */ /* 0x000fe400078efcff */
[C---:B------:R-:W-:Y:S02]  /*21220*/  ISETP.GE.AND P0, PT, R4.reuse, R224, PT ;  /* 0x000000e00400720c */ /* 0x040fe40003f06270 */
[----:B------:R-:W-:Y:S02]  /*21230*/  LOP3.LUT R219, R219, 0xfffdffff, RZ, 0xc0, !PT ;  /* 0xfffdffffdbdb7812 */ /* 0x000fe400078ec0ff */
[C---:B------:R-:W-:Y:S02]  /*21240*/  ISETP.GE.OR P0, PT, R4.reuse, R228, !P0 ;  /* 0x000000e40400720c */ /* 0x040fe40004706670 */
[----:B------:R-:W-:Y:S02]  /*21250*/  ISETP.GE.AND P5, PT, R4, R222, PT ;  /* 0x000000de0400720c */ /* 0x000fe40003fa6270 */
[----:B------:R-:W-:Y:S02]  /*21260*/  @P1 LOP3.LUT R219, R219, 0x20000, RZ, 0xfc, !PT ;  /* 0x00020000dbdb1812 */ /* 0x000fe400078efcff */
[----:B------:R-:W-:Y:S02]  /*21270*/  FSEL R112, R112, -INF , !P0 ;  /* 0xff80000070707808 */ /* 0x000fe40004000000 */
[C---:B------:R-:W-:Y:S02]  /*21280*/  ISETP.GE.AND P1, PT, R4.reuse, R223, PT ;  /* 0x000000df0400720c */ /* 0x040fe40003f26270 */
[C---:B------:R-:W-:Y:S02]  /*21290*/  ISETP.GE.AND P0, PT, R4.reuse, R221, PT ;  /* 0x000000dd0400720c */ /* 0x040fe40003f06270 */
[C---:B------:R-:W-:Y:S02]  /*212a0*/  ISETP.GE.OR P1, PT, R4.reuse, R227, !P1 ;  /* 0x000000e30400720c */ /* 0x040fe40004f26670 */
[C---:B------:R-:W-:Y:S02]  /*212b0*/  ISETP.GE.OR P5, PT, R4.reuse, R226, !P5 ;  /* 0x000000e20400720c */ /* 0x040fe40006fa6670 */
[----:B------:R-:W-:Y:S02]  /*212c0*/  ISETP.GE.OR P2, PT, R4, R225, !P0 ;  /* 0x000000e10400720c */ /* 0x000fe40004746670 */
[----:B------:R-:W-:Y:S02]  /*212d0*/  IADD3 R4, R0, 0x69, RZ ;  /* 0x0000006900047810 */ /* 0x000fe40007ffe0ff */
[----:B------:R-:W-:Y:S02]  /*212e0*/  FSEL R114, R114, -INF , !P1 ;  /* 0xff80000072727808 */ /* 0x000fe40004800000 */
[C---:B------:R-:W-:Y:S02]  /*212f0*/  ISETP.GE.AND P0, PT, R4.reuse, R224, PT ;  /* 0x000000e00400720c */ /* 0x040fe40003f06270 */
[C---:B------:R-:W-:Y:S02]  /*21300*/  ISETP.GE.AND P4, PT, R4.reuse, R222, PT ;  /* 0x000000de0400720c */ /* 0x040fe40003f86270 */
[C---:B------:R-:W-:Y:S02]  /*21310*/  ISETP.GE.OR P0, PT, R4.reuse, R228, !P0 ;  /* 0x000000e40400720c */ /* 0x040fe40004706670 */
[C---:B------:R-:W-:Y:S02]  /*21320*/  ISETP.GE.OR P4, PT, R4.reuse, R226, !P4 ;  /* 0x000000e20400720c */ /* 0x040fe40006786670 */
        /* <DEDUP_REMOVED lines=9> */
[----:B------:R-:W-:Y:S02]  /*213c0*/  IADD3 R4, R0, 0x70, RZ ;  /* 0x0000007000047810 */ /* 0x000fe40007ffe0ff */
[----:B------:R-:W-:Y:S02]  /*213d0*/  LOP3.LUT R219, R219, 0xfffeffff, RZ, 0xc0, !PT ;  /* 0xfffeffffdbdb7812 */ /* 0x000fe400078ec0ff */
[C---:B------:R-:W-:Y:S02]  /*213e0*/  ISETP.GE.AND P3, PT, R4.reuse, R222, PT ;  /* 0x000000de0400720c */ /* 0x040fe40003f66270 */
[C---:B------:R-:W-:Y:S02]  /*213f0*/  ISETP.GE.AND P0, PT, R4.reuse, R224, PT ;  /* 0x000000e00400720c */ /* 0x040fe40003f06270 */
[C---:B------:R-:W-:Y:S02]  /*21400*/  ISETP.GE.OR P3, PT, R4.reuse, R226, !P3 ;  /* 0x000000e20400720c */ /* 0x040fe40005f66670 */
[----:B------:R-:W-:Y:S02]  /*21410*/  ISETP.GE.OR P0, PT, R4, R228, !P0 ;  /* 0x000000e40400720c */ /* 0x000fe40004706670 */
[----:B------:R-:W-:Y:S02]  /*21420*/  LOP3.LUT R220, R220, 0x7fffffff, RZ, 0xc0, !PT ;  /* 0x7fffffffdcdc7812 */ /* 0x000fe400078ec0ff */
[----:B------:R-:W-:Y:S02]  /*21430*/  FSEL R116, R116, -INF , !P0 ;  /* 0xff80000074747808 */ /* 0x000fe40004000000 */
[----:B------:R-:W-:Y:S02]  /*21440*/  ISETP.GE.AND P0, PT, R4, R221, PT ;  /* 0x000000dd0400720c */ /* 0x000fe40003f06270 */
[----:B------:R-:W-:Y:S02]  /*21450*/  @P2 LOP3.LUT R219, R219, 0x10000, RZ, 0xfc, !PT ;  /* 0x00010000dbdb2812 */ /* 0x000fe400078efcff */
[----:B------:R-:W-:Y:S02]  /*21460*/  @P4 LOP3.LUT R220, R220, 0x80000000, RZ, 0xfc, !PT ;  /* 0x80000000dcdc4812 */ /* 0x000fe400078efcff */
[----:B------:R-:W-:Y:S02]  /*21470*/  ISETP.GE.OR P0, PT, R4, R225, !P0 ;  /* 0x000000e10400720c */ /* 0x000fe40004706670 */
[----:B------:R-:W-:Y:S02]  /*21480*/  LOP3.LUT R219, R219, 0xffff7fff, RZ, 0xc0, !PT ;  /* 0xffff7fffdbdb7812 */ /* 0x000fe400078ec0ff */
[----:B------:R-:W-:Y:S02]  /*21490*/  @P3 LOP3.LUT R218, R218, 0x1, RZ, 0xfc, !PT ;  /* 0x00000001dada3812 */ /* 0x000fe400078efcff */
[----:B------:R-:W-:Y:S02]  /*214a0*/  LOP3.LUT P3, RZ, R220, 0x20, RZ, 0xc0, !PT ;  /* 0x00000020dcff7812 */ /* 0x000fe4000786c0ff */
[----:B------:R-:W-:Y:S02]  /*214b0*/  @P1 LOP3.LUT R219, R219, 0x8000, RZ, 0xfc, !PT ;  /* 0x00008000dbdb1812 */ /* 0x000fe400078efcff */
[C---:B------:R-:W-:Y:S02]  /*214c0*/  ISETP.GE.AND P1, PT, R4.reuse, R223, PT ;  /* 0x000000df0400720c */ /* 0x040fe40003f26270 */
[----:B------:R-:W-:Y:S02]  /*214d0*/  LOP3.LUT R219, R219, 0xffffbfff, RZ, 0xc0, !PT ;  /* 0xffffbfffdbdb7812 */ /* 0x000fe400078ec0ff */
[----:B------:R-:W-:Y:S02]  /*214e0*/  ISETP.GE.OR P1, PT, R4, R227, !P1 ;  /* 0x000000e30400720c */ /* 0x000fe40004f26670 */
[----:B------:R-:W-:Y:S02]  /*214f0*/  IADD3 R4, R0, 0x71, RZ ;  /* 0x0000007100047810 */ /* 0x000fe40007ffe0ff */
[----:B------:R-:W-:Y:S02]  /*21500*/  LOP3.LUT R218, R218, 0xefffffff, RZ, 0xc0, !PT ;  /* 0xefffffffdada7812 */ /* 0x000fe400078ec0ff */
[----:B------:R-:W-:Y:S02]  /*21510*/  @P0 LOP3.LUT R219, R219, 0x4000, RZ, 0xfc, !PT ;  /* 0x00004000dbdb0812 */ /* 0x000fe400078efcff */
[----:B------:R-:W-:Y:S02]  /*21520*/  ISETP.GE.AND P0, PT, R4, R224, PT ;  /* 0x000000e00400720c */ /* 0x000fe40003f06270 */
[----:B------:R-:W-:Y:S02]  /*21530*/  @P3 LOP3.LUT R218, R218, 0x10000000, RZ, 0xfc, !PT ;  /* 0x10000000dada3812 */ /* 0x000fe400078efcff */
[----:B------:R-:W-:Y:S02]  /*21540*/  LOP3.LUT P3, RZ, R220, 0x400000, RZ, 0xc0, !PT ;  /* 0x00400000dcff7812 */ /* 0x000fe4000786c0ff */
[----:B------:R-:W-:Y:S02]  /*21550*/  ISETP.GE.OR P0, PT, R4, R228, !P0 ;  /* 0x000000e40400720c */ /* 0x000fe40004706670 */
[----:B------:R-:W-:Y:S02]  /*21560*/  LOP3.LUT R218, R218, 0xdfffffff, RZ, 0xc0, !PT ;  /* 0xdfffffffdada7812 */ /* 0x000fe400078ec0ff */
[----:B------:R-:W-:Y:S02]  /*21570*/  FSEL R117, R117, -INF , !P0 ;  /* 0xff80000075757808 */ /* 0x000fe40004000000 */
[C---:B------:R-:W-:Y:S02]  /*21580*/  ISETP.GE.AND P0, PT, R4.reuse, R223, PT ;  /* 0x000000df0400720c */ /* 0x040fe40003f06270 */
[C---:B------:R-:W-:Y:S02]  /*21590*/  ISETP.GE.AND P2, PT, R4.reuse, R222, PT ;  /* 0x000000de0400720c */ /* 0x040fe40003f46270 */
[----:B------:R-:W-:Y:S02]  /*215a0*/  ISETP.GE.OR P0, PT, R4, R227, !P0 ;  /* 0x000000e30400720c */ /* 0x000fe40004706670 */
[----:B------:R-:W-:Y:S02]  /*215b0*/  @P3 LOP3.LUT R218, R218, 0x20000000, RZ, 0xfc, !PT ;  /* 0x20000000dada3812 */ /* 0x000fe400078efcff */
[----:B------:R-:W-:Y:S02]  /*215c0*/  LOP3.LUT P3, RZ, R220, 0x200, RZ, 0xc0, !PT ;  /* 0x00000200dcff7812 */ /* 0x000fe4000786c0ff */
[----:B------:R-:W-:Y:S02]  /*215d0*/  FSEL R119, R119, -INF , !P0 ;  /* 0xff80000077777808 */ /* 0x000fe40004000000 */
[C---:B------:R-:W-:Y:S02]  /*215e0*/  ISETP.GE.AND P0, PT, R4.reuse, R221, PT ;  /* 0x000000dd0400720c */ /* 0x040fe40003f06270 */
[C---:B------:R-:W-:Y:S02]  /*215f0*/  ISETP.GE.OR P2, PT, R4.reuse, R226, !P2 ;  /* 0x000000e20400720c */ /* 0x040fe40005746670 */
[----:B------:R-:W-:Y:S02]  /*21600*/  ISETP.GE.OR P4, PT, R4, R225, !P0 ;  /* 0x000000e10400720c */ /* 0x000fe40004786670 */
[----:B------:R-:W-:Y:S02]  /*21610*/  IADD3 R4, R0, 0x78, RZ ;  /* 0x0000007800047810 */ /* 0x000fe40007ffe0ff */
[----:B------:R-:W-:Y:S02]  /*21620*/  LOP3.LUT P6, RZ, R220, 0x80000, RZ, 0xc0, !PT ;  /* 0x00080000dcff7812 */ /* 0x000fe400078cc0ff */
        /* <DEDUP_REMOVED lines=8> */
[C---:B------:R-:W-:Y:S02]  /*216b0*/  ISETP.GE.OR P6, PT, R0.reuse, R225, !P0 ;  /* 0x000000e10000720c */ /* 0x040fe400047c6670 */
[----:B------:R-:W-:Y:S02]  /*216c0*/  ISETP.GE.AND P0, PT, R0, R222, PT ;  /* 0x000000de0000720c */ /* 0x000fe40003f06270 */
[----:B------:R-:W-:Y:S02]  /*216d0*/  LOP3.LUT R218, R218, 0xfffffffd, RZ, 0xc0, !PT ;  /* 0xfffffffddada7812 */ /* 0x000fe400078ec0ff */
[----:B------:R-:W-:Y:S02]  /*216e0*/  ISETP.GE.OR P3, PT, R0, R226, !P0 ;  /* 0x000000e20000720c */ /* 0x000fe40004766670 */
[----:B------:R-:W-:Y:S02]  /*216f0*/  ISETP.GE.AND P0, PT, R4, R223, PT ;  /* 0x000000df0400720c */ /* 0x000fe40003f06270 */
[----:B------:R-:W-:Y:S02]  /*21700*/  @P2 LOP3.LUT R218, R218, 0x2, RZ, 0xfc, !PT ;  /* 0x00000002dada2812 */ /* 0x000fe400078efcff */
[----:B------:R-:W-:Y:S02]  /*21710*/  ISETP.GE.OR P0, PT, R4, R227, !P0 ;  /* 0x000000e30400720c */ /* 0x000fe40004706670 */
[----:B------:R-:W-:Y:S02]  /*21720*/  FSEL R118, R118, -INF , !P1 ;  /* 0xff80000076767808 */ /* 0x000fe40004800000 */
[----:B------:R-:W-:Y:S02]  /*21730*/  LOP3.LUT R218, R218, 0xfffffffb, RZ, 0xc0, !PT ;  /* 0xfffffffbdada7812 */ /* 0x000fe400078ec0ff */
[----:B------:R-:W-:Y:S02]  /*21740*/  ISETP.GE.AND P1, PT, R4, R222, PT ;  /* 0x000000de0400720c */ /* 0x000fe40003f26270 */
[----:B------:R-:W-:Y:S02]  /*21750*/  LOP3.LUT P2, RZ, R220, 0x40, RZ, 0xc0, !PT ;  /* 0x00000040dcff7812 */ /* 0x000fe4000784c0ff */
[----:B------:R-:W-:Y:S02]  /*21760*/  @P4 LOP3.LUT R218, R218, 0x4, RZ, 0xfc, !PT ;  /* 0x00000004dada4812 */ /* 0x000fe400078efcff */
[----:B------:R-:W-:Y:S02]  /*21770*/  LOP3.LUT P4, RZ, R220, 0x100000, RZ, 0xc0, !PT ;  /* 0x00100000dcff7812 */ /* 0x000fe4000788c0ff */
[----:B------:R-:W-:Y:S02]  /*21780*/  ISETP.GE.OR P1, PT, R4, R226, !P1 ;  /* 0x000000e20400720c */ /* 0x000fe40004f26670 */
[----:B------:R-:W-:Y:S02]  /*21790*/  LOP3.LUT R220, R220, 0xfeffffff, RZ, 0xc0, !PT ;  /* 0xfeffffffdcdc7812 */ /* 0x000fe400078ec0ff */
[----:B------:R-:W-:Y:S02]  /*217a0*/  LOP3.LUT R218, R218, 0xfffffff7, RZ, 0xc0, !PT ;  /* 0xfffffff7dada7812 */ /* 0x000fe400078ec0ff */
[----:B------:R-:W-:Y:S02]  /*217b0*/  @P0 LOP3.LUT R220, R220, 0x1000000, RZ, 0xfc, !PT ;  /* 0x01000000dcdc0812 */ /* 0x000fe400078efcff */
[----:B------:R-:W-:Y:S02]  /*217c0*/  ISETP.GE.AND P0, PT, R4, R221, PT ;  /* 0x000000dd0400720c */ /* 0x000fe40003f06270 */
[----:B------:R-:W-:Y:S02]  /*217d0*/  FSEL R10, R10, -INF , !P6 ;  /* 0xff8000000a0a7808 */ /* 0x000fe40007000000 */
[----:B------:R-:W-:Y:S02]  /*217e0*/  ISETP.GE.OR P5, PT, R4, R225, !P0 ;  /* 0x000000e10400720c */ /* 0x000fe400047a6670 */
[----:B------:R-:W-:Y:S02]  /*217f0*/  @P1 LOP3.LUT R218, R218, 0x8, RZ, 0xfc, !PT ;  /* 0x00000008dada1812 */ /* 0x000fe400078efcff */
[----:B------:R-:W-:Y:S02]  /*21800*/  FSEL R8, R8, -INF , !P3 ;  /* 0xff80000008087808 */ /* 0x000fe40005800000 */
[----:B------:R-:W-:Y:S02]  /*21810*/  LOP3.LUT R218, R218, 0xffffffef, RZ, 0xc0, !PT ;  /* 0xffffffefdada7812 */ /* 0x000fe400078ec0ff */
[----:B------:R-:W-:Y:S02]  /*21820*/  IADD3 R0, R0, 0x79, RZ ;  /* 0x0000007900007810 */ /* 0x000fe40007ffe0ff */
[----:B------:R-:W-:Y:S02]  /*21830*/  FMNMX.FTZ R39, R10, R2, !PT ;  /* 0x000000020a277209 */ /* 0x000fe40007810000 */
[----:B------:R-:W-:Y:S02]  /*21840*/  ISETP.GE.AND P0, PT, R0, R224, PT ;  /* 0x000000e00000720c */ /* 0x000fe40003f06270 */
[----:B------:R-:W-:Y:S02]  /*21850*/  @P5 LOP3.LUT R218, R218, 0x10, RZ, 0xfc, !PT ;  /* 0x00000010dada5812 */ /* 0x000fe400078efcff */
[----:B------:R-:W-:Y:S02]  /*21860*/  LOP3.LUT P5, RZ, R220, 0x80, RZ, 0xc0, !PT ;  /* 0x00000080dcff7812 */ /* 0x000fe400078ac0ff */
[C---:B------:R-:W-:Y:S02]  /*21870*/  LOP3.LUT P6, RZ, R218.reuse, 0x80000000, RZ, 0xc0, !PT ;  /* 0x80000000daff7812 */ /* 0x040fe400078cc0ff */
[----:B------:R-:W-:Y:S02]  /*21880*/  LOP3.LUT P3, RZ, R218, 0x40000000, RZ, 0xc0, !PT ;  /* 0x40000000daff7812 */ /* 0x000fe4000786c0ff */
[----:B------:R-:W-:Y:S02]  /*21890*/  FSEL R168, R24, -INF , !P6 ;  /* 0xff80000018a87808 */ /* 0x000fe40007000000 */
[----:B------:R-:W-:Y:S02]  /*218a0*/  LOP3.LUT P6, RZ, R220, 0x10000, RZ, 0xc0, !PT ;  /* 0x00010000dcff7812 */ /* 0x000fe400078cc0ff */
[----:B------:R-:W-:Y:S02]  /*218b0*/  FSEL R11, R11, -INF , !P3 ;  /* 0xff8000000b0b7808 */ /* 0x000fe40005800000 */
[C---:B------:R-:W-:Y:S02]  /*218c0*/  LOP3.LUT P3, RZ, R218.reuse, 0x20000000, RZ, 0xc0, !PT ;  /* 0x20000000daff7812 */ /* 0x040fe4000786c0ff */
[----:B------:R-:W-:Y:S02]  /*218d0*/  FSEL R15, R15, -INF , !P5 ;  /* 0xff8000000f0f7808 */ /* 0x000fe40006800000 */
[----:B------:R-:W-:Y:S02]  /*218e0*/  FSEL R19, R9, -INF , !P3 ;  /* 0xff80000009137808 */ /* 0x000fe40005800000 */
[C---:B------:R-:W-:Y:S02]  /*218f0*/  LOP3.LUT P3, RZ, R218.reuse, 0x10000000, RZ, 0xc0, !PT ;  /* 0x10000000daff7812 */ /* 0x040fe4000786c0ff */
[----:B------:R-:W-:Y:S02]  /*21900*/  LOP3.LUT R218, R218, 0xfeffffff, RZ, 0xc0, !PT ;  /* 0xfeffffffdada7812 */ /* 0x000fe400078ec0ff */
[----:B------:R-:W-:Y:S02]  /*21910*/  LOP3.LUT P5, RZ, R219, 0x80000, RZ, 0xc0, !PT ;  /* 0x00080000dbff7812 */ /* 0x000fe400078ac0ff */
[----:B------:R-:W-:Y:S02]  /*21920*/  @P6 LOP3.LUT R218, R218, 0x1000000, RZ, 0xfc, !PT ;  /* 0x01000000dada6812 */ /* 0x000fe400078efcff */
[----:B------:R-:W-:Y:S02]  /*21930*/  LOP3.LUT P6, RZ, R220, 0x20000, RZ, 0xc0, !PT ;  /* 0x00020000dcff7812 */ /* 0x000fe400078cc0ff */
[----:B------:R-:W-:Y:S02]  /*21940*/  LOP3.LUT R218, R218, 0xfdffffff, RZ, 0xc0, !PT ;  /* 0xfdffffffdada7812 */ /* 0x000fe400078ec0ff */
[----:B------:R-:W-:Y:S02]  /*21950*/  ISETP.GE.OR P0, PT, R0, R228, !P0 ;  /* 0x000000e40000720c */ /* 0x000fe40004706670 */
[----:B------:R-:W-:Y:S02]  /*21960*/  FMNMX.FTZ R39, R11, R39, !PT ;  /* 0x000000270b277209 */ /* 0x000fe40007810000 */
[----:B------:R-:W-:Y:S02]  /*21970*/  FSEL R129, R129, -INF , !P0 ;  /* 0xff80000081817808 */ /* 0x000fe40004000000 */
[----:B------:R-:W-:Y:S02]  /*21980*/  LOP3.LUT P0, RZ, R220, 0x1000000, RZ, 0xc0, !PT ;  /* 0x01000000dcff7812 */ /* 0x000fe4000780c0ff */
[----:B------:R-:W-:Y:S02]  /*21990*/  FSEL R26, R26, -INF , !P2 ;  /* 0xff8000001a1a7808 */ /* 0x000fe40005000000 */
[----:B------:R-:W-:Y:S02]  /*219a0*/  @P6 LOP3.LUT R218, R218, 0x2000000, RZ, 0xfc, !PT ;  /* 0x02000000dada6812 */ /* 0x000fe400078efcff */
[----:B------:R-:W-:Y:S02]  /*219b0*/  LOP3.LUT P6, RZ, R220, 0x8, RZ, 0xc0, !PT ;  /* 0x00000008dcff7812 */ /* 0x000fe400078cc0ff */
[----:B------:R-:W-:Y:S02]  /*219c0*/  LOP3.LUT R218, R218, 0xfbffffff, RZ, 0xc0, !PT ;  /* 0xfbffffffdada7812 */ /* 0x000fe400078ec0ff */
[----:B------:R-:W-:Y:S02]  /*219d0*/  FSEL R130, R130, -INF , !P0 ;  /* 0xff80000082827808 */ /* 0x000fe40004000000 */
[C---:B------:R-:W-:Y:S02]  /*219e0*/  ISETP.GE.AND P0, PT, R0.reuse, R223, PT ;  /* 0x000000df0000720c */ /* 0x040fe40003f06270 */
[----:B------:R-:W-:Y:S02]  /*219f0*/  FSEL R27, R27, -INF , !P3 ;  /* 0xff8000001b1b7808 */ /* 0x000fe40005800000 */
[----:B------:R-:W-:Y:S02]  /*21a00*/  ISETP.GE.OR P0, PT, R0, R227, !P0 ;  /* 0x000000e30000720c */ /* 0x000fe40004706670 */
[----:B------:R-:W-:Y:S02]  /*21a10*/  LOP3.LUT P1, RZ, R220, 0x200000, RZ, 0xc0, !PT ;  /* 0x00200000dcff7812 */ /* 0x000fe4000782c0ff */
[----:B------:R-:W-:Y:S02]  /*21a20*/  @P6 LOP3.LUT R218, R218, 0x4000000, RZ, 0xfc, !PT ;  /* 0x04000000dada6812 */ /* 0x000fe400078efcff */
[----:B------:R-:W-:Y:S02]  /*21a30*/  LOP3.LUT P6, RZ, R220, 0x10, RZ, 0xc0, !PT ;  /* 0x00000010dcff7812 */ /* 0x000fe400078cc0ff */
[----:B------:R-:W-:Y:S02]  /*21a40*/  LOP3.LUT R218, R218, 0xf7ffffff, RZ, 0xc0, !PT ;  /* 0xf7ffffffdada7812 */ /* 0x000fe400078ec0ff */
[----:B------:R-:W-:Y:S02]  /*21a50*/  FSEL R131, R131, -INF , !P0 ;  /* 0xff80000083837808 */ /* 0x000fe40004000000 */
[----:B------:R-:W-:Y:S02]  /*21a60*/  LOP3.LUT P0, RZ, R220, 0x100, RZ, 0xc0, !PT ;  /* 0x00000100dcff7812 */ /* 0x000fe4000780c0ff */
[----:B------:R-:W-:Y:S02]  /*21a70*/  FSEL R12, R12, -INF , !P1 ;  /* 0xff8000000c0c7808 */ /* 0x000fe40004800000 */
[----:B------:R-:W-:Y:S02]  /*21a80*/  FSEL R14, R14, -INF , !P0 ;  /* 0xff8000000e0e7808 */ /* 0x000fe40004000000 */
[C---:B------:R-:W-:Y:S02]  /*21a90*/  LOP3.LUT P1, RZ, R219.reuse, 0x40000, RZ, 0xc0, !PT ;  /* 0x00040000dbff7812 */ /* 0x040fe4000782c0ff */
[----:B------:R-:W-:Y:S02]  /*21aa0*/  @P6 LOP3.LUT R218, R218, 0x8000000, RZ, 0xfc, !PT ;  /* 0x08000000dada6812 */ /* 0x000fe400078efcff */
[----:B------:R-:W-:Y:S02]  /*21ab0*/  FMNMX.FTZ R39, R14, R39, !PT ;  /* 0x000000270e277209 */ /* 0x000fe40007810000 */
[----:B------:R-:W-:Y:S02]  /*21ac0*/  LOP3.LUT R218, R218, 0xffffffdf, RZ, 0xc0, !PT ;  /* 0xffffffdfdada7812 */ /* 0x000fe400078ec0ff */
[----:B------:R-:W-:Y:S02]  /*21ad0*/  LOP3.LUT P6, RZ, R220, 0x40000, RZ, 0xc0, !PT ;  /* 0x00040000dcff7812 */ /* 0x000fe400078cc0ff */
[----:B------:R-:W-:Y:S02]  /*21ae0*/  @P5 LOP3.LUT R218, R218, 0x20, RZ, 0xfc, !PT ;  /* 0x00000020dada5812 */ /* 0x000fe400078efcff */
[----:B------:R-:W-:Y:S02]  /*21af0*/  LOP3.LUT P5, RZ, R219, 0x100000, RZ, 0xc0, !PT ;  /* 0x00100000dbff7812 */ /* 0x000fe400078ac0ff */
[----:B------:R-:W-:Y:S02]  /*21b00*/  LOP3.LUT R218, R218, 0xffffffbf, RZ, 0xc0, !PT ;  /* 0xffffffbfdada7812 */ /* 0x000fe400078ec0ff */
[----:B------:R-:W-:Y:S02]  /*21b10*/  FMNMX.FTZ R39, R15, R39, !PT ;  /* 0x000000270f277209 */ /* 0x000fe40007810000 */
[----:B------:R-:W-:Y:S02]  /*21b20*/  FSEL R170, R25, -INF , !P6 ;  /* 0xff80000019aa7808 */ /* 0x000fe40007000000 */
[----:B------:R-:W-:Y:S02]  /*21b30*/  FMNMX.FTZ R39, R26, R39, !PT ;  /* 0x000000271a277209 */ /* 0x000fe40007810000 */
[----:B------:R-:W-:Y:S02]  /*21b40*/  FSEL R34, R13, -INF , !P4 ;  /* 0xff8000000d227808 */ /* 0x000fe40006000000 */
[----:B------:R-:W-:Y:S02]  /*21b50*/  FMNMX.FTZ R39, R27, R39, !PT ;  /* 0x000000271b277209 */ /* 0x000fe40007810000 */
[----:B------:R-:W-:Y:S02]  /*21b60*/  @P5 LOP3.LUT R218, R218, 0x40, RZ, 0xfc, !PT ;  /* 0x00000040dada5812 */ /* 0x000fe400078efcff */
[C---:B------:R-:W-:Y:S02]  /*21b70*/  LOP3.LUT P5, RZ, R219.reuse, 0x200000, RZ, 0xc0, !PT ;  /* 0x00200000dbff7812 */ /* 0x040fe400078ac0ff */
[----:B------:R-:W-:Y:S02]  /*21b80*/  LOP3.LUT R218, R218, 0xffffff7f, RZ, 0xc0, !PT ;  /* 0xffffff7fdada7812 */ /* 0x000fe400078ec0ff */
[C---:B------:R-:W-:Y:S02]  /*21b90*/  LOP3.LUT P4, RZ, R219.reuse, 0x20000, RZ, 0xc0, !PT ;  /* 0x00020000dbff7812 */ /* 0x040fe4000788c0ff */
[----:B------:R-:W-:Y:S02]  /*21ba0*/  FSEL R106, R106, -INF , !P1 ;  /* 0xff8000006a6a7808 */ /* 0x000fe40004800000 */
[----:B------:R-:W-:Y:S02]  /*21bb0*/  LOP3.LUT P2, RZ, R219, 0x10000, RZ, 0xc0, !PT ;  /* 0x00010000dbff7812 */ /* 0x000fe4000784c0ff */
[----:B------:R-:W-:Y:S02]  /*21bc0*/  FSEL R107, R107, -INF , !P4 ;  /* 0xff8000006b6b7808 */ /* 0x000fe40006000000 */
[C---:B------:R-:W-:Y:S02]  /*21bd0*/  LOP3.LUT P3, RZ, R219.reuse, 0x8000, RZ, 0xc0, !PT ;  /* 0x00008000dbff7812 */ /* 0x040fe4000786c0ff */
[----:B------:R-:W-:Y:S02]  /*21be0*/  @P5 LOP3.LUT R218, R218, 0x80, RZ, 0xfc, !PT ;  /* 0x00000080dada5812 */ /* 0x000fe400078efcff */
[C---:B------:R-:W-:Y:S02]  /*21bf0*/  LOP3.LUT P5, RZ, R219.reuse, 0x400000, RZ, 0xc0, !PT ;  /* 0x00400000dbff7812 */ /* 0x040fe400078ac0ff */
[----:B------:R-:W-:Y:S02]  /*21c00*/  LOP3.LUT R218, R218, 0xfffffeff, RZ, 0xc0, !PT ;  /* 0xfffffeffdada7812 */ /* 0x000fe400078ec0ff */
[----:B------:R-:W-:Y:S02]  /*21c10*/  FSEL R110, R110, -INF , !P2 ;  /* 0xff8000006e6e7808 */ /* 0x000fe40005000000 */
[----:B------:R-:W-:Y:S02]  /*21c20*/  LOP3.LUT P0, RZ, R219, 0x4000, RZ, 0xc0, !PT ;  /* 0x00004000dbff7812 */ /* 0x000fe4000780c0ff */
[----:B------:R-:W-:Y:S02]  /*21c30*/  FSEL R111, R111, -INF , !P3 ;  /* 0xff8000006f6f7808 */ /* 0x000fe40005800000 */
[----:B------:R-:W-:Y:S02]  /*21c40*/  FSEL R122, R122, -INF , !P0 ;  /* 0xff8000007a7a7808 */ /* 0x000fe40004000000 */
[----:B------:R-:W-:Y:S02]  /*21c50*/  ISETP.GE.AND P0, PT, R0, R221, PT ;  /* 0x000000dd0000720c */ /* 0x000fe40003f06270 */
[----:B------:R-:W-:Y:S02]  /*21c60*/  @P5 LOP3.LUT R218, R218, 0x100, RZ, 0xfc, !PT ;  /* 0x00000100dada5812 */ /* 0x000fe400078efcff */
[----:B------:R-:W-:Y:S02]  /*21c70*/  LOP3.LUT P5, RZ, R219, 0x800000, RZ, 0xc0, !PT ;  /* 0x00800000dbff7812 */ /* 0x000fe400078ac0ff */
[----:B------:R-:W-:Y:S02]  /*21c80*/  LOP3.LUT R218, R218, 0xfffffdff, RZ, 0xc0, !PT ;  /* 0xfffffdffdada7812 */ /* 0x000fe400078ec0ff */
[----:B------:R-:W-:Y:S02]  /*21c90*/  ISETP.GE.OR P0, PT, R0, R225, !P0 ;  /* 0x000000e10000720c */ /* 0x000fe40004706670 */
[----:B------:R-:W-:Y:S02]  /*21ca0*/  FMNMX.FTZ R38, R68, R38, !PT ;  /* 0x0000002644267209 */ /* 0x000fe40007810000 */
[----:B------:R-:W-:Y:S02]  /*21cb0*/  FSEL R127, R127, -INF , !P0 ;  /* 0xff8000007f7f7808 */ /* 0x000fe40004000000 */
[----:B------:R-:W-:Y:S02]  /*21cc0*/  ISETP.GE.AND P0, PT, R0, R222, PT ;  /* 0x000000de0000720c */ /* 0x000fe40003f06270 */
[----:B------:R-:W-:Y:S02]  /*21cd0*/  FMNMX.FTZ R38, R69, R38, !PT ;  /* 0x0000002645267209 */ /* 0x000fe40007810000 */
[----:B------:R-:W-:Y:S02]  /*21ce0*/  @P5 LOP3.LUT R218, R218, 0x200, RZ, 0xfc, !PT ;  /* 0x00000200dada5812 */ /* 0x000fe400078efcff */
[----:B------:R-:W-:Y:S02]  /*21cf0*/  LOP3.LUT P5, RZ, R219, 0x1000000, RZ, 0xc0, !PT ;  /* 0x01000000dbff7812 */ /* 0x000fe400078ac0ff */
[----:B------:R-:W-:Y:S02]  /*21d00*/  LOP3.LUT R218, R218, 0xfffffbff, RZ, 0xc0, !PT ;  /* 0xfffffbffdada7812 */ /* 0x000fe400078ec0ff */
[----:B------:R-:W-:Y:S02]  /*21d10*/  ISETP.GE.OR P0, PT, R0, R226, !P0 ;  /* 0x000000e20000720c */ /* 0x000fe40004706670 */
[----:B------:R-:W-:Y:S04]  /*21d20*/  FMNMX.FTZ R38, R80, R38, !PT ;  /* 0x0000002650267209 */ /* 0x000fe80007810000 */
[----:B------:R-:W-:Y:S03]  /*21d30*/  FMNMX.FTZ R38, R81, R38, !PT ;  /* 0x0000002651267209 */ /* 0x000fe60007810000 */
[----:B------:R-:W-:Y:S02]  /*21d40*/  @P5 LOP3.LUT R218, R218, 0x400, RZ, 0xfc, !PT ;  /* 0x00000400dada5812 */ /* 0x000fe400078efcff */
[----:B------:R-:W-:Y:S02]  /*21d50*/  LOP3.LUT P5, RZ, R219, 0x2000000, RZ, 0xc0, !PT ;  /* 0x02000000dbff7812 */ /* 0x000fe400078ac0ff */
[----:B------:R-:W-:Y:S02]  /*21d60*/  LOP3.LUT R218, R218, 0xfffff7ff, RZ, 0xc0, !PT ;  /* 0xfffff7ffdada7812 */ /* 0x000fe400078ec0ff */
[----:B------:R-:W-:Y:S04]  /*21d70*/  FMNMX.FTZ R38, R84, R38, !PT ;  /* 0x0000002654267209 */ /* 0x000fe80007810000 */
[----:B------:R-:W-:Y:S04]  /*21d80*/  FMNMX.FTZ R38, R85, R38, !PT ;  /* 0x0000002655267209 */ /* 0x000fe80007810000 */
[----:B------:R-:W-:Y:S02]  /*21d90*/  FMNMX.FTZ R38, R96, R38, !PT ;  /* 0x0000002660267209 */ /* 0x000fe40007810000 */
        /* <DEDUP_REMOVED lines=19> */
[C---:B------:R-:W-:Y:S02]  /*21ed0*/  LOP3.LUT P5, RZ, R219.reuse, 0x20000000, RZ, 0xc0, !PT ;  /* 0x20000000dbff7812 */ /* 0x040fe400078ac0ff */
[----:B------:R-:W-:Y:S11]  /*21ee0*/  LOP3.LUT R218, R218, 0xffff7fff, RZ, 0xc0, !PT ;  /* 0xffff7fffdada7812 */ /* 0x000ff600078ec0ff */
[----:B------:R-:W-:Y:S02]  /*21ef0*/  @P5 LOP3.LUT R218, R218, 0x8000, RZ, 0xfc, !PT ;  /* 0x00008000dada5812 */ /* 0x000fe400078efcff */
[C---:B------:R-:W-:Y:S02]  /*21f00*/  LOP3.LUT P5, RZ, R219.reuse, 0x40000000, RZ, 0xc0, !PT ;  /* 0x40000000dbff7812 */ /* 0x040fe400078ac0ff */
[----:B------:R-:W-:Y:S11]  /*21f10*/  LOP3.LUT R218, R218, 0xfffeffff, RZ, 0xc0, !PT ;  /* 0xfffeffffdada7812 */ /* 0x000ff600078ec0ff */
[----:B------:R-:W-:Y:S02]  /*21f20*/  @P5 LOP3.LUT R218, R218, 0x10000, RZ, 0xfc, !PT ;  /* 0x00010000dada5812 */ /* 0x000fe400078efcff */
[----:B------:R-:W-:Y:S02]  /*21f30*/  LOP3.LUT P5, RZ, R220, 0x1000, RZ, 0xc0, !PT ;  /* 0x00001000dcff7812 */ /* 0x000fe400078ac0ff */
        /* <DEDUP_REMOVED lines=21> */
[----:B------:R-:W-:Y:S01]  /*22090*/  LOP3.LUT P6, RZ, R218, 0x8000000, RZ, 0xc0, !PT ;  /* 0x08000000daff7812 */ /* 0x000fe200078cc0ff */
[----:B------:R-:W-:Y:S01]  /*220a0*/  STL [R1+0x370], R218 ;  /* 0x000370da01007387 */ /* 0x000fe20000100800 */
[----:B------:R-:W-:Y:S02]  /*220b0*/  FSEL R42, R42, -INF , !P5 ;  /* 0xff8000002a2a7808 */ /* 0x000fe40006800000 */
[----:B------:R-:W-:Y:S01]  /*220c0*/  LOP3.LUT P5, RZ, R218, 0x800000, RZ, 0xc0, !PT ;  /* 0x00800000daff7812 */ /* 0x000fe200078ac0ff */
[----:B------:R-:W-:Y:S01]  /*220d0*/  STL [R1+0x374], R221 ;  /* 0x000374dd01007387 */ /* 0x000fe20000100800 */
[----:B------:R-:W-:Y:S02]  /*220e0*/  FSEL R30, R30, -INF , !P6 ;  /* 0xff8000001e1e7808 */ /* 0x000fe40007000000 */
[----:B------:R-:W-:Y:S01]  /*220f0*/  FSEL R43, R43, -INF , !P5 ;  /* 0xff8000002b2b7808 */ /* 0x000fe20006800000 */
[----:B------:R-:W-:Y:S01]  /*22100*/  STL [R1+0x378], R225 ;  /* 0x000378e101007387 */ /* 0x000fe20000100800 */
[C---:B------:R-:W-:Y:S02]  /*22110*/  LOP3.LUT P5, RZ, R218.reuse, 0x400000, RZ, 0xc0, !PT ;  /* 0x00400000daff7812 */ /* 0x040fe400078ac0ff */
[----:B------:R-:W-:Y:S01]  /*22120*/  LOP3.LUT P6, RZ, R218, 0x4000000, RZ, 0xc0, !PT ;  /* 0x04000000daff7812 */ /* 0x000fe200078cc0ff */
[----:B------:R-:W-:Y:S01]  /*22130*/  STL [R1+0x37c], R222 ;  /* 0x00037cde01007387 */ /* 0x000fe20000100800 */
[----:B------:R-:W-:Y:S02]  /*22140*/  FSEL R195, R40, -INF , !P5 ;  /* 0xff80000028c37808 */ /* 0x000fe40006800000 */
[C---:B------:R-:W-:Y:S01]  /*22150*/  LOP3.LUT P5, RZ, R218.reuse, 0x200000, RZ, 0xc0, !PT ;  /* 0x00200000daff7812 */ /* 0x040fe200078ac0ff */
[----:B------:R-:W-:Y:S01]  /*22160*/  STL [R1+0x380], R226 ;  /* 0x000380e201007387 */ /* 0x000fe20000100800 */
[----:B------:R-:W-:Y:S02]  /*22170*/  FSEL R31, R31, -INF , !P6 ;  /* 0xff8000001f1f7808 */ /* 0x000fe40007000000 */
[----:B------:R-:W-:Y:S01]  /*22180*/  FSEL R194, R41, -INF , !P5 ;  /* 0xff80000029c27808 */ /* 0x000fe20006800000 */
[----:B------:R-:W-:Y:S01]  /*22190*/  STL [R1+0x388], R134 ;  /* 0x0003888601007387 */ /* 0x000fe20000100800 */
[----:B------:R-:W-:Y:S02]  /*221a0*/  LOP3.LUT P5, RZ, R218, 0x100000, RZ, 0xc0, !PT ;  /* 0x00100000daff7812 */ /* 0x000fe400078ac0ff */
[----:B------:R-:W-:Y:S01]  /*221b0*/  FMNMX.FTZ R39, R30, R39, !PT ;  /* 0x000000271e277209 */ /* 0x000fe20007810000 */
[----:B------:R-:W-:Y:S01]  /*221c0*/  STL [R1+0x384], R135 ;  /* 0x0003848701007387 */ /* 0x000fe20000100800 */
[----:B------:R-:W-:Y:S02]  /*221d0*/  FSEL R46, R46, -INF , !P5 ;  /* 0xff8000002e2e7808 */ /* 0x000fe40006800000 */
[C---:B------:R-:W-:Y:S02]  /*221e0*/  LOP3.LUT P5, RZ, R218.reuse, 0x80000, RZ, 0xc0, !PT ;  /* 0x00080000daff7812 */ /* 0x040fe400078ac0ff */
[----:B------:R-:W-:Y:S02]  /*221f0*/  FMNMX.FTZ R39, R31, R39, !PT ;  /* 0x000000271f277209 */ /* 0x000fe40007810000 */
[----:B------:R-:W-:Y:S02]  /*22200*/  FSEL R47, R47, -INF , !P5 ;  /* 0xff8000002f2f7808 */ /* 0x000fe40006800000 */
[----:B------:R-:W-:Y:S02]  /*22210*/  LOP3.LUT P5, RZ, R218, 0x40000, RZ, 0xc0, !PT ;  /* 0x00040000daff7812 */ /* 0x000fe400078ac0ff */
[----:B------:R-:W-:Y:S02]  /*22220*/  FMNMX.FTZ R39, R42, R39, !PT ;  /* 0x000000272a277209 */ /* 0x000fe40007810000 */
        /* <DEDUP_REMOVED lines=37> */
[----:B------:R-:W-:Y:S02]  /*22480*/  LOP3.LUT P5, RZ, R218, 0x20, RZ, 0xc0, !PT ;  /* 0x00000020daff7812 */ /* 0x000fe400078ac0ff */
[----:B------:R-:W-:Y:S02]  /*22490*/  FMNMX.FTZ R39, R91, R39, !PT ;  /* 0x000000275b277209 */ /* 0x000fe40007810000 */
[----:B------:R-:W-:Y:S02]  /*224a0*/  FSEL R95, R95, -INF , !P5 ;  /* 0xff8000005f5f7808 */ /* 0x000fe40006800000 */
[----:B------:R-:W-:Y:S02]  /*224b0*/  FMNMX.FTZ R39, R94, R39, !PT ;  /* 0x000000275e277209 */ /* 0x000fe40007810000 */
[C---:B------:R-:W-:Y:S02]  /*224c0*/  LOP3.LUT P4, RZ, R218.reuse, 0x4, RZ, 0xc0, !PT ;  /* 0x00000004daff7812 */ /* 0x040fe4000788c0ff */
[----:B------:R-:W-:Y:S02]  /*224d0*/  FMNMX.FTZ R39, R95, R39, !PT ;  /* 0x000000275f277209 */ /* 0x000fe40007810000 */
[----:B------:R-:W-:Y:S02]  /*224e0*/  LOP3.LUT P5, RZ, R218, 0x10, RZ, 0xc0, !PT ;  /* 0x00000010daff7812 */ /* 0x000fe400078ac0ff */
[----:B------:R-:W-:Y:S02]  /*224f0*/  FMNMX.FTZ R39, R106, R39, !PT ;  /* 0x000000276a277209 */ /* 0x000fe40007810000 */
[----:B------:R-:W-:Y:S02]  /*22500*/  FSEL R123, R123, -INF , !P4 ;  /* 0xff8000007b7b7808 */ /* 0x000fe40006000000 */
[----:B------:R-:W-:Y:S02]  /*22510*/  FMNMX.FTZ R39, R107, R39, !PT ;  /* 0x000000276b277209 */ /* 0x000fe40007810000 */
[----:B------:R-:W-:Y:S02]  /*22520*/  FSEL R126, R126, -INF , !P5 ;  /* 0xff8000007e7e7808 */ /* 0x000fe40006800000 */
[----:B------:R-:W-:Y:S02]  /*22530*/  FMNMX.FTZ R39, R110, R39, !PT ;  /* 0x000000276e277209 */ /* 0x000fe40007810000 */
[----:B------:R-:W-:Y:S02]  /*22540*/  LOP3.LUT P4, RZ, R219, 0x400, RZ, 0xc0, !PT ;  /* 0x00000400dbff7812 */ /* 0x000fe4000788c0ff */
[----:B------:R-:W-:Y:S02]  /*22550*/  FMNMX.FTZ R39, R111, R39, !PT ;  /* 0x000000276f277209 */ /* 0x000fe40007810000 */
[C---:B------:R-:W-:Y:S02]  /*22560*/  LOP3.LUT P5, RZ, R219.reuse, 0x200, RZ, 0xc0, !PT ;  /* 0x00000200dbff7812 */ /* 0x040fe400078ac0ff */
[----:B------:R-:W-:Y:S02]  /*22570*/  FMNMX.FTZ R39, R122, R39, !PT ;  /* 0x000000277a277209 */ /* 0x000fe40007810000 */
[----:B------:R-:W-:Y:S02]  /*22580*/  LOP3.LUT R219, R219, 0xffffefff, RZ, 0xc0, !PT ;  /* 0xffffefffdbdb7812 */ /* 0x000fe400078ec0ff */
[----:B------:R-:W-:Y:S02]  /*22590*/  FMNMX.FTZ R39, R123, R39, !PT ;  /* 0x000000277b277209 */ /* 0x000fe40007810000 */
[----:B------:R-:W-:Y:S02]  /*225a0*/  @P0 LOP3.LUT R219, R219, 0x1000, RZ, 0xfc, !PT ;  /* 0x00001000dbdb0812 */ /* 0x000fe400078efcff */
[----:B------:R-:W-:Y:S02]  /*225b0*/  FMNMX.FTZ R39, R126, R39, !PT ;  /* 0x000000277e277209 */ /* 0x000fe40007810000 */
[----:B------:R-:W-:Y:S02]  /*225c0*/  LOP3.LUT P6, RZ, R218, 0x2000000, RZ, 0xc0, !PT ;  /* 0x02000000daff7812 */ /* 0x000fe400078cc0ff */
[----:B------:R-:W-:Y:S02]  /*225d0*/  FMNMX.FTZ R39, R127, R39, !PT ;  /* 0x000000277f277209 */ /* 0x000fe40007810000 */
[----:B------:R-:W-:Y:S02]  /*225e0*/  FSEL R184, R28, -INF , !P6 ;  /* 0xff8000001cb87808 */ /* 0x000fe40007000000 */
[----:B------:R-:W-:Y:S01]  /*225f0*/  LOP3.LUT P6, RZ, R218, 0x1000000, RZ, 0xc0, !PT ;  /* 0x01000000daff7812 */ /* 0x000fe200078cc0ff */
[----:B------:R-:W3:Y:S01]  /*22600*/  SHFL.BFLY PT, R0, R39, 0x2, 0x1f ;  /* 0x0c401f0027007f89 */ /* 0x000ee200000e0000 */
[----:B------:R-:W-:Y:S02]  /*22610*/  FSEL R188, R60, -INF , !P4 ;  /* 0xff8000003cbc7808 */ /* 0x000fe40006000000 */
[----:B------:R-:W-:Y:S02]  /*22620*/  FSEL R185, R29, -INF , !P6 ;  /* 0xff8000001db97808 */ /* 0x000fe40007000000 */
[----:B------:R-:W-:Y:S02]  /*22630*/  LOP3.LUT P6, RZ, R220, 0x800, RZ, 0xc0, !PT ;  /* 0x00000800dcff7812 */ /* 0x000fe400078cc0ff */
[----:B------:R-:W-:Y:S02]  /*22640*/  FSEL R187, R61, -INF , !P5 ;  /* 0xff8000003dbb7808 */ /* 0x000fe40006800000 */
[----:B------:R-:W-:Y:S02]  /*22650*/  FSEL R190, R56, -INF , !P6 ;  /* 0xff80000038be7808 */ /* 0x000fe40007000000 */
[C---:B------:R-:W-:Y:S02]  /*22660*/  LOP3.LUT P6, RZ, R219.reuse, 0x100, RZ, 0xc0, !PT ;  /* 0x00000100dbff7812 */ /* 0x040fe400078cc0ff */
[----:B------:R-:W-:Y:S02]  /*22670*/  LOP3.LUT P1, RZ, R218, 0x8, RZ, 0xc0, !PT ;  /* 0x00000008daff7812 */ /* 0x000fe4000782c0ff */
[----:B------:R-:W-:Y:S02]  /*22680*/  FSEL R186, R72, -INF , !P6 ;  /* 0xff80000048ba7808 */ /* 0x000fe40007000000 */
[C---:B------:R-:W-:Y:S02]  /*22690*/  LOP3.LUT P2, RZ, R218.reuse, 0x2, RZ, 0xc0, !PT ;  /* 0x00000002daff7812 */ /* 0x040fe4000784c0ff */
[----:B------:R-:W-:Y:S02]  /*226a0*/  LOP3.LUT P3, RZ, R218, 0x1, RZ, 0xc0, !PT ;  /* 0x00000001daff7812 */ /* 0x000fe4000786c0ff */
[C---:B------:R-:W-:Y:S02]  /*226b0*/  LOP3.LUT P4, RZ, R219.reuse, 0x40, RZ, 0xc0, !PT ;  /* 0x00000040dbff7812 */ /* 0x040fe4000788c0ff */
[----:B------:R-:W-:Y:S02]  /*226c0*/  LOP3.LUT P5, RZ, R219, 0x20, RZ, 0xc0, !PT ;  /* 0x00000020dbff7812 */ /* 0x000fe400078ac0ff */
[----:B---3--:R-:W-:Y:S02]  /*226d0*/  FMNMX.FTZ R39, R39, R0, !PT ;  /* 0x0000000027277209 */ /* 0x008fe40007810000 */
[----:B------:R-:W-:Y:S02]  /*226e0*/  LOP3.LUT P6, RZ, R219, 0x10, RZ, 0xc0, !PT ;  /* 0x00000010dbff7812 */ /* 0x000fe400078cc0ff */
[----:B------:R-:W-:Y:S01]  /*226f0*/  FSEL R77, R77, -INF , !P5 ;  /* 0xff8000004d4d7808 */ /* 0x000fe20006800000 */
[----:B------:R-:W3:Y:S01]  /*22700*/  SHFL.BFLY PT, R0, R39, 0x1, 0x1f ;  /* 0x0c201f0027007f89 */ /* 0x000ee200000e0000 */
[----:B------:R-:W-:Y:S02]  /*22710*/  FSEL R88, R88, -INF , !P6 ;  /* 0xff80000058587808 */ /* 0x000fe40007000000 */
[C---:B------:R-:W-:Y:S02]  /*22720*/  LOP3.LUT P5, RZ, R219.reuse, 0x4, RZ, 0xc0, !PT ;  /* 0x00000004dbff7812 */ /* 0x040fe400078ac0ff */
[----:B------:R-:W-:Y:S02]  /*22730*/  LOP3.LUT P6, RZ, R219, 0x2, RZ, 0xc0, !PT ;  /* 0x00000002dbff7812 */ /* 0x000fe400078cc0ff */
[----:B------:R-:W-:Y:S02]  /*22740*/  FSEL R92, R92, -INF , !P5 ;  /* 0xff8000005c5c7808 */ /* 0x000fe40006800000 */
[----:B------:R-:W-:Y:S02]  /*22750*/  LOP3.LUT P5, RZ, R220, 0x40000000, RZ, 0xc0, !PT ;  /* 0x40000000dcff7812 */ /* 0x000fe400078ac0ff */
[----:B------:R-:W-:Y:S02]  /*22760*/  FSEL R120, R120, -INF , !P3 ;  /* 0xff80000078787808 */ /* 0x000fe40005800000 */
[----:B------:R-:W-:Y:S02]  /*22770*/  FSEL R108, R108, -INF , !P5 ;  /* 0xff8000006c6c7808 */ /* 0x000fe40006800000 */
[----:B------:R-:W-:Y:S02]  /*22780*/  FSEL R121, R121, -INF , !P2 ;  /* 0xff80000079797808 */ /* 0x000fe40005000000 */
[----:B------:R-:W-:Y:S02]  /*22790*/  FSEL R124, R124, -INF , !P1 ;  /* 0xff8000007c7c7808 */ /* 0x000fe40004800000 */
[----:B---3--:R-:W-:Y:S04]  /*227a0*/  FMNMX.FTZ R39, R39, R0, !PT ;  /* 0x0000000027277209 */ /* 0x008fe80007810000 */
[C---:B------:R-:W-:Y:S01]  /*227b0*/  FSETP.NEU.FTZ.AND P0, PT, R39.reuse, -INF , PT ;  /* 0xff8000002700780b */ /* 0x040fe20003f1d000 */
[----:B------:R3:W-:Y:S03]  /*227c0*/  STL [R1+0x38c], R39 ;  /* 0x00038c2701007387 */ /* 0x0007e60000100800 */
[----:B------:R-:W-:Y:S05]  /*227d0*/  FSEL R0, R39, RZ, P0 ;  /* 0x000000ff27007208 */ /* 0x000fea0000000000 */
[----:B------:R-:W-:Y:S02]  /*227e0*/  FADD.FTZ R4, -R0, R2 ;  /* 0x0000000200047221 */ /* 0x000fe40000010100 */
[----:B------:R-:W4:Y:S02]  /*227f0*/  LD.E R0, [R134.64+0xdc] ;  /* 0x0000dc0486007980 */ /* 0x000f24000c101900 */
[----:B----4-:R-:W-:Y:S05]  /*22800*/  FMUL.FTZ R2, R0, R39 ;  /* 0x0000002700027220 */ /* 0x010fea0000410000 */
[----:B------:R-:W-:Y:S02]  /*22810*/  FSEL R2, R2, RZ, P0 ;  /* 0x000000ff02027208 */ /* 0x000fe40000000000 */
[----:B------:R-:W-:Y:S03]  /*22820*/  LOP3.LUT P0, RZ, R219, 0x800, RZ, 0xc0, !PT ;  /* 0x00000800dbff7812 */ /* 0x000fe6000780c0ff */
[-CC-:B------:R-:W-:Y:S01]  /*22830*/  FFMA.FTZ R5, R95, R0.reuse, -R2.reuse ;  /* 0x000000005f057223 */ /* 0x180fe20000010802 */
[----:B------:R-:W-:Y:S01]  /*22840*/  FSEL R189, R57, -INF , !P0 ;  /* 0xff80000039bd7808 */ /* 0x000fe20004000000 */
[-CC-:B------:R-:W-:Y:S02]  /*22850*/  FFMA.FTZ R9, R106, R0.reuse, -R2.reuse ;  /* 0x000000006a097223 */ /* 0x180fe40000010802 */
[-CC-:B------:R-:W-:Y:S01]  /*22860*/  FFMA.FTZ R7, R107, R0.reuse, -R2.reuse ;  /* 0x000000006b077223 */ /* 0x180fe20000010802 */
[----:B------:R4:W-:Y:S01]  /*22870*/  STL [R1+0x4], R5 ;  /* 0x0000040501007387 */ /* 0x0009e20000100800 */
[-CC-:B------:R-:W-:Y:S02]  /*22880*/  FFMA.FTZ R24, R10, R0.reuse, -R2.reuse ;  /* 0x000000000a187223 */ /* 0x180fe40000010802 */
[-CC-:B------:R-:W-:Y:S01]  /*22890*/  FFMA.FTZ R196, R74, R0.reuse, -R2.reuse ;  /* 0x000000004ac47223 */ /* 0x180fe20000010802 */
[----:B------:R1:W-:Y:S01]  /*228a0*/  STL [R1+0xc], R9 ;  /* 0x00000c0901007387 */ /* 0x0003e20000100800 */
[-CC-:B---3--:R-:W-:Y:S02]  /*228b0*/  FFMA.FTZ R39, R111, R0.reuse, -R2.reuse ;  /* 0x000000006f277223 */ /* 0x188fe40000010802 */
[-CC-:B------:R-:W-:Y:S01]  /*228c0*/  FFMA.FTZ R134, R122, R0.reuse, -R2.reuse ;  /* 0x000000007a867223 */ /* 0x180fe20000010802 */
[----:B------:R-:W-:Y:S01]  /*228d0*/  MUFU.EX2 R24, R24 ;  /* 0x0000001800187308 */ /* 0x000fe20000000800 */
[-CC-:B------:R-:W-:Y:S02]  /*228e0*/  FFMA.FTZ R135, R123, R0.reuse, -R2.reuse ;  /* 0x000000007b877223 */ /* 0x180fe40000010802 */
[-CC-:B------:R-:W-:Y:S02]  /*228f0*/  FFMA.FTZ R226, R126, R0.reuse, -R2.reuse ;  /* 0x000000007ee27223 */ /* 0x180fe40000010802 */
[-CC-:B------:R-:W-:Y:S02]  /*22900*/  FFMA.FTZ R222, R127, R0.reuse, -R2.reuse ;  /* 0x000000007fde7223 */ /* 0x180fe40000010802 */
[-CC-:B------:R-:W-:Y:S02]  /*22910*/  FFMA.FTZ R60, R31, R0.reuse, -R2.reuse ;  /* 0x000000001f3c7223 */ /* 0x180fe40000010802 */
[-CC-:B------:R-:W-:Y:S02]  /*22920*/  FFMA.FTZ R62, R62, R0.reuse, -R2.reuse ;  /* 0x000000003e3e7223 */ /* 0x180fe40000010802 */
[-CC-:B------:R-:W-:Y:S01]  /*22930*/  FFMA.FTZ R199, R79, R0.reuse, -R2.reuse ;  /* 0x000000004fc77223 */ /* 0x180fe20000010802 */
[----:B------:R-:W-:Y:S01]  /*22940*/  FSEL R79, R76, -INF , !P4 ;  /* 0xff8000004c4f7808 */ /* 0x000fe20006000000 */
[-CC-:B------:R-:W-:Y:S01]  /*22950*/  FFMA.FTZ R44, R27, R0.reuse, -R2.reuse ;  /* 0x000000001b2c7223 */ /* 0x180fe20000010802 */
[----:B------:R-:W-:Y:S01]  /*22960*/  LOP3.LUT P4, RZ, R219, 0x8, RZ, 0xc0, !PT ;  /* 0x00000008dbff7812 */ /* 0x000fe2000788c0ff */
[-CC-:B------:R-:W-:Y:S01]  /*22970*/  FFMA.FTZ R42, R42, R0.reuse, -R2.reuse ;  /* 0x000000002a2a7223 */ /* 0x180fe20000010802 */
[----:B------:R-:W-:Y:S01]  /*22980*/  MUFU.EX2 R60, R60 ;  /* 0x0000003c003c7308 */ /* 0x000fe20000000800 */
[-CC-:B----4-:R-:W-:Y:S01]  /*22990*/  FFMA.FTZ R5, R110, R0.reuse, -R2.reuse ;  /* 0x000000006e057223 */ /* 0x190fe20000010802 */
[----:B------:R-:W-:Y:S01]  /*229a0*/  FSEL R89, R89, -INF , !P4 ;  /* 0xff80000059597808 */ /* 0x000fe20006000000 */
[-CC-:B------:R-:W-:Y:S01]  /*229b0*/  FFMA.FTZ R45, R47, R0.reuse, -R2.reuse ;  /* 0x000000002f2d7223 */ /* 0x180fe20000010802 */
[----:B------:R-:W-:Y:S01]  /*229c0*/  FSEL R47, R93, -INF , !P6 ;  /* 0xff8000005d2f7808 */ /* 0x000fe20007000000 */
[----:B-1----:R-:W3:Y:S01]  /*229d0*/  LDL.LU R9, [R1+0x28c] ;  /* 0x00028c0001097983 */ /* 0x002ee20000300800 */
[----:B------:R-:W-:Y:S01]  /*229e0*/  LOP3.LUT P6, RZ, R220, 0x20000000, RZ, 0xc0, !PT ;  /* 0x20000000dcff7812 */ /* 0x000fe200078cc0ff */
[-CC-:B------:R-:W-:Y:S01]  /*229f0*/  FFMA.FTZ R58, R58, R0.reuse, -R2.reuse ;  /* 0x000000003a3a7223 */ /* 0x180fe20000010802 */
[C---:B------:R-:W-:Y:S01]  /*22a00*/  LOP3.LUT P4, RZ, R220.reuse, 0x80000000, RZ, 0xc0, !PT ;  /* 0x80000000dcff7812 */ /* 0x040fe2000788c0ff */
[----:B------:R-:W-:Y:S01]  /*22a10*/  STL [R1+0x8], R7 ;  /* 0x0000080701007387 */ /* 0x000fe20000100800 */
[----:B------:R-:W-:Y:S01]  /*22a20*/  FSEL R105, R105, -INF , !P6 ;  /* 0xff80000069697808 */ /* 0x000fe20007000000 */
[-CC-:B------:R-:W-:Y:S01]  /*22a30*/  FFMA.FTZ R72, R59, R0.reuse, -R2.reuse ;  /* 0x000000003b487223 */ /* 0x180fe20000010802 */
[----:B------:R-:W-:Y:S01]  /*22a40*/  FSEL R109, R109, -INF , !P4 ;  /* 0xff8000006d6d7808 */ /* 0x000fe20006000000 */
[-CC-:B------:R-:W-:Y:S01]  /*22a50*/  FFMA.FTZ R191, R63, R0.reuse, -R2.reuse ;  /* 0x000000003fbf7223 */ /* 0x180fe20000010802 */
[----:B------:R-:W-:Y:S01]  /*22a60*/  LOP3.LUT R220, R220, 0xf7ffffff, RZ, 0xc0, !PT ;  /* 0xf7ffffffdcdc7812 */ /* 0x000fe200078ec0ff */
[-CC-:B------:R-:W-:Y:S01]  /*22a70*/  FFMA.FTZ R200, R78, R0.reuse, -R2.reuse ;  /* 0x000000004ec87223 */ /* 0x180fe20000010802 */
[----:B------:R-:W-:Y:S01]  /*22a80*/  STL [R1+0x18], R5 ;  /* 0x0000180501007387 */ /* 0x000fe20000100800 */
[-CC-:B------:R-:W-:Y:S02]  /*22a90*/  FFMA.FTZ R78, R94, R0.reuse, -R2.reuse ;  /* 0x000000005e4e7223 */ /* 0x180fe40000010802 */
[-CC-:B------:R-:W-:Y:S01]  /*22aa0*/  FFMA.FTZ R202, R90, R0.reuse, -R2.reuse ;  /* 0x000000005aca7223 */ /* 0x180fe20000010802 */
[----:B------:R-:W4:Y:S01]  /*22ab0*/  LDL.LU R10, [R1+0x6c] ;  /* 0x00006c00010a7983 */ /* 0x000f220000300800 */
[-CC-:B------:R-:W-:Y:S02]  /*22ac0*/  FFMA.FTZ R201, R91, R0.reuse, -R2.reuse ;  /* 0x000000005bc97223 */ /* 0x180fe40000010802 */
[-CC-:B------:R-:W-:Y:S02]  /*22ad0*/  FFMA.FTZ R57, R11, R0.reuse, -R2.reuse ;  /* 0x000000000b397223 */ /* 0x180fe40000010802 */
[-CC-:B------:R-:W-:Y:S02]  /*22ae0*/  FFMA.FTZ R25, R14, R0.reuse, -R2.reuse ;  /* 0x000000000e197223 */ /* 0x180fe40000010802 */
[-CC-:B------:R-:W-:Y:S02]  /*22af0*/  FFMA.FTZ R28, R15, R0.reuse, -R2.reuse ;  /* 0x000000000f1c7223 */ /* 0x180fe40000010802 */
[-CC-:B------:R-:W-:Y:S01]  /*22b00*/  FFMA.FTZ R29, R26, R0.reuse, -R2.reuse ;  /* 0x000000001a1d7223 */ /* 0x180fe20000010802 */
[----:B------:R-:W-:Y:S01]  /*22b10*/  MUFU.EX2 R57, R57 ;  /* 0x0000003900397308 */ /* 0x000fe20000000800 */
[-CC-:B------:R-:W-:Y:S02]  /*22b20*/  FFMA.FTZ R30, R30, R0.reuse, -R2.reuse ;  /* 0x000000001e1e7223 */ /* 0x180fe40000010802 */
[-CC-:B------:R-:W-:Y:S02]  /*22b30*/  FFMA.FTZ R61, R43, R0.reuse, -R2.reuse ;  /* 0x000000002b3d7223 */ /* 0x180fe40000010802 */
[-CC-:B------:R-:W-:Y:S02]  /*22b40*/  FFMA.FTZ R43, R46, R0.reuse, -R2.reuse ;  /* 0x000000002e2b7223 */ /* 0x180fe40000010802 */
[----:B------:R-:W-:Y:S02]  /*22b50*/  FFMA.FTZ R74, R75, R0, -R2 ;  /* 0x000000004b4a7223 */ /* 0x000fe40000010802 */
[----:B------:R-:W1:Y:S01]  /*22b60*/  SHFL.BFLY PT, R2, R38, 0x2, 0x1f ;  /* 0x0c401f0026027f89 */ /* 0x000e6200000e0000 */
[----:B------:R-:W-:Y:S01]  /*22b70*/  IMAD.MOV.U32 R90, RZ, RZ, R209 ;  /* 0x000000ffff5a7224 */ /* 0x000fe200078e00d1 */
[----:B------:R-:W-:Y:S03]  /*22b80*/  MUFU.EX2 R26, R25 ;  /* 0x00000019001a7308 */ /* 0x000fe60000000800 */
[----:B------:R-:W-:Y:S07]  /*22b90*/  IMAD.MOV.U32 R106, RZ, RZ, R90 ;  /* 0x000000ffff6a7224 */ /* 0x000fee00078e005a */
[----:B------:R-:W2:Y:S10]  /*22ba0*/  MUFU.EX2 R25, R28 ;  /* 0x0000001c00197308 */ /* 0x000eb40000000800 */
[----:B------:R-:W-:Y:S01]  /*22bb0*/  MUFU.EX2 R29, R29 ;  /* 0x0000001d001d7308 */ /* 0x000fe20000000800 */
[----:B-1----:R-:W-:Y:S05]  /*22bc0*/  FMNMX.FTZ R38, R38, R2, !PT ;  /* 0x0000000226267209 */ /* 0x002fea0007810000 */
[----:B------:R-:W1:Y:S04]  /*22bd0*/  SHFL.BFLY PT, R2, R38, 0x1, 0x1f ;  /* 0x0c201f0026027f89 */ /* 0x000e6800000e0000 */
[----:B------:R-:W-:Y:S10]  /*22be0*/  MUFU.EX2 R30, R30 ;  /* 0x0000001e001e7308 */ /* 0x000ff40000000800 */
[----:B------:R-:W-:Y:S01]  /*22bf0*/  MUFU.EX2 R61, R61 ;  /* 0x0000003d003d7308 */ /* 0x000fe20000000800 */
[----:B-1----:R-:W-:Y:S04]  /*22c00*/  FMNMX.FTZ R38, R38, R2, !PT ;  /* 0x0000000226267209 */ /* 0x002fe80007810000 */
[C---:B------:R-:W-:Y:S04]  /*22c10*/  FSETP.NEU.FTZ.AND P0, PT, R38.reuse, -INF , PT ;  /* 0xff8000002600780b */ /* 0x040fe80003f1d000 */
[----:B------:R-:W-:Y:S05]  /*22c20*/  FSEL R2, R38, RZ, P0 ;  /* 0x000000ff26027208 */ /* 0x000fea0000000000 */
[----:B------:R-:W-:Y:S02]  /*22c30*/  FADD.FTZ R2, -R2, R3 ;  /* 0x0000000302027221 */ /* 0x000fe40000010100 */
[C---:B------:R-:W-:Y:S02]  /*22c40*/  FMUL.FTZ R3, R0.reuse, R38 ;  /* 0x0000002600037220 */ /* 0x040fe40000410000 */
[----:B------:R-:W-:Y:S03]  /*22c50*/  FMUL.FTZ R2, R0, R2 ;  /* 0x0000000200027220 */ /* 0x000fe60000410000 */
[----:B------:R-:W-:Y:S02]  /*22c60*/  FSEL R3, R3, RZ, P0 ;  /* 0x000000ff03037208 */ /* 0x000fe40000000000 */
[----:B------:R-:W-:Y:S03]  /*22c70*/  LOP3.LUT P0, RZ, R219, 0x80, RZ, 0xc0, !PT ;  /* 0x00000080dbff7812 */ /* 0x000fe6000780c0ff */
[--C-:B------:R-:W-:Y:S01]  /*22c80*/  FFMA.FTZ R56, R37, R0, -R3.reuse ;  /* 0x0000000025387223 */ /* 0x100fe20000010803 */
[----:B------:R-:W-:Y:S01]  /*22c90*/  FMNMX.FTZ R37, R176, R132, !PT ;  /* 0x00000084b0257209 */ /* 0x000fe20007810000 */
[-CC-:B------:R-:W-:Y:S01]  /*22ca0*/  FFMA.FTZ R49, R49, R0.reuse, -R3.reuse ;  /* 0x0000000031317223 */ /* 0x180fe20000010803 */
[----:B------:R-:W-:Y:S01]  /*22cb0*/  FSEL R94, R73, -INF , !P0 ;  /* 0xff800000495e7808 */ /* 0x000fe20004000000 */
[-CC-:B------:R-:W-:Y:S01]  /*22cc0*/  FFMA.FTZ R41, R52, R0.reuse, -R3.reuse ;  /* 0x0000000034297223 */ /* 0x180fe20000010803 */
[----:B------:R-:W-:Y:S01]  /*22cd0*/  FMNMX.FTZ R37, R181, R37, !PT ;  /* 0x00000025b5257209 */ /* 0x000fe20007810000 */
[-CC-:B------:R-:W-:Y:S01]  /*22ce0*/  FFMA.FTZ R68, R68, R0.reuse, -R3.reuse ;  /* 0x0000000044447223 */ /* 0x180fe20000010803 */
[----:B------:R-:W-:Y:S01]  /*22cf0*/  MUFU.EX2 R56, R56 ;  /* 0x0000003800387308 */ /* 0x000fe20000000800 */
[-CC-:B------:R-:W-:Y:S01]  /*22d00*/  FFMA.FTZ R69, R69, R0.reuse, -R3.reuse ;  /* 0x0000000045457223 */ /* 0x180fe20000010803 */
[----:B------:R-:W-:Y:S01]  /*22d10*/  FMNMX.FTZ R37, R180, R37, !PT ;  /* 0x00000025b4257209 */ /* 0x000fe20007810000 */
[-CC-:B------:R-:W-:Y:S02]  /*22d20*/  FFMA.FTZ R81, R81, R0.reuse, -R3.reuse ;  /* 0x0000000051517223 */ /* 0x180fe40000010803 */
        /* <DEDUP_REMOVED lines=15> */
[----:B------:R-:W-:Y:S01]  /*22e20*/  MUFU.EX2 R6, R2 ;  /* 0x0000000200067308 */ /* 0x000fe20000000800 */
[----:B------:R-:W-:Y:S01]  /*22e30*/  FMNMX.FTZ R37, R171, R37, !PT ;  /* 0x00000025ab257209 */ /* 0x000fe20007810000 */
[-CC-:B------:R-:W-:Y:S02]  /*22e40*/  FFMA.FTZ R16, R16, R0.reuse, -R3.reuse ;  /* 0x0000000010107223 */ /* 0x180fe40000010803 */
[-CC-:B------:R-:W-:Y:S01]  /*22e50*/  FFMA.FTZ R59, R17, R0.reuse, -R3.reuse ;  /* 0x00000000113b7223 */ /* 0x180fe20000010803 */
[----:B------:R-:W-:Y:S01]  /*22e60*/  FMNMX.FTZ R37, R35, R37, !PT ;  /* 0x0000002523257209 */ /* 0x000fe20007810000 */
[-CC-:B------:R-:W-:Y:S02]  /*22e70*/  FFMA.FTZ R50, R33, R0.reuse, -R3.reuse ;  /* 0x0000000021327223 */ /* 0x180fe40000010803 */
[-CC-:B------:R-:W-:Y:S01]  /*22e80*/  FFMA.FTZ R75, R53, R0.reuse, -R3.reuse ;  /* 0x00000000354b7223 */ /* 0x180fe20000010803 */
[----:B------:R-:W-:Y:S01]  /*22e90*/  FMNMX.FTZ R37, R23, R37, !PT ;  /* 0x0000002517257209 */ /* 0x000fe20007810000 */
[--C-:B------:R-:W-:Y:S01]  /*22ea0*/  FFMA.FTZ R53, R80, R0, -R3.reuse ;  /* 0x0000000050357223 */ /* 0x100fe20000010803 */
[----:B--2---:R-:W-:Y:S01]  /*22eb0*/  F2FP.BF16.PACK_AB R80, R25, R26 ;  /* 0x0000001a1950723e */ /* 0x004fe200000010ff */
        /* <DEDUP_REMOVED lines=8> */
[----:B------:R1:W-:Y:S01]  /*22f40*/  MUFU.EX2 R33, R43 ;  /* 0x0000002b00217308 */ /* 0x0003e20000000800 */
[-CC-:B------:R-:W-:Y:S02]  /*22f50*/  FFMA.FTZ R251, R128, R0.reuse, -R3.reuse ;  /* 0x0000000080fb7223 */ /* 0x180fe40000010803 */
[----:B------:R-:W-:Y:S01]  /*22f60*/  FMNMX.FTZ R37, R66, R37, !PT ;  /* 0x0000002542257209 */ /* 0x000fe20007810000 */
[-CC-:B------:R-:W-:Y:S02]  /*22f70*/  FFMA.FTZ R250, R129, R0.reuse, -R3.reuse ;  /* 0x0000000081fa7223 */ /* 0x180fe40000010803 */
[----:B------:R-:W-:Y:S01]  /*22f80*/  IMAD.MOV.U32 R84, RZ, RZ, R106 ;  /* 0x000000ffff547224 */ /* 0x000fe200078e006a */
        /* <DEDUP_REMOVED lines=8> */
[----:B------:R-:W-:Y:S01]  /*23010*/  FFMA.FTZ R11, R36, R0, -R3 ;  /* 0x00000000240b7223 */ /* 0x000fe20000010803 */
[----:B------:R-:W-:Y:S01]  /*23020*/  FMNMX.FTZ R37, R82, R37, !PT ;  /* 0x0000002552257209 */ /* 0x000fe20007810000 */
[----:B------:R-:W3:Y:S03]  /*23030*/  MUFU.EX2 R3, R5 ;  /* 0x0000000500037308 */ /* 0x000ee60000000800 */
[----:B------:R-:W-:Y:S02]  /*23040*/  FMNMX.FTZ R37, R83, R37, !PT ;  /* 0x0000002553257209 */ /* 0x000fe40007810000 */
[----:B-1----:R-:W-:Y:S02]  /*23050*/  SHF.R.S32.HI R43, RZ, 0x1f, R203 ;  /* 0x0000001fff2b7819 */ /* 0x002fe400000114cb */
[----:B------:R-:W-:Y:S02]  /*23060*/  FMNMX.FTZ R37, R86, R37, !PT ;  /* 0x0000002556257209 */ /* 0x000fe40007810000 */
[----:B------:R-:W-:Y:S01]  /*23070*/  LEA.HI R43, R43, R203, RZ, 0x5 ;  /* 0x000000cb2b2b7211 */ /* 0x000fe200078f28ff */
[----:B------:R-:W-:Y:S01]  /*23080*/  IMAD.SHL.U32 R203, R246, 0x4, RZ ;  /* 0x00000004f6cb7824 */ /* 0x000fe200078e00ff */
[----:B------:R-:W-:Y:S01]  /*23090*/  FMNMX.FTZ R37, R87, R37, !PT ;  /* 0x0000002557257209 */ /* 0x000fe20007810000 */
[----:B------:R-:W-:Y:S01]  /*230a0*/  MUFU.EX2 R59, R59 ;  /* 0x0000003b003b7308 */ /* 0x000fe20000000800 */
[----:B------:R-:W-:Y:S02]  /*230b0*/  SHF.R.S32.HI R43, RZ, 0x5, R43 ;  /* 0x00000005ff2b7819 */ /* 0x000fe4000001142b */
[----:B------:R-:W-:Y:S03]  /*230c0*/  FMNMX.FTZ R37, R98, R37, !PT ;  /* 0x0000002562257209 */ /* 0x000fe60007810000 */
[----:B------:R-:W-:Y:S01]  /*230d0*/  IMAD R43, R182, 0x8, R43 ;  /* 0x00000008b62b7824 */ /* 0x000fe200078e022b */
[----:B------:R-:W-:Y:S03]  /*230e0*/  FMNMX.FTZ R37, R99, R37, !PT ;  /* 0x0000002563257209 */ /* 0x000fe60007810000 */
[----:B------:R-:W-:Y:S01]  /*230f0*/  IMAD.WIDE.U32 R210, R43, -0x326172a9, RZ ;  /* 0xcd9e8d572bd27825 */ /* 0x000fe200078e00ff */
[----:B------:R-:W-:Y:S01]  /*23100*/  FMNMX.FTZ R37, R102, R37, !PT ;  /* 0x0000002566257209 */ /* 0x000fe20007810000 */
[----:B------:R-:W-:Y:S03]  /*23110*/  MUFU.EX2 R15, R15 ;  /* 0x0000000f000f7308 */ /* 0x000fe60000000800 */
[----:B------:R-:W-:Y:S04]  /*23120*/  FMNMX.FTZ R37, R103, R37, !PT ;  /* 0x0000002567257209 */ /* 0x000fe80007810000 */
[----:B------:R-:W-:Y:S03]  /*23130*/  FMNMX.FTZ R37, R114, R37, !PT ;  /* 0x0000002572257209 */ /* 0x000fe60007810000 */
[----:B------:R-:W-:Y:S01]  /*23140*/  MUFU.EX2 R40, R40 ;  /* 0x0000002800287308 */ /* 0x000fe20000000800 */
[----:B------:R-:W-:Y:S04]  /*23150*/  FMNMX.FTZ R37, R115, R37, !PT ;  /* 0x0000002573257209 */ /* 0x000fe80007810000 */
[----:B------:R-:W-:Y:S04]  /*23160*/  FMNMX.FTZ R37, R118, R37, !PT ;  /* 0x0000002576257209 */ /* 0x000fe80007810000 */
[----:B------:R-:W-:Y:S01]  /*23170*/  FMNMX.FTZ R37, R119, R37, !PT ;  /* 0x0000002577257209 */ /* 0x000fe20007810000 */
[----:B------:R-:W-:Y:S03]  /*23180*/  MUFU.EX2 R18, R18 ;  /* 0x0000001200127308 */ /* 0x000fe60000000800 */
[----:B------:R-:W-:Y:S04]  /*23190*/  FMNMX.FTZ R37, R130, R37, !PT ;  /* 0x0000002582257209 */ /* 0x000fe80007810000 */
[----:B------:R-:W-:Y:S03]  /*231a0*/  FMNMX.FTZ R37, R131, R37, !PT ;  /* 0x0000002583257209 */ /* 0x000fe60007810000 */
[----:B------:R-:W-:Y:S10]  /*231b0*/  MUFU.EX2 R50, R50 ;  /* 0x0000003200327308 */ /* 0x000ff40000000800 */
[----:B------:R-:W-:Y:S10]  /*231c0*/  MUFU.EX2 R48, R44 ;  /* 0x0000002c00307308 */ /* 0x000ff40000000800 */
[----:B------:R-:W-:Y:S10]  /*231d0*/  MUFU.EX2 R11, R11 ;  /* 0x0000000b000b7308 */ /* 0x000ff40000000800 */
[----:B------:R-:W-:Y:S10]  /*231e0*/  MUFU.EX2 R32, R42 ;  /* 0x0000002a00207308 */ /* 0x000ff40000000800 */
[----:B------:R-:W-:Y:S01]  /*231f0*/  MUFU.EX2 R75, R75 ;  /* 0x0000004b004b7308 */ /* 0x000fe20000000800 */
[----:B---3--:R-:W-:Y:S04]  /*23200*/  FFMA.FTZ R2, R6, R9, R3 ;  /* 0x0000000906027223 */ /* 0x008fe80000010003 */
[C---:B------:R-:W-:Y:S01]  /*23210*/  FADD.FTZ R31, R7.reuse, R2 ;  /* 0x00000002071f7221 */ /* 0x040fe20000010000 */
[----:B------:R-:W-:Y:S01]  /*23220*/  F2FP.BF16.PACK_AB R7, R7, R3 ;  /* 0x000000030707723e */ /* 0x000fe200000010ff */
[----:B------:R-:W1:Y:S02]  /*23230*/  SHFL.BFLY PT, R2, R37, 0x2, 0x1f ;  /* 0x0c401f0025027f89 */ /* 0x000e6400000e0000 */
[----:B-1----:R-:W-:Y:S06]  /*23240*/  FMNMX.FTZ R37, R37, R2, !PT ;  /* 0x0000000225257209 */ /* 0x002fec0007810000 */
[----:B------:R-:W1:Y:S02]  /*23250*/  SHFL.BFLY PT, R2, R37, 0x1, 0x1f ;  /* 0x0c201f0025027f89 */ /* 0x000e6400000e0000 */
[----:B-1----:R-:W-:Y:S04]  /*23260*/  FMNMX.FTZ R37, R37, R2, !PT ;  /* 0x0000000225257209 */ /* 0x002fe80007810000 */
[C---:B------:R-:W-:Y:S01]  /*23270*/  FSETP.NEU.FTZ.AND P0, PT, R37.reuse, -INF , PT ;  /* 0xff8000002500780b */ /* 0x040fe20003f1d000 */
[----:B------:R-:W-:Y:S03]  /*23280*/  FMUL.FTZ R3, R0, R37 ;  /* 0x0000002500037220 */ /* 0x000fe60000410000 */
[----:B------:R-:W-:Y:S02]  /*23290*/  FSEL R2, R37, RZ, P0 ;  /* 0x000000ff25027208 */ /* 0x000fe40000000000 */
[----:B------:R-:W-:Y:S02]  /*232a0*/  FSEL R3, R3, RZ, P0 ;  /* 0x000000ff03037208 */ /* 0x000fe40000000000 */
[C---:B------:R-:W-:Y:S01]  /*232b0*/  LOP3.LUT P0, RZ, R219.reuse, 0x1, RZ, 0xc0, !PT ;  /* 0x00000001dbff7812 */ /* 0x040fe2000780c0ff */
[----:B------:R-:W-:Y:S02]  /*232c0*/  FADD.FTZ R2, -R2, R132 ;  /* 0x0000008402027221 */ /* 0x000fe40000010100 */
[--C-:B------:R-:W-:Y:S01]  /*232d0*/  FFMA.FTZ R5, R176, R0, -R3.reuse ;  /* 0x00000000b0057223 */ /* 0x100fe20000010803 */
[----:B------:R-:W-:Y:S01]  /*232e0*/  FSEL R104, R104, -INF , !P0 ;  /* 0xff80000068687808 */ /* 0x000fe20004000000 */
[----:B------:R-:W-:Y:S01]  /*232f0*/  FMUL.FTZ R2, R0, R2 ;  /* 0x0000000200027220 */ /* 0x000fe20000410000 */
[----:B------:R-:W-:Y:S01]  /*23300*/  LOP3.LUT P0, RZ, R219, 0x1000, RZ, 0xc0, !PT ;  /* 0x00001000dbff7812 */ /* 0x000fe2000780c0ff */
[-CC-:B------:R-:W-:Y:S02]  /*23310*/  FFMA.FTZ R101, R171, R0.reuse, -R3.reuse ;  /* 0x00000000ab657223 */ /* 0x180fe40000010803 */
[-CC-:B------:R-:W-:Y:S01]  /*23320*/  FFMA.FTZ R252, R66, R0.reuse, -R3.reuse ;  /* 0x0000000042fc7223 */ /* 0x180fe20000010803 */
[----:B------:R-:W-:Y:S01]  /*23330*/  FSEL R125, R125, -INF , !P0 ;  /* 0xff8000007d7d7808 */ /* 0x000fe20004000000 */
[-CC-:B------:R-:W-:Y:S02]  /*23340*/  FFMA.FTZ R225, R67, R0.reuse, -R3.reuse ;  /* 0x0000000043e17223 */ /* 0x180fe40000010803 */
[-CC-:B------:R-:W-:Y:S01]  /*23350*/  FFMA.FTZ R221, R70, R0.reuse, -R3.reuse ;  /* 0x0000000046dd7223 */ /* 0x180fe20000010803 */
[----:B------:R-:W2:Y:S01]  /*23360*/  LDL.LU R67, [R1+0x68] ;  /* 0x0000680001437983 */ /* 0x000ea20000300800 */
[-CC-:B------:R-:W-:Y:S01]  /*23370*/  FFMA.FTZ R218, R71, R0.reuse, -R3.reuse ;  /* 0x0000000047da7223 */ /* 0x180fe20000010803 */
[----:B------:R-:W-:Y:S01]  /*23380*/  MUFU.EX2 R70, R45 ;  /* 0x0000002d00467308 */ /* 0x000fe20000000800 */
[-CC-:B------:R-:W-:Y:S01]  /*23390*/  FFMA.FTZ R227, R82, R0.reuse, -R3.reuse ;  /* 0x0000000052e37223 */ /* 0x180fe20000010803 */
[----:B------:R-:W2:Y:S01]  /*233a0*/  LDL.LU R66, [R1+0x288] ;  /* 0x0002880001427983 */ /* 0x000ea20000300800 */
[-CC-:B------:R-:W-:Y:S02]  /*233b0*/  FFMA.FTZ R223, R83, R0.reuse, -R3.reuse ;  /* 0x0000000053df7223 */ /* 0x180fe40000010803 */
[-CC-:B------:R-:W-:Y:S01]  /*233c0*/  FFMA.FTZ R228, R86, R0.reuse, -R3.reuse ;  /* 0x0000000056e47223 */ /* 0x180fe20000010803 */
[----:B------:R-:W2:Y:S01]  /*233d0*/  LDL.64 R214, [R1+0x78] ;  /* 0x0000780001d67983 */ /* 0x000ea20000100a00 */
[-CC-:B------:R-:W-:Y:S02]  /*233e0*/  FFMA.FTZ R224, R87, R0.reuse, -R3.reuse ;  /* 0x0000000057e07223 */ /* 0x180fe40000010803 */
[-CC-:B------:R-:W-:Y:S02]  /*233f0*/  FFMA.FTZ R205, R98, R0.reuse, -R3.reuse ;  /* 0x0000000062cd7223 */ /* 0x180fe40000010803 */
[-CC-:B------:R-:W-:Y:S01]  /*23400*/  FFMA.FTZ R206, R99, R0.reuse, -R3.reuse ;  /* 0x0000000063ce7223 */ /* 0x180fe20000010803 */
[----:B------:R1:W2:Y:S01]  /*23410*/  LDL.S16 R71, [R1+0x1dc] ;  /* 0x0001dc0001477983 */ /* 0x0002a20000100600 */
[-CC-:B------:R-:W-:Y:S02]  /*23420*/  FFMA.FTZ R249, R102, R0.reuse, -R3.reuse ;  /* 0x0000000066f97223 */ /* 0x180fe40000010803 */
[-CC-:B------:R-:W-:Y:S01]  /*23430*/  FFMA.FTZ R248, R103, R0.reuse, -R3.reuse ;  /* 0x0000000067f87223 */ /* 0x180fe20000010803 */
[----:B------:R1:W2:Y:S01]  /*23440*/  LDL.S16 R43, [R1+0x1d8] ;  /* 0x0001d800012b7983 */ /* 0x0002a20000100600 */
[-CC-:B------:R-:W-:Y:S02]  /*23450*/  FFMA.FTZ R244, R114, R0.reuse, -R3.reuse ;  /* 0x0000000072f47223 */ /* 0x180fe40000010803 */
        /* <DEDUP_REMOVED lines=18> */
[----:B------:R-:W-:Y:S02]  /*23580*/  FFMA.FTZ R132, R55, R0, -R3 ;  /* 0x0000000037847223 */ /* 0x000fe40000010803 */
[----:B------:R-:W-:Y:S02]  /*23590*/  IMAD.MOV.U32 R82, RZ, RZ, R78 ;  /* 0x000000ffff527224 */ /* 0x000fe400078e004e */
[----:B------:R-:W-:Y:S01]  /*235a0*/  IMAD.MOV.U32 R102, RZ, RZ, R84 ;  /* 0x000000ffff667224 */ /* 0x000fe200078e0054 */
[----:B------:R-:W-:Y:S01]  /*235b0*/  MUFU.EX2 R3, R5 ;  /* 0x0000000500037308 */ /* 0x000fe20000000800 */
[----:B------:R-:W-:Y:S09]  /*235c0*/  IMAD.MOV.U32 R103, RZ, RZ, R82 ;  /* 0x000000ffff677224 */ /* 0x000ff200078e0052 */
[----:B------:R-:W4:Y:S10]  /*235d0*/  MUFU.EX2 R35, R2 ;  /* 0x0000000200237308 */ /* 0x000f340000000800 */
[----:B------:R1:W-:Y:S10]  /*235e0*/  MUFU.EX2 R5, R49 ;  /* 0x0000003100057308 */ /* 0x0003f40000000800 */
[----:B------:R-:W1:Y:S01]  /*235f0*/  MUFU.EX2 R14, R14 ;  /* 0x0000000e000e7308 */ /* 0x000e620000000800 */
[----:B----4-:R-:W-:Y:S04]  /*23600*/  FFMA.FTZ R2, R35, R10, R3 ;  /* 0x0000000a23027223 */ /* 0x010fe80000010003 */
[C---:B------:R-:W-:Y:S01]  /*23610*/  FADD.FTZ R21, R9.reuse, R2 ;  /* 0x0000000209157221 */ /* 0x040fe20000010000 */
[----:B------:R-:W-:Y:S04]  /*23620*/  FMNMX.FTZ R2, R8, R133, !PT ;  /* 0x0000008508027209 */ /* 0x000fe80007810000 */
[----:B------:R-:W4:Y:S01]  /*23630*/  MUFU.EX2 R63, R63 ;  /* 0x0000003f003f7308 */ /* 0x000f220000000800 */
[----:B------:R-:W-:Y:S02]  /*23640*/  F2FP.BF16.PACK_AB R9, R9, R3 ;  /* 0x000000030909723e */ /* 0x000fe400000010ff */
[----:B------:R-:W-:Y:S01]  /*23650*/  FMNMX.FTZ R2, R19, R2, !PT ;  /* 0x0000000213027209 */ /* 0x000fe20007810000 */
[----:B-1----:R-:W2:Y:S03]  /*23660*/  LDL R49, [R1+0x2bc] ;  /* 0x0002bc0001317983 */ /* 0x002ea60000100800 */
[----:B------:R-:W-:Y:S03]  /*23670*/  FMNMX.FTZ R2, R12, R2, !PT ;  /* 0x000000020c027209 */ /* 0x000fe60007810000 */
[----:B------:R-:W-:Y:S01]  /*23680*/  MUFU.EX2 R13, R13 ;  /* 0x0000000d000d7308 */ /* 0x000fe20000000800 */
[----:B------:R-:W-:Y:S01]  /*23690*/  FMNMX.FTZ R2, R34, R2, !PT ;  /* 0x0000000222027209 */ /* 0x000fe20007810000 */
[----:B------:R-:W-:Y:S03]  /*236a0*/  FADD.FTZ R21, R14, R21 ;  /* 0x000000150e157221 */ /* 0x000fe60000010000 */
[----:B------:R-:W-:Y:S04]  /*236b0*/  FMNMX.FTZ R2, R168, R2, !PT ;  /* 0x00000002a8027209 */ /* 0x000fe80007810000 */
[----:B------:R-:W-:Y:S01]  /*236c0*/  FMNMX.FTZ R2, R170, R2, !PT ;  /* 0x00000002aa027209 */ /* 0x000fe20007810000 */
[----:B------:R-:W-:Y:S03]  /*236d0*/  MUFU.EX2 R54, R54 ;  /* 0x0000003600367308 */ /* 0x000fe60000000800 */
[----:B------:R-:W-:Y:S01]  /*236e0*/  FMNMX.FTZ R2, R184, R2, !PT ;  /* 0x00000002b8027209 */ /* 0x000fe20007810000 */
[C---:B----4-:R-:W-:Y:S01]  /*236f0*/  FADD.FTZ R21, R63.reuse, R21 ;  /* 0x000000153f157221 */ /* 0x050fe20000010000 */
[----:B------:R-:W-:Y:S02]  /*23700*/  F2FP.BF16.PACK_AB R63, R63, R14 ;  /* 0x0000000e3f3f723e */ /* 0x000fe400000010ff */
[----:B------:R-:W-:Y:S03]  /*23710*/  FMNMX.FTZ R2, R185, R2, !PT ;  /* 0x00000002b9027209 */ /* 0x000fe60007810000 */
[----:B------:R-:W-:Y:S01]  /*23720*/  MUFU.EX2 R52, R52 ;  /* 0x0000003400347308 */ /* 0x000fe20000000800 */
[----:B------:R-:W-:Y:S04]  /*23730*/  FMNMX.FTZ R2, R195, R2, !PT ;  /* 0x00000002c3027209 */ /* 0x000fe80007810000 */
        /* <DEDUP_REMOVED lines=22> */
[----:B------:R-:W-:Y:S05]  /*238a0*/  FMNMX.FTZ R36, R125, R36, !PT ;  /* 0x000000247d247209 */ /* 0x000fea0007810000 */
[----:B------:R-:W1:Y:S02]  /*238b0*/  SHFL.BFLY PT, R2, R36, 0x2, 0x1f ;  /* 0x0c401f0024027f89 */ /* 0x000e6400000e0000 */
[----:B-1----:R-:W-:Y:S06]  /*238c0*/  FMNMX.FTZ R36, R36, R2, !PT ;  /* 0x0000000224247209 */ /* 0x002fec0007810000 */
[----:B------:R-:W1:Y:S02]  /*238d0*/  SHFL.BFLY PT, R2, R36, 0x1, 0x1f ;  /* 0x0c201f0024027f89 */ /* 0x000e6400000e0000 */
[----:B-1----:R-:W-:Y:S04]  /*238e0*/  FMNMX.FTZ R36, R36, R2, !PT ;  /* 0x0000000224247209 */ /* 0x002fe80007810000 */
[----:B------:R-:W-:Y:S01]  /*238f0*/  FSETP.NEU.FTZ.AND P0, PT, R36, -INF , PT ;  /* 0xff8000002400780b */ /* 0x000fe20003f1d000 */
[----:B------:R-:W-:Y:S03]  /*23900*/  FMUL.FTZ R10, R0, R36 ;  /* 0x00000024000a7220 */ /* 0x000fe60000410000 */
[----:B------:R-:W-:Y:S02]  /*23910*/  FSEL R2, R36, RZ, P0 ;  /* 0x000000ff24027208 */ /* 0x000fe40000000000 */
[----:B------:R-:W-:Y:S03]  /*23920*/  FSEL R10, R10, RZ, P0 ;  /* 0x000000ff0a0a7208 */ /* 0x000fe60000000000 */
[----:B------:R-:W-:Y:S02]  /*23930*/  FADD.FTZ R2, -R2, R133 ;  /* 0x0000008502027221 */ /* 0x000fe40000010100 */
[--C-:B------:R-:W-:Y:S02]  /*23940*/  FFMA.FTZ R3, R8, R0, -R10.reuse ;  /* 0x0000000008037223 */ /* 0x100fe4000001080a */
[----:B------:R-:W-:Y:S01]  /*23950*/  FMUL.FTZ R2, R0, R2 ;  /* 0x0000000200027220 */ /* 0x000fe20000410000 */
[----:B------:R-:W1:Y:S01]  /*23960*/  MUFU.EX2 R8, R20 ;  /* 0x0000001400087308 */ /* 0x000e620000000800 */
[-CC-:B------:R-:W-:Y:S02]  /*23970*/  FFMA.FTZ R131, R105, R0.reuse, -R10.reuse ;  /* 0x0000000069837223 */ /* 0x180fe4000001080a */
[-CC-:B------:R-:W-:Y:S02]  /*23980*/  FFMA.FTZ R117, R89, R0.reuse, -R10.reuse ;  /* 0x0000000059757223 */ /* 0x180fe4000001080a */
[-CC-:B------:R-:W-:Y:S02]  /*23990*/  FFMA.FTZ R112, R94, R0.reuse, -R10.reuse ;  /* 0x000000005e707223 */ /* 0x180fe4000001080a */
[-CC-:B------:R-:W-:Y:S02]  /*239a0*/  FFMA.FTZ R114, R79, R0.reuse, -R10.reuse ;  /* 0x000000004f727223 */ /* 0x180fe4000001080a */
[-CC-:B------:R-:W-:Y:S01]  /*239b0*/  FFMA.FTZ R122, R92, R0.reuse, -R10.reuse ;  /* 0x000000005c7a7223 */ /* 0x180fe2000001080a */
[----:B------:R4:W-:Y:S01]  /*239c0*/  MUFU.EX2 R23, R3 ;  /* 0x0000000300177308 */ /* 0x0009e20000000800 */
[-CC-:B------:R-:W-:Y:S02]  /*239d0*/  FFMA.FTZ R186, R186, R0.reuse, -R10.reuse ;  /* 0x00000000baba7223 */ /* 0x180fe4000001080a */
[-CC-:B------:R-:W-:Y:S02]  /*239e0*/  FFMA.FTZ R76, R192, R0.reuse, -R10.reuse ;  /* 0x00000000c04c7223 */ /* 0x180fe4000001080a */
[-CC-:B------:R-:W-:Y:S02]  /*239f0*/  FFMA.FTZ R78, R189, R0.reuse, -R10.reuse ;  /* 0x00000000bd4e7223 */ /* 0x180fe4000001080a */
[-CC-:B------:R-:W-:Y:S02]  /*23a00*/  FFMA.FTZ R97, R187, R0.reuse, -R10.reuse ;  /* 0x00000000bb617223 */ /* 0x180fe4000001080a */
[-CC-:B------:R-:W-:Y:S01]  /*23a10*/  FFMA.FTZ R126, R104, R0.reuse, -R10.reuse ;  /* 0x00000000687e7223 */ /* 0x180fe2000001080a */
[----:B------:R-:W-:Y:S01]  /*23a20*/  MUFU.EX2 R189, R235 ;  /* 0x000000eb00bd7308 */ /* 0x000fe20000000800 */
[-CC-:B------:R-:W-:Y:S02]  /*23a30*/  FFMA.FTZ R192, R125, R0.reuse, -R10.reuse ;  /* 0x000000007dc07223 */ /* 0x180fe4000001080a */
[--C-:B------:R-:W-:Y:S01]  /*23a40*/  FFMA.FTZ R115, R77, R0, -R10.reuse ;  /* 0x000000004d737223 */ /* 0x100fe2000001080a */
[----:B-1----:R-:W-:Y:S01]  /*23a50*/  F2FP.BF16.PACK_AB R118, R5, R8 ;  /* 0x000000080576723e */ /* 0x002fe200000010ff */
[-CC-:B------:R-:W-:Y:S02]  /*23a60*/  FFMA.FTZ R93, R190, R0.reuse, -R10.reuse ;  /* 0x00000000be5d7223 */ /* 0x180fe4000001080a */
[-CC-:B------:R-:W-:Y:S02]  /*23a70*/  FFMA.FTZ R190, R120, R0.reuse, -R10.reuse ;  /* 0x0000000078be7223 */ /* 0x180fe4000001080a */
[-CC-:B------:R-:W-:Y:S01]  /*23a80*/  FFMA.FTZ R106, R188, R0.reuse, -R10.reuse ;  /* 0x00000000bc6a7223 */ /* 0x180fe2000001080a */
[----:B------:R-:W-:Y:S01]  /*23a90*/  MUFU.EX2 R77, R199 ;  /* 0x000000c7004d7308 */ /* 0x000fe20000000800 */
[-CC-:B------:R-:W-:Y:S02]  /*23aa0*/  FFMA.FTZ R188, R109, R0.reuse, -R10.reuse ;  /* 0x000000006dbc7223 */ /* 0x180fe4000001080a */
[-CC-:B------:R-:W-:Y:S02]  /*23ab0*/  FFMA.FTZ R116, R88, R0.reuse, -R10.reuse ;  /* 0x0000000058747223 */ /* 0x180fe4000001080a */
[-CC-:B----4-:R-:W-:Y:S02]  /*23ac0*/  FFMA.FTZ R3, R19, R0.reuse, -R10.reuse ;  /* 0x0000000013037223 */ /* 0x190fe4000001080a */
[-CC-:B------:R-:W-:Y:S03]  /*23ad0*/  FFMA.FTZ R123, R47, R0.reuse, -R10.reuse ;  /* 0x000000002f7b7223 */ /* 0x180fe6000001080a */
[----:B------:R1:W-:Y:S10]  /*23ae0*/  MUFU.EX2 R22, R3 ;  /* 0x0000000300167308 */ /* 0x0003f40000000800 */
[----:B------:R-:W-:Y:S10]  /*23af0*/  MUFU.EX2 R93, R93 ;  /* 0x0000005d005d7308 */ /* 0x000ff40000000800 */
[----:B------:R-:W-:Y:S01]  /*23b00*/  MUFU.EX2 R78, R78 ;  /* 0x0000004e004e7308 */ /* 0x000fe20000000800 */
[-CC-:B-1----:R-:W-:Y:S09]  /*23b10*/  FFMA.FTZ R3, R12, R0.reuse, -R10.reuse ;  /* 0x000000000c037223 */ /* 0x182ff2000001080a */
[----:B------:R1:W-:Y:S10]  /*23b20*/  MUFU.EX2 R12, R41 ;  /* 0x00000029000c7308 */ /* 0x0003f40000000800 */
[----:B------:R4:W-:Y:S10]  /*23b30*/  MUFU.EX2 R27, R3 ;  /* 0x00000003001b7308 */ /* 0x0009f40000000800 */
[----:B------:R-:W-:Y:S01]  /*23b40*/  MUFU.EX2 R106, R106 ;  /* 0x0000006a006a7308 */ /* 0x000fe20000000800 */
[----:B-1----:R-:W3:Y:S09]  /*23b50*/  LDL R41, [R1+0x2d8] ;  /* 0x0002d80001297983 */ /* 0x002ef20000100800 */
[----:B------:R-:W-:Y:S01]  /*23b60*/  MUFU.EX2 R187, R216 ;  /* 0x000000d800bb7308 */ /* 0x000fe20000000800 */
[-CC-:B----4-:R-:W-:Y:S02]  /*23b70*/  FFMA.FTZ R3, R34, R0.reuse, -R10.reuse ;  /* 0x0000000022037223 */ /* 0x190fe4000001080a */
[----:B------:R-:W4:Y:S07]  /*23b80*/  LDL R34, [R1+0x2c0] ;  /* 0x0002c00001227983 */ /* 0x000f2e0000100800 */
[----:B------:R1:W-:Y:S10]  /*23b90*/  MUFU.EX2 R51, R3 ;  /* 0x0000000300337308 */ /* 0x0003f40000000800 */
[----:B------:R-:W-:Y:S10]  /*23ba0*/  MUFU.EX2 R192, R192 ;  /* 0x000000c000c07308 */ /* 0x000ff40000000800 */
[----:B------:R-:W-:Y:S01]  /*23bb0*/  MUFU.EX2 R188, R188 ;  /* 0x000000bc00bc7308 */ /* 0x000fe20000000800 */
[-CC-:B-1----:R-:W-:Y:S09]  /*23bc0*/  FFMA.FTZ R3, R168, R0.reuse, -R10.reuse ;  /* 0x00000000a8037223 */ /* 0x182ff2000001080a */
[----:B------:R1:W-:Y:S02]  /*23bd0*/  MUFU.EX2 R28, R3 ;  /* 0x00000003001c7308 */ /* 0x0003e40000000800 */
[----:B-1----:R-:W-:Y:S08]  /*23be0*/  FFMA.FTZ R3, R170, R0, -R10 ;  /* 0x00000000aa037223 */ /* 0x002ff0000001080a */
[----:B------:R-:W-:Y:S10]  /*23bf0*/  MUFU.EX2 R46, R3 ;  /* 0x00000003002e7308 */ /* 0x000ff40000000800 */
[----:B------:R1:W2:Y:S02]  /*23c00*/  MUFU.EX2 R3, R2 ;  /* 0x0000000200037308 */ /* 0x0002a40000000800 */
[----:B-1----:R-:W-:Y:S02]  /*23c10*/  FMUL.FTZ R2, R0, R4 ;  /* 0x0000000400027220 */ /* 0x002fe40000410000 */
[----:B--2---:R-:W-:Y:S02]  /*23c20*/  FFMA.FTZ R4, R3, R67, R23 ;  /* 0x0000004303047223 */ /* 0x004fe40000010017 */
[----:B------:R1:W2:Y:S02]  /*23c30*/  LDL.S16 R67, [R1+0x1bc] ;  /* 0x0001bc0001437983 */ /* 0x0002a40000100600 */
[C---:B------:R-:W-:Y:S01]  /*23c40*/  FADD.FTZ R20, R22.reuse, R4 ;  /* 0x0000000416147221 */ /* 0x040fe20000010000 */
[----:B------:R-:W-:Y:S01]  /*23c50*/  F2FP.BF16.PACK_AB R4, R22, R23 ;  /* 0x000000171604723e */ /* 0x000fe200000010ff */
[----:B------:R-:W-:Y:S01]  /*23c60*/  FADD.FTZ R22, R16, R31 ;  /* 0x0000001f10167221 */ /* 0x000fe20000010000 */
[----:B------:R-:W1:Y:S01]  /*23c70*/  MUFU.EX2 R2, R2 ;  /* 0x0000000200027308 */ /* 0x000e620000000800 */
[----:B------:R1:W2:Y:S01]  /*23c80*/  LDL.S16 R31, [R1+0x1b8] ;  /* 0x0001b800011f7983 */ /* 0x0002a20000100600 */
[C---:B------:R-:W-:Y:S01]  /*23c90*/  PRMT R44, R4.reuse, 0x7632, R44 ;  /* 0x00007632042c7816 */ /* 0x040fe2000000002c */
[C---:B------:R-:W-:Y:S01]  /*23ca0*/  FADD.FTZ R22, R59.reuse, R22 ;  /* 0x000000163b167221 */ /* 0x040fe20000010000 */
[----:B------:R-:W-:Y:S01]  /*23cb0*/  F2FP.BF16.PACK_AB R59, R59, R16 ;  /* 0x000000103b3b723e */ /* 0x000fe200000010ff */
[----:B------:R-:W-:Y:S01]  /*23cc0*/  FADD.FTZ R16, R27, R20 ;  /* 0x000000141b107221 */ /* 0x000fe20000010000 */
[----:B------:R-:W-:Y:S04]  /*23cd0*/  PRMT R90, R4, 0x5410, R44 ;  /* 0x00005410045a7816 */ /* 0x000fe8000000002c */
[----:B------:R-:W-:Y:S01]  /*23ce0*/  MUFU.EX2 R23, R72 ;  /* 0x0000004800177308 */ /* 0x000fe20000000800 */
[----:B-1----:R-:W-:Y:S02]  /*23cf0*/  FFMA.FTZ R19, R2, R66, R24 ;  /* 0x0000004202137223 */ /* 0x002fe40000010018 */
[----:B------:R1:W2:Y:S02]  /*23d00*/  LDL.S16 R66, [R1+0x1d4] ;  /* 0x0001d40001427983 */ /* 0x0002a40000100600 */
[C---:B------:R-:W-:Y:S01]  /*23d10*/  FADD.FTZ R19, R57.reuse, R19 ;  /* 0x0000001339137221 */ /* 0x040fe20000010000 */
[----:B------:R-:W-:Y:S04]  /*23d20*/  F2FP.BF16.PACK_AB R57, R57, R24 ;  /* 0x000000183939723e */ /* 0x000fe800000010ff */
[----:B------:R-:W1:Y:S01]  /*23d30*/  MUFU.EX2 R24, R58 ;  /* 0x0000003a00187308 */ /* 0x000e620000000800 */
[----:B------:R-:W-:Y:S01]  /*23d40*/  FADD.FTZ R14, R26, R19 ;  /* 0x000000131a0e7221 */ /* 0x000fe20000010000 */
[----:B------:R-:W-:Y:S01]  /*23d50*/  PRMT R55, R57, 0x7632, R55 ;  /* 0x0000763239377816 */ /* 0x000fe20000000037 */
[C---:B------:R-:W-:Y:S01]  /*23d60*/  FADD.FTZ R19, R51.reuse, R16 ;  /* 0x0000001033137221 */ /* 0x040fe20000010000 */
[----:B------:R-:W-:Y:S01]  /*23d70*/  F2FP.BF16.PACK_AB R51, R51, R27 ;  /* 0x0000001b3333723e */ /* 0x000fe200000010ff */
[----:B------:R-:W-:Y:S01]  /*23d80*/  FADD.FTZ R16, R15, R22 ;  /* 0x000000160f107221 */ /* 0x000fe20000010000 */
[----:B------:R-:W-:Y:S01]  /*23d90*/  PRMT R92, R57, 0x5410, R55 ;  /* 0x00005410395c7816 */ /* 0x000fe20000000037 */
[----:B------:R-:W-:Y:S01]  /*23da0*/  FADD.FTZ R14, R25, R14 ;  /* 0x0000000e190e7221 */ /* 0x000fe20000010000 */
[C---:B------:R-:W-:Y:S01]  /*23db0*/  PRMT R45, R51.reuse, 0x7632, R45 ;  /* 0x00007632332d7816 */ /* 0x040fe2000000002d */
[C---:B------:R-:W-:Y:S01]  /*23dc0*/  FADD.FTZ R20, R40.reuse, R16 ;  /* 0x0000001028147221 */ /* 0x040fe20000010000 */
[----:B------:R-:W-:Y:S01]  /*23dd0*/  F2FP.BF16.PACK_AB R40, R40, R15 ;  /* 0x0000000f2828723e */ /* 0x000fe200000010ff */
[----:B------:R-:W-:Y:S01]  /*23de0*/  FADD.FTZ R15, R28, R19 ;  /* 0x000000131c0f7221 */ /* 0x000fe20000010000 */
[----:B------:R-:W-:Y:S01]  /*23df0*/  PRMT R83, R51, 0x5410, R45 ;  /* 0x0000541033537816 */ /* 0x000fe2000000002d */
[----:B------:R-:W-:Y:S01]  /*23e00*/  FADD.FTZ R16, R13, R21 ;  /* 0x000000150d107221 */ /* 0x000fe20000010000 */
[----:B------:R1:W-:Y:S01]  /*23e10*/  MUFU.EX2 R22, R62 ;  /* 0x0000003e00167308 */ /* 0x0003e20000000800 */
[C---:B------:R-:W-:Y:S01]  /*23e20*/  FADD.FTZ R26, R46.reuse, R15 ;  /* 0x0000000f2e1a7221 */ /* 0x040fe20000010000 */
[----:B------:R-:W-:Y:S01]  /*23e30*/  F2FP.BF16.PACK_AB R46, R46, R28 ;  /* 0x0000001c2e2e723e */ /* 0x000fe200000010ff */
[----:B------:R-:W-:Y:S02]  /*23e40*/  FADD.FTZ R15, R18, R20 ;  /* 0x00000014120f7221 */ /* 0x000fe40000010000 */
[C---:B------:R-:W-:Y:S01]  /*23e50*/  FADD.FTZ R16, R54.reuse, R16 ;  /* 0x0000001036107221 */ /* 0x040fe20000010000 */
[----:B------:R-:W-:Y:S01]  /*23e60*/  F2FP.BF16.PACK_AB R54, R54, R13 ;  /* 0x0000000d3636723e */ /* 0x000fe200000010ff */
[----:B------:R-:W-:Y:S02]  /*23e70*/  FADD.FTZ R14, R29, R14 ;  /* 0x0000000e1d0e7221 */ /* 0x000fe40000010000 */
[C---:B------:R-:W-:Y:S01]  /*23e80*/  FADD.FTZ R15, R50.reuse, R15 ;  /* 0x0000000f320f7221 */ /* 0x040fe20000010000 */
[----:B------:R-:W-:Y:S01]  /*23e90*/  F2FP.BF16.PACK_AB R50, R50, R18 ;  /* 0x000000123232723e */ /* 0x000fe200000010ff */
[----:B------:R-:W-:Y:S01]  /*23ea0*/  FADD.FTZ R13, R17, R16 ;  /* 0x00000010110d7221 */ /* 0x000fe20000010000 */
[----:B-1----:R-:W-:Y:S01]  /*23eb0*/  F2FP.BF16.PACK_AB R119, R23, R24 ;  /* 0x000000181777723e */ /* 0x002fe200000010ff */
[C---:B------:R-:W-:Y:S01]  /*23ec0*/  FADD.FTZ R14, R48.reuse, R14 ;  /* 0x0000000e300e7221 */ /* 0x040fe20000010000 */
[----:B------:R-:W-:Y:S01]  /*23ed0*/  PRMT R58, R59, 0x7632, R58 ;  /* 0x000076323b3a7816 */ /* 0x000fe2000000003a */
[----:B------:R-:W-:Y:S01]  /*23ee0*/  FADD.FTZ R15, R11, R15 ;  /* 0x0000000f0b0f7221 */ /* 0x000fe20000010000 */
[----:B------:R-:W-:Y:S01]  /*23ef0*/  F2FP.BF16.PACK_AB R48, R48, R29 ;  /* 0x0000001d3030723e */ /* 0x000fe200000010ff */
[----:B------:R-:W-:Y:S01]  /*23f00*/  FADD.FTZ R98, R52, R13 ;  /* 0x0000000d34627221 */ /* 0x000fe20000010000 */
[----:B------:R-:W-:Y:S01]  /*23f10*/  LOP3.LUT R13, R215, R203, RZ, 0x3c, !PT ;  /* 0x000000cbd70d7212 */ /* 0x000fe200078e3cff */
[----:B------:R-:W-:Y:S01]  /*23f20*/  FADD.FTZ R14, R30, R14 ;  /* 0x0000000e1e0e7221 */ /* 0x000fe20000010000 */
[----:B------:R-:W-:Y:S01]  /*23f30*/  F2FP.BF16.PACK_AB R52, R52, R17 ;  /* 0x000000113434723e */ /* 0x000fe200000010ff */
[C---:B------:R-:W-:Y:S01]  /*23f40*/  FADD.FTZ R15, R56.reuse, R15 ;  /* 0x0000000f380f7221 */ /* 0x040fe20000010000 */
[----:B------:R-:W-:Y:S01]  /*23f50*/  F2FP.BF16.PACK_AB R56, R56, R11 ;  /* 0x0000000b3838723e */ /* 0x000fe200000010ff */
[----:B------:R-:W-:Y:S01]  /*23f60*/  MUFU.EX2 R21, R64 ;  /* 0x0000004000157308 */ /* 0x000fe20000000800 */
[----:B------:R-:W-:Y:S01]  /*23f70*/  PRMT R62, R63, 0x7632, R62 ;  /* 0x000076323f3e7816 */ /* 0x000fe2000000003e */
[C---:B------:R-:W-:Y:S01]  /*23f80*/  FADD.FTZ R14, R60.reuse, R14 ;  /* 0x0000000e3c0e7221 */ /* 0x040fe20000010000 */
[----:B------:R-:W-:Y:S02]  /*23f90*/  F2FP.BF16.PACK_AB R60, R60, R30 ;  /* 0x0000001e3c3c723e */ /* 0x000fe400000010ff */
[----:B------:R-:W-:Y:S01]  /*23fa0*/  PRMT R84, R59, 0x5410, R58 ;  /* 0x000054103b547816 */ /* 0x000fe2000000003a */
[----:B------:R-:W-:Y:S01]  /*23fb0*/  FADD.FTZ R11, R32, R14 ;  /* 0x0000000e200b7221 */ /* 0x000fe20000010000 */
[----:B------:R-:W-:Y:S03]  /*23fc0*/  PRMT R82, R63, 0x5410, R62 ;  /* 0x000054103f527816 */ /* 0x000fe6000000003e */
[----:B------:R-:W1:Y:S01]  /*23fd0*/  MUFU.EX2 R20, R65 ;  /* 0x0000004100147308 */ /* 0x000e620000000800 */
[C---:B------:R-:W-:Y:S01]  /*23fe0*/  FADD.FTZ R11, R61.reuse, R11 ;  /* 0x0000000b3d0b7221 */ /* 0x040fe20000010000 */
[----:B------:R-:W-:Y:S02]  /*23ff0*/  F2FP.BF16.PACK_AB R61, R61, R32 ;  /* 0x000000203d3d723e */ /* 0x000fe400000010ff */
[----:B-1----:R-:W-:Y:S01]  /*24000*/  F2FP.BF16.PACK_AB R128, R20, R21 ;  /* 0x000000151480723e */ /* 0x002fe200000010ff */
[----:B---3--:R-:W-:Y:S05]  /*24010*/  IMAD.WIDE.U32 R212, R41, -0x2daee0ad, RZ ;  /* 0xd2511f5329d47825 */ /* 0x008fea00078e00ff */
[----:B------:R-:W1:Y:S01]  /*24020*/  MUFU.EX2 R41, R191 ;  /* 0x000000bf00297308 */ /* 0x000e620000000800 */
[----:B------:R-:W-:Y:S01]  /*24030*/  LOP3.LUT R17, R13, R213, RZ, 0x3c, !PT ;  /* 0x000000d50d117212 */ /* 0x000fe200078e3cff */
[----:B------:R-:W-:Y:S04]  /*24040*/  FADD.FTZ R13, R8, R15 ;  /* 0x0000000f080d7221 */ /* 0x000fe80000010000 */
[----:B------:R-:W-:Y:S01]  /*24050*/  IMAD.WIDE.U32 R14, R17, -0x326172a9, RZ ;  /* 0xcd9e8d57110e7825 */ /* 0x000fe200078e00ff */
[----:B----4-:R-:W-:Y:S03]  /*24060*/  LOP3.LUT R16, R34, R211, RZ, 0x3c, !PT ;  /* 0x000000d322107212 */ /* 0x010fe600078e3cff */
[----:B------:R-:W-:Y:S02]  /*24070*/  FADD.FTZ R13, R5, R13 ;  /* 0x0000000d050d7221 */ /* 0x000fe40000010000 */
[----:B------:R-:W-:Y:S02]  /*24080*/  FADD.FTZ R5, R33, R11 ;  /* 0x0000000b21057221 */ /* 0x000fe40000010000 */
[----:B------:R-:W-:Y:S04]  /*24090*/  IMAD.WIDE.U32 R182, R16, -0x2daee0ad, RZ ;  /* 0xd2511f5310b67825 */ /* 0x000fe800078e00ff */
[----:B------:R-:W-:Y:S01]  /*240a0*/  FADD.FTZ R8, R12, R13 ;  /* 0x0000000d0c087221 */ /* 0x000fe20000010000 */
[----:B------:R-:W-:Y:S01]  /*240b0*/  LOP3.LUT R16, R183, R49, R212, 0x96, !PT ;  /* 0x00000031b7107212 */ /* 0x000fe200078e96d4 */
[----:B------:R-:W-:Y:S01]  /*240c0*/  FADD.FTZ R5, R70, R5 ;  /* 0x0000000546057221 */ /* 0x000fe20000010000 */
[----:B------:R-:W-:Y:S01]  /*240d0*/  LOP3.LUT R13, R15, R232, R210, 0x96, !PT ;  /* 0x000000e80f0d7212 */ /* 0x000fe200078e96d2 */
[C---:B------:R-:W-:Y:S01]  /*240e0*/  FADD.FTZ R11, R75.reuse, R8 ;  /* 0x000000084b0b7221 */ /* 0x040fe20000010000 */
[----:B------:R-:W-:Y:S01]  /*240f0*/  F2FP.BF16.PACK_AB R75, R75, R12 ;  /* 0x0000000c4b4b723e */ /* 0x000fe200000010ff */
[----:B------:R-:W-:Y:S01]  /*24100*/  IMAD.WIDE.U32 R178, R16, -0x326172a9, RZ ;  /* 0xcd9e8d5710b27825 */ /* 0x000fe200078e00ff */
[----:B------:R-:W-:Y:S03]  /*24110*/  F2FP.BF16.PACK_AB R70, R70, R33 ;  /* 0x000000214646723e */ /* 0x000fe600000010ff */
[----:B------:R-:W-:Y:S01]  /*24120*/  IMAD.WIDE.U32 R12, R13, -0x2daee0ad, RZ ;  /* 0xd2511f530d0c7825 */ /* 0x000fe200078e00ff */
[----:B------:R-:W-:Y:S03]  /*24130*/  LOP3.LUT R18, R179, R233, R14, 0x96, !PT ;  /* 0x000000e9b3127212 */ /* 0x000fe600078e960e */
[----:B------:R-:W-:Y:S01]  /*24140*/  FADD.FTZ R5, R24, R5 ;  /* 0x0000000518057221 */ /* 0x000fe20000010000 */
[----:B------:R-:W-:Y:S01]  /*24150*/  LOP3.LUT R16, R13, R234, R182, 0x96, !PT ;  /* 0x000000ea0d107212 */ /* 0x000fe200078e96b6 */
[----:B------:R-:W-:Y:S04]  /*24160*/  IMAD.WIDE.U32 R18, R18, -0x2daee0ad, RZ ;  /* 0xd2511f5312127825 */ /* 0x000fe800078e00ff */
[----:B------:R-:W-:Y:S01]  /*24170*/  IMAD.WIDE.U32 R16, R16, -0x326172a9, RZ ;  /* 0xcd9e8d5710107825 */ /* 0x000fe200078e00ff */
[----:B------:R-:W-:Y:S03]  /*24180*/  LOP3.LUT R19, R19, R241, R12, 0x96, !PT ;  /* 0x000000f113137212 */ /* 0x000fe600078e960c */
[----:B------:R-:W-:Y:S01]  /*24190*/  FADD.FTZ R8, R23, R5 ;  /* 0x0000000517087221 */ /* 0x000fe20000010000 */
[----:B------:R-:W-:Y:S01]  /*241a0*/  LOP3.LUT R12, R17, R231, R178, 0x96, !PT ;  /* 0x000000e7110c7212 */ /* 0x000fe200078e96b2 */
[----:B------:R-:W-:Y:S04]  /*241b0*/  FADD.FTZ R5, R21, R11 ;  /* 0x0000000b15057221 */ /* 0x000fe80000010000 */
[----:B------:R-:W-:Y:S04]  /*241c0*/  IMAD.WIDE.U32 R12, R12, -0x2daee0ad, RZ ;  /* 0xd2511f530c0c7825 */ /* 0x000fe800078e00ff */
[----:B------:R-:W-:Y:S01]  /*241d0*/  FADD.FTZ R25, R20, R5 ;  /* 0x0000000514197221 */ /* 0x000fe20000010000 */
[----:B------:R-:W-:Y:S01]  /*241e0*/  LOP3.LUT R17, R13, R239, R18, 0x96, !PT ;  /* 0x000000ef0d117212 */ /* 0x000fe200078e9612 */
[----:B------:R-:W-:Y:S04]  /*241f0*/  IMAD.WIDE.U32 R18, R19, -0x326172a9, RZ ;  /* 0xcd9e8d5713127825 */ /* 0x000fe800078e00ff */
[----:B------:R-:W-:Y:S01]  /*24200*/  FADD.FTZ R5, R22, R8 ;  /* 0x0000000816057221 */ /* 0x000fe20000010000 */
[----:B------:R-:W-:Y:S01]  /*24210*/  LOP3.LUT R20, R19, R240, R16, 0x96, !PT ;  /* 0x000000f013147212 */ /* 0x000fe200078e9610 */
[----:B------:R-:W-:Y:S04]  /*24220*/  IMAD.WIDE.U32 R16, R17, -0x326172a9, RZ ;  /* 0xcd9e8d5711107825 */ /* 0x000fe800078e00ff */
[----:B------:R-:W-:Y:S01]  /*24230*/  IMAD.WIDE.U32 R20, R20, -0x2daee0ad, RZ ;  /* 0xd2511f5314147825 */ /* 0x000fe200078e00ff */
[----:B------:R-:W-:Y:S03]  /*24240*/  LOP3.LUT R18, R17, R238, R18, 0x96, !PT ;  /* 0x000000ee11127212 */ /* 0x000fe600078e9612 */
[----:B-1----:R-:W-:Y:S01]  /*24250*/  FADD.FTZ R23, R41, R5 ;  /* 0x0000000529177221 */ /* 0x002fe20000010000 */
[----:B------:R-:W-:Y:S02]  /*24260*/  LOP3.LUT R12, R21, R236, R12, 0x96, !PT ;  /* 0x000000ec150c7212 */ /* 0x000fe400078e960c */
[----:B------:R-:W-:Y:S03]  /*24270*/  F2FP.BF16.PACK_AB R41, R41, R22 ;  /* 0x000000162929723e */ /* 0x000fe600000010ff */
[----:B------:R-:W-:Y:S05]  /*24280*/  IMAD.WIDE.U32 R12, R12, -0x326172a9, RZ ;  /* 0xcd9e8d570c0c7825 */ /* 0x000fea00078e00ff */
[----:B------:R-:W-:Y:S02]  /*24290*/  LOP3.LUT R8, R13, R242, R16, 0x96, !PT ;  /* 0x000000f20d087212 */ /* 0x000fe400078e9610 */
[----:B------:R-:W-:Y:S02]  /*242a0*/  LOP3.LUT R21, R12, 0xff, RZ, 0xc0, !PT ;  /* 0x000000ff0c157812 */ /* 0x000fe400078ec0ff */
[C---:B------:R-:W-:Y:S02]  /*242b0*/  LOP3.LUT R5, R8.reuse, 0xff, RZ, 0xc0, !PT ;  /* 0x000000ff08057812 */ /* 0x040fe400078ec0ff */
[--C-:B------:R-:W-:Y:S02]  /*242c0*/  SHF.R.U32.HI R11, RZ, 0x10, R8.reuse ;  /* 0x00000010ff0b7819 */ /* 0x100fe40000011608 */
[----:B------:R-:W-:Y:S02]  /*242d0*/  ISETP.GE.U32.AND P4, PT, R217, R5, PT ;  /* 0x00000005d900720c */ /* 0x000fe40003f86070 */
[----:B------:R-:W-:Y:S02]  /*242e0*/  LOP3.LUT R5, R8, 0xffff, RZ, 0xc0, !PT ;  /* 0x0000ffff08057812 */ /* 0x000fe400078ec0ff */
[----:B------:R-:W-:Y:S02]  /*242f0*/  LOP3.LUT R11, R11, 0xff, RZ, 0xc0, !PT ;  /* 0x000000ff0b0b7812 */ /* 0x000fe400078ec0ff */
[----:B------:R-:W-:Y:S02]  /*24300*/  SHF.R.U32.HI R5, RZ, 0x8, R5 ;  /* 0x00000008ff057819 */ /* 0x000fe40000011605 */
[----:B------:R-:W-:Y:S02]  /*24310*/  ISETP.GE.U32.AND P2, PT, R217, R11, PT ;  /* 0x0000000bd900720c */ /* 0x000fe40003f46070 */
[----:B------:R-:W-:Y:S02]  /*24320*/  LOP3.LUT R5, R5, 0xffff, RZ, 0xc0, !PT ;  /* 0x0000ffff05057812 */ /* 0x000fe400078ec0ff */
[----:B------:R-:W-:Y:S01]  /*24330*/  SHF.R.U32.HI R8, RZ, 0x18, R8 ;  /* 0x00000018ff087819 */ /* 0x000fe20000011608 */
[----:B------:R-:W-:Y:S01]  /*24340*/  @!P4 HFMA2.BF16_V2 R71, -RZ.H0_H0, RZ.H0_H0, -R7.H0_H0 ;  /* 0x200000ffff47c231 */ /* 0x000fe20000340907 */
[----:B------:R-:W-:Y:S02]  /*24350*/  ISETP.GE.U32.AND P3, PT, R217, R5, PT ;  /* 0x00000005d900720c */ /* 0x000fe40003f66070 */
[----:B------:R-:W-:Y:S02]  /*24360*/  PRMT R5, R7, 0x7632, R5 ;  /* 0x0000763207057816 */ /* 0x000fe40000000005 */
[----:B------:R-:W-:Y:S01]  /*24370*/  ISETP.GE.U32.AND P1, PT, R217, R8, PT ;  /* 0x00000008d900720c */ /* 0x000fe20003f26070 */
[----:B------:R-:W-:Y:S01]  /*24380*/  @!P4 STL.S16 [R1+0x1dc], R71 ;  /* 0x0001dc470100c387 */ /* 0x000fe20000100600 */
[----:B------:R-:W-:Y:S01]  /*24390*/  PRMT R8, R9, 0x7632, R8 ;  /* 0x0000763209087816 */ /* 0x000fe20000000008 */
[----:B--2---:R-:W-:Y:S01]  /*243a0*/  @!P2 HFMA2.BF16_V2 R67, -RZ.H0_H0, RZ.H0_H0, -R9.H0_H0 ;  /* 0x200000ffff43a231 */ /* 0x004fe20000340909 */
[----:B------:R-:W-:Y:S01]  /*243b0*/  LOP3.LUT R11, R12, 0xffff, RZ, 0xc0, !PT ;  /* 0x0000ffff0c0b7812 */ /* 0x000fe200078ec0ff */
[----:B------:R1:W2:Y:S01]  /*243c0*/  LDL.S16 R22, [R1+0x1f8] ;  /* 0x0001f80001167983 */ /* 0x0002a20000100600 */
[----:B------:R-:W-:Y:S02]  /*243d0*/  ISETP.GE.U32.AND P5, PT, R217, R21, PT ;  /* 0x00000015d900720c */ /* 0x000fe40003fa6070 */
[----:B------:R-:W-:Y:S01]  /*243e0*/  SHF.R.U32.HI R11, RZ, 0x8, R11 ;  /* 0x00000008ff0b7819 */ /* 0x000fe2000001160b */
[----:B------:R-:W-:Y:S01]  /*243f0*/  @!P3 HFMA2.BF16_V2 R43, -RZ.H0_H0, RZ.H0_H0, -R5.H0_H0 ;  /* 0x200000ffff2bb231 */ /* 0x000fe20000340905 */
[----:B------:R-:W-:Y:S02]  /*24400*/  PRMT R86, R7, 0x5410, R5 ;  /* 0x0000541007567816 */ /* 0x000fe40000000005 */
[----:B------:R-:W-:Y:S01]  /*24410*/  LOP3.LUT R19, R11, 0xffff, RZ, 0xc0, !PT ;  /* 0x0000ffff0b137812 */ /* 0x000fe200078ec0ff */
[----:B------:R-:W-:Y:S01]  /*24420*/  @!P1 HFMA2.BF16_V2 R31, -RZ.H0_H0, RZ.H0_H0, -R8.H0_H0 ;  /* 0x200000ffff1f9231 */ /* 0x000fe20000340908 */
[----:B------:R-:W-:Y:S01]  /*24430*/  PRMT R64, R43, 0x7610, R64 ;  /* 0x000076102b407816 */ /* 0x000fe20000000040 */
[----:B------:R3:W-:Y:S01]  /*24440*/  @!P3 STL.S16 [R1+0x1d8], R43 ;  /* 0x0001d82b0100b387 */ /* 0x0007e20000100600 */
[----:B------:R-:W-:Y:S02]  /*24450*/  ISETP.GE.U32.AND P0, PT, R217, R19, PT ;  /* 0x00000013d900720c */ /* 0x000fe40003f06070 */
[----:B------:R-:W-:Y:S01]  /*24460*/  PRMT R33, R31, 0x7610, R33 ;  /* 0x000076101f217816 */ /* 0x000fe20000000021 */
[----:B------:R1:W4:Y:S01]  /*24470*/  LDL.S16 R17, [R1+0x1f0] ;  /* 0x0001f00001117983 */ /* 0x0003220000100600 */
[----:B------:R-:W-:Y:S02]  /*24480*/  SHF.R.U32.HI R11, RZ, 0x10, R12 ;  /* 0x00000010ff0b7819 */ /* 0x000fe4000001160c */
[----:B------:R-:W-:Y:S02]  /*24490*/  @!P3 PRMT R5, R64, 0x5410, RZ ;  /* 0x000054104005b816 */ /* 0x000fe400000000ff */
[----:B------:R-:W-:Y:S02]  /*244a0*/  LOP3.LUT R24, R11, 0xff, RZ, 0xc0, !PT ;  /* 0x000000ff0b187812 */ /* 0x000fe400078ec0ff */
[----:B------:R-:W-:Y:S01]  /*244b0*/  PRMT R42, R67, 0x7610, R42 ;  /* 0x00007610432a7816 */ /* 0x000fe2000000002a */
[----:B------:R-:W-:Y:S01]  /*244c0*/  ST.E.U16 [R174.64+0x2], R5 ;  /* 0x00000205ae007985 */ /* 0x000fe2000c101504 */
[----:B------:R-:W-:Y:S02]  /*244d0*/  PRMT R87, R9, 0x5410, R8 ;  /* 0x0000541009577816 */ /* 0x000fe40000000008 */
[----:B------:R-:W-:Y:S02]  /*244e0*/  @!P2 PRMT R9, R42, 0x5410, RZ ;  /* 0x000054102a09a816 */ /* 0x000fe400000000ff */
[----:B------:R-:W-:Y:S02]  /*244f0*/  PRMT R65, R71, 0x7610, R65 ;  /* 0x0000761047417816 */ /* 0x000fe40000000041 */
[----:B------:R-:W-:Y:S01]  /*24500*/  @!P1 PRMT R8, R33, 0x5410, RZ ;  /* 0x0000541021089816 */ /* 0x000fe200000000ff */
[----:B------:R-:W-:Y:S01]  /*24510*/  @!P5 HFMA2.BF16_V2 R66, -RZ.H0_H0, RZ.H0_H0, -R59.H0_H0 ;  /* 0x200000ffff42d231 */ /* 0x000fe2000034093b */
[----:B------:R-:W-:Y:S04]  /*24520*/  @!P4 PRMT R7, R65, 0x5410, RZ ;  /* 0x000054104107c816 */ /* 0x000fe800000000ff */
[----:B------:R-:W-:Y:S01]  /*24530*/  PRMT R30, R66, 0x7610, R30 ;  /* 0x00007610421e7816 */ /* 0x000fe2000000001e */
[----:B---3--:R1:W3:Y:S04]  /*24540*/  LDL.S16 R43, [R1+0x1f4] ;  /* 0x0001f400012b7983 */ /* 0x0082e80000100600 */
[----:B------:R-:W-:Y:S04]  /*24550*/  @!P2 STL.S16 [R1+0x1bc], R67 ;  /* 0x0001bc430100a387 */ /* 0x000fe80000100600 */
[----:B------:R1:W-:Y:S04]  /*24560*/  @!P1 STL.S16 [R1+0x1b8], R31 ;  /* 0x0001b81f01009387 */ /* 0x0003e80000100600 */
[----:B------:R-:W4:Y:S04]  /*24570*/  LDL R16, [R1+0x2b4] ;  /* 0x0002b40001107983 */ /* 0x000f280000100800 */
[----:B------:R-:W-:Y:S04]  /*24580*/  ST.E.U16 [R174.64], R7 ;  /* 0x00000007ae007985 */ /* 0x000fe8000c101504 */
[----:B-1----:R-:W4:Y:S04]  /*24590*/  LDL R31, [R1+0x2b8] ;  /* 0x0002b800011f7983 */ /* 0x002f280000100800 */
[----:B------:R-:W-:Y:S01]  /*245a0*/  @!P5 STL.S16 [R1+0x1d4], R66 ;  /* 0x0001d4420100d387 */ /* 0x000fe20000100600 */
[C---:B------:R-:W-:Y:S01]  /*245b0*/  ISETP.GE.U32.AND P5, PT, R217.reuse, R24, PT ;  /* 0x00000018d900720c */ /* 0x040fe20003fa6070 */
[----:B--2---:R-:W-:Y:S05]  /*245c0*/  @!P0 HFMA2.BF16_V2 R22, -RZ.H0_H0, RZ.H0_H0, -R58.H0_H0 ;  /* 0x200000ffff168231 */ /* 0x004fea000034093a */
[----:B------:R-:W-:Y:S01]  /*245d0*/  PRMT R27, R22, 0x7610, R27 ;  /* 0x00007610161b7816 */ /* 0x000fe2000000001b */
[----:B------:R1:W-:Y:S02]  /*245e0*/  @!P0 STL.S16 [R1+0x1f8], R22 ;  /* 0x0001f81601008387 */ /* 0x0003e40000100600 */
[----:B-1----:R-:W-:Y:S01]  /*245f0*/  SHF.R.U32.HI R22, RZ, 0x18, R12 ;  /* 0x00000018ff167819 */ /* 0x002fe2000001160c */
[----:B------:R-:W-:Y:S03]  /*24600*/  IMAD.WIDE.U32 R12, R18, -0x2daee0ad, RZ ;  /* 0xd2511f53120c7825 */ /* 0x000fe600078e00ff */
[----:B------:R-:W-:Y:S01]  /*24610*/  ISETP.GE.U32.AND P0, PT, R217, R22, PT ;  /* 0x00000016d900720c */ /* 0x000fe20003f06070 */
[----:B---3--:R-:W-:Y:S01]  /*24620*/  @!P5 HFMA2.BF16_V2 R43, -RZ.H0_H0, RZ.H0_H0, -R63.H0_H0 ;  /* 0x200000ffff2bd231 */ /* 0x008fe2000034093f */
[C---:B------:R-:W-:Y:S02]  /*24630*/  LOP3.LUT R85, R12.reuse, 0xff, RZ, 0xc0, !PT ;  /* 0x000000ff0c557812 */ /* 0x040fe400078ec0ff */
[----:B------:R-:W-:Y:S02]  /*24640*/  LOP3.LUT R18, R12, 0xffff, RZ, 0xc0, !PT ;  /* 0x0000ffff0c127812 */ /* 0x000fe400078ec0ff */
[----:B------:R-:W-:Y:S01]  /*24650*/  PRMT R29, R43, 0x7610, R29 ;  /* 0x000076102b1d7816 */ /* 0x000fe2000000001d */
[----:B------:R1:W-:Y:S01]  /*24660*/  @!P5 STL.S16 [R1+0x1f4], R43 ;  /* 0x0001f42b0100d387 */ /* 0x0003e20000100600 */
[----:B------:R-:W-:Y:S02]  /*24670*/  SHF.R.U32.HI R100, RZ, 0x18, R12 ;  /* 0x00000018ff647819 */ /* 0x000fe4000001160c */
[----:B------:R-:W-:Y:S02]  /*24680*/  LOP3.LUT R11, R13, R237, R20, 0x96, !PT ;  /* 0x000000ed0d0b7212 */ /* 0x000fe400078e9614 */
[----:B------:R-:W-:Y:S01]  /*24690*/  SHF.R.U32.HI R7, RZ, 0x8, R18 ;  /* 0x00000008ff077819 */ /* 0x000fe20000011612 */
[----:B----4-:R-:W-:Y:S01]  /*246a0*/  @!P0 HFMA2.BF16_V2 R17, -RZ.H0_H0, RZ.H0_H0, -R62.H0_H0 ;  /* 0x200000ffff118231 */ /* 0x010fe2000034093e */
[--C-:B------:R-:W-:Y:S01]  /*246b0*/  SHF.R.U32.HI R5, RZ, 0x10, R11.reuse ;  /* 0x00000010ff057819 */ /* 0x100fe2000001160b */
[----:B------:R-:W-:Y:S01]  /*246c0*/  MUFU.EX2 R20, R196 ;  /* 0x000000c400147308 */ /* 0x000fe20000000800 */
[----:B------:R-:W-:Y:S02]  /*246d0*/  LOP3.LUT R67, R11, 0xff, RZ, 0xc0, !PT ;  /* 0x000000ff0b437812 */ /* 0x000fe400078ec0ff */
[----:B------:R-:W-:Y:S01]  /*246e0*/  PRMT R28, R17, 0x7610, R28 ;  /* 0x00007610111c7816 */ /* 0x000fe2000000001c */
[----:B------:R2:W-:Y:S01]  /*246f0*/  @!P0 STL.S16 [R1+0x1f0], R17 ;  /* 0x0001f01101008387 */ /* 0x0005e20000100600 */
[----:B------:R-:W-:Y:S02]  /*24700*/  LOP3.LUT R64, R5, 0xff, RZ, 0xc0, !PT ;  /* 0x000000ff05407812 */ /* 0x000fe400078ec0ff */
[----:B------:R-:W-:Y:S01]  /*24710*/  SHF.R.U32.HI R72, RZ, 0x18, R11 ;  /* 0x00000018ff487819 */ /* 0x000fe2000001160b */
[----:B------:R3:W4:Y:S01]  /*24720*/  LDL.S16 R33, [R1+0x26c] ;  /* 0x00026c0001217983 */ /* 0x0007220000100600 */
[----:B------:R-:W-:Y:S02]  /*24730*/  LOP3.LUT R11, R11, 0xffff, RZ, 0xc0, !PT ;  /* 0x0000ffff0b0b7812 */ /* 0x000fe400078ec0ff */
[----:B------:R-:W-:Y:S01]  /*24740*/  LOP3.LUT R91, R7, 0xffff, RZ, 0xc0, !PT ;  /* 0x0000ffff075b7812 */ /* 0x000fe200078ec0ff */
[----:B------:R3:W3:Y:S01]  /*24750*/  LDL.S16 R18, [R1+0x270] ;  /* 0x0002700001127983 */ /* 0x0006e20000100600 */
[----:B------:R-:W-:Y:S01]  /*24760*/  SHF.R.U32.HI R11, RZ, 0x8, R11 ;  /* 0x00000008ff0b7819 */ /* 0x000fe2000001160b */
[----:B-1----:R-:W1:Y:S01]  /*24770*/  MUFU.EX2 R43, R68 ;  /* 0x00000044002b7308 */ /* 0x002e620000000800 */
[----:B------:R-:W-:Y:S02]  /*24780*/  IADD3 R168, P0, R174, R31, RZ ;  /* 0x0000001faea87210 */ /* 0x000fe40007f1e0ff */
[----:B------:R-:W3:Y:S03]  /*24790*/  LDL R31, [R1+0x290] ;  /* 0x00029000011f7983 */ /* 0x000ee60000100800 */
[----:B------:R-:W-:Y:S01]  /*247a0*/  IMAD.X R169, R175, 0x1, R16, P0 ;  /* 0x00000001afa97824 */ /* 0x000fe200000e0610 */
[----:B--2---:R-:W-:Y:S04]  /*247b0*/  SHF.R.U32.HI R17, RZ, 0x10, R12 ;  /* 0x00000010ff117819 */ /* 0x004fe8000001160c */
[----:B------:R2:W-:Y:S01]  /*247c0*/  ST.E.U16 [R168.64+0x2], R8 ;  /* 0x00000208a8007985 */ /* 0x0005e2000c101504 */
[----:B------:R-:W2:Y:S01]  /*247d0*/  MUFU.EX2 R12, R69 ;  /* 0x00000045000c7308 */ /* 0x000ea20000000800 */
[----:B------:R-:W-:Y:S02]  /*247e0*/  LOP3.LUT R99, R17, 0xff, RZ, 0xc0, !PT ;  /* 0x000000ff11637812 */ /* 0x000fe400078ec0ff */
[----:B------:R3:W-:Y:S01]  /*247f0*/  ST.E.U16 [R168.64], R9 ;  /* 0x00000009a8007985 */ /* 0x0007e2000c101504 */
[----:B-1----:R-:W-:Y:S01]  /*24800*/  FADD.FTZ R13, R43, R25 ;  /* 0x000000192b0d7221 */ /* 0x002fe20000010000 */
[C---:B--2---:R-:W-:Y:S03]  /*24810*/  F2FP.BF16.PACK_AB R43, R12.reuse, R43 ;  /* 0x0000002b0c2b723e */ /* 0x044fe600000010ff */
[----:B------:R-:W-:Y:S01]  /*24820*/  FADD.FTZ R16, R12, R13 ;  /* 0x0000000d0c107221 */ /* 0x000fe20000010000 */
[----:B------:R-:W2:Y:S01]  /*24830*/  LDL.64 R68, [R1+0x298] ;  /* 0x0002980001447983 */ /* 0x000ea20000100a00 */
[----:B------:R-:W1:Y:S01]  /*24840*/  MUFU.EX2 R13, R74 ;  /* 0x0000004a000d7308 */ /* 0x000e620000000800 */
[----:B------:R-:W-:Y:S01]  /*24850*/  FADD.FTZ R12, R20, R23 ;  /* 0x00000017140c7221 */ /* 0x000fe20000010000 */
[C---:B-1----:R-:W-:Y:S03]  /*24860*/  F2FP.BF16.PACK_AB R191, R13.reuse, R20 ;  /* 0x000000140dbf723e */ /* 0x042fe600000010ff */
[----:B------:R-:W-:Y:S05]  /*24870*/  FADD.FTZ R20, R13, R12 ;  /* 0x0000000c0d147221 */ /* 0x000fea0000010000 */
[----:B------:R1:W1:Y:S01]  /*24880*/  MUFU.EX2 R13, R53 ;  /* 0x00000035000d7308 */ /* 0x0002620000000800 */
[-CC-:B------:R-:W-:Y:S02]  /*24890*/  FFMA.FTZ R74, R193, R0.reuse, -R10.reuse ;  /* 0x00000000c14a7223 */ /* 0x180fe4000001080a */
[-C--:B------:R-:W-:Y:S07]  /*248a0*/  FFMA.FTZ R193, R124, R0.reuse, -R10 ;  /* 0x000000007cc17223 */ /* 0x080fee000001080a */
[----:B------:R-:W1:Y:S10]  /*248b0*/  MUFU.EX2 R12, R81 ;  /* 0x00000051000c7308 */ /* 0x000e740000000800 */
[----:B------:R-:W-:Y:S01]  /*248c0*/  MUFU.EX2 R74, R74 ;  /* 0x0000004a004a7308 */ /* 0x000fe20000000800 */
[----:B-1----:R-:W-:Y:S01]  /*248d0*/  LOP3.LUT R53, R11, 0xffff, RZ, 0xc0, !PT ;  /* 0x0000ffff0b357812 */ /* 0x002fe200078ec0ff */
[----:B------:R-:W-:Y:S01]  /*248e0*/  FADD.FTZ R16, R13, R16 ;  /* 0x000000100d107221 */ /* 0x000fe20000010000 */
[----:B------:R1:W4:Y:S01]  /*248f0*/  LDL.S16 R11, [R1+0x278] ;  /* 0x00027800010b7983 */ /* 0x0003220000100600 */
[C---:B------:R-:W-:Y:S02]  /*24900*/  F2FP.BF16.PACK_AB R183, R12.reuse, R13 ;  /* 0x0000000d0cb7723e */ /* 0x040fe400000010ff */
[----:B------:R-:W-:Y:S02]  /*24910*/  FADD.FTZ R66, R12, R16 ;  /* 0x000000100c427221 */ /* 0x000fe40000010000 */
[-CC-:B------:R-:W-:Y:S02]  /*24920*/  FFMA.FTZ R12, R184, R0.reuse, -R10.reuse ;  /* 0x00000000b80c7223 */ /* 0x180fe4000001080a */
[-CC-:B------:R-:W-:Y:S02]  /*24930*/  FFMA.FTZ R184, R108, R0.reuse, -R10.reuse ;  /* 0x000000006cb87223 */ /* 0x180fe4000001080a */
[----:B------:R1:W1:Y:S02]  /*24940*/  MUFU.EX2 R42, R12 ;  /* 0x0000000c002a7308 */ /* 0x0002640000000800 */
[-CC-:B-1----:R-:W-:Y:S02]  /*24950*/  FFMA.FTZ R12, R185, R0.reuse, -R10.reuse ;  /* 0x00000000b90c7223 */ /* 0x182fe4000001080a */
[----:B------:R-:W-:Y:S06]  /*24960*/  FFMA.FTZ R185, R121, R0, -R10 ;  /* 0x0000000079b97223 */ /* 0x000fec000001080a */
[----:B------:R1:W1:Y:S10]  /*24970*/  MUFU.EX2 R13, R12 ;  /* 0x0000000c000d7308 */ /* 0x0002740000000800 */
[----:B------:R-:W-:Y:S01]  /*24980*/  MUFU.EX2 R185, R185 ;  /* 0x000000b900b97308 */ /* 0x000fe20000000800 */
[----:B-1----:R-:W-:Y:S01]  /*24990*/  FADD.FTZ R12, R42, R26 ;  /* 0x0000001a2a0c7221 */ /* 0x002fe20000010000 */
[C---:B------:R-:W-:Y:S03]  /*249a0*/  F2FP.BF16.PACK_AB R42, R13.reuse, R42 ;  /* 0x0000002a0d2a723e */ /* 0x040fe600000010ff */
[----:B------:R-:W-:Y:S02]  /*249b0*/  FADD.FTZ R73, R13, R12 ;  /* 0x0000000c0d497221 */ /* 0x000fe40000010000 */
[----:B---3--:R-:W-:Y:S02]  /*249c0*/  IMAD.WIDE.U32 R208, R31, -0x326172a9, RZ ;  /* 0xcd9e8d571fd07825 */ /* 0x008fe400078e00ff */
[----:B------:R1:W3:Y:S03]  /*249d0*/  LDL.S16 R31, [R1+0x274] ;  /* 0x00027400011f7983 */ /* 0x0002e60000100600 */
[----:B------:R-:W-:Y:S02]  /*249e0*/  LOP3.LUT R5, R34, R209, RZ, 0x3c, !PT ;  /* 0x000000d122057212 */ /* 0x000fe400078e3cff */
[----:B------:R-:W-:Y:S01]  /*249f0*/  LOP3.LUT R8, R15, R232, R208, 0x96, !PT ;  /* 0x000000e80f087212 */ /* 0x000fe200078e96d0 */
[----:B------:R-:W3:Y:S02]  /*24a00*/  LDL R34, [R1+0x294] ;  /* 0x0002940001227983 */ /* 0x000ee40000100800 */
[----:B------:R-:W-:Y:S04]  /*24a10*/  IMAD.WIDE.U32 R180, R5, -0x2daee0ad, RZ ;  /* 0xd2511f5305b47825 */ /* 0x000fe800078e00ff */
[----:B------:R-:W-:Y:S01]  /*24a20*/  IMAD.WIDE.U32 R8, R8, -0x2daee0ad, RZ ;  /* 0xd2511f5308087825 */ /* 0x000fe200078e00ff */
[----:B------:R-:W-:Y:S04]  /*24a30*/  LOP3.LUT R5, R181, R49, R212, 0x96, !PT ;  /* 0x00000031b5057212 */ /* 0x000fe800078e96d4 */
[----:B------:R-:W-:Y:S01]  /*24a40*/  LOP3.LUT R12, R9, R234, R180, 0x96, !PT ;  /* 0x000000ea090c7212 */ /* 0x000fe200078e96b4 */
[----:B------:R-:W-:Y:S04]  /*24a50*/  IMAD.WIDE.U32 R176, R5, -0x326172a9, RZ ;  /* 0xcd9e8d5705b07825 */ /* 0x000fe800078e00ff */
[----:B------:R-:W-:Y:S01]  /*24a60*/  IMAD.WIDE.U32 R12, R12, -0x326172a9, RZ ;  /* 0xcd9e8d570c0c7825 */ /* 0x000fe200078e00ff */
[----:B------:R-:W-:Y:S05]  /*24a70*/  LOP3.LUT R14, R177, R233, R14, 0x96, !PT ;  /* 0x000000e9b10e7212 */ /* 0x000fea00078e960e */
[----:B------:R-:W-:Y:S05]  /*24a80*/  IMAD.WIDE.U32 R14, R14, -0x2daee0ad, RZ ;  /* 0xd2511f530e0e7825 */ /* 0x000fea00078e00ff */
[----:B------:R-:W-:Y:S02]  /*24a90*/  LOP3.LUT R15, R15, R241, R8, 0x96, !PT ;  /* 0x000000f10f0f7212 */ /* 0x000fe400078e9608 */
[----:B------:R-:W-:Y:S05]  /*24aa0*/  LOP3.LUT R8, R13, R231, R176, 0x96, !PT ;  /* 0x000000e70d087212 */ /* 0x000fea00078e96b0 */
[----:B------:R-:W-:Y:S05]  /*24ab0*/  IMAD.WIDE.U32 R8, R8, -0x2daee0ad, RZ ;  /* 0xd2511f5308087825 */ /* 0x000fea00078e00ff */
[----:B------:R-:W-:Y:S01]  /*24ac0*/  LOP3.LUT R13, R9, R239, R14, 0x96, !PT ;  /* 0x000000ef090d7212 */ /* 0x000fe200078e960e */
[----:B------:R-:W-:Y:S05]  /*24ad0*/  IMAD.WIDE.U32 R14, R15, -0x326172a9, RZ ;  /* 0xcd9e8d570f0e7825 */ /* 0x000fea00078e00ff */
[----:B------:R-:W-:Y:S01]  /*24ae0*/  LOP3.LUT R16, R15, R240, R12, 0x96, !PT ;  /* 0x000000f00f107212 */ /* 0x000fe200078e960c */
[----:B------:R-:W-:Y:S04]  /*24af0*/  IMAD.WIDE.U32 R12, R13, -0x326172a9, RZ ;  /* 0xcd9e8d570d0c7825 */ /* 0x000fe800078e00ff */
[----:B------:R-:W-:Y:S01]  /*24b00*/  IMAD.WIDE.U32 R16, R16, -0x2daee0ad, RZ ;  /* 0xd2511f5310107825 */ /* 0x000fe200078e00ff */
[----:B------:R-:W-:Y:S04]  /*24b10*/  LOP3.LUT R14, R13, R238, R14, 0x96, !PT ;  /* 0x000000ee0d0e7212 */ /* 0x000fe800078e960e */
[----:B------:R-:W-:Y:S02]  /*24b20*/  LOP3.LUT R8, R17, R236, R8, 0x96, !PT ;  /* 0x000000ec11087212 */ /* 0x000fe400078e9608 */
[----:B------:R1:W4:Y:S03]  /*24b30*/  LDL.S16 R17, [R1+0x27c] ;  /* 0x00027c0001117983 */ /* 0x0003260000100600 */
[----:B------:R-:W-:Y:S05]  /*24b40*/  IMAD.WIDE.U32 R8, R8, -0x326172a9, RZ ;  /* 0xcd9e8d5708087825 */ /* 0x000fea00078e00ff */
[----:B------:R-:W-:Y:S02]  /*24b50*/  LOP3.LUT R5, R9, R242, R12, 0x96, !PT ;  /* 0x000000f209057212 */ /* 0x000fe400078e960c */
[----:B--2---:R-:W-:Y:S02]  /*24b60*/  IADD3 R12, P0, R68, R168, RZ ;  /* 0x000000a8440c7210 */ /* 0x004fe40007f1e0ff */
[----:B------:R-:W-:Y:S02]  /*24b70*/  LOP3.LUT R7, R5, 0xff, RZ, 0xc0, !PT ;  /* 0x000000ff05077812 */ /* 0x000fe400078ec0ff */
[----:B------:R-:W-:Y:S01]  /*24b80*/  SHF.R.U32.HI R49, RZ, 0x18, R8 ;  /* 0x00000018ff317819 */ /* 0x000fe20000011608 */
[----:B---3--:R-:W-:Y:S01]  /*24b90*/  IMAD.X R13, R34, 0x1, R169, P0 ;  /* 0x00000001220d7824 */ /* 0x008fe200000e06a9 */
[----:B------:R-:W-:Y:S11]  /*24ba0*/  ISETP.GE.U32.AND P0, PT, R217, R7, PT ;  /* 0x00000007d900720c */ /* 0x000ff60003f06070 */
[----:B------:R-:W-:Y:S02]  /*24bb0*/  @!UPT UIADD3 URZ, URZ, URZ, URZ ;  /* 0x0000003f3f3ff290 */ /* 0x000fe4000fffe03f */
[----:B----4-:R-:W-:Y:S05]  /*24bc0*/  @!P0 HFMA2.BF16_V2 R11, -RZ.H0_H0, RZ.H0_H0, -R4.H0_H0 ;  /* 0x200000ffff0b8231 */ /* 0x010fea0000340904 */
[----:B------:R-:W-:Y:S01]  /*24bd0*/  PRMT R7, R11, 0x7610, R7 ;  /* 0x000076100b077816 */ /* 0x000fe20000000007 */
[----:B------:R-:W-:Y:S03]  /*24be0*/  @!P0 STL.S16 [R1+0x278], R11 ;  /* 0x0002780b01008387 */ /* 0x000fe60000100600 */
[----:B------:R-:W-:Y:S02]  /*24bf0*/  @!P0 PRMT R4, R7, 0x5410, RZ ;  /* 0x0000541007048816 */ /* 0x000fe400000000ff */
[----:B------:R1:W2:Y:S04]  /*24c00*/  LDL.S16 R7, [R1+0x280] ;  /* 0x0002800001077983 */ /* 0x0002a80000100600 */
[----:B------:R3:W-:Y:S02]  /*24c10*/  ST.E.U16 [R12.64], R4 ;  /* 0x000000040c007985 */ /* 0x0007e4000c101504 */
[----:B---3--:R-:W-:Y:S02]  /*24c20*/  LOP3.LUT R4, R5, 0xffff, RZ, 0xc0, !PT ;  /* 0x0000ffff05047812 */ /* 0x008fe400078ec0ff */
[--C-:B------:R-:W-:Y:S02]  /*24c30*/  SHF.R.U32.HI R13, RZ, 0x10, R5.reuse ;  /* 0x00000010ff0d7819 */ /* 0x100fe40000011605 */
[----:B------:R-:W-:Y:S02]  /*24c40*/  SHF.R.U32.HI R4, RZ, 0x8, R4 ;  /* 0x00000008ff047819 */ /* 0x000fe40000011604 */
[----:B------:R-:W-:Y:S02]  /*24c50*/  LOP3.LUT R13, R13, 0xff, RZ, 0xc0, !PT ;  /* 0x000000ff0d0d7812 */ /* 0x000fe400078ec0ff */
[----:B------:R-:W-:Y:S02]  /*24c60*/  LOP3.LUT R11, R4, 0xffff, RZ, 0xc0, !PT ;  /* 0x0000ffff040b7812 */ /* 0x000fe400078ec0ff */
[----:B------:R-:W-:Y:S02]  /*24c70*/  SHF.R.U32.HI R12, RZ, 0x18, R5 ;  /* 0x00000018ff0c7819 */ /* 0x000fe40000011605 */
[C---:B------:R-:W-:Y:S02]  /*24c80*/  ISETP.GE.U32.AND P1, PT, R217.reuse, R11, PT ;  /* 0x0000000bd900720c */ /* 0x040fe40003f26070 */
[----:B------:R-:W-:Y:S02]  /*24c90*/  ISETP.GE.U32.AND P0, PT, R217, R12, PT ;  /* 0x0000000cd900720c */ /* 0x000fe40003f06070 */
[----:B------:R-:W-:Y:S01]  /*24ca0*/  LOP3.LUT R4, R8, 0xffff, RZ, 0xc0, !PT ;  /* 0x0000ffff08047812 */ /* 0x000fe200078ec0ff */
[----:B------:R-:W-:Y:S03]  /*24cb0*/  FMUL.FTZ R9, R3, R153 ;  /* 0x0000009903097220 */ /* 0x000fe60000410000 */
[----:B------:R-:W-:Y:S05]  /*24cc0*/  SHF.R.U32.HI R4, RZ, 0x8, R4 ;  /* 0x00000008ff047819 */ /* 0x000fea0000011604 */
[----:B------:R-:W-:Y:S02]  /*24cd0*/  @!P1 HFMA2.BF16_V2 R33, -RZ.H0_H0, RZ.H0_H0, -R44.H0_H0 ;  /* 0x200000ffff219231 */ /* 0x000fe4000034092c */
[----:B------:R-:W-:Y:S03]  /*24ce0*/  @!P0 HFMA2.BF16_V2 R18, -RZ.H0_H0, RZ.H0_H0, -R55.H0_H0 ;  /* 0x200000ffff128231 */ /* 0x000fe60000340937 */
[----:B------:R-:W-:Y:S01]  /*24cf0*/  PRMT R26, R33, 0x7610, R26 ;  /* 0x00007610211a7816 */ /* 0x000fe2000000001a */
[----:B------:R-:W-:Y:S01]  /*24d00*/  @!P1 STL.S16 [R1+0x26c], R33 ;  /* 0x00026c2101009387 */ /* 0x000fe20000100600 */
[----:B------:R-:W-:Y:S02]  /*24d10*/  ISETP.GE.U32.AND P1, PT, R217, R13, PT ;  /* 0x0000000dd900720c */ /* 0x000fe40003f26070 */
[----:B------:R-:W-:Y:S11]  /*24d20*/  PRMT R15, R18, 0x7610, R15 ;  /* 0x00007610120f7816 */ /* 0x000ff6000000000f */
[----:B------:R-:W-:Y:S05]  /*24d30*/  @!P1 HFMA2.BF16_V2 R31, -RZ.H0_H0, RZ.H0_H0, -R57.H0_H0 ;  /* 0x200000ffff1f9231 */ /* 0x000fea0000340939 */
[----:B------:R-:W-:Y:S01]  /*24d40*/  PRMT R25, R31, 0x7610, R25 ;  /* 0x000076101f197816 */ /* 0x000fe20000000019 */
[----:B------:R-:W-:Y:S04]  /*24d50*/  @!P1 STL.S16 [R1+0x274], R31 ;  /* 0x0002741f01009387 */ /* 0x000fe80000100600 */
[----:B------:R3:W-:Y:S02]  /*24d60*/  @!P0 STL.S16 [R1+0x270], R18 ;  /* 0x0002701201008387 */ /* 0x0007e40000100600 */
[----:B---3--:R-:W-:Y:S04]  /*24d70*/  LOP3.LUT R18, R8, 0xff, RZ, 0xc0, !PT ;  /* 0x000000ff08127812 */ /* 0x008fe800078ec0ff */
[----:B------:R-:W-:Y:S11]  /*24d80*/  ISETP.GE.U32.AND P0, PT, R217, R18, PT ;  /* 0x00000012d900720c */ /* 0x000ff60003f06070 */
[----:B------:R-:W-:Y:S02]  /*24d90*/  @!UPT UIADD3 URZ, URZ, URZ, URZ ;  /* 0x0000003f3f3ff290 */ /* 0x000fe4000fffe03f */
[----:B------:R-:W-:Y:S05]  /*24da0*/  @!P0 HFMA2.BF16_V2 R17, -RZ.H0_H0, RZ.H0_H0, -R51.H0_H0 ;  /* 0x200000ffff118231 */ /* 0x000fea0000340933 */
[----:B------:R-:W-:Y:S01]  /*24db0*/  PRMT R32, R17, 0x7610, R32 ;  /* 0x0000761011207816 */ /* 0x000fe20000000020 */
[----:B------:R3:W-:Y:S02]  /*24dc0*/  @!P0 STL.S16 [R1+0x27c], R17 ;  /* 0x00027c1101008387 */ /* 0x0007e40000100600 */
[----:B---3--:R-:W-:Y:S02]  /*24dd0*/  LOP3.LUT R17, R4, 0xffff, RZ, 0xc0, !PT ;  /* 0x0000ffff04117812 */ /* 0x008fe400078ec0ff */
[----:B------:R-:W-:Y:S02]  /*24de0*/  SHF.R.U32.HI R4, RZ, 0x10, R8 ;  /* 0x00000010ff047819 */ /* 0x000fe40000011608 */
[----:B------:R-:W-:Y:S02]  /*24df0*/  ISETP.GE.U32.AND P0, PT, R217, R17, PT ;  /* 0x00000011d900720c */ /* 0x000fe40003f06070 */
[----:B------:R-:W-:Y:S01]  /*24e00*/  LOP3.LUT R34, R4, 0xff, RZ, 0xc0, !PT ;  /* 0x000000ff04227812 */ /* 0x000fe200078ec0ff */
[----:B------:R-:W-:Y:S04]  /*24e10*/  IMAD.WIDE.U32 R4, R14, -0x2daee0ad, RZ ;  /* 0xd2511f530e047825 */ /* 0x000fe800078e00ff */
[----:B------:R-:W-:Y:S01]  /*24e20*/  FMUL.FTZ R14, R2, R150 ;  /* 0x00000096020e7220 */ /* 0x000fe20000410000 */
[----:B------:R-:W-:Y:S05]  /*24e30*/  LOP3.LUT R68, R4, 0xffff, RZ, 0xc0, !PT ;  /* 0x0000ffff04447812 */ /* 0x000fea00078ec0ff */
[----:B--2---:R-:W-:Y:S05]  /*24e40*/  @!P0 HFMA2.BF16_V2 R7, -RZ.H0_H0, RZ.H0_H0, -R45.H0_H0 ;  /* 0x200000ffff078231 */ /* 0x004fea000034092d */
[----:B------:R-:W-:Y:S01]  /*24e50*/  PRMT R23, R7, 0x7610, R23 ;  /* 0x0000761007177816 */ /* 0x000fe20000000017 */
[----:B------:R2:W-:Y:S04]  /*24e60*/  @!P0 STL.S16 [R1+0x280], R7 ;  /* 0x0002800701008387 */ /* 0x0005e80000100600 */
[----:B------:R-:W3:Y:S04]  /*24e70*/  LDL R71, [R1+0x2a0] ;  /* 0x0002a00001477983 */ /* 0x000ee80000100800 */
[----:B------:R-:W4:Y:S04]  /*24e80*/  LDL R69, [R1+0x2a4] ;  /* 0x0002a40001457983 */ /* 0x000f280000100800 */
[----:B------:R-:W4:Y:S04]  /*24e90*/  LDL R33, [R1+0x2b0] ;  /* 0x0002b00001217983 */ /* 0x000f280000100800 */
[----:B------:R-:W4:Y:S04]  /*24ea0*/  LDL R31, [R1+0x2ac] ;  /* 0x0002ac00011f7983 */ /* 0x000f280000100800 */
[----:B------:R1:W4:Y:S04]  /*24eb0*/  LDL.S16 R81, [R1+0x268] ;  /* 0x0002680001517983 */ /* 0x0003280000100600 */
[----:B------:R1:W4:Y:S01]  /*24ec0*/  LDL.S16 R105, [R1+0x25c] ;  /* 0x00025c0001697983 */ /* 0x0003220000100600 */
[----:B--2---:R-:W-:Y:S01]  /*24ed0*/  LOP3.LUT R7, R5, R237, R16, 0x96, !PT ;  /* 0x000000ed05077212 */ /* 0x004fe200078e9610 */
[----:B------:R-:W-:Y:S01]  /*24ee0*/  FMUL.FTZ R16, R6, R160 ;  /* 0x000000a006107220 */ /* 0x000fe20000410000 */
[----:B------:R-:W-:Y:S01]  /*24ef0*/  MUFU.EX2 R5, R202 ;  /* 0x000000ca00057308 */ /* 0x000fe20000000800 */
[----:B------:R1:W2:Y:S01]  /*24f00*/  LDL.S16 R89, [R1+0x260] ;  /* 0x0002600001597983 */ /* 0x0002a20000100600 */
[C---:B------:R-:W-:Y:S02]  /*24f10*/  LOP3.LUT R8, R7.reuse, 0xffff, RZ, 0xc0, !PT ;  /* 0x0000ffff07087812 */ /* 0x040fe400078ec0ff */
[----:B------:R-:W-:Y:S01]  /*24f20*/  LOP3.LUT R65, R7, 0xff, RZ, 0xc0, !PT ;  /* 0x000000ff07417812 */ /* 0x000fe200078ec0ff */
[----:B------:R-:W2:Y:S01]  /*24f30*/  LDL.LU R196, [R1+0x4] ;  /* 0x0000040001c47983 */ /* 0x000ea20000300800 */
[----:B------:R-:W-:Y:S03]  /*24f40*/  SHF.R.U32.HI R8, RZ, 0x8, R8 ;  /* 0x00000008ff087819 */ /* 0x000fe60000011608 */
[----:B------:R1:W2:Y:S01]  /*24f50*/  LDL.S16 R94, [R1+0x24c] ;  /* 0x00024c00015e7983 */ /* 0x0002a20000100600 */
[----:B------:R-:W-:Y:S03]  /*24f60*/  LOP3.LUT R8, R8, 0xffff, RZ, 0xc0, !PT ;  /* 0x0000ffff08087812 */ /* 0x000fe600078ec0ff */
[----:B------:R1:W2:Y:S01]  /*24f70*/  LDL.S16 R79, [R1+0x248] ;  /* 0x00024800014f7983 */ /* 0x0002a20000100600 */
[C---:B------:R-:W-:Y:S02]  /*24f80*/  ISETP.GE.U32.AND P6, PT, R217.reuse, R8, PT ;  /* 0x00000008d900720c */ /* 0x040fe40003fc6070 */
[--C-:B------:R-:W-:Y:S02]  /*24f90*/  SHF.R.U32.HI R8, RZ, 0x10, R7.reuse ;  /* 0x00000010ff087819 */ /* 0x100fe40000011607 */
[----:B------:R-:W-:Y:S02]  /*24fa0*/  SHF.R.U32.HI R7, RZ, 0x18, R7 ;  /* 0x00000018ff077819 */ /* 0x000fe40000011607 */
[----:B------:R-:W-:Y:S02]  /*24fb0*/  LOP3.LUT R8, R8, 0xff, RZ, 0xc0, !PT ;  /* 0x000000ff08087812 */ /* 0x000fe400078ec0ff */
[C---:B------:R-:W-:Y:S02]  /*24fc0*/  ISETP.GE.U32.AND P4, PT, R217.reuse, R7, PT ;  /* 0x00000007d900720c */ /* 0x040fe40003f86070 */
[----:B------:R-:W-:Y:S01]  /*24fd0*/  ISETP.GE.U32.AND P5, PT, R217, R8, PT ;  /* 0x00000008d900720c */ /* 0x000fe20003fa6070 */
[----:B------:R-:W-:Y:S01]  /*24fe0*/  FMUL.FTZ R8, R3, R152 ;  /* 0x0000009803087220 */ /* 0x000fe20000410000 */
[----:B------:R-:W-:Y:S02]  /*24ff0*/  LOP3.LUT R7, R4, 0xff, RZ, 0xc0, !PT ;  /* 0x000000ff04077812 */ /* 0x000fe400078ec0ff */
[----:B------:R-:W-:Y:S02]  /*25000*/  @P6 LOP3.LUT R220, R220, 0x8000000, RZ, 0xfc, !PT ;  /* 0x08000000dcdc6812 */ /* 0x000fe400078efcff */
[C---:B------:R-:W-:Y:S01]  /*25010*/  ISETP.GE.U32.AND P6, PT, R217.reuse, R11, PT ;  /* 0x0000000bd900720c */ /* 0x040fe20003fc6070 */
[----:B------:R-:W-:Y:S01]  /*25020*/  FMUL.FTZ R11, R2, R155 ;  /* 0x0000009b020b7220 */ /* 0x000fe20000410000 */
[----:B------:R-:W-:Y:S02]  /*25030*/  LOP3.LUT R220, R220, 0xefffffff, RZ, 0xc0, !PT ;  /* 0xefffffffdcdc7812 */ /* 0x000fe400078ec0ff */
[C---:B------:R-:W-:Y:S02]  /*25040*/  ISETP.GE.U32.AND P3, PT, R217.reuse, R7, PT ;  /* 0x00000007d900720c */ /* 0x040fe40003f66070 */
[--C-:B------:R-:W-:Y:S02]  /*25050*/  SHF.R.U32.HI R7, RZ, 0x10, R4.reuse ;  /* 0x00000010ff077819 */ /* 0x100fe40000011604 */
[----:B------:R-:W-:Y:S02]  /*25060*/  @P5 LOP3.LUT R220, R220, 0x10000000, RZ, 0xfc, !PT ;  /* 0x10000000dcdc5812 */ /* 0x000fe400078efcff */
[----:B------:R-:W-:Y:S01]  /*25070*/  ISETP.GE.U32.AND P5, PT, R217, R13, PT ;  /* 0x0000000dd900720c */ /* 0x000fe20003fa6070 */
[----:B------:R-:W-:Y:S01]  /*25080*/  FMUL.FTZ R13, R3, R149 ;  /* 0x00000095030d7220 */ /* 0x000fe20000410000 */
[----:B------:R-:W-:Y:S02]  /*25090*/  SHF.R.U32.HI R4, RZ, 0x18, R4 ;  /* 0x00000018ff047819 */ /* 0x000fe40000011604 */
[----:B------:R-:W-:Y:S01]  /*250a0*/  @!P6 PRMT R44, R26, 0x5410, RZ ;  /* 0x000054101a2ce816 */ /* 0x000fe200000000ff */
[----:B------:R-:W-:Y:S01]  /*250b0*/  FMUL.FTZ R26, R2, R142 ;  /* 0x0000008e021a7220 */ /* 0x000fe20000410000 */
[----:B------:R-:W-:Y:S01]  /*250c0*/  ISETP.GE.U32.AND P6, PT, R217, R12, PT ;  /* 0x0000000cd900720c */ /* 0x000fe20003fc6070 */
[----:B------:R-:W-:Y:S01]  /*250d0*/  FMUL.FTZ R12, R3, R148 ;  /* 0x00000094030c7220 */ /* 0x000fe20000410000 */
[----:B------:R-:W-:Y:S02]  /*250e0*/  ISETP.GE.U32.AND P1, PT, R217, R4, PT ;  /* 0x00000004d900720c */ /* 0x000fe40003f26070 */
[----:B------:R-:W-:Y:S01]  /*250f0*/  LOP3.LUT R7, R7, 0xff, RZ, 0xc0, !PT ;  /* 0x000000ff07077812 */ /* 0x000fe200078ec0ff */
[----:B------:R-:W1:Y:S02]  /*25100*/  MUFU.EX2 R4, R200 ;  /* 0x000000c800047308 */ /* 0x000e640000000800 */
[----:B------:R-:W-:Y:S01]  /*25110*/  @!P5 PRMT R57, R25, 0x5410, RZ ;  /* 0x000054101939d816 */ /* 0x000fe200000000ff */
[----:B------:R-:W-:Y:S01]  /*25120*/  FMUL.FTZ R25, R3, R141 ;  /* 0x0000008d03197220 */ /* 0x000fe20000410000 */
[C---:B------:R-:W-:Y:S01]  /*25130*/  ISETP.GE.U32.AND P5, PT, R217.reuse, R21, PT ;  /* 0x00000015d900720c */ /* 0x040fe20003fa6070 */
[----:B------:R-:W-:Y:S01]  /*25140*/  FMUL.FTZ R21, R6, R157 ;  /* 0x0000009d06157220 */ /* 0x000fe20000410000 */
[----:B------:R-:W-:Y:S01]  /*25150*/  ISETP.GE.U32.AND P2, PT, R217, R7, PT ;  /* 0x00000007d900720c */ /* 0x000fe20003f46070 */
[----:B------:R-:W-:Y:S01]  /*25160*/  FMUL.FTZ R7, R35, R167 ;  /* 0x000000a723077220 */ /* 0x000fe20000410000 */
[----:B------:R-:W-:Y:S01]  /*25170*/  @!P6 PRMT R55, R15, 0x5410, RZ ;  /* 0x000054100f37e816 */ /* 0x000fe200000000ff */
[----:B------:R-:W-:Y:S01]  /*25180*/  FMUL.FTZ R15, R2, R151 ;  /* 0x00000097020f7220 */ /* 0x000fe20000410000 */
[----:B------:R-:W-:Y:S01]  /*25190*/  ISETP.GE.U32.AND P6, PT, R217, R19, PT ;  /* 0x00000013d900720c */ /* 0x000fe20003fc6070 */
[----:B------:R-:W-:Y:S06]  /*251a0*/  FMUL.FTZ R19, R35, R163 ;  /* 0x000000a323137220 */ /* 0x000fec0000410000 */
[----:B------:R-:W-:Y:S01]  /*251b0*/  @!P5 PRMT R59, R30, 0x5410, RZ ;  /* 0x000054101e3bd816 */ /* 0x000fe200000000ff */
[C---:B------:R-:W-:Y:S01]  /*251c0*/  FMUL.FTZ R30, R2.reuse, R138 ;  /* 0x0000008a021e7220 */ /* 0x040fe20000410000 */
[----:B------:R-:W-:Y:S01]  /*251d0*/  ISETP.GE.U32.AND P5, PT, R217, R24, PT ;  /* 0x00000018d900720c */ /* 0x000fe20003fa6070 */
[----:B------:R-:W-:Y:S03]  /*251e0*/  FMUL.FTZ R24, R3, R140 ;  /* 0x0000008c03187220 */ /* 0x000fe60000410000 */
[----:B------:R-:W-:Y:S01]  /*251f0*/  @!P6 PRMT R58, R27, 0x5410, RZ ;  /* 0x000054101b3ae816 */ /* 0x000fe200000000ff */
[----:B------:R-:W-:Y:S01]  /*25200*/  FMUL.FTZ R27, R2, R143 ;  /* 0x0000008f021b7220 */ /* 0x000fe20000410000 */
[----:B------:R-:W-:Y:S01]  /*25210*/  ISETP.GE.U32.AND P6, PT, R217, R22, PT ;  /* 0x00000016d900720c */ /* 0x000fe20003fc6070 */
[----:B------:R-:W-:Y:S06]  /*25220*/  FMUL.FTZ R22, R35, R158 ;  /* 0x0000009e23167220 */ /* 0x000fec0000410000 */
[----:B------:R-:W-:Y:S01]  /*25230*/  @!P5 PRMT R63, R29, 0x5410, RZ ;  /* 0x000054101d3fd816 */ /* 0x000fe200000000ff */
[----:B------:R-:W-:Y:S01]  /*25240*/  FMUL.FTZ R29, R3, R137 ;  /* 0x00000089031d7220 */ /* 0x000fe20000410000 */
[----:B------:R-:W-:Y:S01]  /*25250*/  ISETP.GE.U32.AND P5, PT, R217, R18, PT ;  /* 0x00000012d900720c */ /* 0x000fe20003fa6070 */
[----:B------:R-:W-:Y:S03]  /*25260*/  FMUL.FTZ R18, R35, R162 ;  /* 0x000000a223127220 */ /* 0x000fe60000410000 */
[----:B------:R-:W-:Y:S01]  /*25270*/  @!P6 PRMT R62, R28, 0x5410, RZ ;  /* 0x000054101c3ee816 */ /* 0x000fe200000000ff */
[----:B------:R-:W-:Y:S01]  /*25280*/  FMUL.FTZ R28, R3, R136 ;  /* 0x00000088031c7220 */ /* 0x000fe20000410000 */
[C---:B------:R-:W-:Y:S01]  /*25290*/  ISETP.GE.U32.AND P6, PT, R217.reuse, R17, PT ;  /* 0x00000011d900720c */ /* 0x040fe20003fc6070 */
[----:B------:R-:W-:Y:S06]  /*252a0*/  FMUL.FTZ R17, R6, R161 ;  /* 0x000000a106117220 */ /* 0x000fec0000410000 */
[----:B------:R-:W-:Y:S01]  /*252b0*/  @!P5 PRMT R51, R32, 0x5410, RZ ;  /* 0x000054102033d816 */ /* 0x000fe200000000ff */
[----:B------:R-:W-:Y:S01]  /*252c0*/  FMUL.FTZ R32, R6, R144 ;  /* 0x0000009006207220 */ /* 0x000fe20000410000 */
[----:B------:R-:W-:Y:S01]  /*252d0*/  ISETP.GE.U32.AND P5, PT, R217, R34, PT ;  /* 0x00000022d900720c */ /* 0x000fe20003fa6070 */
[----:B------:R-:W-:Y:S03]  /*252e0*/  FMUL.FTZ R34, R35, R146 ;  /* 0x0000009223227220 */ /* 0x000fe60000410000 */
[----:B------:R-:W-:Y:S01]  /*252f0*/  @!P6 PRMT R45, R23, 0x5410, RZ ;  /* 0x00005410172de816 */ /* 0x000fe200000000ff */
[----:B------:R-:W-:Y:S01]  /*25300*/  FMUL.FTZ R23, R35, R159 ;  /* 0x0000009f23177220 */ /* 0x000fe20000410000 */
[----:B------:R-:W-:Y:S02]  /*25310*/  ISETP.GE.U32.AND P6, PT, R217, R49, PT ;  /* 0x00000031d900720c */ /* 0x000fe40003fc6070 */
[----:B---3--:R-:W-:Y:S01]  /*25320*/  IADD3 R172, P0, R174, R71, RZ ;  /* 0x00000047aeac7210 */ /* 0x008fe20007f1e0ff */
[-CC-:B------:R-:W-:Y:S02]  /*25330*/  FFMA.FTZ R71, R194, R0.reuse, -R10.reuse ;  /* 0x00000000c2477223 */ /* 0x180fe4000001080a */
[----:B------:R-:W-:Y:S02]  /*25340*/  IMAD.MOV.U32 R194, RZ, RZ, R103 ;  /* 0x000000ffffc27224 */ /* 0x000fe400078e0067 */
[----:B----4-:R-:W-:Y:S02]  /*25350*/  IMAD.X R173, R175, 0x1, R69, P0 ;  /* 0x00000001afad7824 */ /* 0x010fe400000e0645 */
[----:B------:R-:W-:Y:S01]  /*25360*/  FFMA.FTZ R69, R195, R0, -R10 ;  /* 0x00000000c3457223 */ /* 0x000fe2000001080a */
[----:B------:R-:W-:Y:S01]  /*25370*/  IADD3 R170, P0, R174, R33, RZ ;  /* 0x00000021aeaa7210 */ /* 0x000fe20007f1e0ff */
[----:B------:R-:W3:Y:S01]  /*25380*/  LDL.LU R195, [R1+0xc] ;  /* 0x00000c0001c37983 */ /* 0x000ee20000300800 */
[----:B-1----:R-:W-:Y:S01]  /*25390*/  FADD.FTZ R0, R4, R20 ;  /* 0x0000001404007221 */ /* 0x002fe20000010000 */
[----:B------:R-:W-:Y:S01]  /*253a0*/  MUFU.EX2 R49, R194 ;  /* 0x000000c200317308 */ /* 0x000fe20000000800 */
[C---:B------:R-:W-:Y:S01]  /*253b0*/  FMUL.FTZ R10, R2.reuse, R154 ;  /* 0x0000009a020a7220 */ /* 0x040fe20000410000 */
[----:B------:R-:W4:Y:S01]  /*253c0*/  LDL.LU R103, [R1+0x8] ;  /* 0x0000080001677983 */ /* 0x000f220000300800 */
[C---:B------:R-:W-:Y:S01]  /*253d0*/  FADD.FTZ R0, R77.reuse, R0 ;  /* 0x000000004d007221 */ /* 0x040fe20000010000 */
[----:B------:R-:W-:Y:S01]  /*253e0*/  F2FP.BF16.PACK_AB R77, R77, R4 ;  /* 0x000000044d4d723e */ /* 0x000fe200000010ff */
[----:B------:R-:W-:Y:S01]  /*253f0*/  IMAD.X R171, R175, 0x1, R31, P0 ;  /* 0x00000001afab7824 */ /* 0x000fe200000e061f */
[----:B------:R-:W-:Y:S01]  /*25400*/  ISETP.GE.U32.AND P0, PT, R217, R67, PT ;  /* 0x00000043d900720c */ /* 0x000fe20003f06070 */
[----:B------:R1:W-:Y:S01]  /*25410*/  ST.E.U16 [R172.64], R44 ;  /* 0x0000002cac007985 */ /* 0x0003e2000c101504 */
[----:B------:R-:W-:Y:S02]  /*25420*/  FADD.FTZ R0, R5, R0 ;  /* 0x0000000005007221 */ /* 0x000fe40000010000 */
[----:B------:R-:W1:Y:S01]  /*25430*/  MUFU.EX2 R4, R201 ;  /* 0x000000c900047308 */ /* 0x000e620000000800 */
[----:B------:R-:W-:Y:S01]  /*25440*/  FMUL.FTZ R31, R2, R139 ;  /* 0x0000008b021f7220 */ /* 0x000fe20000410000 */
[----:B------:R-:W-:Y:S01]  /*25450*/  PRMT R2, R80, 0x7610, R2 ;  /* 0x0000761050027816 */ /* 0x000fe20000000002 */
[C---:B------:R-:W-:Y:S01]  /*25460*/  FMUL.FTZ R20, R6.reuse, R156 ;  /* 0x0000009c06147220 */ /* 0x040fe20000410000 */
[----:B------:R1:W-:Y:S01]  /*25470*/  ST.E.U16 [R170.64], R57 ;  /* 0x00000039aa007985 */ /* 0x0003e2000c101504 */
[----:B------:R-:W-:Y:S02]  /*25480*/  FMUL.FTZ R33, R6, R145 ;  /* 0x0000009106217220 */ /* 0x000fe40000410000 */
[----:B------:R-:W-:Y:S01]  /*25490*/  @!P5 HFMA2.BF16_V2 R81, -RZ.H0_H0, RZ.H0_H0, -R2.H0_H0 ;  /* 0x200000ffff51d231 */ /* 0x000fe20000340902 */
[----:B------:R-:W-:Y:S01]  /*254a0*/  ST.E.U16 [R170.64+0x2], R55 ;  /* 0x00000237aa007985 */ /* 0x000fe2000c101504 */
[----:B--2---:R-:W-:Y:S01]  /*254b0*/  @!P0 HFMA2.BF16_V2 R89, -RZ.H0_H0, RZ.H0_H0, -R40.H0_H0 ;  /* 0x200000ffff598231 */ /* 0x004fe20000340928 */
[----:B------:R-:W-:Y:S02]  /*254c0*/  MUFU.EX2 R71, R71 ;  /* 0x0000004700477308 */ /* 0x000fe40000000800 */
[----:B------:R-:W-:Y:S01]  /*254d0*/  PRMT R124, R81, 0x7610, R124 ;  /* 0x00007610517c7816 */ /* 0x000fe2000000007c */
[----:B------:R2:W-:Y:S01]  /*254e0*/  @!P5 STL.S16 [R1+0x268], R81 ;  /* 0x000268510100d387 */ /* 0x0005e20000100600 */
[----:B------:R-:W-:Y:S03]  /*254f0*/  PRMT R109, R89, 0x7610, R109 ;  /* 0x00007610596d7816 */ /* 0x000fe6000000006d */
[----:B------:R-:W-:Y:S04]  /*25500*/  ST.E.U16 [R174.64+0x12], R58 ;  /* 0x0000123aae007985 */ /* 0x000fe8000c101504 */
[----:B------:R-:W-:Y:S01]  /*25510*/  ST.E.U16 [R174.64+0x10], R59 ;  /* 0x0000103bae007985 */ /* 0x000fe2000c101504 */
[C---:B-1----:R-:W-:Y:S01]  /*25520*/  F2FP.BF16.PACK_AB R181, R4.reuse, R5 ;  /* 0x0000000504b5723e */ /* 0x042fe200000010ff */
[--C-:B------:R-:W-:Y:S01]  /*25530*/  FADD.FTZ R47, R4, R0.reuse ;  /* 0x00000000042f7221 */ /* 0x100fe20000010000 */
[----:B------:R-:W-:Y:S01]  /*25540*/  PRMT R0, R80, 0x7632, R0 ;  /* 0x0000763250007816 */ /* 0x000fe20000000000 */
[----:B------:R-:W1:Y:S01]  /*25550*/  MUFU.EX2 R44, R196 ;  /* 0x000000c4002c7308 */ /* 0x000e620000000800 */
[----:B------:R-:W-:Y:S01]  /*25560*/  ST.E.U16 [R168.64+0x10], R63 ;  /* 0x0000103fa8007985 */ /* 0x000fe2000c101504 */
[C---:B------:R-:W-:Y:S01]  /*25570*/  FMUL.FTZ R4, R6.reuse, R164 ;  /* 0x000000a406047220 */ /* 0x040fe20000410000 */
[----:B------:R-:W-:Y:S01]  /*25580*/  IADD3 R57, R203, 0x1, RZ ;  /* 0x00000001cb397810 */ /* 0x000fe20007ffe0ff */
[----:B------:R-:W-:Y:S01]  /*25590*/  @!P6 HFMA2.BF16_V2 R105, -RZ.H0_H0, RZ.H0_H0, -R0.H0_H0 ;  /* 0x200000ffff69e231 */ /* 0x000fe20000340900 */
[----:B------:R-:W-:Y:S01]  /*255a0*/  ST.E.U16 [R168.64+0x12], R62 ;  /* 0x0000123ea8007985 */ /* 0x000fe2000c101504 */
[----:B------:R-:W-:Y:S01]  /*255b0*/  FMUL.FTZ R5, R6, R165 ;  /* 0x000000a506057220 */ /* 0x000fe20000410000 */
[----:B------:R-:W-:Y:S01]  /*255c0*/  LOP3.LUT R152, R215, R57, RZ, 0x3c, !PT ;  /* 0x00000039d7987212 */ /* 0x000fe200078e3cff */
[----:B------:R-:W-:Y:S01]  /*255d0*/  FMUL.FTZ R6, R35, R166 ;  /* 0x000000a623067220 */ /* 0x000fe20000410000 */
[----:B------:R-:W-:Y:S01]  /*255e0*/  PRMT R3, R105, 0x7610, R3 ;  /* 0x0000761069037816 */ /* 0x000fe20000000003 */
[----:B------:R1:W-:Y:S01]  /*255f0*/  @!P6 STL.S16 [R1+0x25c], R105 ;  /* 0x00025c690100e387 */ /* 0x0003e20000100600 */
[----:B--2---:R-:W-:Y:S01]  /*25600*/  PRMT R81, R2, 0x5410, R0 ;  /* 0x0000541002517816 */ /* 0x004fe20000000000 */
[----:B------:R-:W2:Y:S01]  /*25610*/  MUFU.EX2 R80, R110 ;  /* 0x0000006e00507308 */ /* 0x000ea20000000800 */
[----:B------:R-:W-:Y:S01]  /*25620*/  @!P6 PRMT R0, R3, 0x5410, RZ ;  /* 0x000054100300e816 */ /* 0x000fe200000000ff */
[----:B------:R-:W-:Y:S01]  /*25630*/  @!P0 STL.S16 [R1+0x260], R89 ;  /* 0x0002605901008387 */ /* 0x000fe20000100600 */
[----:B------:R-:W-:Y:S01]  /*25640*/  @!P5 PRMT R2, R124, 0x5410, RZ ;  /* 0x000054107c02d816 */ /* 0x000fe200000000ff */
[----:B------:R-:W-:Y:S01]  /*25650*/  FADD.FTZ R3, R49, R47 ;  /* 0x0000002f31037221 */ /* 0x000fe20000010000 */
[C---:B------:R-:W-:Y:S01]  /*25660*/  ISETP.GE.U32.AND P6, PT, R217.reuse, R53, PT ;  /* 0x00000035d900720c */ /* 0x040fe20003fc6070 */
[----:B------:R3:W4:Y:S01]  /*25670*/  LDL.S16 R67, [R1+0x230] ;  /* 0x0002300001437983 */ /* 0x0007220000100600 */
[----:B------:R-:W-:Y:S01]  /*25680*/  ISETP.GE.U32.AND P5, PT, R217, R64, PT ;  /* 0x00000040d900720c */ /* 0x000fe20003fa6070 */
[----:B------:R-:W-:Y:S02]  /*25690*/  FMUL.FTZ R35, R35, R147 ;  /* 0x0000009323237220 */ /* 0x000fe40000410000 */
[----:B------:R2:W-:Y:S01]  /*256a0*/  ST.E.U16 [R172.64+0xe], R51 ;  /* 0x00000e33ac007985 */ /* 0x0005e2000c101504 */
[C---:B-1----:R-:W-:Y:S01]  /*256b0*/  F2FP.BF16.PACK_AB R136, R44.reuse, R49 ;  /* 0x000000312c88723e */ /* 0x042fe200000010ff */
[----:B------:R-:W-:Y:S02]  /*256c0*/  FADD.FTZ R47, R44, R3 ;  /* 0x000000032c2f7221 */ /* 0x000fe40000010000 */
[----:B------:R-:W1:Y:S01]  /*256d0*/  MUFU.EX2 R3, R95 ;  /* 0x0000005f00037308 */ /* 0x000e620000000800 */
[----:B------:R-:W-:Y:S04]  /*256e0*/  ST.E.U16 [R172.64+0x10], R45 ;  /* 0x0000102dac007985 */ /* 0x000fe8000c101504 */
[----:B------:R-:W-:Y:S01]  /*256f0*/  ST.E.U16 [R170.64+0x10], R2 ;  /* 0x00001002aa007985 */ /* 0x000fe2000c101504 */
[----:B------:R-:W-:Y:S03]  /*25700*/  @!P5 HFMA2.BF16_V2 R79, -RZ.H0_H0, RZ.H0_H0, -R54.H0_H0 ;  /* 0x200000ffff4fd231 */ /* 0x000fe60000340936 */
[----:B------:R3:W4:Y:S01]  /*25710*/  LDL.S16 R105, [R1+0x238] ;  /* 0x0002380001697983 */ /* 0x0007220000100600 */
[----:B--2---:R-:W-:Y:S03]  /*25720*/  FADD.FTZ R44, R80, R66 ;  /* 0x00000042502c7221 */ /* 0x004fe60000010000 */
[----:B------:R-:W2:Y:S04]  /*25730*/  LDL.LU R196, [R1+0x18] ;  /* 0x0000180001c47983 */ /* 0x000ea80000300800 */
[----:B------:R-:W-:Y:S01]  /*25740*/  ST.E.U16 [R170.64+0x12], R0 ;  /* 0x00001200aa007985 */ /* 0x000fe2000c101504 */
[----:B------:R-:W-:Y:S01]  /*25750*/  MUFU.EX2 R51, R127 ;  /* 0x0000007f00337308 */ /* 0x000fe20000000800 */
[C---:B-1----:R-:W-:Y:S01]  /*25760*/  F2FP.BF16.PACK_AB R80, R3.reuse, R80 ;  /* 0x000000500350723e */ /* 0x042fe200000010ff */
[--C-:B------:R-:W-:Y:S01]  /*25770*/  FADD.FTZ R49, R3, R44.reuse ;  /* 0x0000002c03317221 */ /* 0x100fe20000010000 */
[C---:B------:R-:W-:Y:S02]  /*25780*/  PRMT R3, R40.reuse, 0x7632, R3 ;  /* 0x0000763228037816 */ /* 0x040fe40000000003 */
[----:B------:R-:W-:Y:S02]  /*25790*/  PRMT R95, R79, 0x7610, R95 ;  /* 0x000076104f5f7816 */ /* 0x000fe4000000005f */
[----:B------:R-:W-:Y:S01]  /*257a0*/  PRMT R89, R40, 0x5410, R3 ;  /* 0x0000541028597816 */ /* 0x000fe20000000003 */
[----:B------:R-:W-:Y:S01]  /*257b0*/  @!P6 HFMA2.BF16_V2 R94, -RZ.H0_H0, RZ.H0_H0, -R3.H0_H0 ;  /* 0x200000ffff5ee231 */ /* 0x000fe20000340903 */
[----:B------:R-:W-:Y:S02]  /*257c0*/  @!P0 PRMT R40, R109, 0x5410, RZ ;  /* 0x000054106d288816 */ /* 0x000fe400000000ff */
[C---:B------:R-:W-:Y:S02]  /*257d0*/  ISETP.GE.U32.AND P0, PT, R217.reuse, R65, PT ;  /* 0x00000041d900720c */ /* 0x040fe40003f06070 */
[----:B------:R-:W-:Y:S01]  /*257e0*/  PRMT R44, R94, 0x7610, R44 ;  /* 0x000076105e2c7816 */ /* 0x000fe2000000002c */
[----:B------:R-:W-:Y:S01]  /*257f0*/  @!P6 STL.S16 [R1+0x24c], R94 ;  /* 0x00024c5e0100e387 */ /* 0x000fe20000100600 */
[----:B------:R-:W-:Y:S02]  /*25800*/  MUFU.EX2 R65, R39 ;  /* 0x0000002700417308 */ /* 0x000fe40000000800 */
[----:B------:R-:W-:Y:S01]  /*25810*/  @!P6 PRMT R3, R44, 0x5410, RZ ;  /* 0x000054102c03e816 */ /* 0x000fe200000000ff */
[----:B------:R1:W-:Y:S01]  /*25820*/  @!P5 STL.S16 [R1+0x248], R79 ;  /* 0x0002484f0100d387 */ /* 0x0003e20000100600 */
[----:B------:R-:W-:Y:S03]  /*25830*/  ISETP.GE.U32.AND P6, PT, R217, R72, PT ;  /* 0x00000048d900720c */ /* 0x000fe60003fc6070 */
[----:B------:R2:W2:Y:S04]  /*25840*/  LDL.S16 R66, [R1+0x240] ;  /* 0x0002400001427983 */ /* 0x0004a80000100600 */
[----:B------:R1:W-:Y:S04]  /*25850*/  ST.E.U16 [R174.64+0x20], R40 ;  /* 0x00002028ae007985 */ /* 0x0003e8000c101504 */
[----:B------:R-:W-:Y:S01]  /*25860*/  ST.E.U16 [R174.64+0x22], R3 ;  /* 0x00002203ae007985 */ /* 0x000fe2000c101504 */
[----:B-1----:R-:W-:Y:S01]  /*25870*/  MUFU.EX2 R79, R111 ;  /* 0x0000006f004f7308 */ /* 0x002fe20000000800 */
[----:B------:R-:W-:Y:S09]  /*25880*/  PRMT R40, R56, 0x7632, R40 ;  /* 0x0000763238287816 */ /* 0x000ff20000000028 */
[----:B---3--:R-:W1:Y:S10]  /*25890*/  MUFU.EX2 R53, R195 ;  /* 0x000000c300357308 */ /* 0x008e740000000800 */
[----:B----4-:R-:W3:Y:S01]  /*258a0*/  MUFU.EX2 R64, R103 ;  /* 0x0000006700407308 */ /* 0x010ee20000000800 */
[----:B-1----:R-:W-:Y:S02]  /*258b0*/  FADD.FTZ R44, R53, R47 ;  /* 0x0000002f352c7221 */ /* 0x002fe40000010000 */
[----:B------:R-:W-:Y:S01]  /*258c0*/  FADD.FTZ R47, R79, R49 ;  /* 0x000000314f2f7221 */ /* 0x000fe20000010000 */
[----:B---3--:R-:W-:Y:S01]  /*258d0*/  F2FP.BF16.PACK_AB R157, R64, R53 ;  /* 0x00000035409d723e */ /* 0x008fe200000010ff */
[----:B------:R1:W3:Y:S01]  /*258e0*/  LDL.S16 R103, [R1+0x244] ;  /* 0x0002440001677983 */ /* 0x0002e20000100600 */
[----:B------:R-:W-:Y:S01]  /*258f0*/  PRMT R53, R54, 0x7632, R53 ;  /* 0x0000763236357816 */ /* 0x000fe20000000035 */
[----:B------:R-:W-:Y:S03]  /*25900*/  FADD.FTZ R64, R64, R44 ;  /* 0x0000002c40407221 */ /* 0x000fe60000010000 */
[----:B------:R-:W4:Y:S01]  /*25910*/  MUFU.EX2 R44, R96 ;  /* 0x00000060002c7308 */ /* 0x000f220000000800 */
[----:B------:R-:W-:Y:S02]  /*25920*/  PRMT R94, R54, 0x5410, R53 ;  /* 0x00005410365e7816 */ /* 0x000fe40000000035 */
[----:B------:R-:W-:Y:S02]  /*25930*/  @!P5 PRMT R54, R95, 0x5410, RZ ;  /* 0x000054105f36d816 */ /* 0x000fe400000000ff */
[----:B------:R-:W-:Y:S03]  /*25940*/  LOP3.LUT P5, RZ, R220, 0x10000000, RZ, 0xc0, !PT ;  /* 0x10000000dcff7812 */ /* 0x000fe600078ac0ff */
[----:B------:R-:W-:Y:S01]  /*25950*/  ST.E.U16 [R168.64+0x20], R54 ;  /* 0x00002036a8007985 */ /* 0x000fe2000c101504 */
[----:B------:R-:W-:Y:S01]  /*25960*/  @!P0 HFMA2.BF16_V2 R67, -RZ.H0_H0, RZ.H0_H0, -R46.H0_H0 ;  /* 0x200000ffff438231 */ /* 0x000fe2000034092e */
[C---:B----4-:R-:W-:Y:S01]  /*25970*/  F2FP.BF16.PACK_AB R79, R44.reuse, R79 ;  /* 0x0000004f2c4f723e */ /* 0x050fe200000010ff */
[----:B------:R-:W-:Y:S03]  /*25980*/  FADD.FTZ R49, R44, R47 ;  /* 0x0000002f2c317221 */ /* 0x000fe60000010000 */
[----:B------:R-:W-:Y:S01]  /*25990*/  PRMT R72, R67, 0x7610, R72 ;  /* 0x0000761043487816 */ /* 0x000fe20000000048 */
[----:B------:R-:W-:Y:S01]  /*259a0*/  @!P6 HFMA2.BF16_V2 R105, -RZ.H0_H0, RZ.H0_H0, -R53.H0_H0 ;  /* 0x200000ffff69e231 */ /* 0x000fe20000340935 */
[----:B--2---:R-:W2:Y:S04]  /*259b0*/  MUFU.EX2 R47, R196 ;  /* 0x000000c4002f7308 */ /* 0x004ea80000000800 */
[----:B------:R-:W-:Y:S01]  /*259c0*/  PRMT R44, R105, 0x7610, R44 ;  /* 0x00007610692c7816 */ /* 0x000fe2000000002c */
[----:B------:R-:W-:Y:S03]  /*259d0*/  @!P6 STL.S16 [R1+0x238], R105 ;  /* 0x000238690100e387 */ /* 0x000fe60000100600 */
[----:B------:R-:W-:Y:S01]  /*259e0*/  @!P6 PRMT R53, R44, 0x5410, RZ ;  /* 0x000054102c35e816 */ /* 0x000fe200000000ff */
[----:B------:R4:W-:Y:S01]  /*259f0*/  @!P0 STL.S16 [R1+0x230], R67 ;  /* 0x0002304301008387 */ /* 0x0009e20000100600 */
[C---:B------:R-:W-:Y:S02]  /*25a00*/  LOP3.LUT P6, RZ, R220.reuse, 0x8000000, RZ, 0xc0, !PT ;  /* 0x08000000dcff7812 */ /* 0x040fe400078cc0ff */
[----:B------:R-:W-:Y:S01]  /*25a10*/  LOP3.LUT R220, R220, 0xfbffffff, RZ, 0xc0, !PT ;  /* 0xfbffffffdcdc7812 */ /* 0x000fe200078ec0ff */
[----:B------:R-:W3:Y:S04]  /*25a20*/  LDL.LU R39, [R1+0x38c] ;  /* 0x00038c0001277983 */ /* 0x000ee80000300800 */
[----:B------:R1:W-:Y:S01]  /*25a30*/  ST.E.U16 [R168.64+0x22], R53 ;  /* 0x00002235a8007985 */ /* 0x0003e2000c101504 */
[----:B--2---:R-:W-:Y:S01]  /*25a40*/  F2FP.BF16.PACK_AB R158, R65, R47 ;  /* 0x0000002f419e723e */ /* 0x004fe200000010ff */
[----:B------:R-:W-:Y:S02]  /*25a50*/  FADD.FTZ R44, R47, R64 ;  /* 0x000000402f2c7221 */ /* 0x000fe40000010000 */
[----:B------:R-:W2:Y:S01]  /*25a60*/  MUFU.EX2 R47, R198 ;  /* 0x000000c6002f7308 */ /* 0x000ea20000000800 */
[----:B------:R-:W-:Y:S01]  /*25a70*/  IMAD.MOV.U32 R196, RZ, RZ, R102 ;  /* 0x000000ffffc47224 */ /* 0x000fe200078e0066 */
[----:B------:R-:W-:Y:S01]  /*25a80*/  LOP3.LUT R102, R152, R213, RZ, 0x3c, !PT ;  /* 0x000000d598667212 */ /* 0x000fe200078e3cff */
[----:B------:R-:W-:Y:S01]  /*25a90*/  FADD.FTZ R65, R65, R44 ;  /* 0x0000002c41417221 */ /* 0x000fe20000010000 */
[----:B----4-:R4:W4:Y:S01]  /*25aa0*/  LDL.S16 R67, [R1+0x258] ;  /* 0x0002580001437983 */ /* 0x0109220000100600 */
[----:B------:R-:W-:Y:S05]  /*25ab0*/  @!P5 HFMA2.BF16_V2 R66, -RZ.H0_H0, RZ.H0_H0, -R48.H0_H0 ;  /* 0x200000ffff42d231 */ /* 0x000fea0000340930 */
[----:B------:R-:W-:Y:S01]  /*25ac0*/  PRMT R88, R66, 0x7610, R88 ;  /* 0x0000761042587816 */ /* 0x000fe20000000058 */
[----:B------:R-:W2:Y:S01]  /*25ad0*/  MUFU.EX2 R44, R197 ;  /* 0x000000c5002c7308 */ /* 0x000ea20000000800 */
[----:B-1----:R-:W-:Y:S01]  /*25ae0*/  PRMT R53, R118, 0x7610, R53 ;  /* 0x0000761076357816 */ /* 0x002fe20000000035 */
[----:B--2---:R-:W-:Y:S01]  /*25af0*/  FADD.FTZ R49, R47, R49 ;  /* 0x000000312f317221 */ /* 0x004fe20000010000 */
[C---:B------:R-:W-:Y:S03]  /*25b00*/  F2FP.BF16.PACK_AB R133, R44.reuse, R47 ;  /* 0x0000002f2c85723e */ /* 0x040fe600000010ff */
[----:B------:R-:W-:Y:S01]  /*25b10*/  FADD.FTZ R64, R44, R49 ;  /* 0x000000312c407221 */ /* 0x000fe20000010000 */
[C---:B------:R-:W-:Y:S03]  /*25b20*/  PRMT R44, R46.reuse, 0x7632, R44 ;  /* 0x000076322e2c7816 */ /* 0x040fe6000000002c */
[----:B------:R-:W1:Y:S01]  /*25b30*/  MUFU.EX2 R49, R134 ;  /* 0x0000008600317308 */ /* 0x000e620000000800 */
[----:B------:R-:W-:Y:S02]  /*25b40*/  PRMT R95, R46, 0x5410, R44 ;  /* 0x000054102e5f7816 */ /* 0x000fe4000000002c */
[----:B------:R-:W-:Y:S05]  /*25b50*/  @!P0 PRMT R46, R72, 0x5410, RZ ;  /* 0x00005410482e8816 */ /* 0x000fea00000000ff */
[----:B------:R-:W-:Y:S01]  /*25b60*/  ST.E.U16 [R172.64+0x1e], R46 ;  /* 0x00001e2eac007985 */ /* 0x000fe2000c101504 */
[----:B---3--:R-:W-:Y:S05]  /*25b70*/  @!P6 HFMA2.BF16_V2 R103, -RZ.H0_H0, RZ.H0_H0, -R44.H0_H0 ;  /* 0x200000ffff67e231 */ /* 0x008fea000034092c */
[----:B------:R-:W-:Y:S01]  /*25b80*/  PRMT R47, R103, 0x7610, R47 ;  /* 0x00007610672f7816 */ /* 0x000fe2000000002f */
[----:B------:R2:W-:Y:S03]  /*25b90*/  @!P6 STL.S16 [R1+0x244], R103 ;  /* 0x000244670100e387 */ /* 0x0005e60000100600 */
[----:B------:R-:W-:Y:S01]  /*25ba0*/  @!P6 PRMT R44, R47, 0x5410, RZ ;  /* 0x000054102f2ce816 */ /* 0x000fe200000000ff */
[----:B------:R3:W-:Y:S01]  /*25bb0*/  @!P5 STL.S16 [R1+0x240], R66 ;  /* 0x000240420100d387 */ /* 0x0007e20000100600 */
[----:B------:R-:W-:Y:S01]  /*25bc0*/  ISETP.GE.U32.AND P6, PT, R217, R85, PT ;  /* 0x00000055d900720c */ /* 0x000fe20003fc6070 */
[----:B-1----:R-:W-:Y:S02]  /*25bd0*/  FADD.FTZ R47, R49, R65 ;  /* 0x00000041312f7221 */ /* 0x002fe40000010000 */
[----:B------:R1:W5:Y:S04]  /*25be0*/  LDL.LU R134, [R1+0x388] ;  /* 0x0003880001867983 */ /* 0x0003680000300800 */
[----:B------:R-:W-:Y:S01]  /*25bf0*/  ST.E.U16 [R172.64+0x20], R44 ;  /* 0x0000202cac007985 */ /* 0x000fe2000c101504 */
[----:B--2---:R-:W-:Y:S01]  /*25c00*/  IMAD.WIDE.U32 R102, R102, -0x326172a9, RZ ;  /* 0xcd9e8d5766667825 */ /* 0x004fe200078e00ff */
[----:B---3--:R-:W2:Y:S02]  /*25c10*/  MUFU.EX2 R66, R135 ;  /* 0x0000008700427308 */ /* 0x008ea40000000800 */
[C---:B--2---:R-:W-:Y:S01]  /*25c20*/  F2FP.BF16.PACK_AB R159, R66.reuse, R49 ;  /* 0x00000031429f723e */ /* 0x044fe200000010ff */
[----:B------:R1:W5:Y:S07]  /*25c30*/  LDL.LU R135, [R1+0x384] ;  /* 0x0003840001877983 */ /* 0x00036e0000300800 */
[----:B------:R-:W2:Y:S01]  /*25c40*/  MUFU.EX2 R49, R243 ;  /* 0x000000f300317308 */ /* 0x000ea20000000800 */
[----:B------:R-:W-:Y:S01]  /*25c50*/  FADD.FTZ R66, R66, R47 ;  /* 0x0000002f42427221 */ /* 0x000fe20000010000 */
[----:B------:R1:W3:Y:S08]  /*25c60*/  LDL.S16 R72, [R1+0x22c] ;  /* 0x00022c0001487983 */ /* 0x0002f00000100600 */
[----:B------:R-:W1:Y:S01]  /*25c70*/  MUFU.EX2 R47, R230 ;  /* 0x000000e6002f7308 */ /* 0x000e620000000800 */
[----:B--2---:R-:W-:Y:S01]  /*25c80*/  FADD.FTZ R64, R49, R64 ;  /* 0x0000004031407221 */ /* 0x004fe20000010000 */
[C---:B-1----:R-:W-:Y:S03]  /*25c90*/  F2FP.BF16.PACK_AB R154, R47.reuse, R49 ;  /* 0x000000312f9a723e */ /* 0x042fe600000010ff */
[----:B------:R-:W-:Y:S01]  /*25ca0*/  FADD.FTZ R65, R47, R64 ;  /* 0x000000402f417221 */ /* 0x000fe20000010000 */
[C---:B------:R-:W-:Y:S01]  /*25cb0*/  PRMT R47, R48.reuse, 0x7632, R47 ;  /* 0x00007632302f7816 */ /* 0x040fe2000000002f */
[----:B------:R-:W-:Y:S03]  /*25cc0*/  IMAD.MOV.U32 R230, RZ, RZ, R246 ;  /* 0x000000ffffe67224 */ /* 0x000fe600078e00f6 */
[----:B------:R-:W-:Y:S01]  /*25cd0*/  PRMT R96, R48, 0x5410, R47 ;  /* 0x0000541030607816 */ /* 0x000fe2000000002f */
[----:B----4-:R-:W-:Y:S01]  /*25ce0*/  @!P4 HFMA2.BF16_V2 R67, -RZ.H0_H0, RZ.H0_H0, -R47.H0_H0 ;  /* 0x200000ffff43c231 */ /* 0x010fe2000034092f */
[----:B------:R-:W-:Y:S02]  /*25cf0*/  @!P5 PRMT R48, R88, 0x5410, RZ ;  /* 0x000054105830d816 */ /* 0x000fe400000000ff */
[----:B------:R-:W-:Y:S02]  /*25d00*/  ISETP.GE.U32.AND P5, PT, R217, R100, PT ;  /* 0x00000064d900720c */ /* 0x000fe40003fa6070 */
[----:B------:R-:W-:Y:S01]  /*25d10*/  PRMT R49, R67, 0x7610, R49 ;  /* 0x0000761043317816 */ /* 0x000fe20000000031 */
[----:B------:R1:W-:Y:S03]  /*25d20*/  @!P4 STL.S16 [R1+0x258], R67 ;  /* 0x000258430100c387 */ /* 0x0003e60000100600 */
[----:B------:R-:W-:Y:S01]  /*25d30*/  @!P4 PRMT R47, R49, 0x5410, RZ ;  /* 0x00005410312fc816 */ /* 0x000fe200000000ff */
[----:B------:R-:W-:Y:S01]  /*25d40*/  ST.E.U16 [R170.64+0x20], R48 ;  /* 0x00002030aa007985 */ /* 0x000fe2000c101504 */
[----:B------:R-:W-:Y:S01]  /*25d50*/  ISETP.GE.U32.AND P4, PT, R217, R91, PT ;  /* 0x0000005bd900720c */ /* 0x000fe20003f86070 */
[----:B------:R-:W-:Y:S02]  /*25d60*/  MUFU.EX2 R49, R222 ;  /* 0x000000de00317308 */ /* 0x000fe40000000800 */
[----:B------:R-:W-:Y:S08]  /*25d70*/  ST.E.U16 [R170.64+0x22], R47 ;  /* 0x0000222faa007985 */ /* 0x000ff0000c101504 */
[----:B-1----:R-:W1:Y:S02]  /*25d80*/  MUFU.EX2 R67, R226 ;  /* 0x000000e200437308 */ /* 0x002e640000000800 */
[----:B-1----:R-:W-:Y:S01]  /*25d90*/  F2FP.BF16.PACK_AB R160, R49, R67 ;  /* 0x0000004331a0723e */ /* 0x002fe200000010ff */
[----:B------:R-:W-:Y:S01]  /*25da0*/  FADD.FTZ R64, R67, R66 ;  /* 0x0000004243407221 */ /* 0x000fe20000010000 */
[----:B------:R1:W5:Y:S06]  /*25db0*/  LDL.LU R226, [R1+0x380] ;  /* 0x0003800001e27983 */ /* 0x00036c0000300800 */
[----:B------:R-:W2:Y:S01]  /*25dc0*/  MUFU.EX2 R67, R69 ;  /* 0x0000004500437308 */ /* 0x000ea20000000800 */
[----:B------:R-:W-:Y:S01]  /*25dd0*/  FADD.FTZ R66, R49, R64 ;  /* 0x0000004031427221 */ /* 0x000fe20000010000 */
[----:B------:R1:W5:Y:S04]  /*25de0*/  LDL.LU R222, [R1+0x37c] ;  /* 0x00037c0001de7983 */ /* 0x0003680000300800 */
[----:B------:R4:W-:Y:S04]  /*25df0*/  STL [R1+0x288], R66 ;  /* 0x0002884201007387 */ /* 0x0009e80000100800 */
[----:B------:R-:W1:Y:S10]  /*25e00*/  MUFU.EX2 R64, R247 ;  /* 0x000000f700407308 */ /* 0x000e740000000800 */
[----:B------:R-:W4:Y:S01]  /*25e10*/  MUFU.EX2 R49, R245 ;  /* 0x000000f500317308 */ /* 0x000f220000000800 */
[----:B--2---:R-:W-:Y:S01]  /*25e20*/  F2FP.BF16.PACK_AB R58, R71, R67 ;  /* 0x00000043473a723e */ /* 0x004fe200000010ff */
[----:B------:R-:W-:Y:S04]  /*25e30*/  FADD.FTZ R55, R67, R73 ;  /* 0x0000004943377221 */ /* 0x000fe80000010000 */
[----:B------:R-:W-:Y:S04]  /*25e40*/  FADD.FTZ R71, R71, R55 ;  /* 0x0000003747477221 */ /* 0x000fe80000010000 */
[----:B------:R-:W-:Y:S01]  /*25e50*/  MUFU.EX2 R55, R113 ;  /* 0x0000007100377308 */ /* 0x000fe20000000800 */
[----:B-1----:R-:W-:Y:S01]  /*25e60*/  FADD.FTZ R65, R64, R65 ;  /* 0x0000004140417221 */ /* 0x002fe20000010000 */
[C---:B----4-:R-:W-:Y:S03]  /*25e70*/  F2FP.BF16.PACK_AB R155, R49.reuse, R64 ;  /* 0x00000040319b723e */ /* 0x050fe600000010ff */
[----:B------:R-:W-:Y:S01]  /*25e80*/  FADD.FTZ R66, R49, R65 ;  /* 0x0000004131427221 */ /* 0x000fe20000010000 */
[----:B------:R-:W-:Y:S04]  /*25e90*/  SHF.R.U32.HI R49, RZ, 0x8, R68 ;  /* 0x00000008ff317819 */ /* 0x000fe80000011644 */
[----:B------:R-:W1:Y:S01]  /*25ea0*/  MUFU.EX2 R65, R251 ;  /* 0x000000fb00417308 */ /* 0x000e620000000800 */
[----:B------:R-:W-:Y:S04]  /*25eb0*/  LOP3.LUT R49, R49, 0xffff, RZ, 0xc0, !PT ;  /* 0x0000ffff31317812 */ /* 0x000fe800078ec0ff */
[----:B------:R-:W-:Y:S02]  /*25ec0*/  ISETP.GE.U32.AND P0, PT, R217, R49, PT ;  /* 0x00000031d900720c */ /* 0x000fe40003f06070 */
[C---:B------:R-:W-:Y:S04]  /*25ed0*/  PRMT R49, R50.reuse, 0x7632, R49 ;  /* 0x0000763232317816 */ /* 0x040fe80000000031 */
[----:B------:R-:W-:Y:S01]  /*25ee0*/  PRMT R88, R50, 0x5410, R49 ;  /* 0x0000541032587816 */ /* 0x000fe20000000031 */
[----:B-1----:R-:W-:Y:S01]  /*25ef0*/  FADD.FTZ R66, R65, R66 ;  /* 0x0000004241427221 */ /* 0x002fe20000010000 */
[----:B---3--:R-:W-:Y:S05]  /*25f00*/  @!P6 HFMA2.BF16_V2 R72, -RZ.H0_H0, RZ.H0_H0, -R50.H0_H0 ;  /* 0x200000ffff48e231 */ /* 0x008fea0000340932 */
[----:B------:R-:W-:Y:S01]  /*25f10*/  PRMT R64, R72, 0x7610, R64 ;  /* 0x0000761048407816 */ /* 0x000fe20000000040 */
[----:B------:R-:W-:Y:S03]  /*25f20*/  @!P6 STL.S16 [R1+0x22c], R72 ;  /* 0x00022c480100e387 */ /* 0x000fe60000100600 */
[----:B------:R-:W-:Y:S01]  /*25f30*/  @!P6 PRMT R50, R64, 0x5410, RZ ;  /* 0x000054104032e816 */ /* 0x000fe200000000ff */
[----:B------:R1:W2:Y:S01]  /*25f40*/  LDL.S16 R111, [R1+0x228] ;  /* 0x00022800016f7983 */ /* 0x0002a20000100600 */
[----:B------:R-:W-:Y:S01]  /*25f50*/  ISETP.GE.U32.AND P6, PT, R217, R99, PT ;  /* 0x00000063d900720c */ /* 0x000fe20003fc6070 */
[----:B------:R-:W3:Y:S02]  /*25f60*/  MUFU.EX2 R64, R250 ;  /* 0x000000fa00407308 */ /* 0x000ee40000000800 */
[----:B------:R-:W-:Y:S01]  /*25f70*/  ST.E.U16 [R174.64+0x30], R50 ;  /* 0x00003032ae007985 */ /* 0x000fe2000c101504 */
[C---:B---3--:R-:W-:Y:S01]  /*25f80*/  F2FP.BF16.PACK_AB R156, R64.reuse, R65 ;  /* 0x00000041409c723e */ /* 0x048fe200000010ff */
[----:B------:R-:W-:Y:S01]  /*25f90*/  FADD.FTZ R64, R64, R66 ;  /* 0x0000004240407221 */ /* 0x000fe20000010000 */
[----:B------:R-:W-:Y:S05]  /*25fa0*/  LOP3.LUT R66, R103, R232, R210, 0x96, !PT ;  /* 0x000000e867427212 */ /* 0x000fea00078e96d2 */
[----:B------:R-:W3:Y:S01]  /*25fb0*/  MUFU.EX2 R65, R101 ;  /* 0x0000006500417308 */ /* 0x000ee20000000800 */
[----:B------:R4:W-:Y:S01]  /*25fc0*/  STL [R1+0x28c], R64 ;  /* 0x00028c4001007387 */ /* 0x0009e20000100800 */
[----:B------:R-:W-:Y:S03]  /*25fd0*/  IMAD.WIDE.U32 R66, R66, -0x2daee0ad, RZ ;  /* 0xd2511f5342427825 */ /* 0x000fe600078e00ff */
[----:B------:R1:W2:Y:S02]  /*25fe0*/  LDL.S16 R110, [R1+0x214] ;  /* 0x00021400016e7983 */ /* 0x0002a40000100600 */
[----:B------:R-:W-:Y:S02]  /*25ff0*/  LOP3.LUT R68, R67, R234, R182, 0x96, !PT ;  /* 0x000000ea43447212 */ /* 0x000fe400078e96b6 */
[----:B------:R1:W2:Y:S03]  /*26000*/  LDL.S16 R85, [R1+0x210] ;  /* 0x0002100001557983 */ /* 0x0002a60000100600 */
[----:B------:R-:W-:Y:S01]  /*26010*/  IMAD.WIDE.U32 R68, R68, -0x326172a9, RZ ;  /* 0xcd9e8d5744447825 */ /* 0x000fe200078e00ff */
[----:B------:R1:W2:Y:S04]  /*26020*/  LDL.S16 R109, [R1+0x204] ;  /* 0x00020400016d7983 */ /* 0x0002a80000100600 */
[----:B------:R-:W-:Y:S01]  /*26030*/  LOP3.LUT R62, R69, R231, R178, 0x96, !PT ;  /* 0x000000e7453e7212 */ /* 0x000fe200078e96b2 */
[----:B------:R1:W2:Y:S01]  /*26040*/  LDL.S16 R105, [R1+0x200] ;  /* 0x0002000001697983 */ /* 0x0002a20000100600 */
[----:B------:R-:W-:Y:S01]  /*26050*/  MUFU.EX2 R69, R76 ;  /* 0x0000004c00457308 */ /* 0x000fe20000000800 */
[----:B---3--:R-:W-:Y:S02]  /*26060*/  FADD.FTZ R57, R65, R98 ;  /* 0x0000006241397221 */ /* 0x008fe40000010000 */
[----:B------:R-:W-:Y:S07]  /*26070*/  IMAD.WIDE.U32 R62, R62, -0x2daee0ad, RZ ;  /* 0xd2511f533e3e7825 */ /* 0x000fee00078e00ff */
[----:B----4-:R-:W3:Y:S02]  /*26080*/  MUFU.EX2 R64, R107 ;  /* 0x0000006b00407308 */ /* 0x010ee40000000800 */
[C---:B---3--:R-:W-:Y:S01]  /*26090*/  F2FP.BF16.PACK_AB R98, R64.reuse, R65 ;  /* 0x000000414062723e */ /* 0x048fe200000010ff */
[----:B------:R-:W-:Y:S01]  /*260a0*/  FADD.FTZ R57, R64, R57 ;  /* 0x0000003940397221 */ /* 0x000fe20000010000 */
[----:B------:R-:W-:Y:S03]  /*260b0*/  LOP3.LUT R64, R179, R233, R102, 0x96, !PT ;  /* 0x000000e9b3407212 */ /* 0x000fe600078e9666 */
[----:B------:R-:W-:Y:S02]  /*260c0*/  FADD.FTZ R59, R55, R57 ;  /* 0x00000039373b7221 */ /* 0x000fe40000010000 */
[----:B------:R-:W-:Y:S01]  /*260d0*/  IMAD.WIDE.U32 R64, R64, -0x2daee0ad, RZ ;  /* 0xd2511f5340407825 */ /* 0x000fe200078e00ff */
[----:B------:R-:W-:Y:S04]  /*260e0*/  MUFU.EX2 R57, R132 ;  /* 0x0000008400397308 */ /* 0x000fe80000000800 */
[----:B------:R-:W-:Y:S02]  /*260f0*/  LOP3.LUT R66, R65, R241, R66, 0x96, !PT ;  /* 0x000000f141427212 */ /* 0x000fe400078e9642 */
[----:B------:R-:W-:Y:S03]  /*26100*/  LOP3.LUT R64, R63, R239, R64, 0x96, !PT ;  /* 0x000000ef3f407212 */ /* 0x000fe600078e9640 */
[----:B------:R-:W-:Y:S04]  /*26110*/  IMAD.WIDE.U32 R66, R66, -0x326172a9, RZ ;  /* 0xcd9e8d5742427825 */ /* 0x000fe800078e00ff */
[----:B------:R-:W-:Y:S01]  /*26120*/  IMAD.WIDE.U32 R64, R64, -0x326172a9, RZ ;  /* 0xcd9e8d5740407825 */ /* 0x000fe200078e00ff */
[----:B------:R-:W-:Y:S02]  /*26130*/  LOP3.LUT R72, R67, R240, R68, 0x96, !PT ;  /* 0x000000f043487212 */ /* 0x000fe400078e9644 */
[----:B------:R-:W-:Y:S02]  /*26140*/  F2FP.BF16.PACK_AB R67, R69, R74 ;  /* 0x0000004a4543723e */ /* 0x000fe400000010ff */
[----:B------:R-:W-:Y:S01]  /*26150*/  LOP3.LUT R68, R65, R238, R66, 0x96, !PT ;  /* 0x000000ee41447212 */ /* 0x000fe200078e9642 */
[----:B------:R-:W-:Y:S01]  /*26160*/  IMAD.WIDE.U32 R72, R72, -0x2daee0ad, RZ ;  /* 0xd2511f5348487825 */ /* 0x000fe200078e00ff */
[----:B------:R-:W-:Y:S04]  /*26170*/  F2FP.BF16.PACK_AB R65, R51, R55 ;  /* 0x000000373341723e */ /* 0x000fe800000010ff */
[----:B------:R-:W-:Y:S02]  /*26180*/  LOP3.LUT R62, R73, R236, R62, 0x96, !PT ;  /* 0x000000ec493e7212 */ /* 0x000fe400078e963e */
[----:B------:R-:W3:Y:S03]  /*26190*/  MUFU.EX2 R73, R129 ;  /* 0x0000008100497308 */ /* 0x000ee60000000800 */
[----:B------:R-:W-:Y:S05]  /*261a0*/  IMAD.WIDE.U32 R62, R62, -0x326172a9, RZ ;  /* 0xcd9e8d573e3e7825 */ /* 0x000fea00078e00ff */
[----:B------:R-:W-:Y:S01]  /*261b0*/  LOP3.LUT R45, R63, R242, R64, 0x96, !PT ;  /* 0x000000f23f2d7212 */ /* 0x000fe200078e9640 */
[----:B------:R-:W-:Y:S01]  /*261c0*/  FADD.FTZ R64, R51, R59 ;  /* 0x0000003b33407221 */ /* 0x000fe20000010000 */
[----:B------:R-:W-:Y:S01]  /*261d0*/  PRMT R51, R52, 0x7632, R51 ;  /* 0x0000763234337816 */ /* 0x000fe20000000033 */
[----:B------:R-:W-:Y:S01]  /*261e0*/  FADD.FTZ R59, R74, R71 ;  /* 0x000000474a3b7221 */ /* 0x000fe20000010000 */
[----:B------:R-:W-:Y:S01]  /*261f0*/  LOP3.LUT R55, R45, 0xff, RZ, 0xc0, !PT ;  /* 0x000000ff2d377812 */ /* 0x000fe200078ec0ff */
[----:B------:R-:W4:Y:S01]  /*26200*/  MUFU.EX2 R71, R252 ;  /* 0x000000fc00477308 */ /* 0x000f220000000800 */
[----:B------:R-:W-:Y:S02]  /*26210*/  SHF.R.U32.HI R2, RZ, 0x18, R45 ;  /* 0x00000018ff027819 */ /* 0x000fe4000001162d */
[----:B------:R-:W-:Y:S01]  /*26220*/  LOP3.LUT R0, R62, 0xff, RZ, 0xc0, !PT ;  /* 0x000000ff3e007812 */ /* 0x000fe200078ec0ff */
[----:B--2---:R-:W-:Y:S05]  /*26230*/  @!P4 HFMA2.BF16_V2 R111, -RZ.H0_H0, RZ.H0_H0, -R49.H0_H0 ;  /* 0x200000ffff6fc231 */ /* 0x004fea0000340931 */
[----:B------:R-:W-:Y:S01]  /*26240*/  PRMT R66, R111, 0x7610, R66 ;  /* 0x000076106f427816 */ /* 0x000fe20000000042 */
[----:B------:R-:W-:Y:S03]  /*26250*/  @!P4 STL.S16 [R1+0x228], R111 ;  /* 0x0002286f0100c387 */ /* 0x000fe60000100600 */
[----:B------:R-:W-:Y:S01]  /*26260*/  @!P4 PRMT R49, R66, 0x5410, RZ ;  /* 0x000054104231c816 */ /* 0x000fe200000000ff */
[----:B------:R1:W2:Y:S01]  /*26270*/  LDL.S16 R101, [R1+0x1fc] ;  /* 0x0001fc0001657983 */ /* 0x0002a20000100600 */
[----:B------:R-:W-:Y:S01]  /*26280*/  ISETP.GE.U32.AND P4, PT, R217, R55, PT ;  /* 0x00000037d900720c */ /* 0x000fe20003f86070 */
[----:B------:R-:W-:Y:S01]  /*26290*/  FADD.FTZ R66, R69, R59 ;  /* 0x0000003b45427221 */ /* 0x000fe20000010000 */
[----:B------:R-:W-:Y:S01]  /*262a0*/  LOP3.LUT R55, R45, 0xffff, RZ, 0xc0, !PT ;  /* 0x0000ffff2d377812 */ /* 0x000fe200078ec0ff */
[----:B------:R-:W-:Y:S01]  /*262b0*/  ST.E.U16 [R174.64+0x32], R49 ;  /* 0x00003231ae007985 */ /* 0x000fe2000c101504 */
[----:B------:R-:W-:Y:S02]  /*262c0*/  SHF.R.U32.HI R45, RZ, 0x10, R45 ;  /* 0x00000010ff2d7819 */ /* 0x000fe4000001162d */
[----:B------:R-:W-:Y:S02]  /*262d0*/  SHF.R.U32.HI R55, RZ, 0x8, R55 ;  /* 0x00000008ff377819 */ /* 0x000fe40000011637 */
[----:B------:R-:W-:Y:S02]  /*262e0*/  LOP3.LUT R74, R45, 0xff, RZ, 0xc0, !PT ;  /* 0x000000ff2d4a7812 */ /* 0x000fe400078ec0ff */
[----:B------:R-:W-:Y:S02]  /*262f0*/  LOP3.LUT R55, R55, 0xffff, RZ, 0xc0, !PT ;  /* 0x0000ffff37377812 */ /* 0x000fe400078ec0ff */
[----:B------:R-:W-:Y:S01]  /*26300*/  PRMT R59, R60, 0x7632, R59 ;  /* 0x000076323c3b7816 */ /* 0x000fe2000000003b */
[----:B------:R-:W-:Y:S02]  /*26310*/  @!P6 HFMA2.BF16_V2 R110, -RZ.H0_H0, RZ.H0_H0, -R52.H0_H0 ;  /* 0x200000ffff6ee231 */ /* 0x000fe40000340934 */
[----:B------:R-:W-:Y:S03]  /*26320*/  @!P5 HFMA2.BF16_V2 R85, -RZ.H0_H0, RZ.H0_H0, -R51.H0_H0 ;  /* 0x200000ffff55d231 */ /* 0x000fe60000340933 */
[----:B------:R-:W-:Y:S01]  /*26330*/  PRMT R91, R110, 0x7610, R91 ;  /* 0x000076106e5b7816 */ /* 0x000fe2000000005b */
[----:B------:R-:W-:Y:S01]  /*26340*/  @!P6 STL.S16 [R1+0x214], R110 ;  /* 0x0002146e0100e387 */ /* 0x000fe20000100600 */
[----:B------:R-:W-:Y:S01]  /*26350*/  @!P3 HFMA2.BF16_V2 R109, -RZ.H0_H0, RZ.H0_H0, -R42.H0_H0 ;  /* 0x200000ffff6db231 */ /* 0x000fe2000034092a */
[----:B------:R-:W-:Y:S02]  /*26360*/  PRMT R76, R85, 0x7610, R76 ;  /* 0x00007610554c7816 */ /* 0x000fe4000000004c */
[----:B------:R1:W-:Y:S02]  /*26370*/  @!P5 STL.S16 [R1+0x210], R85 ;  /* 0x000210550100d387 */ /* 0x0003e40000100600 */
[----:B------:R-:W-:Y:S02]  /*26380*/  PRMT R104, R109, 0x7610, R104 ;  /* 0x000076106d687816 */ /* 0x000fe40000000068 */
[----:B------:R2:W2:Y:S04]  /*26390*/  LDL.S16 R69, [R1+0x21c] ;  /* 0x00021c0001457983 */ /* 0x0004a80000100600 */
[----:B------:R-:W-:Y:S01]  /*263a0*/  @!P3 STL.S16 [R1+0x204], R109 ;  /* 0x0002046d0100b387 */ /* 0x000fe20000100600 */
[----:B-1----:R-:W-:Y:S02]  /*263b0*/  PRMT R85, R52, 0x5410, R51 ;  /* 0x0000541034557816 */ /* 0x002fe40000000033 */
[----:B------:R-:W-:Y:S02]  /*263c0*/  @!P5 PRMT R51, R76, 0x5410, RZ ;  /* 0x000054104c33d816 */ /* 0x000fe400000000ff */
[----:B------:R-:W-:Y:S01]  /*263d0*/  ISETP.GE.U32.AND P5, PT, R217, R2, PT ;  /* 0x00000002d900720c */ /* 0x000fe20003fa6070 */
[----:B---3--:R-:W-:Y:S01]  /*263e0*/  FADD.FTZ R2, R73, R64 ;  /* 0x0000004049027221 */ /* 0x008fe20000010000 */
[----:B------:R-:W-:Y:S01]  /*263f0*/  @!P6 PRMT R52, R91, 0x5410, RZ ;  /* 0x000054105b34e816 */ /* 0x000fe200000000ff */
[----:B------:R-:W1:Y:S01]  /*26400*/  MUFU.EX2 R64, R225 ;  /* 0x000000e100407308 */ /* 0x000e620000000800 */
[----:B------:R-:W-:Y:S01]  /*26410*/  ISETP.GE.U32.AND P6, PT, R217, R55, PT ;  /* 0x00000037d900720c */ /* 0x000fe20003fc6070 */
[----:B------:R3:W-:Y:S01]  /*26420*/  ST.E.U16 [R168.64+0x32], R51 ;  /* 0x00003233a8007985 */ /* 0x0007e2000c101504 */
[C---:B------:R-:W-:Y:S01]  /*26430*/  PRMT R55, R42.reuse, 0x7632, R55 ;  /* 0x000076322a377816 */ /* 0x040fe20000000037 */
[----:B------:R-:W-:Y:S01]  /*26440*/  FADD.FTZ R76, R57, R2 ;  /* 0x00000002394c7221 */ /* 0x000fe20000010000 */
[----:B------:R-:W-:Y:S01]  /*26450*/  SHF.R.U32.HI R2, RZ, 0x10, R62 ;  /* 0x00000010ff027819 */ /* 0x000fe2000001163e */
[----:B------:R3:W-:Y:S01]  /*26460*/  ST.E.U16 [R168.64+0x30], R52 ;  /* 0x00003034a8007985 */ /* 0x0007e2000c101504 */
[----:B------:R-:W-:Y:S01]  /*26470*/  PRMT R91, R42, 0x5410, R55 ;  /* 0x000054102a5b7816 */ /* 0x000fe20000000037 */
[----:B------:R-:W-:Y:S01]  /*26480*/  @!P0 HFMA2.BF16_V2 R105, -RZ.H0_H0, RZ.H0_H0, -R55.H0_H0 ;  /* 0x200000ffff698231 */ /* 0x000fe20000340937 */
[----:B------:R-:W-:Y:S01]  /*26490*/  @!P3 PRMT R42, R104, 0x5410, RZ ;  /* 0x00005410682ab816 */ /* 0x000fe200000000ff */
[----:B----4-:R-:W-:Y:S01]  /*264a0*/  FADD.FTZ R3, R71, R76 ;  /* 0x0000004c47037221 */ /* 0x010fe20000010000 */
[----:B------:R-:W-:Y:S01]  /*264b0*/  ISETP.GE.U32.AND P3, PT, R217, R0, PT ;  /* 0x00000000d900720c */ /* 0x000fe20003f66070 */
[----:B------:R-:W-:Y:S01]  /*264c0*/  FADD.FTZ R0, R93, R66 ;  /* 0x000000425d007221 */ /* 0x000fe20000010000 */
[----:B------:R-:W-:Y:S01]  /*264d0*/  PRMT R99, R105, 0x7610, R99 ;  /* 0x0000761069637816 */ /* 0x000fe20000000063 */
[----:B------:R4:W-:Y:S01]  /*264e0*/  @!P0 STL.S16 [R1+0x200], R105 ;  /* 0x0002006901008387 */ /* 0x0009e20000100600 */
[----:B------:R-:W-:Y:S02]  /*264f0*/  F2FP.BF16.PACK_AB R73, R57, R73 ;  /* 0x000000493949723e */ /* 0x000fe400000010ff */
[----:B------:R-:W-:Y:S01]  /*26500*/  @!P0 PRMT R55, R99, 0x5410, RZ ;  /* 0x0000541063378816 */ /* 0x000fe200000000ff */
[----:B------:R-:W-:Y:S04]  /*26510*/  ST.E.U16 [R172.64+0x2e], R42 ;  /* 0x00002e2aac007985 */ /* 0x000fe8000c101504 */
[----:B------:R-:W-:Y:S01]  /*26520*/  ST.E.U16 [R172.64+0x30], R55 ;  /* 0x00003037ac007985 */ /* 0x000fe2000c101504 */
[C---:B-1----:R-:W-:Y:S01]  /*26530*/  F2FP.BF16.PACK_AB R113, R64.reuse, R71 ;  /* 0x000000474071723e */ /* 0x042fe200000010ff */
[----:B------:R-:W-:Y:S01]  /*26540*/  FADD.FTZ R64, R64, R3 ;  /* 0x0000000340407221 */ /* 0x000fe20000010000 */
[----:B------:R-:W-:Y:S01]  /*26550*/  PRMT R71, R70, 0x7632, R71 ;  /* 0x0000763246477816 */ /* 0x000fe20000000047 */
[----:B------:R1:W5:Y:S01]  /*26560*/  LDL.LU R225, [R1+0x378] ;  /* 0x0003780001e17983 */ /* 0x0003620000300800 */
[----:B---3--:R-:W-:Y:S03]  /*26570*/  MUFU.EX2 R51, R223 ;  /* 0x000000df00337308 */ /* 0x008fe60000000800 */
[----:B------:R1:W4:Y:S01]  /*26580*/  LDL.S16 R45, [R1+0x20c] ;  /* 0x00020c00012d7983 */ /* 0x0003220000100600 */
[----:B------:R-:W-:Y:S03]  /*26590*/  PRMT R52, R128, 0x7610, R52 ;  /* 0x0000761080347816 */ /* 0x000fe60000000034 */
[----:B------:R1:W4:Y:S03]  /*265a0*/  LDL.S16 R99, [R1+0x224] ;  /* 0x0002240001637983 */ /* 0x0003260000100600 */
[----:B----4-:R4:W1:Y:S01]  /*265b0*/  MUFU.EX2 R105, R97 ;  /* 0x0000006100697308 */ /* 0x0108620000000800 */
[----:B--2---:R-:W-:Y:S05]  /*265c0*/  @!P2 HFMA2.BF16_V2 R101, -RZ.H0_H0, RZ.H0_H0, -R60.H0_H0 ;  /* 0x200000ffff65a231 */ /* 0x004fea000034093c */
[----:B------:R-:W-:Y:S01]  /*265d0*/  PRMT R100, R101, 0x7610, R100 ;  /* 0x0000761065647816 */ /* 0x000fe20000000064 */
[----:B------:R2:W-:Y:S04]  /*265e0*/  @!P2 STL.S16 [R1+0x1fc], R101 ;  /* 0x0001fc650100a387 */ /* 0x0005e80000100600 */
[----:B------:R1:W3:Y:S01]  /*265f0*/  LDL.S16 R104, [R1+0x1ec] ;  /* 0x0001ec0001687983 */ /* 0x0002e20000100600 */
[----:B--2---:R-:W-:Y:S02]  /*26600*/  SHF.R.U32.HI R101, RZ, 0x18, R62 ;  /* 0x00000018ff657819 */ /* 0x004fe4000001163e */
[----:B------:R-:W-:Y:S02]  /*26610*/  LOP3.LUT R62, R62, 0xffff, RZ, 0xc0, !PT ;  /* 0x0000ffff3e3e7812 */ /* 0x000fe400078ec0ff */
[C---:B------:R-:W-:Y:S01]  /*26620*/  F2FP.BF16.PACK_AB R63, R78.reuse, R93 ;  /* 0x0000005d4e3f723e */ /* 0x040fe200000010ff */
[----:B------:R-:W-:Y:S01]  /*26630*/  FADD.FTZ R78, R78, R0 ;  /* 0x000000004e4e7221 */ /* 0x000fe20000010000 */
[----:B------:R-:W-:Y:S02]  /*26640*/  PRMT R93, R60, 0x5410, R59 ;  /* 0x000054103c5d7816 */ /* 0x000fe4000000003b */
[----:B------:R-:W-:Y:S01]  /*26650*/  @!P2 PRMT R60, R100, 0x5410, RZ ;  /* 0x00005410643ca816 */ /* 0x000fe200000000ff */
[----:B------:R-:W-:Y:S01]  /*26660*/  @!P1 HFMA2.BF16_V2 R69, -RZ.H0_H0, RZ.H0_H0, -R59.H0_H0 ;  /* 0x200000ffff459231 */ /* 0x000fe2000034093b */
[----:B------:R-:W-:Y:S01]  /*26670*/  LOP3.LUT R0, R2, 0xff, RZ, 0xc0, !PT ;  /* 0x000000ff02007812 */ /* 0x000fe200078ec0ff */
[----:B------:R2:W2:Y:S01]  /*26680*/  LDL.S16 R100, [R1+0x1e8] ;  /* 0x0001e80001647983 */ /* 0x0004a20000100600 */
[----:B------:R-:W-:Y:S02]  /*26690*/  ISETP.GE.U32.AND P2, PT, R217, R74, PT ;  /* 0x0000004ad900720c */ /* 0x000fe40003f46070 */
[----:B------:R-:W-:Y:S01]  /*266a0*/  PRMT R108, R69, 0x7610, R108 ;  /* 0x00007610456c7816 */ /* 0x000fe2000000006c */
[----:B------:R1:W-:Y:S01]  /*266b0*/  @!P1 STL.S16 [R1+0x21c], R69 ;  /* 0x00021c4501009387 */ /* 0x0003e20000100600 */
[----:B------:R-:W-:Y:S02]  /*266c0*/  PRMT R2, R98, 0x7610, R2 ;  /* 0x0000761062027816 */ /* 0x000fe40000000002 */
[----:B------:R-:W-:Y:S01]  /*266d0*/  @!P1 PRMT R59, R108, 0x5410, RZ ;  /* 0x000054106c3b9816 */ /* 0x000fe200000000ff */
[----:B------:R-:W-:Y:S01]  /*266e0*/  ST.E.U16 [R170.64+0x30], R60 ;  /* 0x0000303caa007985 */ /* 0x000fe2000c101504 */
[----:B------:R-:W-:Y:S02]  /*266f0*/  ISETP.GE.U32.AND P1, PT, R217, R0, PT ;  /* 0x00000000d900720c */ /* 0x000fe40003f26070 */
[----:B------:R-:W-:Y:S01]  /*26700*/  SHF.R.U32.HI R0, RZ, 0x8, R62 ;  /* 0x00000008ff007819 */ /* 0x000fe2000001163e */
[----:B------:R-:W-:Y:S01]  /*26710*/  ST.E.U16 [R170.64+0x32], R59 ;  /* 0x0000323baa007985 */ /* 0x000fe2000c101504 */
[----:B------:R-:W-:Y:S02]  /*26720*/  PRMT R74, R75, 0x7632, R74 ;  /* 0x000076324b4a7816 */ /* 0x000fe4000000004a */
[----:B------:R-:W-:Y:S01]  /*26730*/  LOP3.LUT R0, R0, 0xffff, RZ, 0xc0, !PT ;  /* 0x0000ffff00007812 */ /* 0x000fe200078ec0ff */
[----:B-1----:R-:W-:Y:S05]  /*26740*/  IMAD.WIDE.U32 R68, R68, -0x2daee0ad, RZ ;  /* 0xd2511f5344447825 */ /* 0x002fea00078e00ff */
[----:B------:R-:W-:Y:S02]  /*26750*/  LOP3.LUT R66, R69, R237, R72, 0x96, !PT ;  /* 0x000000ed45427212 */ /* 0x000fe400078e9648 */
[C---:B------:R-:W-:Y:S02]  /*26760*/  LOP3.LUT R62, R68.reuse, 0xff, RZ, 0xc0, !PT ;  /* 0x000000ff443e7812 */ /* 0x040fe400078ec0ff */
[----:B------:R-:W-:Y:S02]  /*26770*/  LOP3.LUT R72, R68, 0xffff, RZ, 0xc0, !PT ;  /* 0x0000ffff44487812 */ /* 0x000fe400078ec0ff */
[--C-:B----4-:R-:W-:Y:S02]  /*26780*/  SHF.R.U32.HI R97, RZ, 0x10, R68.reuse ;  /* 0x00000010ff617819 */ /* 0x110fe40000011644 */
[----:B------:R-:W-:Y:S02]  /*26790*/  SHF.R.U32.HI R108, RZ, 0x18, R68 ;  /* 0x00000018ff6c7819 */ /* 0x000fe40000011644 */
[----:B------:R-:W-:Y:S02]  /*267a0*/  ISETP.GE.U32.AND P0, PT, R217, R62, PT ;  /* 0x0000003ed900720c */ /* 0x000fe40003f06070 */
[----:B------:R-:W-:Y:S02]  /*267b0*/  LOP3.LUT R62, R66, 0xff, RZ, 0xc0, !PT ;  /* 0x000000ff423e7812 */ /* 0x000fe400078ec0ff */
[----:B------:R-:W-:Y:S02]  /*267c0*/  SHF.R.U32.HI R3, RZ, 0x18, R66 ;  /* 0x00000018ff037819 */ /* 0x000fe40000011642 */
[----:B------:R-:W-:Y:S02]  /*267d0*/  LOP3.LUT R44, R97, 0xff, RZ, 0xc0, !PT ;  /* 0x000000ff612c7812 */ /* 0x000fe400078ec0ff */
[--C-:B------:R-:W-:Y:S02]  /*267e0*/  SHF.R.U32.HI R46, RZ, 0x8, R72.reuse ;  /* 0x00000008ff2e7819 */ /* 0x100fe40000011648 */
[----:B------:R-:W-:Y:S02]  /*267f0*/  PRMT R72, R73, 0x7632, R72 ;  /* 0x0000763249487816 */ /* 0x000fe40000000048 */
[----:B------:R-:W-:Y:S01]  /*26800*/  LOP3.LUT R46, R46, 0xffff, RZ, 0xc0, !PT ;  /* 0x0000ffff2e2e7812 */ /* 0x000fe200078ec0ff */
[----:B------:R-:W-:Y:S01]  /*26810*/  @!P4 HFMA2.BF16_V2 R45, -RZ.H0_H0, RZ.H0_H0, -R56.H0_H0 ;  /* 0x200000ffff2dc231 */ /* 0x000fe20000340938 */
[----:B------:R-:W-:Y:S01]  /*26820*/  @P0 LOP3.LUT R220, R220, 0x4000000, RZ, 0xfc, !PT ;  /* 0x04000000dcdc0812 */ /* 0x000fe200078efcff */
[----:B------:R-:W-:Y:S03]  /*26830*/  @!P6 HFMA2.BF16_V2 R99, -RZ.H0_H0, RZ.H0_H0, -R40.H0_H0 ;  /* 0x200000ffff63e231 */ /* 0x000fe60000340928 */
[----:B------:R-:W-:Y:S01]  /*26840*/  PRMT R57, R45, 0x7610, R57 ;  /* 0x000076102d397816 */ /* 0x000fe20000000039 */
[----:B------:R1:W-:Y:S01]  /*26850*/  @!P4 STL.S16 [R1+0x20c], R45 ;  /* 0x00020c2d0100c387 */ /* 0x0003e20000100600 */
[----:B------:R-:W-:Y:S01]  /*26860*/  PRMT R107, R99, 0x7610, R107 ;  /* 0x00007610636b7816 */ /* 0x000fe2000000006b */
[----:B-1----:R1:W4:Y:S02]  /*26870*/  MUFU.EX2 R45, R221 ;  /* 0x000000dd002d7308 */ /* 0x0023240000000800 */
[----:B-1----:R1:W5:Y:S04]  /*26880*/  LDL.LU R221, [R1+0x374] ;  /* 0x0003740001dd7983 */ /* 0x0023680000300800 */
[----:B------:R1:W-:Y:S02]  /*26890*/  @!P6 STL.S16 [R1+0x224], R99 ;  /* 0x000224630100e387 */ /* 0x0003e40000100600 */
[----:B-1----:R-:W-:Y:S02]  /*268a0*/  PRMT R99, R56, 0x5410, R40 ;  /* 0x0000541038637816 */ /* 0x002fe40000000028 */
[----:B------:R-:W-:Y:S02]  /*268b0*/  @!P4 PRMT R56, R57, 0x5410, RZ ;  /* 0x000054103938c816 */ /* 0x000fe400000000ff */
[----:B------:R-:W-:Y:S01]  /*268c0*/  ISETP.GE.U32.AND P4, PT, R217, R0, PT ;  /* 0x00000000d900720c */ /* 0x000fe20003f86070 */
[----:B------:R-:W1:Y:S01]  /*268d0*/  MUFU.EX2 R57, R218 ;  /* 0x000000da00397308 */ /* 0x000e620000000800 */
[----:B------:R-:W-:Y:S01]  /*268e0*/  PRMT R0, R98, 0x7632, R0 ;  /* 0x0000763262007816 */ /* 0x000fe20000000000 */
[----:B------:R-:W-:Y:S01]  /*268f0*/  ST.E.U16 [R174.64+0x40], R56 ;  /* 0x00004038ae007985 */ /* 0x000fe2000c101504 */
[----:B------:R-:W-:Y:S02]  /*26900*/  @!P6 PRMT R40, R107, 0x5410, RZ ;  /* 0x000054106b28e816 */ /* 0x000fe400000000ff */
[----:B------:R-:W-:Y:S01]  /*26910*/  ISETP.GE.U32.AND P6, PT, R217, R62, PT ;  /* 0x0000003ed900720c */ /* 0x000fe20003fc6070 */
[----:B------:R-:W-:Y:S02]  /*26920*/  FADD.FTZ R62, R106, R78 ;  /* 0x0000004e6a3e7221 */ /* 0x000fe40000010000 */
[----:B------:R-:W-:Y:S02]  /*26930*/  ST.E.U16 [R174.64+0x42], R40 ;  /* 0x00004228ae007985 */ /* 0x000fe4000c101504 */
[----:B------:R-:W-:Y:S02]  /*26940*/  FADD.FTZ R76, R105, R62 ;  /* 0x0000003e694c7221 */ /* 0x000fe40000010000 */
[----:B----4-:R-:W-:Y:S01]  /*26950*/  FADD.FTZ R62, R45, R64 ;  /* 0x000000402d3e7221 */ /* 0x010fe20000010000 */
[C---:B-1----:R-:W-:Y:S01]  /*26960*/  F2FP.BF16.PACK_AB R45, R57.reuse, R45 ;  /* 0x0000002d392d723e */ /* 0x042fe200000010ff */
[----:B------:R1:W5:Y:S02]  /*26970*/  LDL.LU R218, [R1+0x370] ;  /* 0x0003700001da7983 */ /* 0x0003640000300800 */
[----:B------:R-:W-:Y:S01]  /*26980*/  FADD.FTZ R109, R57, R62 ;  /* 0x0000003e396d7221 */ /* 0x000fe20000010000 */
[----:B------:R-:W-:Y:S02]  /*26990*/  SHF.R.U32.HI R57, RZ, 0x10, R66 ;  /* 0x00000010ff397819 */ /* 0x000fe40000011642 */
[----:B------:R-:W-:Y:S02]  /*269a0*/  LOP3.LUT R66, R66, 0xffff, RZ, 0xc0, !PT ;  /* 0x0000ffff42427812 */ /* 0x000fe400078ec0ff */
[----:B------:R-:W-:Y:S02]  /*269b0*/  LOP3.LUT R78, R57, 0xff, RZ, 0xc0, !PT ;  /* 0x000000ff394e7812 */ /* 0x000fe400078ec0ff */
[----:B------:R-:W-:Y:S04]  /*269c0*/  SHF.R.U32.HI R66, RZ, 0x8, R66 ;  /* 0x00000008ff427819 */ /* 0x000fe80000011642 */
[----:B------:R-:W-:Y:S01]  /*269d0*/  LOP3.LUT R66, R66, 0xffff, RZ, 0xc0, !PT ;  /* 0x0000ffff42427812 */ /* 0x000fe200078ec0ff */
[----:B---3--:R-:W-:Y:S05]  /*269e0*/  @!P2 HFMA2.BF16_V2 R104, -RZ.H0_H0, RZ.H0_H0, -R2.H0_H0 ;  /* 0x200000ffff68a231 */ /* 0x008fea0000340902 */
[----:B------:R-:W-:Y:S01]  /*269f0*/  PRMT R68, R104, 0x7610, R68 ;  /* 0x0000761068447816 */ /* 0x000fe20000000044 */
[----:B------:R3:W-:Y:S02]  /*26a00*/  @!P2 STL.S16 [R1+0x1ec], R104 ;  /* 0x0001ec680100a387 */ /* 0x0007e40000100600 */
[----:B---3--:R-:W-:Y:S01]  /*26a10*/  LOP3.LUT R104, R177, R233, R102, 0x96, !PT ;  /* 0x000000e9b1687212 */ /* 0x008fe200078e9666 */
[----:B--2---:R-:W-:Y:S05]  /*26a20*/  @!P5 HFMA2.BF16_V2 R100, -RZ.H0_H0, RZ.H0_H0, -R0.H0_H0 ;  /* 0x200000ffff64d231 */ /* 0x004fea0000340900 */
[----:B------:R-:W-:Y:S01]  /*26a30*/  PRMT R69, R100, 0x7610, R69 ;  /* 0x0000761064457816 */ /* 0x000fe20000000045 */
[----:B------:R2:W-:Y:S04]  /*26a40*/  @!P5 STL.S16 [R1+0x1e8], R100 ;  /* 0x0001e8640100d387 */ /* 0x0005e80000100600 */
[----:B------:R1:W3:Y:S04]  /*26a50*/  LDL.S16 R98, [R1+0x254] ;  /* 0x0002540001627983 */ /* 0x0002e80000100600 */
[----:B------:R1:W4:Y:S04]  /*26a60*/  LDL.S16 R124, [R1+0x264] ;  /* 0x00026400017c7983 */ /* 0x0003280000100600 */
[----:B------:R1:W4:Y:S04]  /*26a70*/  LDL.S16 R148, [R1+0x23c] ;  /* 0x00023c0001947983 */ /* 0x0003280000100600 */
[----:B------:R1:W4:Y:S01]  /*26a80*/  LDL.S16 R146, [R1+0x250] ;  /* 0x0002500001927983 */ /* 0x0003220000100600 */
[----:B--2---:R-:W-:Y:S02]  /*26a90*/  PRMT R100, R2, 0x5410, R0 ;  /* 0x0000541002647816 */ /* 0x004fe40000000000 */
[----:B------:R-:W-:Y:S02]  /*26aa0*/  @!P2 PRMT R2, R68, 0x5410, RZ ;  /* 0x000054104402a816 */ /* 0x000fe400000000ff */
[----:B------:R-:W-:Y:S02]  /*26ab0*/  LOP3.LUT R68, R103, R232, R208, 0x96, !PT ;  /* 0x000000e867447212 */ /* 0x000fe400078e96d0 */
[----:B------:R-:W-:Y:S01]  /*26ac0*/  @!P5 PRMT R0, R69, 0x5410, RZ ;  /* 0x000054104500d816 */ /* 0x000fe200000000ff */
[----:B------:R-:W-:Y:S01]  /*26ad0*/  ST.E.U16 [R168.64+0x40], R2 ;  /* 0x00004002a8007985 */ /* 0x000fe2000c101504 */
[----:B------:R-:W-:Y:S01]  /*26ae0*/  ISETP.GE.U32.AND P5, PT, R217, R3, PT ;  /* 0x00000003d900720c */ /* 0x000fe20003fa6070 */
[----:B------:R-:W-:Y:S01]  /*26af0*/  IMAD.WIDE.U32 R68, R68, -0x2daee0ad, RZ ;  /* 0xd2511f5344447825 */ /* 0x000fe200078e00ff */
[----:B------:R-:W-:Y:S01]  /*26b00*/  F2FP.BF16.PACK_AB R3, R105, R106 ;  /* 0x0000006a6903723e */ /* 0x000fe200000010ff */
[----:B------:R-:W-:Y:S02]  /*26b10*/  ST.E.U16 [R168.64+0x42], R0 ;  /* 0x00004200a8007985 */ /* 0x000fe4000c101504 */
[----:B------:R-:W-:Y:S01]  /*26b20*/  IMAD.WIDE.U32 R104, R104, -0x2daee0ad, RZ ;  /* 0xd2511f5368687825 */ /* 0x000fe200078e00ff */
[----:B------:R-:W-:Y:S04]  /*26b30*/  LOP3.LUT R102, R69, R234, R180, 0x96, !PT ;  /* 0x000000ea45667212 */ /* 0x000fe800078e96b4 */
[----:B------:R-:W-:Y:S01]  /*26b40*/  LOP3.LUT R105, R105, R241, R68, 0x96, !PT ;  /* 0x000000f169697212 */ /* 0x000fe200078e9644 */
[----:B------:R-:W-:Y:S05]  /*26b50*/  IMAD.WIDE.U32 R102, R102, -0x326172a9, RZ ;  /* 0xcd9e8d5766667825 */ /* 0x000fea00078e00ff */
[----:B------:R-:W-:Y:S05]  /*26b60*/  LOP3.LUT R68, R103, R231, R176, 0x96, !PT ;  /* 0x000000e767447212 */ /* 0x000fea00078e96b0 */
[----:B------:R-:W-:Y:S05]  /*26b70*/  IMAD.WIDE.U32 R68, R68, -0x2daee0ad, RZ ;  /* 0xd2511f5344447825 */ /* 0x000fea00078e00ff */
[----:B------:R-:W-:Y:S01]  /*26b80*/  LOP3.LUT R69, R69, R239, R104, 0x96, !PT ;  /* 0x000000ef45457212 */ /* 0x000fe200078e9668 */
[----:B------:R-:W-:Y:S05]  /*26b90*/  IMAD.WIDE.U32 R104, R105, -0x326172a9, RZ ;  /* 0xcd9e8d5769687825 */ /* 0x000fea00078e00ff */
[----:B------:R-:W-:Y:S05]  /*26ba0*/  LOP3.LUT R110, R105, R240, R102, 0x96, !PT ;  /* 0x000000f0696e7212 */ /* 0x000fea00078e9666 */
[----:B------:R-:W-:Y:S05]  /*26bb0*/  IMAD.WIDE.U32 R110, R110, -0x2daee0ad, RZ ;  /* 0xd2511f536e6e7825 */ /* 0x000fea00078e00ff */
[----:B------:R-:W-:Y:S01]  /*26bc0*/  LOP3.LUT R106, R111, R236, R68, 0x96, !PT ;  /* 0x000000ec6f6a7212 */ /* 0x000fe200078e9644 */
[----:B------:R-:W-:Y:S04]  /*26bd0*/  IMAD.WIDE.U32 R68, R69, -0x326172a9, RZ ;  /* 0xcd9e8d5745447825 */ /* 0x000fe800078e00ff */
[----:B------:R-:W-:Y:S01]  /*26be0*/  IMAD.WIDE.U32 R106, R106, -0x326172a9, RZ ;  /* 0xcd9e8d576a6a7825 */ /* 0x000fe200078e00ff */
[----:B------:R-:W-:Y:S02]  /*26bf0*/  LOP3.LUT R105, R69, R238, R104, 0x96, !PT ;  /* 0x000000ee45697212 */ /* 0x000fe400078e9668 */
[----:B------:R-:W-:Y:S02]  /*26c00*/  PRMT R69, R67, 0x7632, R69 ;  /* 0x0000763243457816 */ /* 0x000fe40000000045 */
[--C-:B------:R-:W-:Y:S02]  /*26c10*/  LOP3.LUT R62, R107, R242, R68.reuse, 0x96, !PT ;  /* 0x000000f26b3e7212 */ /* 0x100fe400078e9644 */
[----:B------:R-:W-:Y:S02]  /*26c20*/  PRMT R68, R65, 0x7632, R68 ;  /* 0x0000763241447816 */ /* 0x000fe40000000044 */
[----:B------:R-:W-:Y:S02]  /*26c30*/  LOP3.LUT R57, R62, 0xff, RZ, 0xc0, !PT ;  /* 0x000000ff3e397812 */ /* 0x000fe400078ec0ff */
[----:B------:R-:W-:Y:S02]  /*26c40*/  SHF.R.U32.HI R54, RZ, 0x10, R62 ;  /* 0x00000010ff367819 */ /* 0x000fe4000001163e */
[C---:B------:R-:W-:Y:S02]  /*26c50*/  ISETP.GE.U32.AND P2, PT, R217.reuse, R57, PT ;  /* 0x00000039d900720c */ /* 0x040fe40003f46070 */
[----:B------:R-:W-:Y:S02]  /*26c60*/  PRMT R57, R58, 0x7632, R57 ;  /* 0x000076323a397816 */ /* 0x000fe40000000039 */
[----:B------:R-:W-:Y:S02]  /*26c70*/  LOP3.LUT R54, R54, 0xff, RZ, 0xc0, !PT ;  /* 0x000000ff36367812 */ /* 0x000fe400078ec0ff */
[----:B------:R-:W-:Y:S02]  /*26c80*/  PRMT R103, R58, 0x5410, R57 ;  /* 0x000054103a677816 */ /* 0x000fe40000000039 */
[----:B------:R-:W-:Y:S02]  /*26c90*/  ISETP.GE.U32.AND P0, PT, R217, R54, PT ;  /* 0x00000036d900720c */ /* 0x000fe40003f06070 */
[----:B------:R-:W-:Y:S02]  /*26ca0*/  PRMT R54, R61, 0x7632, R54 ;  /* 0x000076323d367816 */ /* 0x000fe40000000036 */
[----:B------:R-:W-:Y:S01]  /*26cb0*/  PRMT R97, R65, 0x5410, R68 ;  /* 0x0000541041617816 */ /* 0x000fe20000000044 */
[----:B---3--:R-:W-:Y:S05]  /*26cc0*/  @!P2 HFMA2.BF16_V2 R98, -RZ.H0_H0, RZ.H0_H0, -R58.H0_H0 ;  /* 0x200000ffff62a231 */ /* 0x008fea000034093a */
[----:B------:R-:W-:Y:S01]  /*26cd0*/  PRMT R64, R98, 0x7610, R64 ;  /* 0x0000761062407816 */ /* 0x000fe20000000040 */
[----:B------:R2:W-:Y:S02]  /*26ce0*/  @!P2 STL.S16 [R1+0x254], R98 ;  /* 0x000254620100a387 */ /* 0x0005e40000100600 */
[----:B----4-:R-:W-:Y:S01]  /*26cf0*/  @!P0 HFMA2.BF16_V2 R148, -RZ.H0_H0, RZ.H0_H0, -R61.H0_H0 ;  /* 0x200000ffff948231 */ /* 0x010fe2000034093d */
[----:B------:R-:W-:Y:S01]  /*26d00*/  @!P2 PRMT R58, R64, 0x5410, RZ ;  /* 0x00005410403aa816 */ /* 0x000fe200000000ff */
[----:B------:R1:W3:Y:S01]  /*26d10*/  LDL.S16 R144, [R1+0x234] ;  /* 0x0002340001907983 */ /* 0x0002e20000100600 */
[----:B------:R-:W-:Y:S02]  /*26d20*/  LOP3.LUT R64, R62, 0xffff, RZ, 0xc0, !PT ;  /* 0x0000ffff3e407812 */ /* 0x000fe400078ec0ff */
[----:B------:R-:W-:Y:S01]  /*26d30*/  SHF.R.U32.HI R62, RZ, 0x18, R62 ;  /* 0x00000018ff3e7819 */ /* 0x000fe2000001163e */
[----:B------:R-:W-:Y:S01]  /*26d40*/  ST.E.U16 [R172.64+0x3e], R58 ;  /* 0x00003e3aac007985 */ /* 0x000fe2000c101504 */
[----:B------:R-:W-:Y:S02]  /*26d50*/  SHF.R.U32.HI R64, RZ, 0x8, R64 ;  /* 0x00000008ff407819 */ /* 0x000fe40000011640 */
[----:B------:R-:W-:Y:S02]  /*26d60*/  PRMT R147, R148, 0x7610, R147 ;  /* 0x0000761094937816 */ /* 0x000fe40000000093 */
[----:B------:R-:W-:Y:S04]  /*26d70*/  LOP3.LUT R64, R64, 0xffff, RZ, 0xc0, !PT ;  /* 0x0000ffff40407812 */ /* 0x000fe800078ec0ff */
[C---:B------:R-:W-:Y:S02]  /*26d80*/  ISETP.GE.U32.AND P2, PT, R217.reuse, R64, PT ;  /* 0x00000040d900720c */ /* 0x040fe40003f46070 */
[----:B------:R-:W-:Y:S01]  /*26d90*/  PRMT R64, R118, 0x7632, R64 ;  /* 0x0000763276407816 */ /* 0x000fe20000000040 */
[----:B--2---:R1:W2:Y:S10]  /*26da0*/  LDL.S16 R98, [R1+0x220] ;  /* 0x0002200001627983 */ /* 0x0042b40000100600 */
[----:B------:R-:W-:Y:S05]  /*26db0*/  @!P2 HFMA2.BF16_V2 R124, -RZ.H0_H0, RZ.H0_H0, -R57.H0_H0 ;  /* 0x200000ffff7ca231 */ /* 0x000fea0000340939 */
[----:B------:R-:W-:Y:S01]  /*26dc0*/  PRMT R104, R124, 0x7610, R104 ;  /* 0x000076107c687816 */ /* 0x000fe20000000068 */
[----:B------:R4:W-:Y:S03]  /*26dd0*/  @!P2 STL.S16 [R1+0x264], R124 ;  /* 0x0002647c0100a387 */ /* 0x0009e60000100600 */
[----:B------:R-:W-:Y:S01]  /*26de0*/  @!P2 PRMT R57, R104, 0x5410, RZ ;  /* 0x000054106839a816 */ /* 0x000fe200000000ff */
[----:B------:R1:W2:Y:S01]  /*26df0*/  LDL.S16 R140, [R1+0x218] ;  /* 0x00021800018c7983 */ /* 0x0002a20000100600 */
[----:B------:R-:W-:Y:S02]  /*26e00*/  ISETP.GE.U32.AND P2, PT, R217, R62, PT ;  /* 0x0000003ed900720c */ /* 0x000fe40003f46070 */
[----:B------:R-:W-:Y:S01]  /*26e10*/  PRMT R104, R61, 0x5410, R54 ;  /* 0x000054103d687816 */ /* 0x000fe20000000036 */
[----:B------:R-:W-:Y:S01]  /*26e20*/  ST.E.U16 [R172.64+0x40], R57 ;  /* 0x00004039ac007985 */ /* 0x000fe2000c101504 */
[----:B------:R-:W-:Y:S05]  /*26e30*/  @!P0 PRMT R61, R147, 0x5410, RZ ;  /* 0x00005410933d8816 */ /* 0x000fea00000000ff */
[----:B------:R-:W-:Y:S04]  /*26e40*/  ST.E.U16 [R170.64+0x40], R61 ;  /* 0x0000403daa007985 */ /* 0x000fe8000c101504 */
[----:B------:R-:W-:Y:S05]  /*26e50*/  @!P2 HFMA2.BF16_V2 R146, -RZ.H0_H0, RZ.H0_H0, -R54.H0_H0 ;  /* 0x200000ffff92a231 */ /* 0x000fea0000340936 */
[----:B------:R-:W-:Y:S01]  /*26e60*/  PRMT R145, R146, 0x7610, R145 ;  /* 0x0000761092917816 */ /* 0x000fe20000000091 */
[----:B----4-:R1:W4:Y:S03]  /*26e70*/  LDL.S16 R124, [R1+0x208] ;  /* 0x00020800017c7983 */ /* 0x0103260000100600 */
[----:B------:R-:W-:Y:S01]  /*26e80*/  @!P2 PRMT R54, R145, 0x5410, RZ ;  /* 0x000054109136a816 */ /* 0x000fe200000000ff */
[----:B------:R-:W-:Y:S01]  /*26e90*/  @!P0 STL.S16 [R1+0x23c], R148 ;  /* 0x00023c9401008387 */ /* 0x000fe20000100600 */
[----:B------:R-:W-:Y:S02]  /*26ea0*/  ISETP.GE.U32.AND P0, PT, R217, R101, PT ;  /* 0x00000065d900720c */ /* 0x000fe40003f06070 */
[----:B------:R-:W-:Y:S01]  /*26eb0*/  PRMT R101, R67, 0x5410, R69 ;  /* 0x0000541043657816 */ /* 0x000fe20000000045 */
[----:B------:R-:W-:Y:S01]  /*26ec0*/  @!P2 STL.S16 [R1+0x250], R146 ;  /* 0x000250920100a387 */ /* 0x000fe20000100600 */
[----:B------:R-:W-:Y:S03]  /*26ed0*/  ISETP.GE.U32.AND P2, PT, R217, R46, PT ;  /* 0x0000002ed900720c */ /* 0x000fe60003f46070 */
[----:B------:R-:W-:Y:S01]  /*26ee0*/  ST.E.U16 [R170.64+0x42], R54 ;  /* 0x00004236aa007985 */ /* 0x000fe2000c101504 */
[----:B---3--:R-:W-:Y:S05]  /*26ef0*/  @!P4 HFMA2.BF16_V2 R144, -RZ.H0_H0, RZ.H0_H0, -R64.H0_H0 ;  /* 0x200000ffff90c231 */ /* 0x008fea0000340940 */
[----:B------:R-:W-:Y:S01]  /*26f00*/  PRMT R102, R144, 0x7610, R102 ;  /* 0x0000761090667816 */ /* 0x000fe20000000066 */
[----:B--2---:R-:W-:Y:S05]  /*26f10*/  @!P3 HFMA2.BF16_V2 R98, -RZ.H0_H0, RZ.H0_H0, -R53.H0_H0 ;  /* 0x200000ffff62b231 */ /* 0x004fea0000340935 */
[----:B------:R-:W-:Y:S01]  /*26f20*/  PRMT R121, R98, 0x7610, R121 ;  /* 0x0000761062797816 */ /* 0x000fe20000000079 */
[----:B------:R2:W-:Y:S04]  /*26f30*/  @!P3 STL.S16 [R1+0x220], R98 ;  /* 0x000220620100b387 */ /* 0x0005e80000100600 */
[----:B------:R1:W3:Y:S01]  /*26f40*/  LDL.S16 R118, [R1+0x1d0] ;  /* 0x0001d00001767983 */ /* 0x0002e20000100600 */
[----:B------:R-:W-:Y:S05]  /*26f50*/  @!P1 HFMA2.BF16_V2 R140, -RZ.H0_H0, RZ.H0_H0, -R65.H0_H0 ;  /* 0x200000ffff8c9231 */ /* 0x000fea0000340941 */
[----:B------:R-:W-:Y:S04]  /*26f60*/  PRMT R125, R140, 0x7610, R125 ;  /* 0x000076108c7d7816 */ /* 0x000fe8000000007d */
[----:B------:R-:W-:Y:S02]  /*26f70*/  @!P1 PRMT R65, R125, 0x5410, RZ ;  /* 0x000054107d419816 */ /* 0x000fe400000000ff */
[----:B--2---:R-:W-:Y:S02]  /*26f80*/  PRMT R98, R53, 0x5410, R64 ;  /* 0x0000541035627816 */ /* 0x004fe40000000040 */
[----:B------:R-:W-:Y:S02]  /*26f90*/  @!P3 PRMT R53, R121, 0x5410, RZ ;  /* 0x000054107935b816 */ /* 0x000fe400000000ff */
[----:B------:R-:W-:Y:S01]  /*26fa0*/  @!P4 PRMT R64, R102, 0x5410, RZ ;  /* 0x000054106640c816 */ /* 0x000fe200000000ff */
[----:B------:R1:W2:Y:S01]  /*26fb0*/  LDL.S16 R121, [R1+0x1cc] ;  /* 0x0001cc0001797983 */ /* 0x0002a20000100600 */
[C---:B------:R-:W-:Y:S01]  /*26fc0*/  ISETP.GE.U32.AND P3, PT, R217.reuse, R66, PT ;  /* 0x00000042d900720c */ /* 0x040fe20003f66070 */
[----:B----4-:R-:W-:Y:S02]  /*26fd0*/  @!P0 HFMA2.BF16_V2 R124, -RZ.H0_H0, RZ.H0_H0, -R68.H0_H0 ;  /* 0x200000ffff7c8231 */ /* 0x010fe40000340944 */
[----:B------:R-:W-:Y:S01]  /*26fe0*/  @!P4 STL.S16 [R1+0x234], R144 ;  /* 0x000234900100c387 */ /* 0x000fe20000100600 */
[C---:B------:R-:W-:Y:S02]  /*26ff0*/  ISETP.GE.U32.AND P4, PT, R217.reuse, R44, PT ;  /* 0x0000002cd900720c */ /* 0x040fe40003f86070 */
[----:B------:R-:W-:Y:S01]  /*27000*/  PRMT R62, R124, 0x7610, R62 ;  /* 0x000076107c3e7816 */ /* 0x000fe2000000003e */
[----:B------:R1:W4:Y:S01]  /*27010*/  LDL.S16 R102, [R1+0x1e4] ;  /* 0x0001e40001667983 */ /* 0x0003220000100600 */
[----:B------:R-:W-:Y:S02]  /*27020*/  LOP3.LUT R44, R106, 0xff, RZ, 0xc0, !PT ;  /* 0x000000ff6a2c7812 */ /* 0x000fe400078ec0ff */
[----:B------:R-:W-:Y:S01]  /*27030*/  @!P0 PRMT R68, R62, 0x5410, RZ ;  /* 0x000054103e448816 */ /* 0x000fe200000000ff */
[----:B------:R-:W-:Y:S01]  /*27040*/  @!P1 STL.S16 [R1+0x218], R140 ;  /* 0x0002188c01009387 */ /* 0x000fe20000100600 */
[----:B------:R-:W-:Y:S03]  /*27050*/  ISETP.GE.U32.AND P1, PT, R217, R44, PT ;  /* 0x0000002cd900720c */ /* 0x000fe60003f26070 */
[----:B------:R-:W-:Y:S04]  /*27060*/  @!P0 STL.S16 [R1+0x208], R124 ;  /* 0x0002087c01008387 */ /* 0x000fe80000100600 */
[----:B------:R1:W4:Y:S04]  /*27070*/  LDL.S16 R62, [R1+0x1b0] ;  /* 0x0001b000013e7983 */ /* 0x0003280000100600 */
[----:B------:R1:W4:Y:S04]  /*27080*/  LDL.S16 R47, [R1+0x1c8] ;  /* 0x0001c800012f7983 */ /* 0x0003280000100600 */
[----:B------:R1:W-:Y:S04]  /*27090*/  ST.E.U16 [R174.64+0x50], R53 ;  /* 0x00005035ae007985 */ /* 0x0003e8000c101504 */
[----:B------:R-:W-:Y:S04]  /*270a0*/  ST.E.U16 [R174.64+0x52], R64 ;  /* 0x00005240ae007985 */ /* 0x000fe8000c101504 */
[----:B------:R-:W-:Y:S04]  /*270b0*/  ST.E.U16 [R168.64+0x50], R65 ;  /* 0x00005041a8007985 */ /* 0x000fe8000c101504 */
[----:B------:R-:W-:Y:S01]  /*270c0*/  ST.E.U16 [R168.64+0x52], R68 ;  /* 0x00005244a8007985 */ /* 0x000fe2000c101504 */
[----:B-1----:R-:W-:Y:S01]  /*270d0*/  MUFU.EX2 R53, R131 ;  /* 0x0000008300357308 */ /* 0x002fe20000000800 */
[----:B---3--:R-:W-:Y:S05]  /*270e0*/  @!P6 HFMA2.BF16_V2 R118, -RZ.H0_H0, RZ.H0_H0, -R75.H0_H0 ;  /* 0x200000ffff76e231 */ /* 0x008fea000034094b */
[----:B------:R-:W-:Y:S01]  /*270f0*/  PRMT R46, R118, 0x7610, R46 ;  /* 0x00007610762e7816 */ /* 0x000fe2000000002e */
[----:B--2---:R-:W-:Y:S05]  /*27100*/  @!P1 HFMA2.BF16_V2 R121, -RZ.H0_H0, RZ.H0_H0, -R67.H0_H0 ;  /* 0x200000ffff799231 */ /* 0x004fea0000340943 */
[----:B------:R-:W-:Y:S01]  /*27110*/  PRMT R44, R121, 0x7610, R44 ;  /* 0x00007610792c7816 */ /* 0x000fe2000000002c */
[----:B------:R-:W-:Y:S03]  /*27120*/  @!P1 STL.S16 [R1+0x1cc], R121 ;  /* 0x0001cc7901009387 */ /* 0x000fe60000100600 */
[----:B------:R-:W-:Y:S01]  /*27130*/  @!P1 PRMT R67, R44, 0x5410, RZ ;  /* 0x000054102c439816 */ /* 0x000fe200000000ff */
[----:B------:R1:W-:Y:S01]  /*27140*/  @!P6 STL.S16 [R1+0x1d0], R118 ;  /* 0x0001d0760100e387 */ /* 0x0003e20000100600 */
[----:B------:R-:W-:Y:S03]  /*27150*/  LOP3.LUT R44, R106, 0xffff, RZ, 0xc0, !PT ;  /* 0x0000ffff6a2c7812 */ /* 0x000fe600078ec0ff */
[----:B------:R-:W-:Y:S01]  /*27160*/  ST.E.U16 [R172.64+0x4e], R67 ;  /* 0x00004e43ac007985 */ /* 0x000fe2000c101504 */
[----:B------:R-:W-:Y:S04]  /*27170*/  SHF.R.U32.HI R44, RZ, 0x8, R44 ;  /* 0x00000008ff2c7819 */ /* 0x000fe8000001162c */
[----:B------:R-:W-:Y:S04]  /*27180*/  LOP3.LUT R44, R44, 0xffff, RZ, 0xc0, !PT ;  /* 0x0000ffff2c2c7812 */ /* 0x000fe800078ec0ff */
[C---:B------:R-:W-:Y:S01]  /*27190*/  ISETP.GE.U32.AND P1, PT, R217.reuse, R44, PT ;  /* 0x0000002cd900720c */ /* 0x040fe20003f26070 */
[----:B-1----:R1:W2:Y:S11]  /*271a0*/  LDL.S16 R118, [R1+0x1a8] ;  /* 0x0001a80001767983 */ /* 0x0022b60000100600 */
[----:B------:R-:W-:Y:S01]  /*271b0*/  @!UPT UIADD3 URZ, URZ, URZ, URZ ;  /* 0x0000003f3f3ff290 */ /* 0x000fe2000fffe03f */
[----:B----4-:R-:W-:Y:S05]  /*271c0*/  @!P1 HFMA2.BF16_V2 R102, -RZ.H0_H0, RZ.H0_H0, -R69.H0_H0 ;  /* 0x200000ffff669231 */ /* 0x010fea0000340945 */
[----:B------:R-:W-:Y:S01]  /*271d0*/  PRMT R44, R102, 0x7610, R44 ;  /* 0x00007610662c7816 */ /* 0x000fe2000000002c */
[----:B------:R3:W-:Y:S03]  /*271e0*/  @!P1 STL.S16 [R1+0x1e4], R102 ;  /* 0x0001e46601009387 */ /* 0x0007e60000100600 */
[----:B------:R-:W-:Y:S01]  /*271f0*/  @!P1 PRMT R69, R44, 0x5410, RZ ;  /* 0x000054102c459816 */ /* 0x000fe200000000ff */
[----:B------:R1:W4:Y:S01]  /*27200*/  LDL.S16 R66, [R1+0x1b4] ;  /* 0x0001b40001427983 */ /* 0x0003220000100600 */
[--C-:B------:R-:W-:Y:S02]  /*27210*/  SHF.R.U32.HI R44, RZ, 0x10, R106.reuse ;  /* 0x00000010ff2c7819 */ /* 0x100fe4000001166a */
[----:B------:R-:W-:Y:S01]  /*27220*/  SHF.R.U32.HI R106, RZ, 0x18, R106 ;  /* 0x00000018ff6a7819 */ /* 0x000fe2000001166a */
[----:B------:R-:W-:Y:S01]  /*27230*/  ST.E.U16 [R172.64+0x50], R69 ;  /* 0x00005045ac007985 */ /* 0x000fe2000c101504 */
[----:B------:R-:W-:Y:S02]  /*27240*/  LOP3.LUT R44, R44, 0xff, RZ, 0xc0, !PT ;  /* 0x000000ff2c2c7812 */ /* 0x000fe400078ec0ff */
[C---:B------:R-:W-:Y:S02]  /*27250*/  ISETP.GE.U32.AND P1, PT, R217.reuse, R106, PT ;  /* 0x0000006ad900720c */ /* 0x040fe40003f26070 */
[----:B------:R-:W-:Y:S11]  /*27260*/  ISETP.GE.U32.AND P0, PT, R217, R44, PT ;  /* 0x0000002cd900720c */ /* 0x000ff60003f06070 */
[----:B------:R-:W-:Y:S01]  /*27270*/  @!P1 HFMA2.BF16_V2 R47, -RZ.H0_H0, RZ.H0_H0, -R71.H0_H0 ;  /* 0x200000ffff2f9231 */ /* 0x000fe20000340947 */
[----:B---3--:R-:W-:Y:S01]  /*27280*/  PRMT R102, R70, 0x5410, R71 ;  /* 0x0000541046667816 */ /* 0x008fe20000000047 */
[----:B------:R-:W-:Y:S03]  /*27290*/  @!P0 HFMA2.BF16_V2 R62, -RZ.H0_H0, RZ.H0_H0, -R70.H0_H0 ;  /* 0x200000ffff3e8231 */ /* 0x000fe60000340946 */
[----:B------:R-:W-:Y:S02]  /*272a0*/  PRMT R44, R47, 0x7610, R44 ;  /* 0x000076102f2c7816 */ /* 0x000fe4000000002c */
[----:B------:R-:W-:Y:S01]  /*272b0*/  PRMT R48, R62, 0x7610, R48 ;  /* 0x000076103e307816 */ /* 0x000fe20000000030 */
[----:B------:R3:W-:Y:S01]  /*272c0*/  @!P0 STL.S16 [R1+0x1b0], R62 ;  /* 0x0001b03e01008387 */ /* 0x0007e20000100600 */
[----:B------:R-:W-:Y:S02]  /*272d0*/  @!P1 PRMT R71, R44, 0x5410, RZ ;  /* 0x000054102c479816 */ /* 0x000fe400000000ff */
[----:B------:R-:W-:Y:S01]  /*272e0*/  @!P0 PRMT R70, R48, 0x5410, RZ ;  /* 0x0000541030468816 */ /* 0x000fe200000000ff */
[----:B------:R1:W-:Y:S01]  /*272f0*/  @!P1 STL.S16 [R1+0x1c8], R47 ;  /* 0x0001c82f01009387 */ /* 0x0003e20000100600 */
[----:B------:R-:W-:Y:S01]  /*27300*/  ISETP.GE.U32.AND P1, PT, R217, R108, PT ;  /* 0x0000006cd900720c */ /* 0x000fe20003f26070 */
[----:B------:R-:W1:Y:S01]  /*27310*/  MUFU.EX2 R48, R186 ;  /* 0x000000ba00307308 */ /* 0x000e620000000800 */
[----:B------:R-:W-:Y:S01]  /*27320*/  PRMT R108, R75, 0x5410, R74 ;  /* 0x000054104b6c7816 */ /* 0x000fe2000000004a */
[----:B------:R2:W4:Y:S01]  /*27330*/  LDL.S16 R124, [R1+0x1a4] ;  /* 0x0001a400017c7983 */ /* 0x0005220000100600 */
[----:B------:R-:W-:Y:S02]  /*27340*/  @!P6 PRMT R75, R46, 0x5410, RZ ;  /* 0x000054102e4be816 */ /* 0x000fe400000000ff */
[----:B------:R-:W-:Y:S01]  /*27350*/  ISETP.GE.U32.AND P6, PT, R217, R78, PT ;  /* 0x0000004ed900720c */ /* 0x000fe20003fc6070 */
[----:B------:R2:W4:Y:S01]  /*27360*/  LDL.S16 R106, [R1+0x198] ;  /* 0x00019800016a7983 */ /* 0x0005220000100600 */
[C---:B------:R-:W-:Y:S02]  /*27370*/  LOP3.LUT P0, RZ, R220.reuse, 0x4000000, RZ, 0xc0, !PT ;  /* 0x04000000dcff7812 */ /* 0x040fe4000780c0ff */
[----:B------:R-:W-:Y:S01]  /*27380*/  LOP3.LUT R220, R220, 0xfdffffff, RZ, 0xc0, !PT ;  /* 0xfdffffffdcdc7812 */ /* 0x000fe200078ec0ff */
[----:B------:R2:W4:Y:S04]  /*27390*/  LDL.S16 R121, [R1+0x184] ;  /* 0x0001840001797983 */ /* 0x0005280000100600 */
[----:B------:R-:W-:Y:S04]  /*273a0*/  ST.E.U16 [R170.64+0x50], R70 ;  /* 0x00005046aa007985 */ /* 0x000fe8000c101504 */
[----:B------:R-:W-:Y:S01]  /*273b0*/  ST.E.U16 [R170.64+0x52], R71 ;  /* 0x00005247aa007985 */ /* 0x000fe2000c101504 */
[----:B---3--:R3:W3:Y:S03]  /*273c0*/  MUFU.EX2 R62, R112 ;  /* 0x00000070003e7308 */ /* 0x0086e60000000800 */
[----:B------:R3:W-:Y:S01]  /*273d0*/  ST.E.U16 [R174.64+0x60], R75 ;  /* 0x0000604bae007985 */ /* 0x0007e2000c101504 */
[----:B-1----:R-:W-:Y:S04]  /*273e0*/  IMAD.WIDE.U32 R46, R105, -0x2daee0ad, RZ ;  /* 0xd2511f53692e7825 */ /* 0x002fe800078e00ff */
[----:B------:R-:W-:Y:S01]  /*273f0*/  FADD.FTZ R50, R48, R76 ;  /* 0x0000004c30327221 */ /* 0x000fe20000010000 */
[----:B------:R-:W-:Y:S02]  /*27400*/  LOP3.LUT R44, R47, R237, R110, 0x96, !PT ;  /* 0x000000ed2f2c7212 */ /* 0x000fe400078e966e */
[----:B------:R-:W-:Y:S02]  /*27410*/  LOP3.LUT R42, R46, 0xff, RZ, 0xc0, !PT ;  /* 0x000000ff2e2a7812 */ /* 0x000fe400078ec0ff */
[----:B------:R-:W-:Y:S02]  /*27420*/  LOP3.LUT R49, R44, 0xff, RZ, 0xc0, !PT ;  /* 0x000000ff2c317812 */ /* 0x000fe400078ec0ff */
[----:B------:R-:W-:Y:S02]  /*27430*/  SHF.R.U32.HI R55, RZ, 0x10, R46 ;  /* 0x00000010ff377819 */ /* 0x000fe4000001162e */
[----:B---3--:R-:W-:Y:S01]  /*27440*/  PRMT R112, R73, 0x5410, R72 ;  /* 0x0000541049707816 */ /* 0x008fe20000000048 */
[----:B------:R-:W-:Y:S01]  /*27450*/  FADD.FTZ R76, R62, R50 ;  /* 0x000000323e4c7221 */ /* 0x000fe20000010000 */
[----:B------:R-:W-:Y:S02]  /*27460*/  LOP3.LUT R50, R44, 0xffff, RZ, 0xc0, !PT ;  /* 0x0000ffff2c327812 */ /* 0x000fe400078ec0ff */
[----:B------:R-:W-:Y:S02]  /*27470*/  F2FP.BF16.PACK_AB R48, R62, R48 ;  /* 0x000000303e30723e */ /* 0x000fe400000010ff */
[----:B------:R-:W-:Y:S02]  /*27480*/  SHF.R.U32.HI R50, RZ, 0x8, R50 ;  /* 0x00000008ff327819 */ /* 0x000fe40000011632 */
[----:B------:R-:W-:Y:S02]  /*27490*/  PRMT R62, R63, 0x7632, R62 ;  /* 0x000076323f3e7816 */ /* 0x000fe4000000003e */
[----:B------:R-:W-:Y:S02]  /*274a0*/  LOP3.LUT R50, R50, 0xffff, RZ, 0xc0, !PT ;  /* 0x0000ffff32327812 */ /* 0x000fe400078ec0ff */
[----:B------:R-:W-:Y:S01]  /*274b0*/  PRMT R75, R80, 0x7632, R75 ;  /* 0x00007632504b7816 */ /* 0x000fe2000000004b */
[----:B--2---:R-:W-:Y:S05]  /*274c0*/  @!P3 HFMA2.BF16_V2 R118, -RZ.H0_H0, RZ.H0_H0, -R74.H0_H0 ;  /* 0x200000ffff76b231 */ /* 0x004fea000034094a */
[----:B------:R-:W-:Y:S01]  /*274d0*/  PRMT R110, R118, 0x7610, R110 ;  /* 0x00007610766e7816 */ /* 0x000fe2000000006e */
[----:B------:R-:W-:Y:S03]  /*274e0*/  @!P3 STL.S16 [R1+0x1a8], R118 ;  /* 0x0001a8760100b387 */ /* 0x000fe60000100600 */
[----:B------:R-:W-:Y:S02]  /*274f0*/  @!P3 PRMT R74, R110, 0x5410, RZ ;  /* 0x000054106e4ab816 */ /* 0x000fe400000000ff */
[-C--:B------:R-:W-:Y:S01]  /*27500*/  ISETP.GE.U32.AND P3, PT, R217, R49.reuse, PT ;  /* 0x00000031d900720c */ /* 0x080fe20003f66070 */
[----:B----4-:R-:W-:Y:S02]  /*27510*/  @!P6 HFMA2.BF16_V2 R66, -RZ.H0_H0, RZ.H0_H0, -R73.H0_H0 ;  /* 0x200000ffff42e231 */ /* 0x010fe40000340949 */
[----:B------:R1:W-:Y:S03]  /*27520*/  ST.E.U16 [R174.64+0x62], R74 ;  /* 0x0000624aae007985 */ /* 0x0003e6000c101504 */
[----:B------:R-:W-:Y:S01]  /*27530*/  PRMT R111, R66, 0x7610, R111 ;  /* 0x00007610426f7816 */ /* 0x000fe2000000006f */
[----:B------:R2:W-:Y:S03]  /*27540*/  @!P6 STL.S16 [R1+0x1b4], R66 ;  /* 0x0001b4420100e387 */ /* 0x0005e60000100600 */
[----:B------:R-:W-:Y:S02]  /*27550*/  @!P6 PRMT R73, R111, 0x5410, RZ ;  /* 0x000054106f49e816 */ /* 0x000fe400000000ff */
[----:B------:R-:W-:Y:S02]  /*27560*/  ISETP.GE.U32.AND P6, PT, R217, R50, PT ;  /* 0x00000032d900720c */ /* 0x000fe40003fc6070 */
[----:B------:R-:W-:Y:S01]  /*27570*/  SHF.R.U32.HI R50, RZ, 0x10, R44 ;  /* 0x00000010ff327819 */ /* 0x000fe2000001162c */
[----:B------:R-:W-:Y:S01]  /*27580*/  ST.E.U16 [R168.64+0x60], R73 ;  /* 0x00006049a8007985 */ /* 0x000fe2000c101504 */
[----:B------:R-:W-:Y:S02]  /*27590*/  PRMT R111, R63, 0x5410, R62 ;  /* 0x000054103f6f7816 */ /* 0x000fe4000000003e */
[----:B------:R-:W-:Y:S02]  /*275a0*/  LOP3.LUT R50, R50, 0xff, RZ, 0xc0, !PT ;  /* 0x000000ff32327812 */ /* 0x000fe400078ec0ff */
[----:B------:R-:W-:Y:S02]  /*275b0*/  SHF.R.U32.HI R44, RZ, 0x18, R44 ;  /* 0x00000018ff2c7819 */ /* 0x000fe4000001162c */
[----:B-1----:R-:W-:Y:S01]  /*275c0*/  PRMT R74, R181, 0x7632, R74 ;  /* 0x00007632b54a7816 */ /* 0x002fe2000000004a */
[----:B--2---:R-:W1:Y:S01]  /*275d0*/  MUFU.EX2 R66, R227 ;  /* 0x000000e300427308 */ /* 0x004e620000000800 */
[----:B------:R-:W-:Y:S02]  /*275e0*/  @!P5 HFMA2.BF16_V2 R124, -RZ.H0_H0, RZ.H0_H0, -R72.H0_H0 ;  /* 0x200000ffff7cd231 */ /* 0x000fe40000340948 */
[----:B------:R-:W-:Y:S03]  /*275f0*/  @!P3 HFMA2.BF16_V2 R106, -RZ.H0_H0, RZ.H0_H0, -R63.H0_H0 ;  /* 0x200000ffff6ab231 */ /* 0x000fe6000034093f */
[----:B------:R-:W-:Y:S01]  /*27600*/  PRMT R105, R124, 0x7610, R105 ;  /* 0x000076107c697816 */ /* 0x000fe20000000069 */
[----:B------:R-:W-:Y:S03]  /*27610*/  @!P6 HFMA2.BF16_V2 R121, -RZ.H0_H0, RZ.H0_H0, -R62.H0_H0 ;  /* 0x200000ffff79e231 */ /* 0x000fe6000034093e */
[----:B------:R-:W-:Y:S02]  /*27620*/  @!P5 PRMT R72, R105, 0x5410, RZ ;  /* 0x000054106948d816 */ /* 0x000fe400000000ff */
[----:B------:R-:W-:Y:S02]  /*27630*/  PRMT R78, R106, 0x7610, R78 ;  /* 0x000076106a4e7816 */ /* 0x000fe4000000004e */
[----:B------:R-:W-:Y:S01]  /*27640*/  PRMT R120, R121, 0x7610, R120 ;  /* 0x0000761079787816 */ /* 0x000fe20000000078 */
[----:B------:R2:W-:Y:S03]  /*27650*/  ST.E.U16 [R168.64+0x62], R72 ;  /* 0x00006248a8007985 */ /* 0x0005e6000c101504 */
[----:B------:R-:W-:Y:S02]  /*27660*/  @!P6 PRMT R62, R120, 0x5410, RZ ;  /* 0x00005410783ee816 */ /* 0x000fe400000000ff */
[----:B-1----:R-:W-:Y:S01]  /*27670*/  F2FP.BF16.PACK_AB R127, R51, R66 ;  /* 0x00000042337f723e */ /* 0x002fe200000010ff */
[----:B------:R1:W5:Y:S04]  /*27680*/  LDL.LU R227, [R1+0x36c] ;  /* 0x00036c0001e37983 */ /* 0x0003680000300800 */
[----:B------:R1:W3:Y:S04]  /*27690*/  LDL.S16 R110, [R1+0x170] ;  /* 0x00017000016e7983 */ /* 0x0002e80000100600 */
[----:B------:R1:W5:Y:S04]  /*276a0*/  LDL.LU R223, [R1+0x368] ;  /* 0x0003680001df7983 */ /* 0x0003680000300800 */
[----:B------:R1:W4:Y:S04]  /*276b0*/  LDL.S16 R118, [R1+0x15c] ;  /* 0x00015c0001767983 */ /* 0x0003280000100600 */
[----:B------:R-:W-:Y:S01]  /*276c0*/  @!P5 STL.S16 [R1+0x1a4], R124 ;  /* 0x0001a47c0100d387 */ /* 0x000fe20000100600 */
[----:B------:R-:W-:Y:S02]  /*276d0*/  ISETP.GE.U32.AND P5, PT, R217, R49, PT ;  /* 0x00000031d900720c */ /* 0x000fe40003fa6070 */
[----:B------:R-:W-:Y:S01]  /*276e0*/  PRMT R49, R119, 0x7632, R49 ;  /* 0x0000763277317816 */ /* 0x000fe20000000031 */
[----:B------:R1:W-:Y:S01]  /*276f0*/  @!P3 STL.S16 [R1+0x198], R106 ;  /* 0x0001986a0100b387 */ /* 0x0003e20000100600 */
[----:B------:R-:W-:Y:S02]  /*27700*/  ISETP.GE.U32.AND P3, PT, R217, R50, PT ;  /* 0x00000032d900720c */ /* 0x000fe40003f66070 */
[----:B------:R-:W-:Y:S01]  /*27710*/  PRMT R50, R119, 0x7610, R50 ;  /* 0x0000761077327816 */ /* 0x000fe20000000032 */
[----:B------:R-:W-:Y:S01]  /*27720*/  @!P6 STL.S16 [R1+0x184], R121 ;  /* 0x000184790100e387 */ /* 0x000fe20000100600 */
[C---:B------:R-:W-:Y:S02]  /*27730*/  ISETP.GE.U32.AND P6, PT, R217.reuse, R42, PT ;  /* 0x0000002ad900720c */ /* 0x040fe40003fc6070 */
[----:B------:R-:W-:Y:S01]  /*27740*/  LOP3.LUT R42, R46, 0xffff, RZ, 0xc0, !PT ;  /* 0x0000ffff2e2a7812 */ /* 0x000fe200078ec0ff */
[----:B------:R1:W4:Y:S01]  /*27750*/  LDL.S16 R105, [R1+0x164] ;  /* 0x0001640001697983 */ /* 0x0003220000100600 */
[----:B------:R-:W-:Y:S01]  /*27760*/  SHF.R.U32.HI R47, RZ, 0x18, R46 ;  /* 0x00000018ff2f7819 */ /* 0x000fe2000001162e */
[----:B------:R-:W-:Y:S01]  /*27770*/  FADD.FTZ R46, R66, R109 ;  /* 0x0000006d422e7221 */ /* 0x000fe20000010000 */
[----:B------:R-:W-:Y:S01]  /*27780*/  @!P5 PRMT R63, R78, 0x5410, RZ ;  /* 0x000054104e3fd816 */ /* 0x000fe200000000ff */
[----:B------:R-:W-:Y:S01]  /*27790*/  ST.E.U16 [R172.64+0x60], R62 ;  /* 0x0000603eac007985 */ /* 0x000fe2000c101504 */
[----:B------:R-:W-:Y:S01]  /*277a0*/  ISETP.GE.U32.AND P5, PT, R217, R44, PT ;  /* 0x0000002cd900720c */ /* 0x000fe20003fa6070 */
[----:B------:R-:W-:Y:S01]  /*277b0*/  MUFU.EX2 R78, R115 ;  /* 0x00000073004e7308 */ /* 0x000fe20000000800 */
[----:B------:R-:W-:Y:S01]  /*277c0*/  SHF.R.U32.HI R42, RZ, 0x8, R42 ;  /* 0x00000008ff2a7819 */ /* 0x000fe2000001162a */
[----:B------:R-:W-:Y:S01]  /*277d0*/  ST.E.U16 [R172.64+0x5e], R63 ;  /* 0x00005e3fac007985 */ /* 0x000fe2000c101504 */
[----:B--2---:R-:W-:Y:S01]  /*277e0*/  PRMT R72, R181, 0x7610, R72 ;  /* 0x00007610b5487816 */ /* 0x004fe20000000048 */
[----:B------:R-:W-:Y:S01]  /*277f0*/  FADD.FTZ R66, R51, R46 ;  /* 0x0000002e33427221 */ /* 0x000fe20000010000 */
[----:B------:R-:W-:Y:S02]  /*27800*/  LOP3.LUT R42, R42, 0xffff, RZ, 0xc0, !PT ;  /* 0x0000ffff2a2a7812 */ /* 0x000fe400078ec0ff */
[----:B------:R-:W-:Y:S02]  /*27810*/  IADD3 R46, R203, 0x2, RZ ;  /* 0x00000002cb2e7810 */ /* 0x000fe40007ffe0ff */
[----:B------:R-:W-:Y:S01]  /*27820*/  PRMT R51, R128, 0x7632, R51 ;  /* 0x0000763280337816 */ /* 0x000fe20000000033 */
[----:B------:R-:W-:Y:S01]  /*27830*/  MUFU.EX2 R44, R228 ;  /* 0x000000e4002c7308 */ /* 0x000fe20000000800 */
[----:B------:R-:W-:Y:S09]  /*27840*/  LOP3.LUT R153, R215, R46, RZ, 0x3c, !PT ;  /* 0x0000002ed7997212 */ /* 0x000ff200078e3cff */
[----:B-1----:R-:W1:Y:S10]  /*27850*/  MUFU.EX2 R106, R114 ;  /* 0x00000072006a7308 */ /* 0x002e740000000800 */
[----:B------:R-:W-:Y:S01]  /*27860*/  MUFU.EX2 R181, R193 ;  /* 0x000000c100b57308 */ /* 0x000fe20000000800 */
[----:B-1----:R-:W-:Y:S01]  /*27870*/  F2FP.BF16.PACK_AB R128, R78, R106 ;  /* 0x0000006a4e80723e */ /* 0x002fe200000010ff */
[----:B------:R-:W-:Y:S01]  /*27880*/  FADD.FTZ R46, R106, R76 ;  /* 0x0000004c6a2e7221 */ /* 0x000fe20000010000 */
[----:B------:R-:W-:Y:S03]  /*27890*/  PRMT R106, R52, 0x5410, R51 ;  /* 0x00005410346a7816 */ /* 0x000fe60000000033 */
[----:B------:R-:W-:Y:S04]  /*278a0*/  FADD.FTZ R76, R78, R46 ;  /* 0x0000002e4e4c7221 */ /* 0x000fe80000010000 */
[----:B------:R-:W-:Y:S01]  /*278b0*/  MUFU.EX2 R78, R117 ;  /* 0x00000075004e7308 */ /* 0x000fe20000000800 */
[----:B---3--:R-:W-:Y:S05]  /*278c0*/  @!P3 HFMA2.BF16_V2 R110, -RZ.H0_H0, RZ.H0_H0, -R50.H0_H0 ;  /* 0x200000ffff6eb231 */ /* 0x008fea0000340932 */
[----:B------:R-:W-:Y:S01]  /*278d0*/  PRMT R115, R110, 0x7610, R115 ;  /* 0x000076106e737816 */ /* 0x000fe20000000073 */
[----:B------:R1:W-:Y:S01]  /*278e0*/  @!P3 STL.S16 [R1+0x170], R110 ;  /* 0x0001706e0100b387 */ /* 0x0003e20000100600 */
[----:B----4-:R-:W-:Y:S03]  /*278f0*/  @!P5 HFMA2.BF16_V2 R118, -RZ.H0_H0, RZ.H0_H0, -R49.H0_H0 ;  /* 0x200000ffff76d231 */ /* 0x010fe60000340931 */
[----:B------:R2:W5:Y:S02]  /*27900*/  LDL.LU R228, [R1+0x364] ;  /* 0x0003640001e47983 */ /* 0x0005640000300800 */
[----:B------:R-:W-:Y:S02]  /*27910*/  PRMT R114, R118, 0x7610, R114 ;  /* 0x0000761076727816 */ /* 0x000fe40000000072 */
[----:B------:R3:W-:Y:S01]  /*27920*/  @!P5 STL.S16 [R1+0x15c], R118 ;  /* 0x00015c760100d387 */ /* 0x0007e20000100600 */
[----:B------:R-:W-:Y:S05]  /*27930*/  @!P0 HFMA2.BF16_V2 R105, -RZ.H0_H0, RZ.H0_H0, -R52.H0_H0 ;  /* 0x200000ffff698231 */ /* 0x000fea0000340934 */
[----:B------:R-:W-:Y:S02]  /*27940*/  PRMT R107, R105, 0x7610, R107 ;  /* 0x00007610696b7816 */ /* 0x000fe4000000006b */
[----:B-1----:R-:W-:Y:S02]  /*27950*/  PRMT R110, R50, 0x5410, R49 ;  /* 0x00005410326e7816 */ /* 0x002fe40000000031 */
[----:B------:R-:W-:Y:S02]  /*27960*/  @!P3 PRMT R50, R115, 0x5410, RZ ;  /* 0x000054107332b816 */ /* 0x000fe400000000ff */
[----:B------:R-:W-:Y:S02]  /*27970*/  ISETP.GE.U32.AND P3, PT, R217, R42, PT ;  /* 0x0000002ad900720c */ /* 0x000fe40003f66070 */
[----:B------:R-:W-:Y:S01]  /*27980*/  @!P5 PRMT R49, R114, 0x5410, RZ ;  /* 0x000054107231d816 */ /* 0x000fe200000000ff */
[----:B------:R-:W1:Y:S01]  /*27990*/  MUFU.EX2 R42, R224 ;  /* 0x000000e0002a7308 */ /* 0x000e620000000800 */
[----:B---3--:R-:W-:Y:S01]  /*279a0*/  LOP3.LUT R118, R153, R213, RZ, 0x3c, !PT ;  /* 0x000000d599767212 */ /* 0x008fe200078e3cff */
[----:B------:R-:W-:Y:S01]  /*279b0*/  ST.E.U16 [R170.64+0x60], R50 ;  /* 0x00006032aa007985 */ /* 0x000fe2000c101504 */
[----:B------:R-:W-:Y:S02]  /*279c0*/  ISETP.GE.U32.AND P5, PT, R217, R47, PT ;  /* 0x0000002fd900720c */ /* 0x000fe40003fa6070 */
[----:B------:R-:W-:Y:S01]  /*279d0*/  LOP3.LUT R47, R55, 0xff, RZ, 0xc0, !PT ;  /* 0x000000ff372f7812 */ /* 0x000fe200078ec0ff */
[----:B------:R-:W-:Y:S01]  /*279e0*/  IMAD.WIDE.U32 R118, R118, -0x326172a9, RZ ;  /* 0xcd9e8d5776767825 */ /* 0x000fe200078e00ff */
[----:B------:R-:W-:Y:S01]  /*279f0*/  @!P0 PRMT R52, R107, 0x5410, RZ ;  /* 0x000054106b348816 */ /* 0x000fe200000000ff */
[----:B------:R-:W-:Y:S02]  /*27a00*/  ST.E.U16 [R170.64+0x62], R49 ;  /* 0x00006231aa007985 */ /* 0x000fe4000c101504 */
[----:B------:R-:W-:Y:S01]  /*27a10*/  FADD.FTZ R55, R44, R66 ;  /* 0x000000422c377221 */ /* 0x000fe20000010000 */
[----:B------:R-:W-:Y:S01]  /*27a20*/  LOP3.LUT R46, R119, R232, R210, 0x96, !PT ;  /* 0x000000e8772e7212 */ /* 0x000fe200078e96d2 */
[----:B------:R-:W-:Y:S01]  /*27a30*/  ST.E.U16 [R174.64+0x70], R52 ;  /* 0x00007034ae007985 */ /* 0x000fe2000c101504 */
[----:B------:R-:W-:Y:S01]  /*27a40*/  LOP3.LUT R114, R179, R233, R118, 0x96, !PT ;  /* 0x000000e9b3727212 */ /* 0x000fe200078e9676 */
[----:B------:R-:W-:Y:S04]  /*27a50*/  MUFU.EX2 R66, R122 ;  /* 0x0000007a00427308 */ /* 0x000fe80000000800 */
[----:B------:R-:W-:Y:S01]  /*27a60*/  IMAD.WIDE.U32 R114, R114, -0x2daee0ad, RZ ;  /* 0xd2511f5372727825 */ /* 0x000fe200078e00ff */
[C---:B-1----:R-:W-:Y:S01]  /*27a70*/  F2FP.BF16.PACK_AB R130, R42.reuse, R44 ;  /* 0x0000002c2a82723e */ /* 0x042fe200000010ff */
[----:B------:R2:W5:Y:S02]  /*27a80*/  LDL.LU R224, [R1+0x360] ;  /* 0x0003600001e07983 */ /* 0x0005640000300800 */
[----:B------:R-:W-:Y:S01]  /*27a90*/  FADD.FTZ R59, R42, R55 ;  /* 0x000000372a3b7221 */ /* 0x000fe20000010000 */
[----:B------:R-:W-:Y:S01]  /*27aa0*/  PRMT R71, R130, 0x7610, R71 ;  /* 0x0000761082477816 */ /* 0x000fe20000000047 */
[----:B------:R1:W-:Y:S01]  /*27ab0*/  @!P0 STL.S16 [R1+0x164], R105 ;  /* 0x0001646901008387 */ /* 0x0003e20000100600 */
[----:B------:R-:W-:Y:S01]  /*27ac0*/  ISETP.GE.U32.AND P0, PT, R217, R47, PT ;  /* 0x0000002fd900720c */ /* 0x000fe20003f06070 */
[----:B------:R-:W-:Y:S01]  /*27ad0*/  IMAD.WIDE.U32 R46, R46, -0x2daee0ad, RZ ;  /* 0xd2511f532e2e7825 */ /* 0x000fe200078e00ff */
[----:B------:R-:W-:Y:S01]  /*27ae0*/  PRMT R73, R130, 0x7632, R73 ;  /* 0x0000763282497816 */ /* 0x000fe20000000049 */
[----:B------:R2:W3:Y:S01]  /*27af0*/  LDL.S16 R124, [R1+0x1a0] ;  /* 0x0001a000017c7983 */ /* 0x0004e20000100600 */
[----:B------:R4:W-:Y:S02]  /*27b00*/  MUFU.EX2 R42, R205 ;  /* 0x000000cd002a7308 */ /* 0x0009e40000000800 */
[----:B------:R-:W-:Y:S01]  /*27b10*/  LOP3.LUT R115, R115, R241, R46, 0x96, !PT ;  /* 0x000000f173737212 */ /* 0x000fe200078e962e */
[----:B------:R2:W2:Y:S04]  /*27b20*/  LDL.S16 R121, [R1+0x19c] ;  /* 0x00019c0001797983 */ /* 0x0004a80000100600 */
[----:B------:R2:W2:Y:S03]  /*27b30*/  LDL.S16 R120, [R1+0x190] ;  /* 0x0001900001787983 */ /* 0x0004a60000100600 */
[----:B-1----:R1:W1:Y:S01]  /*27b40*/  MUFU.EX2 R105, R116 ;  /* 0x0000007400697308 */ /* 0x0022620000000800 */
[----:B----4-:R-:W3:Y:S01]  /*27b50*/  LDL.LU R205, [R1+0x35c] ;  /* 0x00035c0001cd7983 */ /* 0x010ee20000300800 */
[----:B-1----:R-:W-:Y:S01]  /*27b60*/  LOP3.LUT R116, R47, R234, R182, 0x96, !PT ;  /* 0x000000ea2f747212 */ /* 0x002fe200078e96b6 */
[----:B------:R-:W-:Y:S01]  /*27b70*/  FADD.FTZ R40, R105, R76 ;  /* 0x0000004c69287221 */ /* 0x000fe20000010000 */
[----:B------:R-:W-:Y:S03]  /*27b80*/  F2FP.BF16.PACK_AB R129, R78, R105 ;  /* 0x000000694e81723e */ /* 0x000fe600000010ff */
[----:B------:R-:W-:Y:S01]  /*27b90*/  IMAD.WIDE.U32 R116, R116, -0x326172a9, RZ ;  /* 0xcd9e8d5774747825 */ /* 0x000fe200078e00ff */
[----:B------:R-:W-:Y:S03]  /*27ba0*/  PRMT R70, R129, 0x7610, R70 ;  /* 0x0000761081467816 */ /* 0x000fe60000000046 */
[----:B------:R-:W-:Y:S01]  /*27bb0*/  FADD.FTZ R55, R78, R40 ;  /* 0x000000284e377221 */ /* 0x000fe20000010000 */
[----:B------:R-:W-:Y:S01]  /*27bc0*/  LOP3.LUT R46, R117, R231, R178, 0x96, !PT ;  /* 0x000000e7752e7212 */ /* 0x000fe200078e96b2 */
[----:B------:R-:W1:Y:S04]  /*27bd0*/  MUFU.EX2 R40, R206 ;  /* 0x000000ce00287308 */ /* 0x000e680000000800 */
[----:B------:R-:W-:Y:S05]  /*27be0*/  IMAD.WIDE.U32 R46, R46, -0x2daee0ad, RZ ;  /* 0xd2511f532e2e7825 */ /* 0x000fea00078e00ff */
[----:B------:R-:W-:Y:S01]  /*27bf0*/  LOP3.LUT R47, R47, R239, R114, 0x96, !PT ;  /* 0x000000ef2f2f7212 */ /* 0x000fe200078e9672 */
[----:B------:R-:W-:Y:S05]  /*27c00*/  IMAD.WIDE.U32 R114, R115, -0x326172a9, RZ ;  /* 0xcd9e8d5773727825 */ /* 0x000fea00078e00ff */
[----:B------:R-:W-:Y:S05]  /*27c10*/  LOP3.LUT R116, R115, R240, R116, 0x96, !PT ;  /* 0x000000f073747212 */ /* 0x000fea00078e9674 */
[----:B------:R-:W-:Y:S01]  /*27c20*/  IMAD.WIDE.U32 R116, R116, -0x2daee0ad, RZ ;  /* 0xd2511f5374747825 */ /* 0x000fe200078e00ff */
[----:B-1----:R-:W-:Y:S01]  /*27c30*/  F2FP.BF16.PACK_AB R132, R40, R42 ;  /* 0x0000002a2884723e */ /* 0x002fe200000010ff */
[----:B------:R-:W3:Y:S03]  /*27c40*/  LDL.LU R206, [R1+0x358] ;  /* 0x0003580001ce7983 */ /* 0x000ee60000300800 */
[----:B------:R-:W-:Y:S01]  /*27c50*/  LOP3.LUT R115, R117, R236, R46, 0x96, !PT ;  /* 0x000000ec75737212 */ /* 0x000fe200078e962e */
[----:B------:R-:W-:Y:S01]  /*27c60*/  IMAD.WIDE.U32 R46, R47, -0x326172a9, RZ ;  /* 0xcd9e8d572f2e7825 */ /* 0x000fe200078e00ff */
[----:B------:R1:W3:Y:S04]  /*27c70*/  LDL.S16 R107, [R1+0x16c] ;  /* 0x00016c00016b7983 */ /* 0x0002e80000100600 */
[----:B------:R-:W-:Y:S01]  /*27c80*/  LOP3.LUT R56, R47, R238, R114, 0x96, !PT ;  /* 0x000000ee2f387212 */ /* 0x000fe200078e9672 */
[----:B------:R1:W3:Y:S01]  /*27c90*/  LDL.S16 R76, [R1+0x168] ;  /* 0x00016800014c7983 */ /* 0x0002e20000100600 */
[----:B------:R-:W-:Y:S01]  /*27ca0*/  PRMT R47, R113, 0x7610, R47 ;  /* 0x00007610712f7816 */ /* 0x000fe2000000002f */
[----:B------:R-:W-:Y:S05]  /*27cb0*/  IMAD.WIDE.U32 R114, R115, -0x326172a9, RZ ;  /* 0xcd9e8d5773727825 */ /* 0x000fea00078e00ff */
[--C-:B------:R-:W-:Y:S02]  /*27cc0*/  LOP3.LUT R2, R115, R242, R46.reuse, 0x96, !PT ;  /* 0x000000f273027212 */ /* 0x100fe400078e962e */
[----:B------:R-:W-:Y:S02]  /*27cd0*/  PRMT R46, R113, 0x7632, R46 ;  /* 0x00007632712e7816 */ /* 0x000fe4000000002e */
[C---:B------:R-:W-:Y:S02]  /*27ce0*/  LOP3.LUT R0, R2.reuse, 0xffff, RZ, 0xc0, !PT ;  /* 0x0000ffff02007812 */ /* 0x040fe400078ec0ff */
[----:B------:R-:W-:Y:S02]  /*27cf0*/  LOP3.LUT R44, R2, 0xff, RZ, 0xc0, !PT ;  /* 0x000000ff022c7812 */ /* 0x000fe400078ec0ff */
[----:B------:R-:W-:Y:S02]  /*27d00*/  SHF.R.U32.HI R0, RZ, 0x8, R0 ;  /* 0x00000008ff007819 */ /* 0x000fe40000011600 */
[----:B------:R-:W-:Y:S02]  /*27d10*/  PRMT R105, R47, 0x5410, R46 ;  /* 0x000054102f697816 */ /* 0x000fe4000000002e */
[----:B------:R-:W-:Y:S01]  /*27d20*/  LOP3.LUT R0, R0, 0xffff, RZ, 0xc0, !PT ;  /* 0x0000ffff00007812 */ /* 0x000fe200078ec0ff */
[----:B---3--:R-:W-:Y:S02]  /*27d30*/  @!P2 HFMA2.BF16_V2 R124, -RZ.H0_H0, RZ.H0_H0, -R51.H0_H0 ;  /* 0x200000ffff7ca231 */ /* 0x008fe40000340933 */
[----:B--2---:R-:W-:Y:S03]  /*27d40*/  @!P4 HFMA2.BF16_V2 R121, -RZ.H0_H0, RZ.H0_H0, -R47.H0_H0 ;  /* 0x200000ffff79c231 */ /* 0x004fe6000034092f */
[----:B------:R-:W-:Y:S01]  /*27d50*/  PRMT R78, R124, 0x7610, R78 ;  /* 0x000076107c4e7816 */ /* 0x000fe2000000004e */
[----:B------:R-:W-:Y:S01]  /*27d60*/  @!P2 STL.S16 [R1+0x1a0], R124 ;  /* 0x0001a07c0100a387 */ /* 0x000fe20000100600 */
[----:B------:R-:W-:Y:S02]  /*27d70*/  @!P1 HFMA2.BF16_V2 R120, -RZ.H0_H0, RZ.H0_H0, -R46.H0_H0 ;  /* 0x200000ffff789231 */ /* 0x000fe4000034092e */
[----:B------:R-:W-:Y:S01]  /*27d80*/  @!P2 PRMT R51, R78, 0x5410, RZ ;  /* 0x000054104e33a816 */ /* 0x000fe200000000ff */
[----:B------:R2:W-:Y:S01]  /*27d90*/  @!P4 STL.S16 [R1+0x19c], R121 ;  /* 0x00019c790100c387 */ /* 0x0005e20000100600 */
[----:B------:R-:W-:Y:S01]  /*27da0*/  ISETP.GE.U32.AND P2, PT, R217, R44, PT ;  /* 0x0000002cd900720c */ /* 0x000fe20003f46070 */
[----:B------:R-:W3:Y:S01]  /*27db0*/  MUFU.EX2 R78, R123 ;  /* 0x0000007b004e7308 */ /* 0x000ee20000000800 */
[----:B------:R-:W-:Y:S01]  /*27dc0*/  PRMT R44, R121, 0x7610, R44 ;  /* 0x00007610792c7816 */ /* 0x000fe2000000002c */
[----:B------:R1:W4:Y:S01]  /*27dd0*/  LDL.S16 R58, [R1+0x180] ;  /* 0x00018000013a7983 */ /* 0x0003220000100600 */
[----:B------:R-:W-:Y:S02]  /*27de0*/  PRMT R60, R120, 0x7610, R60 ;  /* 0x00007610783c7816 */ /* 0x000fe4000000003c */
[----:B------:R-:W-:Y:S01]  /*27df0*/  @!P4 PRMT R47, R44, 0x5410, RZ ;  /* 0x000054102c2fc816 */ /* 0x000fe200000000ff */
[----:B------:R-:W-:Y:S01]  /*27e00*/  @!P1 STL.S16 [R1+0x190], R120 ;  /* 0x0001907801009387 */ /* 0x000fe20000100600 */
[----:B------:R-:W-:Y:S02]  /*27e10*/  ISETP.GE.U32.AND P4, PT, R217, R0, PT ;  /* 0x00000000d900720c */ /* 0x000fe40003f86070 */
[----:B------:R-:W-:Y:S01]  /*27e20*/  PRMT R0, R3, 0x7632, R0 ;  /* 0x0000763203007816 */ /* 0x000fe20000000000 */
[----:B------:R1:W4:Y:S01]  /*27e30*/  LDL.S16 R122, [R1+0x17c] ;  /* 0x00017c00017a7983 */ /* 0x0003220000100600 */
[----:B------:R-:W-:Y:S02]  /*27e40*/  @!P1 PRMT R46, R60, 0x5410, RZ ;  /* 0x000054103c2e9816 */ /* 0x000fe400000000ff */
[--C-:B------:R-:W-:Y:S01]  /*27e50*/  SHF.R.U32.HI R44, RZ, 0x18, R2.reuse ;  /* 0x00000018ff2c7819 */ /* 0x100fe20000011602 */
[----:B------:R1:W4:Y:S01]  /*27e60*/  LDL.S16 R60, [R1+0x194] ;  /* 0x00019400013c7983 */ /* 0x0003220000100600 */
[----:B------:R-:W-:Y:S02]  /*27e70*/  SHF.R.U32.HI R2, RZ, 0x10, R2 ;  /* 0x00000010ff027819 */ /* 0x000fe40000011602 */
[----:B------:R-:W-:Y:S01]  /*27e80*/  ISETP.GE.U32.AND P1, PT, R217, R44, PT ;  /* 0x0000002cd900720c */ /* 0x000fe20003f26070 */
[----:B------:R-:W-:Y:S01]  /*27e90*/  FADD.FTZ R44, R42, R59 ;  /* 0x0000003b2a2c7221 */ /* 0x000fe20000010000 */
[----:B------:R-:W-:Y:S01]  /*27ea0*/  LOP3.LUT R2, R2, 0xff, RZ, 0xc0, !PT ;  /* 0x000000ff02027812 */ /* 0x000fe200078ec0ff */
[----:B------:R-:W-:Y:S01]  /*27eb0*/  FADD.FTZ R42, R66, R55 ;  /* 0x00000037422a7221 */ /* 0x000fe20000010000 */
[----:B------:R-:W-:Y:S01]  /*27ec0*/  SHF.R.U32.HI R55, RZ, 0x10, R114 ;  /* 0x00000010ff377819 */ /* 0x000fe20000011672 */
[----:B------:R-:W-:Y:S01]  /*27ed0*/  ST.E.U16 [R174.64+0x72], R51 ;  /* 0x00007233ae007985 */ /* 0x000fe2000c101504 */
[----:B--2---:R-:W-:Y:S02]  /*27ee0*/  LOP3.LUT R121, R114, 0xff, RZ, 0xc0, !PT ;  /* 0x000000ff72797812 */ /* 0x004fe400078ec0ff */
[C---:B---3--:R-:W-:Y:S01]  /*27ef0*/  F2FP.BF16.PACK_AB R66, R78.reuse, R66 ;  /* 0x000000424e42723e */ /* 0x048fe200000010ff */
[--C-:B------:R-:W-:Y:S01]  /*27f00*/  FADD.FTZ R78, R78, R42.reuse ;  /* 0x0000002a4e4e7221 */ /* 0x100fe20000010000 */
[C---:B------:R-:W-:Y:S01]  /*27f10*/  PRMT R42, R43.reuse, 0x7632, R42 ;  /* 0x000076322b2a7816 */ /* 0x040fe2000000002a */
[----:B------:R-:W-:Y:S03]  /*27f20*/  ST.E.U16 [R168.64+0x72], R46 ;  /* 0x0000722ea8007985 */ /* 0x000fe6000c101504 */
[----:B------:R-:W-:Y:S01]  /*27f30*/  PRMT R117, R43, 0x5410, R42 ;  /* 0x000054102b757816 */ /* 0x000fe2000000002a */
[----:B------:R-:W-:Y:S01]  /*27f40*/  ST.E.U16 [R168.64+0x70], R47 ;  /* 0x0000702fa8007985 */ /* 0x000fe2000c101504 */
[----:B------:R-:W-:Y:S02]  /*27f50*/  @!P6 HFMA2.BF16_V2 R107, -RZ.H0_H0, RZ.H0_H0, -R3.H0_H0 ;  /* 0x200000ffff6be231 */ /* 0x000fe40000340903 */
[----:B------:R-:W-:Y:S03]  /*27f60*/  @!P3 HFMA2.BF16_V2 R76, -RZ.H0_H0, RZ.H0_H0, -R0.H0_H0 ;  /* 0x200000ffff4cb231 */ /* 0x000fe60000340900 */
[----:B------:R-:W-:Y:S01]  /*27f70*/  PRMT R109, R107, 0x7610, R109 ;  /* 0x000076106b6d7816 */ /* 0x000fe2000000006d */
[----:B------:R2:W-:Y:S01]  /*27f80*/  @!P6 STL.S16 [R1+0x16c], R107 ;  /* 0x00016c6b0100e387 */ /* 0x0005e20000100600 */
[----:B------:R-:W-:Y:S03]  /*27f90*/  PRMT R59, R76, 0x7610, R59 ;  /* 0x000076104c3b7816 */ /* 0x000fe6000000003b */
[----:B------:R3:W-:Y:S04]  /*27fa0*/  @!P3 STL.S16 [R1+0x168], R76 ;  /* 0x0001684c0100b387 */ /* 0x0007e80000100600 */
[----:B------:R1:W4:Y:S01]  /*27fb0*/  LDL.S16 R113, [R1+0x160] ;  /* 0x0001600001717983 */ /* 0x0003220000100600 */
[----:B--2---:R-:W-:Y:S02]  /*27fc0*/  PRMT R107, R3, 0x5410, R0 ;  /* 0x00005410036b7816 */ /* 0x004fe40000000000 */
[----:B------:R-:W-:Y:S02]  /*27fd0*/  @!P3 PRMT R0, R59, 0x5410, RZ ;  /* 0x000054103b00b816 */ /* 0x000fe400000000ff */
[----:B------:R-:W-:Y:S01]  /*27fe0*/  ISETP.GE.U32.AND P3, PT, R217, R2, PT ;  /* 0x00000002d900720c */ /* 0x000fe20003f66070 */
[----:B---3--:R-:W-:Y:S01]  /*27ff0*/  FADD.FTZ R76, R40, R44 ;  /* 0x0000002c284c7221 */ /* 0x008fe20000010000 */
[----:B------:R-:W-:Y:S01]  /*28000*/  PRMT R40, R41, 0x7632, R40 ;  /* 0x0000763229287816 */ /* 0x000fe20000000028 */
[----:B------:R-:W-:Y:S01]  /*28010*/  ST.E.U16 [R172.64+0x70], R0 ;  /* 0x00007000ac007985 */ /* 0x000fe2000c101504 */
[----:B------:R-:W-:Y:S02]  /*28020*/  SHF.R.U32.HI R2, RZ, 0x18, R114 ;  /* 0x00000018ff027819 */ /* 0x000fe40000011672 */
[----:B------:R-:W-:Y:S02]  /*28030*/  @!P6 PRMT R3, R109, 0x5410, RZ ;  /* 0x000054106d03e816 */ /* 0x000fe400000000ff */
[----:B------:R-:W-:Y:S02]  /*28040*/  PRMT R109, R41, 0x5410, R40 ;  /* 0x00005410296d7816 */ /* 0x000fe40000000028 */
[----:B------:R-:W-:Y:S01]  /*28050*/  LOP3.LUT R44, R114, 0xffff, RZ, 0xc0, !PT ;  /* 0x0000ffff722c7812 */ /* 0x000fe200078ec0ff */
[----:B------:R-:W-:Y:S01]  /*28060*/  ST.E.U16 [R172.64+0x6e], R3 ;  /* 0x00006e03ac007985 */ /* 0x000fe2000c101504 */
[----:B------:R-:W-:Y:S01]  /*28070*/  LOP3.LUT R115, R55, 0xff, RZ, 0xc0, !PT ;  /* 0x000000ff37737812 */ /* 0x000fe200078ec0ff */
[----:B------:R2:W-:Y:S01]  /*28080*/  MUFU.EX2 R114, R126 ;  /* 0x0000007e00727308 */ /* 0x0005e20000000800 */
[----:B------:R-:W-:Y:S04]  /*28090*/  SHF.R.U32.HI R44, RZ, 0x8, R44 ;  /* 0x00000008ff2c7819 */ /* 0x000fe8000001162c */
[----:B------:R-:W-:Y:S01]  /*280a0*/  LOP3.LUT R44, R44, 0xffff, RZ, 0xc0, !PT ;  /* 0x0000ffff2c2c7812 */ /* 0x000fe200078ec0ff */
[----:B----4-:R-:W-:Y:S05]  /*280b0*/  @!P0 HFMA2.BF16_V2 R58, -RZ.H0_H0, RZ.H0_H0, -R41.H0_H0 ;  /* 0x200000ffff3a8231 */ /* 0x010fea0000340929 */
[----:B------:R-:W-:Y:S01]  /*280c0*/  PRMT R57, R58, 0x7610, R57 ;  /* 0x000076103a397816 */ /* 0x000fe20000000039 */
[----:B------:R3:W-:Y:S01]  /*280d0*/  @!P0 STL.S16 [R1+0x180], R58 ;  /* 0x0001803a01008387 */ /* 0x0007e20000100600 */
[----:B------:R-:W-:Y:S02]  /*280e0*/  @!P2 HFMA2.BF16_V2 R122, -RZ.H0_H0, RZ.H0_H0, -R43.H0_H0 ;  /* 0x200000ffff7aa231 */ /* 0x000fe4000034092b */
[----:B------:R-:W-:Y:S01]  /*280f0*/  @!P0 PRMT R41, R57, 0x5410, RZ ;  /* 0x0000541039298816 */ /* 0x000fe200000000ff */
[----:B------:R-:W-:Y:S01]  /*28100*/  IMAD.WIDE.U32 R56, R56, -0x2daee0ad, RZ ;  /* 0xd2511f5338387825 */ /* 0x000fe200078e00ff */
[----:B------:R-:W-:Y:S01]  /*28110*/  ISETP.GE.U32.AND P0, PT, R217, R2, PT ;  /* 0x00000002d900720c */ /* 0x000fe20003f06070 */
[----:B------:R-:W-:Y:S01]  /*28120*/  @!P5 HFMA2.BF16_V2 R60, -RZ.H0_H0, RZ.H0_H0, -R40.H0_H0 ;  /* 0x200000ffff3cd231 */ /* 0x000fe20000340928 */
[----:B------:R-:W-:Y:S01]  /*28130*/  PRMT R54, R122, 0x7610, R54 ;  /* 0x000076107a367816 */ /* 0x000fe20000000036 */
[----:B------:R-:W-:Y:S01]  /*28140*/  MUFU.EX2 R2, R248 ;  /* 0x000000f800027308 */ /* 0x000fe20000000800 */
[----:B--2---:R-:W-:Y:S01]  /*28150*/  SHF.R.U32.HI R126, RZ, 0x18, R56 ;  /* 0x00000018ff7e7819 */ /* 0x004fe20000011638 */
[----:B------:R2:W-:Y:S01]  /*28160*/  ST.E.U16 [R170.64+0x70], R41 ;  /* 0x00007029aa007985 */ /* 0x0005e2000c101504 */
[----:B------:R-:W-:Y:S02]  /*28170*/  @!P2 PRMT R43, R54, 0x5410, RZ ;  /* 0x00005410362ba816 */ /* 0x000fe400000000ff */
[----:B------:R-:W-:Y:S02]  /*28180*/  PRMT R61, R60, 0x7610, R61 ;  /* 0x000076103c3d7816 */ /* 0x000fe4000000003d */
[C---:B------:R-:W-:Y:S02]  /*28190*/  LOP3.LUT R54, R56.reuse, 0xff, RZ, 0xc0, !PT ;  /* 0x000000ff38367812 */ /* 0x040fe400078ec0ff */
[----:B------:R-:W-:Y:S02]  /*281a0*/  @!P5 PRMT R40, R61, 0x5410, RZ ;  /* 0x000054103d28d816 */ /* 0x000fe400000000ff */
[----:B------:R-:W-:Y:S03]  /*281b0*/  LOP3.LUT R61, R56, 0xffff, RZ, 0xc0, !PT ;  /* 0x0000ffff383d7812 */ /* 0x000fe600078ec0ff */
[----:B------:R-:W-:Y:S01]  /*281c0*/  ST.E.U16 [R170.64+0x72], R40 ;  /* 0x00007228aa007985 */ /* 0x000fe2000c101504 */
[----:B---3--:R-:W3:Y:S03]  /*281d0*/  MUFU.EX2 R58, R249 ;  /* 0x000000f9003a7308 */ /* 0x008ee60000000800 */
[----:B------:R4:W-:Y:S01]  /*281e0*/  ST.E.U16 [R174.64+0x80], R43 ;  /* 0x0000802bae007985 */ /* 0x0009e2000c101504 */
[----:B--2---:R-:W-:Y:S02]  /*281f0*/  PRMT R41, R136, 0x7632, R41 ;  /* 0x0000763288297816 */ /* 0x004fe40000000029 */
[----:B---3--:R-:W-:Y:S01]  /*28200*/  F2FP.BF16.PACK_AB R131, R2, R58 ;  /* 0x0000003a0283723e */ /* 0x008fe200000010ff */
[----:B------:R1:W5:Y:S01]  /*28210*/  LDL.LU R249, [R1+0x354] ;  /* 0x0003540001f97983 */ /* 0x0003620000300800 */
[----:B----4-:R-:W-:Y:S03]  /*28220*/  PRMT R43, R133, 0x7632, R43 ;  /* 0x00007632852b7816 */ /* 0x010fe6000000002b */
[----:B------:R1:W2:Y:S04]  /*28230*/  LDL.S16 R120, [R1+0x18c] ;  /* 0x00018c0001787983 */ /* 0x0002a80000100600 */
[----:B------:R1:W3:Y:S04]  /*28240*/  LDL.S16 R59, [R1+0x178] ;  /* 0x00017800013b7983 */ /* 0x0002e80000100600 */
[----:B------:R4:W-:Y:S01]  /*28250*/  @!P5 STL.S16 [R1+0x194], R60 ;  /* 0x0001943c0100d387 */ /* 0x0009e20000100600 */
[C---:B------:R-:W-:Y:S03]  /*28260*/  ISETP.GE.U32.AND P5, PT, R217.reuse, R54, PT ;  /* 0x00000036d900720c */ /* 0x040fe60003fa6070 */
[----:B------:R1:W5:Y:S04]  /*28270*/  LDL.LU R248, [R1+0x350] ;  /* 0x0003500001f87983 */ /* 0x0003680000300800 */
[----:B------:R-:W-:Y:S01]  /*28280*/  @!P2 STL.S16 [R1+0x17c], R122 ;  /* 0x00017c7a0100a387 */ /* 0x000fe20000100600 */
[----:B------:R-:W-:Y:S02]  /*28290*/  ISETP.GE.U32.AND P2, PT, R217, R44, PT ;  /* 0x0000002cd900720c */ /* 0x000fe40003f46070 */
[----:B------:R-:W-:Y:S03]  /*282a0*/  PRMT R44, R45, 0x7632, R44 ;  /* 0x000076322d2c7816 */ /* 0x000fe6000000002c */
[----:B------:R-:W-:Y:S01]  /*282b0*/  @P5 LOP3.LUT R220, R220, 0x2000000, RZ, 0xfc, !PT ;  /* 0x02000000dcdc5812 */ /* 0x000fe200078efcff */
[----:B------:R-:W-:Y:S05]  /*282c0*/  @!P4 HFMA2.BF16_V2 R113, -RZ.H0_H0, RZ.H0_H0, -R42.H0_H0 ;  /* 0x200000ffff71c231 */ /* 0x000fea000034092a */
[----:B------:R1:W-:Y:S01]  /*282d0*/  @!P4 STL.S16 [R1+0x160], R113 ;  /* 0x000160710100c387 */ /* 0x0003e20000100600 */
[----:B----4-:R-:W-:Y:S01]  /*282e0*/  LOP3.LUT R60, R57, R237, R116, 0x96, !PT ;  /* 0x000000ed393c7212 */ /* 0x010fe200078e9674 */
[----:B------:R-:W-:Y:S01]  /*282f0*/  FADD.FTZ R57, R114, R78 ;  /* 0x0000004e72397221 */ /* 0x000fe20000010000 */
[----:B------:R-:W-:Y:S02]  /*28300*/  PRMT R116, R113, 0x7610, R116 ;  /* 0x0000761071747816 */ /* 0x000fe40000000074 */
[----:B------:R-:W-:Y:S01]  /*28310*/  LOP3.LUT R54, R60, 0xff, RZ, 0xc0, !PT ;  /* 0x000000ff3c367812 */ /* 0x000fe200078ec0ff */
[----:B------:R-:W-:Y:S01]  /*28320*/  FADD.FTZ R150, R53, R57 ;  /* 0x0000003935967221 */ /* 0x000fe20000010000 */
[----:B------:R-:W-:Y:S02]  /*28330*/  @!P4 PRMT R42, R116, 0x5410, RZ ;  /* 0x00005410742ac816 */ /* 0x000fe400000000ff */
[----:B------:R-:W-:Y:S02]  /*28340*/  ISETP.GE.U32.AND P6, PT, R217, R54, PT ;  /* 0x00000036d900720c */ /* 0x000fe40003fc6070 */
[----:B------:R-:W-:Y:S01]  /*28350*/  LOP3.LUT R54, R119, R232, R208, 0x96, !PT ;  /* 0x000000e877367212 */ /* 0x000fe200078e96d0 */
[----:B------:R4:W-:Y:S01]  /*28360*/  ST.E.U16 [R174.64+0x82], R42 ;  /* 0x0000822aae007985 */ /* 0x0009e2000c101504 */
[----:B------:R-:W-:Y:S02]  /*28370*/  PRMT R116, R45, 0x5410, R44 ;  /* 0x000054102d747816 */ /* 0x000fe4000000002c */
[----:B-1----:R-:W-:Y:S02]  /*28380*/  SHF.R.U32.HI R113, RZ, 0x10, R56 ;  /* 0x00000010ff717819 */ /* 0x002fe40000011638 */
[----:B----4-:R-:W-:Y:S01]  /*28390*/  PRMT R42, R136, 0x7610, R42 ;  /* 0x00007610882a7816 */ /* 0x010fe2000000002a */
[----:B--2---:R-:W-:Y:S02]  /*283a0*/  @!P3 HFMA2.BF16_V2 R120, -RZ.H0_H0, RZ.H0_H0, -R45.H0_H0 ;  /* 0x200000ffff78b231 */ /* 0x004fe4000034092d */
[----:B---3--:R-:W-:Y:S03]  /*283b0*/  @!P1 HFMA2.BF16_V2 R59, -RZ.H0_H0, RZ.H0_H0, -R44.H0_H0 ;  /* 0x200000ffff3b9231 */ /* 0x008fe6000034092c */
[----:B------:R-:W-:Y:S01]  /*283c0*/  PRMT R55, R120, 0x7610, R55 ;  /* 0x0000761078377816 */ /* 0x000fe20000000037 */
[----:B------:R1:W-:Y:S01]  /*283d0*/  @!P3 STL.S16 [R1+0x18c], R120 ;  /* 0x00018c780100b387 */ /* 0x0003e20000100600 */
[----:B------:R-:W-:Y:S03]  /*283e0*/  PRMT R56, R59, 0x7610, R56 ;  /* 0x000076103b387816 */ /* 0x000fe60000000038 */
[----:B------:R2:W-:Y:S01]  /*283f0*/  @!P1 STL.S16 [R1+0x178], R59 ;  /* 0x0001783b01009387 */ /* 0x0005e20000100600 */
[----:B------:R-:W-:Y:S02]  /*28400*/  @!P3 PRMT R45, R55, 0x5410, RZ ;  /* 0x00005410372db816 */ /* 0x000fe400000000ff */
[----:B------:R-:W-:Y:S01]  /*28410*/  SHF.R.U32.HI R55, RZ, 0x18, R60 ;  /* 0x00000018ff377819 */ /* 0x000fe2000001163c */
[----:B------:R2:W4:Y:S01]  /*28420*/  LDL.S16 R119, [R1+0x1c4] ;  /* 0x0001c40001777983 */ /* 0x0005220000100600 */
[----:B------:R-:W-:Y:S01]  /*28430*/  @!P1 PRMT R44, R56, 0x5410, RZ ;  /* 0x00005410382c9816 */ /* 0x000fe200000000ff */
[--C-:B------:R-:W-:Y:S01]  /*28440*/  FADD.FTZ R56, R58, R76.reuse ;  /* 0x0000004c3a387221 */ /* 0x100fe20000010000 */
[----:B------:R-:W-:Y:S01]  /*28450*/  ISETP.GE.U32.AND P1, PT, R217, R55, PT ;  /* 0x00000037d900720c */ /* 0x000fe20003f26070 */
[----:B------:R2:W2:Y:S01]  /*28460*/  LDL.S16 R144, [R1+0x1c0] ;  /* 0x0001c00001907983 */ /* 0x0004a20000100600 */
[----:B------:R-:W-:Y:S01]  /*28470*/  PRMT R76, R77, 0x7632, R76 ;  /* 0x000076324d4c7816 */ /* 0x000fe2000000004c */
[----:B------:R-:W-:Y:S01]  /*28480*/  FADD.FTZ R149, R2, R56 ;  /* 0x0000003802957221 */ /* 0x000fe20000010000 */
[----:B------:R-:W-:Y:S01]  /*28490*/  F2FP.BF16.PACK_AB R2, R53, R114 ;  /* 0x000000723502723e */ /* 0x000fe200000010ff */
[----:B------:R2:W-:Y:S01]  /*284a0*/  ST.E.U16 [R168.64+0x82], R44 ;  /* 0x0000822ca8007985 */ /* 0x0005e2000c101504 */
[----:B------:R-:W-:Y:S01]  /*284b0*/  SHF.R.U32.HI R53, RZ, 0x10, R60 ;  /* 0x00000010ff357819 */ /* 0x000fe2000001163c */
[----:B------:R-:W-:Y:S01]  /*284c0*/  IMAD.WIDE.U32 R54, R54, -0x2daee0ad, RZ ;  /* 0xd2511f5336367825 */ /* 0x000fe200078e00ff */
[----:B------:R-:W-:Y:S01]  /*284d0*/  LOP3.LUT R60, R60, 0xffff, RZ, 0xc0, !PT ;  /* 0x0000ffff3c3c7812 */ /* 0x000fe200078ec0ff */
[----:B------:R2:W-:Y:S01]  /*284e0*/  ST.E.U16 [R168.64+0x80], R45 ;  /* 0x0000802da8007985 */ /* 0x0005e2000c101504 */
[----:B------:R-:W-:Y:S02]  /*284f0*/  LOP3.LUT R53, R53, 0xff, RZ, 0xc0, !PT ;  /* 0x000000ff35357812 */ /* 0x000fe400078ec0ff */
[----:B------:R-:W-:Y:S02]  /*28500*/  LOP3.LUT R56, R55, R234, R180, 0x96, !PT ;  /* 0x000000ea37387212 */ /* 0x000fe400078e96b4 */
[----:B------:R-:W-:Y:S01]  /*28510*/  ISETP.GE.U32.AND P4, PT, R217, R53, PT ;  /* 0x00000035d900720c */ /* 0x000fe20003f86070 */
[----:B-1----:R1:W2:Y:S01]  /*28520*/  LDL.S16 R120, [R1+0x1ac] ;  /* 0x0001ac0001787983 */ /* 0x0022a20000100600 */
[----:B------:R-:W-:Y:S01]  /*28530*/  SHF.R.U32.HI R60, RZ, 0x8, R60 ;  /* 0x00000008ff3c7819 */ /* 0x000fe2000001163c */
[----:B------:R-:W-:Y:S01]  /*28540*/  IMAD.WIDE.U32 R56, R56, -0x326172a9, RZ ;  /* 0xcd9e8d5738387825 */ /* 0x000fe200078e00ff */
[----:B--2---:R-:W-:Y:S02]  /*28550*/  LOP3.LUT R59, R177, R233, R118, 0x96, !PT ;  /* 0x000000e9b13b7212 */ /* 0x004fe400078e9676 */
[----:B------:R1:W2:Y:S03]  /*28560*/  LDL.S16 R118, [R1+0x1e0] ;  /* 0x0001e00001767983 */ /* 0x0002a60000100600 */
[----:B------:R-:W-:Y:S05]  /*28570*/  IMAD.WIDE.U32 R58, R59, -0x2daee0ad, RZ ;  /* 0xd2511f533b3a7825 */ /* 0x000fea00078e00ff */
[----:B------:R-:W-:Y:S02]  /*28580*/  LOP3.LUT R59, R59, R241, R54, 0x96, !PT ;  /* 0x000000f13b3b7212 */ /* 0x000fe400078e9636 */
[----:B------:R-:W-:Y:S02]  /*28590*/  LOP3.LUT R54, R57, R231, R176, 0x96, !PT ;  /* 0x000000e739367212 */ /* 0x000fe400078e96b0 */
[----:B------:R-:W-:Y:S02]  /*285a0*/  PRMT R57, R183, 0x7610, R57 ;  /* 0x00007610b7397816 */ /* 0x000fe40000000039 */
[----:B------:R-:W-:Y:S01]  /*285b0*/  PRMT R44, R133, 0x7610, R44 ;  /* 0x00007610852c7816 */ /* 0x000fe2000000002c */
[----:B------:R-:W-:Y:S01]  /*285c0*/  IMAD.WIDE.U32 R54, R54, -0x2daee0ad, RZ ;  /* 0xd2511f5336367825 */ /* 0x000fe200078e00ff */
[----:B------:R-:W-:Y:S04]  /*285d0*/  PRMT R45, R131, 0x7632, R45 ;  /* 0x00007632832d7816 */ /* 0x000fe8000000002d */
[----:B------:R-:W-:Y:S01]  /*285e0*/  LOP3.LUT R55, R55, R239, R58, 0x96, !PT ;  /* 0x000000ef37377212 */ /* 0x000fe200078e963a */
[----:B------:R-:W-:Y:S05]  /*285f0*/  IMAD.WIDE.U32 R58, R59, -0x326172a9, RZ ;  /* 0xcd9e8d573b3a7825 */ /* 0x000fea00078e00ff */
[----:B------:R-:W-:Y:S02]  /*28600*/  LOP3.LUT R124, R59, R240, R56, 0x96, !PT ;  /* 0x000000f03b7c7212 */ /* 0x000fe400078e9638 */
[----:B------:R-:W-:Y:S03]  /*28610*/  PRMT R59, R127, 0x7610, R59 ;  /* 0x000076107f3b7816 */ /* 0x000fe6000000003b */
[----:B------:R-:W-:Y:S05]  /*28620*/  IMAD.WIDE.U32 R124, R124, -0x2daee0ad, RZ ;  /* 0xd2511f537c7c7825 */ /* 0x000fea00078e00ff */
[----:B------:R-:W-:Y:S01]  /*28630*/  LOP3.LUT R122, R125, R236, R54, 0x96, !PT ;  /* 0x000000ec7d7a7212 */ /* 0x000fe200078e9636 */
[----:B------:R-:W-:Y:S01]  /*28640*/  IMAD.WIDE.U32 R54, R55, -0x326172a9, RZ ;  /* 0xcd9e8d5737367825 */ /* 0x000fe200078e00ff */
[----:B------:R-:W-:Y:S03]  /*28650*/  PRMT R125, R71, 0x5410, R73 ;  /* 0x00005410477d7816 */ /* 0x000fe60000000049 */
[----:B------:R-:W-:Y:S01]  /*28660*/  IMAD.WIDE.U32 R122, R122, -0x326172a9, RZ ;  /* 0xcd9e8d577a7a7825 */ /* 0x000fe200078e00ff */
[--C-:B------:R-:W-:Y:S02]  /*28670*/  LOP3.LUT R78, R55, R238, R58.reuse, 0x96, !PT ;  /* 0x000000ee374e7212 */ /* 0x100fe400078e963a */
[----:B------:R-:W-:Y:S02]  /*28680*/  PRMT R58, R127, 0x7632, R58 ;  /* 0x000076327f3a7816 */ /* 0x000fe4000000003a */
[----:B------:R-:W-:Y:S04]  /*28690*/  LOP3.LUT R54, R123, R242, R54, 0x96, !PT ;  /* 0x000000f27b367212 */ /* 0x000fe800078e9636 */
[----:B------:R-:W-:Y:S04]  /*286a0*/  LOP3.LUT R53, R54, 0xff, RZ, 0xc0, !PT ;  /* 0x000000ff36357812 */ /* 0x000fe800078ec0ff */
[----:B------:R-:W-:Y:S02]  /*286b0*/  ISETP.GE.U32.AND P3, PT, R217, R53, PT ;  /* 0x00000035d900720c */ /* 0x000fe40003f66070 */
[C---:B------:R-:W-:Y:S11]  /*286c0*/  PRMT R53, R48.reuse, 0x7632, R53 ;  /* 0x0000763230357816 */ /* 0x040ff60000000035 */
[----:B----4-:R-:W-:Y:S05]  /*286d0*/  @!P3 HFMA2.BF16_V2 R119, -RZ.H0_H0, RZ.H0_H0, -R48.H0_H0 ;  /* 0x200000ffff77b231 */ /* 0x010fea0000340930 */
[----:B------:R-:W-:Y:S01]  /*286e0*/  PRMT R55, R119, 0x7610, R55 ;  /* 0x0000761077377816 */ /* 0x000fe20000000037 */
[----:B------:R4:W-:Y:S04]  /*286f0*/  @!P3 STL.S16 [R1+0x1c4], R119 ;  /* 0x0001c4770100b387 */ /* 0x0009e80000100600 */
[----:B------:R1:W3:Y:S01]  /*28700*/  LDL.S16 R114, [R1+0x174] ;  /* 0x0001740001727983 */ /* 0x0002e20000100600 */
[----:B----4-:R-:W-:Y:S02]  /*28710*/  PRMT R119, R48, 0x5410, R53 ;  /* 0x0000541030777816 */ /* 0x010fe40000000035 */
[----:B------:R-:W-:Y:S02]  /*28720*/  @!P3 PRMT R48, R55, 0x5410, RZ ;  /* 0x000054103730b816 */ /* 0x000fe400000000ff */
[----:B------:R-:W-:Y:S03]  /*28730*/  LOP3.LUT R55, R54, 0xffff, RZ, 0xc0, !PT ;  /* 0x0000ffff36377812 */ /* 0x000fe600078ec0ff */
[----:B------:R-:W-:Y:S01]  /*28740*/  ST.E.U16 [R172.64+0x7e], R48 ;  /* 0x00007e30ac007985 */ /* 0x000fe2000c101504 */
[----:B------:R-:W-:Y:S04]  /*28750*/  SHF.R.U32.HI R55, RZ, 0x8, R55 ;  /* 0x00000008ff377819 */ /* 0x000fe80000011637 */
[----:B------:R-:W-:Y:S04]  /*28760*/  LOP3.LUT R55, R55, 0xffff, RZ, 0xc0, !PT ;  /* 0x0000ffff37377812 */ /* 0x000fe800078ec0ff */
[----:B------:R-:W-:Y:S11]  /*28770*/  ISETP.GE.U32.AND P3, PT, R217, R55, PT ;  /* 0x00000037d900720c */ /* 0x000ff60003f66070 */
[----:B------:R-:W-:Y:S02]  /*28780*/  @!UPT UIADD3 URZ, URZ, URZ, URZ ;  /* 0x0000003f3f3ff290 */ /* 0x000fe4000fffe03f */
[----:B--2---:R-:W-:Y:S05]  /*28790*/  @!P3 HFMA2.BF16_V2 R118, -RZ.H0_H0, RZ.H0_H0, -R53.H0_H0 ;  /* 0x200000ffff76b231 */ /* 0x004fea0000340935 */
        /* <DEDUP_REMOVED lines=9> */
[----:B------:R-:W-:Y:S02]  /*28830*/  ISETP.GE.U32.AND P5, PT, R217, R55, PT ;  /* 0x00000037d900720c */ /* 0x000fe40003fa6070 */
[C---:B------:R-:W-:Y:S02]  /*28840*/  PRMT R55, R191.reuse, 0x7610, R55 ;  /* 0x00007610bf377816 */ /* 0x040fe40000000037 */
[----:B------:R-:W-:Y:S07]  /*28850*/  PRMT R54, R191, 0x7632, R54 ;  /* 0x00007632bf367816 */ /* 0x000fee0000000036 */
[----:B------:R-:W-:Y:S01]  /*28860*/  @!P3 HFMA2.BF16_V2 R144, -RZ.H0_H0, RZ.H0_H0, -R54.H0_H0 ;  /* 0x200000ffff90b231 */ /* 0x000fe20000340936 */
[----:B--2---:R1:W2:Y:S01]  /*28870*/  LDL.S16 R118, [R1+0x154] ;  /* 0x0001540001767983 */ /* 0x0042a20000100600 */
[----:B------:R-:W-:Y:S03]  /*28880*/  @!P5 HFMA2.BF16_V2 R120, -RZ.H0_H0, RZ.H0_H0, -R55.H0_H0 ;  /* 0x200000ffff78d231 */ /* 0x000fe60000340937 */
[----:B------:R-:W-:Y:S02]  /*28890*/  PRMT R56, R144, 0x7610, R56 ;  /* 0x0000761090387816 */ /* 0x000fe40000000038 */
[----:B------:R-:W-:Y:S01]  /*288a0*/  PRMT R139, R120, 0x7610, R139 ;  /* 0x00007610788b7816 */ /* 0x000fe2000000008b */
[----:B------:R1:W-:Y:S02]  /*288b0*/  @!P5 STL.S16 [R1+0x1ac], R120 ;  /* 0x0001ac780100d387 */ /* 0x0003e40000100600 */
[----:B-1----:R-:W-:Y:S02]  /*288c0*/  PRMT R120, R55, 0x5410, R54 ;  /* 0x0000541037787816 */ /* 0x002fe40000000036 */
[----:B------:R-:W-:Y:S02]  /*288d0*/  @!P5 PRMT R55, R139, 0x5410, RZ ;  /* 0x000054108b37d816 */ /* 0x000fe400000000ff */
[C---:B------:R-:W-:Y:S01]  /*288e0*/  ISETP.GE.U32.AND P5, PT, R217.reuse, R121, PT ;  /* 0x00000079d900720c */ /* 0x040fe20003fa6070 */
[----:B------:R1:W2:Y:S01]  /*288f0*/  LDL.S16 R139, [R1+0x150] ;  /* 0x00015000018b7983 */ /* 0x0002a20000100600 */
[----:B------:R-:W-:Y:S02]  /*28900*/  @!P3 PRMT R54, R56, 0x5410, RZ ;  /* 0x000054103836b816 */ /* 0x000fe400000000ff */
[----:B------:R-:W-:Y:S01]  /*28910*/  SHF.R.U32.HI R56, RZ, 0x8, R61 ;  /* 0x00000008ff387819 */ /* 0x000fe2000001163d */
[----:B------:R1:W-:Y:S03]  /*28920*/  @!P3 STL.S16 [R1+0x1c0], R144 ;  /* 0x0001c0900100b387 */ /* 0x0003e60000100600 */
[----:B------:R-:W-:Y:S01]  /*28930*/  LOP3.LUT R56, R56, 0xffff, RZ, 0xc0, !PT ;  /* 0x0000ffff38387812 */ /* 0x000fe200078ec0ff */
[----:B------:R-:W-:Y:S03]  /*28940*/  ST.E.U16 [R170.64+0x82], R54 ;  /* 0x00008236aa007985 */ /* 0x000fe6000c101504 */
[----:B------:R-:W-:Y:S01]  /*28950*/  ISETP.GE.U32.AND P3, PT, R217, R56, PT ;  /* 0x00000038d900720c */ /* 0x000fe20003f66070 */
[----:B------:R1:W-:Y:S01]  /*28960*/  ST.E.U16 [R170.64+0x80], R55 ;  /* 0x00008037aa007985 */ /* 0x0003e2000c101504 */
[----:B------:R-:W-:Y:S02]  /*28970*/  PRMT R56, R183, 0x7632, R56 ;  /* 0x00007632b7387816 */ /* 0x000fe40000000038 */
[----:B------:R-:W-:Y:S01]  /*28980*/  MUFU.EX2 R183, R204 ;  /* 0x000000cc00b77308 */ /* 0x000fe20000000800 */
[----:B-1----:R1:W2:Y:S01]  /*28990*/  LDL.S16 R144, [R1+0x13c] ;  /* 0x00013c0001907983 */ /* 0x0022a20000100600 */
[----:B------:R-:W-:Y:S01]  /*289a0*/  PRMT R55, R158, 0x7632, R55 ;  /* 0x000076329e377816 */ /* 0x000fe20000000037 */
[----:B---3--:R-:W-:Y:S05]  /*289b0*/  @!P5 HFMA2.BF16_V2 R114, -RZ.H0_H0, RZ.H0_H0, -R57.H0_H0 ;  /* 0x200000ffff72d231 */ /* 0x008fea0000340939 */
[----:B------:R-:W-:Y:S01]  /*289c0*/  PRMT R143, R114, 0x7610, R143 ;  /* 0x00007610728f7816 */ /* 0x000fe2000000008f */
[----:B------:R3:W-:Y:S02]  /*289d0*/  @!P5 STL.S16 [R1+0x174], R114 ;  /* 0x000174720100d387 */ /* 0x0007e40000100600 */
[----:B---3--:R-:W-:Y:S02]  /*289e0*/  PRMT R114, R57, 0x5410, R56 ;  /* 0x0000541039727816 */ /* 0x008fe40000000038 */
[----:B------:R-:W-:Y:S02]  /*289f0*/  @!P5 PRMT R57, R143, 0x5410, RZ ;  /* 0x000054108f39d816 */ /* 0x000fe400000000ff */
[----:B------:R-:W-:Y:S01]  /*28a00*/  ISETP.GE.U32.AND P5, PT, R217, R115, PT ;  /* 0x00000073d900720c */ /* 0x000fe20003fa6070 */
[----:B------:R1:W3:Y:S04]  /*28a10*/  LDL.S16 R143, [R1+0x140] ;  /* 0x00014000018f7983 */ /* 0x0002e80000100600 */
[----:B------:R-:W-:Y:S01]  /*28a20*/  ST.E.U16 [R174.64+0x90], R57 ;  /* 0x00009039ae007985 */ /* 0x000fe2000c101504 */
[----:B----4-:R-:W-:Y:S05]  /*28a30*/  @!P2 HFMA2.BF16_V2 R140, -RZ.H0_H0, RZ.H0_H0, -R56.H0_H0 ;  /* 0x200000ffff8ca231 */ /* 0x010fea0000340938 */
[----:B------:R-:W-:Y:S01]  /*28a40*/  PRMT R61, R140, 0x7610, R61 ;  /* 0x000076108c3d7816 */ /* 0x000fe2000000003d */
[----:B------:R4:W-:Y:S03]  /*28a50*/  @!P2 STL.S16 [R1+0x188], R140 ;  /* 0x0001888c0100a387 */ /* 0x0009e60000100600 */
[----:B------:R-:W-:Y:S02]  /*28a60*/  @!P2 PRMT R56, R61, 0x5410, RZ ;  /* 0x000054103d38a816 */ /* 0x000fe400000000ff */
[----:B------:R-:W-:Y:S02]  /*28a70*/  LOP3.LUT R61, R113, 0xff, RZ, 0xc0, !PT ;  /* 0x000000ff713d7812 */ /* 0x000fe400078ec0ff */
[----:B------:R-:W-:Y:S01]  /*28a80*/  PRMT R113, R59, 0x5410, R58 ;  /* 0x000054103b717816 */ /* 0x000fe2000000003a */
[----:B------:R1:W-:Y:S01]  /*28a90*/  ST.E.U16 [R174.64+0x92], R56 ;  /* 0x00009238ae007985 */ /* 0x0003e2000c101504 */
[----:B------:R-:W-:Y:S02]  /*28aa0*/  ISETP.GE.U32.AND P2, PT, R217, R61, PT ;  /* 0x0000003dd900720c */ /* 0x000fe40003f46070 */
[----:B------:R-:W-:Y:S01]  /*28ab0*/  LOP3.LUT R61, R122, 0xff, RZ, 0xc0, !PT ;  /* 0x000000ff7a3d7812 */ /* 0x000fe200078ec0ff */
[----:B--2---:R-:W-:Y:S05]  /*28ac0*/  @!P5 HFMA2.BF16_V2 R118, -RZ.H0_H0, RZ.H0_H0, -R59.H0_H0 ;  /* 0x200000ffff76d231 */ /* 0x004fea000034093b */
[----:B------:R-:W-:Y:S04]  /*28ad0*/  PRMT R69, R118, 0x7610, R69 ;  /* 0x0000761076457816 */ /* 0x000fe80000000045 */
[----:B------:R-:W-:Y:S01]  /*28ae0*/  @!P5 PRMT R59, R69, 0x5410, RZ ;  /* 0x00005410453bd816 */ /* 0x000fe200000000ff */
[----:B----4-:R3:W4:Y:S04]  /*28af0*/  LDL.S16 R140, [R1+0x14c] ;  /* 0x00014c00018c7983 */ /* 0x0107280000100600 */
[----:B------:R1:W-:Y:S04]  /*28b00*/  @!P5 STL.S16 [R1+0x154], R118 ;  /* 0x000154760100d387 */ /* 0x0003e80000100600 */
[----:B------:R1:W-:Y:S02]  /*28b10*/  ST.E.U16 [R168.64+0x90], R59 ;  /* 0x0000903ba8007985 */ /* 0x0003e4000c101504 */
[----:B-1----:R-:W-:Y:S01]  /*28b20*/  PRMT R56, R158, 0x7610, R56 ;  /* 0x000076109e387816 */ /* 0x002fe20000000038 */
[----:B------:R-:W-:Y:S01]  /*28b30*/  @!P0 HFMA2.BF16_V2 R139, -RZ.H0_H0, RZ.H0_H0, -R58.H0_H0 ;  /* 0x200000ffff8b8231 */ /* 0x000fe2000034093a */
[----:B------:R3:W3:Y:S04]  /*28b40*/  LDL.S16 R118, [R1+0x130] ;  /* 0x0001300001767983 */ /* 0x0006e80000100600 */
[----:B------:R-:W-:Y:S01]  /*28b50*/  PRMT R65, R139, 0x7610, R65 ;  /* 0x000076108b417816 */ /* 0x000fe20000000041 */
[----:B------:R1:W-:Y:S01]  /*28b60*/  @!P0 STL.S16 [R1+0x150], R139 ;  /* 0x0001508b01008387 */ /* 0x0003e20000100600 */
[----:B------:R-:W-:Y:S02]  /*28b70*/  PRMT R59, R155, 0x7632, R59 ;  /* 0x000076329b3b7816 */ /* 0x000fe4000000003b */
[----:B------:R-:W-:Y:S02]  /*28b80*/  @!P0 PRMT R58, R65, 0x5410, RZ ;  /* 0x00005410413a8816 */ /* 0x000fe400000000ff */
[----:B------:R-:W-:Y:S02]  /*28b90*/  ISETP.GE.U32.AND P0, PT, R217, R61, PT ;  /* 0x0000003dd900720c */ /* 0x000fe40003f06070 */
[----:B------:R-:W-:Y:S01]  /*28ba0*/  PRMT R61, R128, 0x7610, R61 ;  /* 0x00007610803d7816 */ /* 0x000fe2000000003d */
[----:B------:R1:W-:Y:S01]  /*28bb0*/  ST.E.U16 [R168.64+0x92], R58 ;  /* 0x0000923aa8007985 */ /* 0x0003e2000c101504 */
[----:B------:R-:W-:Y:S02]  /*28bc0*/  LOP3.LUT R65, R60, 0xffff, RZ, 0xc0, !PT ;  /* 0x0000ffff3c417812 */ /* 0x000fe400078ec0ff */
[----:B------:R-:W-:Y:S04]  /*28bd0*/  PRMT R60, R128, 0x7632, R60 ;  /* 0x00007632803c7816 */ /* 0x000fe8000000003c */
[----:B------:R-:W-:Y:S03]  /*28be0*/  PRMT R115, R61, 0x5410, R60 ;  /* 0x000054103d737816 */ /* 0x000fe6000000003c */
[----:B------:R-:W-:Y:S01]  /*28bf0*/  @!P0 HFMA2.BF16_V2 R144, -RZ.H0_H0, RZ.H0_H0, -R61.H0_H0 ;  /* 0x200000ffff908231 */ /* 0x000fe2000034093d */
[----:B-1----:R1:W3:Y:S04]  /*28c00*/  LDL.S16 R139, [R1+0x138] ;  /* 0x00013800018b7983 */ /* 0x0022e80000100600 */
[----:B------:R-:W-:Y:S01]  /*28c10*/  PRMT R64, R144, 0x7610, R64 ;  /* 0x0000761090407816 */ /* 0x000fe20000000040 */
[----:B------:R-:W-:Y:S03]  /*28c20*/  @!P0 STL.S16 [R1+0x13c], R144 ;  /* 0x00013c9001008387 */ /* 0x000fe60000100600 */
[----:B------:R-:W-:Y:S02]  /*28c30*/  @!P0 PRMT R61, R64, 0x5410, RZ ;  /* 0x00005410403d8816 */ /* 0x000fe400000000ff */
[----:B------:R-:W-:Y:S02]  /*28c40*/  LOP3.LUT R64, R122, 0xffff, RZ, 0xc0, !PT ;  /* 0x0000ffff7a407812 */ /* 0x000fe400078ec0ff */
[----:B------:R-:W-:Y:S01]  /*28c50*/  PRMT R58, R156, 0x7610, R58 ;  /* 0x000076109c3a7816 */ /* 0x000fe2000000003a */
[----:B------:R-:W-:Y:S01]  /*28c60*/  ST.E.U16 [R172.64+0x8e], R61 ;  /* 0x00008e3dac007985 */ /* 0x000fe2000c101504 */
[----:B------:R-:W-:Y:S04]  /*28c70*/  SHF.R.U32.HI R64, RZ, 0x8, R64 ;  /* 0x00000008ff407819 */ /* 0x000fe80000011640 */
[----:B------:R-:W-:Y:S04]  /*28c80*/  LOP3.LUT R64, R64, 0xffff, RZ, 0xc0, !PT ;  /* 0x0000ffff40407812 */ /* 0x000fe800078ec0ff */
[----:B------:R-:W-:Y:S01]  /*28c90*/  ISETP.GE.U32.AND P0, PT, R217, R64, PT ;  /* 0x00000040d900720c */ /* 0x000fe20003f06070 */
[----:B---3--:R-:W-:Y:S05]  /*28ca0*/  @!P6 HFMA2.BF16_V2 R143, -RZ.H0_H0, RZ.H0_H0, -R80.H0_H0 ;  /* 0x200000ffff8fe231 */ /* 0x008fea0000340950 */
[----:B------:R-:W-:Y:S01]  /*28cb0*/  PRMT R67, R143, 0x7610, R67 ;  /* 0x000076108f437816 */ /* 0x000fe20000000043 */
[----:B------:R3:W-:Y:S04]  /*28cc0*/  @!P6 STL.S16 [R1+0x140], R143 ;  /* 0x0001408f0100e387 */ /* 0x0007e80000100600 */
[----:B------:R1:W2:Y:S02]  /*28cd0*/  LDL.S16 R69, [R1+0x120] ;  /* 0x0001200001457983 */ /* 0x0002a40000100600 */
[----:B----4-:R-:W-:Y:S05]  /*28ce0*/  @!P0 HFMA2.BF16_V2 R140, -RZ.H0_H0, RZ.H0_H0, -R60.H0_H0 ;  /* 0x200000ffff8c8231 */ /* 0x010fea000034093c */
[----:B------:R-:W-:Y:S01]  /*28cf0*/  PRMT R64, R140, 0x7610, R64 ;  /* 0x000076108c407816 */ /* 0x000fe20000000040 */
[----:B------:R-:W-:Y:S03]  /*28d00*/  @!P0 STL.S16 [R1+0x14c], R140 ;  /* 0x00014c8c01008387 */ /* 0x000fe60000100600 */
[----:B------:R-:W-:Y:S01]  /*28d10*/  @!P0 PRMT R60, R64, 0x5410, RZ ;  /* 0x00005410403c8816 */ /* 0x000fe200000000ff */
[----:B---3--:R1:W3:Y:S01]  /*28d20*/  LDL.S16 R143, [R1+0x12c] ;  /* 0x00012c00018f7983 */ /* 0x0082e20000100600 */
[--C-:B------:R-:W-:Y:S02]  /*28d30*/  SHF.R.U32.HI R64, RZ, 0x10, R122.reuse ;  /* 0x00000010ff407819 */ /* 0x100fe4000001167a */
[----:B------:R-:W-:Y:S01]  /*28d40*/  SHF.R.U32.HI R122, RZ, 0x18, R122 ;  /* 0x00000018ff7a7819 */ /* 0x000fe2000001167a */
[----:B------:R4:W-:Y:S01]  /*28d50*/  ST.E.U16 [R172.64+0x90], R60 ;  /* 0x0000903cac007985 */ /* 0x0009e2000c101504 */
[----:B------:R-:W-:Y:S02]  /*28d60*/  LOP3.LUT R64, R64, 0xff, RZ, 0xc0, !PT ;  /* 0x000000ff40407812 */ /* 0x000fe400078ec0ff */
[C---:B------:R-:W-:Y:S02]  /*28d70*/  ISETP.GE.U32.AND P0, PT, R217.reuse, R122, PT ;  /* 0x0000007ad900720c */ /* 0x040fe40003f06070 */
[----:B------:R-:W-:Y:S11]  /*28d80*/  ISETP.GE.U32.AND P5, PT, R217, R64, PT ;  /* 0x00000040d900720c */ /* 0x000ff60003fa6070 */
[----:B------:R-:W-:Y:S02]  /*28d90*/  @!UPT UIADD3 URZ, URZ, URZ, URZ ;  /* 0x0000003f3f3ff290 */ /* 0x000fe4000fffe03f */
[----:B------:R-:W-:Y:S05]  /*28da0*/  @!P5 HFMA2.BF16_V2 R118, -RZ.H0_H0, RZ.H0_H0, -R77.H0_H0 ;  /* 0x200000ffff76d231 */ /* 0x000fea000034094d */
[----:B------:R-:W-:Y:S01]  /*28db0*/  PRMT R128, R118, 0x7610, R128 ;  /* 0x0000761076807816 */ /* 0x000fe20000000080 */
[----:B------:R1:W-:Y:S01]  /*28dc0*/  @!P5 STL.S16 [R1+0x130], R118 ;  /* 0x000130760100d387 */ /* 0x0003e20000100600 */
[----:B----4-:R-:W-:Y:S03]  /*28dd0*/  PRMT R60, R155, 0x7610, R60 ;  /* 0x000076109b3c7816 */ /* 0x010fe6000000003c */
[----:B------:R4:W4:Y:S01]  /*28de0*/  LDL.S16 R140, [R1+0x11c] ;  /* 0x00011c00018c7983 */ /* 0x0009220000100600 */
[----:B------:R-:W-:Y:S05]  /*28df0*/  @!P0 HFMA2.BF16_V2 R139, -RZ.H0_H0, RZ.H0_H0, -R76.H0_H0 ;  /* 0x200000ffff8b8231 */ /* 0x000fea000034094c */
[----:B------:R-:W-:Y:S01]  /*28e00*/  PRMT R64, R139, 0x7610, R64 ;  /* 0x000076108b407816 */ /* 0x000fe20000000040 */
[----:B------:R1:W-:Y:S02]  /*28e10*/  @!P0 STL.S16 [R1+0x138], R139 ;  /* 0x0001388b01008387 */ /* 0x0003e40000100600 */
[----:B-1----:R-:W-:Y:S02]  /*28e20*/  PRMT R118, R77, 0x5410, R76 ;  /* 0x000054104d767816 */ /* 0x002fe4000000004c */
[----:B------:R-:W-:Y:S02]  /*28e30*/  @!P5 PRMT R77, R128, 0x5410, RZ ;  /* 0x00005410804dd816 */ /* 0x000fe400000000ff */
[----:B------:R-:W-:Y:S01]  /*28e40*/  @!P0 PRMT R76, R64, 0x5410, RZ ;  /* 0x00005410404c8816 */ /* 0x000fe200000000ff */
[----:B------:R1:W4:Y:S01]  /*28e50*/  LDL.S16 R128, [R1+0x108] ;  /* 0x0001080001807983 */ /* 0x0003220000100600 */
[----:B------:R-:W-:Y:S02]  /*28e60*/  ISETP.GE.U32.AND P0, PT, R217, R126, PT ;  /* 0x0000007ed900720c */ /* 0x000fe40003f06070 */
[----:B------:R-:W-:Y:S01]  /*28e70*/  PRMT R126, R80, 0x5410, R75 ;  /* 0x00005410507e7816 */ /* 0x000fe2000000004b */
[----:B------:R-:W-:Y:S01]  /*28e80*/  ST.E.U16 [R170.64+0x90], R77 ;  /* 0x0000904daa007985 */ /* 0x000fe2000c101504 */
[----:B------:R-:W-:Y:S02]  /*28e90*/  @!P6 PRMT R80, R67, 0x5410, RZ ;  /* 0x000054104350e816 */ /* 0x000fe400000000ff */
[----:B------:R-:W-:Y:S01]  /*28ea0*/  ISETP.GE.U32.AND P6, PT, R217, R65, PT ;  /* 0x00000041d900720c */ /* 0x000fe20003fc6070 */
[----:B------:R-:W-:Y:S01]  /*28eb0*/  IMAD.WIDE.U32 R64, R78, -0x2daee0ad, RZ ;  /* 0xd2511f534e407825 */ /* 0x000fe200078e00ff */
[----:B------:R-:W-:Y:S01]  /*28ec0*/  LOP3.LUT P5, RZ, R220, 0x2000000, RZ, 0xc0, !PT ;  /* 0x02000000dcff7812 */ /* 0x000fe200078ac0ff */
[----:B------:R1:W-:Y:S01]  /*28ed0*/  ST.E.U16 [R170.64+0x92], R76 ;  /* 0x0000924caa007985 */ /* 0x0003e2000c101504 */
[----:B------:R-:W-:Y:S02]  /*28ee0*/  PRMT R78, R79, 0x7632, R78 ;  /* 0x000076324f4e7816 */ /* 0x000fe4000000004e */
[----:B------:R-:W-:Y:S01]  /*28ef0*/  LOP3.LUT R67, R65, R237, R124, 0x96, !PT ;  /* 0x000000ed41437212 */ /* 0x000fe200078e967c */
[----:B------:R-:W-:Y:S01]  /*28f00*/  ST.E.U16 [R174.64+0xa0], R80 ;  /* 0x0000a050ae007985 */ /* 0x000fe2000c101504 */
[----:B------:R-:W-:Y:S02]  /*28f10*/  LOP3.LUT R62, R64, 0xff, RZ, 0xc0, !PT ;  /* 0x000000ff403e7812 */ /* 0x000fe400078ec0ff */
[----:B------:R-:W-:Y:S01]  /*28f20*/  SHF.R.U32.HI R49, RZ, 0x18, R64 ;  /* 0x00000018ff317819 */ /* 0x000fe20000011640 */
[----:B------:R2:W4:Y:S01]  /*28f30*/  LDL.S16 R139, [R1+0x10c] ;  /* 0x00010c00018b7983 */ /* 0x0005220000100600 */
[----:B-1----:R-:W-:Y:S01]  /*28f40*/  PRMT R76, R60, 0x5410, R59 ;  /* 0x000054103c4c7816 */ /* 0x002fe2000000003b */
[----:B--2---:R-:W-:Y:S05]  /*28f50*/  @!P6 HFMA2.BF16_V2 R69, -RZ.H0_H0, RZ.H0_H0, -R75.H0_H0 ;  /* 0x200000ffff45e231 */ /* 0x004fea000034094b */
[----:B------:R-:W-:Y:S01]  /*28f60*/  PRMT R68, R69, 0x7610, R68 ;  /* 0x0000761045447816 */ /* 0x000fe20000000044 */
[----:B------:R1:W-:Y:S03]  /*28f70*/  @!P6 STL.S16 [R1+0x120], R69 ;  /* 0x000120450100e387 */ /* 0x0003e60000100600 */
[----:B------:R-:W-:Y:S01]  /*28f80*/  @!P6 PRMT R75, R68, 0x5410, RZ ;  /* 0x00005410444be816 */ /* 0x000fe200000000ff */
[----:B------:R2:W2:Y:S01]  /*28f90*/  LDL.S16 R124, [R1+0x104] ;  /* 0x00010400017c7983 */ /* 0x0004a20000100600 */
[----:B------:R-:W-:Y:S03]  /*28fa0*/  LOP3.LUT R68, R67, 0xffff, RZ, 0xc0, !PT ;  /* 0x0000ffff43447812 */ /* 0x000fe600078ec0ff */
[----:B------:R-:W-:Y:S01]  /*28fb0*/  ST.E.U16 [R174.64+0xa2], R75 ;  /* 0x0000a24bae007985 */ /* 0x000fe2000c101504 */
[----:B------:R-:W-:Y:S04]  /*28fc0*/  SHF.R.U32.HI R68, RZ, 0x8, R68 ;  /* 0x00000008ff447819 */ /* 0x000fe80000011644 */
[----:B------:R-:W-:Y:S04]  /*28fd0*/  LOP3.LUT R68, R68, 0xffff, RZ, 0xc0, !PT ;  /* 0x0000ffff44447812 */ /* 0x000fe800078ec0ff */
[----:B------:R-:W-:Y:S02]  /*28fe0*/  ISETP.GE.U32.AND P6, PT, R217, R68, PT ;  /* 0x00000044d900720c */ /* 0x000fe40003fc6070 */
[--C-:B------:R-:W-:Y:S04]  /*28ff0*/  SHF.R.U32.HI R68, RZ, 0x10, R67.reuse ;  /* 0x00000010ff447819 */ /* 0x100fe80000011643 */
[----:B------:R-:W-:Y:S02]  /*29000*/  LOP3.LUT R68, R68, 0xff, RZ, 0xc0, !PT ;  /* 0x000000ff44447812 */ /* 0x000fe400078ec0ff */
[----:B-1----:R-:W-:Y:S02]  /*29010*/  LOP3.LUT R69, R67, 0xff, RZ, 0xc0, !PT ;  /* 0x000000ff43457812 */ /* 0x002fe400078ec0ff */
[----:B------:R-:W-:Y:S01]  /*29020*/  SHF.R.U32.HI R67, RZ, 0x18, R67 ;  /* 0x00000018ff437819 */ /* 0x000fe20000011643 */
[----:B---3--:R-:W-:Y:S05]  /*29030*/  @!P4 HFMA2.BF16_V2 R143, -RZ.H0_H0, RZ.H0_H0, -R71.H0_H0 ;  /* 0x200000ffff8fc231 */ /* 0x008fea0000340947 */
[----:B------:R-:W-:Y:S01]  /*29040*/  PRMT R122, R143, 0x7610, R122 ;  /* 0x000076108f7a7816 */ /* 0x000fe2000000007a */
[----:B------:R-:W-:Y:S03]  /*29050*/  @!P4 STL.S16 [R1+0x12c], R143 ;  /* 0x00012c8f0100c387 */ /* 0x000fe60000100600 */
[----:B------:R-:W-:Y:S02]  /*29060*/  @!P4 PRMT R71, R122, 0x5410, RZ ;  /* 0x000054107a47c816 */ /* 0x000fe400000000ff */
[----:B------:R-:W-:Y:S01]  /*29070*/  ISETP.GE.U32.AND P4, PT, R217, R69, PT ;  /* 0x00000045d900720c */ /* 0x000fe20003f86070 */
[----:B------:R1:W3:Y:S01]  /*29080*/  LDL.S16 R122, [R1+0xe8] ;  /* 0x0000e800017a7983 */ /* 0x0002e20000100600 */
[----:B------:R-:W-:Y:S03]  /*29090*/  PRMT R69, R129, 0x7632, R69 ;  /* 0x0000763281457816 */ /* 0x000fe60000000045 */
[----:B------:R-:W-:Y:S01]  /*290a0*/  ST.E.U16 [R168.64+0xa0], R71 ;  /* 0x0000a047a8007985 */ /* 0x000fe2000c101504 */
[----:B----4-:R-:W-:Y:S05]  /*290b0*/  @!P1 HFMA2.BF16_V2 R140, -RZ.H0_H0, RZ.H0_H0, -R73.H0_H0 ;  /* 0x200000ffff8c9231 */ /* 0x010fea0000340949 */
[----:B------:R-:W-:Y:S01]  /*290c0*/  PRMT R121, R140, 0x7610, R121 ;  /* 0x000076108c797816 */ /* 0x000fe20000000079 */
[----:B------:R-:W-:Y:S03]  /*290d0*/  @!P1 STL.S16 [R1+0x11c], R140 ;  /* 0x00011c8c01009387 */ /* 0x000fe60000100600 */
[----:B------:R-:W-:Y:S02]  /*290e0*/  @!P1 PRMT R73, R121, 0x5410, RZ ;  /* 0x0000541079499816 */ /* 0x000fe400000000ff */
[----:B------:R-:W-:Y:S01]  /*290f0*/  ISETP.GE.U32.AND P1, PT, R217, R68, PT ;  /* 0x00000044d900720c */ /* 0x000fe20003f26070 */
[----:B------:R1:W4:Y:S01]  /*29100*/  LDL.S16 R121, [R1+0xf8] ;  /* 0x0000f80001797983 */ /* 0x0003220000100600 */
[----:B------:R-:W-:Y:S03]  /*29110*/  PRMT R68, R132, 0x7610, R68 ;  /* 0x0000761084447816 */ /* 0x000fe60000000044 */
[----:B------:R-:W-:Y:S01]  /*29120*/  ST.E.U16 [R168.64+0xa2], R73 ;  /* 0x0000a249a8007985 */ /* 0x000fe2000c101504 */
[----:B------:R-:W-:Y:S05]  /*29130*/  @!P6 HFMA2.BF16_V2 R128, -RZ.H0_H0, RZ.H0_H0, -R69.H0_H0 ;  /* 0x200000ffff80e231 */ /* 0x000fea0000340945 */
[----:B------:R-:W-:Y:S01]  /*29140*/  PRMT R127, R128, 0x7610, R127 ;  /* 0x00007610807f7816 */ /* 0x000fe2000000007f */
[----:B------:R-:W-:Y:S05]  /*29150*/  @!P4 HFMA2.BF16_V2 R139, -RZ.H0_H0, RZ.H0_H0, -R70.H0_H0 ;  /* 0x200000ffff8bc231 */ /* 0x000fea0000340946 */
[----:B------:R-:W-:Y:S01]  /*29160*/  PRMT R138, R139, 0x7610, R138 ;  /* 0x000076108b8a7816 */ /* 0x000fe2000000008a */
[----:B------:R-:W-:Y:S04]  /*29170*/  @!P4 STL.S16 [R1+0x10c], R139 ;  /* 0x00010c8b0100c387 */ /* 0x000fe80000100600 */
[----:B------:R1:W-:Y:S02]  /*29180*/  @!P6 STL.S16 [R1+0x108], R128 ;  /* 0x000108800100e387 */ /* 0x0003e40000100600 */
[----:B-1----:R-:W-:Y:S02]  /*29190*/  PRMT R128, R70, 0x5410, R69 ;  /* 0x0000541046807816 */ /* 0x002fe40000000045 */
[----:B------:R-:W-:Y:S02]  /*291a0*/  @!P4 PRMT R70, R138, 0x5410, RZ ;  /* 0x000054108a46c816 */ /* 0x000fe400000000ff */
[----:B------:R-:W-:Y:S02]  /*291b0*/  ISETP.GE.U32.AND P4, PT, R217, R67, PT ;  /* 0x00000043d900720c */ /* 0x000fe40003f86070 */
[----:B------:R-:W-:Y:S01]  /*291c0*/  @!P6 PRMT R69, R127, 0x5410, RZ ;  /* 0x000054107f45e816 */ /* 0x000fe200000000ff */
[----:B------:R-:W-:Y:S01]  /*291d0*/  ST.E.U16 [R172.64+0x9e], R70 ;  /* 0x00009e46ac007985 */ /* 0x000fe2000c101504 */
[----:B------:R-:W-:Y:S02]  /*291e0*/  ISETP.GE.U32.AND P6, PT, R217, R62, PT ;  /* 0x0000003ed900720c */ /* 0x000fe40003fc6070 */
[----:B------:R-:W-:Y:S01]  /*291f0*/  LOP3.LUT R62, R64, 0xffff, RZ, 0xc0, !PT ;  /* 0x0000ffff403e7812 */ /* 0x000fe200078ec0ff */
[----:B------:R-:W-:Y:S01]  /*29200*/  ST.E.U16 [R172.64+0xa0], R69 ;  /* 0x0000a045ac007985 */ /* 0x000fe2000c101504 */
[----:B------:R-:W-:Y:S02]  /*29210*/  PRMT R127, R72, 0x5410, R74 ;  /* 0x00005410487f7816 */ /* 0x000fe4000000004a */
[----:B------:R-:W-:Y:S02]  /*29220*/  SHF.R.U32.HI R62, RZ, 0x8, R62 ;  /* 0x00000008ff3e7819 */ /* 0x000fe4000001163e */
[----:B------:R-:W-:Y:S02]  /*29230*/  SHF.R.U32.HI R64, RZ, 0x10, R64 ;  /* 0x00000010ff407819 */ /* 0x000fe40000011640 */
[----:B------:R-:W-:Y:S02]  /*29240*/  LOP3.LUT R50, R62, 0xffff, RZ, 0xc0, !PT ;  /* 0x0000ffff3e327812 */ /* 0x000fe400078ec0ff */
[----:B------:R-:W-:Y:S02]  /*29250*/  IADD3 R62, R203, 0x3, RZ ;  /* 0x00000003cb3e7810 */ /* 0x000fe40007ffe0ff */
[----:B------:R-:W-:Y:S02]  /*29260*/  PRMT R67, R132, 0x7632, R67 ;  /* 0x0000763284437816 */ /* 0x000fe40000000043 */
[----:B------:R-:W-:Y:S04]  /*29270*/  LOP3.LUT R151, R215, R62, RZ, 0x3c, !PT ;  /* 0x0000003ed7977212 */ /* 0x000fe800078e3cff */
[----:B------:R-:W-:Y:S01]  /*29280*/  LOP3.LUT R62, R151, R213, RZ, 0x3c, !PT ;  /* 0x000000d5973e7212 */ /* 0x000fe200078e3cff */
[----:B--2---:R-:W-:Y:S05]  /*29290*/  @!P1 HFMA2.BF16_V2 R124, -RZ.H0_H0, RZ.H0_H0, -R72.H0_H0 ;  /* 0x200000ffff7c9231 */ /* 0x004fea0000340948 */
[----:B------:R-:W-:Y:S01]  /*292a0*/  PRMT R123, R124, 0x7610, R123 ;  /* 0x000076107c7b7816 */ /* 0x000fe2000000007b */
[----:B------:R-:W-:Y:S03]  /*292b0*/  @!P1 STL.S16 [R1+0x104], R124 ;  /* 0x0001047c01009387 */ /* 0x000fe60000100600 */
[----:B------:R-:W-:Y:S02]  /*292c0*/  @!P1 PRMT R72, R123, 0x5410, RZ ;  /* 0x000054107b489816 */ /* 0x000fe400000000ff */
[----:B------:R-:W-:Y:S03]  /*292d0*/  ISETP.GE.U32.AND P1, PT, R217, R50, PT ;  /* 0x00000032d900720c */ /* 0x000fe60003f26070 */
[----:B------:R-:W-:Y:S01]  /*292e0*/  ST.E.U16 [R170.64+0xa0], R72 ;  /* 0x0000a048aa007985 */ /* 0x000fe2000c101504 */
[----:B---3--:R-:W-:Y:S05]  /*292f0*/  @!P4 HFMA2.BF16_V2 R122, -RZ.H0_H0, RZ.H0_H0, -R74.H0_H0 ;  /* 0x200000ffff7ac231 */ /* 0x008fea000034094a */
[----:B------:R-:W-:Y:S01]  /*29300*/  PRMT R63, R122, 0x7610, R63 ;  /* 0x000076107a3f7816 */ /* 0x000fe2000000003f */
[----:B------:R1:W-:Y:S03]  /*29310*/  @!P4 STL.S16 [R1+0xe8], R122 ;  /* 0x0000e87a0100c387 */ /* 0x0003e60000100600 */
[----:B------:R-:W-:Y:S01]  /*29320*/  @!P4 PRMT R74, R63, 0x5410, RZ ;  /* 0x000054103f4ac816 */ /* 0x000fe200000000ff */
[----:B------:R-:W-:Y:S01]  /*29330*/  IMAD.WIDE.U32 R62, R62, -0x326172a9, RZ ;  /* 0xcd9e8d573e3e7825 */ /* 0x000fe200078e00ff */
[----:B------:R-:W-:Y:S02]  /*29340*/  ISETP.GE.U32.AND P4, PT, R217, R49, PT ;  /* 0x00000031d900720c */ /* 0x000fe40003f86070 */
[----:B------:R-:W-:Y:S01]  /*29350*/  LOP3.LUT R49, R64, 0xff, RZ, 0xc0, !PT ;  /* 0x000000ff40317812 */ /* 0x000fe200078ec0ff */
[----:B------:R-:W-:Y:S01]  /*29360*/  ST.E.U16 [R170.64+0xa2], R74 ;  /* 0x0000a24aaa007985 */ /* 0x000fe2000c101504 */
[----:B------:R-:W-:Y:S05]  /*29370*/  LOP3.LUT R64, R63, R232, R210, 0x96, !PT ;  /* 0x000000e83f407212 */ /* 0x000fea00078e96d2 */
[----:B------:R-:W-:Y:S05]  /*29380*/  IMAD.WIDE.U32 R64, R64, -0x2daee0ad, RZ ;  /* 0xd2511f5340407825 */ /* 0x000fea00078e00ff */
[----:B------:R-:W-:Y:S02]  /*29390*/  LOP3.LUT R65, R65, R234, R182, 0x96, !PT ;  /* 0x000000ea41417212 */ /* 0x000fe400078e96b6 */
[----:B-1----:R-:W-:Y:S01]  /*293a0*/  PRMT R122, R79, 0x5410, R78 ;  /* 0x000054104f7a7816 */ /* 0x002fe2000000004e */
[----:B----4-:R-:W-:Y:S05]  /*293b0*/  @!P5 HFMA2.BF16_V2 R121, -RZ.H0_H0, RZ.H0_H0, -R79.H0_H0 ;  /* 0x200000ffff79d231 */ /* 0x010fea000034094f */
[----:B------:R-:W-:Y:S01]  /*293c0*/  PRMT R50, R121, 0x7610, R50 ;  /* 0x0000761079327816 */ /* 0x000fe20000000032 */
[----:B------:R1:W-:Y:S03]  /*293d0*/  @!P5 STL.S16 [R1+0xf8], R121 ;  /* 0x0000f8790100d387 */ /* 0x0003e60000100600 */
[----:B------:R-:W-:Y:S01]  /*293e0*/  @!P5 PRMT R79, R50, 0x5410, RZ ;  /* 0x00005410324fd816 */ /* 0x000fe200000000ff */
[----:B------:R2:W3:Y:S01]  /*293f0*/  LDL.S16 R138, [R1+0xf0] ;  /* 0x0000f000018a7983 */ /* 0x0004e20000100600 */
[--C-:B------:R-:W-:Y:S02]  /*29400*/  LOP3.LUT R50, R179, R233, R62.reuse, 0x96, !PT ;  /* 0x000000e9b3327212 */ /* 0x100fe400078e963e */
[----:B------:R-:W-:Y:S01]  /*29410*/  ISETP.GE.U32.AND P5, PT, R217, R49, PT ;  /* 0x00000031d900720c */ /* 0x000fe20003fa6070 */
[----:B------:R2:W4:Y:S01]  /*29420*/  LDL.S16 R123, [R1+0xe4] ;  /* 0x0000e400017b7983 */ /* 0x0005220000100600 */
[----:B------:R-:W-:Y:S01]  /*29430*/  LOP3.LUT R62, R177, R233, R62, 0x96, !PT ;  /* 0x000000e9b13e7212 */ /* 0x000fe200078e963e */
[----:B------:R-:W-:Y:S02]  /*29440*/  IMAD.WIDE.U32 R50, R50, -0x2daee0ad, RZ ;  /* 0xd2511f5332327825 */ /* 0x000fe400078e00ff */
[----:B------:R2:W2:Y:S03]  /*29450*/  LDL.S16 R143, [R1+0xd8] ;  /* 0x0000d800018f7983 */ /* 0x0004a60000100600 */
[----:B------:R-:W-:Y:S01]  /*29460*/  LOP3.LUT R51, R51, R241, R64, 0x96, !PT ;  /* 0x000000f133337212 */ /* 0x000fe200078e9640 */
[----:B------:R2:W2:Y:S01]  /*29470*/  LDL.S16 R124, [R1+0xd4] ;  /* 0x0000d400017c7983 */ /* 0x0004a20000100600 */
[----:B------:R-:W-:Y:S03]  /*29480*/  IMAD.WIDE.U32 R64, R65, -0x326172a9, RZ ;  /* 0xcd9e8d5741407825 */ /* 0x000fe600078e00ff */
[----:B------:R-:W-:Y:S02]  /*29490*/  ST.E.U16 [R174.64+0xb0], R79 ;  /* 0x0000b04fae007985 */ /* 0x000fe4000c101504 */
[----:B------:R-:W-:Y:S02]  /*294a0*/  LOP3.LUT R46, R65, R231, R178, 0x96, !PT ;  /* 0x000000e7412e7212 */ /* 0x000fe400078e96b2 */
[----:B-1----:R1:W2:Y:S03]  /*294b0*/  LDL.S16 R121, [R1+0xec] ;  /* 0x0000ec0001797983 */ /* 0x0022a60000100600 */
[----:B------:R-:W-:Y:S05]  /*294c0*/  IMAD.WIDE.U32 R46, R46, -0x2daee0ad, RZ ;  /* 0xd2511f532e2e7825 */ /* 0x000fea00078e00ff */
[----:B------:R-:W-:Y:S01]  /*294d0*/  LOP3.LUT R47, R47, R239, R50, 0x96, !PT ;  /* 0x000000ef2f2f7212 */ /* 0x000fe200078e9632 */
[----:B------:R-:W-:Y:S05]  /*294e0*/  IMAD.WIDE.U32 R50, R51, -0x326172a9, RZ ;  /* 0xcd9e8d5733327825 */ /* 0x000fea00078e00ff */
[----:B------:R-:W-:Y:S05]  /*294f0*/  LOP3.LUT R64, R51, R240, R64, 0x96, !PT ;  /* 0x000000f033407212 */ /* 0x000fea00078e9640 */
[----:B------:R-:W-:Y:S05]  /*29500*/  IMAD.WIDE.U32 R64, R64, -0x2daee0ad, RZ ;  /* 0xd2511f5340407825 */ /* 0x000fea00078e00ff */
[----:B------:R-:W-:Y:S01]  /*29510*/  LOP3.LUT R51, R65, R236, R46, 0x96, !PT ;  /* 0x000000ec41337212 */ /* 0x000fe200078e962e */
[----:B------:R-:W-:Y:S01]  /*29520*/  IMAD.WIDE.U32 R46, R47, -0x326172a9, RZ ;  /* 0xcd9e8d572f2e7825 */ /* 0x000fe200078e00ff */
[----:B------:R-:W-:Y:S04]  /*29530*/  PRMT R65, R66, 0x7632, R65 ;  /* 0x0000763242417816 */ /* 0x000fe80000000041 */
[----:B------:R-:W-:Y:S01]  /*29540*/  LOP3.LUT R49, R47, R238, R50, 0x96, !PT ;  /* 0x000000ee2f317212 */ /* 0x000fe200078e9632 */
[----:B------:R-:W-:Y:S05]  /*29550*/  IMAD.WIDE.U32 R50, R51, -0x326172a9, RZ ;  /* 0xcd9e8d5733327825 */ /* 0x000fea00078e00ff */
[--C-:B------:R-:W-:Y:S02]  /*29560*/  LOP3.LUT R0, R51, R242, R46.reuse, 0x96, !PT ;  /* 0x000000f233007212 */ /* 0x100fe400078e962e */
[----:B------:R-:W-:Y:S02]  /*29570*/  PRMT R46, R131, 0x7610, R46 ;  /* 0x00007610832e7816 */ /* 0x000fe4000000002e */
[----:B------:R-:W-:Y:S01]  /*29580*/  LOP3.LUT R3, R0, 0xff, RZ, 0xc0, !PT ;  /* 0x000000ff00037812 */ /* 0x000fe200078ec0ff */
[----:B---3--:R-:W-:Y:S02]  /*29590*/  @!P3 HFMA2.BF16_V2 R138, -RZ.H0_H0, RZ.H0_H0, -R78.H0_H0 ;  /* 0x200000ffff8ab231 */ /* 0x008fe4000034094e */
[----:B----4-:R-:W-:Y:S03]  /*295a0*/  @!P0 HFMA2.BF16_V2 R123, -RZ.H0_H0, RZ.H0_H0, -R67.H0_H0 ;  /* 0x200000ffff7b8231 */ /* 0x010fe60000340943 */
[----:B------:R-:W-:Y:S01]  /*295b0*/  PRMT R137, R138, 0x7610, R137 ;  /* 0x000076108a897816 */ /* 0x000fe20000000089 */
[----:B------:R3:W-:Y:S01]  /*295c0*/  @!P3 STL.S16 [R1+0xf0], R138 ;  /* 0x0000f08a0100b387 */ /* 0x0007e20000100600 */
[----:B--2---:R-:W-:Y:S02]  /*295d0*/  @!P6 HFMA2.BF16_V2 R143, -RZ.H0_H0, RZ.H0_H0, -R66.H0_H0 ;  /* 0x200000ffff8fe231 */ /* 0x004fe40000340942 */
[----:B------:R-:W-:Y:S02]  /*295e0*/  @!P3 PRMT R78, R137, 0x5410, RZ ;  /* 0x00005410894eb816 */ /* 0x000fe400000000ff */
[----:B------:R-:W-:Y:S01]  /*295f0*/  PRMT R47, R123, 0x7610, R47 ;  /* 0x000076107b2f7816 */ /* 0x000fe2000000002f */
[----:B------:R-:W-:Y:S01]  /*29600*/  @!P1 HFMA2.BF16_V2 R124, -RZ.H0_H0, RZ.H0_H0, -R65.H0_H0 ;  /* 0x200000ffff7c9231 */ /* 0x000fe20000340941 */
[----:B------:R-:W-:Y:S01]  /*29610*/  ISETP.GE.U32.AND P3, PT, R217, R3, PT ;  /* 0x00000003d900720c */ /* 0x000fe20003f66070 */
[----:B------:R-:W-:Y:S01]  /*29620*/  ST.E.U16 [R174.64+0xb2], R78 ;  /* 0x0000b24eae007985 */ /* 0x000fe2000c101504 */
[----:B------:R-:W-:Y:S02]  /*29630*/  LOP3.LUT R3, R0, 0xffff, RZ, 0xc0, !PT ;  /* 0x0000ffff00037812 */ /* 0x000fe400078ec0ff */
[----:B------:R-:W-:Y:S02]  /*29640*/  PRMT R141, R124, 0x7610, R141 ;  /* 0x000076107c8d7816 */ /* 0x000fe4000000008d */
[----:B------:R-:W-:Y:S02]  /*29650*/  SHF.R.U32.HI R3, RZ, 0x8, R3 ;  /* 0x00000008ff037819 */ /* 0x000fe40000011603 */
[----:B------:R-:W-:Y:S01]  /*29660*/  PRMT R142, R143, 0x7610, R142 ;  /* 0x000076108f8e7816 */ /* 0x000fe2000000008e */
[----:B------:R-:W-:Y:S01]  /*29670*/  @!P2 HFMA2.BF16_V2 R121, -RZ.H0_H0, RZ.H0_H0, -R68.H0_H0 ;  /* 0x200000ffff79a231 */ /* 0x000fe20000340944 */
[----:B------:R-:W-:Y:S04]  /*29680*/  LOP3.LUT R3, R3, 0xffff, RZ, 0xc0, !PT ;  /* 0x0000ffff03037812 */ /* 0x000fe800078ec0ff */
[----:B------:R-:W-:Y:S01]  /*29690*/  PRMT R129, R121, 0x7610, R129 ;  /* 0x0000761079817816 */ /* 0x000fe20000000081 */
[----:B------:R2:W-:Y:S04]  /*296a0*/  @!P2 STL.S16 [R1+0xec], R121 ;  /* 0x0000ec790100a387 */ /* 0x0005e80000100600 */
[----:B------:R1:W4:Y:S04]  /*296b0*/  LDL.S16 R140, [R1+0xbc] ;  /* 0x0000bc00018c7983 */ /* 0x0003280000100600 */
[----:B------:R1:W4:Y:S04]  /*296c0*/  LDL.S16 R139, [R1+0xb8] ;  /* 0x0000b800018b7983 */ /* 0x0003280000100600 */
[----:B---3--:R1:W3:Y:S04]  /*296d0*/  LDL.S16 R138, [R1+0xd0] ;  /* 0x0000d000018a7983 */ /* 0x0082e80000100600 */
[----:B------:R1:W3:Y:S04]  /*296e0*/  LDL.S16 R137, [R1+0xcc] ;  /* 0x0000cc0001897983 */ /* 0x0002e80000100600 */
[----:B------:R1:W-:Y:S01]  /*296f0*/  @!P0 STL.S16 [R1+0xe4], R123 ;  /* 0x0000e47b01008387 */ /* 0x0003e20000100600 */
[----:B--2---:R-:W-:Y:S02]  /*29700*/  PRMT R121, R68, 0x5410, R67 ;  /* 0x0000541044797816 */ /* 0x004fe40000000043 */
[----:B------:R-:W-:Y:S02]  /*29710*/  @!P2 PRMT R68, R129, 0x5410, RZ ;  /* 0x000054108144a816 */ /* 0x000fe400000000ff */
[----:B------:R-:W-:Y:S01]  /*29720*/  ISETP.GE.U32.AND P2, PT, R217, R3, PT ;  /* 0x00000003d900720c */ /* 0x000fe20003f46070 */
[----:B------:R2:W2:Y:S01]  /*29730*/  LDL.S16 R129, [R1+0xc8] ;  /* 0x0000c80001817983 */ /* 0x0004a20000100600 */
[--C-:B------:R-:W-:Y:S02]  /*29740*/  SHF.R.U32.HI R3, RZ, 0x18, R0.reuse ;  /* 0x00000018ff037819 */ /* 0x100fe40000011600 */
[----:B------:R-:W-:Y:S01]  /*29750*/  SHF.R.U32.HI R0, RZ, 0x10, R0 ;  /* 0x00000010ff007819 */ /* 0x000fe20000011600 */
[----:B------:R-:W-:Y:S01]  /*29760*/  ST.E.U16 [R168.64+0xb0], R68 ;  /* 0x0000b044a8007985 */ /* 0x000fe2000c101504 */
[----:B------:R-:W-:Y:S02]  /*29770*/  @!P0 PRMT R67, R47, 0x5410, RZ ;  /* 0x000054102f438816 */ /* 0x000fe400000000ff */
[----:B------:R-:W-:Y:S02]  /*29780*/  LOP3.LUT R0, R0, 0xff, RZ, 0xc0, !PT ;  /* 0x000000ff00007812 */ /* 0x000fe400078ec0ff */
[----:B------:R-:W-:Y:S01]  /*29790*/  ISETP.GE.U32.AND P0, PT, R217, R3, PT ;  /* 0x00000003d900720c */ /* 0x000fe20003f06070 */
[----:B------:R-:W-:Y:S01]  /*297a0*/  ST.E.U16 [R168.64+0xb2], R67 ;  /* 0x0000b243a8007985 */ /* 0x000fe2000c101504 */
[----:B------:R-:W-:Y:S03]  /*297b0*/  LOP3.LUT R47, R50, 0xff, RZ, 0xc0, !PT ;  /* 0x000000ff322f7812 */ /* 0x000fe600078ec0ff */
[----:B-1----:R1:W2:Y:S04]  /*297c0*/  LDL.S16 R123, [R1+0xc4] ;  /* 0x0000c400017b7983 */ /* 0x0022a80000100600 */
[----:B------:R-:W-:Y:S04]  /*297d0*/  @!P6 STL.S16 [R1+0xd8], R143 ;  /* 0x0000d88f0100e387 */ /* 0x000fe80000100600 */
[----:B------:R1:W-:Y:S02]  /*297e0*/  @!P1 STL.S16 [R1+0xd4], R124 ;  /* 0x0000d47c01009387 */ /* 0x0003e40000100600 */
[----:B-1----:R-:W-:Y:S02]  /*297f0*/  PRMT R124, R66, 0x5410, R65 ;  /* 0x00005410427c7816 */ /* 0x002fe40000000041 */
[----:B------:R-:W-:Y:S02]  /*29800*/  @!P1 PRMT R65, R141, 0x5410, RZ ;  /* 0x000054108d419816 */ /* 0x000fe400000000ff */
[----:B------:R-:W-:Y:S02]  /*29810*/  ISETP.GE.U32.AND P1, PT, R217, R0, PT ;  /* 0x00000000d900720c */ /* 0x000fe40003f26070 */
[----:B------:R-:W-:Y:S01]  /*29820*/  LOP3.LUT R0, R50, 0xffff, RZ, 0xc0, !PT ;  /* 0x0000ffff32007812 */ /* 0x000fe200078ec0ff */
[----:B------:R-:W-:Y:S01]  /*29830*/  ST.E.U16 [R172.64+0xb0], R65 ;  /* 0x0000b041ac007985 */ /* 0x000fe2000c101504 */
[----:B------:R-:W-:Y:S02]  /*29840*/  @!P6 PRMT R66, R142, 0x5410, RZ ;  /* 0x000054108e42e816 */ /* 0x000fe400000000ff */
[----:B------:R-:W-:Y:S03]  /*29850*/  SHF.R.U32.HI R0, RZ, 0x8, R0 ;  /* 0x00000008ff007819 */ /* 0x000fe60000011600 */
[----:B------:R-:W-:Y:S01]  /*29860*/  ST.E.U16 [R172.64+0xae], R66 ;  /* 0x0000ae42ac007985 */ /* 0x000fe2000c101504 */
[----:B----4-:R-:W-:Y:S02]  /*29870*/  @!P5 HFMA2.BF16_V2 R140, -RZ.H0_H0, RZ.H0_H0, -R42.H0_H0 ;  /* 0x200000ffff8cd231 */ /* 0x010fe4000034092a */
[----:B------:R-:W-:Y:S03]  /*29880*/  @!P4 HFMA2.BF16_V2 R139, -RZ.H0_H0, RZ.H0_H0, -R41.H0_H0 ;  /* 0x200000ffff8bc231 */ /* 0x000fe60000340929 */
[----:B------:R-:W-:Y:S01]  /*29890*/  PRMT R132, R140, 0x7610, R132 ;  /* 0x000076108c847816 */ /* 0x000fe20000000084 */
[----:B------:R1:W-:Y:S01]  /*298a0*/  @!P5 STL.S16 [R1+0xbc], R140 ;  /* 0x0000bc8c0100d387 */ /* 0x0003e20000100600 */
[----:B---3--:R-:W-:Y:S01]  /*298b0*/  @!P3 HFMA2.BF16_V2 R138, -RZ.H0_H0, RZ.H0_H0, -R44.H0_H0 ;  /* 0x200000ffff8ab231 */ /* 0x008fe2000034092c */
[----:B------:R-:W-:Y:S02]  /*298c0*/  PRMT R131, R139, 0x7610, R131 ;  /* 0x000076108b837816 */ /* 0x000fe40000000083 */
[----:B------:R-:W-:Y:S01]  /*298d0*/  @!P4 STL.S16 [R1+0xb8], R139 ;  /* 0x0000b88b0100c387 */ /* 0x000fe20000100600 */
[----:B------:R-:W-:Y:S01]  /*298e0*/  @!P2 HFMA2.BF16_V2 R137, -RZ.H0_H0, RZ.H0_H0, -R43.H0_H0 ;  /* 0x200000ffff89a231 */ /* 0x000fe2000034092b */
[----:B------:R-:W-:Y:S02]  /*298f0*/  PRMT R48, R138, 0x7610, R48 ;  /* 0x000076108a307816 */ /* 0x000fe40000000030 */
[----:B------:R3:W-:Y:S02]  /*29900*/  @!P3 STL.S16 [R1+0xd0], R138 ;  /* 0x0000d08a0100b387 */ /* 0x0007e40000100600 */
[----:B------:R-:W-:Y:S02]  /*29910*/  PRMT R3, R137, 0x7610, R3 ;  /* 0x0000761089037816 */ /* 0x000fe40000000003 */
[----:B------:R-:W-:Y:S01]  /*29920*/  @!P2 STL.S16 [R1+0xcc], R137 ;  /* 0x0000cc890100a387 */ /* 0x000fe20000100600 */
[----:B--2---:R-:W-:Y:S05]  /*29930*/  @!P1 HFMA2.BF16_V2 R129, -RZ.H0_H0, RZ.H0_H0, -R46.H0_H0 ;  /* 0x200000ffff819231 */ /* 0x004fea000034092e */
[----:B------:R-:W-:Y:S01]  /*29940*/  PRMT R130, R129, 0x7610, R130 ;  /* 0x0000761081827816 */ /* 0x000fe20000000082 */
[----:B------:R2:W-:Y:S01]  /*29950*/  @!P1 STL.S16 [R1+0xc8], R129 ;  /* 0x0000c88101009387 */ /* 0x0005e20000100600 */
[----:B-1----:R-:W-:Y:S01]  /*29960*/  SHF.R.U32.HI R140, RZ, 0x18, R50 ;  /* 0x00000018ff8c7819 */ /* 0x002fe20000011632 */
[----:B------:R-:W-:Y:S05]  /*29970*/  @!P0 HFMA2.BF16_V2 R123, -RZ.H0_H0, RZ.H0_H0, -R45.H0_H0 ;  /* 0x200000ffff7b8231 */ /* 0x000fea000034092d */
[----:B------:R-:W-:Y:S01]  /*29980*/  PRMT R52, R123, 0x7610, R52 ;  /* 0x000076107b347816 */ /* 0x000fe20000000034 */
[----:B------:R1:W-:Y:S04]  /*29990*/  @!P0 STL.S16 [R1+0xc4], R123 ;  /* 0x0000c47b01008387 */ /* 0x0003e80000100600 */
[----:B---3--:R3:W4:Y:S04]  /*299a0*/  LDL.S16 R138, [R1+0x148] ;  /* 0x00014800018a7983 */ /* 0x0087280000100600 */
[----:B------:R3:W3:Y:S01]  /*299b0*/  LDL.S16 R167, [R1+0x158] ;  /* 0x0001580001a77983 */ /* 0x0006e20000100600 */
[----:B--2---:R-:W-:Y:S02]  /*299c0*/  LOP3.LUT R129, R0, 0xffff, RZ, 0xc0, !PT ;  /* 0x0000ffff00817812 */ /* 0x004fe400078ec0ff */
[----:B------:R-:W-:Y:S01]  /*299d0*/  SHF.R.U32.HI R0, RZ, 0x10, R50 ;  /* 0x00000010ff007819 */ /* 0x000fe20000011632 */
[----:B------:R3:W3:Y:S03]  /*299e0*/  LDL.S16 R186, [R1+0x134] ;  /* 0x0001340001ba7983 */ /* 0x0006e60000100600 */
[----:B------:R-:W-:Y:S01]  /*299f0*/  LOP3.LUT R133, R0, 0xff, RZ, 0xc0, !PT ;  /* 0x000000ff00857812 */ /* 0x000fe200078ec0ff */
[----:B------:R3:W3:Y:S01]  /*29a00*/  LDL.S16 R164, [R1+0x144] ;  /* 0x0001440001a47983 */ /* 0x0006e20000100600 */
[----:B-1----:R-:W-:Y:S02]  /*29a10*/  PRMT R123, R42, 0x5410, R41 ;  /* 0x000054102a7b7816 */ /* 0x002fe40000000029 */
[----:B------:R-:W-:Y:S02]  /*29a20*/  @!P4 PRMT R41, R131, 0x5410, RZ ;  /* 0x000054108329c816 */ /* 0x000fe400000000ff */
[----:B------:R-:W-:Y:S02]  /*29a30*/  PRMT R131, R44, 0x5410, R43 ;  /* 0x000054102c837816 */ /* 0x000fe4000000002b */
[----:B------:R-:W-:Y:S01]  /*29a40*/  @!P3 PRMT R44, R48, 0x5410, RZ ;  /* 0x00005410302cb816 */ /* 0x000fe200000000ff */
[----:B------:R-:W-:Y:S01]  /*29a50*/  IMAD.WIDE.U32 R48, R49, -0x2daee0ad, RZ ;  /* 0xd2511f5331307825 */ /* 0x000fe200078e00ff */
[----:B------:R-:W-:Y:S01]  /*29a60*/  @!P2 PRMT R43, R3, 0x5410, RZ ;  /* 0x00005410032ba816 */ /* 0x000fe200000000ff */
[----:B------:R-:W-:Y:S01]  /*29a70*/  ST.E.U16 [R170.64+0xb2], R41 ;  /* 0x0000b229aa007985 */ /* 0x000fe2000c101504 */
[----:B------:R-:W-:Y:S02]  /*29a80*/  @!P5 PRMT R42, R132, 0x5410, RZ ;  /* 0x00005410842ad816 */ /* 0x000fe400000000ff */
[----:B------:R-:W-:Y:S02]  /*29a90*/  LOP3.LUT R0, R49, R237, R64, 0x96, !PT ;  /* 0x000000ed31007212 */ /* 0x000fe400078e9640 */
[----:B------:R-:W-:Y:S01]  /*29aa0*/  LOP3.LUT R145, R48, 0xff, RZ, 0xc0, !PT ;  /* 0x000000ff30917812 */ /* 0x000fe200078ec0ff */
[----:B------:R-:W-:Y:S01]  /*29ab0*/  ST.E.U16 [R170.64+0xb0], R42 ;  /* 0x0000b02aaa007985 */ /* 0x000fe2000c101504 */
[C---:B------:R-:W-:Y:S02]  /*29ac0*/  LOP3.LUT R3, R0.reuse, 0xffff, RZ, 0xc0, !PT ;  /* 0x0000ffff00037812 */ /* 0x040fe400078ec0ff */
[----:B------:R-:W-:Y:S01]  /*29ad0*/  LOP3.LUT R142, R0, 0xff, RZ, 0xc0, !PT ;  /* 0x000000ff008e7812 */ /* 0x000fe200078ec0ff */
[----:B------:R-:W-:Y:S01]  /*29ae0*/  ST.E.U16 [R174.64+0xc0], R44 ;  /* 0x0000c02cae007985 */ /* 0x000fe2000c101504 */
[----:B------:R-:W-:Y:S02]  /*29af0*/  SHF.R.U32.HI R3, RZ, 0x8, R3 ;  /* 0x00000008ff037819 */ /* 0x000fe40000011603 */
[--C-:B------:R-:W-:Y:S01]  /*29b00*/  SHF.R.U32.HI R144, RZ, 0x18, R0.reuse ;  /* 0x00000018ff907819 */ /* 0x100fe20000011600 */
[----:B------:R-:W-:Y:S01]  /*29b10*/  ST.E.U16 [R174.64+0xc2], R43 ;  /* 0x0000c22bae007985 */ /* 0x000fe2000c101504 */
[----:B------:R-:W-:Y:S02]  /*29b20*/  LOP3.LUT R141, R3, 0xffff, RZ, 0xc0, !PT ;  /* 0x0000ffff038d7812 */ /* 0x000fe400078ec0ff */
[----:B------:R-:W-:Y:S02]  /*29b30*/  SHF.R.U32.HI R3, RZ, 0x10, R0 ;  /* 0x00000010ff037819 */ /* 0x000fe40000011600 */
[----:B------:R-:W-:Y:S02]  /*29b40*/  LOP3.LUT R0, R48, 0xffff, RZ, 0xc0, !PT ;  /* 0x0000ffff30007812 */ /* 0x000fe400078ec0ff */
[----:B------:R-:W-:Y:S02]  /*29b50*/  LOP3.LUT R143, R3, 0xff, RZ, 0xc0, !PT ;  /* 0x000000ff038f7812 */ /* 0x000fe400078ec0ff */
[--C-:B------:R-:W-:Y:S02]  /*29b60*/  SHF.R.U32.HI R3, RZ, 0x10, R48.reuse ;  /* 0x00000010ff037819 */ /* 0x100fe40000011630 */
[----:B------:R-:W-:Y:S02]  /*29b70*/  SHF.R.U32.HI R148, RZ, 0x18, R48 ;  /* 0x00000018ff947819 */ /* 0x000fe40000011630 */
[----:B------:R-:W-:Y:S01]  /*29b80*/  LOP3.LUT R48, R63, R232, R208, 0x96, !PT ;  /* 0x000000e83f307212 */ /* 0x000fe200078e96d0 */
[----:B------:R-:W-:Y:S01]  /*29b90*/  IMAD.WIDE.U32 R62, R62, -0x2daee0ad, RZ ;  /* 0xd2511f533e3e7825 */ /* 0x000fe200078e00ff */
[----:B------:R-:W-:Y:S02]  /*29ba0*/  SHF.R.U32.HI R0, RZ, 0x8, R0 ;  /* 0x00000008ff007819 */ /* 0x000fe40000011600 */
[----:B------:R-:W-:Y:S01]  /*29bb0*/  PRMT R132, R46, 0x5410, R45 ;  /* 0x000054102e847816 */ /* 0x000fe2000000002d */
[----:B------:R-:W-:Y:S01]  /*29bc0*/  IMAD.WIDE.U32 R48, R48, -0x2daee0ad, RZ ;  /* 0xd2511f5330307825 */ /* 0x000fe200078e00ff */
[----:B------:R-:W-:Y:S02]  /*29bd0*/  LOP3.LUT R147, R0, 0xffff, RZ, 0xc0, !PT ;  /* 0x0000ffff00937812 */ /* 0x000fe400078ec0ff */
[----:B------:R-:W-:Y:S02]  /*29be0*/  @!P1 PRMT R46, R130, 0x5410, RZ ;  /* 0x00005410822e9816 */ /* 0x000fe400000000ff */
[----:B------:R-:W-:Y:S01]  /*29bf0*/  LOP3.LUT R50, R49, R234, R180, 0x96, !PT ;  /* 0x000000ea31327212 */ /* 0x000fe200078e96b4 */
[----:B------:R1:W3:Y:S01]  /*29c00*/  LDL.S16 R130, [R1+0x128] ;  /* 0x0001280001827983 */ /* 0x0002e20000100600 */
[----:B------:R-:W-:Y:S02]  /*29c10*/  LOP3.LUT R63, R63, R241, R48, 0x96, !PT ;  /* 0x000000f13f3f7212 */ /* 0x000fe400078e9630 */
[----:B------:R-:W-:Y:S01]  /*29c20*/  LOP3.LUT R146, R3, 0xff, RZ, 0xc0, !PT ;  /* 0x000000ff03927812 */ /* 0x000fe200078ec0ff */
[----:B------:R-:W-:Y:S01]  /*29c30*/  IMAD.WIDE.U32 R50, R50, -0x326172a9, RZ ;  /* 0xcd9e8d5732327825 */ /* 0x000fe200078e00ff */
[----:B------:R-:W-:Y:S01]  /*29c40*/  @!P0 PRMT R45, R52, 0x5410, RZ ;  /* 0x00005410342d8816 */ /* 0x000fe200000000ff */
[----:B------:R-:W-:Y:S03]  /*29c50*/  ST.E.U16 [R168.64+0xc0], R46 ;  /* 0x0000c02ea8007985 */ /* 0x000fe6000c101504 */
[----:B------:R-:W-:Y:S01]  /*29c60*/  LOP3.LUT R48, R51, R231, R176, 0x96, !PT ;  /* 0x000000e733307212 */ /* 0x000fe200078e96b0 */
[----:B------:R-:W-:Y:S04]  /*29c70*/  ST.E.U16 [R168.64+0xc2], R45 ;  /* 0x0000c22da8007985 */ /* 0x000fe8000c101504 */
[----:B------:R-:W-:Y:S05]  /*29c80*/  IMAD.WIDE.U32 R48, R48, -0x2daee0ad, RZ ;  /* 0xd2511f5330307825 */ /* 0x000fea00078e00ff */
[----:B------:R-:W-:Y:S01]  /*29c90*/  LOP3.LUT R51, R49, R239, R62, 0x96, !PT ;  /* 0x000000ef31337212 */ /* 0x000fe200078e963e */
[----:B------:R-:W-:Y:S05]  /*29ca0*/  IMAD.WIDE.U32 R62, R63, -0x326172a9, RZ ;  /* 0xcd9e8d573f3e7825 */ /* 0x000fea00078e00ff */
[----:B------:R-:W-:Y:S01]  /*29cb0*/  LOP3.LUT R136, R63, R240, R50, 0x96, !PT ;  /* 0x000000f03f887212 */ /* 0x000fe200078e9632 */
[----:B------:R-:W-:Y:S04]  /*29cc0*/  IMAD.WIDE.U32 R50, R51, -0x326172a9, RZ ;  /* 0xcd9e8d5733327825 */ /* 0x000fe800078e00ff */
[----:B------:R-:W-:Y:S01]  /*29cd0*/  IMAD.WIDE.U32 R136, R136, -0x2daee0ad, RZ ;  /* 0xd2511f5388887825 */ /* 0x000fe200078e00ff */
[----:B------:R-:W-:Y:S04]  /*29ce0*/  LOP3.LUT R62, R51, R238, R62, 0x96, !PT ;  /* 0x000000ee333e7212 */ /* 0x000fe800078e963e */
[----:B------:R-:W-:Y:S05]  /*29cf0*/  LOP3.LUT R48, R137, R236, R48, 0x96, !PT ;  /* 0x000000ec89307212 */ /* 0x000fea00078e9630 */
[----:B------:R-:W-:Y:S05]  /*29d00*/  IMAD.WIDE.U32 R48, R48, -0x326172a9, RZ ;  /* 0xcd9e8d5730307825 */ /* 0x000fea00078e00ff */
[C---:B------:R-:W-:Y:S02]  /*29d10*/  LOP3.LUT R0, R48.reuse, 0xff, RZ, 0xc0, !PT ;  /* 0x000000ff30007812 */ /* 0x040fe400078ec0ff */
[----:B------:R-:W-:Y:S02]  /*29d20*/  LOP3.LUT R3, R49, R242, R50, 0x96, !PT ;  /* 0x000000f231037212 */ /* 0x000fe400078e9632 */
[C---:B------:R-:W-:Y:S02]  /*29d30*/  ISETP.GE.U32.AND P4, PT, R217.reuse, R0, PT ;  /* 0x00000000d900720c */ /* 0x040fe40003f86070 */
[----:B------:R-:W-:Y:S04]  /*29d40*/  LOP3.LUT R0, R48, 0xffff, RZ, 0xc0, !PT ;  /* 0x0000ffff30007812 */ /* 0x000fe800078ec0ff */
[----:B------:R-:W-:Y:S04]  /*29d50*/  SHF.R.U32.HI R0, RZ, 0x8, R0 ;  /* 0x00000008ff007819 */ /* 0x000fe80000011600 */
[----:B------:R-:W-:Y:S04]  /*29d60*/  LOP3.LUT R0, R0, 0xffff, RZ, 0xc0, !PT ;  /* 0x0000ffff00007812 */ /* 0x000fe800078ec0ff */
[C---:B------:R-:W-:Y:S02]  /*29d70*/  ISETP.GE.U32.AND P3, PT, R217.reuse, R0, PT ;  /* 0x00000000d900720c */ /* 0x040fe40003f66070 */
[--C-:B------:R-:W-:Y:S02]  /*29d80*/  SHF.R.U32.HI R0, RZ, 0x10, R48.reuse ;  /* 0x00000010ff007819 */ /* 0x100fe40000011630 */
[----:B------:R-:W-:Y:S02]  /*29d90*/  SHF.R.U32.HI R48, RZ, 0x18, R48 ;  /* 0x00000018ff307819 */ /* 0x000fe40000011630 */
[----:B------:R-:W-:Y:S02]  /*29da0*/  LOP3.LUT R0, R0, 0xff, RZ, 0xc0, !PT ;  /* 0x000000ff00007812 */ /* 0x000fe400078ec0ff */
[C---:B------:R-:W-:Y:S01]  /*29db0*/  ISETP.GE.U32.AND P1, PT, R217.reuse, R48, PT ;  /* 0x00000030d900720c */ /* 0x040fe20003f26070 */
[----:B------:R-:W-:Y:S01]  /*29dc0*/  IMAD.WIDE.U32 R48, R62, -0x2daee0ad, RZ ;  /* 0xd2511f533e307825 */ /* 0x000fe200078e00ff */
[----:B------:R-:W-:Y:S04]  /*29dd0*/  ISETP.GE.U32.AND P2, PT, R217, R0, PT ;  /* 0x00000000d900720c */ /* 0x000fe80003f46070 */
[----:B------:R-:W-:Y:S02]  /*29de0*/  LOP3.LUT R0, R48, 0xff, RZ, 0xc0, !PT ;  /* 0x000000ff30007812 */ /* 0x000fe400078ec0ff */
[----:B------:R-:W-:Y:S02]  /*29df0*/  LOP3.LUT R51, R49, R237, R136, 0x96, !PT ;  /* 0x000000ed31337212 */ /* 0x000fe400078e9688 */
[----:B------:R-:W-:Y:S02]  /*29e00*/  ISETP.GE.U32.AND P0, PT, R217, R0, PT ;  /* 0x00000000d900720c */ /* 0x000fe40003f06070 */
[----:B------:R-:W-:Y:S02]  /*29e10*/  LOP3.LUT R0, R3, 0xff, RZ, 0xc0, !PT ;  /* 0x000000ff03007812 */ /* 0x000fe400078ec0ff */
[----:B------:R-:W-:Y:S02]  /*29e20*/  SHF.R.U32.HI R50, RZ, 0x10, R48 ;  /* 0x00000010ff327819 */ /* 0x000fe40000011630 */
[----:B------:R-:W-:Y:S02]  /*29e30*/  ISETP.GE.U32.AND P5, PT, R217, R0, PT ;  /* 0x00000000d900720c */ /* 0x000fe40003fa6070 */
[----:B------:R-:W-:Y:S02]  /*29e40*/  PRMT R0, R2, 0x7632, R0 ;  /* 0x0000763202007816 */ /* 0x000fe40000000000 */
[----:B------:R-:W-:Y:S02]  /*29e50*/  LOP3.LUT R52, R48, 0xffff, RZ, 0xc0, !PT ;  /* 0x0000ffff30347812 */ /* 0x000fe400078ec0ff */
[--C-:B------:R-:W-:Y:S02]  /*29e60*/  SHF.R.U32.HI R139, RZ, 0x18, R48.reuse ;  /* 0x00000018ff8b7819 */ /* 0x100fe40000011630 */
[----:B------:R-:W-:Y:S02]  /*29e70*/  PRMT R48, R154, 0x7632, R48 ;  /* 0x000076329a307816 */ /* 0x000fe40000000030 */
[----:B------:R-:W-:Y:S04]  /*29e80*/  SHF.R.U32.HI R52, RZ, 0x8, R52 ;  /* 0x00000008ff347819 */ /* 0x000fe80000011634 */
[----:B------:R-:W-:Y:S01]  /*29e90*/  LOP3.LUT R52, R52, 0xffff, RZ, 0xc0, !PT ;  /* 0x0000ffff34347812 */ /* 0x000fe200078ec0ff */
[----:B----4-:R-:W-:Y:S05]  /*29ea0*/  @!P5 HFMA2.BF16_V2 R138, -RZ.H0_H0, RZ.H0_H0, -R2.H0_H0 ;  /* 0x200000ffff8ad231 */ /* 0x010fea0000340902 */
[----:B------:R-:W-:Y:S01]  /*29eb0*/  PRMT R40, R138, 0x7610, R40 ;  /* 0x000076108a287816 */ /* 0x000fe20000000028 */
[----:B------:R4:W-:Y:S04]  /*29ec0*/  @!P5 STL.S16 [R1+0x148], R138 ;  /* 0x0001488a0100d387 */ /* 0x0009e80000100600 */
[----:B------:R1:W2:Y:S01]  /*29ed0*/  LDL.S16 R136, [R1+0x124] ;  /* 0x0001240001887983 */ /* 0x0002a20000100600 */
        /* <DEDUP_REMOVED lines=8> */
[----:B---3--:R-:W-:Y:S05]  /*29f60*/  @!P5 HFMA2.BF16_V2 R167, -RZ.H0_H0, RZ.H0_H0, -R0.H0_H0 ;  /* 0x200000ffffa7d231 */ /* 0x008fea0000340900 */
[----:B------:R-:W-:Y:S01]  /*29f70*/  PRMT R40, R167, 0x7610, R40 ;  /* 0x00007610a7287816 */ /* 0x000fe20000000028 */
[----:B------:R3:W-:Y:S03]  /*29f80*/  @!P5 STL.S16 [R1+0x158], R167 ;  /* 0x000158a70100d387 */ /* 0x0007e60000100600 */
[----:B------:R-:W-:Y:S02]  /*29f90*/  @!P5 PRMT R0, R40, 0x5410, RZ ;  /* 0x000054102800d816 */ /* 0x000fe400000000ff */
[--C-:B------:R-:W-:Y:S02]  /*29fa0*/  SHF.R.U32.HI R40, RZ, 0x10, R3.reuse ;  /* 0x00000010ff287819 */ /* 0x100fe40000011603 */
[----:B------:R-:W-:Y:S01]  /*29fb0*/  SHF.R.U32.HI R3, RZ, 0x18, R3 ;  /* 0x00000018ff037819 */ /* 0x000fe20000011603 */
[----:B------:R-:W-:Y:S01]  /*29fc0*/  ST.E.U16 [R172.64+0xc0], R0 ;  /* 0x0000c000ac007985 */ /* 0x000fe2000c101504 */
[----:B------:R-:W-:Y:S02]  /*29fd0*/  LOP3.LUT R40, R40, 0xff, RZ, 0xc0, !PT ;  /* 0x000000ff28287812 */ /* 0x000fe400078ec0ff */
[C---:B------:R-:W-:Y:S02]  /*29fe0*/  ISETP.GE.U32.AND P5, PT, R217.reuse, R3, PT ;  /* 0x00000003d900720c */ /* 0x040fe40003fa6070 */
[----:B------:R-:W-:Y:S02]  /*29ff0*/  ISETP.GE.U32.AND P6, PT, R217, R40, PT ;  /* 0x00000028d900720c */ /* 0x000fe40003fc6070 */
[C---:B------:R-:W-:Y:S02]  /*2a000*/  PRMT R40, R157.reuse, 0x7610, R40 ;  /* 0x000076109d287816 */ /* 0x040fe40000000028 */
[----:B------:R-:W-:Y:S04]  /*2a010*/  PRMT R3, R157, 0x7632, R3 ;  /* 0x000076329d037816 */ /* 0x000fe80000000003 */
[----:B------:R-:W-:Y:S03]  /*2a020*/  PRMT R137, R40, 0x5410, R3 ;  /* 0x0000541028897816 */ /* 0x000fe60000000003 */
[----:B------:R-:W-:Y:S01]  /*2a030*/  @!P5 HFMA2.BF16_V2 R164, -RZ.H0_H0, RZ.H0_H0, -R3.H0_H0 ;  /* 0x200000ffffa4d231 */ /* 0x000fe20000340903 */
[----:B---3--:R1:W3:Y:S01]  /*2a040*/  LDL.S16 R167, [R1+0x118] ;  /* 0x0001180001a77983 */ /* 0x0082e20000100600 */
[----:B------:R-:W-:Y:S03]  /*2a050*/  @!P6 HFMA2.BF16_V2 R186, -RZ.H0_H0, RZ.H0_H0, -R40.H0_H0 ;  /* 0x200000ffffbae231 */ /* 0x000fe60000340928 */
[----:B------:R-:W-:Y:S02]  /*2a060*/  PRMT R161, R164, 0x7610, R161 ;  /* 0x00007610a4a17816 */ /* 0x000fe400000000a1 */
[----:B------:R-:W-:Y:S01]  /*2a070*/  PRMT R166, R186, 0x7610, R166 ;  /* 0x00007610baa67816 */ /* 0x000fe200000000a6 */
[----:B------:R4:W-:Y:S01]  /*2a080*/  @!P6 STL.S16 [R1+0x134], R186 ;  /* 0x000134ba0100e387 */ /* 0x0009e20000100600 */
[----:B------:R-:W-:Y:S02]  /*2a090*/  @!P5 PRMT R3, R161, 0x5410, RZ ;  /* 0x00005410a103d816 */ /* 0x000fe400000000ff */
[----:B------:R-:W-:Y:S01]  /*2a0a0*/  @!P6 PRMT R40, R166, 0x5410, RZ ;  /* 0x00005410a628e816 */ /* 0x000fe200000000ff */
[----:B------:R-:W-:Y:S01]  /*2a0b0*/  @!P5 STL.S16 [R1+0x144], R164 ;  /* 0x000144a40100d387 */ /* 0x000fe20000100600 */
[C---:B------:R-:W-:Y:S02]  /*2a0c0*/  ISETP.GE.U32.AND P5, PT, R217.reuse, R47, PT ;  /* 0x0000002fd900720c */ /* 0x040fe40003fa6070 */
[----:B------:R-:W-:Y:S01]  /*2a0d0*/  PRMT R47, R154, 0x7610, R47 ;  /* 0x000076109a2f7816 */ /* 0x000fe2000000002f */
[----:B------:R1:W3:Y:S01]  /*2a0e0*/  LDL.S16 R161, [R1+0x114] ;  /* 0x0001140001a17983 */ /* 0x0002e20000100600 */
[----:B------:R-:W-:Y:S03]  /*2a0f0*/  ISETP.GE.U32.AND P6, PT, R217, R129, PT ;  /* 0x00000081d900720c */ /* 0x000fe60003fc6070 */
[----:B------:R1:W-:Y:S04]  /*2a100*/  ST.E.U16 [R170.64+0xc0], R40 ;  /* 0x0000c028aa007985 */ /* 0x0003e8000c101504 */
[----:B------:R1:W-:Y:S02]  /*2a110*/  ST.E.U16 [R170.64+0xc2], R3 ;  /* 0x0000c203aa007985 */ /* 0x0003e4000c101504 */
[----:B------:R-:W-:Y:S05]  /*2a120*/  @!P5 HFMA2.BF16_V2 R130, -RZ.H0_H0, RZ.H0_H0, -R47.H0_H0 ;  /* 0x200000ffff82d231 */ /* 0x000fea000034092f */
[----:B------:R-:W-:Y:S01]  /*2a130*/  PRMT R162, R130, 0x7610, R162 ;  /* 0x0000761082a27816 */ /* 0x000fe200000000a2 */
[----:B------:R1:W-:Y:S01]  /*2a140*/  @!P5 STL.S16 [R1+0x128], R130 ;  /* 0x000128820100d387 */ /* 0x0003e20000100600 */
[----:B----4-:R-:W4:Y:S03]  /*2a150*/  MUFU.EX2 R186, R229 ;  /* 0x000000e500ba7308 */ /* 0x010f260000000800 */
[----:B------:R2:W3:Y:S01]  /*2a160*/  LDL.S16 R166, [R1+0x100] ;  /* 0x0001000001a67983 */ /* 0x0004e20000100600 */
[C---:B-1----:R-:W-:Y:S02]  /*2a170*/  PRMT R40, R160.reuse, 0x7610, R40 ;  /* 0x00007610a0287816 */ /* 0x042fe40000000028 */
[----:B------:R-:W-:Y:S02]  /*2a180*/  PRMT R3, R160, 0x7632, R3 ;  /* 0x00007632a0037816 */ /* 0x000fe40000000003 */
[----:B------:R-:W-:Y:S02]  /*2a190*/  PRMT R130, R47, 0x5410, R48 ;  /* 0x000054102f827816 */ /* 0x000fe40000000030 */
[----:B------:R-:W-:Y:S02]  /*2a1a0*/  @!P5 PRMT R47, R162, 0x5410, RZ ;  /* 0x00005410a22fd816 */ /* 0x000fe400000000ff */
[----:B------:R-:W-:Y:S02]  /*2a1b0*/  ISETP.GE.U32.AND P5, PT, R217, R133, PT ;  /* 0x00000085d900720c */ /* 0x000fe40003fa6070 */
[----:B----4-:R-:W-:Y:S01]  /*2a1c0*/  F2FP.BF16.PACK_AB R62, R187, R186 ;  /* 0x000000babb3e723e */ /* 0x010fe200000010ff */
[----:B------:R-:W-:Y:S03]  /*2a1d0*/  ST.E.U16 [R174.64+0xd0], R47 ;  /* 0x0000d02fae007985 */ /* 0x000fe6000c101504 */
[C---:B------:R-:W-:Y:S04]  /*2a1e0*/  PRMT R61, R62.reuse, 0x7632, R61 ;  /* 0x000076323e3d7816 */ /* 0x040fe8000000003d */
[----:B------:R-:W-:Y:S01]  /*2a1f0*/  PRMT R71, R62, 0x5410, R61 ;  /* 0x000054103e477816 */ /* 0x000fe2000000003d */
[----:B--2---:R-:W-:Y:S05]  /*2a200*/  @!P6 HFMA2.BF16_V2 R136, -RZ.H0_H0, RZ.H0_H0, -R48.H0_H0 ;  /* 0x200000ffff88e231 */ /* 0x004fea0000340930 */
[----:B------:R-:W-:Y:S01]  /*2a210*/  PRMT R64, R136, 0x7610, R64 ;  /* 0x0000761088407816 */ /* 0x000fe20000000040 */
[----:B------:R1:W-:Y:S03]  /*2a220*/  @!P6 STL.S16 [R1+0x124], R136 ;  /* 0x000124880100e387 */ /* 0x0003e60000100600 */
[----:B------:R-:W-:Y:S01]  /*2a230*/  @!P6 PRMT R48, R64, 0x5410, RZ ;  /* 0x000054104030e816 */ /* 0x000fe200000000ff */
[----:B------:R2:W4:Y:S01]  /*2a240*/  LDL.S16 R164, [R1+0x110] ;  /* 0x0001100001a47983 */ /* 0x0005220000100600 */
[----:B------:R-:W-:Y:S01]  /*2a250*/  ISETP.GE.U32.AND P6, PT, R217, R140, PT ;  /* 0x0000008cd900720c */ /* 0x000fe20003fc6070 */
[----:B------:R1:W1:Y:S02]  /*2a260*/  MUFU.EX2 R64, R244 ;  /* 0x000000f400407308 */ /* 0x0002640000000800 */
[----:B------:R-:W-:Y:S04]  /*2a270*/  ST.E.U16 [R174.64+0xd2], R48 ;  /* 0x0000d230ae007985 */ /* 0x000fe8000c101504 */
[----:B-1----:R2:W5:Y:S01]  /*2a280*/  LDL.LU R244, [R1+0x34c] ;  /* 0x00034c0001f47983 */ /* 0x0025620000300800 */
[----:B------:R-:W-:Y:S01]  /*2a290*/  FADD.FTZ R194, R64, R149 ;  /* 0x0000009540c27221 */ /* 0x000fe20000010000 */
[----:B------:R-:W-:Y:S02]  /*2a2a0*/  F2FP.BF16.PACK_AB R64, R189, R64 ;  /* 0x00000040bd40723e */ /* 0x000fe400000010ff */
[----:B------:R2:W5:Y:S02]  /*2a2b0*/  LDL.LU R235, [R1+0x348] ;  /* 0x0003480001eb7983 */ /* 0x0005640000300800 */
[C---:B------:R-:W-:Y:S02]  /*2a2c0*/  PRMT R63, R64.reuse, 0x7632, R63 ;  /* 0x00007632403f7816 */ /* 0x040fe4000000003f */
[----:B------:R2:W2:Y:S02]  /*2a2d0*/  LDL.S16 R136, [R1+0xf4] ;  /* 0x0000f40001887983 */ /* 0x0004a40000100600 */
[----:B------:R-:W-:Y:S02]  /*2a2e0*/  PRMT R129, R64, 0x5410, R63 ;  /* 0x0000541040817816 */ /* 0x000fe4000000003f */
[----:B------:R1:W2:Y:S01]  /*2a2f0*/  LDL.S16 R162, [R1+0xfc] ;  /* 0x0000fc0001a27983 */ /* 0x0002a20000100600 */
[----:B---3--:R-:W-:Y:S05]  /*2a300*/  @!P5 HFMA2.BF16_V2 R167, -RZ.H0_H0, RZ.H0_H0, -R64.H0_H0 ;  /* 0x200000ffffa7d231 */ /* 0x008fea0000340940 */
[----:B------:R-:W-:Y:S01]  /*2a310*/  PRMT R57, R167, 0x7610, R57 ;  /* 0x00007610a7397816 */ /* 0x000fe20000000039 */
[----:B------:R-:W-:Y:S03]  /*2a320*/  @!P5 STL.S16 [R1+0x118], R167 ;  /* 0x000118a70100d387 */ /* 0x000fe60000100600 */
[----:B------:R-:W-:Y:S02]  /*2a330*/  @!P5 PRMT R64, R57, 0x5410, RZ ;  /* 0x000054103940d816 */ /* 0x000fe400000000ff */
[----:B------:R-:W-:Y:S03]  /*2a340*/  ISETP.GE.U32.AND P5, PT, R217, R142, PT ;  /* 0x0000008ed900720c */ /* 0x000fe60003fa6070 */
[----:B------:R-:W-:Y:S01]  /*2a350*/  ST.E.U16 [R168.64+0xd0], R64 ;  /* 0x0000d040a8007985 */ /* 0x000fe2000c101504 */
[----:B------:R-:W-:Y:S05]  /*2a360*/  @!P6 HFMA2.BF16_V2 R161, -RZ.H0_H0, RZ.H0_H0, -R63.H0_H0 ;  /* 0x200000ffffa1e231 */ /* 0x000fea000034093f */
[----:B------:R-:W-:Y:S01]  /*2a370*/  PRMT R54, R161, 0x7610, R54 ;  /* 0x00007610a1367816 */ /* 0x000fe20000000036 */
[----:B------:R3:W-:Y:S03]  /*2a380*/  @!P6 STL.S16 [R1+0x114], R161 ;  /* 0x000114a10100e387 */ /* 0x0007e60000100600 */
[----:B------:R-:W-:Y:S01]  /*2a390*/  @!P6 PRMT R63, R54, 0x5410, RZ ;  /* 0x00005410363fe816 */ /* 0x000fe200000000ff */
[----:B------:R1:W2:Y:S01]  /*2a3a0*/  LDL.S16 R57, [R1+0xdc] ;  /* 0x0000dc0001397983 */ /* 0x0002a20000100600 */
[----:B------:R-:W-:Y:S01]  /*2a3b0*/  ISETP.GE.U32.AND P6, PT, R217, R141, PT ;  /* 0x0000008dd900720c */ /* 0x000fe20003fc6070 */
[----:B------:R-:W1:Y:S02]  /*2a3c0*/  MUFU.EX2 R54, R184 ;  /* 0x000000b800367308 */ /* 0x000e640000000800 */
[----:B------:R-:W-:Y:S08]  /*2a3d0*/  ST.E.U16 [R168.64+0xd2], R63 ;  /* 0x0000d23fa8007985 */ /* 0x000ff0000c101504 */
[----:B------:R-:W2:Y:S01]  /*2a3e0*/  MUFU.EX2 R184, R190 ;  /* 0x000000be00b87308 */ /* 0x000ea20000000800 */
[----:B---3--:R3:W3:Y:S09]  /*2a3f0*/  LDL.S16 R161, [R1+0xe0] ;  /* 0x0000e00001a17983 */ /* 0x0086f20000100600 */
[----:B------:R2:W2:Y:S01]  /*2a400*/  MUFU.EX2 R190, R207 ;  /* 0x000000cf00be7308 */ /* 0x0004a20000000800 */
[----:B-1----:R-:W-:Y:S01]  /*2a410*/  FADD.FTZ R191, R54, R150 ;  /* 0x0000009636bf7221 */ /* 0x002fe20000010000 */
[----:B------:R-:W-:Y:S04]  /*2a420*/  F2FP.BF16.PACK_AB R54, R188, R54 ;  /* 0x00000036bc36723e */ /* 0x000fe800000010ff */
[C---:B------:R-:W-:Y:S01]  /*2a430*/  PRMT R53, R54.reuse, 0x7632, R53 ;  /* 0x0000763236357816 */ /* 0x040fe20000000035 */
[----:B------:R-:W-:Y:S03]  /*2a440*/  @!P4 HFMA2.BF16_V2 R166, -RZ.H0_H0, RZ.H0_H0, -R54.H0_H0 ;  /* 0x200000ffffa6c231 */ /* 0x000fe60000340936 */
[----:B------:R-:W-:Y:S02]  /*2a450*/  PRMT R133, R54, 0x5410, R53 ;  /* 0x0000541036857816 */ /* 0x000fe40000000035 */
[----:B------:R-:W-:Y:S01]  /*2a460*/  PRMT R165, R166, 0x7610, R165 ;  /* 0x00007610a6a57816 */ /* 0x000fe200000000a5 */
[----:B------:R-:W-:Y:S03]  /*2a470*/  @!P4 STL.S16 [R1+0x100], R166 ;  /* 0x000100a60100c387 */ /* 0x000fe60000100600 */
[----:B------:R-:W-:Y:S05]  /*2a480*/  @!P4 PRMT R54, R165, 0x5410, RZ ;  /* 0x00005410a536c816 */ /* 0x000fea00000000ff */
[----:B------:R-:W-:Y:S01]  /*2a490*/  ST.E.U16 [R172.64+0xce], R54 ;  /* 0x0000ce36ac007985 */ /* 0x000fe2000c101504 */
[----:B----4-:R-:W-:Y:S05]  /*2a4a0*/  @!P3 HFMA2.BF16_V2 R164, -RZ.H0_H0, RZ.H0_H0, -R53.H0_H0 ;  /* 0x200000ffffa4b231 */ /* 0x010fea0000340935 */
[----:B------:R-:W-:Y:S01]  /*2a4b0*/  PRMT R157, R164, 0x7610, R157 ;  /* 0x00007610a49d7816 */ /* 0x000fe2000000009d */
[----:B------:R-:W-:Y:S03]  /*2a4c0*/  @!P3 STL.S16 [R1+0x110], R164 ;  /* 0x000110a40100b387 */ /* 0x000fe60000100600 */
[----:B------:R-:W-:Y:S02]  /*2a4d0*/  @!P3 PRMT R53, R157, 0x5410, RZ ;  /* 0x000054109d35b816 */ /* 0x000fe400000000ff */
[----:B------:R1:W4:Y:S04]  /*2a4e0*/  LDL.S16 R157, [R1+0xc0] ;  /* 0x0000c000019d7983 */ /* 0x0003280000100600 */
[----:B------:R-:W-:Y:S01]  /*2a4f0*/  ST.E.U16 [R172.64+0xd0], R53 ;  /* 0x0000d035ac007985 */ /* 0x000fe2000c101504 */
[----:B--2---:R-:W-:Y:S02]  /*2a500*/  @!P2 HFMA2.BF16_V2 R136, -RZ.H0_H0, RZ.H0_H0, -R56.H0_H0 ;  /* 0x200000ffff88a231 */ /* 0x004fe40000340938 */
[----:B------:R-:W-:Y:S03]  /*2a510*/  @!P1 HFMA2.BF16_V2 R162, -RZ.H0_H0, RZ.H0_H0, -R55.H0_H0 ;  /* 0x200000ffffa29231 */ /* 0x000fe60000340937 */
[----:B------:R-:W-:Y:S01]  /*2a520*/  PRMT R163, R136, 0x7610, R163 ;  /* 0x0000761088a37816 */ /* 0x000fe200000000a3 */
[----:B------:R2:W-:Y:S01]  /*2a530*/  @!P2 STL.S16 [R1+0xf4], R136 ;  /* 0x0000f4880100a387 */ /* 0x0005e20000100600 */
[----:B------:R-:W-:Y:S03]  /*2a540*/  PRMT R154, R162, 0x7610, R154 ;  /* 0x00007610a29a7816 */ /* 0x000fe6000000009a */
[----:B------:R-:W-:Y:S01]  /*2a550*/  @!P1 STL.S16 [R1+0xfc], R162 ;  /* 0x0000fca201009387 */ /* 0x000fe20000100600 */
[----:B--2---:R-:W-:Y:S02]  /*2a560*/  PRMT R136, R56, 0x5410, R55 ;  /* 0x0000541038887816 */ /* 0x004fe40000000037 */
[----:B------:R-:W-:Y:S02]  /*2a570*/  @!P1 PRMT R55, R154, 0x5410, RZ ;  /* 0x000054109a379816 */ /* 0x000fe400000000ff */
[----:B------:R-:W-:Y:S01]  /*2a580*/  @!P2 PRMT R56, R163, 0x5410, RZ ;  /* 0x00005410a338a816 */ /* 0x000fe200000000ff */
[----:B------:R1:W2:Y:S01]  /*2a590*/  LDL.S16 R154, [R1+0xb4] ;  /* 0x0000b400019a7983 */ /* 0x0002a20000100600 */
[----:B------:R-:W-:Y:S02]  /*2a5a0*/  ISETP.GE.U32.AND P2, PT, R217, R52, PT ;  /* 0x00000034d900720c */ /* 0x000fe40003f46070 */
[----:B------:R-:W-:Y:S01]  /*2a5b0*/  LOP3.LUT R52, R51, 0xffff, RZ, 0xc0, !PT ;  /* 0x0000ffff33347812 */ /* 0x000fe200078ec0ff */
[----:B------:R1:W-:Y:S03]  /*2a5c0*/  ST.E.U16 [R170.64+0xd0], R56 ;  /* 0x0000d038aa007985 */ /* 0x0003e6000c101504 */
[----:B------:R-:W-:Y:S01]  /*2a5d0*/  SHF.R.U32.HI R52, RZ, 0x8, R52 ;  /* 0x00000008ff347819 */ /* 0x000fe20000011634 */
[----:B------:R-:W-:Y:S03]  /*2a5e0*/  ST.E.U16 [R170.64+0xd2], R55 ;  /* 0x0000d237aa007985 */ /* 0x000fe6000c101504 */
[----:B------:R-:W-:Y:S01]  /*2a5f0*/  LOP3.LUT R52, R52, 0xffff, RZ, 0xc0, !PT ;  /* 0x0000ffff34347812 */ /* 0x000fe200078ec0ff */
[----:B------:R-:W-:Y:S05]  /*2a600*/  @!P6 HFMA2.BF16_V2 R57, -RZ.H0_H0, RZ.H0_H0, -R59.H0_H0 ;  /* 0x200000ffff39e231 */ /* 0x000fea000034093b */
[----:B------:R-:W-:Y:S02]  /*2a610*/  PRMT R49, R57, 0x7610, R49 ;  /* 0x0000761039317816 */ /* 0x000fe40000000031 */
[----:B-1----:R-:W-:Y:S02]  /*2a620*/  LOP3.LUT R56, R152, R213, RZ, 0x3c, !PT ;  /* 0x000000d598387212 */ /* 0x002fe400078e3cff */
[----:B------:R-:W-:Y:S02]  /*2a630*/  @!P6 PRMT R59, R49, 0x5410, RZ ;  /* 0x00005410313be816 */ /* 0x000fe400000000ff */
[----:B------:R-:W-:Y:S02]  /*2a640*/  LOP3.LUT R49, R50, 0xff, RZ, 0xc0, !PT ;  /* 0x000000ff32317812 */ /* 0x000fe400078ec0ff */
[----:B------:R-:W-:Y:S01]  /*2a650*/  F2FP.BF16.PACK_AB R50, R185, R184 ;  /* 0x000000b8b932723e */ /* 0x000fe200000010ff */
[----:B------:R-:W-:Y:S01]  /*2a660*/  ST.E.U16 [R174.64+0xe2], R59 ;  /* 0x0000e23bae007985 */ /* 0x000fe2000c101504 */
[----:B------:R-:W-:Y:S01]  /*2a670*/  ISETP.GE.U32.AND P1, PT, R217, R49, PT ;  /* 0x00000031d900720c */ /* 0x000fe20003f26070 */
[----:B---3--:R-:W-:Y:S05]  /*2a680*/  @!P5 HFMA2.BF16_V2 R161, -RZ.H0_H0, RZ.H0_H0, -R60.H0_H0 ;  /* 0x200000ffffa1d231 */ /* 0x008fea000034093c */
[----:B------:R-:W-:Y:S01]  /*2a690*/  PRMT R77, R161, 0x7610, R77 ;  /* 0x00007610a14d7816 */ /* 0x000fe2000000004d */
[----:B------:R-:W-:Y:S03]  /*2a6a0*/  @!P5 STL.S16 [R1+0xe0], R161 ;  /* 0x0000e0a10100d387 */ /* 0x000fe60000100600 */
[----:B------:R-:W-:Y:S01]  /*2a6b0*/  @!P5 PRMT R60, R77, 0x5410, RZ ;  /* 0x000054104d3cd816 */ /* 0x000fe200000000ff */
[----:B------:R1:W-:Y:S01]  /*2a6c0*/  @!P6 STL.S16 [R1+0xdc], R57 ;  /* 0x0000dc390100e387 */ /* 0x0003e20000100600 */
[C---:B------:R-:W-:Y:S02]  /*2a6d0*/  ISETP.GE.U32.AND P5, PT, R217.reuse, R143, PT ;  /* 0x0000008fd900720c */ /* 0x040fe40003fa6070 */
[----:B------:R-:W-:Y:S01]  /*2a6e0*/  ISETP.GE.U32.AND P6, PT, R217, R144, PT ;  /* 0x00000090d900720c */ /* 0x000fe20003fc6070 */
[----:B------:R3:W3:Y:S04]  /*2a6f0*/  LDL.S16 R142, [R1+0xb0] ;  /* 0x0000b000018e7983 */ /* 0x0006e80000100600 */
[----:B------:R2:W5:Y:S04]  /*2a700*/  LDL.LU R229, [R1+0x344] ;  /* 0x0003440001e57983 */ /* 0x0005680000300800 */
[----:B------:R2:W5:Y:S04]  /*2a710*/  LDL.LU R216, [R1+0x340] ;  /* 0x0003400001d87983 */ /* 0x0005680000300800 */
[----:B------:R-:W-:Y:S04]  /*2a720*/  ST.E.U16 [R174.64+0xe0], R60 ;  /* 0x0000e03cae007985 */ /* 0x000fe8000c101504 */
[----:B-1----:R1:W3:Y:S01]  /*2a730*/  LDL.S16 R57, [R1+0xac] ;  /* 0x0000ac0001397983 */ /* 0x0022e20000100600 */
[----:B----4-:R-:W-:Y:S05]  /*2a740*/  @!P5 HFMA2.BF16_V2 R157, -RZ.H0_H0, RZ.H0_H0, -R62.H0_H0 ;  /* 0x200000ffff9dd231 */ /* 0x010fea000034093e */
[----:B------:R-:W-:Y:S01]  /*2a750*/  PRMT R49, R157, 0x7610, R49 ;  /* 0x000076109d317816 */ /* 0x000fe20000000031 */
[----:B------:R-:W-:Y:S03]  /*2a760*/  @!P5 STL.S16 [R1+0xc0], R157 ;  /* 0x0000c09d0100d387 */ /* 0x000fe60000100600 */
[----:B------:R-:W-:Y:S01]  /*2a770*/  @!P5 PRMT R62, R49, 0x5410, RZ ;  /* 0x00005410313ed816 */ /* 0x000fe200000000ff */
[----:B------:R1:W4:Y:S01]  /*2a780*/  LDL.S16 R141, [R1+0xa8] ;  /* 0x0000a800018d7983 */ /* 0x0003220000100600 */
[----:B------:R-:W-:Y:S02]  /*2a790*/  LOP3.LUT R49, R51, 0xff, RZ, 0xc0, !PT ;  /* 0x000000ff33317812 */ /* 0x000fe400078ec0ff */
[C---:B------:R-:W-:Y:S01]  /*2a7a0*/  ISETP.GE.U32.AND P5, PT, R217.reuse, R146, PT ;  /* 0x00000092d900720c */ /* 0x040fe20003fa6070 */
[----:B------:R-:W-:Y:S01]  /*2a7b0*/  ST.E.U16 [R168.64+0xe0], R62 ;  /* 0x0000e03ea8007985 */ /* 0x000fe2000c101504 */
[----:B------:R-:W-:Y:S02]  /*2a7c0*/  ISETP.GE.U32.AND P3, PT, R217, R49, PT ;  /* 0x00000031d900720c */ /* 0x000fe40003f66070 */
[----:B------:R-:W-:Y:S01]  /*2a7d0*/  PRMT R49, R50, 0x7632, R49 ;  /* 0x0000763232317816 */ /* 0x000fe20000000031 */
[----:B--2---:R-:W-:Y:S05]  /*2a7e0*/  @!P6 HFMA2.BF16_V2 R154, -RZ.H0_H0, RZ.H0_H0, -R61.H0_H0 ;  /* 0x200000ffff9ae231 */ /* 0x004fea000034093d */
[----:B------:R-:W-:Y:S01]  /*2a7f0*/  PRMT R73, R154, 0x7610, R73 ;  /* 0x000076109a497816 */ /* 0x000fe20000000049 */
[----:B------:R-:W-:Y:S03]  /*2a800*/  @!P6 STL.S16 [R1+0xb4], R154 ;  /* 0x0000b49a0100e387 */ /* 0x000fe60000100600 */
[----:B------:R-:W-:Y:S01]  /*2a810*/  @!P6 PRMT R61, R73, 0x5410, RZ ;  /* 0x00005410493de816 */ /* 0x000fe200000000ff */
[----:B------:R1:W2:Y:S01]  /*2a820*/  LDL.S16 R77, [R1+0xa4] ;  /* 0x0000a400014d7983 */ /* 0x0002a20000100600 */
[----:B------:R-:W-:Y:S02]  /*2a830*/  PRMT R73, R50, 0x5410, R49 ;  /* 0x0000541032497816 */ /* 0x000fe40000000031 */
[C---:B------:R-:W-:Y:S01]  /*2a840*/  ISETP.GE.U32.AND P6, PT, R217.reuse, R145, PT ;  /* 0x00000091d900720c */ /* 0x040fe20003fc6070 */
[----:B------:R1:W2:Y:S04]  /*2a850*/  LDL.S16 R75, [R1+0xa0] ;  /* 0x0000a000014b7983 */ /* 0x0002a80000100600 */
[----:B------:R-:W-:Y:S01]  /*2a860*/  ST.E.U16 [R168.64+0xe2], R61 ;  /* 0x0000e23da8007985 */ /* 0x000fe2000c101504 */
[----:B---3--:R-:W-:Y:S05]  /*2a870*/  @!P3 HFMA2.BF16_V2 R142, -RZ.H0_H0, RZ.H0_H0, -R50.H0_H0 ;  /* 0x200000ffff8eb231 */ /* 0x008fea0000340932 */
[----:B------:R-:W-:Y:S01]  /*2a880*/  PRMT R70, R142, 0x7610, R70 ;  /* 0x000076108e467816 */ /* 0x000fe20000000046 */
[----:B------:R-:W-:Y:S03]  /*2a890*/  @!P3 STL.S16 [R1+0xb0], R142 ;  /* 0x0000b08e0100b387 */ /* 0x000fe60000100600 */
[----:B------:R-:W-:Y:S02]  /*2a8a0*/  @!P3 PRMT R50, R70, 0x5410, RZ ;  /* 0x000054104632b816 */ /* 0x000fe400000000ff */
[----:B------:R-:W-:Y:S03]  /*2a8b0*/  ISETP.GE.U32.AND P3, PT, R217, R52, PT ;  /* 0x00000034d900720c */ /* 0x000fe60003f66070 */
[----:B------:R-:W-:Y:S10]  /*2a8c0*/  ST.E.U16 [R172.64+0xde], R50 ;  /* 0x0000de32ac007985 */ /* 0x000ff4000c101504 */
[----:B------:R-:W-:Y:S05]  /*2a8d0*/  @!P3 HFMA2.BF16_V2 R57, -RZ.H0_H0, RZ.H0_H0, -R49.H0_H0 ;  /* 0x200000ffff39b231 */ /* 0x000fea0000340931 */
[----:B------:R-:W-:Y:S01]  /*2a8e0*/  PRMT R52, R57, 0x7610, R52 ;  /* 0x0000761039347816 */ /* 0x000fe20000000034 */
[----:B------:R3:W-:Y:S03]  /*2a8f0*/  @!P3 STL.S16 [R1+0xac], R57 ;  /* 0x0000ac390100b387 */ /* 0x0007e60000100600 */
[----:B------:R-:W-:Y:S02]  /*2a900*/  @!P3 PRMT R49, R52, 0x5410, RZ ;  /* 0x000054103431b816 */ /* 0x000fe400000000ff */
[--C-:B------:R-:W-:Y:S03]  /*2a910*/  SHF.R.U32.HI R52, RZ, 0x10, R51.reuse ;  /* 0x00000010ff347819 */ /* 0x100fe60000011633 */
[----:B------:R-:W-:Y:S01]  /*2a920*/  ST.E.U16 [R172.64+0xe0], R49 ;  /* 0x0000e031ac007985 */ /* 0x000fe2000c101504 */
[----:B------:R-:W-:Y:S04]  /*2a930*/  LOP3.LUT R52, R52, 0xff, RZ, 0xc0, !PT ;  /* 0x000000ff34347812 */ /* 0x000fe800078ec0ff */
[----:B------:R-:W-:Y:S02]  /*2a940*/  ISETP.GE.U32.AND P4, PT, R217, R52, PT ;  /* 0x00000034d900720c */ /* 0x000fe40003f86070 */
[C---:B------:R-:W-:Y:S02]  /*2a950*/  PRMT R52, R159.reuse, 0x7610, R52 ;  /* 0x000076109f347816 */ /* 0x040fe40000000034 */
[--C-:B---3--:R-:W-:Y:S02]  /*2a960*/  SHF.R.U32.HI R57, RZ, 0x18, R51.reuse ;  /* 0x00000018ff397819 */ /* 0x108fe40000011633 */
[----:B------:R-:W-:Y:S02]  /*2a970*/  PRMT R51, R159, 0x7632, R51 ;  /* 0x000076329f337816 */ /* 0x000fe40000000033 */
[----:B------:R-:W-:Y:S02]  /*2a980*/  ISETP.GE.U32.AND P3, PT, R217, R57, PT ;  /* 0x00000039d900720c */ /* 0x000fe40003f66070 */
[----:B------:R-:W-:Y:S02]  /*2a990*/  PRMT R57, R156, 0x7632, R57 ;  /* 0x000076329c397816 */ /* 0x000fe40000000039 */
[----:B------:R-:W-:Y:S01]  /*2a9a0*/  PRMT R70, R52, 0x5410, R51 ;  /* 0x0000541034467816 */ /* 0x000fe20000000033 */
[----:B----4-:R-:W-:Y:S05]  /*2a9b0*/  @!P4 HFMA2.BF16_V2 R141, -RZ.H0_H0, RZ.H0_H0, -R52.H0_H0 ;  /* 0x200000ffff8dc231 */ /* 0x010fea0000340934 */
[----:B------:R-:W-:Y:S01]  /*2a9c0*/  PRMT R140, R141, 0x7610, R140 ;  /* 0x000076108d8c7816 */ /* 0x000fe2000000008c */
[----:B------:R3:W-:Y:S03]  /*2a9d0*/  @!P4 STL.S16 [R1+0xa8], R141 ;  /* 0x0000a88d0100c387 */ /* 0x0007e60000100600 */
[----:B------:R-:W-:Y:S02]  /*2a9e0*/  @!P4 PRMT R52, R140, 0x5410, RZ ;  /* 0x000054108c34c816 */ /* 0x000fe400000000ff */
[----:B------:R-:W-:Y:S03]  /*2a9f0*/  ISETP.GE.U32.AND P4, PT, R217, R147, PT ;  /* 0x00000093d900720c */ /* 0x000fe60003f86070 */
[----:B------:R-:W-:Y:S01]  /*2aa00*/  ST.E.U16 [R170.64+0xe0], R52 ;  /* 0x0000e034aa007985 */ /* 0x000fe2000c101504 */
[----:B--2---:R-:W-:Y:S02]  /*2aa10*/  @!P3 HFMA2.BF16_V2 R77, -RZ.H0_H0, RZ.H0_H0, -R51.H0_H0 ;  /* 0x200000ffff4db231 */ /* 0x004fe40000340933 */
[----:B------:R-:W-:Y:S03]  /*2aa20*/  @!P6 HFMA2.BF16_V2 R75, -RZ.H0_H0, RZ.H0_H0, -R58.H0_H0 ;  /* 0x200000ffff4be231 */ /* 0x000fe6000034093a */
[----:B------:R-:W-:Y:S01]  /*2aa30*/  PRMT R69, R77, 0x7610, R69 ;  /* 0x000076104d457816 */ /* 0x000fe20000000045 */
[----:B------:R-:W-:Y:S01]  /*2aa40*/  @!P3 STL.S16 [R1+0xa4], R77 ;  /* 0x0000a44d0100b387 */ /* 0x000fe20000100600 */
[----:B------:R-:W-:Y:S03]  /*2aa50*/  PRMT R72, R75, 0x7610, R72 ;  /* 0x000076104b487816 */ /* 0x000fe60000000048 */
[----:B------:R2:W-:Y:S01]  /*2aa60*/  @!P6 STL.S16 [R1+0xa0], R75 ;  /* 0x0000a04b0100e387 */ /* 0x0005e20000100600 */
[----:B------:R-:W-:Y:S02]  /*2aa70*/  @!P3 PRMT R51, R69, 0x5410, RZ ;  /* 0x000054104533b816 */ /* 0x000fe400000000ff */
[----:B------:R-:W-:Y:S02]  /*2aa80*/  PRMT R69, R58, 0x5410, R57 ;  /* 0x000054103a457816 */ /* 0x000fe40000000039 */
[----:B------:R-:W-:Y:S01]  /*2aa90*/  @!P6 PRMT R58, R72, 0x5410, RZ ;  /* 0x00005410483ae816 */ /* 0x000fe200000000ff */
[----:B------:R-:W-:Y:S01]  /*2aaa0*/  IMAD.SHL.U32 R72, R246, 0x4, RZ ;  /* 0x00000004f6487824 */ /* 0x000fe200078e00ff */
[C---:B------:R-:W-:Y:S01]  /*2aab0*/  ISETP.GE.U32.AND P6, PT, R217.reuse, R148, PT ;  /* 0x00000094d900720c */ /* 0x040fe20003fc6070 */
[----:B------:R-:W-:Y:S01]  /*2aac0*/  ST.E.U16 [R170.64+0xe2], R51 ;  /* 0x0000e233aa007985 */ /* 0x000fe2000c101504 */
[----:B------:R-:W-:Y:S02]  /*2aad0*/  ISETP.GE.U32.AND P3, PT, R217, R139, PT ;  /* 0x0000008bd900720c */ /* 0x000fe40003f66070 */
[----:B------:R-:W-:Y:S01]  /*2aae0*/  LOP3.LUT R72, R213, R215, R72, 0x96, !PT ;  /* 0x000000d7d5487212 */ /* 0x000fe200078e9648 */
[----:B------:R-:W-:Y:S04]  /*2aaf0*/  ST.E.U16 [R174.64+0xf0], R58 ;  /* 0x0000f03aae007985 */ /* 0x000fe8000c101504 */
[----:B------:R1:W5:Y:S01]  /*2ab00*/  LDL.LU.64 R214, [R1+0x338] ;  /* 0x0003380001d67983 */ /* 0x0003620000300a00 */
[----:B---3--:R-:W-:Y:S05]  /*2ab10*/  IMAD.WIDE.U32 R140, R72, -0x326172a9, RZ ;  /* 0xcd9e8d57488c7825 */ /* 0x008fea00078e00ff */
[----:B------:R-:W-:Y:S01]  /*2ab20*/  LOP3.LUT R68, R141, R232, R210, 0x96, !PT ;  /* 0x000000e88d447212 */ /* 0x000fe200078e96d2 */
[----:B------:R1:W5:Y:S01]  /*2ab30*/  LDL.LU R207, [R1+0x334] ;  /* 0x0003340001cf7983 */ /* 0x0003620000300800 */
[-CC-:B------:R-:W-:Y:S02]  /*2ab40*/  LOP3.LUT R78, R179, R233.reuse, R140.reuse, 0x96, !PT ;  /* 0x000000e9b34e7212 */ /* 0x180fe400078e968c */
[----:B------:R-:W-:Y:S01]  /*2ab50*/  LOP3.LUT R46, R177, R233, R140, 0x96, !PT ;  /* 0x000000e9b12e7212 */ /* 0x000fe200078e968c */
[----:B------:R1:W5:Y:S01]  /*2ab60*/  LDL.LU R204, [R1+0x330] ;  /* 0x0003300001cc7983 */ /* 0x0003620000300800 */
[----:B------:R-:W-:Y:S03]  /*2ab70*/  IMAD.WIDE.U32 R66, R68, -0x2daee0ad, RZ ;  /* 0xd2511f5344427825 */ /* 0x000fe600078e00ff */
[----:B------:R1:W3:Y:S01]  /*2ab80*/  LDL.S16 R159, [R1+0x9c] ;  /* 0x00009c00019f7983 */ /* 0x0002e20000100600 */
[----:B------:R-:W-:Y:S01]  /*2ab90*/  IMAD.WIDE.U32 R46, R46, -0x2daee0ad, RZ ;  /* 0xd2511f532e2e7825 */ /* 0x000fe200078e00ff */
[----:B------:R-:W-:Y:S02]  /*2aba0*/  LOP3.LUT R74, R67, R234, R182, 0x96, !PT ;  /* 0x000000ea434a7212 */ /* 0x000fe400078e96b6 */
[----:B------:R1:W4:Y:S01]  /*2abb0*/  LDL.S16 R158, [R1+0x98] ;  /* 0x00009800019e7983 */ /* 0x0003220000100600 */
[----:B------:R-:W-:Y:S03]  /*2abc0*/  IMAD.WIDE.U32 R78, R78, -0x2daee0ad, RZ ;  /* 0xd2511f534e4e7825 */ /* 0x000fe600078e00ff */
[----:B------:R1:W4:Y:S01]  /*2abd0*/  LDL.S16 R157, [R1+0x94] ;  /* 0x00009400019d7983 */ /* 0x0003220000100600 */
[----:B--2---:R-:W-:Y:S01]  /*2abe0*/  IMAD.WIDE.U32 R74, R74, -0x326172a9, RZ ;  /* 0xcd9e8d574a4a7825 */ /* 0x004fe200078e00ff */
[----:B------:R-:W-:Y:S02]  /*2abf0*/  LOP3.LUT R142, R79, R241, R66, 0x96, !PT ;  /* 0x000000f14f8e7212 */ /* 0x000fe400078e9642 */
[----:B------:R1:W2:Y:S02]  /*2ac00*/  LDL.S16 R156, [R1+0x90] ;  /* 0x00009000019c7983 */ /* 0x0002a40000100600 */
[----:B------:R-:W-:Y:S01]  /*2ac10*/  LOP3.LUT R66, R75, R231, R178, 0x96, !PT ;  /* 0x000000e74b427212 */ /* 0x000fe200078e96b2 */
[----:B------:R-:W-:Y:S01]  /*2ac20*/  IMAD.WIDE.U32 R142, R142, -0x326172a9, RZ ;  /* 0xcd9e8d578e8e7825 */ /* 0x000fe200078e00ff */
[----:B------:R1:W2:Y:S03]  /*2ac30*/  LDL.S16 R155, [R1+0x8c] ;  /* 0x00008c00019b7983 */ /* 0x0002a60000100600 */
[----:B------:R-:W-:Y:S01]  /*2ac40*/  IMAD.WIDE.U32 R66, R66, -0x2daee0ad, RZ ;  /* 0xd2511f5342427825 */ /* 0x000fe200078e00ff */
[----:B------:R-:W-:Y:S01]  /*2ac50*/  LOP3.LUT R74, R143, R240, R74, 0x96, !PT ;  /* 0x000000f08f4a7212 */ /* 0x000fe200078e964a */
[----:B------:R1:W2:Y:S03]  /*2ac60*/  LDL.S16 R154, [R1+0x88] ;  /* 0x00008800019a7983 */ /* 0x0002a60000100600 */
[----:B------:R-:W-:Y:S01]  /*2ac70*/  LOP3.LUT R78, R67, R239, R78, 0x96, !PT ;  /* 0x000000ef434e7212 */ /* 0x000fe200078e964e */
[----:B------:R1:W2:Y:S01]  /*2ac80*/  LDL.S16 R44, [R1+0x70] ;  /* 0x00007000012c7983 */ /* 0x0002a20000100600 */
[----:B------:R-:W-:Y:S01]  /*2ac90*/  IMAD.WIDE.U32 R144, R74, -0x2daee0ad, RZ ;  /* 0xd2511f534a907825 */ /* 0x000fe200078e00ff */
[----:B------:R-:W-:Y:S03]  /*2aca0*/  LOP3.LUT R74, R141, R232, R208, 0x96, !PT ;  /* 0x000000e88d4a7212 */ /* 0x000fe600078e96d0 */
[----:B------:R-:W-:Y:S01]  /*2acb0*/  IMAD.WIDE.U32 R78, R78, -0x326172a9, RZ ;  /* 0xcd9e8d574e4e7825 */ /* 0x000fe200078e00ff */
[----:B------:R-:W-:Y:S03]  /*2acc0*/  LOP3.LUT R42, R145, R236, R66, 0x96, !PT ;  /* 0x000000ec912a7212 */ /* 0x000fe600078e9642 */
[----:B------:R-:W-:Y:S04]  /*2acd0*/  IMAD.WIDE.U32 R74, R74, -0x2daee0ad, RZ ;  /* 0xd2511f534a4a7825 */ /* 0x000fe800078e00ff */
[----:B------:R-:W-:Y:S01]  /*2ace0*/  IMAD.WIDE.U32 R42, R42, -0x326172a9, RZ ;  /* 0xcd9e8d572a2a7825 */ /* 0x000fe200078e00ff */
[----:B------:R-:W-:Y:S02]  /*2acf0*/  LOP3.LUT R66, R75, R234, R180, 0x96, !PT ;  /* 0x000000ea4b427212 */ /* 0x000fe400078e96b4 */
[----:B------:R-:W-:Y:S02]  /*2ad00*/  LOP3.LUT R74, R47, R241, R74, 0x96, !PT ;  /* 0x000000f12f4a7212 */ /* 0x000fe400078e964a */
[----:B------:R-:W-:Y:S01]  /*2ad10*/  LOP3.LUT R41, R42, 0xffff, RZ, 0xc0, !PT ;  /* 0x0000ffff2a297812 */ /* 0x000fe200078ec0ff */
[----:B------:R-:W-:Y:S01]  /*2ad20*/  IMAD.WIDE.U32 R66, R66, -0x326172a9, RZ ;  /* 0xcd9e8d5742427825 */ /* 0x000fe200078e00ff */
[----:B------:R-:W-:Y:S02]  /*2ad30*/  LOP3.LUT R2, R42, 0xff, RZ, 0xc0, !PT ;  /* 0x000000ff2a027812 */ /* 0x000fe400078ec0ff */
[--C-:B------:R-:W-:Y:S01]  /*2ad40*/  SHF.R.U32.HI R68, RZ, 0x10, R42.reuse ;  /* 0x00000010ff447819 */ /* 0x100fe2000001162a */
[----:B------:R-:W-:Y:S01]  /*2ad50*/  IMAD.WIDE.U32 R74, R74, -0x326172a9, RZ ;  /* 0xcd9e8d574a4a7825 */ /* 0x000fe200078e00ff */
[----:B------:R-:W-:Y:S02]  /*2ad60*/  SHF.R.U32.HI R41, RZ, 0x8, R41 ;  /* 0x00000008ff297819 */ /* 0x000fe40000011629 */
[----:B------:R-:W-:Y:S02]  /*2ad70*/  SHF.R.U32.HI R72, RZ, 0x18, R42 ;  /* 0x00000018ff487819 */ /* 0x000fe4000001162a */
[----:B------:R-:W-:Y:S02]  /*2ad80*/  F2FP.BF16.PACK_AB R42, R183, R190 ;  /* 0x000000beb72a723e */ /* 0x000fe400000010ff */
[--C-:B------:R-:W-:Y:S02]  /*2ad90*/  PRMT R77, R2, 0x5410, R41.reuse ;  /* 0x00005410024d7816 */ /* 0x100fe40000000029 */
[----:B------:R-:W-:Y:S02]  /*2ada0*/  PRMT R41, R42, 0x7632, R41 ;  /* 0x000076322a297816 */ /* 0x000fe40000000029 */
[----:B------:R-:W-:Y:S02]  /*2adb0*/  F2FP.BF16.PACK_AB R2, R192, R181 ;  /* 0x000000b5c002723e */ /* 0x000fe400000010ff */
[----:B------:R-:W-:Y:S02]  /*2adc0*/  PRMT R60, R42, 0x5410, R41 ;  /* 0x000054102a3c7816 */ /* 0x000fe40000000029 */
[C---:B------:R-:W-:Y:S02]  /*2add0*/  PRMT R0, R2.reuse, 0x7632, R0 ;  /* 0x0000763202007816 */ /* 0x040fe40000000000 */
[----:B------:R-:W-:Y:S02]  /*2ade0*/  LOP3.LUT R140, R75, R240, R66, 0x96, !PT ;  /* 0x000000f04b8c7212 */ /* 0x000fe400078e9642 */
[----:B------:R-:W-:Y:S02]  /*2adf0*/  PRMT R61, R2, 0x5410, R0 ;  /* 0x00005410023d7816 */ /* 0x000fe40000000000 */
[----:B------:R-:W-:Y:S01]  /*2ae00*/  LOP3.LUT R65, R43, R242, R78, 0x96, !PT ;  /* 0x000000f22b417212 */ /* 0x000fe200078e964e */
[----:B------:R-:W-:Y:S01]  /*2ae10*/  IMAD.WIDE.U32 R140, R140, -0x2daee0ad, RZ ;  /* 0xd2511f538c8c7825 */ /* 0x000fe200078e00ff */
[----:B---3--:R-:W-:Y:S02]  /*2ae20*/  @!P4 HFMA2.BF16_V2 R159, -RZ.H0_H0, RZ.H0_H0, -R57.H0_H0 ;  /* 0x200000ffff9fc231 */ /* 0x008fe40000340939 */
[----:B----4-:R-:W-:Y:S03]  /*2ae30*/  @!P5 HFMA2.BF16_V2 R158, -RZ.H0_H0, RZ.H0_H0, -R42.H0_H0 ;  /* 0x200000ffff9ed231 */ /* 0x010fe6000034092a */
[----:B------:R-:W-:Y:S01]  /*2ae40*/  PRMT R150, R159, 0x7610, R150 ;  /* 0x000076109f967816 */ /* 0x000fe20000000096 */
[----:B------:R-:W-:Y:S01]  /*2ae50*/  @!P4 STL.S16 [R1+0x9c], R159 ;  /* 0x00009c9f0100c387 */ /* 0x000fe20000100600 */
[----:B------:R-:W-:Y:S01]  /*2ae60*/  @!P6 HFMA2.BF16_V2 R157, -RZ.H0_H0, RZ.H0_H0, -R41.H0_H0 ;  /* 0x200000ffff9de231 */ /* 0x000fe20000340929 */
[----:B------:R-:W-:Y:S02]  /*2ae70*/  PRMT R149, R158, 0x7610, R149 ;  /* 0x000076109e957816 */ /* 0x000fe40000000095 */
[----:B------:R-:W-:Y:S01]  /*2ae80*/  @!P5 STL.S16 [R1+0x98], R158 ;  /* 0x0000989e0100d387 */ /* 0x000fe20000100600 */
[----:B------:R-:W-:Y:S01]  /*2ae90*/  @!P4 PRMT R57, R150, 0x5410, RZ ;  /* 0x000054109639c816 */ /* 0x000fe200000000ff */
[----:B--2---:R-:W-:Y:S01]  /*2aea0*/  @!P0 HFMA2.BF16_V2 R156, -RZ.H0_H0, RZ.H0_H0, -R2.H0_H0 ;  /* 0x200000ffff9c8231 */ /* 0x004fe20000340902 */
[----:B------:R-:W-:Y:S01]  /*2aeb0*/  PRMT R148, R157, 0x7610, R148 ;  /* 0x000076109d947816 */ /* 0x000fe20000000094 */
[----:B------:R-:W-:Y:S01]  /*2aec0*/  @!P6 STL.S16 [R1+0x94], R157 ;  /* 0x0000949d0100e387 */ /* 0x000fe20000100600 */
[----:B------:R-:W-:Y:S01]  /*2aed0*/  @!P5 PRMT R42, R149, 0x5410, RZ ;  /* 0x00005410952ad816 */ /* 0x000fe200000000ff */
[----:B------:R-:W-:Y:S01]  /*2aee0*/  @!P2 HFMA2.BF16_V2 R155, -RZ.H0_H0, RZ.H0_H0, -R0.H0_H0 ;  /* 0x200000ffff9ba231 */ /* 0x000fe20000340900 */
[----:B------:R-:W-:Y:S01]  /*2aef0*/  PRMT R147, R156, 0x7610, R147 ;  /* 0x000076109c937816 */ /* 0x000fe20000000093 */
[----:B------:R-:W-:Y:S01]  /*2af00*/  @!P0 STL.S16 [R1+0x90], R156 ;  /* 0x0000909c01008387 */ /* 0x000fe20000100600 */
[----:B------:R-:W-:Y:S02]  /*2af10*/  @!P6 PRMT R41, R148, 0x5410, RZ ;  /* 0x000054109429e816 */ /* 0x000fe400000000ff */
[----:B------:R-:W-:Y:S01]  /*2af20*/  @!P0 PRMT R2, R147, 0x5410, RZ ;  /* 0x0000541093028816 */ /* 0x000fe200000000ff */
[----:B------:R2:W-:Y:S01]  /*2af30*/  ST.E.U16 [R174.64+0xf2], R57 ;  /* 0x0000f239ae007985 */ /* 0x0005e2000c101504 */
[----:B------:R-:W-:Y:S01]  /*2af40*/  PRMT R146, R155, 0x7610, R146 ;  /* 0x000076109b927816 */ /* 0x000fe20000000092 */
[----:B------:R-:W-:Y:S01]  /*2af50*/  @!P1 HFMA2.BF16_V2 R154, -RZ.H0_H0, RZ.H0_H0, -R40.H0_H0 ;  /* 0x200000ffff9a9231 */ /* 0x000fe20000340928 */
[----:B------:R-:W-:Y:S01]  /*2af60*/  IADD3 R245, P0, R174, -0x100, RZ ;  /* 0xffffff00aef57810 */ /* 0x000fe20007f1e0ff */
[----:B------:R-:W-:Y:S01]  /*2af70*/  @!P2 STL.S16 [R1+0x8c], R155 ;  /* 0x00008c9b0100a387 */ /* 0x000fe20000100600 */
[----:B------:R-:W-:Y:S01]  /*2af80*/  @!P2 PRMT R0, R146, 0x5410, RZ ;  /* 0x000054109200a816 */ /* 0x000fe200000000ff */
[----:B------:R-:W-:Y:S01]  /*2af90*/  @!P3 HFMA2.BF16_V2 R44, -RZ.H0_H0, RZ.H0_H0, -R3.H0_H0 ;  /* 0x200000ffff2cb231 */ /* 0x000fe20000340903 */
[----:B------:R-:W-:Y:S01]  /*2afa0*/  PRMT R139, R154, 0x7610, R139 ;  /* 0x000076109a8b7816 */ /* 0x000fe2000000008b */
[----:B------:R3:W-:Y:S01]  /*2afb0*/  ST.E.U16 [R168.64+0xf0], R42 ;  /* 0x0000f02aa8007985 */ /* 0x0007e2000c101504 */
[----:B------:R-:W-:Y:S02]  /*2afc0*/  IADD3.X R243, R175, -0x1, RZ, P0, !PT ;  /* 0xffffffffaff37810 */ /* 0x000fe400007fe4ff */
[----:B------:R-:W-:Y:S01]  /*2afd0*/  PRMT R80, R44, 0x7610, R80 ;  /* 0x000076102c507816 */ /* 0x000fe20000000050 */
[----:B------:R4:W-:Y:S01]  /*2afe0*/  ST.E.U16 [R168.64+0xf2], R41 ;  /* 0x0000f229a8007985 */ /* 0x0009e2000c101504 */
[----:B------:R-:W-:Y:S03]  /*2aff0*/  ISETP.GT.AND P0, PT, R246, R196, PT ;  /* 0x000000c4f600720c */ /* 0x000fe60003f04270 */
[----:B------:R-:W-:Y:S04]  /*2b000*/  @!P1 STL.S16 [R1+0x88], R154 ;  /* 0x0000889a01009387 */ /* 0x000fe80000100600 */
[----:B------:R1:W-:Y:S04]  /*2b010*/  ST.E.U16 [R172.64+0xee], R2 ;  /* 0x0000ee02ac007985 */ /* 0x0003e8000c101504 */
[----:B------:R1:W-:Y:S01]  /*2b020*/  @!P3 STL.S16 [R1+0x70], R44 ;  /* 0x0000702c0100b387 */ /* 0x0003e20000100600 */
[----:B--2---:R-:W-:Y:S03]  /*2b030*/  IMAD.WIDE.U32 R56, R56, -0x326172a9, RZ ;  /* 0xcd9e8d5738387825 */ /* 0x004fe600078e00ff */
[----:B------:R2:W-:Y:S01]  /*2b040*/  ST.E.U16 [R172.64+0xf0], R0 ;  /* 0x0000f000ac007985 */ /* 0x0005e2000c101504 */
[----:B---3--:R-:W-:Y:S02]  /*2b050*/  LOP3.LUT R42, R65, 0xff, RZ, 0xc0, !PT ;  /* 0x000000ff412a7812 */ /* 0x008fe400078ec0ff */
[----:B----4-:R-:W-:Y:S04]  /*2b060*/  LOP3.LUT R41, R68, 0xff, RZ, 0xc0, !PT ;  /* 0x000000ff44297812 */ /* 0x010fe800078ec0ff */
[----:B------:R-:W-:Y:S02]  /*2b070*/  PRMT R49, R41, 0x5410, R72 ;  /* 0x0000541029317816 */ /* 0x000fe40000000048 */
[----:B-1----:R-:W-:Y:S02]  /*2b080*/  PRMT R2, R40, 0x5410, R3 ;  /* 0x0000541028027816 */ /* 0x002fe40000000003 */
[----:B------:R-:W-:Y:S02]  /*2b090*/  LOP3.LUT R44, R67, R231, R176, 0x96, !PT ;  /* 0x000000e7432c7212 */ /* 0x000fe400078e96b0 */
[----:B------:R-:W-:Y:S02]  /*2b0a0*/  @!P3 PRMT R3, R80, 0x5410, RZ ;  /* 0x000054105003b816 */ /* 0x000fe400000000ff */
[----:B------:R-:W-:Y:S01]  /*2b0b0*/  @!P1 PRMT R40, R139, 0x5410, RZ ;  /* 0x000054108b289816 */ /* 0x000fe200000000ff */
[----:B------:R-:W-:Y:S01]  /*2b0c0*/  IMAD.WIDE.U32 R44, R44, -0x2daee0ad, RZ ;  /* 0xd2511f532c2c7825 */ /* 0x000fe200078e00ff */
[----:B--2---:R-:W-:Y:S01]  /*2b0d0*/  LOP3.LUT R0, R65, 0xffff, RZ, 0xc0, !PT ;  /* 0x0000ffff41007812 */ /* 0x004fe200078ec0ff */
[----:B------:R1:W-:Y:S03]  /*2b0e0*/  ST.E.U16 [R170.64+0xf2], R3 ;  /* 0x0000f203aa007985 */ /* 0x0003e6000c101504 */
[----:B------:R-:W-:Y:S01]  /*2b0f0*/  LOP3.LUT R67, R45, R239, R46, 0x96, !PT ;  /* 0x000000ef2d437212 */ /* 0x000fe200078e962e */
[----:B------:R2:W-:Y:S01]  /*2b100*/  ST.E.U16 [R170.64+0xf0], R40 ;  /* 0x0000f028aa007985 */ /* 0x0005e2000c101504 */
[----:B------:R-:W-:Y:S02]  /*2b110*/  LOP3.LUT R44, R141, R236, R44, 0x96, !PT ;  /* 0x000000ec8d2c7212 */ /* 0x000fe400078e962c */
[----:B------:R-:W-:Y:S01]  /*2b120*/  SHF.R.U32.HI R0, RZ, 0x8, R0 ;  /* 0x00000008ff007819 */ /* 0x000fe20000011600 */
[----:B------:R-:W-:Y:S01]  /*2b130*/  LDSM.16.MT88.4 R160, [R205+0x5c00] ;  /* 0x005c0000cda0783b */ /* 0x000fe20000004200 */
[----:B------:R-:W-:Y:S01]  /*2b140*/  PRMT R141, R217, 0x7054, R217 ;  /* 0x00007054d98d7816 */ /* 0x000fe200000000d9 */
[----:B------:R-:W-:Y:S04]  /*2b150*/  IMAD.WIDE.U32 R44, R44, -0x326172a9, RZ ;  /* 0xcd9e8d572c2c7825 */ /* 0x000fe800078e00ff */
[----:B------:R-:W-:Y:S01]  /*2b160*/  IMAD.WIDE.U32 R66, R67, -0x326172a9, RZ ;  /* 0xcd9e8d5743427825 */ /* 0x000fe200078e00ff */
[C---:B------:R-:W-:Y:S02]  /*2b170*/  LOP3.LUT R48, R44.reuse, 0xffff, RZ, 0xc0, !PT ;  /* 0x0000ffff2c307812 */ /* 0x040fe400078ec0ff */
[----:B------:R-:W-:Y:S02]  /*2b180*/  SHF.R.U32.HI R53, RZ, 0x10, R44 ;  /* 0x00000010ff357819 */ /* 0x000fe4000001162c */
[----:B------:R-:W-:Y:S02]  /*2b190*/  LOP3.LUT R55, R44, 0xff, RZ, 0xc0, !PT ;  /* 0x000000ff2c377812 */ /* 0x000fe400078ec0ff */
[----:B------:R-:W-:Y:S02]  /*2b1a0*/  LOP3.LUT R43, R45, R242, R66, 0x96, !PT ;  /* 0x000000f22d2b7212 */ /* 0x000fe400078e9642 */
[----:B------:R-:W-:Y:S02]  /*2b1b0*/  SHF.R.U32.HI R54, RZ, 0x18, R44 ;  /* 0x00000018ff367819 */ /* 0x000fe4000001162c */
[----:B------:R-:W-:Y:S01]  /*2b1c0*/  SHF.R.U32.HI R41, RZ, 0x18, R43 ;  /* 0x00000018ff297819 */ /* 0x000fe2000001162b */
[----:B------:R-:W3:Y:S01]  /*2b1d0*/  LDSM.16.MT88.4 R44, [R205+0x4000] ;  /* 0x00400000cd2c783b */ /* 0x000ee20000004200 */
[----:B-1----:R-:W-:Y:S02]  /*2b1e0*/  LOP3.LUT R3, R53, 0xff, RZ, 0xc0, !PT ;  /* 0x000000ff35037812 */ /* 0x002fe400078ec0ff */
[----:B------:R-:W-:Y:S02]  /*2b1f0*/  LOP3.LUT R66, R67, R238, R74, 0x96, !PT ;  /* 0x000000ee43427212 */ /* 0x000fe400078e964a */
[----:B--2---:R-:W-:Y:S02]  /*2b200*/  SHF.R.U32.HI R40, RZ, 0x8, R48 ;  /* 0x00000008ff287819 */ /* 0x004fe40000011630 */
[----:B------:R-:W-:Y:S02]  /*2b210*/  PRMT R51, R3, 0x5410, R54 ;  /* 0x0000541003337816 */ /* 0x000fe40000000036 */
[--C-:B------:R-:W-:Y:S02]  /*2b220*/  SHF.R.U32.HI R3, RZ, 0x10, R65.reuse ;  /* 0x00000010ff037819 */ /* 0x100fe40000011641 */
[----:B------:R-:W-:Y:S01]  /*2b230*/  PRMT R50, R55, 0x5410, R40 ;  /* 0x0000541037327816 */ /* 0x000fe20000000028 */
[--C-:B------:R-:W-:Y:S01]  /*2b240*/  HSET2.LE.AND R51, R51, R141.reuse, PT ;  /* 0x0000008d33337233 */ /* 0x100fe20003803000 */
[----:B------:R-:W-:Y:S01]  /*2b250*/  SHF.R.U32.HI R65, RZ, 0x18, R65 ;  /* 0x00000018ff417819 */ /* 0x000fe20000011641 */
[----:B------:R-:W1:Y:S01]  /*2b260*/  LDSM.16.MT88.4 R52, [R206+0x4000] ;  /* 0x00400000ce34783b */ /* 0x000e620000004200 */
[----:B------:R-:W-:Y:S01]  /*2b270*/  LOP3.LUT R40, R3, 0xff, RZ, 0xc0, !PT ;  /* 0x000000ff03287812 */ /* 0x000fe200078ec0ff */
[--C-:B------:R-:W-:Y:S01]  /*2b280*/  HSET2.LE.AND R50, R50, R141.reuse, PT ;  /* 0x0000008d32327233 */ /* 0x100fe20003803000 */
[----:B------:R-:W-:Y:S02]  /*2b290*/  PRMT R48, R42, 0x5410, R0 ;  /* 0x000054102a307816 */ /* 0x000fe40000000000 */
[C---:B------:R-:W-:Y:S02]  /*2b2a0*/  LOP3.LUT R0, R43.reuse, 0xffff, RZ, 0xc0, !PT ;  /* 0x0000ffff2b007812 */ /* 0x040fe400078ec0ff */
[----:B------:R-:W-:Y:S02]  /*2b2b0*/  SHF.R.U32.HI R3, RZ, 0x10, R43 ;  /* 0x00000010ff037819 */ /* 0x000fe4000001162b */
[----:B------:R-:W-:Y:S01]  /*2b2c0*/  PRMT R65, R40, 0x5410, R65 ;  /* 0x0000541028417816 */ /* 0x000fe20000000041 */
[--C-:B------:R-:W-:Y:S01]  /*2b2d0*/  HSET2.LE.AND R40, R48, R141.reuse, PT ;  /* 0x0000008d30287233 */ /* 0x100fe20003803000 */
[----:B------:R-:W-:Y:S01]  /*2b2e0*/  LOP3.LUT R42, R43, 0xff, RZ, 0xc0, !PT ;  /* 0x000000ff2b2a7812 */ /* 0x000fe200078ec0ff */
[--C-:B------:R-:W-:Y:S01]  /*2b2f0*/  HSET2.LE.AND R43, R49, R141.reuse, PT ;  /* 0x0000008d312b7233 */ /* 0x100fe20003803000 */
[----:B------:R-:W-:Y:S02]  /*2b300*/  SHF.R.U32.HI R0, RZ, 0x8, R0 ;  /* 0x00000008ff007819 */ /* 0x000fe40000011600 */
[----:B------:R-:W-:Y:S02]  /*2b310*/  LOP3.LUT R3, R3, 0xff, RZ, 0xc0, !PT ;  /* 0x000000ff03037812 */ /* 0x000fe400078ec0ff */
[----:B------:R-:W-:Y:S01]  /*2b320*/  PRMT R0, R42, 0x5410, R0 ;  /* 0x000054102a007816 */ /* 0x000fe20000000000 */
[--C-:B------:R-:W-:Y:S01]  /*2b330*/  HSET2.LE.AND R42, R77, R141.reuse, PT ;  /* 0x0000008d4d2a7233 */ /* 0x100fe20003803000 */
        /* <DEDUP_REMOVED lines=11> */
[-C--:B---3--:R-:W-:Y:S05]  /*2b3f0*/  HMMA.16816.F32.BF16 R4, R40, R44.reuse, R4 ;  /* 0x0000002c2804723c */ /* 0x088fea0000041804 */
[----:B------:R-:W-:Y:S02]  /*2b400*/  LOP3.LUT R49, R92, R49, RZ, 0xc0, !PT ;  /* 0x000000315c317212 */ /* 0x000fe400078ec0ff */
[----:B------:R-:W-:Y:S02]  /*2b410*/  LOP3.LUT R0, R179, R233, R56, 0x96, !PT ;  /* 0x000000e9b3007212 */ /* 0x000fe400078e9638 */
[-C--:B------:R-:W-:Y:S03]  /*2b420*/  LOP3.LUT R3, R57, R232.reuse, R208, 0x96, !PT ;  /* 0x000000e839037212 */ /* 0x080fe600078e96d0 */
[----:B------:R-:W-:Y:S01]  /*2b430*/  LOP3.LUT R77, R151, R213, RZ, 0x3c, !PT ;  /* 0x000000d5974d7212 */ /* 0x000fe200078e3cff */
[C---:B------:R-:W-:Y:S04]  /*2b440*/  HMMA.16816.F32.BF16 R8, R48.reuse, R44, R8 ;  /* 0x0000002c3008723c */ /* 0x040fe80000041808 */
[----:B------:R-:W-:Y:S03]  /*2b450*/  IMAD.WIDE.U32 R80, R0, -0x2daee0ad, RZ ;  /* 0xd2511f5300507825 */ /* 0x000fe600078e00ff */
[----:B------:R-:W-:Y:S01]  /*2b460*/  LOP3.LUT R44, R57, R232, R210, 0x96, !PT ;  /* 0x000000e8392c7212 */ /* 0x000fe200078e96d2 */
[-C--:B------:R-:W-:Y:S04]  /*2b470*/  HMMA.16816.F32.BF16 R12, R48, R46.reuse, R12 ;  /* 0x0000002e300c723c */ /* 0x080fe8000004180c */
[----:B------:R-:W-:Y:S01]  /*2b480*/  LOP3.LUT R57, R177, R233, R56, 0x96, !PT ;  /* 0x000000e9b1397212 */ /* 0x000fe200078e9638 */
[----:B------:R-:W-:Y:S01]  /*2b490*/  IMAD.WIDE.U32 R44, R44, -0x2daee0ad, RZ ;  /* 0xd2511f532c2c7825 */ /* 0x000fe200078e00ff */
[----:B------:R-:W-:Y:S02]  /*2b4a0*/  LOP3.LUT R56, R79, R238, R142, 0x96, !PT ;  /* 0x000000ee4f387212 */ /* 0x000fe400078e968e */
[C---:B------:R-:W-:Y:S04]  /*2b4b0*/  HMMA.16816.F32.BF16 R16, R40.reuse, R46, R16 ;  /* 0x0000002e2810723c */ /* 0x040fe80000041810 */
[-C--:B------:R-:W-:Y:S01]  /*2b4c0*/  LOP3.LUT R75, R45, R234.reuse, R182, 0x96, !PT ;  /* 0x000000ea2d4b7212 */ /* 0x080fe200078e96b6 */
[----:B------:R-:W-:Y:S01]  /*2b4d0*/  IMAD.WIDE.U32 R64, R57, -0x2daee0ad, RZ ;  /* 0xd2511f5339407825 */ /* 0x000fe200078e00ff */
[----:B------:R-:W-:Y:S02]  /*2b4e0*/  LOP3.LUT R78, R81, R241, R44, 0x96, !PT ;  /* 0x000000f1514e7212 */ /* 0x000fe400078e962c */
[-C--:B-1----:R-:W-:Y:S04]  /*2b4f0*/  HMMA.16816.F32.BF16 R20, R40, R52.reuse, R20 ;  /* 0x000000342814723c */ /* 0x082fe80000041814 */
[----:B------:R-:W-:Y:S04]  /*2b500*/  IMAD.WIDE.U32 R56, R56, -0x2daee0ad, RZ ;  /* 0xd2511f5338387825 */ /* 0x000fe800078e00ff */
[C---:B------:R-:W-:Y:S04]  /*2b510*/  HMMA.16816.F32.BF16 R24, R48.reuse, R52, R24 ;  /* 0x000000343018723c */ /* 0x040fe80000041818 */
[C---:B------:R-:W-:Y:S01]  /*2b520*/  LOP3.LUT R46, R56.reuse, 0xffff, RZ, 0xc0, !PT ;  /* 0x0000ffff382e7812 */ /* 0x040fe200078ec0ff */
[----:B------:R-:W-:Y:S01]  /*2b530*/  IMAD.WIDE.U32 R44, R3, -0x2daee0ad, RZ ;  /* 0xd2511f53032c7825 */ /* 0x000fe200078e00ff */
[----:B------:R-:W-:Y:S02]  /*2b540*/  LOP3.LUT R3, R57, R237, R144, 0x96, !PT ;  /* 0x000000ed39037212 */ /* 0x000fe400078e9690 */
[----:B------:R-:W-:Y:S01]  /*2b550*/  LOP3.LUT R47, R56, 0xff, RZ, 0xc0, !PT ;  /* 0x000000ff382f7812 */ /* 0x000fe200078ec0ff */
[-C--:B------:R-:W-:Y:S03]  /*2b560*/  HMMA.16816.F32.BF16 R28, R48, R54.reuse, R28 ;  /* 0x00000036301c723c */ /* 0x080fe6000004181c */
[--C-:B------:R-:W-:Y:S01]  /*2b570*/  SHF.R.U32.HI R62, RZ, 0x10, R56.reuse ;  /* 0x00000010ff3e7819 */ /* 0x100fe20000011638 */
[----:B------:R-:W-:Y:S01]  /*2b580*/  IMAD.WIDE.U32 R78, R78, -0x326172a9, RZ ;  /* 0xcd9e8d574e4e7825 */ /* 0x000fe200078e00ff */
[----:B------:R-:W-:Y:S02]  /*2b590*/  SHF.R.U32.HI R67, RZ, 0x18, R56 ;  /* 0x00000018ff437819 */ /* 0x000fe40000011638 */
[----:B------:R-:W-:Y:S01]  /*2b5a0*/  LOP3.LUT R72, R45, R234, R180, 0x96, !PT ;  /* 0x000000ea2d487212 */ /* 0x000fe200078e96b4 */
[----:B------:R-:W1:Y:S01]  /*2b5b0*/  LDSM.16.MT88.4 R56, [R205+0x4400] ;  /* 0x00440000cd38783b */ /* 0x000e620000004200 */
[----:B------:R-:W-:Y:S01]  /*2b5c0*/  LOP3.LUT R82, R65, R241, R44, 0x96, !PT ;  /* 0x000000f141527212 */ /* 0x000fe200078e962c */
[----:B------:R-:W-:Y:S04]  /*2b5d0*/  HMMA.16816.F32.BF16 R32, R40, R54, R32 ;  /* 0x000000362820723c */ /* 0x000fe80000041820 */
[----:B------:R-:W-:Y:S01]  /*2b5e0*/  SHF.R.U32.HI R46, RZ, 0x8, R46 ;  /* 0x00000008ff2e7819 */ /* 0x000fe2000001162e */
[----:B------:R-:W-:Y:S01]  /*2b5f0*/  IMAD.WIDE.U32 R44, R66, -0x2daee0ad, RZ ;  /* 0xd2511f53422c7825 */ /* 0x000fe200078e00ff */
[----:B------:R-:W-:Y:S02]  /*2b600*/  LOP3.LUT R53, R3, 0xff, RZ, 0xc0, !PT ;  /* 0x000000ff03357812 */ /* 0x000fe400078ec0ff */
[----:B------:R-:W-:Y:S01]  /*2b610*/  PRMT R68, R47, 0x5410, R46 ;  /* 0x000054102f447816 */ /* 0x000fe2000000002e */
[----:B------:R-:W-:Y:S03]  /*2b620*/  IMAD.WIDE.U32 R54, R72, -0x326172a9, RZ ;  /* 0xcd9e8d5748367825 */ /* 0x000fe600078e00ff */
[----:B------:R-:W-:Y:S01]  /*2b630*/  LOP3.LUT R0, R45, R237, R140, 0x96, !PT ;  /* 0x000000ed2d007212 */ /* 0x000fe200078e968c */
[----:B------:R-:W-:Y:S01]  /*2b640*/  IMAD.WIDE.U32 R82, R82, -0x326172a9, RZ ;  /* 0xcd9e8d5752527825 */ /* 0x000fe200078e00ff */
[C---:B------:R-:W-:Y:S02]  /*2b650*/  LOP3.LUT R45, R44.reuse, 0xffff, RZ, 0xc0, !PT ;  /* 0x0000ffff2c2d7812 */ /* 0x040fe400078ec0ff */
[--C-:B------:R-:W-:Y:S02]  /*2b660*/  SHF.R.U32.HI R63, RZ, 0x10, R44.reuse ;  /* 0x00000010ff3f7819 */ /* 0x100fe4000001162c */
[----:B------:R-:W-:Y:S02]  /*2b670*/  LOP3.LUT R66, R44, 0xff, RZ, 0xc0, !PT ;  /* 0x000000ff2c427812 */ /* 0x000fe400078ec0ff */
[----:B------:R-:W-:Y:S02]  /*2b680*/  SHF.R.U32.HI R65, RZ, 0x18, R44 ;  /* 0x00000018ff417819 */ /* 0x000fe4000001162c */
[----:B------:R-:W-:Y:S02]  /*2b690*/  LOP3.LUT R44, R3, 0xffff, RZ, 0xc0, !PT ;  /* 0x0000ffff032c7812 */ /* 0x000fe400078ec0ff */
[----:B------:R-:W-:Y:S02]  /*2b6a0*/  SHF.R.U32.HI R46, RZ, 0x10, R3 ;  /* 0x00000010ff2e7819 */ /* 0x000fe40000011603 */
[----:B------:R-:W-:Y:S02]  /*2b6b0*/  SHF.R.U32.HI R44, RZ, 0x8, R44 ;  /* 0x00000008ff2c7819 */ /* 0x000fe4000001162c */
[----:B------:R-:W-:Y:S02]  /*2b6c0*/  LOP3.LUT R62, R62, 0xff, RZ, 0xc0, !PT ;  /* 0x000000ff3e3e7812 */ /* 0x000fe400078ec0ff */
[----:B------:R-:W-:Y:S02]  /*2b6d0*/  SHF.R.U32.HI R52, RZ, 0x8, R45 ;  /* 0x00000008ff347819 */ /* 0x000fe4000001162d */
[----:B------:R-:W-:Y:S02]  /*2b6e0*/  SHF.R.U32.HI R45, RZ, 0x18, R3 ;  /* 0x00000018ff2d7819 */ /* 0x000fe40000011603 */
[----:B------:R-:W-:Y:S01]  /*2b6f0*/  LOP3.LUT R3, R46, 0xff, RZ, 0xc0, !PT ;  /* 0x000000ff2e037812 */ /* 0x000fe200078ec0ff */
[--C-:B------:R-:W-:Y:S01]  /*2b700*/  HSET2.LE.AND R46, R68, R141.reuse, PT ;  /* 0x0000008d442e7233 */ /* 0x100fe20003803000 */
[----:B------:R-:W-:Y:S02]  /*2b710*/  PRMT R53, R53, 0x5410, R44 ;  /* 0x0000541035357816 */ /* 0x000fe4000000002c */
[----:B------:R-:W-:Y:S02]  /*2b720*/  SHF.R.U32.HI R44, RZ, 0x10, R0 ;  /* 0x00000010ff2c7819 */ /* 0x000fe40000011600 */
[----:B------:R-:W-:Y:S02]  /*2b730*/  PRMT R62, R62, 0x5410, R67 ;  /* 0x000054103e3e7816 */ /* 0x000fe40000000043 */
[----:B------:R-:W-:Y:S02]  /*2b740*/  PRMT R66, R66, 0x5410, R52 ;  /* 0x0000541042427816 */ /* 0x000fe40000000034 */
[----:B------:R-:W-:Y:S02]  /*2b750*/  PRMT R52, R3, 0x5410, R45 ;  /* 0x0000541003347816 */ /* 0x000fe4000000002d */
[C---:B------:R-:W-:Y:S01]  /*2b760*/  LOP3.LUT R3, R0.reuse, 0xffff, RZ, 0xc0, !PT ;  /* 0x0000ffff00037812 */ /* 0x040fe200078ec0ff */
[--C-:B------:R-:W-:Y:S01]  /*2b770*/  HSET2.LE.AND R42, R66, R141.reuse, PT ;  /* 0x0000008d422a7233 */ /* 0x100fe20003803000 */
[----:B------:R-:W-:Y:S02]  /*2b780*/  LOP3.LUT R47, R63, 0xff, RZ, 0xc0, !PT ;  /* 0x000000ff3f2f7812 */ /* 0x000fe400078ec0ff */
[----:B------:R-:W-:Y:S02]  /*2b790*/  LOP3.LUT R48, R0, 0xff, RZ, 0xc0, !PT ;  /* 0x000000ff00307812 */ /* 0x000fe400078ec0ff */
[----:B------:R-:W-:Y:S02]  /*2b7a0*/  SHF.R.U32.HI R45, RZ, 0x18, R0 ;  /* 0x00000018ff2d7819 */ /* 0x000fe40000011600 */
[----:B------:R-:W-:Y:S01]  /*2b7b0*/  LOP3.LUT R0, R44, 0xff, RZ, 0xc0, !PT ;  /* 0x000000ff2c007812 */ /* 0x000fe200078ec0ff */
[--C-:B------:R-:W-:Y:S01]  /*2b7c0*/  HSET2.LE.AND R44, R53, R141.reuse, PT ;  /* 0x0000008d352c7233 */ /* 0x100fe20003803000 */
[----:B------:R-:W-:Y:S02]  /*2b7d0*/  SHF.R.U32.HI R3, RZ, 0x8, R3 ;  /* 0x00000008ff037819 */ /* 0x000fe40000011603 */
[----:B------:R-:W-:Y:S01]  /*2b7e0*/  PRMT R65, R47, 0x5410, R65 ;  /* 0x000054102f417816 */ /* 0x000fe20000000041 */
[--C-:B------:R-:W-:Y:S01]  /*2b7f0*/  HSET2.LE.AND R47, R62, R141.reuse, PT ;  /* 0x0000008d3e2f7233 */ /* 0x100fe20003803000 */
[----:B------:R-:W-:Y:S01]  /*2b800*/  PRMT R0, R0, 0x5410, R45 ;  /* 0x0000541000007816 */ /* 0x000fe2000000002d */
[--C-:B------:R-:W-:Y:S01]  /*2b810*/  HSET2.LE.AND R45, R52, R141.reuse, PT ;  /* 0x0000008d342d7233 */ /* 0x100fe20003803000 */
[----:B------:R-:W-:Y:S01]  /*2b820*/  PRMT R3, R48, 0x5410, R3 ;  /* 0x0000541030037816 */ /* 0x000fe20000000003 */
[--C-:B------:R-:W-:Y:S01]  /*2b830*/  HSET2.LE.AND R43, R65, R141.reuse, PT ;  /* 0x0000008d412b7233 */ /* 0x100fe20003803000 */
[----:B------:R-:W-:Y:S01]  /*2b840*/  LOP3.LUT R46, R88, R46, RZ, 0xc0, !PT ;  /* 0x0000002e582e7212 */ /* 0x000fe200078ec0ff */
[----:B------:R-:W2:Y:S01]  /*2b850*/  LDSM.16.MT88.4 R48, [R206+0x4400] ;  /* 0x00440000ce30783b */ /* 0x000ea20000004200 */
[----:B------:R-:W-:Y:S01]  /*2b860*/  LOP3.LUT R47, R85, R47, RZ, 0xc0, !PT ;  /* 0x0000002f552f7212 */ /* 0x000fe200078ec0ff */
[--C-:B------:R-:W-:Y:S01]  /*2b870*/  HSET2.LE.AND R40, R3, R141.reuse, PT ;  /* 0x0000008d03287233 */ /* 0x100fe20003803000 */
[----:B------:R-:W-:Y:S01]  /*2b880*/  LOP3.LUT R44, R89, R44, RZ, 0xc0, !PT ;  /* 0x0000002c592c7212 */ /* 0x000fe200078ec0ff */
[--C-:B------:R-:W-:Y:S01]  /*2b890*/  HSET2.LE.AND R41, R0, R141.reuse, PT ;  /* 0x0000008d00297233 */ /* 0x100fe20003803000 */
[----:B------:R-:W-:Y:S01]  /*2b8a0*/  LOP3.LUT R45, R94, R45, RZ, 0xc0, !PT ;  /* 0x0000002d5e2d7212 */ /* 0x000fe200078ec0ff */
[----:B------:R-:W-:Y:S01]  /*2b8b0*/  IMAD.WIDE.U32 R52, R75, -0x326172a9, RZ ;  /* 0xcd9e8d574b347825 */ /* 0x000fe200078e00ff */
[----:B------:R-:W-:Y:S02]  /*2b8c0*/  LOP3.LUT R40, R95, R40, RZ, 0xc0, !PT ;  /* 0x000000285f287212 */ /* 0x000fe400078ec0ff */
[----:B------:R-:W-:Y:S02]  /*2b8d0*/  LOP3.LUT R41, R96, R41, RZ, 0xc0, !PT ;  /* 0x0000002960297212 */ /* 0x000fe400078ec0ff */
[----:B------:R-:W-:Y:S01]  /*2b8e0*/  LOP3.LUT R42, R91, R42, RZ, 0xc0, !PT ;  /* 0x0000002a5b2a7212 */ /* 0x000fe200078ec0ff */
[-C--:B-1----:R-:W-:Y:S05]  /*2b8f0*/  HMMA.16816.F32.BF16 R4, R44, R56.reuse, R4 ;  /* 0x000000382c04723c */ /* 0x082fea0000041804 */
[----:B------:R-:W-:Y:S02]  /*2b900*/  LOP3.LUT R43, R93, R43, RZ, 0xc0, !PT ;  /* 0x0000002b5d2b7212 */ /* 0x000fe400078ec0ff */
[-C--:B------:R-:W-:Y:S02]  /*2b910*/  LOP3.LUT R53, R53, R231.reuse, R178, 0x96, !PT ;  /* 0x000000e735357212 */ /* 0x080fe400078e96b2 */
[-C--:B------:R-:W-:Y:S03]  /*2b920*/  LOP3.LUT R0, R79, R240.reuse, R52, 0x96, !PT ;  /* 0x000000f04f007212 */ /* 0x080fe600078e9634 */
[----:B------:R-:W-:Y:S01]  /*2b930*/  LOP3.LUT R54, R83, R240, R54, 0x96, !PT ;  /* 0x000000f053367212 */ /* 0x000fe200078e9636 */
[C---:B------:R-:W-:Y:S04]  /*2b940*/  HMMA.16816.F32.BF16 R8, R40.reuse, R56, R8 ;  /* 0x000000382808723c */ /* 0x040fe80000041808 */
[----:B------:R-:W-:Y:S03]  /*2b950*/  IMAD.WIDE.U32 R52, R53, -0x2daee0ad, RZ ;  /* 0xd2511f5335347825 */ /* 0x000fe600078e00ff */
[----:B------:R-:W-:Y:S01]  /*2b960*/  LOP3.LUT R56, R55, R231, R176, 0x96, !PT ;  /* 0x000000e737387212 */ /* 0x000fe200078e96b0 */
[-C--:B------:R-:W-:Y:S04]  /*2b970*/  HMMA.16816.F32.BF16 R12, R40, R58.reuse, R12 ;  /* 0x0000003a280c723c */ /* 0x080fe8000004180c */
[----:B------:R-:W-:Y:S04]  /*2b980*/  IMAD.WIDE.U32 R74, R0, -0x2daee0ad, RZ ;  /* 0xd2511f53004a7825 */ /* 0x000fe800078e00ff */
[C---:B------:R-:W-:Y:S04]  /*2b990*/  HMMA.16816.F32.BF16 R16, R44.reuse, R58, R16 ;  /* 0x0000003a2c10723c */ /* 0x040fe80000041810 */
[----:B------:R-:W-:Y:S04]  /*2b9a0*/  IMAD.WIDE.U32 R56, R56, -0x2daee0ad, RZ ;  /* 0xd2511f5338387825 */ /* 0x000fe800078e00ff */
[-C--:B--2---:R-:W-:Y:S04]  /*2b9b0*/  HMMA.16816.F32.BF16 R20, R44, R48.reuse, R20 ;  /* 0x000000302c14723c */ /* 0x084fe80000041814 */
[-C--:B------:R-:W-:Y:S01]  /*2b9c0*/  LOP3.LUT R62, R57, R239.reuse, R64, 0x96, !PT ;  /* 0x000000ef393e7212 */ /* 0x080fe200078e9640 */
[----:B------:R-:W-:Y:S01]  /*2b9d0*/  IMAD.WIDE.U32 R84, R54, -0x2daee0ad, RZ ;  /* 0xd2511f5336547825 */ /* 0x000fe200078e00ff */
[-C--:B------:R-:W-:Y:S02]  /*2b9e0*/  LOP3.LUT R54, R75, R236.reuse, R52, 0x96, !PT ;  /* 0x000000ec4b367212 */ /* 0x080fe400078e9634 */
[----:B------:R-:W-:Y:S01]  /*2b9f0*/  LOP3.LUT R52, R53, R239, R80, 0x96, !PT ;  /* 0x000000ef35347212 */ /* 0x000fe200078e9650 */
[----:B------:R-:W-:Y:S01]  /*2ba00*/  IMAD.WIDE.U32 R62, R62, -0x326172a9, RZ ;  /* 0xcd9e8d573e3e7825 */ /* 0x000fe200078e00ff */
[C---:B------:R-:W-:Y:S04]  /*2ba10*/  HMMA.16816.F32.BF16 R24, R40.reuse, R48, R24 ;  /* 0x000000302818723c */ /* 0x040fe80000041818 */
[----:B------:R-:W-:Y:S01]  /*2ba20*/  LOP3.LUT R53, R85, R236, R56, 0x96, !PT ;  /* 0x000000ec55357212 */ /* 0x000fe200078e9638 */
[----:B------:R-:W-:Y:S03]  /*2ba30*/  IMAD.WIDE.U32 R54, R54, -0x326172a9, RZ ;  /* 0xcd9e8d5736367825 */ /* 0x000fe600078e00ff */
[-C--:B------:R-:W-:Y:S04]  /*2ba40*/  HMMA.16816.F32.BF16 R28, R40, R50.reuse, R28 ;  /* 0x00000032281c723c */ /* 0x080fe8000004181c */
[----:B------:R-:W-:Y:S01]  /*2ba50*/  LOP3.LUT R0, R54, 0xffff, RZ, 0xc0, !PT ;  /* 0x0000ffff36007812 */ /* 0x000fe200078ec0ff */
[----:B------:R-:W-:Y:S01]  /*2ba60*/  IMAD.WIDE.U32 R58, R52, -0x326172a9, RZ ;  /* 0xcd9e8d57343a7825 */ /* 0x000fe200078e00ff */
[--C-:B------:R-:W-:Y:S02]  /*2ba70*/  SHF.R.U32.HI R56, RZ, 0x10, R54.reuse ;  /* 0x00000010ff387819 */ /* 0x100fe40000011636 */
[----:B------:R-:W-:Y:S01]  /*2ba80*/  LOP3.LUT R65, R54, 0xff, RZ, 0xc0, !PT ;  /* 0x000000ff36417812 */ /* 0x000fe200078ec0ff */
[----:B------:R-:W-:Y:S01]  /*2ba90*/  IMAD.WIDE.U32 R52, R53, -0x326172a9, RZ ;  /* 0xcd9e8d5735347825 */ /* 0x000fe200078e00ff */
[----:B------:R-:W-:Y:S04]  /*2baa0*/  HMMA.16816.F32.BF16 R32, R44, R50, R32 ;  /* 0x000000322c20723c */ /* 0x000fe80000041820 */
[----:B------:R-:W-:Y:S02]  /*2bab0*/  SHF.R.U32.HI R64, RZ, 0x18, R54 ;  /* 0x00000018ff407819 */ /* 0x000fe40000011636 */
[-C--:B------:R-:W-:Y:S02]  /*2bac0*/  LOP3.LUT R3, R55, R242.reuse, R58, 0x96, !PT ;  /* 0x000000f237037212 */ /* 0x080fe400078e963a */
[----:B------:R-:W-:Y:S04]  /*2bad0*/  LOP3.LUT R55, R52, 0xffff, RZ, 0xc0, !PT ;  /* 0x0000ffff34377812 */ /* 0x000fe800078ec0ff */
[----:B------:R-:W-:Y:S02]  /*2bae0*/  SHF.R.U32.HI R57, RZ, 0x8, R0 ;  /* 0x00000008ff397819 */ /* 0x000fe40000011600 */
[----:B------:R-:W-:Y:S02]  /*2baf0*/  LOP3.LUT R54, R56, 0xff, RZ, 0xc0, !PT ;  /* 0x000000ff38367812 */ /* 0x000fe400078ec0ff */
[----:B------:R-:W-:Y:S02]  /*2bb00*/  LOP3.LUT R58, R52, 0xff, RZ, 0xc0, !PT ;  /* 0x000000ff343a7812 */ /* 0x000fe400078ec0ff */
[----:B------:R-:W-:Y:S02]  /*2bb10*/  SHF.R.U32.HI R66, RZ, 0x10, R52 ;  /* 0x00000010ff427819 */ /* 0x000fe40000011634 */
[----:B------:R-:W-:Y:S02]  /*2bb20*/  LOP3.LUT R0, R53, R242, R62, 0x96, !PT ;  /* 0x000000f235007212 */ /* 0x000fe400078e963e */
[----:B------:R-:W-:Y:S02]  /*2bb30*/  SHF.R.U32.HI R56, RZ, 0x8, R55 ;  /* 0x00000008ff387819 */ /* 0x000fe40000011637 */
[----:B------:R-:W-:Y:S02]  /*2bb40*/  SHF.R.U32.HI R67, RZ, 0x18, R52 ;  /* 0x00000018ff437819 */ /* 0x000fe40000011634 */
[----:B------:R-:W-:Y:S02]  /*2bb50*/  PRMT R68, R65, 0x5410, R57 ;  /* 0x0000541041447816 */ /* 0x000fe40000000039 */
[----:B------:R-:W-:Y:S02]  /*2bb60*/  PRMT R65, R54, 0x5410, R64 ;  /* 0x0000541036417816 */ /* 0x000fe40000000040 */
[C---:B------:R-:W-:Y:S01]  /*2bb70*/  LOP3.LUT R48, R3.reuse, 0xffff, RZ, 0xc0, !PT ;  /* 0x0000ffff03307812 */ /* 0x040fe200078ec0ff */
[----:B------:R-:W1:Y:S01]  /*2bb80*/  LDSM.16.MT88.4 R52, [R205+0x4800] ;  /* 0x00480000cd34783b */ /* 0x000e620000004200 */
[--C-:B------:R-:W-:Y:S01]  /*2bb90*/  SHF.R.U32.HI R49, RZ, 0x10, R3.reuse ;  /* 0x00000010ff317819 */ /* 0x100fe20000011603 */
[--C-:B------:R-:W-:Y:S01]  /*2bba0*/  HSET2.LE.AND R42, R68, R141.reuse, PT ;  /* 0x0000008d442a7233 */ /* 0x100fe20003803000 */
[----:B------:R-:W-:Y:S01]  /*2bbb0*/  PRMT R72, R58, 0x5410, R56 ;  /* 0x000054103a487816 */ /* 0x000fe20000000038 */
[--C-:B------:R-:W-:Y:S01]  /*2bbc0*/  HSET2.LE.AND R43, R65, R141.reuse, PT ;  /* 0x0000008d412b7233 */ /* 0x100fe20003803000 */
[----:B------:R-:W-:Y:S02]  /*2bbd0*/  LOP3.LUT R64, R3, 0xff, RZ, 0xc0, !PT ;  /* 0x000000ff03407812 */ /* 0x000fe400078ec0ff */
[----:B------:R-:W-:Y:S02]  /*2bbe0*/  SHF.R.U32.HI R58, RZ, 0x18, R3 ;  /* 0x00000018ff3a7819 */ /* 0x000fe40000011603 */
[C---:B------:R-:W-:Y:S02]  /*2bbf0*/  LOP3.LUT R56, R0.reuse, 0xffff, RZ, 0xc0, !PT ;  /* 0x0000ffff00387812 */ /* 0x040fe400078ec0ff */
[----:B------:R-:W-:Y:S02]  /*2bc00*/  SHF.R.U32.HI R57, RZ, 0x8, R48 ;  /* 0x00000008ff397819 */ /* 0x000fe40000011630 */
[----:B------:R-:W-:Y:S02]  /*2bc10*/  LOP3.LUT R49, R49, 0xff, RZ, 0xc0, !PT ;  /* 0x000000ff31317812 */ /* 0x000fe400078ec0ff */
[----:B------:R-:W-:Y:S02]  /*2bc20*/  LOP3.LUT R3, R0, 0xff, RZ, 0xc0, !PT ;  /* 0x000000ff00037812 */ /* 0x000fe400078ec0ff */
[----:B------:R-:W-:Y:S02]  /*2bc30*/  SHF.R.U32.HI R48, RZ, 0x8, R56 ;  /* 0x00000008ff307819 */ /* 0x000fe40000011638 */
[----:B------:R-:W-:Y:S02]  /*2bc40*/  PRMT R57, R64, 0x5410, R57 ;  /* 0x0000541040397816 */ /* 0x000fe40000000039 */
[----:B------:R-:W-:Y:S02]  /*2bc50*/  PRMT R58, R49, 0x5410, R58 ;  /* 0x00005410313a7816 */ /* 0x000fe4000000003a */
[----:B------:R-:W-:Y:S01]  /*2bc60*/  SHF.R.U32.HI R49, RZ, 0x10, R0 ;  /* 0x00000010ff317819 */ /* 0x000fe20000011600 */
[--C-:B------:R-:W-:Y:S01]  /*2bc70*/  HSET2.LE.AND R40, R57, R141.reuse, PT ;  /* 0x0000008d39287233 */ /* 0x100fe20003803000 */
[----:B------:R-:W-:Y:S01]  /*2bc80*/  LOP3.LUT R62, R66, 0xff, RZ, 0xc0, !PT ;  /* 0x000000ff423e7812 */ /* 0x000fe200078ec0ff */
[--C-:B------:R-:W-:Y:S01]  /*2bc90*/  HSET2.LE.AND R41, R58, R141.reuse, PT ;  /* 0x0000008d3a297233 */ /* 0x100fe20003803000 */
[----:B------:R-:W-:Y:S02]  /*2bca0*/  PRMT R48, R3, 0x5410, R48 ;  /* 0x0000541003307816 */ /* 0x000fe40000000030 */
[----:B------:R-:W-:Y:S02]  /*2bcb0*/  SHF.R.U32.HI R3, RZ, 0x18, R0 ;  /* 0x00000018ff037819 */ /* 0x000fe40000011600 */
[----:B------:R-:W-:Y:S01]  /*2bcc0*/  LOP3.LUT R0, R49, 0xff, RZ, 0xc0, !PT ;  /* 0x000000ff31007812 */ /* 0x000fe200078ec0ff */
[--C-:B------:R-:W-:Y:S01]  /*2bcd0*/  HSET2.LE.AND R44, R48, R141.reuse, PT ;  /* 0x0000008d302c7233 */ /* 0x100fe20003803000 */
        /* <DEDUP_REMOVED lines=13> */
[-C--:B-1----:R-:W-:Y:S05]  /*2bdb0*/  HMMA.16816.F32.BF16 R4, R40, R52.reuse, R4 ;  /* 0x000000342804723c */ /* 0x082fea0000041804 */
[----:B------:R-:W-:Y:S02]  /*2bdc0*/  LOP3.LUT R45, R104, R45, RZ, 0xc0, !PT ;  /* 0x0000002d682d7212 */ /* 0x000fe400078ec0ff */
[----:B------:R-:W-:Y:S02]  /*2bdd0*/  LOP3.LUT R56, R153, R213, RZ, 0x3c, !PT ;  /* 0x000000d599387212 */ /* 0x000fe400078e3cff */
[----:B------:R-:W-:Y:S01]  /*2bde0*/  LOP3.LUT R62, R63, R238, R82, 0x96, !PT ;  /* 0x000000ee3f3e7212 */ /* 0x000fe200078e9652 */
[----:B------:R1:W5:Y:S02]  /*2bdf0*/  LDL.LU.64 R212, [R1+0x328] ;  /* 0x0003280001d47983 */ /* 0x0003640000300a00 */
[C---:B------:R-:W-:Y:S04]  /*2be00*/  HMMA.16816.F32.BF16 R8, R44.reuse, R52, R8 ;  /* 0x000000342c08723c */ /* 0x040fe80000041808 */
[----:B------:R-:W-:Y:S04]  /*2be10*/  IMAD.WIDE.U32 R56, R56, -0x326172a9, RZ ;  /* 0xcd9e8d5738387825 */ /* 0x000fe800078e00ff */
[-C--:B------:R-:W-:Y:S04]  /*2be20*/  HMMA.16816.F32.BF16 R12, R44, R54.reuse, R12 ;  /* 0x000000362c0c723c */ /* 0x080fe8000004180c */
[-C--:B------:R-:W-:Y:S02]  /*2be30*/  LOP3.LUT R52, R57, R232.reuse, R210, 0x96, !PT ;  /* 0x000000e839347212 */ /* 0x080fe400078e96d2 */
[-C--:B------:R-:W-:Y:S02]  /*2be40*/  LOP3.LUT R0, R179, R233.reuse, R56, 0x96, !PT ;  /* 0x000000e9b3007212 */ /* 0x080fe400078e9638 */
[----:B------:R-:W-:Y:S01]  /*2be50*/  LOP3.LUT R3, R57, R232, R208, 0x96, !PT ;  /* 0x000000e839037212 */ /* 0x000fe200078e96d0 */
[C---:B------:R-:W-:Y:S04]  /*2be60*/  HMMA.16816.F32.BF16 R16, R40.reuse, R54, R16 ;  /* 0x000000362810723c */ /* 0x040fe80000041810 */
[----:B------:R-:W-:Y:S01]  /*2be70*/  LOP3.LUT R57, R177, R233, R56, 0x96, !PT ;  /* 0x000000e9b1397212 */ /* 0x000fe200078e9638 */
[----:B------:R-:W-:Y:S01]  /*2be80*/  IMAD.WIDE.U32 R52, R52, -0x2daee0ad, RZ ;  /* 0xd2511f5334347825 */ /* 0x000fe200078e00ff */
[----:B------:R-:W-:Y:S02]  /*2be90*/  LOP3.LUT R56, R59, R238, R78, 0x96, !PT ;  /* 0x000000ee3b387212 */ /* 0x000fe400078e964e */
[-C--:B--2---:R-:W-:Y:S04]  /*2bea0*/  HMMA.16816.F32.BF16 R20, R40, R48.reuse, R20 ;  /* 0x000000302814723c */ /* 0x084fe80000041814 */
[-C--:B------:R-:W-:Y:S01]  /*2beb0*/  LOP3.LUT R72, R53, R234.reuse, R182, 0x96, !PT ;  /* 0x000000ea35487212 */ /* 0x080fe200078e96b6 */
[----:B------:R-:W-:Y:S03]  /*2bec0*/  IMAD.WIDE.U32 R66, R57, -0x2daee0ad, RZ ;  /* 0xd2511f5339427825 */ /* 0x000fe600078e00ff */
[C---:B------:R-:W-:Y:S04]  /*2bed0*/  HMMA.16816.F32.BF16 R24, R44.reuse, R48, R24 ;  /* 0x000000302c18723c */ /* 0x040fe80000041818 */
[----:B------:R-:W-:Y:S04]  /*2bee0*/  IMAD.WIDE.U32 R56, R56, -0x2daee0ad, RZ ;  /* 0xd2511f5338387825 */ /* 0x000fe800078e00ff */
[-C--:B------:R-:W-:Y:S04]  /*2bef0*/  HMMA.16816.F32.BF16 R28, R44, R50.reuse, R28 ;  /* 0x000000322c1c723c */ /* 0x080fe8000004181c */
[----:B------:R-:W-:Y:S01]  /*2bf00*/  LOP3.LUT R54, R56, 0xffff, RZ, 0xc0, !PT ;  /* 0x0000ffff38367812 */ /* 0x000fe200078ec0ff */
[----:B------:R-:W-:Y:S01]  /*2bf10*/  IMAD.WIDE.U32 R80, R0, -0x2daee0ad, RZ ;  /* 0xd2511f5300507825 */ /* 0x000fe200078e00ff */
[----:B------:R-:W-:Y:S02]  /*2bf20*/  LOP3.LUT R55, R56, 0xff, RZ, 0xc0, !PT ;  /* 0x000000ff38377812 */ /* 0x000fe400078ec0ff */
[----:B------:R-:W-:Y:S01]  /*2bf30*/  SHF.R.U32.HI R54, RZ, 0x8, R54 ;  /* 0x00000008ff367819 */ /* 0x000fe20000011636 */
[----:B------:R-:W-:Y:S04]  /*2bf40*/  HMMA.16816.F32.BF16 R32, R40, R50, R32 ;  /* 0x000000322820723c */ /* 0x000fe80000041820 */
[----:B------:R-:W-:Y:S01]  /*2bf50*/  LOP3.LUT R78, R81, R241, R52, 0x96, !PT ;  /* 0x000000f1514e7212 */ /* 0x000fe200078e9634 */
[----:B------:R-:W-:Y:S01]  /*2bf60*/  IMAD.WIDE.U32 R52, R3, -0x2daee0ad, RZ ;  /* 0xd2511f5303347825 */ /* 0x000fe200078e00ff */
[----:B------:R-:W-:Y:S02]  /*2bf70*/  LOP3.LUT R3, R57, R237, R74, 0x96, !PT ;  /* 0x000000ed39037212 */ /* 0x000fe400078e964a */
[----:B------:R-:W-:Y:S01]  /*2bf80*/  SHF.R.U32.HI R65, RZ, 0x18, R56 ;  /* 0x00000018ff417819 */ /* 0x000fe20000011638 */
[----:B------:R-:W-:Y:S03]  /*2bf90*/  IMAD.WIDE.U32 R78, R78, -0x326172a9, RZ ;  /* 0xcd9e8d574e4e7825 */ /* 0x000fe600078e00ff */
[----:B------:R-:W-:Y:S02]  /*2bfa0*/  LOP3.LUT R68, R53, R234, R180, 0x96, !PT ;  /* 0x000000ea35447212 */ /* 0x000fe400078e96b4 */
[----:B------:R-:W-:Y:S01]  /*2bfb0*/  LOP3.LUT R86, R67, R241, R52, 0x96, !PT ;  /* 0x000000f143567212 */ /* 0x000fe200078e9634 */
[----:B------:R-:W-:Y:S01]  /*2bfc0*/  IMAD.WIDE.U32 R52, R62, -0x2daee0ad, RZ ;  /* 0xd2511f533e347825 */ /* 0x000fe200078e00ff */
[----:B------:R-:W-:Y:S02]  /*2bfd0*/  PRMT R67, R55, 0x5410, R54 ;  /* 0x0000541037437816 */ /* 0x000fe40000000036 */
[----:B------:R-:W-:Y:S01]  /*2bfe0*/  SHF.R.U32.HI R62, RZ, 0x10, R56 ;  /* 0x00000010ff3e7819 */ /* 0x000fe20000011638 */
[----:B------:R-:W-:Y:S01]  /*2bff0*/  IMAD.WIDE.U32 R86, R86, -0x326172a9, RZ ;  /* 0xcd9e8d5756567825 */ /* 0x000fe200078e00ff */
[----:B------:R-:W-:Y:S01]  /*2c000*/  LOP3.LUT R0, R53, R237, R84, 0x96, !PT ;  /* 0x000000ed35007212 */ /* 0x000fe200078e9654 */
[--C-:B------:R-:W-:Y:S01]  /*2c010*/  HSET2.LE.AND R46, R67, R141.reuse, PT ;  /* 0x0000008d432e7233 */ /* 0x100fe20003803000 */
[C---:B------:R-:W-:Y:S02]  /*2c020*/  LOP3.LUT R53, R52.reuse, 0xffff, RZ, 0xc0, !PT ;  /* 0x0000ffff34357812 */ /* 0x040fe400078ec0ff */
[--C-:B------:R-:W-:Y:S02]  /*2c030*/  SHF.R.U32.HI R57, RZ, 0x10, R52.reuse ;  /* 0x00000010ff397819 */ /* 0x100fe40000011634 */
[----:B------:R-:W-:Y:S02]  /*2c040*/  LOP3.LUT R64, R52, 0xff, RZ, 0xc0, !PT ;  /* 0x000000ff34407812 */ /* 0x000fe400078ec0ff */
[----:B------:R-:W-:Y:S02]  /*2c050*/  SHF.R.U32.HI R63, RZ, 0x18, R52 ;  /* 0x00000018ff3f7819 */ /* 0x000fe40000011634 */
[----:B------:R-:W-:Y:S02]  /*2c060*/  SHF.R.U32.HI R58, RZ, 0x8, R53 ;  /* 0x00000008ff3a7819 */ /* 0x000fe40000011635 */
[C---:B------:R-:W-:Y:S01]  /*2c070*/  LOP3.LUT R48, R3.reuse, 0xffff, RZ, 0xc0, !PT ;  /* 0x0000ffff03307812 */ /* 0x040fe200078ec0ff */
[----:B------:R-:W2:Y:S01]  /*2c080*/  LDSM.16.MT88.4 R52, [R205+0x4c00] ;  /* 0x004c0000cd34783b */ /* 0x000ea20000004200 */
[--C-:B------:R-:W-:Y:S02]  /*2c090*/  SHF.R.U32.HI R56, RZ, 0x10, R3.reuse ;  /* 0x00000010ff387819 */ /* 0x100fe40000011603 */
[----:B------:R-:W-:Y:S02]  /*2c0a0*/  LOP3.LUT R62, R62, 0xff, RZ, 0xc0, !PT ;  /* 0x000000ff3e3e7812 */ /* 0x000fe400078ec0ff */
[----:B------:R-:W-:Y:S02]  /*2c0b0*/  LOP3.LUT R59, R3, 0xff, RZ, 0xc0, !PT ;  /* 0x000000ff033b7812 */ /* 0x000fe400078ec0ff */
[----:B------:R-:W-:Y:S02]  /*2c0c0*/  SHF.R.U32.HI R49, RZ, 0x18, R3 ;  /* 0x00000018ff317819 */ /* 0x000fe40000011603 */
[----:B------:R-:W-:Y:S02]  /*2c0d0*/  SHF.R.U32.HI R48, RZ, 0x8, R48 ;  /* 0x00000008ff307819 */ /* 0x000fe40000011630 */
[----:B------:R-:W-:Y:S02]  /*2c0e0*/  LOP3.LUT R3, R56, 0xff, RZ, 0xc0, !PT ;  /* 0x000000ff38037812 */ /* 0x000fe400078ec0ff */
[----:B------:R-:W-:Y:S02]  /*2c0f0*/  SHF.R.U32.HI R44, RZ, 0x10, R0 ;  /* 0x00000010ff2c7819 */ /* 0x000fe40000011600 */
[----:B------:R-:W-:Y:S02]  /*2c100*/  PRMT R62, R62, 0x5410, R65 ;  /* 0x000054103e3e7816 */ /* 0x000fe40000000041 */
[----:B------:R-:W-:Y:S02]  /*2c110*/  PRMT R59, R59, 0x5410, R48 ;  /* 0x000054103b3b7816 */ /* 0x000fe40000000030 */
[----:B------:R-:W-:Y:S01]  /*2c120*/  PRMT R49, R3, 0x5410, R49 ;  /* 0x0000541003317816 */ /* 0x000fe20000000031 */
[--C-:B------:R-:W-:Y:S01]  /*2c130*/  HSET2.LE.AND R47, R62, R141.reuse, PT ;  /* 0x0000008d3e2f7233 */ /* 0x100fe20003803000 */
[C---:B------:R-:W-:Y:S02]  /*2c140*/  LOP3.LUT R3, R0.reuse, 0xffff, RZ, 0xc0, !PT ;  /* 0x0000ffff00037812 */ /* 0x040fe400078ec0ff */
[----:B------:R-:W-:Y:S02]  /*2c150*/  LOP3.LUT R48, R0, 0xff, RZ, 0xc0, !PT ;  /* 0x000000ff00307812 */ /* 0x000fe400078ec0ff */
[----:B------:R-:W-:Y:S02]  /*2c160*/  SHF.R.U32.HI R45, RZ, 0x18, R0 ;  /* 0x00000018ff2d7819 */ /* 0x000fe40000011600 */
[----:B------:R-:W-:Y:S01]  /*2c170*/  LOP3.LUT R0, R44, 0xff, RZ, 0xc0, !PT ;  /* 0x000000ff2c007812 */ /* 0x000fe200078ec0ff */
[--C-:B------:R-:W-:Y:S01]  /*2c180*/  HSET2.LE.AND R44, R59, R141.reuse, PT ;  /* 0x0000008d3b2c7233 */ /* 0x100fe20003803000 */
[----:B------:R-:W-:Y:S02]  /*2c190*/  LOP3.LUT R57, R57, 0xff, RZ, 0xc0, !PT ;  /* 0x000000ff39397812 */ /* 0x000fe400078ec0ff */
[----:B------:R-:W-:Y:S02]  /*2c1a0*/  SHF.R.U32.HI R3, RZ, 0x8, R3 ;  /* 0x00000008ff037819 */ /* 0x000fe40000011603 */
[----:B------:R-:W-:Y:S01]  /*2c1b0*/  PRMT R0, R0, 0x5410, R45 ;  /* 0x0000541000007816 */ /* 0x000fe2000000002d */
[--C-:B------:R-:W-:Y:S01]  /*2c1c0*/  HSET2.LE.AND R45, R49, R141.reuse, PT ;  /* 0x0000008d312d7233 */ /* 0x100fe20003803000 */
[----:B------:R-:W-:Y:S02]  /*2c1d0*/  PRMT R58, R64, 0x5410, R58 ;  /* 0x00005410403a7816 */ /* 0x000fe4000000003a */
[----:B------:R-:W-:Y:S01]  /*2c1e0*/  PRMT R57, R57, 0x5410, R63 ;  /* 0x0000541039397816 */ /* 0x000fe2000000003f */
[--C-:B------:R-:W-:Y:S01]  /*2c1f0*/  HSET2.LE.AND R41, R0, R141.reuse, PT ;  /* 0x0000008d00297233 */ /* 0x100fe20003803000 */
[----:B------:R-:W-:Y:S01]  /*2c200*/  PRMT R3, R48, 0x5410, R3 ;  /* 0x0000541030037816 */ /* 0x000fe20000000003 */
[--C-:B------:R-:W-:Y:S01]  /*2c210*/  HSET2.LE.AND R42, R58, R141.reuse, PT ;  /* 0x0000008d3a2a7233 */ /* 0x100fe20003803000 */
[----:B------:R-:W-:Y:S01]  /*2c220*/  LOP3.LUT R46, R106, R46, RZ, 0xc0, !PT ;  /* 0x0000002e6a2e7212 */ /* 0x000fe200078ec0ff */
[----:B------:R-:W3:Y:S01]  /*2c230*/  LDSM.16.MT88.4 R48, [R206+0x4c00] ;  /* 0x004c0000ce30783b */ /* 0x000ee20000004200 */
[----:B------:R-:W-:Y:S01]  /*2c240*/  LOP3.LUT R47, R105, R47, RZ, 0xc0, !PT ;  /* 0x0000002f692f7212 */ /* 0x000fe200078ec0ff */
[----:B------:R-:W-:Y:S01]  /*2c250*/  IMAD.WIDE.U32 R58, R68, -0x326172a9, RZ ;  /* 0xcd9e8d57443a7825 */ /* 0x000fe200078e00ff */
[----:B------:R-:W-:Y:S01]  /*2c260*/  LOP3.LUT R44, R108, R44, RZ, 0xc0, !PT ;  /* 0x0000002c6c2c7212 */ /* 0x000fe200078ec0ff */
[--C-:B------:R-:W-:Y:S01]  /*2c270*/  HSET2.LE.AND R40, R3, R141.reuse, PT ;  /* 0x0000008d03287233 */ /* 0x100fe20003803000 */
[----:B------:R-:W-:Y:S01]  /*2c280*/  LOP3.LUT R45, R112, R45, RZ, 0xc0, !PT ;  /* 0x0000002d702d7212 */ /* 0x000fe200078ec0ff */
[--C-:B------:R-:W-:Y:S01]  /*2c290*/  HSET2.LE.AND R43, R57, R141.reuse, PT ;  /* 0x0000008d392b7233 */ /* 0x100fe20003803000 */
[----:B------:R-:W-:Y:S01]  /*2c2a0*/  LOP3.LUT R41, R110, R41, RZ, 0xc0, !PT ;  /* 0x000000296e297212 */ /* 0x000fe200078ec0ff */
[----:B------:R-:W-:Y:S01]  /*2c2b0*/  IMAD.WIDE.U32 R56, R72, -0x326172a9, RZ ;  /* 0xcd9e8d5748387825 */ /* 0x000fe200078e00ff */
[----:B------:R-:W-:Y:S02]  /*2c2c0*/  LOP3.LUT R40, R111, R40, RZ, 0xc0, !PT ;  /* 0x000000286f287212 */ /* 0x000fe400078ec0ff */
[----:B------:R-:W-:Y:S01]  /*2c2d0*/  LOP3.LUT R42, R107, R42, RZ, 0xc0, !PT ;  /* 0x0000002a6b2a7212 */ /* 0x000fe200078ec0ff */
[-C--:B--2---:R-:W-:Y:S05]  /*2c2e0*/  HMMA.16816.F32.BF16 R4, R44, R52.reuse, R4 ;  /* 0x000000342c04723c */ /* 0x084fea0000041804 */
[----:B------:R-:W-:Y:S02]  /*2c2f0*/  LOP3.LUT R43, R109, R43, RZ, 0xc0, !PT ;  /* 0x0000002b6d2b7212 */ /* 0x000fe400078ec0ff */
[-C--:B------:R-:W-:Y:S02]  /*2c300*/  LOP3.LUT R3, R57, R231.reuse, R178, 0x96, !PT ;  /* 0x000000e739037212 */ /* 0x080fe400078e96b2 */
[-C--:B------:R-:W-:Y:S03]  /*2c310*/  LOP3.LUT R56, R79, R240.reuse, R56, 0x96, !PT ;  /* 0x000000f04f387212 */ /* 0x080fe600078e9638 */
[----:B------:R-:W-:Y:S01]  /*2c320*/  LOP3.LUT R59, R59, R231, R176, 0x96, !PT ;  /* 0x000000e73b3b7212 */ /* 0x000fe200078e96b0 */
[C---:B------:R-:W-:Y:S04]  /*2c330*/  HMMA.16816.F32.BF16 R8, R40.reuse, R52, R8 ;  /* 0x000000342808723c */ /* 0x040fe80000041808 */
[----:B------:R-:W-:Y:S01]  /*2c340*/  LOP3.LUT R0, R87, R240, R58, 0x96, !PT ;  /* 0x000000f057007212 */ /* 0x000fe200078e963a */
[----:B------:R-:W-:Y:S03]  /*2c350*/  IMAD.WIDE.U32 R58, R59, -0x2daee0ad, RZ ;  /* 0xd2511f533b3a7825 */ /* 0x000fe600078e00ff */
[-C--:B------:R-:W-:Y:S04]  /*2c360*/  HMMA.16816.F32.BF16 R12, R40, R54.reuse, R12 ;  /* 0x00000036280c723c */ /* 0x080fe8000004180c */
[-C--:B------:R-:W-:Y:S01]  /*2c370*/  LOP3.LUT R66, R59, R239.reuse, R66, 0x96, !PT ;  /* 0x000000ef3b427212 */ /* 0x080fe200078e9642 */
[----:B------:R-:W-:Y:S03]  /*2c380*/  IMAD.WIDE.U32 R52, R3, -0x2daee0ad, RZ ;  /* 0xd2511f5303347825 */ /* 0x000fe600078e00ff */
[C---:B------:R-:W-:Y:S04]  /*2c390*/  HMMA.16816.F32.BF16 R16, R44.reuse, R54, R16 ;  /* 0x000000362c10723c */ /* 0x040fe80000041810 */
[----:B------:R-:W-:Y:S01]  /*2c3a0*/  LOP3.LUT R64, R53, R239, R80, 0x96, !PT ;  /* 0x000000ef35407212 */ /* 0x000fe200078e9650 */
[----:B------:R-:W-:Y:S03]  /*2c3b0*/  IMAD.WIDE.U32 R66, R66, -0x326172a9, RZ ;  /* 0xcd9e8d5742427825 */ /* 0x000fe600078e00ff */
[-C--:B---3--:R-:W-:Y:S04]  /*2c3c0*/  HMMA.16816.F32.BF16 R20, R44, R48.reuse, R20 ;  /* 0x000000302c14723c */ /* 0x088fe80000041814 */
[----:B------:R-:W-:Y:S04]  /*2c3d0*/  IMAD.WIDE.U32 R64, R64, -0x326172a9, RZ ;  /* 0xcd9e8d5740407825 */ /* 0x000fe800078e00ff */
[----:B------:R-:W-:Y:S01]  /*2c3e0*/  IMAD.WIDE.U32 R82, R0, -0x2daee0ad, RZ ;  /* 0xd2511f5300527825 */ /* 0x000fe200078e00ff */
[C---:B------:R-:W-:Y:S04]  /*2c3f0*/  HMMA.16816.F32.BF16 R24, R40.reuse, R48, R24 ;  /* 0x000000302818723c */ /* 0x040fe80000041818 */
[----:B------:R-:W-:Y:S04]  /*2c400*/  IMAD.WIDE.U32 R74, R56, -0x2daee0ad, RZ ;  /* 0xd2511f53384a7825 */ /* 0x000fe800078e00ff */
[-C--:B------:R-:W-:Y:S04]  /*2c410*/  HMMA.16816.F32.BF16 R28, R40, R50.reuse, R28 ;  /* 0x00000032281c723c */ /* 0x080fe8000004181c */
[-C--:B------:R-:W-:Y:S02]  /*2c420*/  LOP3.LUT R56, R75, R236.reuse, R52, 0x96, !PT ;  /* 0x000000ec4b387212 */ /* 0x080fe400078e9634 */
[----:B------:R-:W-:Y:S02]  /*2c430*/  LOP3.LUT R52, R83, R236, R58, 0x96, !PT ;  /* 0x000000ec53347212 */ /* 0x000fe400078e963a */
[----:B------:R-:W-:Y:S01]  /*2c440*/  HMMA.16816.F32.BF16 R32, R44, R50, R32 ;  /* 0x000000322c20723c */ /* 0x000fe20000041820 */
[----:B------:R-:W-:Y:S03]  /*2c450*/  LDSM.16.MT88.4 R44, [R206+0x5000] ;  /* 0x00500000ce2c783b */ /* 0x000fe60000004200 */
[----:B------:R-:W-:Y:S03]  /*2c460*/  IMAD.WIDE.U32 R52, R52, -0x326172a9, RZ ;  /* 0xcd9e8d5734347825 */ /* 0x000fe600078e00ff */
[----:B------:R-:W-:Y:S01]  /*2c470*/  LOP3.LUT R50, R65, R238, R78, 0x96, !PT ;  /* 0x000000ee41327212 */ /* 0x000fe200078e964e */
[----:B------:R-:W-:Y:S01]  /*2c480*/  IMAD.WIDE.U32 R56, R56, -0x326172a9, RZ ;  /* 0xcd9e8d5738387825 */ /* 0x000fe200078e00ff */
[C---:B------:R-:W-:Y:S03]  /*2c490*/  LOP3.LUT R55, R52.reuse, 0xffff, RZ, 0xc0, !PT ;  /* 0x0000ffff34377812 */ /* 0x040fe600078ec0ff */
[----:B------:R-:W-:Y:S01]  /*2c4a0*/  LOP3.LUT R62, R52, 0xff, RZ, 0xc0, !PT ;  /* 0x000000ff343e7812 */ /* 0x000fe200078ec0ff */
[----:B------:R-:W-:Y:S01]  /*2c4b0*/  IMAD.WIDE.U32 R50, R50, -0x2daee0ad, RZ ;  /* 0xd2511f5332327825 */ /* 0x000fe200078e00ff */
[--C-:B------:R-:W-:Y:S02]  /*2c4c0*/  SHF.R.U32.HI R3, RZ, 0x10, R56.reuse ;  /* 0x00000010ff037819 */ /* 0x100fe40000011638 */
[C---:B------:R-:W-:Y:S02]  /*2c4d0*/  LOP3.LUT R0, R56.reuse, 0xffff, RZ, 0xc0, !PT ;  /* 0x0000ffff38007812 */ /* 0x040fe400078ec0ff */
[----:B------:R-:W-:Y:S02]  /*2c4e0*/  SHF.R.U32.HI R58, RZ, 0x18, R56 ;  /* 0x00000018ff3a7819 */ /* 0x000fe40000011638 */
[----:B------:R-:W-:Y:S02]  /*2c4f0*/  LOP3.LUT R54, R3, 0xff, RZ, 0xc0, !PT ;  /* 0x000000ff03367812 */ /* 0x000fe400078ec0ff */
[----:B------:R-:W-:Y:S02]  /*2c500*/  LOP3.LUT R59, R56, 0xff, RZ, 0xc0, !PT ;  /* 0x000000ff383b7812 */ /* 0x000fe400078ec0ff */
[-C--:B------:R-:W-:Y:S02]  /*2c510*/  LOP3.LUT R56, R57, R242.reuse, R64, 0x96, !PT ;  /* 0x000000f239387212 */ /* 0x080fe400078e9640 */
[----:B------:R-:W-:Y:S02]  /*2c520*/  SHF.R.U32.HI R63, RZ, 0x10, R52 ;  /* 0x00000010ff3f7819 */ /* 0x000fe40000011634 */
[----:B------:R-:W-:Y:S02]  /*2c530*/  SHF.R.U32.HI R57, RZ, 0x8, R0 ;  /* 0x00000008ff397819 */ /* 0x000fe40000011600 */
[----:B------:R-:W-:Y:S02]  /*2c540*/  LOP3.LUT R0, R53, R242, R66, 0x96, !PT ;  /* 0x000000f235007212 */ /* 0x000fe400078e9642 */
[----:B------:R-:W-:Y:S02]  /*2c550*/  SHF.R.U32.HI R3, RZ, 0x8, R55 ;  /* 0x00000008ff037819 */ /* 0x000fe40000011637 */
[----:B------:R-:W-:Y:S02]  /*2c560*/  SHF.R.U32.HI R66, RZ, 0x18, R52 ;  /* 0x00000018ff427819 */ /* 0x000fe40000011634 */
[----:B------:R-:W-:Y:S02]  /*2c570*/  PRMT R68, R54, 0x5410, R58 ;  /* 0x0000541036447816 */ /* 0x000fe4000000003a */
[----:B------:R-:W-:Y:S01]  /*2c580*/  LOP3.LUT R48, R56, 0xffff, RZ, 0xc0, !PT ;  /* 0x0000ffff38307812 */ /* 0x000fe200078ec0ff */
[----:B------:R-:W2:Y:S01]  /*2c590*/  LDSM.16.MT88.4 R52, [R205+0x5000] ;  /* 0x00500000cd34783b */ /* 0x000ea20000004200 */
[--C-:B------:R-:W-:Y:S01]  /*2c5a0*/  SHF.R.U32.HI R49, RZ, 0x10, R56.reuse ;  /* 0x00000010ff317819 */ /* 0x100fe20000011638 */
[--C-:B------:R-:W-:Y:S01]  /*2c5b0*/  HSET2.LE.AND R43, R68, R141.reuse, PT ;  /* 0x0000008d442b7233 */ /* 0x100fe20003803000 */
[----:B------:R-:W-:Y:S02]  /*2c5c0*/  PRMT R72, R62, 0x5410, R3 ;  /* 0x000054103e487816 */ /* 0x000fe40000000003 */
[----:B------:R-:W-:Y:S02]  /*2c5d0*/  LOP3.LUT R58, R63, 0xff, RZ, 0xc0, !PT ;  /* 0x000000ff3f3a7812 */ /* 0x000fe400078ec0ff */
[----:B------:R-:W-:Y:S02]  /*2c5e0*/  LOP3.LUT R63, R56, 0xff, RZ, 0xc0, !PT ;  /* 0x000000ff383f7812 */ /* 0x000fe400078ec0ff */
[----:B------:R-:W-:Y:S02]  /*2c5f0*/  SHF.R.U32.HI R62, RZ, 0x18, R56 ;  /* 0x00000018ff3e7819 */ /* 0x000fe40000011638 */
[----:B------:R-:W-:Y:S02]  /*2c600*/  SHF.R.U32.HI R56, RZ, 0x8, R48 ;  /* 0x00000008ff387819 */ /* 0x000fe40000011630 */
[----:B------:R-:W-:Y:S02]  /*2c610*/  LOP3.LUT R48, R49, 0xff, RZ, 0xc0, !PT ;  /* 0x000000ff31307812 */ /* 0x000fe400078ec0ff */
[----:B------:R-:W-:Y:S02]  /*2c620*/  PRMT R75, R59, 0x5410, R57 ;  /* 0x000054103b4b7816 */ /* 0x000fe40000000039 */
[----:B------:R-:W-:Y:S02]  /*2c630*/  PRMT R48, R48, 0x5410, R62 ;  /* 0x0000541030307816 */ /* 0x000fe4000000003e */
[C---:B------:R-:W-:Y:S01]  /*2c640*/  LOP3.LUT R3, R0.reuse, 0xffff, RZ, 0xc0, !PT ;  /* 0x0000ffff00037812 */ /* 0x040fe200078ec0ff */
[--C-:B------:R-:W-:Y:S01]  /*2c650*/  HSET2.LE.AND R42, R75, R141.reuse, PT ;  /* 0x0000008d4b2a7233 */ /* 0x100fe20003803000 */
[----:B------:R-:W-:Y:S01]  /*2c660*/  SHF.R.U32.HI R57, RZ, 0x10, R0 ;  /* 0x00000010ff397819 */ /* 0x000fe20000011600 */
[--C-:B------:R-:W-:Y:S01]  /*2c670*/  HSET2.LE.AND R41, R48, R141.reuse, PT ;  /* 0x0000008d30297233 */ /* 0x100fe20003803000 */
[----:B------:R-:W-:Y:S01]  /*2c680*/  PRMT R56, R63, 0x5410, R56 ;  /* 0x000054103f387816 */ /* 0x000fe20000000038 */
[----:B------:R-:W-:Y:S01]  /*2c690*/  IMAD.WIDE.U32 R48, R77, -0x326172a9, RZ ;  /* 0xcd9e8d574d307825 */ /* 0x000fe200078e00ff */
[----:B------:R-:W-:Y:S02]  /*2c6a0*/  LOP3.LUT R64, R0, 0xff, RZ, 0xc0, !PT ;  /* 0x000000ff00407812 */ /* 0x000fe400078ec0ff */
[----:B------:R-:W-:Y:S01]  /*2c6b0*/  SHF.R.U32.HI R59, RZ, 0x18, R0 ;  /* 0x00000018ff3b7819 */ /* 0x000fe20000011600 */
[--C-:B------:R-:W-:Y:S01]  /*2c6c0*/  HSET2.LE.AND R40, R56, R141.reuse, PT ;  /* 0x0000008d38287233 */ /* 0x100fe20003803000 */
[----:B------:R-:W-:Y:S02]  /*2c6d0*/  SHF.R.U32.HI R3, RZ, 0x8, R3 ;  /* 0x00000008ff037819 */ /* 0x000fe40000011603 */
[----:B------:R-:W-:Y:S02]  /*2c6e0*/  LOP3.LUT R0, R57, 0xff, RZ, 0xc0, !PT ;  /* 0x000000ff39007812 */ /* 0x000fe400078ec0ff */
[----:B------:R-:W-:Y:S01]  /*2c6f0*/  PRMT R66, R58, 0x5410, R66 ;  /* 0x000054103a427816 */ /* 0x000fe20000000042 */
[--C-:B------:R-:W-:Y:S01]  /*2c700*/  HSET2.LE.AND R58, R72, R141.reuse, PT ;  /* 0x0000008d483a7233 */ /* 0x100fe20003803000 */
[----:B------:R-:W-:Y:S02]  /*2c710*/  PRMT R3, R64, 0x5410, R3 ;  /* 0x0000541040037816 */ /* 0x000fe40000000003 */
[----:B------:R-:W-:Y:S01]  /*2c720*/  PRMT R0, R0, 0x5410, R59 ;  /* 0x0000541000007816 */ /* 0x000fe2000000003b */
[--C-:B------:R-:W-:Y:S01]  /*2c730*/  HSET2.LE.AND R59, R66, R141.reuse, PT ;  /* 0x0000008d423b7233 */ /* 0x100fe20003803000 */
[----:B------:R-:W-:Y:S01]  /*2c740*/  LOP3.LUT R62, R49, R232, R210, 0x96, !PT ;  /* 0x000000e8313e7212 */ /* 0x000fe200078e96d2 */
[--C-:B------:R-:W-:Y:S01]  /*2c750*/  HSET2.LE.AND R56, R3, R141.reuse, PT ;  /* 0x0000008d03387233 */ /* 0x100fe20003803000 */
[----:B------:R-:W-:Y:S01]  /*2c760*/  LOP3.LUT R42, R114, R42, RZ, 0xc0, !PT ;  /* 0x0000002a722a7212 */ /* 0x000fe200078ec0ff */
[----:B------:R1:W5:Y:S01]  /*2c770*/  LDL.LU.64 R210, [R1+0x320] ;  /* 0x0003200001d27983 */ /* 0x0003620000300a00 */
[----:B------:R-:W-:Y:S01]  /*2c780*/  LOP3.LUT R43, R113, R43, RZ, 0xc0, !PT ;  /* 0x0000002b712b7212 */ /* 0x000fe200078ec0ff */
[--C-:B------:R-:W-:Y:S01]  /*2c790*/  HSET2.LE.AND R57, R0, R141.reuse, PT ;  /* 0x0000008d00397233 */ /* 0x100fe20003803000 */
[----:B------:R-:W-:Y:S01]  /*2c7a0*/  LOP3.LUT R40, R117, R40, RZ, 0xc0, !PT ;  /* 0x0000002875287212 */ /* 0x000fe200078ec0ff */
[----:B------:R-:W-:Y:S01]  /*2c7b0*/  IMAD.WIDE.U32 R62, R62, -0x2daee0ad, RZ ;  /* 0xd2511f533e3e7825 */ /* 0x000fe200078e00ff */
[----:B------:R-:W-:Y:S02]  /*2c7c0*/  LOP3.LUT R41, R116, R41, RZ, 0xc0, !PT ;  /* 0x0000002974297212 */ /* 0x000fe400078ec0ff */
[----:B------:R-:W-:Y:S02]  /*2c7d0*/  LOP3.LUT R49, R49, R232, R208, 0x96, !PT ;  /* 0x000000e831317212 */ /* 0x000fe400078e96d0 */
[----:B------:R-:W-:Y:S01]  /*2c7e0*/  LOP3.LUT R58, R115, R58, RZ, 0xc0, !PT ;  /* 0x0000003a733a7212 */ /* 0x000fe200078ec0ff */
[----:B------:R1:W5:Y:S01]  /*2c7f0*/  LDL.LU.64 R208, [R1+0x318] ;  /* 0x0003180001d07983 */ /* 0x0003620000300a00 */
[----:B------:R-:W-:Y:S01]  /*2c800*/  LOP3.LUT R59, R118, R59, RZ, 0xc0, !PT ;  /* 0x0000003b763b7212 */ /* 0x000fe200078ec0ff */
[-C--:B--2---:R-:W-:Y:S05]  /*2c810*/  HMMA.16816.F32.BF16 R4, R40, R52.reuse, R4 ;  /* 0x000000342804723c */ /* 0x084fea0000041804 */
[----:B------:R-:W-:Y:S02]  /*2c820*/  LOP3.LUT R56, R119, R56, RZ, 0xc0, !PT ;  /* 0x0000003877387212 */ /* 0x000fe400078ec0ff */
[----:B------:R-:W-:Y:S02]  /*2c830*/  LOP3.LUT R57, R120, R57, RZ, 0xc0, !PT ;  /* 0x0000003978397212 */ /* 0x000fe400078ec0ff */
[-CC-:B------:R-:W-:Y:S03]  /*2c840*/  LOP3.LUT R3, R177, R233.reuse, R48.reuse, 0x96, !PT ;  /* 0x000000e9b1037212 */ /* 0x180fe600078e9630 */
[----:B------:R-:W-:Y:S01]  /*2c850*/  LOP3.LUT R0, R179, R233, R48, 0x96, !PT ;  /* 0x000000e9b3007212 */ /* 0x000fe200078e9630 */
[----:B------:R-:W-:Y:S01]  /*2c860*/  IMAD.WIDE.U32 R48, R49, -0x2daee0ad, RZ ;  /* 0xd2511f5331307825 */ /* 0x000fe200078e00ff */
[----:B------:R-:W-:Y:S01]  /*2c870*/  LOP3.LUT R66, R67, R238, R86, 0x96, !PT ;  /* 0x000000ee43427212 */ /* 0x000fe200078e9656 */
[C---:B------:R-:W-:Y:S04]  /*2c880*/  HMMA.16816.F32.BF16 R8, R56.reuse, R52, R8 ;  /* 0x000000343808723c */ /* 0x040fe80000041808 */
[-C--:B------:R-:W-:Y:S01]  /*2c890*/  LOP3.LUT R67, R49, R234.reuse, R180, 0x96, !PT ;  /* 0x000000ea31437212 */ /* 0x080fe200078e96b4 */
[----:B------:R-:W-:Y:S01]  /*2c8a0*/  IMAD.WIDE.U32 R80, R3, -0x2daee0ad, RZ ;  /* 0xd2511f5303507825 */ /* 0x000fe200078e00ff */
[----:B------:R-:W-:Y:S02]  /*2c8b0*/  LOP3.LUT R3, R51, R237, R74, 0x96, !PT ;  /* 0x000000ed33037212 */ /* 0x000fe400078e964a */
[----:B------:R-:W-:Y:S01]  /*2c8c0*/  LOP3.LUT R51, R50, 0xffff, RZ, 0xc0, !PT ;  /* 0x0000ffff32337812 */ /* 0x000fe200078ec0ff */
[-C--:B------:R-:W-:Y:S03]  /*2c8d0*/  HMMA.16816.F32.BF16 R12, R56, R54.reuse, R12 ;  /* 0x00000036380c723c */ /* 0x080fe6000004180c */
[--C-:B------:R-:W-:Y:S01]  /*2c8e0*/  SHF.R.U32.HI R52, RZ, 0x10, R50.reuse ;  /* 0x00000010ff347819 */ /* 0x100fe20000011632 */
[----:B------:R-:W-:Y:S01]  /*2c8f0*/  IMAD.WIDE.U32 R84, R0, -0x2daee0ad, RZ ;  /* 0xd2511f5300547825 */ /* 0x000fe200078e00ff */
[----:B------:R-:W-:Y:S02]  /*2c900*/  LOP3.LUT R53, R50, 0xff, RZ, 0xc0, !PT ;  /* 0x000000ff32357812 */ /* 0x000fe400078ec0ff */
[----:B------:R-:W-:Y:S01]  /*2c910*/  SHF.R.U32.HI R50, RZ, 0x18, R50 ;  /* 0x00000018ff327819 */ /* 0x000fe20000011632 */
[C---:B------:R-:W-:Y:S04]  /*2c920*/  HMMA.16816.F32.BF16 R16, R40.reuse, R54, R16 ;  /* 0x000000362810723c */ /* 0x040fe80000041810 */
[----:B------:R-:W-:Y:S02]  /*2c930*/  SHF.R.U32.HI R51, RZ, 0x8, R51 ;  /* 0x00000008ff337819 */ /* 0x000fe40000011633 */
[----:B------:R-:W-:Y:S02]  /*2c940*/  LOP3.LUT R52, R52, 0xff, RZ, 0xc0, !PT ;  /* 0x000000ff34347812 */ /* 0x000fe400078ec0ff */
[----:B------:R-:W-:Y:S01]  /*2c950*/  LOP3.LUT R83, R81, R241, R48, 0x96, !PT ;  /* 0x000000f151537212 */ /* 0x000fe200078e9630 */
[----:B------:R-:W-:Y:S01]  /*2c960*/  IMAD.WIDE.U32 R48, R66, -0x2daee0ad, RZ ;  /* 0xd2511f5342307825 */ /* 0x000fe200078e00ff */
[-C--:B------:R-:W-:Y:S03]  /*2c970*/  HMMA.16816.F32.BF16 R20, R40, R44.reuse, R20 ;  /* 0x0000002c2814723c */ /* 0x080fe60000041814 */
[----:B------:R-:W-:Y:S02]  /*2c980*/  PRMT R66, R53, 0x5410, R51 ;  /* 0x0000541035427816 */ /* 0x000fe40000000033 */
[----:B------:R-:W-:Y:S02]  /*2c990*/  PRMT R65, R52, 0x5410, R50 ;  /* 0x0000541034417816 */ /* 0x000fe40000000032 */
[----:B------:R-:W-:Y:S01]  /*2c9a0*/  LOP3.LUT R0, R49, R237, R82, 0x96, !PT ;  /* 0x000000ed31007212 */ /* 0x000fe200078e9652 */
[----:B------:R-:W2:Y:S01]  /*2c9b0*/  LDSM.16.MT88.4 R52, [R205+0x5400] ;  /* 0x00540000cd34783b */ /* 0x000ea20000004200 */
[C---:B------:R-:W-:Y:S01]  /*2c9c0*/  LOP3.LUT R49, R48.reuse, 0xffff, RZ, 0xc0, !PT ;  /* 0x0000ffff30317812 */ /* 0x040fe200078ec0ff */
[C---:B------:R-:W-:Y:S04]  /*2c9d0*/  HMMA.16816.F32.BF16 R24, R56.reuse, R44, R24 ;  /* 0x0000002c3818723c */ /* 0x040fe80000041818 */
[----:B------:R-:W-:Y:S01]  /*2c9e0*/  LOP3.LUT R68, R63, R234, R182, 0x96, !PT ;  /* 0x000000ea3f447212 */ /* 0x000fe200078e96b6 */
[----:B------:R-:W-:Y:S01]  /*2c9f0*/  IMAD.WIDE.U32 R82, R83, -0x326172a9, RZ ;  /* 0xcd9e8d5753527825 */ /* 0x000fe200078e00ff */
[----:B------:R-:W-:Y:S02]  /*2ca00*/  LOP3.LUT R75, R85, R241, R62, 0x96, !PT ;  /* 0x000000f1554b7212 */ /* 0x000fe400078e963e */
[----:B------:R-:W-:Y:S01]  /*2ca10*/  LOP3.LUT R63, R48, 0xff, RZ, 0xc0, !PT ;  /* 0x000000ff303f7812 */ /* 0x000fe200078ec0ff */
[-C--:B------:R-:W-:Y:S03]  /*2ca20*/  HMMA.16816.F32.BF16 R28, R56, R46.reuse, R28 ;  /* 0x0000002e381c723c */ /* 0x080fe6000004181c */
[--C-:B------:R-:W-:Y:S01]  /*2ca30*/  SHF.R.U32.HI R62, RZ, 0x10, R48.reuse ;  /* 0x00000010ff3e7819 */ /* 0x100fe20000011630 */
[----:B------:R-:W-:Y:S01]  /*2ca40*/  IMAD.WIDE.U32 R74, R75, -0x326172a9, RZ ;  /* 0xcd9e8d574b4a7825 */ /* 0x000fe200078e00ff */
[----:B------:R-:W-:Y:S02]  /*2ca50*/  SHF.R.U32.HI R49, RZ, 0x8, R49 ;  /* 0x00000008ff317819 */ /* 0x000fe40000011631 */
[----:B------:R-:W-:Y:S01]  /*2ca60*/  LOP3.LUT R44, R3, 0xffff, RZ, 0xc0, !PT ;  /* 0x0000ffff032c7812 */ /* 0x000fe200078ec0ff */
[----:B------:R-:W-:Y:S04]  /*2ca70*/  HMMA.16816.F32.BF16 R32, R40, R46, R32 ;  /* 0x0000002e2820723c */ /* 0x000fe80000041820 */
[----:B------:R-:W-:Y:S01]  /*2ca80*/  SHF.R.U32.HI R45, RZ, 0x10, R3 ;  /* 0x00000010ff2d7819 */ /* 0x000fe20000011603 */
[----:B------:R-:W-:Y:S01]  /*2ca90*/  IMAD.WIDE.U32 R56, R68, -0x326172a9, RZ ;  /* 0xcd9e8d5744387825 */ /* 0x000fe200078e00ff */
[----:B------:R-:W-:Y:S02]  /*2caa0*/  SHF.R.U32.HI R64, RZ, 0x18, R48 ;  /* 0x00000018ff407819 */ /* 0x000fe40000011630 */
[----:B------:R-:W-:Y:S01]  /*2cab0*/  PRMT R63, R63, 0x5410, R49 ;  /* 0x000054103f3f7816 */ /* 0x000fe20000000031 */
[----:B------:R-:W-:Y:S03]  /*2cac0*/  IMAD.WIDE.U32 R58, R67, -0x326172a9, RZ ;  /* 0xcd9e8d57433a7825 */ /* 0x000fe600078e00ff */
[----:B------:R-:W-:Y:S01]  /*2cad0*/  LOP3.LUT R51, R62, 0xff, RZ, 0xc0, !PT ;  /* 0x000000ff3e337812 */ /* 0x000fe200078ec0ff */
        /* <DEDUP_REMOVED lines=9> */
[----:B------:R-:W-:Y:S01]  /*2cb70*/  PRMT R49, R45, 0x5410, R50 ;  /* 0x000054102d317816 */ /* 0x000fe20000000032 */
[--C-:B------:R-:W-:Y:S01]  /*2cb80*/  HSET2.LE.AND R50, R66, R141.reuse, PT ;  /* 0x0000008d42327233 */ /* 0x100fe20003803000 */
[----:B------:R-:W-:Y:S01]  /*2cb90*/  SHF.R.U32.HI R45, RZ, 0x10, R0 ;  /* 0x00000010ff2d7819 */ /* 0x000fe20000011600 */
[--C-:B------:R-:W-:Y:S01]  /*2cba0*/  HSET2.LE.AND R48, R48, R141.reuse, PT ;  /* 0x0000008d30307233 */ /* 0x100fe20003803000 */
[----:B------:R-:W-:Y:S01]  /*2cbb0*/  PRMT R44, R3, 0x5410, R44 ;  /* 0x00005410032c7816 */ /* 0x000fe2000000002c */
[--C-:B------:R-:W-:Y:S01]  /*2cbc0*/  HSET2.LE.AND R49, R49, R141.reuse, PT ;  /* 0x0000008d31317233 */ /* 0x100fe20003803000 */
[----:B------:R-:W-:Y:S02]  /*2cbd0*/  SHF.R.U32.HI R3, RZ, 0x18, R0 ;  /* 0x00000018ff037819 */ /* 0x000fe40000011600 */
[----:B------:R-:W-:Y:S01]  /*2cbe0*/  LOP3.LUT R0, R45, 0xff, RZ, 0xc0, !PT ;  /* 0x000000ff2d007812 */ /* 0x000fe200078ec0ff */
[--C-:B------:R-:W-:Y:S01]  /*2cbf0*/  HSET2.LE.AND R40, R44, R141.reuse, PT ;  /* 0x0000008d2c287233 */ /* 0x100fe20003803000 */
[----:B------:R-:W-:Y:S01]  /*2cc00*/  PRMT R64, R51, 0x5410, R64 ;  /* 0x0000541033407816 */ /* 0x000fe20000000040 */
[--C-:B------:R-:W-:Y:S01]  /*2cc10*/  HSET2.LE.AND R51, R65, R141.reuse, PT ;  /* 0x0000008d41337233 */ /* 0x100fe20003803000 */
[----:B------:R-:W-:Y:S01]  /*2cc20*/  PRMT R0, R0, 0x5410, R3 ;  /* 0x0000541000007816 */ /* 0x000fe20000000003 */
[----:B------:R-:W3:Y:S01]  /*2cc30*/  LDSM.16.MT88.4 R44, [R206+0x5400] ;  /* 0x00540000ce2c783b */ /* 0x000ee20000004200 */
        /* <DEDUP_REMOVED lines=9> */
[-C--:B--2---:R-:W-:Y:S05]  /*2ccd0*/  HMMA.16816.F32.BF16 R4, R48, R52.reuse, R4 ;  /* 0x000000343004723c */ /* 0x084fea0000041804 */
[----:B------:R-:W-:Y:S02]  /*2cce0*/  LOP3.LUT R43, R123, R43, RZ, 0xc0, !PT ;  /* 0x0000002b7b2b7212 */ /* 0x000fe400078ec0ff */
[-C--:B------:R-:W-:Y:S02]  /*2ccf0*/  LOP3.LUT R57, R57, R231.reuse, R178, 0x96, !PT ;  /* 0x000000e739397212 */ /* 0x080fe400078e96b2 */
[-C--:B------:R-:W-:Y:S03]  /*2cd00*/  LOP3.LUT R0, R75, R240.reuse, R56, 0x96, !PT ;  /* 0x000000f04b007212 */ /* 0x080fe600078e9638 */
[C---:B------:R-:W-:Y:S04]  /*2cd10*/  HMMA.16816.F32.BF16 R8, R40.reuse, R52, R8 ;  /* 0x000000342808723c */ /* 0x040fe80000041808 */
[----:B------:R-:W-:Y:S01]  /*2cd20*/  LOP3.LUT R58, R83, R240, R58, 0x96, !PT ;  /* 0x000000f0533a7212 */ /* 0x000fe200078e963a */
[----:B------:R-:W-:Y:S02]  /*2cd30*/  IMAD.WIDE.U32 R66, R0, -0x2daee0ad, RZ ;  /* 0xd2511f5300427825 */ /* 0x000fe400078e00ff */
[----:B------:R-:W-:Y:S01]  /*2cd40*/  LOP3.LUT R52, R59, R231, R176, 0x96, !PT ;  /* 0x000000e73b347212 */ /* 0x000fe200078e96b0 */
[-C--:B------:R-:W-:Y:S04]  /*2cd50*/  HMMA.16816.F32.BF16 R12, R40, R54.reuse, R12 ;  /* 0x00000036280c723c */ /* 0x080fe8000004180c */
[----:B------:R-:W-:Y:S04]  /*2cd60*/  IMAD.WIDE.U32 R56, R57, -0x2daee0ad, RZ ;  /* 0xd2511f5339387825 */ /* 0x000fe800078e00ff */
[----:B------:R-:W-:Y:S01]  /*2cd70*/  IMAD.WIDE.U32 R52, R52, -0x2daee0ad, RZ ;  /* 0xd2511f5334347825 */ /* 0x000fe200078e00ff */
[-C--:B------:R-:W-:Y:S01]  /*2cd80*/  LOP3.LUT R56, R67, R236.reuse, R56, 0x96, !PT ;  /* 0x000000ec43387212 */ /* 0x080fe200078e9638 */
[C---:B------:R-:W-:Y:S04]  /*2cd90*/  HMMA.16816.F32.BF16 R16, R48.reuse, R54, R16 ;  /* 0x000000363010723c */ /* 0x040fe80000041810 */
[-C--:B------:R-:W-:Y:S01]  /*2cda0*/  LOP3.LUT R3, R57, R239.reuse, R84, 0x96, !PT ;  /* 0x000000ef39037212 */ /* 0x080fe200078e9654 */
[----:B------:R-:W-:Y:S01]  /*2cdb0*/  IMAD.WIDE.U32 R78, R58, -0x2daee0ad, RZ ;  /* 0xd2511f533a4e7825 */ /* 0x000fe200078e00ff */
[----:B------:R-:W-:Y:S02]  /*2cdc0*/  LOP3.LUT R0, R53, R239, R80, 0x96, !PT ;  /* 0x000000ef35007212 */ /* 0x000fe400078e9650 */
[-C--:B---3--:R-:W-:Y:S04]  /*2cdd0*/  HMMA.16816.F32.BF16 R20, R48, R44.reuse, R20 ;  /* 0x0000002c3014723c */ /* 0x088fe80000041814 */
[----:B------:R-:W-:Y:S01]  /*2cde0*/  LOP3.LUT R52, R79, R236, R52, 0x96, !PT ;  /* 0x000000ec4f347212 */ /* 0x000fe200078e9634 */
[----:B------:R-:W-:Y:S03]  /*2cdf0*/  IMAD.WIDE.U32 R56, R56, -0x326172a9, RZ ;  /* 0xcd9e8d5738387825 */ /* 0x000fe600078e00ff */
[C---:B------:R-:W-:Y:S04]  /*2ce00*/  HMMA.16816.F32.BF16 R24, R40.reuse, R44, R24 ;  /* 0x0000002c2818723c */ /* 0x040fe80000041818 */
[--C-:B------:R-:W-:Y:S01]  /*2ce10*/  SHF.R.U32.HI R54, RZ, 0x10, R56.reuse ;  /* 0x00000010ff367819 */ /* 0x100fe20000011638 */
[----:B------:R-:W-:Y:S01]  /*2ce20*/  IMAD.WIDE.U32 R52, R52, -0x326172a9, RZ ;  /* 0xcd9e8d5734347825 */ /* 0x000fe200078e00ff */
[C---:B------:R-:W-:Y:S02]  /*2ce30*/  LOP3.LUT R58, R56.reuse, 0xff, RZ, 0xc0, !PT ;  /* 0x000000ff383a7812 */ /* 0x040fe400078ec0ff */
[----:B------:R-:W-:Y:S01]  /*2ce40*/  SHF.R.U32.HI R55, RZ, 0x18, R56 ;  /* 0x00000018ff377819 */ /* 0x000fe20000011638 */
[----:B------:R-:W-:Y:S01]  /*2ce50*/  IMAD.WIDE.U32 R62, R3, -0x326172a9, RZ ;  /* 0xcd9e8d57033e7825 */ /* 0x000fe200078e00ff */
[-C--:B------:R-:W-:Y:S03]  /*2ce60*/  HMMA.16816.F32.BF16 R28, R40, R46.reuse, R28 ;  /* 0x0000002e281c723c */ /* 0x080fe6000004181c */
[----:B------:R-:W-:Y:S01]  /*2ce70*/  LOP3.LUT R3, R56, 0xffff, RZ, 0xc0, !PT ;  /* 0x0000ffff38037812 */ /* 0x000fe200078ec0ff */
[----:B------:R-:W-:Y:S01]  /*2ce80*/  IMAD.WIDE.U32 R64, R0, -0x326172a9, RZ ;  /* 0xcd9e8d5700407825 */ /* 0x000fe200078e00ff */
[-C--:B------:R-:W-:Y:S02]  /*2ce90*/  LOP3.LUT R56, R57, R242.reuse, R62, 0x96, !PT ;  /* 0x000000f239387212 */ /* 0x080fe400078e963e */
[----:B------:R-:W-:Y:S01]  /*2cea0*/  LOP3.LUT R57, R52, 0xffff, RZ, 0xc0, !PT ;  /* 0x0000ffff34397812 */ /* 0x000fe200078ec0ff */
[----:B------:R-:W-:Y:S04]  /*2ceb0*/  HMMA.16816.F32.BF16 R32, R48, R46, R32 ;  /* 0x0000002e3020723c */ /* 0x000fe80000041820 */
[----:B------:R-:W-:Y:S02]  /*2cec0*/  LOP3.LUT R0, R53, R242, R64, 0x96, !PT ;  /* 0x000000f235007212 */ /* 0x000fe400078e9640 */
[----:B------:R-:W-:Y:S02]  /*2ced0*/  SHF.R.U32.HI R53, RZ, 0x8, R3 ;  /* 0x00000008ff357819 */ /* 0x000fe40000011603 */
[----:B------:R-:W-:Y:S04]  /*2cee0*/  LOP3.LUT R3, R54, 0xff, RZ, 0xc0, !PT ;  /* 0x000000ff36037812 */ /* 0x000fe800078ec0ff */
[----:B------:R-:W-:Y:S02]  /*2cef0*/  LOP3.LUT R62, R52, 0xff, RZ, 0xc0, !PT ;  /* 0x000000ff343e7812 */ /* 0x000fe400078ec0ff */
[--C-:B------:R-:W-:Y:S02]  /*2cf00*/  SHF.R.U32.HI R68, RZ, 0x10, R52.reuse ;  /* 0x00000010ff447819 */ /* 0x100fe40000011634 */
[----:B------:R-:W-:Y:S02]  /*2cf10*/  SHF.R.U32.HI R72, RZ, 0x18, R52 ;  /* 0x00000018ff487819 */ /* 0x000fe40000011634 */
[----:B------:R-:W-:Y:S02]  /*2cf20*/  PRMT R67, R58, 0x5410, R53 ;  /* 0x000054103a437816 */ /* 0x000fe40000000035 */
[----:B------:R-:W-:Y:S02]  /*2cf30*/  PRMT R64, R3, 0x5410, R55 ;  /* 0x0000541003407816 */ /* 0x000fe40000000037 */
[--C-:B------:R-:W-:Y:S01]  /*2cf40*/  SHF.R.U32.HI R45, RZ, 0x10, R56.reuse ;  /* 0x00000010ff2d7819 */ /* 0x100fe20000011638 */
[----:B------:R-:W2:Y:S01]  /*2cf50*/  LDSM.16.MT88.4 R52, [R205+0x5800] ;  /* 0x00580000cd34783b */ /* 0x000ea20000004200 */
[----:B------:R-:W-:Y:S01]  /*2cf60*/  SHF.R.U32.HI R58, RZ, 0x8, R57 ;  /* 0x00000008ff3a7819 */ /* 0x000fe20000011639 */
[--C-:B------:R-:W-:Y:S01]  /*2cf70*/  HSET2.LE.AND R42, R67, R141.reuse, PT ;  /* 0x0000008d432a7233 */ /* 0x100fe20003803000 */
[----:B------:R-:W-:Y:S01]  /*2cf80*/  LOP3.LUT R3, R56, 0xffff, RZ, 0xc0, !PT ;  /* 0x0000ffff38037812 */ /* 0x000fe200078ec0ff */
[--C-:B------:R-:W-:Y:S01]  /*2cf90*/  HSET2.LE.AND R43, R64, R141.reuse, PT ;  /* 0x0000008d402b7233 */ /* 0x100fe20003803000 */
[----:B------:R-:W-:Y:S02]  /*2cfa0*/  SHF.R.U32.HI R57, RZ, 0x18, R56 ;  /* 0x00000018ff397819 */ /* 0x000fe40000011638 */
[----:B------:R-:W-:Y:S02]  /*2cfb0*/  LOP3.LUT R44, R0, 0xffff, RZ, 0xc0, !PT ;  /* 0x0000ffff002c7812 */ /* 0x000fe400078ec0ff */
[----:B------:R-:W-:Y:S02]  /*2cfc0*/  LOP3.LUT R45, R45, 0xff, RZ, 0xc0, !PT ;  /* 0x000000ff2d2d7812 */ /* 0x000fe400078ec0ff */
[----:B------:R-:W-:Y:S02]  /*2cfd0*/  LOP3.LUT R59, R56, 0xff, RZ, 0xc0, !PT ;  /* 0x000000ff383b7812 */ /* 0x000fe400078ec0ff */
[----:B------:R-:W-:Y:S02]  /*2cfe0*/  SHF.R.U32.HI R56, RZ, 0x8, R3 ;  /* 0x00000008ff387819 */ /* 0x000fe40000011603 */
[----:B------:R-:W-:Y:S02]  /*2cff0*/  PRMT R57, R45, 0x5410, R57 ;  /* 0x000054102d397816 */ /* 0x000fe40000000039 */
[----:B------:R-:W-:Y:S02]  /*2d000*/  SHF.R.U32.HI R45, RZ, 0x10, R0 ;  /* 0x00000010ff2d7819 */ /* 0x000fe40000011600 */
[----:B------:R-:W-:Y:S01]  /*2d010*/  LOP3.LUT R3, R0, 0xff, RZ, 0xc0, !PT ;  /* 0x000000ff00037812 */ /* 0x000fe200078ec0ff */
[--C-:B------:R-:W-:Y:S01]  /*2d020*/  HSET2.LE.AND R41, R57, R141.reuse, PT ;  /* 0x0000008d39297233 */ /* 0x100fe20003803000 */
        /* <DEDUP_REMOVED lines=8> */
[----:B------:R-:W-:Y:S01]  /*2d0b0*/  PRMT R3, R0, 0x5410, R3 ;  /* 0x0000541000037816 */ /* 0x000fe20000000003 */
[----:B------:R-:W3:Y:S01]  /*2d0c0*/  LDSM.16.MT88.4 R56, [R206+0x5800] ;  /* 0x00580000ce38783b */ /* 0x000ee20000004200 */
[----:B------:R-:W-:Y:S01]  /*2d0d0*/  LOP3.LUT R0, R68, 0xff, RZ, 0xc0, !PT ;  /* 0x000000ff44007812 */ /* 0x000fe200078ec0ff */
[--C-:B------:R-:W-:Y:S01]  /*2d0e0*/  HSET2.LE.AND R46, R62, R141.reuse, PT ;  /* 0x0000008d3e2e7233 */ /* 0x100fe20003803000 */
[----:B------:R-:W-:Y:S01]  /*2d0f0*/  LOP3.LUT R40, R131, R40, RZ, 0xc0, !PT ;  /* 0x0000002883287212 */ /* 0x000fe200078ec0ff */
[--C-:B------:R-:W-:Y:S01]  /*2d100*/  HSET2.LE.AND R45, R3, R141.reuse, PT ;  /* 0x0000008d032d7233 */ /* 0x100fe20003803000 */
[----:B------:R-:W-:Y:S02]  /*2d110*/  PRMT R47, R0, 0x5410, R72 ;  /* 0x00005410002f7816 */ /* 0x000fe40000000048 */
[----:B------:R-:W-:Y:S01]  /*2d120*/  LOP3.LUT R41, R132, R41, RZ, 0xc0, !PT ;  /* 0x0000002984297212 */ /* 0x000fe200078ec0ff */
[----:B------:R-:W-:Y:S01]  /*2d130*/  IMAD.MOV.U32 R132, RZ, RZ, R37 ;  /* 0x000000ffff847224 */ /* 0x000fe200078e0025 */
[----:B------:R-:W-:Y:S01]  /*2d140*/  LOP3.LUT R42, R130, R42, RZ, 0xc0, !PT ;  /* 0x0000002a822a7212 */ /* 0x000fe200078ec0ff */
[--C-:B------:R-:W-:Y:S01]  /*2d150*/  HSET2.LE.AND R47, R47, R141.reuse, PT ;  /* 0x0000008d2f2f7233 */ /* 0x100fe20003803000 */
[----:B------:R-:W-:Y:S02]  /*2d160*/  LOP3.LUT R43, R129, R43, RZ, 0xc0, !PT ;  /* 0x0000002b812b7212 */ /* 0x000fe400078ec0ff */
[-C--:B------:R-:W-:Y:S02]  /*2d170*/  LOP3.LUT R50, R63, R238.reuse, R74, 0x96, !PT ;  /* 0x000000ee3f327212 */ /* 0x080fe400078e964a */
[----:B------:R-:W-:Y:S02]  /*2d180*/  LOP3.LUT R48, R65, R238, R82, 0x96, !PT ;  /* 0x000000ee41307212 */ /* 0x000fe400078e9652 */
[----:B------:R-:W-:Y:S01]  /*2d190*/  LOP3.LUT R44, R138, R44, RZ, 0xc0, !PT ;  /* 0x0000002c8a2c7212 */ /* 0x000fe200078ec0ff */
[-C--:B--2---:R-:W-:Y:S05]  /*2d1a0*/  HMMA.16816.F32.BF16 R4, R40, R52.reuse, R4 ;  /* 0x000000342804723c */ /* 0x084fea0000041804 */
[----:B------:R-:W-:Y:S01]  /*2d1b0*/  LOP3.LUT R45, R137, R45, RZ, 0xc0, !PT ;  /* 0x0000002d892d7212 */ /* 0x000fe200078ec0ff */
[----:B------:R-:W-:Y:S01]  /*2d1c0*/  IMAD.WIDE.U32 R50, R50, -0x2daee0ad, RZ ;  /* 0xd2511f5332327825 */ /* 0x000fe200078e00ff */
[----:B------:R-:W-:Y:S02]  /*2d1d0*/  LOP3.LUT R46, R133, R46, RZ, 0xc0, !PT ;  /* 0x0000002e852e7212 */ /* 0x000fe400078ec0ff */
[----:B------:R-:W-:Y:S03]  /*2d1e0*/  LOP3.LUT R47, R136, R47, RZ, 0xc0, !PT ;  /* 0x0000002f882f7212 */ /* 0x000fe600078ec0ff */
[----:B------:R-:W-:Y:S01]  /*2d1f0*/  IMAD.WIDE.U32 R48, R48, -0x2daee0ad, RZ ;  /* 0xd2511f5330307825 */ /* 0x000fe200078e00ff */
[-C--:B------:R-:W-:Y:S02]  /*2d200*/  LOP3.LUT R3, R51, R237.reuse, R66, 0x96, !PT ;  /* 0x000000ed33037212 */ /* 0x080fe400078e9642 */
[----:B------:R-:W-:Y:S01]  /*2d210*/  LOP3.LUT R51, R50, 0xffff, RZ, 0xc0, !PT ;  /* 0x0000ffff32337812 */ /* 0x000fe200078ec0ff */
[C---:B------:R-:W-:Y:S04]  /*2d220*/  HMMA.16816.F32.BF16 R8, R44.reuse, R52, R8 ;  /* 0x000000342c08723c */ /* 0x040fe80000041808 */
[----:B------:R-:W-:Y:S01]  /*2d230*/  SHF.R.U32.HI R51, RZ, 0x8, R51 ;  /* 0x00000008ff337819 */ /* 0x000fe20000011633 */
[----:B------:R-:W-:Y:S01]  /*2d240*/  IMAD.MOV.U32 R133, RZ, RZ, R36 ;  /* 0x000000ffff857224 */ /* 0x000fe200078e0024 */
[----:B------:R-:W-:Y:S02]  /*2d250*/  LOP3.LUT R62, R48, 0xff, RZ, 0xc0, !PT ;  /* 0x000000ff303e7812 */ /* 0x000fe400078ec0ff */
[-C--:B------:R-:W-:Y:S04]  /*2d260*/  HMMA.16816.F32.BF16 R12, R44, R54.reuse, R12 ;  /* 0x000000362c0c723c */ /* 0x080fe8000004180c */
[--C-:B------:R-:W-:Y:S02]  /*2d270*/  SHF.R.U32.HI R52, RZ, 0x10, R50.reuse ;  /* 0x00000010ff347819 */ /* 0x100fe40000011632 */
[----:B------:R-:W-:Y:S02]  /*2d280*/  LOP3.LUT R53, R50, 0xff, RZ, 0xc0, !PT ;  /* 0x000000ff32357812 */ /* 0x000fe400078ec0ff */
[C---:B------:R-:W-:Y:S04]  /*2d290*/  HMMA.16816.F32.BF16 R16, R40.reuse, R54, R16 ;  /* 0x000000362810723c */ /* 0x040fe80000041810 */
[----:B------:R-:W-:Y:S02]  /*2d2a0*/  SHF.R.U32.HI R50, RZ, 0x18, R50 ;  /* 0x00000018ff327819 */ /* 0x000fe40000011632 */
[----:B------:R-:W-:Y:S02]  /*2d2b0*/  PRMT R146, R53, 0x5410, R51 ;  /* 0x0000541035927816 */ /* 0x000fe40000000033 */
[-C--:B---3--:R-:W-:Y:S04]  /*2d2c0*/  HMMA.16816.F32.BF16 R20, R40, R56.reuse, R20 ;  /* 0x000000382814723c */ /* 0x088fe80000041814 */
[----:B------:R-:W-:Y:S01]  /*2d2d0*/  LOP3.LUT R55, R48, 0xffff, RZ, 0xc0, !PT ;  /* 0x0000ffff30377812 */ /* 0x000fe200078ec0ff */
[--C-:B------:R-:W-:Y:S01]  /*2d2e0*/  HSET2.LE.AND R146, R146, R141.reuse, PT ;  /* 0x0000008d92927233 */ /* 0x100fe20003803000 */
[----:B------:R-:W-:Y:S02]  /*2d2f0*/  LOP3.LUT R0, R49, R237, R78, 0x96, !PT ;  /* 0x000000ed31007212 */ /* 0x000fe400078e964e */
[C---:B------:R-:W-:Y:S04]  /*2d300*/  HMMA.16816.F32.BF16 R24, R44.reuse, R56, R24 ;  /* 0x000000382c18723c */ /* 0x040fe80000041818 */
[----:B------:R-:W-:Y:S02]  /*2d310*/  LOP3.LUT R49, R52, 0xff, RZ, 0xc0, !PT ;  /* 0x000000ff34317812 */ /* 0x000fe400078ec0ff */
[----:B------:R-:W-:Y:S02]  /*2d320*/  SHF.R.U32.HI R139, RZ, 0x10, R48 ;  /* 0x00000010ff8b7819 */ /* 0x000fe40000011630 */
[-C--:B------:R-:W-:Y:S04]  /*2d330*/  HMMA.16816.F32.BF16 R28, R44, R58.reuse, R28 ;  /* 0x0000003a2c1c723c */ /* 0x080fe8000004181c */
[----:B------:R-:W-:Y:S02]  /*2d340*/  PRMT R147, R49, 0x5410, R50 ;  /* 0x0000541031937816 */ /* 0x000fe40000000032 */
[--C-:B------:R-:W-:Y:S02]  /*2d350*/  SHF.R.U32.HI R49, RZ, 0x10, R3.reuse ;  /* 0x00000010ff317819 */ /* 0x100fe40000011603 */
[----:B------:R-:W-:Y:S04]  /*2d360*/  HMMA.16816.F32.BF16 R32, R40, R58, R32 ;  /* 0x0000003a2820723c */ /* 0x000fe80000041820 */
[----:B------:R-:W-:Y:S01]  /*2d370*/  SHF.R.U32.HI R63, RZ, 0x18, R48 ;  /* 0x00000018ff3f7819 */ /* 0x000fe20000011630 */
[--C-:B------:R-:W-:Y:S01]  /*2d380*/  HSET2.LE.AND R147, R147, R141.reuse, PT ;  /* 0x0000008d93937233 */ /* 0x100fe20003803000 */
[----:B------:R-:W-:Y:S02]  /*2d390*/  LOP3.LUT R48, R3, 0xffff, RZ, 0xc0, !PT ;  /* 0x0000ffff03307812 */ /* 0x000fe400078ec0ff */
[----:B------:R-:W-:Y:S04]  /*2d3a0*/  LOP3.LUT R52, R49, 0xff, RZ, 0xc0, !PT ;  /* 0x000000ff31347812 */ /* 0x000fe800078ec0ff */
[----:B------:R-:W-:Y:S02]  /*2d3b0*/  SHF.R.U32.HI R53, RZ, 0x8, R48 ;  /* 0x00000008ff357819 */ /* 0x000fe40000011630 */
[----:B------:R-:W-:Y:S01]  /*2d3c0*/  LOP3.LUT R56, R3, 0xff, RZ, 0xc0, !PT ;  /* 0x000000ff03387812 */ /* 0x000fe200078ec0ff */
[----:B------:R-:W2:Y:S01]  /*2d3d0*/  LDSM.16.MT88.4 R48, [R206+0x5c00] ;  /* 0x005c0000ce30783b */ /* 0x000ea20000004200 */
[----:B------:R-:W-:Y:S02]  /*2d3e0*/  SHF.R.U32.HI R54, RZ, 0x18, R3 ;  /* 0x00000018ff367819 */ /* 0x000fe40000011603 */
[C---:B------:R-:W-:Y:S02]  /*2d3f0*/  LOP3.LUT R3, R0.reuse, 0xffff, RZ, 0xc0, !PT ;  /* 0x0000ffff00037812 */ /* 0x040fe400078ec0ff */
[----:B------:R-:W-:Y:S02]  /*2d400*/  LOP3.LUT R57, R0, 0xff, RZ, 0xc0, !PT ;  /* 0x000000ff00397812 */ /* 0x000fe400078ec0ff */
[----:B------:R-:W-:Y:S02]  /*2d410*/  SHF.R.U32.HI R3, RZ, 0x8, R3 ;  /* 0x00000008ff037819 */ /* 0x000fe40000011603 */
[----:B------:R-:W-:Y:S02]  /*2d420*/  PRMT R54, R52, 0x5410, R54 ;  /* 0x0000541034367816 */ /* 0x000fe40000000036 */
[--C-:B------:R-:W-:Y:S02]  /*2d430*/  SHF.R.U32.HI R52, RZ, 0x10, R0.reuse ;  /* 0x00000010ff347819 */ /* 0x100fe40000011600 */
[----:B------:R-:W-:Y:S01]  /*2d440*/  PRMT R53, R56, 0x5410, R53 ;  /* 0x0000541038357816 */ /* 0x000fe20000000035 */
[--C-:B------:R-:W-:Y:S01]  /*2d450*/  HSET2.LE.AND R145, R54, R141.reuse, PT ;  /* 0x0000008d36917233 */ /* 0x100fe20003803000 */
[----:B------:R-:W-:Y:S02]  /*2d460*/  PRMT R57, R57, 0x5410, R3 ;  /* 0x0000541039397816 */ /* 0x000fe40000000003 */
[----:B------:R-:W-:Y:S01]  /*2d470*/  SHF.R.U32.HI R3, RZ, 0x18, R0 ;  /* 0x00000018ff037819 */ /* 0x000fe20000011600 */
[--C-:B------:R-:W-:Y:S01]  /*2d480*/  HSET2.LE.AND R144, R53, R141.reuse, PT ;  /* 0x0000008d35907233 */ /* 0x100fe20003803000 */
[----:B------:R-:W-:Y:S01]  /*2d490*/  LOP3.LUT R0, R52, 0xff, RZ, 0xc0, !PT ;  /* 0x000000ff34007812 */ /* 0x000fe200078ec0ff */
[--C-:B------:R-:W-:Y:S01]  /*2d4a0*/  HSET2.LE.AND R136, R57, R141.reuse, PT ;  /* 0x0000008d39887233 */ /* 0x100fe20003803000 */
[----:B------:R-:W-:Y:S02]  /*2d4b0*/  LOP3.LUT R139, R139, 0xff, RZ, 0xc0, !PT ;  /* 0x000000ff8b8b7812 */ /* 0x000fe400078ec0ff */
[----:B------:R-:W-:Y:S02]  /*2d4c0*/  SHF.R.U32.HI R55, RZ, 0x8, R55 ;  /* 0x00000008ff377819 */ /* 0x000fe40000011637 */
[----:B------:R-:W-:Y:S01]  /*2d4d0*/  PRMT R0, R0, 0x5410, R3 ;  /* 0x0000541000007816 */ /* 0x000fe20000000003 */
[----:B------:R-:W-:Y:S01]  /*2d4e0*/  IMAD.MOV.U32 R3, RZ, RZ, R38 ;  /* 0x000000ffff037224 */ /* 0x000fe200078e0026 */
[----:B------:R-:W-:Y:S02]  /*2d4f0*/  PRMT R139, R139, 0x5410, R63 ;  /* 0x000054108b8b7816 */ /* 0x000fe4000000003f */
[----:B------:R-:W-:Y:S01]  /*2d500*/  PRMT R55, R62, 0x5410, R55 ;  /* 0x000054103e377816 */ /* 0x000fe20000000037 */
[--C-:B------:R-:W-:Y:S01]  /*2d510*/  HSET2.LE.AND R137, R0, R141.reuse, PT ;  /* 0x0000008d00897233 */ /* 0x100fe20003803000 */
[----:B------:R-:W-:Y:S01]  /*2d520*/  LOP3.LUT R144, R76, R144, RZ, 0xc0, !PT ;  /* 0x000000904c907212 */ /* 0x000fe200078ec0ff */
[--C-:B------:R-:W-:Y:S01]  /*2d530*/  HSET2.LE.AND R139, R139, R141.reuse, PT ;  /* 0x0000008d8b8b7233 */ /* 0x100fe20003803000 */
[----:B------:R-:W-:Y:S01]  /*2d540*/  LOP3.LUT R145, R71, R145, RZ, 0xc0, !PT ;  /* 0x0000009147917212 */ /* 0x000fe200078ec0ff */
[----:B------:R-:W-:Y:S01]  /*2d550*/  HSET2.LE.AND R138, R55, R141, PT ;  /* 0x0000008d378a7233 */ /* 0x000fe20003803000 */
[----:B------:R-:W-:Y:S01]  /*2d560*/  LOP3.LUT R146, R69, R146, RZ, 0xc0, !PT ;  /* 0x0000009245927212 */ /* 0x000fe200078ec0ff */
[----:B------:R-:W-:Y:S01]  /*2d570*/  FADD.FTZ R0, R188, R191 ;  /* 0x000000bfbc007221 */ /* 0x000fe20000010000 */
[----:B------:R-:W-:Y:S02]  /*2d580*/  LOP3.LUT R147, R60, R147, RZ, 0xc0, !PT ;  /* 0x000000933c937212 */ /* 0x000fe400078ec0ff */
[----:B------:R-:W-:Y:S01]  /*2d590*/  LOP3.LUT R139, R2, R139, RZ, 0xc0, !PT ;  /* 0x0000008b028b7212 */ /* 0x000fe200078ec0ff */
[----:B------:R-:W-:Y:S01]  /*2d5a0*/  FADD.FTZ R0, R184, R0 ;  /* 0x00000000b8007221 */ /* 0x000fe20000010000 */
[----:B------:R-:W-:Y:S01]  /*2d5b0*/  LOP3.LUT R136, R73, R136, RZ, 0xc0, !PT ;  /* 0x0000008849887212 */ /* 0x000fe200078ec0ff */
[----:B------:R-:W-:Y:S01]  /*2d5c0*/  FADD.FTZ R2, R189, R194 ;  /* 0x000000c2bd027221 */ /* 0x000fe20000010000 */
[----:B------:R-:W-:Y:S01]  /*2d5d0*/  LOP3.LUT R137, R70, R137, RZ, 0xc0, !PT ;  /* 0x0000008946897212 */ /* 0x000fe200078ec0ff */
[-C--:B------:R-:W-:Y:S05]  /*2d5e0*/  HMMA.16816.F32.BF16 R164, R144, R160.reuse, R4 ;  /* 0x000000a090a4723c */ /* 0x080fea0000041804 */
[----:B------:R-:W-:Y:S01]  /*2d5f0*/  LOP3.LUT R138, R61, R138, RZ, 0xc0, !PT ;  /* 0x0000008a3d8a7212 */ /* 0x000fe200078ec0ff */
[----:B------:R-:W-:Y:S02]  /*2d600*/  FADD.FTZ R0, R185, R0 ;  /* 0x00000000b9007221 */ /* 0x000fe40000010000 */
[----:B------:R-:W-:Y:S04]  /*2d610*/  FADD.FTZ R2, R186, R2 ;  /* 0x00000002ba027221 */ /* 0x000fe80000010000 */
[C---:B------:R-:W-:Y:S04]  /*2d620*/  HMMA.16816.F32.BF16 R152, R136.reuse, R160, R8 ;  /* 0x000000a08898723c */ /* 0x040fe80000041808 */
[----:B------:R-:W-:Y:S02]  /*2d630*/  FADD.FTZ R0, R181, R0 ;  /* 0x00000000b5007221 */ /* 0x000fe40000010000 */
[----:B------:R-:W-:Y:S02]  /*2d640*/  FADD.FTZ R2, R187, R2 ;  /* 0x00000002bb027221 */ /* 0x000fe40000010000 */
[-C--:B------:R-:W-:Y:S04]  /*2d650*/  HMMA.16816.F32.BF16 R148, R136, R162.reuse, R12 ;  /* 0x000000a28894723c */ /* 0x080fe8000004180c */
[----:B------:R-:W-:Y:S02]  /*2d660*/  FADD.FTZ R0, R192, R0 ;  /* 0x00000000c0007221 */ /* 0x000fe40000010000 */
[----:B------:R-:W-:Y:S02]  /*2d670*/  FADD.FTZ R2, R190, R2 ;  /* 0x00000002be027221 */ /* 0x000fe40000010000 */
[C---:B------:R-:W-:Y:S04]  /*2d680*/  HMMA.16816.F32.BF16 R160, R144.reuse, R162, R16 ;  /* 0x000000a290a0723c */ /* 0x040fe80000041810 */
[----:B------:R-:W-:Y:S04]  /*2d690*/  FADD.FTZ R2, R183, R2 ;  /* 0x00000002b7027221 */ /* 0x000fe80000010000 */
[-C--:B--2---:R-:W-:Y:S01]  /*2d6a0*/  HMMA.16816.F32.BF16 R156, R144, R48.reuse, R20 ;  /* 0x00000030909c723c */ /* 0x084fe20000041814 */
[----:B------:R2:W-:Y:S04]  /*2d6b0*/  STL [R1+0x6c], R2 ;  /* 0x00006c0201007387 */ /* 0x0005e80000100800 */
[----:B------:R1:W-:Y:S03]  /*2d6c0*/  STL [R1+0x68], R0 ;  /* 0x0000680001007387 */ /* 0x0003e60000100800 */
[C---:B------:R-:W-:Y:S08]  /*2d6d0*/  HMMA.16816.F32.BF16 R140, R136.reuse, R48, R24 ;  /* 0x00000030888c723c */ /* 0x040ff00000041818 */
[-C--:B------:R-:W-:Y:S08]  /*2d6e0*/  HMMA.16816.F32.BF16 R136, R136, R50.reuse, R28 ;  /* 0x000000328888723c */ /* 0x080ff0000004181c */
[----:B------:R-:W-:Y:S04]  /*2d6f0*/  HMMA.16816.F32.BF16 R144, R144, R50, R32 ;  /* 0x000000329090723c */ /* 0x000fe80000041820 */
[----:B--2---:R-:W-:Y:S04]  /*2d700*/  IMAD.MOV.U32 R2, RZ, RZ, R39 ;  /* 0x000000ffff027224 */ /* 0x004fe800078e0027 */
[----:B-1----:R-:W-:-:S05]  /*2d710*/  @P0 BRA `(.L_x_906) ;  /* 0xffff13c000000947 */ /* 0x002fca000383ffff */
.L_x_903:
[----:B-----5:R1:W5:Y:S04]  /*2d720*/  LD.E R26, [R134.64+0xd8] ;  /* 0x0000d804861a7980 */ /* 0x020368000c101900 */
[----:B------:R1:W5:Y:S01]  /*2d730*/  LD.E R4, [R134.64+0x17c] ;  /* 0x00017c0486047980 */ /* 0x000362000c101900 */
[----:B------:R-:W-:-:S02]  /*2d740*/  MOV R7, 0x1f ;  /* 0x0000001f00077802 */ /* 0x000fc40000000f00 */
[----:B------:R-:W-:Y:S01]  /*2d750*/  MOV R6, 0xffffffff ;  /* 0xffffffff00067802 */ /* 0x000fe20000000f00 */
[----:B------:R-:W-:Y:S05]  /*2d760*/  BRA.DIV ~URZ, `(.L_x_907) ;  /* 0x000015327f007947 */ /* 0x000fea000b800000 */
[----:B------:R-:W2:Y:S04]  /*2d770*/  LDL R2, [R1+0x28c] ;  /* 0x00028c0001027983 */ /* 0x000ea80000100800 */
[----:B--2---:R2:W3:Y:S02]  /*2d780*/  SHFL.BFLY PT, R0, R2, 0x2, 0x1f ;  /* 0x0c401f0002007f89 */ /* 0x0044e400000e0000 */
.L_x_922:
[----:B--2---:R-:W2:Y:S02]  /*2d790*/  LDL.LU R2, [R1+0x28c] ;  /* 0x00028c0001027983 */ /* 0x004ea40000300800 */
[----:B--23--:R-:W-:Y:S01]  /*2d7a0*/  FADD.FTZ R0, R0, R2 ;  /* 0x0000000200007221 */ /* 0x00cfe20000010000 */
[----:B------:R-:W-:Y:S05]  /*2d7b0*/  BRA.DIV ~URZ, `(.L_x_908) ;  /* 0x000015427f007947 */ /* 0x000fea000b800000 */
[----:B------:R-:W2:Y:S04]  /*2d7c0*/  LDL.LU R7, [R1+0x6c] ;  /* 0x00006c0001077983 */ /* 0x000ea80000300800 */
[----:B------:R-:W3:Y:S04]  /*2d7d0*/  LDL.LU R6, [R1+0x68] ;  /* 0x0000680001067983 */ /* 0x000ee80000300800 */
[----:B------:R-:W4:Y:S04]  /*2d7e0*/  LDL.LU R10, [R1+0x288] ;  /* 0x00028800010a7983 */ /* 0x000f280000300800 */
[----:B------:R-:W1:Y:S02]  /*2d7f0*/  SHFL.BFLY PT, R8, R0, 0x1, 0x1f ;  /* 0x0c201f0000087f89 */ /* 0x000e6400000e0000 */
[----:B-1----:R-:W-:-:S02]  /*2d800*/  FADD.FTZ R23, R0, R8 ;  /* 0x0000000800177221 */ /* 0x002fc40000010000 */
[----:B--2---:R-:W1:Y:S04]  /*2d810*/  SHFL.BFLY PT, R3, R7, 0x2, 0x1f ;  /* 0x0c401f0007037f89 */ /* 0x004e6800000e0000 */
[----:B---3--:R-:W2:Y:S04]  /*2d820*/  SHFL.BFLY PT, R2, R6, 0x2, 0x1f ;  /* 0x0c401f0006027f89 */ /* 0x008ea800000e0000 */
[----:B----4-:R-:W3:Y:S01]  /*2d830*/  SHFL.BFLY PT, R5, R10, 0x2, 0x1f ;  /* 0x0c401f000a057f89 */ /* 0x010ee200000e0000 */
[----:B-1----:R-:W-:Y:S02]  /*2d840*/  FADD.FTZ R3, R3, R7 ;  /* 0x0000000703037221 */ /* 0x002fe40000010000 */
[----:B--2---:R-:W-:-:S03]  /*2d850*/  FADD.FTZ R2, R2, R6 ;  /* 0x0000000602027221 */ /* 0x004fc60000010000 */
[----:B------:R-:W1:Y:S01]  /*2d860*/  SHFL.BFLY PT, R7, R3, 0x1, 0x1f ;  /* 0x0c201f0003077f89 */ /* 0x000e6200000e0000 */
[----:B---3--:R-:W-:-:S03]  /*2d870*/  FADD.FTZ R5, R5, R10 ;  /* 0x0000000a05057221 */ /* 0x008fc60000010000 */
[----:B------:R-:W2:Y:S04]  /*2d880*/  SHFL.BFLY PT, R6, R2, 0x1, 0x1f ;  /* 0x0c201f0002067f89 */ /* 0x000ea800000e0000 */
[----:B------:R3:W4:Y:S01]  /*2d890*/  SHFL.BFLY PT, R9, R5, 0x1, 0x1f ;  /* 0x0c201f0005097f89 */ /* 0x00072200000e0000 */
[----:B-1----:R-:W-:Y:S02]  /*2d8a0*/  FADD.FTZ R22, R3, R7 ;  /* 0x0000000703167221 */ /* 0x002fe40000010000 */
[----:B--2---:R-:W-:Y:S02]  /*2d8b0*/  FADD.FTZ R21, R2, R6 ;  /* 0x0000000602157221 */ /* 0x004fe40000010000 */
.L_x_923:
[----:B------:R-:W2:Y:S01]  /*2d8c0*/  LDL R28, [R1+0x2dc] ;  /* 0x0002dc00011c7983 */ /* 0x000ea20000100800 */
[----:B------:R-:W-:Y:S01]  /*2d8d0*/  FSETP.NE.FTZ.AND P4, PT, R22, RZ, PT ;  /* 0x000000ff1600720b */ /* 0x000fe20003f95000 */
[----:B------:R-:W-:Y:S01]  /*2d8e0*/  IMAD.MOV.U32 R3, RZ, RZ, 0x3f800000 ;  /* 0x3f800000ff037424 */ /* 0x000fe200078e00ff */
[----:B------:R-:W-:Y:S01]  /*2d8f0*/  FSETP.NE.FTZ.AND P5, PT, R23, RZ, PT ;  /* 0x000000ff1700720b */ /* 0x000fe20003fb5000 */
[----:B------:R-:W1:Y:S01]  /*2d900*/  S2R R46, SR_TID.X ;  /* 0x00000000002e7919 */ /* 0x000e620000002100 */
[----:B----4-:R-:W-:Y:S01]  /*2d910*/  FADD.FTZ R20, R9, R5 ;  /* 0x0000000509147221 */ /* 0x010fe20000010000 */
[----:B------:R-:W-:Y:S01]  /*2d920*/  FSETP.NE.FTZ.AND P3, PT, R21, RZ, PT ;  /* 0x000000ff1500720b */ /* 0x000fe20003f75000 */
[----:B---3--:R-:W-:Y:S01]  /*2d930*/  IMAD.MOV.U32 R5, RZ, RZ, 0x3f800000 ;  /* 0x3f800000ff057424 */ /* 0x008fe200078e00ff */
[----:B------:R-:W-:-:S02]  /*2d940*/  MOV R0, 0x3f800000 ;  /* 0x3f80000000007802 */ /* 0x000fc40000000f00 */
[----:B------:R-:W-:Y:S02]  /*2d950*/  FSETP.NE.FTZ.AND P2, PT, R20, RZ, PT ;  /* 0x000000ff1400720b */ /* 0x000fe40003f55000 */
[----:B------:R-:W-:Y:S02]  /*2d960*/  MOV R2, 0x3f800000 ;  /* 0x3f80000000027802 */ /* 0x000fe40000000f00 */
[----:B------:R-:W3:Y:S08]  /*2d970*/  @P4 MUFU.RCP R3, R22 ;  /* 0x0000001600034308 */ /* 0x000ef00000001000 */
[----:B------:R-:W4:Y:S01]  /*2d980*/  @P5 MUFU.RCP R0, R23 ;  /* 0x0000001700005308 */ /* 0x000f220000001000 */
[----:B-1----:R-:W-:-:S07]  /*2d990*/  SHF.R.S32.HI R44, RZ, 0x1f, R46 ;  /* 0x0000001fff2c7819 */ /* 0x002fce000001142e */
[----:B------:R-:W1:Y:S01]  /*2d9a0*/  @P3 MUFU.RCP R2, R21 ;  /* 0x0000001500023308 */ /* 0x000e620000001000 */
[----:B---3-5:R-:W-:Y:S01]  /*2d9b0*/  FMUL.FTZ R3, R4, R3 ;  /* 0x0000000304037220 */ /* 0x028fe20000410000 */
[CC--:B------:R-:W-:Y:S02]  /*2d9c0*/  LEA.HI R27, R44.reuse, R46.reuse, RZ, 0x2 ;  /* 0x0000002e2c1b7211 */ /* 0x0c0fe400078f10ff */
[----:B------:R-:W-:Y:S01]  /*2d9d0*/  LEA.HI R44, R44, R46, RZ, 0x5 ;  /* 0x0000002e2c2c7211 */ /* 0x000fe200078f28ff */
[C---:B------:R-:W-:Y:S01]  /*2d9e0*/  FMUL.FTZ R166, R3.reuse, R166 ;  /* 0x000000a603a67220 */ /* 0x040fe20000410000 */
[----:B------:R-:W-:Y:S01]  /*2d9f0*/  SHF.R.S32.HI R45, RZ, 0x2, R27 ;  /* 0x00000002ff2d7819 */ /* 0x000fe2000001141b */
[C---:B------:R-:W-:Y:S01]  /*2da00*/  FMUL.FTZ R18, R3.reuse, R167 ;  /* 0x000000a703127220 */ /* 0x040fe20000410000 */
[----:B------:R-:W3:Y:S01]  /*2da10*/  @P2 MUFU.RCP R5, R20 ;  /* 0x0000001400052308 */ /* 0x000ee20000001000 */
[C---:B------:R-:W-:Y:S02]  /*2da20*/  FMUL.FTZ R162, R3.reuse, R162 ;  /* 0x000000a203a27220 */ /* 0x040fe40000410000 */
[C---:B------:R-:W-:Y:S01]  /*2da30*/  FMUL.FTZ R13, R3.reuse, R163 ;  /* 0x000000a3030d7220 */ /* 0x040fe20000410000 */
[----:B------:R-:W-:Y:S01]  /*2da40*/  F2FP.BF16.PACK_AB R18, R18, R166 ;  /* 0x000000a61212723e */ /* 0x000fe200000010ff */
[----:B------:R-:W-:-:S02]  /*2da50*/  FMUL.FTZ R158, R3, R158 ;  /* 0x0000009e039e7220 */ /* 0x000fc40000410000 */
[----:B------:R-:W-:Y:S01]  /*2da60*/  FMUL.FTZ R14, R3, R159 ;  /* 0x0000009f030e7220 */ /* 0x000fe20000410000 */
[----:B------:R-:W-:Y:S01]  /*2da70*/  F2FP.BF16.PACK_AB R13, R13, R162 ;  /* 0x000000a20d0d723e */ /* 0x000fe200000010ff */
[C---:B------:R-:W-:Y:S02]  /*2da80*/  FMUL.FTZ R146, R3.reuse, R146 ;  /* 0x0000009203927220 */ /* 0x040fe40000410000 */
[----:B------:R-:W-:Y:S01]  /*2da90*/  FMUL.FTZ R10, R3, R147 ;  /* 0x00000093030a7220 */ /* 0x000fe20000410000 */
[----:B------:R-:W-:Y:S01]  /*2daa0*/  SHF.R.S32.HI R3, RZ, 0x1f, R45 ;  /* 0x0000001fff037819 */ /* 0x000fe2000001142d */
[----:B----4-:R-:W-:Y:S01]  /*2dab0*/  FMUL.FTZ R0, R4, R0 ;  /* 0x0000000004007220 */ /* 0x010fe20000410000 */
[----:B------:R-:W-:Y:S01]  /*2dac0*/  F2FP.BF16.PACK_AB R14, R14, R158 ;  /* 0x0000009e0e0e723e */ /* 0x000fe200000010ff */
[----:B-1----:R-:W-:Y:S01]  /*2dad0*/  FMUL.FTZ R2, R4, R2 ;  /* 0x0000000204027220 */ /* 0x002fe20000410000 */
[----:B------:R-:W-:Y:S01]  /*2dae0*/  LEA.HI R3, R3, R45, RZ, 0x3 ;  /* 0x0000002d03037211 */ /* 0x000fe200078f18ff */
[----:B------:R-:W-:Y:S01]  /*2daf0*/  FMUL.FTZ R164, R0, R164 ;  /* 0x000000a400a47220 */ /* 0x000fe20000410000 */
[----:B------:R-:W-:Y:S01]  /*2db00*/  F2FP.BF16.PACK_AB R10, R10, R146 ;  /* 0x000000920a0a723e */ /* 0x000fe200000010ff */
[C---:B------:R-:W-:Y:S01]  /*2db10*/  FMUL.FTZ R19, R0.reuse, R165 ;  /* 0x000000a500137220 */ /* 0x040fe20000410000 */
[----:B------:R-:W-:Y:S01]  /*2db20*/  LOP3.LUT R3, R3, 0xfffffff8, RZ, 0xc0, !PT ;  /* 0xfffffff803037812 */ /* 0x000fe200078ec0ff */
[----:B------:R-:W-:-:S02]  /*2db30*/  FMUL.FTZ R160, R0, R160 ;  /* 0x000000a000a07220 */ /* 0x000fc40000410000 */
[C---:B------:R-:W-:Y:S01]  /*2db40*/  FMUL.FTZ R17, R0.reuse, R161 ;  /* 0x000000a100117220 */ /* 0x040fe20000410000 */
[----:B------:R-:W-:Y:S01]  /*2db50*/  IADD3 R3, R45, -R3, RZ ;  /* 0x800000032d037210 */ /* 0x000fe20007ffe0ff */
[C---:B------:R-:W-:Y:S01]  /*2db60*/  FMUL.FTZ R156, R0.reuse, R156 ;  /* 0x0000009c009c7220 */ /* 0x040fe20000410000 */
[----:B------:R-:W-:Y:S01]  /*2db70*/  F2FP.BF16.PACK_AB R19, R19, R164 ;  /* 0x000000a41313723e */ /* 0x000fe200000010ff */
[C---:B------:R-:W-:Y:S01]  /*2db80*/  FMUL.FTZ R15, R0.reuse, R157 ;  /* 0x0000009d000f7220 */ /* 0x040fe20000410000 */
[----:B------:R-:W-:Y:S01]  /*2db90*/  F2FP.BF16.PACK_AB R17, R17, R160 ;  /* 0x000000a01111723e */ /* 0x000fe200000010ff */
[C---:B------:R-:W-:Y:S02]  /*2dba0*/  FMUL.FTZ R144, R0.reuse, R144 ;  /* 0x0000009000907220 */ /* 0x040fe40000410000 */
[----:B------:R-:W-:Y:S01]  /*2dbb0*/  FMUL.FTZ R11, R0, R145 ;  /* 0x00000091000b7220 */ /* 0x000fe20000410000 */
[----:B------:R-:W-:Y:S01]  /*2dbc0*/  F2FP.BF16.PACK_AB R15, R15, R156 ;  /* 0x0000009c0f0f723e */ /* 0x000fe200000010ff */
[----:B---3--:R-:W-:Y:S01]  /*2dbd0*/  FMUL.FTZ R0, R4, R5 ;  /* 0x0000000504007220 */ /* 0x008fe20000410000 */
[----:B------:R-:W-:Y:S01]  /*2dbe0*/  LOP3.LUT R4, R27, 0xfffffffc, RZ, 0xc0, !PT ;  /* 0xfffffffc1b047812 */ /* 0x000fe200078ec0ff */
[C---:B------:R-:W-:Y:S01]  /*2dbf0*/  FMUL.FTZ R152, R2.reuse, R152 ;  /* 0x0000009802987220 */ /* 0x040fe20000410000 */
[----:B------:R-:W-:Y:S01]  /*2dc00*/  SHF.R.S32.HI R5, RZ, 0x5, R44 ;  /* 0x00000005ff057819 */ /* 0x000fe2000001142c */
[C---:B------:R-:W-:Y:S01]  /*2dc10*/  FMUL.FTZ R153, R2.reuse, R153 ;  /* 0x0000009902997220 */ /* 0x040fe20000410000 */
[----:B------:R-:W-:Y:S01]  /*2dc20*/  F2FP.BF16.PACK_AB R11, R11, R144 ;  /* 0x000000900b0b723e */ /* 0x000fe200000010ff */
        /* <DEDUP_REMOVED lines=8> */
[----:B------:R-:W-:Y:S01]  /*2dcb0*/  LEA.HI R2, R3, R3, RZ, 0x1 ;  /* 0x0000000303027211 */ /* 0x000fe200078f08ff */
[----:B------:R-:W-:Y:S01]  /*2dcc0*/  FMUL.FTZ R154, R0, R154 ;  /* 0x0000009a009a7220 */ /* 0x000fe20000410000 */
[----:B------:R-:W-:Y:S01]  /*2dcd0*/  F2FP.BF16.PACK_AB R12, R12, R140 ;  /* 0x0000008c0c0c723e */ /* 0x000fe200000010ff */
[C---:B------:R-:W-:Y:S01]  /*2dce0*/  FMUL.FTZ R155, R0.reuse, R155 ;  /* 0x0000009b009b7220 */ /* 0x040fe20000410000 */
        /* <DEDUP_REMOVED lines=8> */
[----:B------:R-:W-:Y:S01]  /*2dd70*/  SHF.R.S32.HI R0, RZ, 0x1, R2 ;  /* 0x00000001ff007819 */ /* 0x000fe20000011402 */
[----:B------:R-:W-:Y:S01]  /*2dd80*/  IMAD.IADD R4, R46, 0x1, -R4 ;  /* 0x000000012e047824 */ /* 0x000fe200078e0a04 */
[----:B------:R-:W-:-:S02]  /*2dd90*/  LOP3.LUT R2, R2, 0x3fffffe, RZ, 0xc0, !PT ;  /* 0x03fffffe02027812 */ /* 0x000fc400078ec0ff */
[----:B------:R-:W-:Y:S01]  /*2dda0*/  SHF.L.U32 R6, R0, 0x6, RZ ;  /* 0x0000000600067819 */ /* 0x000fe200000006ff */
[----:B------:R-:W-:Y:S01]  /*2ddb0*/  IMAD R4, R5, 0x100, R4 ;  /* 0x0000010005047824 */ /* 0x000fe200078e0204 */
[----:B------:R-:W-:Y:S02]  /*2ddc0*/  IADD3 R2, R3, -R2, RZ ;  /* 0x8000000203027210 */ /* 0x000fe40007ffe0ff */
[----:B------:R-:W-:Y:S02]  /*2ddd0*/  LOP3.LUT R3, R6, 0xc0, RZ, 0xc0, !PT ;  /* 0x000000c006037812 */ /* 0x000fe400078ec0ff */
[----:B------:R-:W-:Y:S01]  /*2dde0*/  LOP3.LUT R5, R0, 0x1, RZ, 0xc0, !PT ;  /* 0x0000000100057812 */ /* 0x000fe200078ec0ff */
[----:B------:R-:W-:Y:S01]  /*2ddf0*/  IMAD R2, R2, 0x10, R4 ;  /* 0x0000001002027824 */ /* 0x000fe200078e0204 */
[----:B------:R-:W-:Y:S02]  /*2de00*/  LEA.HI R3, R3, R3, RZ, 0x1d ;  /* 0x0000000303037211 */ /* 0x000fe400078fe8ff */
[----:B------:R-:W-:-:S02]  /*2de10*/  LOP3.LUT P0, RZ, R0, 0x2, RZ, 0xc0, !PT ;  /* 0x0000000200ff7812 */ /* 0x000fc4000780c0ff */
[----:B------:R-:W-:Y:S01]  /*2de20*/  ISETP.NE.U32.AND P1, PT, R5, 0x1, PT ;  /* 0x000000010500780c */ /* 0x000fe20003f25070 */
[----:B------:R-:W-:Y:S01]  /*2de30*/  IMAD.U32 R2, R2, 0x2, R3 ;  /* 0x0000000202027824 */ /* 0x000fe200078e0003 */
[----:B------:R-:W-:Y:S02]  /*2de40*/  MOV R4, 0xfffffff0 ;  /* 0xfffffff000047802 */ /* 0x000fe40000000f00 */
[----:B------:R-:W-:Y:S02]  /*2de50*/  F2FP.BF16.PACK_AB R5, R155, R154 ;  /* 0x0000009a9b05723e */ /* 0x000fe400000010ff */
[----:B------:R-:W-:Y:S02]  /*2de60*/  SEL R4, R4, 0x10, !P1 ;  /* 0x0000001004047807 */ /* 0x000fe40004800000 */
[----:B------:R-:W-:Y:S02]  /*2de70*/  SHF.L.U32 R0, R2, 0x1, RZ ;  /* 0x0000000102007819 */ /* 0x000fe400000006ff */
[----:B------:R-:W-:-:S02]  /*2de80*/  F2FP.BF16.PACK_AB R7, R7, R142 ;  /* 0x0000008e0707723e */ /* 0x000fc400000010ff */
[C---:B------:R-:W-:Y:S01]  /*2de90*/  IADD3 R2, R0.reuse, 0x20, RZ ;  /* 0x0000002000027810 */ /* 0x040fe20007ffe0ff */
[C---:B------:R-:W-:Y:S01]  /*2dea0*/  IMAD.IADD R3, R0.reuse, 0x1, R4 ;  /* 0x0000000100037824 */ /* 0x040fe200078e0204 */
[----:B------:R-:W-:Y:S01]  /*2deb0*/  @P0 IADD3 R2, R0, -0x20, RZ ;  /* 0xffffffe000020810 */ /* 0x000fe20007ffe0ff */
[----:B------:R-:W-:Y:S01]  /*2dec0*/  STS [R0], R19 ;  /* 0x0000001300007388 */ /* 0x000fe20000000800 */
[----:B------:R-:W-:-:S03]  /*2ded0*/  F2FP.BF16.PACK_AB R6, R139, R138 ;  /* 0x0000008a8b06723e */ /* 0x000fc600000010ff */
[----:B------:R-:W-:Y:S04]  /*2dee0*/  STS [R0+0x200], R18 ;  /* 0x0002001200007388 */ /* 0x000fe80000000800 */
[----:B------:R-:W-:Y:S04]  /*2def0*/  STS [R3], R17 ;  /* 0x0000001103007388 */ /* 0x000fe80000000800 */
[----:B------:R-:W-:Y:S04]  /*2df00*/  STS [R3+0x200], R13 ;  /* 0x0002000d03007388 */ /* 0x000fe80000000800 */
[----:B------:R-:W-:Y:S04]  /*2df10*/  STS [R0+0x1000], R153 ;  /* 0x0010009900007388 */ /* 0x000fe80000000800 */
[----:B------:R1:W-:Y:S04]  /*2df20*/  STS [R0+0x1200], R5 ;  /* 0x0012000500007388 */ /* 0x0003e80000000800 */
[----:B------:R3:W-:Y:S04]  /*2df30*/  STS [R3+0x1000], R16 ;  /* 0x0010001003007388 */ /* 0x0007e80000000800 */
        /* <DEDUP_REMOVED lines=10> */
[----:B---3--:R3:W5:Y:S04]  /*2dfe0*/  LD.E.64 R16, [R134.64+0x70] ;  /* 0x0000700486107980 */ /* 0x008768000c101b00 */
[----:B------:R3:W5:Y:S04]  /*2dff0*/  LD.E.64 R18, [R134.64+0x90] ;  /* 0x0000900486127980 */ /* 0x000768000c101b00 */
[----:B-1----:R-:W4:Y:S01]  /*2e000*/  LD.E.U16 R0, [R134.64+0x1c8] ;  /* 0x0001c80486007980 */ /* 0x002f22000c101500 */
[----:B--2---:R-:W-:-:S13]  /*2e010*/  ISETP.NE.AND P0, PT, R28, -0x1, PT ;  /* 0xffffffff1c00780c */ /* 0x004fda0003f05270 */
[----:B------:R-:W2:Y:S04]  /*2e020*/  @P0 LD.E.64 R8, [R134.64+0x88] ;  /* 0x0000880486080980 */ /* 0x000ea8000c101b00 */
[----:B------:R-:W3:Y:S01]  /*2e030*/  @!P0 LD.E.64 R2, [R134.64+0x80] ;  /* 0x0000800486028980 */ /* 0x000ee2000c101b00 */
[----:B------:R-:W1:Y:S03]  /*2e040*/  @P5 MUFU.LG2 R11, R23 ;  /* 0x00000017000b5308 */ /* 0x000e660000000c00 */
[----:B------:R-:W2:Y:S01]  /*2e050*/  S2R R47, SR_CTAID.Y ;  /* 0x00000000002f7919 */ /* 0x000ea20000002600 */
[----:B------:R-:W-:-:S04]  /*2e060*/  IMAD.MOV.U32 R24, RZ, RZ, 0x7f800000 ;  /* 0x7f800000ff187424 */ /* 0x000fc800078e00ff */
[----:B------:R-:W2:Y:S01]  /*2e070*/  @P4 MUFU.LG2 R10, R22 ;  /* 0x00000016000a4308 */ /* 0x000ea20000000c00 */
[----:B-1----:R-:W-:-:S07]  /*2e080*/  @P5 FMUL.FTZ R11, R11, 0.69314718246459960938 ;  /* 0x3f3172180b0b5820 */ /* 0x002fce0000410000 */
[----:B------:R-:W1:Y:S01]  /*2e090*/  @P2 MUFU.LG2 R13, R20 ;  /* 0x00000014000d2308 */ /* 0x000e620000000c00 */
[----:B------:R-:W-:Y:S02]  /*2e0a0*/  @P5 FFMA.FTZ R24, R26, R38, R11 ;  /* 0x000000261a185223 */ /* 0x000fe4000001000b */
[-C--:B--2---:R-:W-:Y:S02]  /*2e0b0*/  @P0 IMAD R6, R9, R28.reuse, RZ ;  /* 0x0000001c09060224 */ /* 0x084fe400078e02ff */
[----:B------:R-:W-:Y:S02]  /*2e0c0*/  @P0 IMAD.WIDE.U32 R4, R8, R28, RZ ;  /* 0x0000001c08040225 */ /* 0x000fe400078e00ff */
[----:B------:R2:W5:Y:S01]  /*2e0d0*/  @!P0 LD.E.64 R8, [R134.64+0x88] ;  /* 0x0000880486088980 */ /* 0x000562000c101b00 */
[C---:B----4-:R-:W-:Y:S01]  /*2e0e0*/  PRMT R11, R0.reuse, 0x7770, RZ ;  /* 0x00007770000b7816 */ /* 0x050fe200000000ff */
[----:B------:R-:W4:Y:S01]  /*2e0f0*/  @P3 MUFU.LG2 R7, R21 ;  /* 0x0000001500073308 */ /* 0x000f220000000c00 */
[----:B------:R-:W-:-:S02]  /*2e100*/  PRMT R0, R0, 0x7771, RZ ;  /* 0x0000777100007816 */ /* 0x000fc400000000ff */
[----:B------:R-:W-:-:S04]  /*2e110*/  ISETP.NE.AND P1, PT, R11, RZ, PT ;  /* 0x000000ff0b00720c */ /* 0x000fc80003f25270 */
[----:B------:R-:W-:Y:S01]  /*2e120*/  ISETP.NE.OR P5, PT, R0, RZ, !P1 ;  /* 0x000000ff0000720c */ /* 0x000fe20004fa5670 */
[----:B------:R-:W-:Y:S01]  /*2e130*/  @P4 FMUL.FTZ R10, R10, 0.69314718246459960938 ;  /* 0x3f3172180a0a4820 */ /* 0x000fe20000410000 */
[----:B------:R-:W-:Y:S01]  /*2e140*/  @!P0 SHF.R.S32.HI R12, RZ, 0x1f, R47 ;  /* 0x0000001fff0c8819 */ /* 0x000fe2000001142f */
[----:B---3--:R-:W-:Y:S01]  /*2e150*/  @!P0 IMAD R3, R3, R47, RZ ;  /* 0x0000002f03038224 */ /* 0x008fe200078e02ff */
[----:B------:R-:W-:Y:S01]  /*2e160*/  MOV R25, 0x7f800000 ;  /* 0x7f80000000197802 */ /* 0x000fe20000000f00 */
[----:B------:R-:W-:Y:S01]  /*2e170*/  @P4 FFMA.FTZ R25, R26, R37, R10 ;  /* 0x000000251a194223 */ /* 0x000fe2000001000a */
[----:B------:R-:W-:Y:S01]  /*2e180*/  @P0 MOV R22, R4 ;  /* 0x0000000400160202 */ /* 0x000fe20000000f00 */
[C---:B------:R-:W-:Y:S02]  /*2e190*/  @!P0 IMAD R10, R2.reuse, R12, R3 ;  /* 0x0000000c020a8224 */ /* 0x040fe400078e0203 */
[----:B-1----:R-:W-:Y:S02]  /*2e1a0*/  @P2 FMUL.FTZ R4, R13, 0.69314718246459960938 ;  /* 0x3f3172180d042820 */ /* 0x002fe40000410000 */
[----:B------:R-:W-:Y:S01]  /*2e1b0*/  @!P0 IMAD.WIDE.U32 R2, R2, R47, RZ ;  /* 0x0000002f02028225 */ /* 0x000fe200078e00ff */
[----:B------:R-:W-:Y:S03]  /*2e1c0*/  BSSY B1, `(.L_x_909) ;  /* 0x0000017000017945 */ /* 0x000fe60003800000 */
[----:B----4-:R-:W-:Y:S01]  /*2e1d0*/  @P3 FMUL.FTZ R7, R7, 0.69314718246459960938 ;  /* 0x3f31721807073820 */ /* 0x010fe20000410000 */
[----:B------:R-:W-:Y:S01]  /*2e1e0*/  MOV R20, 0x7f800000 ;  /* 0x7f80000000147802 */ /* 0x000fe20000000f00 */
[----:B------:R-:W-:Y:S01]  /*2e1f0*/  IMAD.MOV.U32 R21, RZ, RZ, 0x7f800000 ;  /* 0x7f800000ff157424 */ /* 0x000fe200078e00ff */
[----:B------:R-:W-:Y:S01]  /*2e200*/  PLOP3.LUT P4, PT, PT, PT, PT, 0x8, 0x0 ;  /* 0x000000000000781c */ /* 0x000fe20003f8e170 */
[----:B------:R-:W-:Y:S01]  /*2e210*/  @P0 IMAD.IADD R23, R5, 0x1, R6 ;  /* 0x0000000105170824 */ /* 0x000fe200078e0206 */
[----:B------:R-:W-:Y:S01]  /*2e220*/  @!P0 IADD3 R23, R3, R10, RZ ;  /* 0x0000000a03178210 */ /* 0x000fe20007ffe0ff */
[C---:B------:R-:W-:Y:S01]  /*2e230*/  @P2 FFMA.FTZ R21, R26.reuse, R39, R4 ;  /* 0x000000271a152223 */ /* 0x040fe20000010004 */
[----:B------:R-:W-:Y:S01]  /*2e240*/  @!P0 MOV R22, R2 ;  /* 0x0000000200168202 */ /* 0x000fe20000000f00 */
[----:B------:R-:W-:Y:S01]  /*2e250*/  @P3 FFMA.FTZ R20, R26, R36, R7 ;  /* 0x000000241a143223 */ /* 0x000fe20000010007 */
[----:B------:R-:W-:Y:S01]  /*2e260*/  CS2R R4, SRZ ;  /* 0x0000000000047805 */ /* 0x000fe2000001ff00 */
[----:B------:R-:W-:Y:S05]  /*2e270*/  @P5 BRA `(.L_x_910) ;  /* 0x000000b000005947 */ /* 0x000fea0003800000 */
[----:B--2---:R-:W-:Y:S01]  /*2e280*/  ISETP.NE.AND P0, PT, R28, -0x1, PT ;  /* 0xffffffff1c00780c */ /* 0x004fe20003f05270 */
[----:B------:R-:W-:-:S12]  /*2e290*/  BSSY B0, `(.L_x_911) ;  /* 0x0000005000007945 */ /* 0x000fd80003800000 */
[----:B------:R-:W-:Y:S05]  /*2e2a0*/  @P0 BRA `(.L_x_912) ;  /* 0x0000003000000947 */ /* 0x000fea0003800000 */
[----:B------:R-:W2:Y:S02]  /*2e2b0*/  LD.E R0, [R134.64+0xb4] ;  /* 0x0000b40486007980 */ /* 0x000ea4000c101900 */
[----:B--2---:R-:W-:-:S05]  /*2e2c0*/  IMAD R28, R0, R47, RZ ;  /* 0x0000002f001c7224 */ /* 0x004fca00078e02ff */
[----:B------:R1:W-:Y:S02]  /*2e2d0*/  STL [R1+0x2dc], R28 ;  /* 0x0002dc1c01007387 */ /* 0x0003e40000100800 */
.L_x_912:
[----:B------:R-:W-:Y:S05]  /*2e2e0*/  BSYNC B0 ;  /* 0x0000000000007941 */ /* 0x000fea0003800000 */
.L_x_911:
[----:B------:R-:W-:Y:S01]  /*2e2f0*/  PLOP3.LUT P4, PT, PT, PT, PT, 0x80, 0x0 ;  /* 0x000000000000781c */ /* 0x000fe20003f8f070 */
[--C-:B------:R-:W-:Y:S01]  /*2e300*/  IMAD.MOV.U32 R4, RZ, RZ, R28.reuse ;  /* 0x000000ffff047224 */ /* 0x100fe200078e001c */
[----:B------:R-:W-:Y:S02]  /*2e310*/  SHF.R.S32.HI R5, RZ, 0x1f, R28 ;  /* 0x0000001fff057819 */ /* 0x000fe4000001141c */
[----:B------:R-:W-:-:S04]  /*2e320*/  PRMT R0, RZ, 0x7610, R0 ;  /* 0x00007610ff007816 */ /* 0x000fc80000000000 */
.L_x_910:
[----:B--2---:R-:W-:Y:S05]  /*2e330*/  BSYNC B1 ;  /* 0x0000000000017941 */ /* 0x004fea0003800000 */
.L_x_909:
[----:B------:R-:W-:Y:S01]  /*2e340*/  LOP3.LUT P0, RZ, R0, 0xff, RZ, 0xc0, !PT ;  /* 0x000000ff00ff7812 */ /* 0x000fe2000780c0ff */
[----:B------:R2:W5:-:S12]  /*2e350*/  LD.E.64 R2, [R134.64+0xa0] ;  /* 0x0000a00486027980 */ /* 0x000558000c101b00 */
[----:B------:R-:W3:Y:S01]  /*2e360*/  @P0 LD.E.64 R6, [R134.64+0xb0] ;  /* 0x0000b00486060980 */ /* 0x000ee2000c101b00 */
        /* <DEDUP_REMOVED lines=8> */
.L_x_913:
[----:B--2---:R-:W-:Y:S01]  /*2e3f0*/  WARPSYNC 0xffffffff ;  /* 0xffffffff00007948 */ /* 0x004fe20003800000 */
[----:B------:R-:W-:Y:S01]  /*2e400*/  BAR.SYNC.DEFER_BLOCKING 0x0 ;  /* 0x0000000000007b1d */ /* 0x000fe20000010000 */
[----:B------:R-:W-:Y:S01]  /*2e410*/  IMAD R7, R47, R10, RZ ;  /* 0x0000000a2f077224 */ /* 0x000fe200078e02ff */
[----:B------:R-:W-:-:S04]  /*2e420*/  LOP3.LUT R11, R44, 0xffffffe0, RZ, 0xc0, !PT ;  /* 0xffffffe02c0b7812 */ /* 0x000fc800078ec0ff */
[----:B------:R-:W2:Y:S01]  /*2e430*/  S2R R47, SR_CTAID.X ;  /* 0x00000000002f7919 */ /* 0x000ea20000002500 */
[----:B------:R-:W-:Y:S01]  /*2e440*/  IMAD.IADD R11, R46, 0x1, -R11 ;  /* 0x000000012e0b7824 */ /* 0x000fe200078e0a0b */
[----:B------:R-:W-:Y:S01]  /*2e450*/  SEL R7, R7, RZ, !P4 ;  /* 0x000000ff07077207 */ /* 0x000fe20006000000 */
[----:B------:R-:W-:Y:S01]  /*2e460*/  BSSY B0, `(.L_x_914) ;  /* 0x0000030000007945 */ /* 0x000fe20003800000 */
[----:B------:R-:W3:Y:S02]  /*2e470*/  S2R R26, SR_CTAID.Z ;  /* 0x00000000001a7919 */ /* 0x000ee40000002700 */
[----:B------:R-:W-:Y:S02]  /*2e480*/  LOP3.LUT P2, RZ, R11, 0x3, RZ, 0xc0, !PT ;  /* 0x000000030bff7812 */ /* 0x000fe4000784c0ff */
[----:B-1----:R1:W4:Y:S04]  /*2e490*/  LDS.128 R28, [R229] ;  /* 0x00000000e51c7984 */ /* 0x0023280000000c00 */
[----:B------:R1:W1:Y:S01]  /*2e4a0*/  LDS.128 R32, [R229+0x800] ;  /* 0x00080000e5207984 */ /* 0x0002620000000c00 */
[----:B--2---:R-:W-:-:S03]  /*2e4b0*/  IMAD R10, R47, R6, RZ ;  /* 0x000000062f0a7224 */ /* 0x004fc600078e02ff */
[----:B------:R2:W1:Y:S01]  /*2e4c0*/  LDS.128 R36, [R229+0x1000] ;  /* 0x00100000e5247984 */ /* 0x0004620000000c00 */
[----:B---3--:R-:W-:-:S03]  /*2e4d0*/  IMAD R7, R26, R0, R7 ;  /* 0x000000001a077224 */ /* 0x008fc600078e0207 */
[----:B------:R2:W3:Y:S01]  /*2e4e0*/  LDS.128 R40, [R229+0x1800] ;  /* 0x00180000e5287984 */ /* 0x0004e20000000c00 */
[----:B------:R-:W-:-:S05]  /*2e4f0*/  IMAD.SHL.U32 R0, R10, 0x80, RZ ;  /* 0x000000800a007824 */ /* 0x000fca00078e00ff */
[--C-:B------:R-:W-:Y:S02]  /*2e500*/  IADD3 R4, P1, P0, R0, R4, R7.reuse ;  /* 0x0000000400047210 */ /* 0x100fe4000783e007 */
[----:B------:R-:W-:Y:S02]  /*2e510*/  SHF.R.S32.HI R10, RZ, 0x1f, R0 ;  /* 0x0000001fff0a7819 */ /* 0x000fe40000011400 */
[----:B------:R-:W-:-:S04]  /*2e520*/  SHF.R.S32.HI R0, RZ, 0x1f, R7 ;  /* 0x0000001fff007819 */ /* 0x000fc80000011407 */
[----:B------:R-:W-:Y:S01]  /*2e530*/  IADD3.X R0, R10, R5, R0, P1, P0 ;  /* 0x000000050a007210 */ /* 0x000fe20000fe0400 */
[----:B------:R-:W-:Y:S05]  /*2e540*/  @P2 BRA `(.L_x_915) ;  /* 0x0000021000002947 */ /* 0x000fea0003800000 */
[----:B--2---:R-:W2:Y:S04]  /*2e550*/  LDL.LU R13, [R1+0x2fc] ;  /* 0x0002fc00010d7983 */ /* 0x004ea80000300800 */
[----:B------:R-:W2:Y:S02]  /*2e560*/  LDL.LU R12, [R1+0x300] ;  /* 0x00030000010c7983 */ /* 0x000ea40000300800 */
[C---:B--2---:R-:W-:Y:S02]  /*2e570*/  ISETP.GE.AND P6, PT, R12.reuse, R13, PT ;  /* 0x0000000d0c00720c */ /* 0x044fe40003fc6270 */
[C---:B------:R-:W-:Y:S02]  /*2e580*/  IADD3 R7, R12.reuse, 0x8, RZ ;  /* 0x000000080c077810 */ /* 0x040fe40007ffe0ff */
[----:B------:R-:W-:-:S02]  /*2e590*/  IADD3 R5, R12, 0x40, RZ ;  /* 0x000000400c057810 */ /* 0x000fc40007ffe0ff */
[C---:B------:R-:W-:Y:S02]  /*2e5a0*/  IADD3 R11, R12.reuse, 0x48, RZ ;  /* 0x000000480c0b7810 */ /* 0x040fe40007ffe0ff */
[-C--:B------:R-:W-:Y:S02]  /*2e5b0*/  ISETP.GE.AND P5, PT, R7, R13.reuse, PT ;  /* 0x0000000d0700720c */ /* 0x080fe40003fa6270 */
[-C--:B------:R-:W-:Y:S02]  /*2e5c0*/  ISETP.GE.AND P4, PT, R5, R13.reuse, PT ;  /* 0x0000000d0500720c */ /* 0x080fe40003f86270 */
[----:B------:R-:W-:Y:S01]  /*2e5d0*/  ISETP.GE.AND P3, PT, R11, R13, PT ;  /* 0x0000000d0b00720c */ /* 0x000fe20003f66270 */
[----:B------:R-:W-:-:S05]  /*2e5e0*/  @!P6 IMAD R10, R12, R6, RZ ;  /* 0x000000060c0ae224 */ /* 0x000fca00078e02ff */
[----:B------:R-:W-:-:S03]  /*2e5f0*/  @!P6 IADD3 R12, P0, R10, R4, RZ ;  /* 0x000000040a0ce210 */ /* 0x000fc60007f1e0ff */
[----:B------:R-:W-:Y:S01]  /*2e600*/  @!P5 IMAD R13, R7, R6, RZ ;  /* 0x00000006070dd224 */ /* 0x000fe200078e02ff */
[----:B------:R-:W-:Y:S01]  /*2e610*/  @!P6 LEA.HI.X.SX32 R14, R10, R0, 0x1, P0 ;  /* 0x000000000a0ee211 */ /* 0x000fe200000f0eff */
[----:B------:R-:W-:Y:S01]  /*2e620*/  @!P4 IMAD R15, R5, R6, RZ ;  /* 0x00000006050fc224 */ /* 0x000fe200078e02ff */
[C---:B-----5:R-:W-:Y:S01]  /*2e630*/  @!P6 LEA R10, P0, R12.reuse, R2, 0x2 ;  /* 0x000000020c0ae211 */ /* 0x060fe200078010ff */
[----:B------:R-:W-:Y:S01]  /*2e640*/  @!P3 IMAD R7, R11, R6, RZ ;  /* 0x000000060b07b224 */ /* 0x000fe200078e02ff */
[-C--:B------:R-:W-:Y:S02]  /*2e650*/  @!P5 IADD3 R5, P2, R13, R4.reuse, RZ ;  /* 0x000000040d05d210 */ /* 0x080fe40007f5e0ff */
[----:B------:R-:W-:Y:S02]  /*2e660*/  @!P6 LEA.HI.X R11, R12, R3, R14, 0x2, P0 ;  /* 0x000000030c0be211 */ /* 0x000fe400000f140e */
[-C--:B------:R-:W-:Y:S02]  /*2e670*/  @!P4 IADD3 R14, P1, R15, R4.reuse, RZ ;  /* 0x000000040f0ec210 */ /* 0x080fe40007f3e0ff */
[----:B------:R-:W-:Y:S01]  /*2e680*/  @!P3 IADD3 R12, P0, R7, R4, RZ ;  /* 0x00000004070cb210 */ /* 0x000fe20007f1e0ff */
[----:B------:R2:W-:Y:S01]  /*2e690*/  @!P6 ST.E [R10.64], R24 ;  /* 0x000000180a00e985 */ /* 0x0005e2000c101904 */
[----:B------:R-:W-:-:S02]  /*2e6a0*/  @!P5 LEA.HI.X.SX32 R4, R13, R0, 0x1, P2 ;  /* 0x000000000d04d211 */ /* 0x000fc400010f0eff */
[----:B------:R-:W-:Y:S02]  /*2e6b0*/  @!P5 LEA R6, P2, R5, R2, 0x2 ;  /* 0x000000020506d211 */ /* 0x000fe400078410ff */
[-C--:B------:R-:W-:Y:S02]  /*2e6c0*/  @!P4 LEA.HI.X.SX32 R15, R15, R0.reuse, 0x1, P1 ;  /* 0x000000000f0fc211 */ /* 0x080fe400008f0eff */
[----:B------:R-:W-:Y:S02]  /*2e6d0*/  @!P3 LEA.HI.X.SX32 R0, R7, R0, 0x1, P0 ;  /* 0x000000000700b211 */ /* 0x000fe400000f0eff */
[-C--:B------:R-:W-:Y:S02]  /*2e6e0*/  @!P5 LEA.HI.X R7, R5, R3.reuse, R4, 0x2, P2 ;  /* 0x000000030507d211 */ /* 0x080fe400010f1404 */
[-C--:B------:R-:W-:Y:S02]  /*2e6f0*/  @!P4 LEA R4, P1, R14, R2.reuse, 0x2 ;  /* 0x000000020e04c211 */ /* 0x080fe400078210ff */
[----:B------:R-:W-:Y:S01]  /*2e700*/  @!P3 LEA R2, P0, R12, R2, 0x2 ;  /* 0x000000020c02b211 */ /* 0x000fe200078010ff */
[----:B------:R2:W-:Y:S01]  /*2e710*/  @!P5 ST.E [R6.64], R25 ;  /* 0x000000190600d985 */ /* 0x0005e2000c101904 */
[----:B------:R-:W-:-:S02]  /*2e720*/  @!P4 LEA.HI.X R5, R14, R3, R15, 0x2, P1 ;  /* 0x000000030e05c211 */ /* 0x000fc400008f140f */
[----:B------:R-:W-:-:S03]  /*2e730*/  @!P3 LEA.HI.X R3, R12, R3, R0, 0x2, P0 ;  /* 0x000000030c03b211 */ /* 0x000fc600000f1400 */
[----:B------:R2:W-:Y:S04]  /*2e740*/  @!P4 ST.E [R4.64], R20 ;  /* 0x000000140400c985 */ /* 0x0005e8000c101904 */
[----:B------:R2:W-:Y:S02]  /*2e750*/  @!P3 ST.E [R2.64], R21 ;  /* 0x000000150200b985 */ /* 0x0005e4000c101904 */
.L_x_915:
[----:B------:R-:W-:Y:S05]  /*2e760*/  BSYNC B0 ;  /* 0x0000000000007941 */ /* 0x000fea0003800000 */
.L_x_914:
[----:B--2---:R-:W2:Y:S04]  /*2e770*/  LDL.LU R5, [R1+0x2f8] ;  /* 0x0002f80001057983 */ /* 0x004ea80000300800 */
[----:B----4-:R-:W4:Y:S04]  /*2e780*/  LD.E R4, [R134.64+0xc0] ;  /* 0x0000c00486047980 */ /* 0x010f28000c101900 */
[----:B------:R3:W5:Y:S04]  /*2e790*/  LDL.64 R14, [R1+0x2f0] ;  /* 0x0002f000010e7983 */ /* 0x0007680000100a00 */
[----:B-----5:R-:W1:Y:S02]  /*2e7a0*/  S2R R2, SR_TID.X ;  /* 0x0000000000027919 */ /* 0x020e640000002100 */
[----:B-1----:R-:W-:-:S04]  /*2e7b0*/  SHF.R.S32.HI R0, RZ, 0x1f, R2 ;  /* 0x0000001fff007819 */ /* 0x002fc80000011402 */
[----:B------:R-:W-:-:S04]  /*2e7c0*/  LEA.HI R0, R0, R2, RZ, 0x2 ;  /* 0x0000000200007211 */ /* 0x000fc800078f10ff */
[----:B------:R-:W-:-:S05]  /*2e7d0*/  LOP3.LUT R0, R0, 0xfffffffc, RZ, 0xc0, !PT ;  /* 0xfffffffc00007812 */ /* 0x000fca00078ec0ff */
[----:B------:R-:W-:-:S04]  /*2e7e0*/  IMAD.IADD R0, R2, 0x1, -R0 ;  /* 0x0000000102007824 */ /* 0x000fc800078e0a00 */
[----:B------:R-:W-:Y:S01]  /*2e7f0*/  IMAD.SHL.U32 R0, R0, 0x8, RZ ;  /* 0x0000000800007824 */ /* 0x000fe200078e00ff */
[----:B------:R-:W-:-:S04]  /*2e800*/  IADD3 R2, P0, R235, R22, RZ ;  /* 0x00000016eb027210 */ /* 0x000fc80007f1e0ff */
[----:B------:R-:W-:-:S05]  /*2e810*/  SHF.R.S32.HI R0, RZ, 0x1f, R0 ;  /* 0x0000001fff007819 */ /* 0x000fca0000011400 */
[----:B------:R-:W-:Y:S02]  /*2e820*/  IMAD.X R3, R0, 0x1, R23, P0 ;  /* 0x0000000100037824 */ /* 0x000fe400000e0617 */
[-C--:B------:R-:W-:Y:S01]  /*2e830*/  IMAD R0, R19, R26.reuse, RZ ;  /* 0x0000001a13007224 */ /* 0x080fe200078e02ff */
[----:B------:R-:W-:Y:S01]  /*2e840*/  BSSY B0, `(.L_x_916) ;  /* 0x0000011000007945 */ /* 0x000fe20003800000 */
[----:B------:R-:W-:-:S04]  /*2e850*/  IMAD.WIDE.U32 R6, R18, R26, R2 ;  /* 0x0000001a12067225 */ /* 0x000fc800078e0002 */
[----:B--2---:R-:W-:Y:S01]  /*2e860*/  IMAD R12, R47, -0x80, R5 ;  /* 0xffffff802f0c7824 */ /* 0x004fe200078e0205 */
[----:B----4-:R-:W-:-:S04]  /*2e870*/  ISETP.GE.AND P1, PT, R235, R4, PT ;  /* 0x00000004eb00720c */ /* 0x010fc80003f26270 */
[----:B------:R-:W-:Y:S02]  /*2e880*/  ISETP.GE.OR P0, PT, R45, R12, P1 ;  /* 0x0000000c2d00720c */ /* 0x000fe40000f06670 */
[----:B------:R-:W-:-:S05]  /*2e890*/  SHF.R.S32.HI R5, RZ, 0x1f, R26 ;  /* 0x0000001fff057819 */ /* 0x000fca000001141a */
[----:B------:R-:W-:-:S04]  /*2e8a0*/  IMAD R0, R18, R5, R0 ;  /* 0x0000000512007224 */ /* 0x000fc800078e0200 */
[----:B------:R-:W-:Y:S02]  /*2e8b0*/  IMAD.IADD R5, R7, 0x1, R0 ;  /* 0x0000000107057824 */ /* 0x000fe400078e0200 */
[----:B------:R-:W-:Y:S05]  /*2e8c0*/  @P0 BRA `(.L_x_917) ;  /* 0x0000008000000947 */ /* 0x000fea0003800000 */
[----:B---3--:R-:W-:Y:S01]  /*2e8d0*/  MOV R4, R6 ;  /* 0x0000000600047202 */ /* 0x008fe20000000f00 */
[----:B------:R-:W-:-:S04]  /*2e8e0*/  IMAD R0, R15, R8, RZ ;  /* 0x000000080f007224 */ /* 0x000fc800078e02ff */
[----:B------:R-:W-:-:S04]  /*2e8f0*/  IMAD.WIDE.U32 R2, R14, R8, R4 ;  /* 0x000000080e027225 */ /* 0x000fc800078e0004 */
[----:B------:R-:W-:Y:S01]  /*2e900*/  IMAD R0, R14, R9, R0 ;  /* 0x000000090e007224 */ /* 0x000fe200078e0200 */
[----:B------:R-:W-:-:S04]  /*2e910*/  LEA R10, P0, R2, R16, 0x1 ;  /* 0x00000010020a7211 */ /* 0x000fc800078008ff */
[----:B------:R-:W-:-:S04]  /*2e920*/  IADD3 R0, R3, R0, RZ ;  /* 0x0000000003007210 */ /* 0x000fc80007ffe0ff */
[----:B------:R-:W-:-:S05]  /*2e930*/  LEA.HI.X R11, R2, R17, R0, 0x1, P0 ;  /* 0x00000011020b7211 */ /* 0x000fca00000f0c00 */
[----:B------:R1:W-:Y:S02]  /*2e940*/  ST.E.128 [R10.64], R28 ;  /* 0x0000001c0a007985 */ /* 0x0003e4000c101d04 */
.L_x_917:
[----:B---3--:R-:W-:Y:S05]  /*2e950*/  BSYNC B0 ;  /* 0x0000000000007941 */ /* 0x008fea0003800000 */
.L_x_916:
[----:B------:R-:W-:Y:S01]  /*2e960*/  LEA.HI.SX32 R0, R27, 0x20, 0x1e ;  /* 0x000000201b007811 */ /* 0x000fe200078ff2ff */
[----:B------:R-:W-:Y:S03]  /*2e970*/  BSSY B0, `(.L_x_918) ;  /* 0x000000e000007945 */ /* 0x000fe60003800000 */
[----:B------:R-:W-:-:S13]  /*2e980*/  ISETP.GE.OR P0, PT, R0, R12, P1 ;  /* 0x0000000c0000720c */ /* 0x000fda0000f06670 */
[----:B------:R-:W-:Y:S05]  /*2e990*/  @P0 BRA `(.L_x_919) ;  /* 0x000000b000000947 */ /* 0x000fea0003800000 */
[----:B-1----:R-:W-:Y:S01]  /*2e9a0*/  IADD3 R10, P0, R14, 0x20, RZ ;  /* 0x000000200e0a7810 */ /* 0x002fe20007f1e0ff */
[----:B------:R-:W-:Y:S01]  /*2e9b0*/  IMAD.MOV.U32 R2, RZ, RZ, R6 ;  /* 0x000000ffff027224 */ /* 0x000fe200078e0006 */
[----:B------:R-:W-:-:S03]  /*2e9c0*/  MOV R3, R5 ;  /* 0x0000000500037202 */ /* 0x000fc60000000f00 */
[----:B------:R-:W-:Y:S02]  /*2e9d0*/  IMAD.X R0, RZ, RZ, R15, P0 ;  /* 0x000000ffff007224 */ /* 0x000fe400000e060f */
[----:B------:R-:W-:-:S04]  /*2e9e0*/  IMAD.WIDE.U32 R2, R8, R10, R2 ;  /* 0x0000000a08027225 */ /* 0x000fc800078e0002 */
[----:B------:R-:W-:-:S04]  /*2e9f0*/  IMAD R0, R0, R8, RZ ;  /* 0x0000000800007224 */ /* 0x000fc800078e02ff */
[----:B------:R-:W-:Y:S01]  /*2ea00*/  IMAD R0, R9, R10, R0 ;  /* 0x0000000a09007224 */ /* 0x000fe200078e0200 */
[----:B------:R-:W-:-:S04]  /*2ea10*/  LEA R10, P0, R2, R16, 0x1 ;  /* 0x00000010020a7211 */ /* 0x000fc800078008ff */
[----:B------:R-:W-:-:S04]  /*2ea20*/  IADD3 R0, R3, R0, RZ ;  /* 0x0000000003007210 */ /* 0x000fc80007ffe0ff */
[----:B------:R-:W-:-:S05]  /*2ea30*/  LEA.HI.X R11, R2, R17, R0, 0x1, P0 ;  /* 0x00000011020b7211 */ /* 0x000fca00000f0c00 */
[----:B------:R1:W-:Y:S02]  /*2ea40*/  ST.E.128 [R10.64], R32 ;  /* 0x000000200a007985 */ /* 0x0003e4000c101d04 */
.L_x_919:
[----:B------:R-:W-:Y:S05]  /*2ea50*/  BSYNC B0 ;  /* 0x0000000000007941 */ /* 0x000fea0003800000 */
.L_x_918:
        /* <DEDUP_REMOVED lines=15> */
.L_x_921:
[----:B------:R-:W-:Y:S05]  /*2eb50*/  BSYNC B0 ;  /* 0x0000000000007941 */ /* 0x000fea0003800000 */
.L_x_920:
[----:B------:R-:W-:Y:S01]  /*2eb60*/  LEA.HI.SX32 R0, R27, 0x60, 0x1e ;  /* 0x000000601b007811 */ /* 0x000fe200078ff2ff */
[----:B------:R-:W-:Y:S01]  /*2eb70*/  IMAD.MOV.U32 R3, RZ, RZ, 0x0 ;  /* 0x00000000ff037424 */ /* 0x000fe200078e00ff */
[----:B-1----:R-:W-:Y:S02]  /*2eb80*/  MOV R10, 0x70 ;  /* 0x00000070000a7802 */ /* 0x002fe40000000f00 */
[----:B------:R-:W-:-:S03]  /*2eb90*/  ISETP.GE.OR P1, PT, R0, R12, P1 ;  /* 0x0000000c0000720c */ /* 0x000fc60000f26670 */
[----:B------:R-:W-:-:S10]  /*2eba0*/  IMAD.MOV.U32 R2, RZ, RZ, R10 ;  /* 0x000000ffff027224 */ /* 0x000fd400078e000a */
[----:B------:R-:W-:Y:S05]  /*2ebb0*/  @P1 RET.REL.NODEC R2 `(_ZN5flash16flash_fwd_kernelI23Flash_fwd_kernel_traitsILi32ELi128ELi128ELi4ELb0ELb0EN7cutlass10bfloat16_tE19Flash_kernel_traitsILi32ELi128ELi128ELi4ES3_EELb1ELb0ELb1ELb0ELb0ELb0ELb0ELb1EEEvNS_16Flash_fwd_paramsE) ;  /* 0xfffd144002001950 */ /* 0x000fea0003c3ffff */
[----:B------:R-:W-:Y:S01]  /*2ebc0*/  IADD3 R7, P0, R14, 0x60, RZ ;  /* 0x000000600e077810 */ /* 0x000fe20007f1e0ff */
[----:B------:R-:W-:Y:S01]  /*2ebd0*/  IMAD.MOV.U32 R2, RZ, RZ, R6 ;  /* 0x000000ffff027224 */ /* 0x000fe200078e0006 */
[----:B------:R-:W-:-:S03]  /*2ebe0*/  MOV R3, R5 ;  /* 0x0000000500037202 */ /* 0x000fc60000000f00 */
[----:B------:R-:W-:Y:S02]  /*2ebf0*/  IMAD.X R0, RZ, RZ, R15, P0 ;  /* 0x000000ffff007224 */ /* 0x000fe400000e060f */
[----:B------:R-:W-:-:S04]  /*2ec00*/  IMAD.WIDE.U32 R4, R8, R7, R2 ;  /* 0x0000000708047225 */ /* 0x000fc800078e0002 */
[----:B------:R-:W-:Y:S01]  /*2ec10*/  IMAD R0, R0, R8, RZ ;  /* 0x0000000800007224 */ /* 0x000fe200078e02ff */
[----:B------:R-:W-:-:S03]  /*2ec20*/  LEA R2, P0, R4, R16, 0x1 ;  /* 0x0000001004027211 */ /* 0x000fc600078008ff */
[----:B------:R-:W-:-:S04]  /*2ec30*/  IMAD R0, R9, R7, R0 ;  /* 0x0000000709007224 */ /* 0x000fc800078e0200 */
[----:B------:R-:W-:-:S05]  /*2ec40*/  IMAD.IADD R0, R5, 0x1, R0 ;  /* 0x0000000105007824 */ /* 0x000fca00078e0200 */
[----:B------:R-:W-:-:S05]  /*2ec50*/  LEA.HI.X R3, R4, R17, R0, 0x1, P0 ;  /* 0x0000001104037211 */ /* 0x000fca00000f0c00 */
[----:B------:R1:W-:Y:S02]  /*2ec60*/  ST.E.128 [R2.64], R40 ;  /* 0x0000002802007985 */ /* 0x0003e4000c101d04 */
[----:B-1----:R-:W-:Y:S02]  /*2ec70*/  MOV R2, R10 ;  /* 0x0000000a00027202 */ /* 0x002fe40000000f00 */
[----:B------:R-:W-:-:S04]  /*2ec80*/  MOV R3, 0x0 ;  /* 0x0000000000037802 */ /* 0x000fc80000000f00 */
[----:B------:R-:W-:Y:S05]  /*2ec90*/  RET.REL.NODEC R2 `(_ZN5flash16flash_fwd_kernelI23Flash_fwd_kernel_traitsILi32ELi128ELi128ELi4ELb0ELb0EN7cutlass10bfloat16_tE19Flash_kernel_traitsILi32ELi128ELi128ELi4ES3_EELb1ELb0ELb1ELb0ELb0ELb0ELb0ELb1EEEvNS_16Flash_fwd_paramsE) ;  /* 0xfffd136002007950 */ /* 0x000fea0003c3ffff */
.L_x_907:
[----:B------:R2:W5:Y:S01]  /*2eca0*/  LDL R0, [R1+0x28c] ;  /* 0x00028c0001007983 */ /* 0x0005620000100800 */
[----:B------:R-:W-:Y:S02]  /*2ecb0*/  MOV R3, 0x2 ;  /* 0x0000000200037802 */ /* 0x000fe40000000f00 */
[----:B------:R-:W-:Y:S02]  /*2ecc0*/  MOV R2, 0x2ece0 ;  /* 0x0002ece000027802 */ /* 0x000fe40000000f00 */
[----:B-12--5:R-:W-:Y:S05]  /*2ecd0*/  CALL.REL.NOINC `($__internal_0_$__cuda_sm70_shflsync_bfly_p) ;  /* 0x0000026000007944 */ /* 0x026fea0003c00000 */
[----:B------:R-:W-:Y:S01]  /*2ece0*/  MOV R0, R9 ;  /* 0x0000000900007202 */ /* 0x000fe20000000f00 */
[----:B------:R-:W-:Y:S05]  /*2ecf0*/  BRA `(.L_x_922) ;  /* 0xffffea9000007947 */ /* 0x000fea000383ffff */
.L_x_908:
[----:B------:R-:W-:Y:S02]  /*2ed00*/  MOV R3, 0x1 ;  /* 0x0000000100037802 */ /* 0x000fe40000000f00 */
[----:B------:R-:W-:Y:S02]  /*2ed10*/  MOV R2, 0x2ed30 ;  /* 0x0002ed3000027802 */ /* 0x000fe40000000f00 */
[----:B-1---5:R-:W-:Y:S05]  /*2ed20*/  CALL.REL.NOINC `($__internal_0_$__cuda_sm70_shflsync_bfly_p) ;  /* 0x0000021000007944 */ /* 0x022fea0003c00000 */
[----:B------:R-:W-:Y:S02]  /*2ed30*/  FADD.FTZ R23, R0, R9 ;  /* 0x0000000900177221 */ /* 0x000fe40000010000 */
[----:B------:R1:W5:Y:S01]  /*2ed40*/  LDL R0, [R1+0x6c] ;  /* 0x00006c0001007983 */ /* 0x0003620000100800 */
[----:B------:R-:W-:Y:S02]  /*2ed50*/  MOV R3, 0x2 ;  /* 0x0000000200037802 */ /* 0x000fe40000000f00 */
[----:B------:R-:W-:-:S02]  /*2ed60*/  MOV R2, 0x2ed80 ;  /* 0x0002ed8000027802 */ /* 0x000fc40000000f00 */
[----:B-1---5:R-:W-:Y:S05]  /*2ed70*/  CALL.REL.NOINC `($__internal_0_$__cuda_sm70_shflsync_bfly_p) ;  /* 0x000001c000007944 */ /* 0x022fea0003c00000 */
[----:B------:R-:W2:Y:S01]  /*2ed80*/  LDL.LU R0, [R1+0x6c] ;  /* 0x00006c0001007983 */ /* 0x000ea20000300800 */
[----:B------:R-:W-:-:S02]  /*2ed90*/  MOV R3, 0x1 ;  /* 0x0000000100037802 */ /* 0x000fc40000000f00 */
[----:B------:R-:W-:Y:S01]  /*2eda0*/  MOV R2, 0x2edd0 ;  /* 0x0002edd000027802 */ /* 0x000fe20000000f00 */
[----:B--2---:R-:W-:Y:S02]  /*2edb0*/  FADD.FTZ R0, R0, R9 ;  /* 0x0000000900007221 */ /* 0x004fe40000010000 */
[----:B------:R-:W-:Y:S05]  /*2edc0*/  CALL.REL.NOINC `($__internal_0_$__cuda_sm70_shflsync_bfly_p) ;  /* 0x0000017000007944 */ /* 0x000fea0003c00000 */
[----:B------:R-:W-:Y:S02]  /*2edd0*/  FADD.FTZ R22, R0, R9 ;  /* 0x0000000900167221 */ /* 0x000fe40000010000 */
[----:B------:R1:W5:Y:S01]  /*2ede0*/  LDL R0, [R1+0x68] ;  /* 0x0000680001007983 */ /* 0x0003620000100800 */
[----:B------:R-:W-:Y:S02]  /*2edf0*/  MOV R3, 0x2 ;  /* 0x0000000200037802 */ /* 0x000fe40000000f00 */
[----:B------:R-:W-:Y:S02]  /*2ee00*/  MOV R2, 0x2ee20 ;  /* 0x0002ee2000027802 */ /* 0x000fe40000000f00 */
[----:B-1---5:R-:W-:Y:S05]  /*2ee10*/  CALL.REL.NOINC `($__internal_0_$__cuda_sm70_shflsync_bfly_p) ;  /* 0x0000012000007944 */ /* 0x022fea0003c00000 */
[----:B------:R-:W2:Y:S01]  /*2ee20*/  LDL.LU R0, [R1+0x68] ;  /* 0x0000680001007983 */ /* 0x000ea20000300800 */
[----:B------:R-:W-:Y:S02]  /*2ee30*/  MOV R3, 0x1 ;  /* 0x0000000100037802 */ /* 0x000fe40000000f00 */
[----:B------:R-:W-:Y:S01]  /*2ee40*/  MOV R2, 0x2ee80 ;  /* 0x0002ee8000027802 */ /* 0x000fe20000000f00 */
[----:B--2---:R-:W-:-:S05]  /*2ee50*/  FADD.FTZ R21, R0, R9 ;  /* 0x0000000900157221 */ /* 0x004fca0000010000 */
[----:B------:R-:W-:Y:S02]  /*2ee60*/  MOV R0, R21 ;  /* 0x0000001500007202 */ /* 0x000fe40000000f00 */
[----:B------:R-:W-:Y:S05]  /*2ee70*/  CALL.REL.NOINC `($__internal_0_$__cuda_sm70_shflsync_bfly_p) ;  /* 0x000000c000007944 */ /* 0x000fea0003c00000 */
[----:B------:R1:W5:Y:S01]  /*2ee80*/  LDL R0, [R1+0x288] ;  /* 0x0002880001007983 */ /* 0x0003620000100800 */
[----:B------:R-:W-:Y:S01]  /*2ee90*/  FADD.FTZ R21, R21, R9 ;  /* 0x0000000915157221 */ /* 0x000fe20000010000 */
        /* <DEDUP_REMOVED lines=9> */
[----:B------:R-:W-:Y:S05]  /*2ef30*/  BRA `(.L_x_923) ;  /* 0xffffe98000007947 */ /* 0x000fea000383ffff */
        .weak           $__internal_0_$__cuda_sm70_shflsync_bfly_p
        .type           $__internal_0_$__cuda_sm70_shflsync_bfly_p,@function
        .size           $__internal_0_$__cuda_sm70_shflsync_bfly_p,(.L_x_1121 - $__internal_0_$__cuda_sm70_shflsync_bfly_p)
$__internal_0_$__cuda_sm70_shflsync_bfly_p:
[----:B------:R-:W-:Y:S04]  /*2ef40*/  WARPSYNC R6 ;  /* 0x0000000600007348 */ /* 0x000fe80003800000 */
[----:B------:R1:W2:Y:S02]  /*2ef50*/  SHFL.BFLY PT, R9, R0, R3, R7 ;  /* 0x0c00000300097389 */ /* 0x0002a400000e0007 */
[----:B-1----:R-:W-:-:S04]  /*2ef60*/  MOV R3, 0x0 ;  /* 0x0000000000037802 */ /* 0x002fc80000000f00 */
[----:B--2---:R-:W-:Y:S05]  /*2ef70*/  RET.REL.NODEC R2 `(_ZN5flash16flash_fwd_kernelI23Flash_fwd_kernel_traitsILi32ELi128ELi128ELi4ELb0ELb0EN7cutlass10bfloat16_tE19Flash_kernel_traitsILi32ELi128ELi128ELi4ES3_EELb1ELb0ELb1ELb0ELb0ELb0ELb0ELb1EEEvNS_16Flash_fwd_paramsE) ;  /* 0xfffd108002007950 */ /* 0x004fea0003c3ffff */
.L_x_924:
        /* <DEDUP_REMOVED lines=16> */
.L_x_1121:


//--------------------- .text._ZN5flash16flash_fwd_kernelI23Flash_fwd_kernel_traitsILi32ELi128ELi128ELi4ELb0ELb0EN7cutlass10bfloat16_tE19Flash_kernel_traitsILi32ELi128ELi128ELi4ES3_EELb0ELb0ELb1ELb0ELb0ELb0ELb1ELb0EEEvNS_16Flash_fwd_paramsE --------------------------
	.section	.text._ZN5flash16flash_fwd_kernelI23Flash_fwd_kernel_traitsILi32ELi128ELi128ELi4ELb0ELb0EN7cutlass10bfloat16_tE19Flash_kernel_traitsILi32ELi128ELi128ELi4ES3_EELb0ELb0ELb1ELb0ELb0ELb0ELb1ELb0EEEvNS_16Flash_fwd_paramsE,"ax",@progbits
	.sectioninfo	@"SHI_REGISTERS=255"
	.align	128
        .global         _ZN5flash16flash_fwd_kernelI23Flash_fwd_kernel_traitsILi32ELi128ELi128ELi4ELb0ELb0EN7cutlass10bfloat16_tE19Flash_kernel_traitsILi32ELi128ELi128ELi4ES3_EELb0ELb0ELb1ELb0ELb0ELb0ELb1ELb0EEEvNS_16Flash_fwd_paramsE
        .type           _ZN5flash16flash_fwd_kernelI23Flash_fwd_kernel_traitsILi32ELi128ELi128ELi4ELb0ELb0EN7cutlass10bfloat16_tE19Flash_kernel_traitsILi32ELi128ELi128ELi4ES3_EELb0ELb0ELb1ELb0ELb0ELb0ELb1ELb0EEEvNS_16Flash_fwd_paramsE,@function
        .size           _ZN5flash16flash_fwd_kernelI23Flash_fwd_kernel_traitsILi32ELi128ELi128ELi4ELb0ELb0EN7cutlass10bfloat16_tE19Flash_kernel_traitsILi32ELi128ELi128ELi4ES3_EELb0ELb0ELb1ELb0ELb0ELb0ELb1ELb0EEEvNS_16Flash_fwd_paramsE,(.L_x_1146 - _ZN5flash16flash_fwd_kernelI23Flash_fwd_kernel_traitsILi32ELi128ELi128ELi4ELb0ELb0EN7cutlass10bfloat16_tE19Flash_kernel_traitsILi32ELi128ELi128ELi4ES3_EELb0ELb0ELb1ELb0ELb0ELb0ELb1ELb0EEEvNS_16Flash_fwd_paramsE)
        .other          _ZN5flash16flash_fwd_kernelI23Flash_fwd_kernel_traitsILi32ELi128ELi128ELi4ELb0ELb0EN7cutlass10bfloat16_tE19Flash_kernel_traitsILi32ELi128ELi128ELi4ES3_EELb0ELb0ELb1ELb0ELb0ELb0ELb1ELb0EEEvNS_16Flash_fwd_paramsE,@"STO_CUDA_ENTRY STV_DEFAULT"
_ZN5flash16flash_fwd_kernelI23Flash_fwd_kernel_traitsILi32ELi128ELi128ELi4ELb0ELb0EN7cutlass10bfloat16_tE19Flash_kernel_traitsILi32ELi128ELi128ELi4ES3_EELb0ELb0ELb1ELb0ELb0ELb0ELb1ELb0EEEvNS_16Flash_fwd_paramsE:
.text._ZN5flash16flash_fwd_kernelI23Flash_fwd_kernel_traitsILi32ELi128ELi128ELi4ELb0ELb0EN7cutlass10bfloat16_tE19Flash_kernel_traitsILi32ELi128ELi128ELi4ES3_EELb0ELb0ELb1ELb0ELb0ELb0ELb1ELb0EEEvNS_16Flash_fwd_paramsE:
        /* <DEDUP_REMOVED lines=55> */
.L_x_925:
[----:B------:R-:W-:Y:S02]  /*0370*/  ULDC UR6, c[0x0][0x218] ;  /* 0x0000860000067ab9 */ /* 0x000fe40000000800 */
.L_x_926:
        /* <DEDUP_REMOVED lines=118> */
.L_x_929:
[----:B------:R-:W-:Y:S05]  /*0ae0*/  BSYNC B0 ;  /* 0x0000000000007941 */ /* 0x000fea0003800000 */
.L_x_928:
        /* <DEDUP_REMOVED lines=16> */
.L_x_931:
[----:B------:R-:W-:Y:S05]  /*0bf0*/  BSYNC B0 ;  /* 0x0000000000007941 */ /* 0x000fea0003800000 */
.L_x_930:
        /* <DEDUP_REMOVED lines=16> */
.L_x_933:
[----:B------:R-:W-:Y:S05]  /*0d00*/  BSYNC B0 ;  /* 0x0000000000007941 */ /* 0x000fea0003800000 */
.L_x_932:
        /* <DEDUP_REMOVED lines=15> */
.L_x_935:
[----:B------:R-:W-:Y:S05]  /*0e00*/  BSYNC B0 ;  /* 0x0000000000007941 */ /* 0x000fea0003800000 */
.L_x_934:
        /* <DEDUP_REMOVED lines=34> */
.L_x_927:
        /* <DEDUP_REMOVED lines=33> */
.L_x_936:
        /* <DEDUP_REMOVED lines=44> */
.L_x_937:
        /* <DEDUP_REMOVED lines=54> */
.L_x_939:
[----:B------:R-:W-:Y:S05]  /*1860*/  BSYNC B0 ;  /* 0x0000000000007941 */ /* 0x000fea0003800000 */
.L_x_938:
        /* <DEDUP_REMOVED lines=8> */
[----:B------:R-:W-:Y:S01]  /*18f0*/  IMAD.MOV.U32 R22, RZ, RZ, R12 ;  /* 0x000000ffff167224 */ /* 0x000fe200078e000c */
[----:B------:R-:W-:-:S03]  /*1900*/  MOV R23, R9 ;  /* 0x0000000900177202 */ /* 0x000fc60000000f00 */
[----:B------:R-:W-:Y:S02]  /*1910*/  IMAD.X R2, RZ, RZ, R21, P0 ;  /* 0x000000ffff027224 */ /* 0x000fe400000e0615 */
[----:B------:R-:W-:-:S04]  /*1920*/  IMAD.WIDE.U32 R22, R3, c[0x0][0x190], R22 ;  /* 0x0000640003167a25 */ /* 0x000fc800078e0016 */
[----:B------:R-:W-:Y:S01]  /*1930*/  IMAD R2, R2, c[0x0][0x190], RZ ;  /* 0x0000640002027a24 */ /* 0x000fe200078e02ff */
[----:B--2---:R-:W-:-:S03]  /*1940*/  LEA R24, P0, R22, c[0x0][0x160], 0x1 ;  /* 0x0000580016187a11 */ /* 0x004fc600078008ff */
[----:B------:R-:W-:-:S05]  /*1950*/  IMAD R2, R3, c[0x0][0x194], R2 ;  /* 0x0000650003027a24 */ /* 0x000fca00078e0202 */
[----:B------:R-:W-:-:S04]  /*1960*/  IADD3 R2, R23, R2, RZ ;  /* 0x0000000217027210 */ /* 0x000fc80007ffe0ff */
[----:B------:R-:W-:-:S05]  /*1970*/  LEA.HI.X R25, R22, c[0x0][0x164], R2, 0x1, P0 ;  /* 0x0000590016197a11 */ /* 0x000fca00000f0c02 */
[----:B------:R-:W-:Y:S01]  /*1980*/  @!PT LDS RZ, [RZ] ;  /* 0x00000000fffff984 */ /* 0x000fe20000000800 */
[----:B------:R-:W-:Y:S01]  /*1990*/  @!PT LDS RZ, [RZ] ;  /* 0x00000000fffff984 */ /* 0x000fe20000000800 */
[----:B------:R-:W-:Y:S01]  /*19a0*/  @!PT LDS RZ, [RZ] ;  /* 0x00000000fffff984 */ /* 0x000fe20000000800 */
[----:B------:R2:W-:Y:S02]  /*19b0*/  LDGSTS.E.BYPASS.LTC128B.128 [R198+0x800], [R24.64] ;  /* 0x0080000018c67fae */ /* 0x0005e4000b901d50 */
.L_x_941:
[----:B------:R-:W-:Y:S05]  /*19c0*/  BSYNC B0 ;  /* 0x0000000000007941 */ /* 0x000fea0003800000 */
.L_x_940:
        /* <DEDUP_REMOVED lines=21> */
.L_x_943:
[----:B------:R-:W-:Y:S05]  /*1b20*/  BSYNC B0 ;  /* 0x0000000000007941 */ /* 0x000fea0003800000 */
.L_x_942:
        /* <DEDUP_REMOVED lines=24> */
.L_x_945:
[----:B------:R-:W-:Y:S05]  /*1cb0*/  BSYNC B0 ;  /* 0x0000000000007941 */ /* 0x000fea0003800000 */
.L_x_944:
[-C--:B------:R-:W-:Y:S01]  /*1cc0*/  LEA.HI R15, R15, R5.reuse, RZ, 0x4 ;  /* 0x000000050f0f7211 */ /* 0x080fe200078f20ff */
[----:B-1----:R-:W-:Y:S01]  /*1cd0*/  IMAD R9, R19, c[0x0][0x198], RZ ;  /* 0x0000660013097a24 */ /* 0x002fe200078e02ff */
[----:B------:R-:W-:Y:S01]  /*1ce0*/  LOP3.LUT R11, R11, 0xffffffe0, RZ, 0xc0, !PT ;  /* 0xffffffe00b0b7812 */ /* 0x000fe200078ec0ff */
[--C-:B------:R-:W-:Y:S01]  /*1cf0*/  IMAD.WIDE.U32 R22, R18, c[0x0][0x198], R212.reuse ;  /* 0x0000660012167a25 */ /* 0x100fe200078e00d4 */
        /* <DEDUP_REMOVED lines=51> */
.L_x_947:
[----:B------:R-:W-:Y:S05]  /*2030*/  BSYNC B0 ;  /* 0x0000000000007941 */ /* 0x000fea0003800000 */
.L_x_946:
        /* <DEDUP_REMOVED lines=18> */
.L_x_949:
[----:B------:R-:W-:Y:S05]  /*2160*/  BSYNC B0 ;  /* 0x0000000000007941 */ /* 0x000fea0003800000 */
.L_x_948:
        /* <DEDUP_REMOVED lines=17> */
.L_x_951:
[----:B------:R-:W-:Y:S05]  /*2280*/  BSYNC B0 ;  /* 0x0000000000007941 */ /* 0x000fea0003800000 */
.L_x_950:
        /* <DEDUP_REMOVED lines=21> */
.L_x_953:
[----:B------:R-:W-:Y:S05]  /*23e0*/  BSYNC B0 ;  /* 0x0000000000007941 */ /* 0x000fea0003800000 */
.L_x_952:
[----:B------:R-:W0:Y:S01]  /*23f0*/  LDGDEPBAR ;  /* 0x00000000000079af */ /* 0x000e220000000000 */
[----:B-1----:R-:W-:Y:S01]  /*2400*/  LOP3.LUT R9, R16, 0xfffffff8, RZ, 0xc0, !PT ;  /* 0xfffffff810097812 */ /* 0x002fe200078ec0ff */
[----:B------:R-:W-:Y:S01]  /*2410*/  IMAD.SHL.U32 R12, R12, 0x40, RZ ;  /* 0x000000400c0c7824 */ /* 0x000fe200078e00ff */
[----:B------:R-:W-:Y:S01]  /*2420*/  LOP3.LUT R8, R13, 0x7fffffe, RZ, 0xc0, !PT ;  /* 0x07fffffe0d087812 */ /* 0x000fe200078ec0ff */
[----:B------:R-:W-:Y:S01]  /*2430*/  IMAD.MOV.U32 R126, RZ, RZ, R124 ;  /* 0x000000ffff7e7224 */ /* 0x000fe200078e007c */
[----:B------:R-:W-:Y:S01]  /*2440*/  SHF.R.S32.HI R13, RZ, 0x1f, R14 ;  /* 0x0000001fff0d7819 */ /* 0x000fe2000001140e */
[C---:B------:R-:W-:Y:S01]  /*2450*/  IMAD.IADD R9, R5.reuse, 0x1, -R9 ;  /* 0x0000000105097824 */ /* 0x040fe200078e0a09 */
[----:B------:R-:W-:Y:S01]  /*2460*/  SHF.R.S32.HI R10, RZ, 0x4, R15 ;  /* 0x00000004ff0a7819 */ /* 0x000fe2000001140f */
[----:B------:R-:W-:Y:S01]  /*2470*/  IMAD.IADD R8, R14, 0x1, -R8 ;  /* 0x000000010e087824 */ /* 0x000fe200078e0a08 */
[----:B------:R-:W-:Y:S01]  /*2480*/  SHF.R.S32.HI R138, RZ, 0x1f, R11 ;  /* 0x0000001fff8a7819 */ /* 0x000fe2000001140b */
[----:B------:R-:W-:Y:S01]  /*2490*/  IMAD.SHL.U32 R197, R5, 0x2, RZ ;  /* 0x0000000205c57824 */ /* 0x000fe200078e00ff */
[----:B------:R-:W-:Y:S01]  /*24a0*/  LEA.HI R14, R13, R14, RZ, 0x3 ;  /* 0x0000000e0d0e7211 */ /* 0x000fe200078f18ff */
[----:B------:R-:W-:Y:S01]  /*24b0*/  BSSY B0, `(.L_x_954) ;  /* 0x0000038000007945 */ /* 0x000fe20003800000 */
[----:B------:R-:W-:-:S02]  /*24c0*/  LEA.HI R13, R9, R9, RZ, 0x1 ;  /* 0x00000009090d7211 */ /* 0x000fc400078f08ff */
[----:B------:R-:W-:Y:S01]  /*24d0*/  LEA.HI R16, R15, R10, RZ, 0x1 ;  /* 0x0000000a0f107211 */ /* 0x000fe200078f08ff */
[----:B------:R-:W-:Y:S01]  /*24e0*/  IMAD.SHL.U32 R14, R14, 0x20, RZ ;  /* 0x000000200e0e7824 */ /* 0x000fe200078e00ff */
[----:B------:R-:W-:Y:S02]  /*24f0*/  LEA.HI R138, R138, R11, RZ, 0x2 ;  /* 0x0000000b8a8a7211 */ /* 0x000fe400078f10ff */
[----:B------:R-:W-:Y:S02]  /*2500*/  LOP3.LUT R11, R13, 0x7fffffe, RZ, 0xc0, !PT ;  /* 0x07fffffe0d0b7812 */ /* 0x000fe400078ec0ff */
[----:B------:R-:W-:Y:S02]  /*2510*/  ISETP.GE.AND P0, PT, R18, UR21, PT ;  /* 0x0000001512007c0c */ /* 0x000fe4000bf06270 */
[----:B------:R-:W-:Y:S01]  /*2520*/  LOP3.LUT R16, R16, 0xfffffffe, RZ, 0xc0, !PT ;  /* 0xfffffffe10107812 */ /* 0x000fe200078ec0ff */
[----:B------:R-:W-:-:S04]  /*2530*/  DEPBAR.LE SB0, 0x0 ;  /* 0x000080000000791a */ /* 0x000fc80000000000 */
[----:B------:R-:W-:Y:S01]  /*2540*/  BAR.SYNC.DEFER_BLOCKING 0x0 ;  /* 0x0000000000007b1d */ /* 0x000fe20000010000 */
[----:B------:R-:W-:Y:S01]  /*2550*/  IMAD.IADD R11, R9, 0x1, -R11 ;  /* 0x00000001090b7824 */ /* 0x000fe200078e0a0b */
[----:B------:R-:W-:Y:S01]  /*2560*/  LOP3.LUT R12, R12, 0xc0, RZ, 0xc0, !PT ;  /* 0x000000c00c0c7812 */ /* 0x000fe200078ec0ff */
[----:B------:R-:W-:Y:S01]  /*2570*/  IMAD.SHL.U32 R9, R0, 0x8, RZ ;  /* 0x0000000800097824 */ /* 0x000fe200078e00ff */
[----:B------:R-:W-:Y:S01]  /*2580*/  SHF.R.S32.HI R0, RZ, 0x1, R13 ;  /* 0x00000001ff007819 */ /* 0x000fe2000001140d */
[----:B------:R-:W-:Y:S01]  /*2590*/  IMAD.IADD R16, R10, 0x1, -R16 ;  /* 0x000000010a107824 */ /* 0x000fe200078e0a10 */
[----:B------:R-:W-:Y:S02]  /*25a0*/  LOP3.LUT R13, R14, 0xffffff00, RZ, 0xc0, !PT ;  /* 0xffffff000e0d7812 */ /* 0x000fe400078ec0ff */
[C---:B------:R-:W-:Y:S01]  /*25b0*/  LEA R15, R7.reuse, UR19, 0x4 ;  /* 0x00000013070f7c11 */ /* 0x040fe2000f8e20ff */
[----:B------:R-:W-:Y:S01]  /*25c0*/  IMAD R195, R16, 0x8, R11 ;  /* 0x0000000810c37824 */ /* 0x000fe200078e020b */
[----:B------:R-:W-:Y:S01]  /*25d0*/  UIMAD UR19, UR7, UR22, URZ ;  /* 0x00000016071372a4 */ /* 0x000fe2000f8e023f */
[----:B------:R-:W-:Y:S01]  /*25e0*/  IMAD.SHL.U32 R11, R0, 0x40, RZ ;  /* 0x00000040000b7824 */ /* 0x000fe200078e00ff */
[----:B------:R-:W-:Y:S01]  /*25f0*/  SHF.R.S32.HI R138, RZ, 0x2, R138 ;  /* 0x00000002ff8a7819 */ /* 0x000fe2000001148a */
[----:B------:R-:W-:Y:S01]  /*2600*/  IMAD.SHL.U32 R10, R16, 0x8, RZ ;  /* 0x00000008100a7824 */ /* 0x000fe200078e00ff */
[----:B------:R-:W-:Y:S01]  /*2610*/  UIMAD UR19, UR20, UR18, UR19 ;  /* 0x00000012141372a4 */ /* 0x000fe2000f8e0213 */
[--C-:B------:R-:W-:Y:S01]  /*2620*/  IMAD R196, R7, 0x200, R13.reuse ;  /* 0x0000020007c47824 */ /* 0x100fe200078e020d */
[----:B------:R-:W-:Y:S01]  /*2630*/  LOP3.LUT R11, R11, 0xc0, RZ, 0xc0, !PT ;  /* 0x000000c00b0b7812 */ /* 0x000fe200078ec0ff */
[----:B------:R-:W-:Y:S01]  /*2640*/  IMAD R7, R8, 0x20, R13 ;  /* 0x0000002008077824 */ /* 0x000fe200078e020d */
[----:B------:R-:W-:Y:S01]  /*2650*/  LOP3.LUT R10, R12, 0x8, R10, 0xf8, !PT ;  /* 0x000000080c0a7812 */ /* 0x000fe200078ef80a */
[----:B------:R-:W-:Y:S01]  /*2660*/  IMAD R196, R8, 0x20, R196 ;  /* 0x0000002008c47824 */ /* 0x000fe200078e02c4 */
[----:B------:R-:W-:Y:S01]  /*2670*/  SHF.R.U32.HI R12, RZ, 0x3, R12 ;  /* 0x00000003ff0c7819 */ /* 0x000fe2000001160c */
[----:B------:R-:W-:Y:S01]  /*2680*/  IMAD.IADD R138, R15, 0x1, R138 ;  /* 0x000000010f8a7824 */ /* 0x000fe200078e028a */
[----:B------:R-:W-:Y:S01]  /*2690*/  LOP3.LUT R9, R11, 0x8, R9, 0xf8, !PT ;  /* 0x000000080b097812 */ /* 0x000fe200078ef809 */
[----:B------:R1:W-:Y:S01]  /*26a0*/  @P0 STS [R198+0x4000], RZ ;  /* 0x004000ffc6000388 */ /* 0x0003e20000000800 */
[----:B------:R-:W-:Y:S01]  /*26b0*/  SHF.R.U32.HI R8, RZ, 0x3, R11 ;  /* 0x00000003ff087819 */ /* 0x000fe2000001160b */
[----:B------:R-:W-:Y:S01]  /*26c0*/  IMAD.U32 R11, RZ, RZ, UR22 ;  /* 0x00000016ff0b7e24 */ /* 0x000fe2000f8e00ff */
[----:B------:R-:W-:Y:S01]  /*26d0*/  LOP3.LUT R10, R10, R12, RZ, 0x3c, !PT ;  /* 0x0000000c0a0a7212 */ /* 0x000fe200078e3cff */
[----:B------:R1:W-:Y:S01]  /*26e0*/  @P0 STS [R198+0x4004], RZ ;  /* 0x004004ffc6000388 */ /* 0x0003e20000000800 */
[----:B------:R-:W-:Y:S01]  /*26f0*/  LOP3.LUT R8, R9, R8, RZ, 0x3c, !PT ;  /* 0x0000000809087212 */ /* 0x000fe200078e3cff */
[----:B------:R-:W-:Y:S01]  /*2700*/  IMAD.WIDE.U32 R12, R11, UR18, R126 ;  /* 0x000000120b0c7c25 */ /* 0x000fe2000f8e007e */
[----:B------:R-:W-:Y:S01]  /*2710*/  LOP3.LUT R197, R197, 0x6, RZ, 0xc0, !PT ;  /* 0x00000006c5c57812 */ /* 0x000fe200078ec0ff */
[----:B------:R1:W-:Y:S02]  /*2720*/  @P0 STS.64 [R198+0x4008], RZ ;  /* 0x004008ffc6000388 */ /* 0x0003e40000000a00 */
[C---:B------:R-:W-:Y:S01]  /*2730*/  IMAD.IADD R196, R10.reuse, 0x1, R196 ;  /* 0x000000010ac47824 */ /* 0x040fe200078e02c4 */
[----:B------:R-:W-:Y:S01]  /*2740*/  IADD3 R9, R13, UR19, RZ ;  /* 0x000000130d097c10 */ /* 0x000fe2000fffe0ff */
[----:B------:R-:W-:-:S02]  /*2750*/  IMAD.IADD R5, R10, 0x1, R7 ;  /* 0x000000010a057824 */ /* 0x000fc400078e0207 */
[----:B------:R-:W-:Y:S01]  /*2760*/  IMAD.U32 R195, R195, 0x20, R8 ;  /* 0x00000020c3c37824 */ /* 0x000fe200078e0008 */
        /* <DEDUP_REMOVED lines=12> */
.L_x_955:
[----:B------:R-:W-:Y:S05]  /*2830*/  BSYNC B0 ;  /* 0x0000000000007941 */ /* 0x000fea0003800000 */
.L_x_954:
        /* <DEDUP_REMOVED lines=18> */
.L_x_957:
[----:B------:R-:W-:Y:S05]  /*2960*/  BSYNC B0 ;  /* 0x0000000000007941 */ /* 0x000fea0003800000 */
.L_x_956:
        /* <DEDUP_REMOVED lines=18> */
.L_x_959:
[----:B------:R-:W-:Y:S05]  /*2a90*/  BSYNC B0 ;  /* 0x0000000000007941 */ /* 0x000fea0003800000 */
.L_x_958:
        /* <DEDUP_REMOVED lines=24> */
.L_x_961:
[----:B------:R-:W-:Y:S05]  /*2c20*/  BSYNC B0 ;  /* 0x0000000000007941 */ /* 0x000fea0003800000 */
.L_x_960:
[----:B------:R-:W-:Y:S01]  /*2c30*/  IMAD.SHL.U32 R196, R196, 0x2, RZ ;  /* 0x00000002c4c47824 */ /* 0x000fe200078e00ff */
[----:B------:R-:W-:Y:S01]  /*2c40*/  LOP3.LUT P0, RZ, R0, 0x2, RZ, 0xc0, !PT ;  /* 0x0000000200ff7812 */ /* 0x000fe2000780c0ff */
[----:B------:R-:W-:Y:S01]  /*2c50*/  IMAD.SHL.U32 R195, R195, 0x2, RZ ;  /* 0x00000002c3c37824 */ /* 0x000fe200078e00ff */
[----:B------:R-:W-:Y:S01]  /*2c60*/  IADD3 R207, R138, UR24, RZ ;  /* 0x000000188acf7c10 */ /* 0x000fe2000fffe0ff */
[----:B------:R-:W-:Y:S01]  /*2c70*/  IMAD R194, R4, 0x2, R196 ;  /* 0x0000000204c27824 */ /* 0x000fe200078e02c4 */
[----:B------:R-:W-:Y:S01]  /*2c80*/  LDSM.16.M88.4 R40, [R196] ;  /* 0x00000000c428783b */ /* 0x000fe20000000200 */
[----:B------:R-:W-:Y:S01]  /*2c90*/  IADD3 R208, R138, UR23, RZ ;  /* 0x000000178ad07c10 */ /* 0x000fe2000fffe0ff */
[----:B------:R-:W-:Y:S01]  /*2ca0*/  UISETP.GT.AND UP0, UPT, UR22, UR11, UPT ;  /* 0x0000000b1600728c */ /* 0x000fe2000bf04270 */
[C---:B------:R-:W-:Y:S01]  /*2cb0*/  IADD3 R0, R195.reuse, 0x2000, RZ ;  /* 0x00002000c3007810 */ /* 0x040fe20007ffe0ff */
[----:B------:R-:W5:Y:S01]  /*2cc0*/  LDSM.16.M88.4 R12, [R195+0x2000] ;  /* 0x00200000c30c783b */ /* 0x000f620000000200 */
[----:B------:R-:W-:-:S02]  /*2cd0*/  IADD3 R193, R195, 0x2020, RZ ;  /* 0x00002020c3c17810 */ /* 0x000fc40007ffe0ff */
[----:B------:R-:W-:Y:S01]  /*2ce0*/  IADD3 R205, R138, 0x8, RZ ;  /* 0x000000088acd7810 */ /* 0x000fe20007ffe0ff */
[----:B------:R-:W-:Y:S01]  /*2cf0*/  LDSM.16.M88.4 R44, [R196+0x1000] ;  /* 0x00100000c42c783b */ /* 0x000fe20000000200 */
[----:B------:R-:W-:Y:S02]  /*2d00*/  @P0 IADD3 R193, R0, -0x20, RZ ;  /* 0xffffffe000c10810 */ /* 0x000fe40007ffe0ff */
[C---:B------:R-:W-:Y:S01]  /*2d10*/  IADD3 R203, R138.reuse, 0x40, RZ ;  /* 0x000000408acb7810 */ /* 0x040fe20007ffe0ff */
[----:B------:R-:W1:Y:S01]  /*2d20*/  LDSM.16.M88.4 R64, [R195+0x2400] ;  /* 0x00240000c340783b */ /* 0x000e620000000200 */
[----:B------:R-:W-:Y:S02]  /*2d30*/  IADD3 R138, R138, 0x48, RZ ;  /* 0x000000488a8a7810 */ /* 0x000fe40007ffe0ff */
[----:B------:R-:W-:Y:S01]  /*2d40*/  IMNMX R207, R207, UR4, PT ;  /* 0x00000004cfcf7c17 */ /* 0x000fe2000b800200 */
[----:B------:R-:W2:Y:S01]  /*2d50*/  LDSM.16.M88.4 R112, [R195+0x2800] ;  /* 0x00280000c370783b */ /* 0x000ea20000000200 */
[----:B------:R-:W-:-:S02]  /*2d60*/  IADD3 R206, R205, UR23, RZ ;  /* 0x00000017cdce7c10 */ /* 0x000fc4000fffe0ff */
[----:B------:R-:W-:Y:S01]  /*2d70*/  IADD3 R204, R203, UR23, RZ ;  /* 0x00000017cbcc7c10 */ /* 0x000fe2000fffe0ff */
[----:B------:R-:W-:Y:S01]  /*2d80*/  LDSM.16.M88.4 R108, [R194] ;  /* 0x00000000c26c783b */ /* 0x000fe20000000200 */
[----:B------:R-:W-:Y:S02]  /*2d90*/  IADD3 R205, R205, UR24, RZ ;  /* 0x00000018cdcd7c10 */ /* 0x000fe4000fffe0ff */
[----:B------:R-:W-:Y:S01]  /*2da0*/  IADD3 R203, R203, UR24, RZ ;  /* 0x00000018cbcb7c10 */ /* 0x000fe2000fffe0ff */
[----:B------:R-:W3:Y:S01]  /*2db0*/  LDSM.16.M88.4 R32, [R193] ;  /* 0x00000000c120783b */ /* 0x000ee20000000200 */
[C---:B------:R-:W-:Y:S02]  /*2dc0*/  IADD3 R199, R138.reuse, UR24, RZ ;  /* 0x000000188ac77c10 */ /* 0x040fe4000fffe0ff */
[----:B------:R-:W-:Y:S01]  /*2dd0*/  IMNMX R208, RZ, R208, !PT ;  /* 0x000000d0ffd07217 */ /* 0x000fe20007800200 */
[----:B------:R-:W-:Y:S01]  /*2de0*/  LDSM.16.M88.4 R104, [R194+0x1000] ;  /* 0x00100000c268783b */ /* 0x000fe20000000200 */
[----:B------:R-:W-:-:S02]  /*2df0*/  IADD3 R202, R138, UR23, RZ ;  /* 0x000000178aca7c10 */ /* 0x000fc4000fffe0ff */
[----:B------:R-:W-:Y:S01]  /*2e00*/  IMNMX R205, R205, UR4, PT ;  /* 0x00000004cdcd7c17 */ /* 0x000fe2000b800200 */
[----:B------:R-:W4:Y:S01]  /*2e10*/  LDSM.16.M88.4 R20, [R193+0x400] ;  /* 0x00040000c114783b */ /* 0x000f220000000200 */
[----:B------:R-:W-:Y:S02]  /*2e20*/  IMNMX R203, R203, UR4, PT ;  /* 0x00000004cbcb7c17 */ /* 0x000fe4000b800200 */
[----:B------:R-:W-:Y:S01]  /*2e30*/  IMNMX R199, R199, UR4, PT ;  /* 0x00000004c7c77c17 */ /* 0x000fe2000b800200 */
[----:B------:R-:W4:Y:S01]  /*2e40*/  LDSM.16.M88.4 R128, [R193+0x800] ;  /* 0x00080000c180783b */ /* 0x000f220000000200 */
[----:B------:R-:W-:Y:S02]  /*2e50*/  IMNMX R206, RZ, R206, !PT ;  /* 0x000000ceffce7217 */ /* 0x000fe40007800200 */
[----:B------:R-:W-:Y:S01]  /*2e60*/  IMNMX R204, RZ, R204, !PT ;  /* 0x000000ccffcc7217 */ /* 0x000fe20007800200 */
[----:B------:R-:W4:Y:S01]  /*2e70*/  LDSM.16.M88.4 R84, [R195+0x2c00] ;  /* 0x002c0000c354783b */ /* 0x000f220000000200 */
[----:B------:R-:W-:-:S02]  /*2e80*/  IMNMX R202, RZ, R202, !PT ;  /* 0x000000caffca7217 */ /* 0x000fc40007800200 */
[C---:B------:R-:W-:Y:S01]  /*2e90*/  IADD3 R190, R193.reuse, 0x400, RZ ;  /* 0x00000400c1be7810 */ /* 0x040fe20007ffe0ff */
[----:B-----5:R-:W-:Y:S01]  /*2ea0*/  HMMA.16816.F32.BF16 R28, R40, R12, RZ ;  /* 0x0000000c281c723c */ /* 0x020fe200000418ff */
[----:B------:R-:W5:Y:S01]  /*2eb0*/  LDSM.16.M88.4 R116, [R193+0xc00] ;  /* 0x000c0000c174783b */ /* 0x000f620000000200 */
[C---:B------:R-:W-:Y:S02]  /*2ec0*/  IADD3 R189, R193.reuse, 0x800, RZ ;  /* 0x00000800c1bd7810 */ /* 0x040fe40007ffe0ff */
[C---:B------:R-:W-:Y:S01]  /*2ed0*/  IADD3 R188, R193.reuse, 0xc00, RZ ;  /* 0x00000c00c1bc7810 */ /* 0x040fe20007ffe0ff */
[----:B------:R-:W4:Y:S01]  /*2ee0*/  LDSM.16.M88.4 R76, [R195+0x3000] ;  /* 0x00300000c34c783b */ /* 0x000f220000000200 */
        /* <DEDUP_REMOVED lines=9> */
[----:B------:R-:W1:Y:S03]  /*2f80*/  LDSM.16.M88.4 R56, [R195+0x3800] ;  /* 0x00380000c338783b */ /* 0x000e660000000200 */
[----:B---3--:R-:W-:Y:S01]  /*2f90*/  HMMA.16816.F32.BF16 R28, R108, R32, R28 ;  /* 0x000000206c1c723c */ /* 0x008fe2000004181c */
[----:B------:R-:W-:Y:S04]  /*2fa0*/  LDSM.16.M88.4 R96, [R193+0x1400] ;  /* 0x00140000c160783b */ /* 0x000fe80000000200 */
[----:B------:R-:W0:Y:S03]  /*2fb0*/  LDGDEPBAR ;  /* 0x00000000000079af */ /* 0x000e260000000000 */
[----:B------:R-:W-:Y:S08]  /*2fc0*/  HMMA.16816.F32.BF16 R24, R44, R12, RZ ;  /* 0x0000000c2c18723c */ /* 0x000ff000000418ff */
[-C--:B------:R-:W-:Y:S08]  /*2fd0*/  HMMA.16816.F32.BF16 R16, R40, R14.reuse, RZ ;  /* 0x0000000e2810723c */ /* 0x080ff000000418ff */
[----:B------:R-:W-:Y:S01]  /*2fe0*/  HMMA.16816.F32.BF16 R12, R44, R14, RZ ;  /* 0x0000000e2c0c723c */ /* 0x000fe200000418ff */
[----:B------:R-:W-:-:S02]  /*2ff0*/  FMUL.FTZ R28, R28, c[0x0][0x2ec] ;  /* 0x0000bb001c1c7a20 */ /* 0x000fc40000410000 */
[----:B------:R-:W-:Y:S02]  /*3000*/  FMUL.FTZ R29, R29, c[0x0][0x2ec] ;  /* 0x0000bb001d1d7a20 */ /* 0x000fe40000410000 */
[----:B------:R-:W-:Y:S01]  /*3010*/  FMUL.FTZ R30, R30, c[0x0][0x2ec] ;  /* 0x0000bb001e1e7a20 */ /* 0x000fe20000410000 */
[----:B------:R-:W3:Y:S01]  /*3020*/  MUFU.TANH R134, R28 ;  /* 0x0000001c00867308 */ /* 0x000ee20000002400 */
[----:B------:R-:W-:Y:S01]  /*3030*/  FMUL.FTZ R7, R31, c[0x0][0x2ec] ;  /* 0x0000bb001f077a20 */ /* 0x000fe20000410000 */
[----:B----4-:R-:W-:Y:S06]  /*3040*/  HMMA.16816.F32.BF16 R36, R104, R20, R36 ;  /* 0x000000146824723c */ /* 0x010fec0000041824 */
[----:B------:R-:W-:Y:S02]  /*3050*/  MUFU.TANH R133, R29 ;  /* 0x0000001d00857308 */ /* 0x000fe40000002400 */
[----:B------:R-:W-:Y:S06]  /*3060*/  HMMA.16816.F32.BF16 R52, R40, R112, RZ ;  /* 0x000000702834723c */ /* 0x000fec00000418ff */
[----:B------:R4:W1:Y:S02]  /*3070*/  MUFU.TANH R132, R30 ;  /* 0x0000001e00847308 */ /* 0x0008640000002400 */
[----:B------:R-:W-:Y:S06]  /*3080*/  HMMA.16816.F32.BF16 R88, R104, R128, R88 ;  /* 0x000000806858723c */ /* 0x000fec0000041858 */
[----:B------:R-:W-:Y:S02]  /*3090*/  MUFU.TANH R7, R7 ;  /* 0x0000000700077308 */ /* 0x000fe40000002400 */
[----:B------:R-:W-:Y:S01]  /*30a0*/  HMMA.16816.F32.BF16 R120, R44, R114, RZ ;  /* 0x000000722c78723c */ /* 0x000fe200000418ff */
[----:B------:R-:W-:-:S02]  /*30b0*/  FMUL.FTZ R36, R36, c[0x0][0x2ec] ;  /* 0x0000bb0024247a20 */ /* 0x000fc40000410000 */
[----:B------:R-:W-:Y:S02]  /*30c0*/  FMUL.FTZ R37, R37, c[0x0][0x2ec] ;  /* 0x0000bb0025257a20 */ /* 0x000fe40000410000 */
[----:B------:R-:W-:Y:S01]  /*30d0*/  FMUL.FTZ R38, R38, c[0x0][0x2ec] ;  /* 0x0000bb0026267a20 */ /* 0x000fe20000410000 */
[----:B------:R-:W-:Y:S01]  /*30e0*/  MUFU.TANH R146, R36 ;  /* 0x0000002400927308 */ /* 0x000fe20000002400 */
[----:B------:R-:W-:Y:S01]  /*30f0*/  FMUL.FTZ R39, R39, c[0x0][0x2ec] ;  /* 0x0000bb0027277a20 */ /* 0x000fe20000410000 */
[----:B------:R-:W-:Y:S06]  /*3100*/  HMMA.16816.F32.BF16 R24, R104, R32, R24 ;  /* 0x000000206818723c */ /* 0x000fec0000041818 */
[----:B------:R-:W-:Y:S02]  /*3110*/  MUFU.TANH R147, R37 ;  /* 0x0000002500937308 */ /* 0x000fe40000002400 */
[----:B------:R-:W-:Y:S01]  /*3120*/  HMMA.16816.F32.BF16 R16, R108, R34, R16 ;  /* 0x000000226c10723c */ /* 0x000fe20000041810 */
[----:B------:R-:W-:-:S02]  /*3130*/  FMUL.FTZ R88, R88, c[0x0][0x2ec] ;  /* 0x0000bb0058587a20 */ /* 0x000fc40000410000 */
[----:B------:R-:W-:Y:S02]  /*3140*/  FMUL.FTZ R89, R89, c[0x0][0x2ec] ;  /* 0x0000bb0059597a20 */ /* 0x000fe40000410000 */
[----:B------:R-:W-:Y:S01]  /*3150*/  FMUL.FTZ R90, R90, c[0x0][0x2ec] ;  /* 0x0000bb005a5a7a20 */ /* 0x000fe20000410000 */
[----:B------:R-:W-:Y:S01]  /*3160*/  MUFU.TANH R148, R38 ;  /* 0x0000002600947308 */ /* 0x000fe20000002400 */
[----:B------:R-:W-:Y:S01]  /*3170*/  FMUL.FTZ R91, R91, c[0x0][0x2ec] ;  /* 0x0000bb005b5b7a20 */ /* 0x000fe20000410000 */
[----:B------:R-:W-:Y:S06]  /*3180*/  HMMA.16816.F32.BF16 R12, R104, R34, R12 ;  /* 0x00000022680c723c */ /* 0x000fec000004180c */
[----:B------:R1:W-:Y:S02]  /*3190*/  MUFU.TANH R149, R39 ;  /* 0x0000002700957308 */ /* 0x0003e40000002400 */
[----:B------:R-:W-:Y:S01]  /*31a0*/  HMMA.16816.F32.BF16 R112, R40, R114, RZ ;  /* 0x000000722870723c */ /* 0x000fe200000418ff */
[----:B------:R-:W-:-:S02]  /*31b0*/  FMUL.FTZ R6, R24, c[0x0][0x2ec] ;  /* 0x0000bb0018067a20 */ /* 0x000fc40000410000 */
[----:B------:R-:W-:Y:S02]  /*31c0*/  FMUL.FTZ R3, R25, c[0x0][0x2ec] ;  /* 0x0000bb0019037a20 */ /* 0x000fe40000410000 */
[----:B------:R-:W-:Y:S01]  /*31d0*/  FMUL.FTZ R2, R26, c[0x0][0x2ec] ;  /* 0x0000bb001a027a20 */ /* 0x000fe20000410000 */
[----:B------:R-:W-:Y:S01]  /*31e0*/  MUFU.TANH R162, R88 ;  /* 0x0000005800a27308 */ /* 0x000fe20000002400 */
[----:B------:R-:W-:Y:S01]  /*31f0*/  FMUL.FTZ R0, R27, c[0x0][0x2ec] ;  /* 0x0000bb001b007a20 */ /* 0x000fe20000410000 */
[C---:B------:R-:W-:Y:S01]  /*3200*/  HMMA.16816.F32.BF16 R8, R40.reuse, R64, RZ ;  /* 0x000000402808723c */ /* 0x040fe200000418ff */
[----:B------:R-:W-:Y:S02]  /*3210*/  FMUL.FTZ R16, R16, c[0x0][0x2ec] ;  /* 0x0000bb0010107a20 */ /* 0x000fe40000410000 */
[----:B------:R-:W-:Y:S02]  /*3220*/  FMUL.FTZ R18, R18, c[0x0][0x2ec] ;  /* 0x0000bb0012127a20 */ /* 0x000fe40000410000 */
[----:B------:R-:W-:Y:S01]  /*3230*/  FMUL.FTZ R17, R17, c[0x0][0x2ec] ;  /* 0x0000bb0011117a20 */ /* 0x000fe20000410000 */
[----:B------:R-:W-:Y:S01]  /*3240*/  MUFU.TANH R163, R89 ;  /* 0x0000005900a37308 */ /* 0x000fe20000002400 */
[----:B------:R-:W-:Y:S01]  /*3250*/  FMUL.FTZ R19, R19, c[0x0][0x2ec] ;  /* 0x0000bb0013137a20 */ /* 0x000fe20000410000 */
[----:B------:R-:W-:Y:S01]  /*3260*/  HMMA.16816.F32.BF16 R72, R40, R66, RZ ;  /* 0x000000422848723c */ /* 0x000fe200000418ff */
[----:B------:R-:W-:-:S02]  /*3270*/  FMUL.FTZ R12, R12, c[0x0][0x2ec] ;  /* 0x0000bb000c0c7a20 */ /* 0x000fc40000410000 */
[----:B------:R-:W-:Y:S02]  /*3280*/  FMUL.FTZ R14, R14, c[0x0][0x2ec] ;  /* 0x0000bb000e0e7a20 */ /* 0x000fe40000410000 */
[----:B------:R-:W-:Y:S01]  /*3290*/  FMUL.FTZ R13, R13, c[0x0][0x2ec] ;  /* 0x0000bb000d0d7a20 */ /* 0x000fe20000410000 */
[----:B------:R-:W-:Y:S01]  /*32a0*/  MUFU.TANH R164, R90 ;  /* 0x0000005a00a47308 */ /* 0x000fe20000002400 */
[----:B------:R-:W-:Y:S01]  /*32b0*/  FMUL.FTZ R15, R15, c[0x0][0x2ec] ;  /* 0x0000bb000f0f7a20 */ /* 0x000fe20000410000 */
[C---:B------:R-:W-:Y:S06]  /*32c0*/  HMMA.16816.F32.BF16 R32, R44.reuse, R84, RZ ;  /* 0x000000542c20723c */ /* 0x040fec00000418ff */
[----:B------:R-:W1:Y:S02]  /*32d0*/  MUFU.TANH R135, R16 ;  /* 0x0000001000877308 */ /* 0x000e640000002400 */
[C---:B------:R-:W-:Y:S06]  /*32e0*/  HMMA.16816.F32.BF16 R64, R44.reuse, R66, RZ ;  /* 0x000000422c40723c */ /* 0x040fec00000418ff */
[----:B------:R-:W-:Y:S02]  /*32f0*/  MUFU.TANH R136, R18 ;  /* 0x0000001200887308 */ /* 0x000fe40000002400 */
[----:B----4-:R-:W-:Y:S06]  /*3300*/  HMMA.16816.F32.BF16 R28, R44, R86, RZ ;  /* 0x000000562c1c723c */ /* 0x010fec00000418ff */
[----:B------:R-:W-:Y:S02]  /*3310*/  MUFU.TANH R137, R12 ;  /* 0x0000000c00897308 */ /* 0x000fe40000002400 */
[----:B------:R-:W-:Y:S06]  /*3320*/  HMMA.16816.F32.BF16 R52, R108, R128, R52 ;  /* 0x000000806c34723c */ /* 0x000fec0000041834 */
[----:B------:R-:W4:Y:S02]  /*3330*/  MUFU.TANH R139, R14 ;  /* 0x0000000e008b7308 */ /* 0x000f240000002400 */
[C---:B-1----:R-:W-:Y:S06]  /*3340*/  HMMA.16816.F32.BF16 R36, R40.reuse, R84, RZ ;  /* 0x000000542824723c */ /* 0x042fec00000418ff */
[----:B------:R-:W-:Y:S02]  /*3350*/  MUFU.TANH R140, R17 ;  /* 0x00000011008c7308 */ /* 0x000fe40000002400 */
[----:B------:R-:W-:Y:S06]  /*3360*/  HMMA.16816.F32.BF16 R84, R40, R86, RZ ;  /* 0x000000562854723c */ /* 0x000fec00000418ff */
        /* <DEDUP_REMOVED lines=9> */
[----:B-----5:R-:W-:Y:S06]  /*3400*/  HMMA.16816.F32.BF16 R32, R104, R116, R32 ;  /* 0x000000746820723c */ /* 0x020fec0000041820 */
[----:B------:R-:W-:Y:S02]  /*3410*/  MUFU.TANH R159, R53 ;  /* 0x00000035009f7308 */ /* 0x000fe40000002400 */
[C---:B------:R-:W-:Y:S01]  /*3420*/  HMMA.16816.F32.BF16 R8, R108.reuse, R20, R8 ;  /* 0x000000146c08723c */ /* 0x040fe20000041808 */
[----:B------:R-:W-:Y:S01]  /*3430*/  FMUL.FTZ R120, R120, c[0x0][0x2ec] ;  /* 0x0000bb0078787a20 */ /* 0x000fe20000410000 */
[----:B-1----:R-:W1:Y:S04]  /*3440*/  LDSM.16.M88.4 R88, [R193+0x1c00] ;  /* 0x001c0000c158783b */ /* 0x002e680000000200 */
[----:B------:R-:W-:Y:S02]  /*3450*/  MUFU.TANH R160, R54 ;  /* 0x0000003600a07308 */ /* 0x000fe40000002400 */
[----:B------:R-:W-:Y:S01]  /*3460*/  HMMA.16816.F32.BF16 R72, R108, R22, R72 ;  /* 0x000000166c48723c */ /* 0x000fe20000041848 */
[----:B------:R-:W-:-:S02]  /*3470*/  FMUL.FTZ R112, R112, c[0x0][0x2ec] ;  /* 0x0000bb0070707a20 */ /* 0x000fc40000410000 */
[----:B------:R-:W-:Y:S02]  /*3480*/  FMUL.FTZ R114, R114, c[0x0][0x2ec] ;  /* 0x0000bb0072727a20 */ /* 0x000fe40000410000 */
[----:B------:R-:W-:Y:S01]  /*3490*/  FMUL.FTZ R113, R113, c[0x0][0x2ec] ;  /* 0x0000bb0071717a20 */ /* 0x000fe20000410000 */
[----:B------:R5:W-:Y:S02]  /*34a0*/  MUFU.TANH R161, R55 ;  /* 0x0000003700a17308 */ /* 0x000be40000002400 */
[C---:B------:R-:W-:Y:S01]  /*34b0*/  HMMA.16816.F32.BF16 R64, R104.reuse, R22, R64 ;  /* 0x000000166840723c */ /* 0x040fe20000041840 */
[----:B------:R-:W-:Y:S02]  /*34c0*/  FMUL.FTZ R35, R35, c[0x0][0x2ec] ;  /* 0x0000bb0023237a20 */ /* 0x000fe40000410000 */
[----:B------:R-:W-:Y:S02]  /*34d0*/  FMUL.FTZ R115, R115, c[0x0][0x2ec] ;  /* 0x0000bb0073737a20 */ /* 0x000fe40000410000 */
[----:B------:R-:W-:Y:S01]  /*34e0*/  FMUL.FTZ R32, R32, c[0x0][0x2ec] ;  /* 0x0000bb0020207a20 */ /* 0x000fe20000410000 */
[----:B------:R-:W-:Y:S02]  /*34f0*/  MUFU.TANH R142, R13 ;  /* 0x0000000d008e7308 */ /* 0x000fe40000002400 */
[----:B------:R-:W-:Y:S01]  /*3500*/  HMMA.16816.F32.BF16 R28, R104, R118, R28 ;  /* 0x00000076681c723c */ /* 0x000fe2000004181c */
[----:B------:R-:W-:-:S02]  /*3510*/  FMUL.FTZ R8, R8, c[0x0][0x2ec] ;  /* 0x0000bb0008087a20 */ /* 0x000fc40000410000 */
[----:B------:R-:W-:Y:S02]  /*3520*/  FMUL.FTZ R9, R9, c[0x0][0x2ec] ;  /* 0x0000bb0009097a20 */ /* 0x000fe40000410000 */
[----:B------:R-:W-:Y:S02]  /*3530*/  FMUL.FTZ R10, R10, c[0x0][0x2ec] ;  /* 0x0000bb000a0a7a20 */ /* 0x000fe40000410000 */
[----:B------:R-:W-:Y:S01]  /*3540*/  FMUL.FTZ R11, R11, c[0x0][0x2ec] ;  /* 0x0000bb000b0b7a20 */ /* 0x000fe20000410000 */
[----:B------:R-:W-:Y:S01]  /*3550*/  HMMA.16816.F32.BF16 R80, R40, R76, RZ ;  /* 0x0000004c2850723c */ /* 0x000fe200000418ff */
[----:B------:R-:W-:Y:S01]  /*3560*/  FMUL.FTZ R72, R72, c[0x0][0x2ec] ;  /* 0x0000bb0048487a20 */ /* 0x000fe20000410000 */
[----:B------:R1:W-:Y:S01]  /*3570*/  MUFU.TANH R128, R15 ;  /* 0x0000000f00807308 */ /* 0x0003e20000002400 */
[----:B------:R-:W-:Y:S02]  /*3580*/  FMUL.FTZ R74, R74, c[0x0][0x2ec] ;  /* 0x0000bb004a4a7a20 */ /* 0x000fe40000410000 */
[----:B------:R-:W-:-:S02]  /*3590*/  FMUL.FTZ R73, R73, c[0x0][0x2ec] ;  /* 0x0000bb0049497a20 */ /* 0x000fc40000410000 */
[----:B------:R-:W-:Y:S01]  /*35a0*/  FMUL.FTZ R75, R75, c[0x0][0x2ec] ;  /* 0x0000bb004b4b7a20 */ /* 0x000fe20000410000 */
[----:B------:R-:W-:Y:S01]  /*35b0*/  HMMA.16816.F32.BF16 R84, R108, R118, R84 ;  /* 0x000000766c54723c */ /* 0x000fe20000041854 */
[----:B------:R-:W-:Y:S01]  /*35c0*/  FMUL.FTZ R64, R64, c[0x0][0x2ec] ;  /* 0x0000bb0040407a20 */ /* 0x000fe20000410000 */
[----:B------:R-:W-:Y:S01]  /*35d0*/  MUFU.TANH R129, R8 ;  /* 0x0000000800817308 */ /* 0x000fe20000002400 */
[----:B------:R-:W-:Y:S02]  /*35e0*/  FMUL.FTZ R66, R66, c[0x0][0x2ec] ;  /* 0x0000bb0042427a20 */ /* 0x000fe40000410000 */
[----:B------:R-:W-:Y:S02]  /*35f0*/  FMUL.FTZ R65, R65, c[0x0][0x2ec] ;  /* 0x0000bb0041417a20 */ /* 0x000fe40000410000 */
[----:B------:R-:W-:Y:S01]  /*3600*/  FMUL.FTZ R67, R67, c[0x0][0x2ec] ;  /* 0x0000bb0043437a20 */ /* 0x000fe20000410000 */
[----:B------:R-:W-:Y:S01]  /*3610*/  HMMA.16816.F32.BF16 R48, R44, R92, RZ ;  /* 0x0000005c2c30723c */ /* 0x000fe200000418ff */
[----:B------:R-:W-:Y:S01]  /*3620*/  FMUL.FTZ R28, R28, c[0x0][0x2ec] ;  /* 0x0000bb001c1c7a20 */ /* 0x000fe20000410000 */
[----:B------:R-:W-:Y:S01]  /*3630*/  MUFU.TANH R143, R9 ;  /* 0x00000009008f7308 */ /* 0x000fe20000002400 */
[----:B------:R-:W-:-:S02]  /*3640*/  FMUL.FTZ R31, R31, c[0x0][0x2ec] ;  /* 0x0000bb001f1f7a20 */ /* 0x000fc40000410000 */
[----:B------:R-:W-:Y:S02]  /*3650*/  FMUL.FTZ R30, R30, c[0x0][0x2ec] ;  /* 0x0000bb001e1e7a20 */ /* 0x000fe40000410000 */
[----:B------:R-:W-:Y:S01]  /*3660*/  FMUL.FTZ R33, R33, c[0x0][0x2ec] ;  /* 0x0000bb0021217a20 */ /* 0x000fe20000410000 */
[----:B-----5:R-:W-:Y:S01]  /*3670*/  HMMA.16816.F32.BF16 R52, R40, R92, RZ ;  /* 0x0000005c2834723c */ /* 0x020fe200000418ff */
[----:B------:R-:W-:Y:S01]  /*3680*/  FMUL.FTZ R34, R34, c[0x0][0x2ec] ;  /* 0x0000bb0022227a20 */ /* 0x000fe20000410000 */
[----:B------:R-:W-:Y:S01]  /*3690*/  MUFU.TANH R144, R10 ;  /* 0x0000000a00907308 */ /* 0x000fe20000002400 */
[----:B------:R-:W-:-:S05]  /*36a0*/  FMUL.FTZ R29, R29, c[0x0][0x2ec] ;  /* 0x0000bb001d1d7a20 */ /* 0x000fca0000410000 */
[----:B------:R-:W-:Y:S01]  /*36b0*/  HMMA.16816.F32.BF16 R20, R44, R78, RZ ;  /* 0x0000004e2c14723c */ /* 0x000fe200000418ff */
[----:B------:R-:W-:Y:S01]  /*36c0*/  FMUL.FTZ R84, R84, c[0x0][0x2ec] ;  /* 0x0000bb0054547a20 */ /* 0x000fe20000410000 */
[----:B------:R5:W-:Y:S01]  /*36d0*/  MUFU.TANH R145, R11 ;  /* 0x0000000b00917308 */ /* 0x000be20000002400 */
[----:B------:R-:W-:Y:S02]  /*36e0*/  FMUL.FTZ R85, R85, c[0x0][0x2ec] ;  /* 0x0000bb0055557a20 */ /* 0x000fe40000410000 */
[----:B------:R-:W-:-:S03]  /*36f0*/  FMUL.FTZ R86, R86, c[0x0][0x2ec] ;  /* 0x0000bb0056567a20 */ /* 0x000fc60000410000 */
[C---:B------:R-:W-:Y:S02]  /*3700*/  HMMA.16816.F32.BF16 R36, R108.reuse, R116, R36 ;  /* 0x000000746c24723c */ /* 0x040fe40000041824 */
[----:B------:R-:W-:Y:S05]  /*3710*/  MUFU.TANH R150, R72 ;  /* 0x0000004800967308 */ /* 0x000fea0000002400 */
[----:B------:R-:W-:Y:S01]  /*3720*/  FMUL.FTZ R117, R121, c[0x0][0x2ec] ;  /* 0x0000bb0079757a20 */ /* 0x000fe20000410000 */
[----:B------:R-:W-:Y:S01]  /*3730*/  HMMA.16816.F32.BF16 R80, R108, R100, R80 ;  /* 0x000000646c50723c */ /* 0x000fe20000041850 */
[----:B------:R-:W-:Y:S01]  /*3740*/  FMUL.FTZ R121, R123, c[0x0][0x2ec] ;  /* 0x0000bb007b797a20 */ /* 0x000fe20000410000 */
[----:B------:R-:W-:Y:S01]  /*3750*/  MUFU.TANH R151, R74 ;  /* 0x0000004a00977308 */ /* 0x000fe20000002400 */
[----:B------:R-:W-:-:S05]  /*3760*/  FMUL.FTZ R116, R122, c[0x0][0x2ec] ;  /* 0x0000bb007a747a20 */ /* 0x000fca0000410000 */
[C---:B------:R-:W-:Y:S02]  /*3770*/  HMMA.16816.F32.BF16 R24, R44.reuse, R76, RZ ;  /* 0x0000004c2c18723c */ /* 0x040fe400000418ff */
[----:B------:R-:W-:Y:S06]  /*3780*/  MUFU.TANH R152, R64 ;  /* 0x0000004000987308 */ /* 0x000fec0000002400 */
[----:B--2---:R-:W-:Y:S01]  /*3790*/  HMMA.16816.F32.BF16 R16, R44, R68, RZ ;  /* 0x000000442c10723c */ /* 0x004fe200000418ff */
[----:B------:R-:W-:Y:S01]  /*37a0*/  FMUL.FTZ R36, R36, c[0x0][0x2ec] ;  /* 0x0000bb0024247a20 */ /* 0x000fe20000410000 */
[----:B------:R-:W-:Y:S01]  /*37b0*/  MUFU.TANH R153, R66 ;  /* 0x0000004200997308 */ /* 0x000fe20000002400 */
[----:B------:R-:W-:-:S02]  /*37c0*/  FMUL.FTZ R39, R39, c[0x0][0x2ec] ;  /* 0x0000bb0027277a20 */ /* 0x000fc40000410000 */
[----:B------:R-:W-:Y:S02]  /*37d0*/  FMUL.FTZ R37, R37, c[0x0][0x2ec] ;  /* 0x0000bb0025257a20 */ /* 0x000fe40000410000 */
[----:B------:R-:W-:Y:S01]  /*37e0*/  FMUL.FTZ R38, R38, c[0x0][0x2ec] ;  /* 0x0000bb0026267a20 */ /* 0x000fe20000410000 */
[C---:B-1----:R-:W-:Y:S02]  /*37f0*/  HMMA.16816.F32.BF16 R12, R44.reuse, R70, RZ ;  /* 0x000000462c0c723c */ /* 0x042fe400000418ff */
[----:B------:R-:W-:Y:S06]  /*3800*/  MUFU.TANH R154, R73 ;  /* 0x00000049009a7308 */ /* 0x000fec0000002400 */
[C---:B-----5:R-:W-:Y:S02]  /*3810*/  HMMA.16816.F32.BF16 R8, R44.reuse, R56, RZ ;  /* 0x000000382c08723c */ /* 0x060fe400000418ff */
[----:B------:R1:W-:Y:S06]  /*3820*/  MUFU.TANH R155, R75 ;  /* 0x0000004b009b7308 */ /* 0x0003ec0000002400 */
[----:B------:R-:W-:Y:S02]  /*3830*/  HMMA.16816.F32.BF16 R60, R44, R58, RZ ;  /* 0x0000003a2c3c723c */ /* 0x000fe400000418ff */
[----:B------:R-:W-:Y:S06]  /*3840*/  MUFU.TANH R156, R65 ;  /* 0x00000041009c7308 */ /* 0x000fec0000002400 */
[C---:B------:R-:W-:Y:S02]  /*3850*/  HMMA.16816.F32.BF16 R76, R40.reuse, R78, RZ ;  /* 0x0000004e284c723c */ /* 0x040fe400000418ff */
[----:B------:R2:W-:Y:S06]  /*3860*/  MUFU.TANH R157, R67 ;  /* 0x00000043009d7308 */ /* 0x0005ec0000002400 */
[C---:B-1----:R-:W-:Y:S02]  /*3870*/  HMMA.16816.F32.BF16 R72, R40.reuse, R68, RZ ;  /* 0x000000442848723c */ /* 0x042fe400000418ff */
[----:B------:R-:W-:Y:S06]  /*3880*/  MUFU.TANH R123, R35 ;  /* 0x00000023007b7308 */ /* 0x000fec0000002400 */
[C---:B------:R-:W-:Y:S02]  /*3890*/  HMMA.16816.F32.BF16 R68, R40.reuse, R70, RZ ;  /* 0x000000462844723c */ /* 0x040fe400000418ff */
[----:B------:R1:W-:Y:S06]  /*38a0*/  MUFU.TANH R35, R28 ;  /* 0x0000001c00237308 */ /* 0x0003ec0000002400 */
[C---:B--2---:R-:W-:Y:S02]  /*38b0*/  HMMA.16816.F32.BF16 R64, R40.reuse, R56, RZ ;  /* 0x000000382840723c */ /* 0x044fe400000418ff */
[----:B------:R-:W2:Y:S06]  /*38c0*/  MUFU.TANH R2, R2 ;  /* 0x0000000200027308 */ /* 0x000eac0000002400 */
[----:B------:R-:W-:Y:S01]  /*38d0*/  HMMA.16816.F32.BF16 R56, R40, R58, RZ ;  /* 0x0000003a2838723c */ /* 0x000fe200000418ff */
[----:B-1----:R-:W-:Y:S01]  /*38e0*/  IMAD.U32 R28, RZ, RZ, UR22 ;  /* 0x00000016ff1c7e24 */ /* 0x002fe2000f8e00ff */
[----:B------:R-:W-:Y:S03]  /*38f0*/  MUFU.TANH R6, R6 ;  /* 0x0000000600067308 */ /* 0x000fe60000002400 */
[----:B------:R-:W-:-:S03]  /*3900*/  IMAD R28, R28, 0x80, R197 ;  /* 0x000000801c1c7824 */ /* 0x000fc600078e02c5 */
[-C--:B------:R-:W-:Y:S02]  /*3910*/  HMMA.16816.F32.BF16 R44, R44, R94.reuse, RZ ;  /* 0x0000005e2c2c723c */ /* 0x080fe400000418ff */
[C---:B------:R-:W-:Y:S01]  /*3920*/  ISETP.GE.AND P0, PT, R28.reuse, R207, PT ;  /* 0x000000cf1c00720c */ /* 0x040fe20003f06270 */
[----:B------:R-:W1:Y:S01]  /*3930*/  MUFU.TANH R3, R3 ;  /* 0x0000000300037308 */ /* 0x000e620000002400 */
[C---:B------:R-:W-:Y:S02]  /*3940*/  ISETP.GE.AND P6, PT, R28.reuse, R205, PT ;  /* 0x000000cd1c00720c */ /* 0x040fe40003fc6270 */
[C---:B------:R-:W-:Y:S02]  /*3950*/  ISETP.LT.OR P0, PT, R28.reuse, R208, P0 ;  /* 0x000000d01c00720c */ /* 0x040fe40000701670 */
[----:B------:R-:W-:Y:S01]  /*3960*/  HMMA.16816.F32.BF16 R40, R40, R94, RZ ;  /* 0x0000005e2828723c */ /* 0x000fe200000418ff */
[----:B------:R-:W-:Y:S01]  /*3970*/  ISETP.GE.AND P5, PT, R28, R203, PT ;  /* 0x000000cb1c00720c */ /* 0x000fe20003fa6270 */
[----:B------:R-:W5:Y:S01]  /*3980*/  LDSM.16.M88.4 R92, [R193+0x1800] ;  /* 0x00180000c15c783b */ /* 0x000f620000000200 */
[----:B---3--:R-:W-:Y:S01]  /*3990*/  FSEL R134, R134, -INF , !P0 ;  /* 0xff80000086867808 */ /* 0x008fe20004000000 */
[----:B------:R-:W3:Y:S01]  /*39a0*/  MUFU.TANH R0, R0 ;  /* 0x0000000000007308 */ /* 0x000ee20000002400 */
[----:B------:R-:W-:Y:S01]  /*39b0*/  ISETP.GE.AND P0, PT, R28, R199, PT ;  /* 0x000000c71c00720c */ /* 0x000fe20003f06270 */
[----:B------:R-:W-:-:S04]  /*39c0*/  DEPBAR.LE SB0, 0x0 ;  /* 0x000080000000791a */ /* 0x000fc80000000000 */
[-C--:B------:R-:W-:Y:S01]  /*39d0*/  HMMA.16816.F32.BF16 R48, R104, R88.reuse, R48 ;  /* 0x000000586830723c */ /* 0x080fe20000041830 */
[C---:B------:R-:W-:Y:S01]  /*39e0*/  ISETP.LT.OR P0, PT, R28.reuse, R202, P0 ;  /* 0x000000ca1c00720c */ /* 0x040fe20000701670 */
[----:B------:R1:W-:Y:S01]  /*39f0*/  MUFU.TANH R165, R31 ;  /* 0x0000001f00a57308 */ /* 0x0003e20000002400 */
[C---:B------:R-:W-:Y:S02]  /*3a00*/  ISETP.LT.OR P6, PT, R28.reuse, R206, P6 ;  /* 0x000000ce1c00720c */ /* 0x040fe400037c1670 */
[----:B------:R-:W-:Y:S02]  /*3a10*/  ISETP.LT.OR P5, PT, R28, R204, P5 ;  /* 0x000000cc1c00720c */ /* 0x000fe40002fa1670 */
[----:B------:R-:W-:Y:S01]  /*3a20*/  FSEL R132, R132, -INF , !P6 ;  /* 0xff80000084847808 */ /* 0x000fe20007000000 */
[----:B------:R-:W-:Y:S02]  /*3a30*/  HMMA.16816.F32.BF16 R52, R108, R88, R52 ;  /* 0x000000586c34723c */ /* 0x000fe40000041834 */
[----:B------:R2:W-:Y:S06]  /*3a40*/  MUFU.TANH R88, R84 ;  /* 0x0000005400587308 */ /* 0x0005ec0000002400 */
[----:B------:R-:W-:Y:S02]  /*3a50*/  HMMA.16816.F32.BF16 R20, R104, R102, R20 ;  /* 0x000000666814723c */ /* 0x000fe40000041814 */
[----:B------:R3:W-:Y:S01]  /*3a60*/  MUFU.TANH R131, R30 ;  /* 0x0000001e00837308 */ /* 0x0007e20000002400 */
[----:B-1----:R-:W-:-:S05]  /*3a70*/  FMUL.FTZ R31, R87, c[0x0][0x2ec] ;  /* 0x0000bb00571f7a20 */ /* 0x002fca0000410000 */
[-C--:B------:R-:W-:Y:S01]  /*3a80*/  HMMA.16816.F32.BF16 R44, R104, R90.reuse, R44 ;  /* 0x0000005a682c723c */ /* 0x080fe2000004182c */
[----:B------:R-:W-:Y:S01]  /*3a90*/  FMUL.FTZ R48, R48, c[0x0][0x2ec] ;  /* 0x0000bb0030307a20 */ /* 0x000fe20000410000 */
[----:B--2---:R-:W-:Y:S01]  /*3aa0*/  IADD3 R84, R28, 0x1, RZ ;  /* 0x000000011c547810 */ /* 0x004fe20007ffe0ff */
[----:B------:R1:W-:Y:S01]  /*3ab0*/  MUFU.TANH R87, R85 ;  /* 0x0000005500577308 */ /* 0x0003e20000002400 */
[----:B------:R-:W-:Y:S02]  /*3ac0*/  FMUL.FTZ R49, R49, c[0x0][0x2ec] ;  /* 0x0000bb0031317a20 */ /* 0x000fe40000410000 */
[----:B------:R-:W-:Y:S01]  /*3ad0*/  ISETP.GE.AND P1, PT, R84, R207, PT ;  /* 0x000000cf5400720c */ /* 0x000fe20003f26270 */
[----:B------:R-:W-:Y:S01]  /*3ae0*/  FMUL.FTZ R50, R50, c[0x0][0x2ec] ;  /* 0x0000bb0032327a20 */ /* 0x000fe20000410000 */
[C---:B------:R-:W-:Y:S01]  /*3af0*/  ISETP.GE.AND P4, PT, R84.reuse, R205, PT ;  /* 0x000000cd5400720c */ /* 0x040fe20003f86270 */
[C---:B------:R-:W-:Y:S01]  /*3b00*/  HMMA.16816.F32.BF16 R40, R108.reuse, R90, R40 ;  /* 0x0000005a6c28723c */ /* 0x040fe20000041828 */
[----:B------:R-:W-:Y:S01]  /*3b10*/  ISETP.GE.AND P3, PT, R84, R203, PT ;  /* 0x000000cb5400720c */ /* 0x000fe20003f66270 */
[----:B---3--:R-:W-:Y:S01]  /*3b20*/  FMUL.FTZ R30, R80, c[0x0][0x2ec] ;  /* 0x0000bb00501e7a20 */ /* 0x008fe20000410000 */
[C---:B------:R-:W-:Y:S01]  /*3b30*/  ISETP.GE.AND P2, PT, R84.reuse, R199, PT ;  /* 0x000000c75400720c */ /* 0x040fe20003f46270 */
[----:B------:R-:W-:Y:S01]  /*3b40*/  MUFU.TANH R89, R86 ;  /* 0x0000005600597308 */ /* 0x000fe20000002400 */
[----:B------:R-:W-:Y:S01]  /*3b50*/  ISETP.LT.OR P1, PT, R84, R208, P1 ;  /* 0x000000d05400720c */ /* 0x000fe20000f21670 */
[----:B------:R-:W-:Y:S01]  /*3b60*/  FMUL.FTZ R54, R54, c[0x0][0x2ec] ;  /* 0x0000bb0036367a20 */ /* 0x000fe20000410000 */
[C---:B------:R-:W-:Y:S01]  /*3b70*/  ISETP.LT.OR P4, PT, R84.reuse, R206, P4 ;  /* 0x000000ce5400720c */ /* 0x040fe20002781670 */
[----:B------:R-:W-:Y:S01]  /*3b80*/  FMUL.FTZ R90, R83, c[0x0][0x2ec] ;  /* 0x0000bb00535a7a20 */ /* 0x000fe20000410000 */
[C---:B------:R-:W-:Y:S01]  /*3b90*/  ISETP.LT.OR P3, PT, R84.reuse, R204, P3 ;  /* 0x000000cc5400720c */ /* 0x040fe20001f61670 */
[----:B------:R-:W-:Y:S01]  /*3ba0*/  HMMA.16816.F32.BF16 R76, R108, R102, R76 ;  /* 0x000000666c4c723c */ /* 0x000fe2000004184c */
[----:B------:R-:W-:Y:S01]  /*3bb0*/  ISETP.LT.OR P2, PT, R84, R202, P2 ;  /* 0x000000ca5400720c */ /* 0x000fe20001741670 */
[----:B------:R-:W-:Y:S01]  /*3bc0*/  FMUL.FTZ R84, R81, c[0x0][0x2ec] ;  /* 0x0000bb0051547a20 */ /* 0x000fe20000410000 */
[----:B-1----:R-:W-:Y:S01]  /*3bd0*/  IADD3 R85, R28, 0x8, RZ ;  /* 0x000000081c557810 */ /* 0x002fe20007ffe0ff */
[----:B------:R-:W-:Y:S01]  /*3be0*/  FMUL.FTZ R81, R82, c[0x0][0x2ec] ;  /* 0x0000bb0052517a20 */ /* 0x000fe20000410000 */
[----:B------:R-:W-:Y:S01]  /*3bf0*/  IADD3 R80, R28, 0x9, RZ ;  /* 0x000000091c507810 */ /* 0x000fe20007ffe0ff */
[----:B------:R1:W-:Y:S01]  /*3c00*/  MUFU.TANH R82, R84 ;  /* 0x0000005400527308 */ /* 0x0003e20000002400 */
[----:B------:R-:W-:Y:S01]  /*3c10*/  ISETP.GE.AND P6, PT, R85, R207, PT ;  /* 0x000000cf5500720c */ /* 0x000fe20003fc6270 */
[----:B------:R-:W-:Y:S01]  /*3c20*/  FMUL.FTZ R20, R20, c[0x0][0x2ec] ;  /* 0x0000bb0014147a20 */ /* 0x000fe20000410000 */
[----:B------:R-:W-:Y:S01]  /*3c30*/  FSEL R133, R133, -INF , !P1 ;  /* 0xff80000085857808 */ /* 0x000fe20004800000 */
[-C--:B------:R-:W-:Y:S01]  /*3c40*/  HMMA.16816.F32.BF16 R12, R104, R98.reuse, R12 ;  /* 0x00000062680c723c */ /* 0x080fe2000004180c */
[-C--:B------:R-:W-:Y:S01]  /*3c50*/  ISETP.GE.AND P1, PT, R85, R199.reuse, PT ;  /* 0x000000c75500720c */ /* 0x080fe20003f26270 */
[----:B------:R-:W-:Y:S01]  /*3c60*/  FMUL.FTZ R23, R23, c[0x0][0x2ec] ;  /* 0x0000bb0017177a20 */ /* 0x000fe20000410000 */
[C---:B------:R-:W-:Y:S01]  /*3c70*/  ISETP.LT.OR P6, PT, R85.reuse, R208, P6 ;  /* 0x000000d05500720c */ /* 0x040fe200037c1670 */
[----:B------:R2:W-:Y:S01]  /*3c80*/  MUFU.TANH R83, R81 ;  /* 0x0000005100537308 */ /* 0x0005e20000002400 */
[----:B------:R-:W-:Y:S01]  /*3c90*/  ISETP.LT.OR P1, PT, R85, R202, P1 ;  /* 0x000000ca5500720c */ /* 0x000fe20000f21670 */
[----:B------:R-:W-:Y:S01]  /*3ca0*/  FMUL.FTZ R22, R22, c[0x0][0x2ec] ;  /* 0x0000bb0016167a20 */ /* 0x000fe20000410000 */
[----:B------:R-:W-:Y:S01]  /*3cb0*/  FSEL R135, R135, -INF , !P6 ;  /* 0xff80000087877808 */ /* 0x000fe20007000000 */
[----:B------:R-:W-:Y:S01]  /*3cc0*/  HMMA.16816.F32.BF16 R68, R108, R98, R68 ;  /* 0x000000626c44723c */ /* 0x000fe20000041844 */
[----:B------:R-:W-:Y:S01]  /*3cd0*/  ISETP.GE.AND P6, PT, R80, R199, PT ;  /* 0x000000c75000720c */ /* 0x000fe20003fc6270 */
[----:B------:R-:W-:Y:S01]  /*3ce0*/  FMUL.FTZ R21, R21, c[0x0][0x2ec] ;  /* 0x0000bb0015157a20 */ /* 0x000fe20000410000 */
[----:B----4-:R-:W-:Y:S01]  /*3cf0*/  FSEL R139, R139, -INF , !P1 ;  /* 0xff8000008b8b7808 */ /* 0x010fe20004800000 */
[----:B------:R3:W-:Y:S01]  /*3d00*/  MUFU.TANH R173, R20 ;  /* 0x0000001400ad7308 */ /* 0x0007e20000002400 */
[----:B-1----:R-:W-:Y:S01]  /*3d10*/  FSEL R84, R2, -INF , !P0 ;  /* 0xff80000002547808 */ /* 0x002fe20004000000 */
[----:B------:R-:W-:Y:S01]  /*3d20*/  FMUL.FTZ R77, R77, c[0x0][0x2ec] ;  /* 0x0000bb004d4d7a20 */ /* 0x000fe20000410000 */
[----:B------:R-:W-:Y:S01]  /*3d30*/  FSEL R2, R7, -INF , !P4 ;  /* 0xff80000007027808 */ /* 0x000fe20006000000 */
[C---:B------:R-:W-:Y:S01]  /*3d40*/  HMMA.16816.F32.BF16 R16, R104.reuse, R96, R16 ;  /* 0x000000606810723c */ /* 0x040fe20000041810 */
[----:B------:R-:W-:Y:S01]  /*3d50*/  FSEL R7, R3, -INF , !P3 ;  /* 0xff80000003077808 */ /* 0x000fe20005800000 */
[----:B------:R-:W-:Y:S01]  /*3d60*/  FMUL.FTZ R76, R76, c[0x0][0x2ec] ;  /* 0x0000bb004c4c7a20 */ /* 0x000fe20000410000 */
[-C--:B------:R-:W-:Y:S01]  /*3d70*/  ISETP.GE.AND P3, PT, R80, R205.reuse, PT ;  /* 0x000000cd5000720c */ /* 0x080fe20003f66270 */
[----:B------:R-:W1:Y:S01]  /*3d80*/  MUFU.TANH R120, R120 ;  /* 0x0000007800787308 */ /* 0x000e620000002400 */
[----:B--2---:R-:W-:Y:S01]  /*3d90*/  FSEL R81, R6, -INF , !P5 ;  /* 0xff80000006517808 */ /* 0x004fe20006800000 */
[----:B------:R-:W-:Y:S01]  /*3da0*/  FMUL.FTZ R78, R78, c[0x0][0x2ec] ;  /* 0x0000bb004e4e7a20 */ /* 0x000fe20000410000 */
[C---:B------:R-:W-:Y:S01]  /*3db0*/  ISETP.GE.AND P5, PT, R85.reuse, R205, PT ;  /* 0x000000cd5500720c */ /* 0x040fe20003fa6270 */
[C---:B------:R-:W-:Y:S01]  /*3dc0*/  HMMA.16816.F32.BF16 R24, R104.reuse, R100, R24 ;  /* 0x000000646818723c */ /* 0x040fe20000041818 */
[C---:B------:R-:W-:Y:S01]  /*3dd0*/  ISETP.GE.AND P0, PT, R85.reuse, R203, PT ;  /* 0x000000cb5500720c */ /* 0x040fe20003f06270 */
[----:B------:R-:W-:Y:S01]  /*3de0*/  FMUL.FTZ R217, R12, c[0x0][0x2ec] ;  /* 0x0000bb000cd97a20 */ /* 0x000fe20000410000 */
[----:B------:R-:W-:Y:S01]  /*3df0*/  ISETP.GE.AND P4, PT, R80, R207, PT ;  /* 0x000000cf5000720c */ /* 0x000fe20003f86270 */
[----:B------:R-:W2:Y:S01]  /*3e00*/  MUFU.TANH R116, R116 ;  /* 0x0000007400747308 */ /* 0x000ea20000002400 */
[-C--:B------:R-:W-:Y:S01]  /*3e10*/  ISETP.LT.OR P5, PT, R85, R206.reuse, P5 ;  /* 0x000000ce5500720c */ /* 0x080fe20002fa1670 */
[----:B------:R-:W-:Y:S01]  /*3e20*/  FMUL.FTZ R13, R13, c[0x0][0x2ec] ;  /* 0x0000bb000d0d7a20 */ /* 0x000fe20000410000 */
[----:B------:R-:W-:Y:S01]  /*3e30*/  FSEL R6, R0, -INF , !P2 ;  /* 0xff80000000067808 */ /* 0x000fe20005000000 */
[-C--:B-----5:R-:W-:Y:S01]  /*3e40*/  HMMA.16816.F32.BF16 R8, R104, R92.reuse, R8 ;  /* 0x0000005c6808723c */ /* 0x0a0fe20000041808 */
[----:B------:R-:W-:Y:S01]  /*3e50*/  ISETP.LT.OR P3, PT, R80, R206, P3 ;  /* 0x000000ce5000720c */ /* 0x000fe20001f61670 */
[----:B------:R-:W-:Y:S01]  /*3e60*/  FMUL.FTZ R14, R14, c[0x0][0x2ec] ;  /* 0x0000bb000e0e7a20 */ /* 0x000fe20000410000 */
[C---:B------:R-:W-:Y:S01]  /*3e70*/  IADD3 R0, R28.reuse, 0x10, RZ ;  /* 0x000000101c007810 */ /* 0x040fe20007ffe0ff */
[----:B------:R-:W-:Y:S01]  /*3e80*/  MUFU.TANH R91, R76 ;  /* 0x0000004c005b7308 */ /* 0x000fe20000002400 */
[----:B------:R-:W-:Y:S01]  /*3e90*/  IADD3 R3, R28, 0x11, RZ ;  /* 0x000000111c037810 */ /* 0x000fe20007ffe0ff */
[----:B------:R-:W-:Y:S01]  /*3ea0*/  FMUL.FTZ R178, R15, c[0x0][0x2ec] ;  /* 0x0000bb000fb27a20 */ /* 0x000fe20000410000 */
[----:B------:R-:W-:Y:S01]  /*3eb0*/  ISETP.GE.AND P2, PT, R80, R203, PT ;  /* 0x000000cb5000720c */ /* 0x000fe20003f46270 */
[C---:B------:R-:W-:Y:S01]  /*3ec0*/  HMMA.16816.F32.BF16 R64, R108.reuse, R92, R64 ;  /* 0x0000005c6c40723c */ /* 0x040fe20000041840 */
[----:B------:R-:W-:Y:S01]  /*3ed0*/  ISETP.LT.OR P0, PT, R85, R204, P0 ;  /* 0x000000cc5500720c */ /* 0x000fe20000701670 */
[----:B------:R-:W-:Y:S01]  /*3ee0*/  FMUL.FTZ R16, R16, c[0x0][0x2ec] ;  /* 0x0000bb0010107a20 */ /* 0x000fe20000410000 */
[----:B------:R-:W-:Y:S01]  /*3ef0*/  ISETP.LT.OR P4, PT, R80, R208, P4 ;  /* 0x000000d05000720c */ /* 0x000fe20002781670 */
[----:B------:R-:W4:Y:S01]  /*3f00*/  MUFU.TANH R112, R112 ;  /* 0x0000007000707308 */ /* 0x000f220000002400 */
[----:B------:R-:W-:Y:S01]  /*3f10*/  FSEL R136, R136, -INF , !P5 ;  /* 0xff80000088887808 */ /* 0x000fe20006800000 */
[----:B------:R-:W-:Y:S01]  /*3f20*/  FMUL.FTZ R17, R17, c[0x0][0x2ec] ;  /* 0x0000bb0011117a20 */ /* 0x000fe20000410000 */
[----:B------:R-:W-:Y:S01]  /*3f30*/  FSEL R141, R141, -INF , !P3 ;  /* 0xff8000008d8d7808 */ /* 0x000fe20005800000 */
[----:B------:R-:W-:Y:S01]  /*3f40*/  FMUL.FTZ R93, R79, c[0x0][0x2ec] ;  /* 0x0000bb004f5d7a20 */ /* 0x000fe20000410000 */
[-C--:B------:R-:W-:Y:S01]  /*3f50*/  ISETP.GE.AND P5, PT, R0, R207.reuse, PT ;  /* 0x000000cf0000720c */ /* 0x080fe20003fa6270 */
[----:B------:R-:W-:Y:S01]  /*3f60*/  HMMA.16816.F32.BF16 R72, R108, R96, R72 ;  /* 0x000000606c48723c */ /* 0x000fe20000041848 */
[----:B------:R-:W-:Y:S01]  /*3f70*/  ISETP.GE.AND P3, PT, R3, R207, PT ;  /* 0x000000cf0300720c */ /* 0x000fe20003f66270 */
[----:B------:R5:W-:Y:S01]  /*3f80*/  MUFU.TANH R79, R77 ;  /* 0x0000004d004f7308 */ /* 0x000be20000002400 */
[----:B------:R-:W-:Y:S01]  /*3f90*/  ISETP.LT.OR P2, PT, R80, R204, P2 ;  /* 0x000000cc5000720c */ /* 0x000fe20001741670 */
[----:B------:R-:W-:Y:S01]  /*3fa0*/  FMUL.FTZ R27, R27, c[0x0][0x2ec] ;  /* 0x0000bb001b1b7a20 */ /* 0x000fe20000410000 */
[----:B------:R-:W-:Y:S01]  /*3fb0*/  FSEL R137, R137, -INF , !P0 ;  /* 0xff80000089897808 */ /* 0x000fe20004000000 */
[----:B------:R-:W-:Y:S01]  /*3fc0*/  FMUL.FTZ R209, R19, c[0x0][0x2ec] ;  /* 0x0000bb0013d17a20 */ /* 0x000fe20000410000 */
[----:B------:R-:W-:Y:S01]  /*3fd0*/  FSEL R140, R140, -INF , !P4 ;  /* 0xff8000008c8c7808 */ /* 0x000fe20006000000 */
[-C--:B------:R-:W-:Y:S01]  /*3fe0*/  HMMA.16816.F32.BF16 R60, R104, R94.reuse, R60 ;  /* 0x0000005e683c723c */ /* 0x080fe2000004183c */
[C---:B------:R-:W-:Y:S01]  /*3ff0*/  ISETP.GE.AND P0, PT, R0.reuse, R205, PT ;  /* 0x000000cd0000720c */ /* 0x040fe20003f06270 */
[----:B------:R-:W1:Y:S01]  /*4000*/  MUFU.TANH R114, R114 ;  /* 0x0000007200727308 */ /* 0x000e620000002400 */
[----:B------:R-:W-:Y:S01]  /*4010*/  ISETP.GE.AND P1, PT, R0, R203, PT ;  /* 0x000000cb0000720c */ /* 0x000fe20003f26270 */
[----:B------:R-:W-:Y:S01]  /*4020*/  FMUL.FTZ R215, R18, c[0x0][0x2ec] ;  /* 0x0000bb0012d77a20 */ /* 0x000fe20000410000 */
[----:B------:R-:W-:Y:S01]  /*4030*/  ISETP.GE.AND P4, PT, R0, R199, PT ;  /* 0x000000c70000720c */ /* 0x000fe20003f86270 */
[----:B------:R-:W-:Y:S01]  /*4040*/  FMUL.FTZ R24, R24, c[0x0][0x2ec] ;  /* 0x0000bb0018187a20 */ /* 0x000fe20000410000 */
[----:B------:R-:W-:Y:S01]  /*4050*/  ISETP.LT.OR P6, PT, R80, R202, P6 ;  /* 0x000000ca5000720c */ /* 0x000fe200037c1670 */
[----:B------:R-:W-:Y:S01]  /*4060*/  HMMA.16816.F32.BF16 R56, R108, R94, R56 ;  /* 0x0000005e6c38723c */ /* 0x000fe20000041838 */
[-C--:B------:R-:W-:Y:S01]  /*4070*/  ISETP.LT.OR P5, PT, R0, R208.reuse, P5 ;  /* 0x000000d00000720c */ /* 0x080fe20002fa1670 */
[----:B------:R-:W1:Y:S01]  /*4080*/  MUFU.TANH R113, R113 ;  /* 0x0000007100717308 */ /* 0x000e620000002400 */
[----:B------:R-:W-:Y:S01]  /*4090*/  ISETP.LT.OR P3, PT, R3, R208, P3 ;  /* 0x000000d00300720c */ /* 0x000fe20001f61670 */
[----:B------:R-:W-:Y:S01]  /*40a0*/  FMUL.FTZ R25, R25, c[0x0][0x2ec] ;  /* 0x0000bb0019197a20 */ /* 0x000fe20000410000 */
[----:B------:R-:W-:Y:S01]  /*40b0*/  FSEL R142, R142, -INF , !P2 ;  /* 0xff8000008e8e7808 */ /* 0x000fe20005000000 */
[----:B------:R-:W-:Y:S01]  /*40c0*/  FMUL.FTZ R26, R26, c[0x0][0x2ec] ;  /* 0x0000bb001a1a7a20 */ /* 0x000fe20000410000 */
[----:B---3--:R-:W-:Y:S01]  /*40d0*/  IADD3 R20, R28, 0x18, RZ ;  /* 0x000000181c147810 */ /* 0x008fe20007ffe0ff */
[----:B------:R-:W-:Y:S01]  /*40e0*/  FMUL.FTZ R72, R72, c[0x0][0x2ec] ;  /* 0x0000bb0048487a20 */ /* 0x000fe20000410000 */
[----:B------:R-:W-:Y:S01]  /*40f0*/  ISETP.GE.AND P2, PT, R3, R205, PT ;  /* 0x000000cd0300720c */ /* 0x000fe20003f46270 */
[----:B------:R3:W-:Y:S01]  /*4100*/  MUFU.TANH R214, R23 ;  /* 0x0000001700d67308 */ /* 0x0007e20000002400 */
[C---:B------:R-:W-:Y:S01]  /*4110*/  ISETP.LT.OR P0, PT, R0.reuse, R206, P0 ;  /* 0x000000ce0000720c */ /* 0x040fe20000701670 */
[----:B------:R-:W-:Y:S01]  /*4120*/  FMUL.FTZ R9, R9, c[0x0][0x2ec] ;  /* 0x0000bb0009097a20 */ /* 0x000fe20000410000 */
[C---:B------:R-:W-:Y:S01]  /*4130*/  ISETP.LT.OR P1, PT, R0.reuse, R204, P1 ;  /* 0x000000cc0000720c */ /* 0x040fe20000f21670 */
[----:B------:R-:W-:Y:S01]  /*4140*/  FMUL.FTZ R73, R73, c[0x0][0x2ec] ;  /* 0x0000bb0049497a20 */ /* 0x000fe20000410000 */
[----:B------:R-:W-:Y:S01]  /*4150*/  ISETP.LT.OR P4, PT, R0, R202, P4 ;  /* 0x000000ca0000720c */ /* 0x000fe20002781670 */
[----:B------:R-:W-:Y:S01]  /*4160*/  FMUL.FTZ R74, R74, c[0x0][0x2ec] ;  /* 0x0000bb004a4a7a20 */ /* 0x000fe20000410000 */
[----:B------:R-:W-:Y:S01]  /*4170*/  FSEL R98, R128, -INF , !P6 ;  /* 0xff80000080627808 */ /* 0x000fe20007000000 */
[----:B------:R-:W-:Y:S01]  /*4180*/  MUFU.TANH R117, R117 ;  /* 0x0000007500757308 */ /* 0x000fe20000002400 */
[----:B------:R-:W-:Y:S01]  /*4190*/  FSEL R0, R129, -INF , !P5 ;  /* 0xff80000081007808 */ /* 0x000fe20006800000 */
[----:B------:R-:W-:Y:S01]  /*41a0*/  FMUL.FTZ R75, R75, c[0x0][0x2ec] ;  /* 0x0000bb004b4b7a20 */ /* 0x000fe20000410000 */
[----:B------:R-:W-:Y:S01]  /*41b0*/  FSEL R143, R143, -INF , !P3 ;  /* 0xff8000008f8f7808 */ /* 0x000fe20005800000 */
[----:B------:R-:W-:Y:S01]  /*41c0*/  FMUL.FTZ R10, R10, c[0x0][0x2ec] ;  /* 0x0000bb000a0a7a20 */ /* 0x000fe20000410000 */
[C---:B------:R-:W-:Y:S01]  /*41d0*/  ISETP.GE.AND P6, PT, R3.reuse, R203, PT ;  /* 0x000000cb0300720c */ /* 0x040fe20003fc6270 */
[----:B------:R-:W-:Y:S01]  /*41e0*/  FMUL.FTZ R8, R8, c[0x0][0x2ec] ;  /* 0x0000bb0008087a20 */ /* 0x000fe20000410000 */
[----:B------:R-:W-:Y:S01]  /*41f0*/  ISETP.GE.AND P5, PT, R3, R199, PT ;  /* 0x000000c70300720c */ /* 0x000fe20003fa6270 */
[----:B------:R-:W-:Y:S01]  /*4200*/  MUFU.TANH R121, R121 ;  /* 0x0000007900797308 */ /* 0x000fe20000002400 */
[----:B------:R-:W-:Y:S01]  /*4210*/  ISETP.GE.AND P3, PT, R20, R207, PT ;  /* 0x000000cf1400720c */ /* 0x000fe20003f66270 */
[----:B------:R-:W-:Y:S01]  /*4220*/  FMUL.FTZ R11, R11, c[0x0][0x2ec] ;  /* 0x0000bb000b0b7a20 */ /* 0x000fe20000410000 */
[----:B------:R-:W-:Y:S01]  /*4230*/  ISETP.LT.OR P2, PT, R3, R206, P2 ;  /* 0x000000ce0300720c */ /* 0x000fe20001741670 */
[----:B------:R-:W-:Y:S01]  /*4240*/  FMUL.FTZ R71, R71, c[0x0][0x2ec] ;  /* 0x0000bb0047477a20 */ /* 0x000fe20000410000 */
[C---:B------:R-:W-:Y:S01]  /*4250*/  ISETP.LT.OR P6, PT, R3.reuse, R204, P6 ;  /* 0x000000cc0300720c */ /* 0x040fe200037c1670 */
[----:B------:R-:W-:Y:S01]  /*4260*/  FMUL.FTZ R66, R66, c[0x0][0x2ec] ;  /* 0x0000bb0042427a20 */ /* 0x000fe20000410000 */
[----:B------:R-:W-:Y:S01]  /*4270*/  ISETP.LT.OR P5, PT, R3, R202, P5 ;  /* 0x000000ca0300720c */ /* 0x000fe20002fa1670 */
[----:B------:R-:W1:Y:S01]  /*4280*/  MUFU.TANH R115, R115 ;  /* 0x0000007300737308 */ /* 0x000e620000002400 */
[----:B------:R-:W-:Y:S01]  /*4290*/  ISETP.LT.OR P3, PT, R20, R208, P3 ;  /* 0x000000d01400720c */ /* 0x000fe20001f61670 */
[----:B------:R-:W-:Y:S01]  /*42a0*/  FMUL.FTZ R67, R67, c[0x0][0x2ec] ;  /* 0x0000bb0043437a20 */ /* 0x000fe20000410000 */
[----:B------:R-:W-:Y:S01]  /*42b0*/  IADD3 R3, R28, 0x19, RZ ;  /* 0x000000191c037810 */ /* 0x000fe20007ffe0ff */
[----:B------:R-:W-:Y:S01]  /*42c0*/  FMUL.FTZ R58, R58, c[0x0][0x2ec] ;  /* 0x0000bb003a3a7a20 */ /* 0x000fe20000410000 */
[----:B------:R-:W-:Y:S01]  /*42d0*/  FSEL R144, R144, -INF , !P0 ;  /* 0xff80000090907808 */ /* 0x000fe20004000000 */
[----:B------:R-:W-:Y:S01]  /*42e0*/  FMUL.FTZ R62, R62, c[0x0][0x2ec] ;  /* 0x0000bb003e3e7a20 */ /* 0x000fe20000410000 */
[----:B------:R-:W-:Y:S01]  /*42f0*/  FSEL R145, R145, -INF , !P2 ;  /* 0xff80000091917808 */ /* 0x000fe20005000000 */
[----:B------:R-:W1:Y:S01]  /*4300*/  MUFU.TANH R36, R36 ;  /* 0x0000002400247308 */ /* 0x000e620000002400 */
[----:B------:R-:W-:Y:S01]  /*4310*/  FSEL R146, R146, -INF , !P1 ;  /* 0xff80000092927808 */ /* 0x000fe20004800000 */
[----:B------:R-:W-:Y:S01]  /*4320*/  FMUL.FTZ R61, R61, c[0x0][0x2ec] ;  /* 0x0000bb003d3d7a20 */ /* 0x000fe20000410000 */
[C---:B------:R-:W-:Y:S01]  /*4330*/  ISETP.GE.AND P0, PT, R20.reuse, R205, PT ;  /* 0x000000cd1400720c */ /* 0x040fe20003f06270 */
[----:B------:R-:W-:Y:S01]  /*4340*/  FMUL.FTZ R63, R63, c[0x0][0x2ec] ;  /* 0x0000bb003f3f7a20 */ /* 0x000fe20000410000 */
[C---:B------:R-:W-:Y:S01]  /*4350*/  ISETP.GE.AND P2, PT, R20.reuse, R203, PT ;  /* 0x000000cb1400720c */ /* 0x040fe20003f46270 */
[----:B------:R-:W-:Y:S01]  /*4360*/  FMUL.FTZ R59, R59, c[0x0][0x2ec] ;  /* 0x0000bb003b3b7a20 */ /* 0x000fe20000410000 */
[----:B------:R-:W-:Y:S01]  /*4370*/  ISETP.GE.AND P1, PT, R20, R199, PT ;  /* 0x000000c71400720c */ /* 0x000fe20003f26270 */
[----:B------:R1:W-:Y:S01]  /*4380*/  MUFU.TANH R183, R22 ;  /* 0x0000001600b77308 */ /* 0x0003e20000002400 */
[----:B------:R-:W-:Y:S01]  /*4390*/  FSEL R147, R147, -INF , !P6 ;  /* 0xff80000093937808 */ /* 0x000fe20007000000 */
[----:B------:R-:W-:Y:S01]  /*43a0*/  FMUL.FTZ R60, R60, c[0x0][0x2ec] ;  /* 0x0000bb003c3c7a20 */ /* 0x000fe20000410000 */
[----:B------:R-:W-:Y:S01]  /*43b0*/  FSEL R86, R148, -INF , !P4 ;  /* 0xff80000094567808 */ /* 0x000fe20006000000 */
[----:B------:R-:W-:Y:S01]  /*43c0*/  FMUL.FTZ R42, R42, c[0x0][0x2ec] ;  /* 0x0000bb002a2a7a20 */ /* 0x000fe20000410000 */
[----:B------:R-:W-:Y:S01]  /*43d0*/  FSEL R85, R149, -INF , !P5 ;  /* 0xff80000095557808 */ /* 0x000fe20006800000 */
[----:B------:R-:W-:Y:S01]  /*43e0*/  FMUL.FTZ R44, R44, c[0x0][0x2ec] ;  /* 0x0000bb002c2c7a20 */ /* 0x000fe20000410000 */
[----:B------:R-:W-:Y:S01]  /*43f0*/  FSEL R150, R150, -INF , !P3 ;  /* 0xff80000096967808 */ /* 0x000fe20005800000 */
[----:B------:R-:W-:Y:S01]  /*4400*/  MUFU.TANH R176, R21 ;  /* 0x0000001500b07308 */ /* 0x000fe20000002400 */
[----:B------:R-:W-:Y:S01]  /*4410*/  ISETP.GE.AND P6, PT, R3, R207, PT ;  /* 0x000000cf0300720c */ /* 0x000fe20003fc6270 */
[----:B------:R-:W-:Y:S01]  /*4420*/  FMUL.FTZ R55, R55, c[0x0][0x2ec] ;  /* 0x0000bb0037377a20 */ /* 0x000fe20000410000 */
[----:B------:R-:W-:Y:S01]  /*4430*/  ISETP.GE.AND P4, PT, R3, R205, PT ;  /* 0x000000cd0300720c */ /* 0x000fe20003f86270 */
[----:B------:R-:W-:Y:S01]  /*4440*/  FMUL.FTZ R51, R51, c[0x0][0x2ec] ;  /* 0x0000bb0033337a20 */ /* 0x000fe20000410000 */
[C---:B------:R-:W-:Y:S01]  /*4450*/  ISETP.GE.AND P5, PT, R3.reuse, R203, PT ;  /* 0x000000cb0300720c */ /* 0x040fe20003fa6270 */
[----:B------:R-:W-:Y:S01]  /*4460*/  FMUL.FTZ R40, R40, c[0x0][0x2ec] ;  /* 0x0000bb0028287a20 */ /* 0x000fe20000410000 */
[----:B------:R-:W-:Y:S01]  /*4470*/  ISETP.GE.AND P3, PT, R3, R199, PT ;  /* 0x000000c70300720c */ /* 0x000fe20003f66270 */
[----:B------:R1:W-:Y:S01]  /*4480*/  MUFU.TANH R220, R16 ;  /* 0x0000001000dc7308 */ /* 0x0003e20000002400 */
[C---:B------:R-:W-:Y:S01]  /*4490*/  ISETP.LT.OR P0, PT, R20.reuse, R206, P0 ;  /* 0x000000ce1400720c */ /* 0x040fe20000701670 */
[----:B------:R-:W-:Y:S01]  /*44a0*/  FMUL.FTZ R45, R45, c[0x0][0x2ec] ;  /* 0x0000bb002d2d7a20 */ /* 0x000fe20000410000 */
[----:B------:R-:W-:Y:S01]  /*44b0*/  ISETP.LT.OR P2, PT, R20, R204, P2 ;  /* 0x000000cc1400720c */ /* 0x000fe20001741670 */
[----:B------:R-:W-:Y:S01]  /*44c0*/  FMUL.FTZ R46, R46, c[0x0][0x2ec] ;  /* 0x0000bb002e2e7a20 */ /* 0x000fe20000410000 */
[----:B------:R-:W-:Y:S01]  /*44d0*/  ISETP.LT.OR P1, PT, R20, R202, P1 ;  /* 0x000000ca1400720c */ /* 0x000fe20000f21670 */
[----:B------:R-:W-:Y:S01]  /*44e0*/  FMUL.FTZ R47, R47, c[0x0][0x2ec] ;  /* 0x0000bb002f2f7a20 */ /* 0x000fe20000410000 */
[----:B------:R-:W-:Y:S01]  /*44f0*/  IADD3 R20, R28, 0x20, RZ ;  /* 0x000000201c147810 */ /* 0x000fe20007ffe0ff */
[----:B------:R1:W-:Y:S01]  /*4500*/  MUFU.TANH R219, R17 ;  /* 0x0000001100db7308 */ /* 0x0003e20000002400 */
[----:B------:R-:W-:Y:S01]  /*4510*/  ISETP.LT.OR P6, PT, R3, R208, P6 ;  /* 0x000000d00300720c */ /* 0x000fe200037c1670 */
[----:B------:R-:W-:Y:S01]  /*4520*/  FMUL.FTZ R43, R43, c[0x0][0x2ec] ;  /* 0x0000bb002b2b7a20 */ /* 0x000fe20000410000 */
[----:B------:R-:W-:-:S02]  /*4530*/  ISETP.LT.OR P4, PT, R3, R206, P4 ;  /* 0x000000ce0300720c */ /* 0x000fc40002781670 */
[C---:B------:R-:W-:Y:S02]  /*4540*/  ISETP.LT.OR P5, PT, R3.reuse, R204, P5 ;  /* 0x000000cc0300720c */ /* 0x040fe40002fa1670 */
[----:B------:R-:W-:Y:S01]  /*4550*/  ISETP.LT.OR P3, PT, R3, R202, P3 ;  /* 0x000000ca0300720c */ /* 0x000fe20001f61670 */
[----:B------:R-:W1:Y:S01]  /*4560*/  MUFU.TANH R39, R39 ;  /* 0x0000002700277308 */ /* 0x000e620000002400 */
[----:B------:R-:W-:Y:S02]  /*4570*/  IADD3 R3, R28, 0x21, RZ ;  /* 0x000000211c037810 */ /* 0x000fe40007ffe0ff */
[----:B------:R-:W-:Y:S02]  /*4580*/  FSEL R151, R151, -INF , !P0 ;  /* 0xff80000097977808 */ /* 0x000fe40004000000 */
[----:B------:R-:W-:Y:S02]  /*4590*/  ISETP.GE.AND P0, PT, R20, R207, PT ;  /* 0x000000cf1400720c */ /* 0x000fe40003f06270 */
[----:B------:R-:W-:Y:S01]  /*45a0*/  FSEL R152, R152, -INF , !P2 ;  /* 0xff80000098987808 */ /* 0x000fe20005000000 */
[----:B------:R1:W-:Y:S01]  /*45b0*/  MUFU.TANH R180, R27 ;  /* 0x0000001b00b47308 */ /* 0x0003e20000002400 */
[----:B------:R-:W-:-:S02]  /*45c0*/  FSEL R80, R153, -INF , !P1 ;  /* 0xff80000099507808 */ /* 0x000fc40004800000 */
[----:B------:R-:W-:Y:S02]  /*45d0*/  FSEL R154, R154, -INF , !P6 ;  /* 0xff8000009a9a7808 */ /* 0x000fe40007000000 */
[----:B-----5:R-:W-:Y:S02]  /*45e0*/  FSEL R77, R156, -INF , !P5 ;  /* 0xff8000009c4d7808 */ /* 0x020fe40006800000 */
[C---:B------:R-:W-:Y:S01]  /*45f0*/  ISETP.GE.AND P2, PT, R20.reuse, R205, PT ;  /* 0x000000cd1400720c */ /* 0x040fe20003f46270 */
[----:B------:R5:W-:Y:S01]  /*4600*/  MUFU.TANH R92, R72 ;  /* 0x00000048005c7308 */ /* 0x000be20000002400 */
[C---:B------:R-:W-:Y:S02]  /*4610*/  ISETP.GE.AND P1, PT, R20.reuse, R203, PT ;  /* 0x000000cb1400720c */ /* 0x040fe40003f26270 */
[----:B------:R-:W-:Y:S02]  /*4620*/  ISETP.GE.AND P6, PT, R20, R199, PT ;  /* 0x000000c71400720c */ /* 0x000fe40003fc6270 */
[----:B------:R-:W-:-:S02]  /*4630*/  ISETP.GE.AND P5, PT, R3, R205, PT ;  /* 0x000000cd0300720c */ /* 0x000fc40003fa6270 */
[C---:B------:R-:W-:Y:S01]  /*4640*/  ISETP.LT.OR P0, PT, R20.reuse, R208, P0 ;  /* 0x000000d01400720c */ /* 0x040fe20000701670 */
[----:B------:R-:W1:Y:S01]  /*4650*/  MUFU.TANH R37, R37 ;  /* 0x0000002500257308 */ /* 0x000e620000002400 */
[----:B------:R-:W-:Y:S02]  /*4660*/  FSEL R155, R155, -INF , !P4 ;  /* 0xff8000009b9b7808 */ /* 0x000fe40006000000 */
[----:B------:R-:W-:Y:S02]  /*4670*/  ISETP.GE.AND P4, PT, R3, R207, PT ;  /* 0x000000cf0300720c */ /* 0x000fe40003f86270 */
[C---:B------:R-:W-:Y:S02]  /*4680*/  ISETP.LT.OR P2, PT, R20.reuse, R206, P2 ;  /* 0x000000ce1400720c */ /* 0x040fe40001741670 */
[C---:B------:R-:W-:Y:S01]  /*4690*/  ISETP.LT.OR P1, PT, R20.reuse, R204, P1 ;  /* 0x000000cc1400720c */ /* 0x040fe20000f21670 */
[----:B------:R-:W1:Y:S01]  /*46a0*/  MUFU.TANH R38, R38 ;  /* 0x0000002600267308 */ /* 0x000e620000002400 */
[----:B------:R-:W-:-:S02]  /*46b0*/  ISETP.LT.OR P6, PT, R20, R202, P6 ;  /* 0x000000ca1400720c */ /* 0x000fc400037c1670 */
[----:B------:R-:W-:Y:S02]  /*46c0*/  ISETP.LT.OR P5, PT, R3, R206, P5 ;  /* 0x000000ce0300720c */ /* 0x000fe40002fa1670 */
[----:B------:R-:W-:Y:S02]  /*46d0*/  FSEL R76, R157, -INF , !P3 ;  /* 0xff8000009d4c7808 */ /* 0x000fe40005800000 */
[----:B------:R-:W-:Y:S01]  /*46e0*/  FSEL R158, R158, -INF , !P0 ;  /* 0xff8000009e9e7808 */ /* 0x000fe20004000000 */
[----:B------:R-:W1:Y:S01]  /*46f0*/  MUFU.TANH R32, R32 ;  /* 0x0000002000207308 */ /* 0x000e620000002400 */
[----:B------:R-:W-:Y:S02]  /*4700*/  IADD3 R20, R28, 0x28, RZ ;  /* 0x000000281c147810 */ /* 0x000fe40007ffe0ff */
[C---:B------:R-:W-:Y:S02]  /*4710*/  ISETP.GE.AND P3, PT, R3.reuse, R203, PT ;  /* 0x000000cb0300720c */ /* 0x040fe40003f66270 */
[----:B------:R-:W-:-:S02]  /*4720*/  ISETP.GE.AND P0, PT, R3, R199, PT ;  /* 0x000000c70300720c */ /* 0x000fc40003f06270 */
[----:B------:R-:W-:Y:S01]  /*4730*/  ISETP.LT.OR P4, PT, R3, R208, P4 ;  /* 0x000000d00300720c */ /* 0x000fe20002781670 */
[----:B------:R-:W1:Y:S01]  /*4740*/  MUFU.TANH R33, R33 ;  /* 0x0000002100217308 */ /* 0x000e620000002400 */
[----:B------:R-:W-:Y:S02]  /*4750*/  FSEL R161, R161, -INF , !P5 ;  /* 0xff800000a1a17808 */ /* 0x000fe40006800000 */
[----:B------:R-:W-:Y:S02]  /*4760*/  ISETP.GE.AND P5, PT, R20, R203, PT ;  /* 0x000000cb1400720c */ /* 0x000fe40003fa6270 */
[C---:B------:R-:W-:Y:S02]  /*4770*/  ISETP.LT.OR P3, PT, R3.reuse, R204, P3 ;  /* 0x000000cc0300720c */ /* 0x040fe40001f61670 */
[----:B------:R-:W-:Y:S01]  /*4780*/  ISETP.LT.OR P0, PT, R3, R202, P0 ;  /* 0x000000ca0300720c */ /* 0x000fe20000701670 */
[----:B------:R-:W1:Y:S01]  /*4790*/  MUFU.TANH R34, R34 ;  /* 0x0000002200227308 */ /* 0x000e620000002400 */
[----:B------:R-:W-:-:S02]  /*47a0*/  IADD3 R3, R28, 0x29, RZ ;  /* 0x000000291c037810 */ /* 0x000fc40007ffe0ff */
[----:B------:R-:W-:Y:S02]  /*47b0*/  FSEL R159, R159, -INF , !P4 ;  /* 0xff8000009f9f7808 */ /* 0x000fe40006000000 */
[----:B------:R-:W-:Y:S02]  /*47c0*/  FSEL R160, R160, -INF , !P2 ;  /* 0xff800000a0a07808 */ /* 0x000fe40005000000 */
[----:B---3--:R-:W-:Y:S01]  /*47d0*/  FSEL R23, R162, -INF , !P1 ;  /* 0xff800000a2177808 */ /* 0x008fe20004800000 */
[----:B------:R3:W-:Y:S01]  /*47e0*/  MUFU.TANH R218, R13 ;  /* 0x0000000d00da7308 */ /* 0x0007e20000002400 */
[C---:B------:R-:W-:Y:S02]  /*47f0*/  ISETP.GE.AND P4, PT, R20.reuse, R207, PT ;  /* 0x000000cf1400720c */ /* 0x040fe40003f86270 */
[C---:B------:R-:W-:Y:S02]  /*4800*/  ISETP.GE.AND P2, PT, R20.reuse, R205, PT ;  /* 0x000000cd1400720c */ /* 0x040fe40003f46270 */
[----:B------:R-:W-:-:S02]  /*4810*/  ISETP.GE.AND P1, PT, R20, R199, PT ;  /* 0x000000c71400720c */ /* 0x000fc40003f26270 */
[C---:B------:R-:W-:Y:S01]  /*4820*/  ISETP.LT.OR P5, PT, R20.reuse, R204, P5 ;  /* 0x000000cc1400720c */ /* 0x040fe20002fa1670 */
[----:B------:R-:W-:Y:S01]  /*4830*/  MUFU.TANH R29, R29 ;  /* 0x0000001d001d7308 */ /* 0x000fe20000002400 */
[----:B-1----:R-:W-:Y:S02]  /*4840*/  FSEL R22, R163, -INF , !P3 ;  /* 0xff800000a3167808 */ /* 0x002fe40005800000 */
[----:B------:R-:W-:Y:S02]  /*4850*/  ISETP.GE.AND P3, PT, R3, R207, PT ;  /* 0x000000cf0300720c */ /* 0x000fe40003f66270 */
[C---:B------:R-:W-:Y:S02]  /*4860*/  ISETP.LT.OR P4, PT, R20.reuse, R208, P4 ;  /* 0x000000d01400720c */ /* 0x040fe40002781670 */
[C---:B------:R-:W-:Y:S01]  /*4870*/  ISETP.LT.OR P2, PT, R20.reuse, R206, P2 ;  /* 0x000000ce1400720c */ /* 0x040fe20001741670 */
[----:B------:R-:W1:Y:S01]  /*4880*/  MUFU.TANH R31, R31 ;  /* 0x0000001f001f7308 */ /* 0x000e620000002400 */
[----:B------:R-:W-:-:S02]  /*4890*/  ISETP.LT.OR P1, PT, R20, R202, P1 ;  /* 0x000000ca1400720c */ /* 0x000fc40000f21670 */
[----:B------:R-:W-:Y:S02]  /*48a0*/  FSEL R20, R164, -INF , !P6 ;  /* 0xff800000a4147808 */ /* 0x000fe40007000000 */
[----:B------:R-:W-:Y:S02]  /*48b0*/  FSEL R16, R130, -INF , !P0 ;  /* 0xff80000082107808 */ /* 0x000fe40004000000 */
[----:B------:R-:W-:Y:S01]  /*48c0*/  FSEL R21, R120, -INF , !P5 ;  /* 0xff80000078157808 */ /* 0x000fe20006800000 */
[----:B------:R1:W-:Y:S01]  /*48d0*/  MUFU.TANH R182, R14 ;  /* 0x0000000e00b67308 */ /* 0x0003e20000002400 */
[----:B------:R-:W-:Y:S02]  /*48e0*/  IADD3 R17, R28, 0x30, RZ ;  /* 0x000000301c117810 */ /* 0x000fe40007ffe0ff */
[C---:B------:R-:W-:Y:S02]  /*48f0*/  ISETP.GE.AND P6, PT, R3.reuse, R205, PT ;  /* 0x000000cd0300720c */ /* 0x040fe40003fc6270 */
[----:B------:R-:W-:-:S02]  /*4900*/  ISETP.GE.AND P0, PT, R3, R203, PT ;  /* 0x000000cb0300720c */ /* 0x000fc40003f06270 */
[C---:B------:R-:W-:Y:S01]  /*4910*/  ISETP.GE.AND P5, PT, R3.reuse, R199, PT ;  /* 0x000000c70300720c */ /* 0x040fe20003fa6270 */
[----:B------:R-:W1:Y:S01]  /*4920*/  MUFU.TANH R30, R30 ;  /* 0x0000001e001e7308 */ /* 0x000e620000002400 */
[----:B------:R-:W-:Y:S02]  /*4930*/  ISETP.LT.OR P3, PT, R3, R208, P3 ;  /* 0x000000d00300720c */ /* 0x000fe40001f61670 */
[----:B--2---:R-:W-:Y:S02]  /*4940*/  FSEL R107, R116, -INF , !P1 ;  /* 0xff800000746b7808 */ /* 0x004fe40004800000 */
[----:B------:R-:W-:Y:S02]  /*4950*/  ISETP.GE.AND P1, PT, R17, R207, PT ;  /* 0x000000cf1100720c */ /* 0x000fe40003f26270 */
[C---:B------:R-:W-:Y:S01]  /*4960*/  ISETP.LT.OR P6, PT, R3.reuse, R206, P6 ;  /* 0x000000ce0300720c */ /* 0x040fe200037c1670 */
[----:B------:R-:W2:Y:S01]  /*4970*/  MUFU.TANH R90, R90 ;  /* 0x0000005a005a7308 */ /* 0x000ea20000002400 */
[----:B------:R-:W-:-:S02]  /*4980*/  ISETP.LT.OR P0, PT, R3, R204, P0 ;  /* 0x000000cc0300720c */ /* 0x000fc40000701670 */
[----:B------:R-:W-:Y:S02]  /*4990*/  ISETP.LT.OR P5, PT, R3, R202, P5 ;  /* 0x000000ca0300720c */ /* 0x000fe40002fa1670 */
[----:B----4-:R-:W-:Y:S02]  /*49a0*/  FSEL R3, R112, -INF , !P4 ;  /* 0xff80000070037808 */ /* 0x010fe40006000000 */
[----:B------:R-:W-:Y:S01]  /*49b0*/  FSEL R19, R114, -INF , !P2 ;  /* 0xff80000072137808 */ /* 0x000fe20005000000 */
[----:B------:R4:W1:Y:S01]  /*49c0*/  MUFU.TANH R169, R24 ;  /* 0x0000001800a97308 */ /* 0x0008620000002400 */
[----:B------:R-:W-:Y:S02]  /*49d0*/  FSEL R27, R113, -INF , !P3 ;  /* 0xff800000711b7808 */ /* 0x000fe40005800000 */
[C---:B------:R-:W-:Y:S02]  /*49e0*/  ISETP.GE.AND P4, PT, R17.reuse, R205, PT ;  /* 0x000000cd1100720c */ /* 0x040fe40003f86270 */
[----:B------:R-:W-:-:S02]  /*49f0*/  ISETP.GE.AND P2, PT, R17, R203, PT ;  /* 0x000000cb1100720c */ /* 0x000fc40003f46270 */
[C---:B------:R-:W-:Y:S01]  /*4a00*/  ISETP.GE.AND P3, PT, R17.reuse, R199, PT ;  /* 0x000000c71100720c */ /* 0x040fe20003f66270 */
[----:B------:R1:W1:Y:S01]  /*4a10*/  MUFU.TANH R171, R25 ;  /* 0x0000001900ab7308 */ /* 0x0002620000002400 */
[C---:B------:R-:W-:Y:S02]  /*4a20*/  ISETP.LT.OR P1, PT, R17.reuse, R208, P1 ;  /* 0x000000d01100720c */ /* 0x040fe40000f21670 */
[----:B------:R-:W-:Y:S02]  /*4a30*/  IADD3 R18, R28, 0x31, RZ ;  /* 0x000000311c127810 */ /* 0x000fe40007ffe0ff */
[C---:B------:R-:W-:Y:S02]  /*4a40*/  ISETP.LT.OR P4, PT, R17.reuse, R206, P4 ;  /* 0x000000ce1100720c */ /* 0x040fe40002781670 */
[C---:B------:R-:W-:Y:S01]  /*4a50*/  ISETP.LT.OR P2, PT, R17.reuse, R204, P2 ;  /* 0x000000cc1100720c */ /* 0x040fe20001741670 */
[----:B------:R1:W1:Y:S01]  /*4a60*/  MUFU.TANH R181, R26 ;  /* 0x0000001a00b57308 */ /* 0x0002620000002400 */
[----:B------:R-:W-:-:S02]  /*4a70*/  ISETP.LT.OR P3, PT, R17, R202, P3 ;  /* 0x000000ca1100720c */ /* 0x000fc40001f61670 */
[----:B------:R-:W-:Y:S02]  /*4a80*/  FSEL R12, R115, -INF , !P6 ;  /* 0xff800000730c7808 */ /* 0x000fe40007000000 */
[----:B------:R-:W-:Y:S02]  /*4a90*/  FSEL R17, R117, -INF , !P0 ;  /* 0xff80000075117808 */ /* 0x000fe40004000000 */
[----:B------:R-:W-:Y:S01]  /*4aa0*/  FSEL R110, R121, -INF , !P5 ;  /* 0xff800000796e7808 */ /* 0x000fe20006800000 */
[----:B------:R-:W1:Y:S01]  /*4ab0*/  MUFU.TANH R78, R78 ;  /* 0x0000004e004e7308 */ /* 0x000e620000002400 */
[----:B-----5:R-:W-:Y:S02]  /*4ac0*/  FSEL R72, R36, -INF , !P1 ;  /* 0xff80000024487808 */ /* 0x020fe40004800000 */
[C---:B------:R-:W-:Y:S02]  /*4ad0*/  ISETP.GE.AND P6, PT, R18.reuse, R207, PT ;  /* 0x000000cf1200720c */ /* 0x040fe40003fc6270 */
[----:B------:R-:W-:-:S02]  /*4ae0*/  ISETP.GE.AND P0, PT, R18, R205, PT ;  /* 0x000000cd1200720c */ /* 0x000fc40003f06270 */
[C---:B------:R-:W-:Y:S01]  /*4af0*/  ISETP.GE.AND P5, PT, R18.reuse, R203, PT ;  /* 0x000000cb1200720c */ /* 0x040fe20003fa6270 */
[----:B------:R-:W5:Y:S01]  /*4b00*/  MUFU.TANH R93, R93 ;  /* 0x0000005d005d7308 */ /* 0x000f620000002400 */
[C---:B------:R-:W-:Y:S02]  /*4b10*/  ISETP.GE.AND P1, PT, R18.reuse, R199, PT ;  /* 0x000000c71200720c */ /* 0x040fe40003f26270 */
[C---:B------:R-:W-:Y:S02]  /*4b20*/  ISETP.LT.OR P6, PT, R18.reuse, R208, P6 ;  /* 0x000000d01200720c */ /* 0x040fe400037c1670 */
[C---:B------:R-:W-:Y:S02]  /*4b30*/  ISETP.LT.OR P0, PT, R18.reuse, R206, P0 ;  /* 0x000000ce1200720c */ /* 0x040fe40000701670 */
[C---:B------:R-:W-:Y:S01]  /*4b40*/  ISETP.LT.OR P5, PT, R18.reuse, R204, P5 ;  /* 0x000000cc1200720c */ /* 0x040fe20002fa1670 */
[----:B------:R2:W-:Y:S01]  /*4b50*/  MUFU.TANH R175, R9 ;  /* 0x0000000900af7308 */ /* 0x0005e20000002400 */
[----:B------:R-:W-:-:S02]  /*4b60*/  ISETP.LT.OR P1, PT, R18, R202, P1 ;  /* 0x000000ca1200720c */ /* 0x000fc40000f21670 */
[----:B------:R-:W-:Y:S02]  /*4b70*/  IADD3 R18, R28, 0x38, RZ ;  /* 0x000000381c127810 */ /* 0x000fe40007ffe0ff */
[----:B---3--:R-:W-:Y:S01]  /*4b80*/  FSEL R13, R39, -INF , !P0 ;  /* 0xff800000270d7808 */ /* 0x008fe20004000000 */
[----:B------:R-:W-:Y:S01]  /*4b90*/  FMUL.FTZ R39, R53, c[0x0][0x2ec] ;  /* 0x0000bb0035277a20 */ /* 0x000fe20000410000 */
[----:B------:R-:W-:Y:S01]  /*4ba0*/  ISETP.GE.AND P0, PT, R18, R203, PT ;  /* 0x000000cb1200720c */ /* 0x000fe20003f06270 */
[----:B------:R-:W3:Y:S01]  /*4bb0*/  MUFU.TANH R73, R73 ;  /* 0x0000004900497308 */ /* 0x000ee20000002400 */
[----:B------:R-:W-:Y:S02]  /*4bc0*/  IADD3 R15, R28, 0x39, RZ ;  /* 0x000000391c0f7810 */ /* 0x000fe40007ffe0ff */
[----:B------:R-:W-:Y:S02]  /*4bd0*/  ISETP.LT.OR P0, PT, R18, R204, P0 ;  /* 0x000000cc1200720c */ /* 0x000fe40000701670 */
[----:B------:R-:W-:-:S02]  /*4be0*/  FSEL R37, R37, -INF , !P6 ;  /* 0xff80000025257808 */ /* 0x000fc40007000000 */
[----:B-1----:R-:W-:Y:S01]  /*4bf0*/  FSEL R14, R38, -INF , !P4 ;  /* 0xff800000260e7808 */ /* 0x002fe20006000000 */
[----:B------:R-:W1:Y:S01]  /*4c00*/  MUFU.TANH R74, R74 ;  /* 0x0000004a004a7308 */ /* 0x000e620000002400 */
[----:B------:R-:W-:Y:S01]  /*4c10*/  FSEL R114, R32, -INF , !P2 ;  /* 0xff80000020727808 */ /* 0x000fe20005000000 */
[----:B------:R-:W-:Y:S01]  /*4c20*/  FMUL.FTZ R32, R70, c[0x0][0x2ec] ;  /* 0x0000bb0046207a20 */ /* 0x000fe20000410000 */
[----:B------:R-:W-:Y:S01]  /*4c30*/  FSEL R115, R33, -INF , !P5 ;  /* 0xff80000021737808 */ /* 0x000fe20006800000 */
[----:B------:R-:W-:Y:S01]  /*4c40*/  FMUL.FTZ R33, R69, c[0x0][0x2ec] ;  /* 0x0000bb0045217a20 */ /* 0x000fe20000410000 */
[----:B------:R-:W-:Y:S01]  /*4c50*/  FSEL R128, R34, -INF , !P3 ;  /* 0xff80000022807808 */ /* 0x000fe20005800000 */
[----:B------:R-:W-:Y:S01]  /*4c60*/  FMUL.FTZ R34, R65, c[0x0][0x2ec] ;  /* 0x0000bb0041227a20 */ /* 0x000fe20000410000 */
[----:B------:R-:W-:Y:S01]  /*4c70*/  FSEL R123, R123, -INF , !P1 ;  /* 0xff8000007b7b7808 */ /* 0x000fe20004800000 */
[----:B------:R-:W1:Y:S01]  /*4c80*/  MUFU.TANH R75, R75 ;  /* 0x0000004b004b7308 */ /* 0x000e620000002400 */
[----:B------:R-:W-:Y:S01]  /*4c90*/  FSEL R117, R35, -INF , !P0 ;  /* 0xff80000023757808 */ /* 0x000fe20004000000 */
[----:B------:R-:W-:Y:S01]  /*4ca0*/  FMUL.FTZ R35, R64, c[0x0][0x2ec] ;  /* 0x0000bb0040237a20 */ /* 0x000fe20000410000 */
[----:B------:R-:W-:Y:S01]  /*4cb0*/  ISETP.GE.AND P6, PT, R18, R207, PT ;  /* 0x000000cf1200720c */ /* 0x000fe20003fc6270 */
[----:B------:R-:W-:Y:S01]  /*4cc0*/  FMUL.FTZ R38, R52, c[0x0][0x2ec] ;  /* 0x0000bb0034267a20 */ /* 0x000fe20000410000 */
[----:B------:R-:W-:-:S02]  /*4cd0*/  ISETP.GE.AND P4, PT, R18, R205, PT ;  /* 0x000000cd1200720c */ /* 0x000fc40003f86270 */
[C---:B------:R-:W-:Y:S01]  /*4ce0*/  ISETP.GE.AND P2, PT, R18.reuse, R199, PT ;  /* 0x000000c71200720c */ /* 0x040fe20003f46270 */
[----:B------:R1:W-:Y:S01]  /*4cf0*/  MUFU.TANH R170, R10 ;  /* 0x0000000a00aa7308 */ /* 0x0003e20000002400 */
[C---:B------:R-:W-:Y:S02]  /*4d00*/  ISETP.GE.AND P5, PT, R15.reuse, R207, PT ;  /* 0x000000cf0f00720c */ /* 0x040fe40003fa6270 */
[C---:B------:R-:W-:Y:S02]  /*4d10*/  ISETP.GE.AND P3, PT, R15.reuse, R205, PT ;  /* 0x000000cd0f00720c */ /* 0x040fe40003f66270 */
[C---:B------:R-:W-:Y:S02]  /*4d20*/  ISETP.GE.AND P1, PT, R15.reuse, R203, PT ;  /* 0x000000cb0f00720c */ /* 0x040fe40003f26270 */
[----:B------:R-:W-:Y:S01]  /*4d30*/  ISETP.GE.AND P0, PT, R15, R199, PT ;  /* 0x000000c70f00720c */ /* 0x000fe20003f06270 */
[----:B------:R1:W-:Y:S01]  /*4d40*/  MUFU.TANH R177, R8 ;  /* 0x0000000800b17308 */ /* 0x0003e20000002400 */
[----:B------:R-:W-:-:S02]  /*4d50*/  ISETP.LT.OR P6, PT, R18, R208, P6 ;  /* 0x000000d01200720c */ /* 0x000fc400037c1670 */
[C---:B------:R-:W-:Y:S02]  /*4d60*/  ISETP.LT.OR P4, PT, R18.reuse, R206, P4 ;  /* 0x000000ce1200720c */ /* 0x040fe40002781670 */
[----:B------:R-:W-:Y:S01]  /*4d70*/  ISETP.LT.OR P2, PT, R18, R202, P2 ;  /* 0x000000ca1200720c */ /* 0x000fe20001741670 */
[----:B------:R-:W-:Y:S01]  /*4d80*/  FMUL.FTZ R18, R68, c[0x0][0x2ec] ;  /* 0x0000bb0044127a20 */ /* 0x000fe20000410000 */
[C---:B------:R-:W-:Y:S01]  /*4d90*/  ISETP.LT.OR P5, PT, R15.reuse, R208, P5 ;  /* 0x000000d00f00720c */ /* 0x040fe20002fa1670 */
[----:B------:R-:W1:Y:S01]  /*4da0*/  MUFU.TANH R215, R215 ;  /* 0x000000d700d77308 */ /* 0x000e620000002400 */
[C---:B------:R-:W-:Y:S02]  /*4db0*/  ISETP.LT.OR P3, PT, R15.reuse, R206, P3 ;  /* 0x000000ce0f00720c */ /* 0x040fe40001f61670 */
[C---:B------:R-:W-:Y:S02]  /*4dc0*/  ISETP.LT.OR P1, PT, R15.reuse, R204, P1 ;  /* 0x000000cc0f00720c */ /* 0x040fe40000f21670 */
[----:B------:R-:W-:-:S02]  /*4dd0*/  ISETP.LT.OR P0, PT, R15, R202, P0 ;  /* 0x000000ca0f00720c */ /* 0x000fc40000701670 */
[----:B------:R-:W-:Y:S01]  /*4de0*/  IADD3 R15, R28, 0x40, RZ ;  /* 0x000000401c0f7810 */ /* 0x000fe20007ffe0ff */
[----:B------:R-:W1:Y:S01]  /*4df0*/  MUFU.TANH R209, R209 ;  /* 0x000000d100d17308 */ /* 0x000e620000002400 */
[----:B------:R-:W-:Y:S02]  /*4e00*/  FSEL R131, R131, -INF , !P2 ;  /* 0xff80000083837808 */ /* 0x000fe40005000000 */
[----:B------:R-:W-:Y:S02]  /*4e10*/  FSEL R88, R88, -INF , !P6 ;  /* 0xff80000058587808 */ /* 0x000fe40007000000 */
[----:B----4-:R-:W-:Y:S02]  /*4e20*/  FSEL R24, R89, -INF , !P4 ;  /* 0xff80000059187808 */ /* 0x010fe40006000000 */
[----:B------:R-:W-:Y:S01]  /*4e30*/  FSEL R87, R87, -INF , !P5 ;  /* 0xff80000057577808 */ /* 0x000fe20006800000 */
[----:B------:R-:W4:Y:S01]  /*4e40*/  MUFU.TANH R217, R217 ;  /* 0x000000d900d97308 */ /* 0x000f220000002400 */
[----:B------:R-:W-:-:S02]  /*4e50*/  ISETP.GE.AND P2, PT, R15, R207, PT ;  /* 0x000000cf0f00720c */ /* 0x000fc40003f46270 */
[C---:B------:R-:W-:Y:S02]  /*4e60*/  ISETP.GE.AND P6, PT, R15.reuse, R205, PT ;  /* 0x000000cd0f00720c */ /* 0x040fe40003fc6270 */
[C---:B------:R-:W-:Y:S02]  /*4e70*/  ISETP.GE.AND P4, PT, R15.reuse, R203, PT ;  /* 0x000000cb0f00720c */ /* 0x040fe40003f86270 */
[C---:B------:R-:W-:Y:S01]  /*4e80*/  ISETP.GE.AND P5, PT, R15.reuse, R199, PT ;  /* 0x000000c70f00720c */ /* 0x040fe20003fa6270 */
[----:B------:R1:W-:Y:S01]  /*4e90*/  MUFU.TANH R168, R11 ;  /* 0x0000000b00a87308 */ /* 0x0003e20000002400 */
[----:B------:R-:W-:Y:S02]  /*4ea0*/  IADD3 R25, R28, 0x41, RZ ;  /* 0x000000411c197810 */ /* 0x000fe40007ffe0ff */
[C---:B------:R-:W-:Y:S02]  /*4eb0*/  ISETP.LT.OR P2, PT, R15.reuse, R208, P2 ;  /* 0x000000d00f00720c */ /* 0x040fe40001741670 */
[----:B------:R-:W-:-:S02]  /*4ec0*/  ISETP.LT.OR P6, PT, R15, R206, P6 ;  /* 0x000000ce0f00720c */ /* 0x000fc400037c1670 */
[C---:B------:R-:W-:Y:S01]  /*4ed0*/  ISETP.LT.OR P4, PT, R15.reuse, R204, P4 ;  /* 0x000000cc0f00720c */ /* 0x040fe20002781670 */
[----:B------:R-:W1:Y:S01]  /*4ee0*/  MUFU.TANH R33, R33 ;  /* 0x0000002100217308 */ /* 0x000e620000002400 */
[----:B------:R-:W-:Y:S02]  /*4ef0*/  ISETP.LT.OR P5, PT, R15, R202, P5 ;  /* 0x000000ca0f00720c */ /* 0x000fe40002fa1670 */
[----:B------:R-:W-:Y:S02]  /*4f00*/  FSEL R15, R31, -INF , !P3 ;  /* 0xff8000001f0f7808 */ /* 0x000fe40005800000 */
[----:B------:R-:W-:Y:S02]  /*4f10*/  FSEL R120, R29, -INF , !P1 ;  /* 0xff8000001d787808 */ /* 0x000fe40004800000 */
[----:B------:R-:W-:Y:S01]  /*4f20*/  FSEL R165, R165, -INF , !P0 ;  /* 0xff800000a5a57808 */ /* 0x000fe20004000000 */
[----:B------:R-:W1:Y:S01]  /*4f30*/  MUFU.TANH R18, R18 ;  /* 0x0000001200127308 */ /* 0x000e620000002400 */
[----:B------:R-:W-:-:S02]  /*4f40*/  ISETP.GE.AND P3, PT, R25, R207, PT ;  /* 0x000000cf1900720c */ /* 0x000fc40003f66270 */
[C---:B------:R-:W-:Y:S02]  /*4f50*/  ISETP.GE.AND P1, PT, R25.reuse, R205, PT ;  /* 0x000000cd1900720c */ /* 0x040fe40003f26270 */
[C---:B------:R-:W-:Y:S02]  /*4f60*/  ISETP.GE.AND P0, PT, R25.reuse, R203, PT ;  /* 0x000000cb1900720c */ /* 0x040fe40003f06270 */
[----:B------:R-:W-:Y:S01]  /*4f70*/  FSEL R30, R30, -INF , !P2 ;  /* 0xff8000001e1e7808 */ /* 0x000fe20005000000 */
[----:B------:R-:W1:Y:S01]  /*4f80*/  MUFU.TANH R35, R35 ;  /* 0x0000002300237308 */ /* 0x000e620000002400 */
[C---:B------:R-:W-:Y:S02]  /*4f90*/  ISETP.GE.AND P2, PT, R25.reuse, R199, PT ;  /* 0x000000c71900720c */ /* 0x040fe40003f46270 */
[C---:B------:R-:W-:Y:S02]  /*4fa0*/  ISETP.LT.OR P3, PT, R25.reuse, R208, P3 ;  /* 0x000000d01900720c */ /* 0x040fe40001f61670 */
[----:B------:R-:W-:-:S02]  /*4fb0*/  ISETP.LT.OR P1, PT, R25, R206, P1 ;  /* 0x000000ce1900720c */ /* 0x000fc40000f21670 */
[C---:B------:R-:W-:Y:S01]  /*4fc0*/  ISETP.LT.OR P0, PT, R25.reuse, R204, P0 ;  /* 0x000000cc1900720c */ /* 0x040fe20000701670 */
[----:B------:R-:W1:Y:S01]  /*4fd0*/  MUFU.TANH R32, R32 ;  /* 0x0000002000207308 */ /* 0x000e620000002400 */
[C---:B------:R-:W-:Y:S02]  /*4fe0*/  IADD3 R31, R28.reuse, 0x48, RZ ;  /* 0x000000481c1f7810 */ /* 0x040fe40007ffe0ff */
[----:B------:R-:W-:Y:S02]  /*4ff0*/  IADD3 R29, R28, 0x49, RZ ;  /* 0x000000491c1d7810 */ /* 0x000fe40007ffe0ff */
[----:B------:R-:W-:Y:S02]  /*5000*/  ISETP.LT.OR P2, PT, R25, R202, P2 ;  /* 0x000000ca1900720c */ /* 0x000fe40001741670 */
[----:B------:R-:W-:Y:S01]  /*5010*/  FSEL R82, R82, -INF , !P3 ;  /* 0xff80000052527808 */ /* 0x000fe20005800000 */
[----:B------:R-:W1:Y:S01]  /*5020*/  MUFU.TANH R112, R71 ;  /* 0x0000004700707308 */ /* 0x000e620000002400 */
[----:B------:R-:W-:-:S02]  /*5030*/  FSEL R26, R83, -INF , !P6 ;  /* 0xff800000531a7808 */ /* 0x000fc40007000000 */
[----:B--2---:R-:W-:Y:S02]  /*5040*/  FSEL R25, R90, -INF , !P1 ;  /* 0xff8000005a197808 */ /* 0x004fe40004800000 */
[----:B------:R-:W-:Y:S02]  /*5050*/  FSEL R169, R169, -INF , !P4 ;  /* 0xff800000a9a97808 */ /* 0x000fe40006000000 */
[----:B------:R-:W-:Y:S01]  /*5060*/  FSEL R171, R171, -INF , !P0 ;  /* 0xff800000abab7808 */ /* 0x000fe20004000000 */
[----:B------:R-:W2:Y:S01]  /*5070*/  MUFU.TANH R178, R178 ;  /* 0x000000b200b27308 */ /* 0x000ea20000002400 */
[C---:B------:R-:W-:Y:S02]  /*5080*/  ISETP.GE.AND P3, PT, R31.reuse, R207, PT ;  /* 0x000000cf1f00720c */ /* 0x040fe40003f66270 */
[C---:B------:R-:W-:Y:S02]  /*5090*/  ISETP.GE.AND P6, PT, R31.reuse, R205, PT ;  /* 0x000000cd1f00720c */ /* 0x040fe40003fc6270 */
[----:B------:R-:W-:-:S02]  /*50a0*/  ISETP.GE.AND P1, PT, R31, R203, PT ;  /* 0x000000cb1f00720c */ /* 0x000fc40003f26270 */
[----:B------:R-:W-:Y:S01]  /*50b0*/  ISETP.GE.AND P4, PT, R31, R199, PT ;  /* 0x000000c71f00720c */ /* 0x000fe20003f86270 */
[----:B------:R-:W-:Y:S01]  /*50c0*/  MUFU.TANH R34, R34 ;  /* 0x0000002200227308 */ /* 0x000fe20000002400 */
[----:B------:R-:W-:Y:S02]  /*50d0*/  ISETP.GE.AND P0, PT, R29, R207, PT ;  /* 0x000000cf1d00720c */ /* 0x000fe40003f06270 */
[C---:B------:R-:W-:Y:S02]  /*50e0*/  ISETP.LT.OR P3, PT, R31.reuse, R208, P3 ;  /* 0x000000d01f00720c */ /* 0x040fe40001f61670 */
[C---:B------:R-:W-:Y:S02]  /*50f0*/  ISETP.LT.OR P6, PT, R31.reuse, R206, P6 ;  /* 0x000000ce1f00720c */ /* 0x040fe400037c1670 */
[C---:B------:R-:W-:Y:S01]  /*5100*/  ISETP.LT.OR P1, PT, R31.reuse, R204, P1 ;  /* 0x000000cc1f00720c */ /* 0x040fe20000f21670 */
[----:B------:R-:W1:Y:S01]  /*5110*/  MUFU.TANH R167, R66 ;  /* 0x0000004200a77308 */ /* 0x000e620000002400 */
[----:B------:R-:W-:-:S02]  /*5120*/  ISETP.LT.OR P4, PT, R31, R202, P4 ;  /* 0x000000ca1f00720c */ /* 0x000fc40002781670 */
[----:B------:R-:W-:Y:S02]  /*5130*/  ISETP.LT.OR P0, PT, R29, R208, P0 ;  /* 0x000000d01d00720c */ /* 0x000fe40000701670 */
[----:B------:R-:W-:Y:S02]  /*5140*/  FSEL R181, R181, -INF , !P5 ;  /* 0xff800000b5b57808 */ /* 0x000fe40006800000 */
[----:B------:R-:W-:Y:S01]  /*5150*/  FSEL R180, R180, -INF , !P2 ;  /* 0xff800000b4b47808 */ /* 0x000fe20005000000 */
[----:B------:R-:W2:Y:S01]  /*5160*/  MUFU.TANH R216, R67 ;  /* 0x0000004300d87308 */ /* 0x000ea20000002400 */
[----:B------:R-:W-:Y:S02]  /*5170*/  IADD3 R9, R28, 0x50, RZ ;  /* 0x000000501c097810 */ /* 0x000fe40007ffe0ff */
[C---:B------:R-:W-:Y:S02]  /*5180*/  ISETP.GE.AND P5, PT, R29.reuse, R205, PT ;  /* 0x000000cd1d00720c */ /* 0x040fe40003fa6270 */
[----:B------:R-:W-:-:S02]  /*5190*/  ISETP.GE.AND P2, PT, R29, R203, PT ;  /* 0x000000cb1d00720c */ /* 0x000fc40003f46270 */
[----:B------:R-:W-:Y:S01]  /*51a0*/  FSEL R173, R173, -INF , !P1 ;  /* 0xff800000adad7808 */ /* 0x000fe20004800000 */
[----:B------:R-:W-:Y:S01]  /*51b0*/  MUFU.TANH R179, R58 ;  /* 0x0000003a00b37308 */ /* 0x000fe20000002400 */
[----:B------:R-:W-:Y:S02]  /*51c0*/  FSEL R183, R183, -INF , !P4 ;  /* 0xff800000b7b77808 */ /* 0x000fe40006000000 */
[----:B------:R-:W-:Y:S02]  /*51d0*/  FSEL R91, R91, -INF , !P3 ;  /* 0xff8000005b5b7808 */ /* 0x000fe40005800000 */
[----:B-1----:R-:W-:Y:S02]  /*51e0*/  FSEL R10, R78, -INF , !P6 ;  /* 0xff8000004e0a7808 */ /* 0x002fe40007000000 */
[----:B------:R-:W-:Y:S01]  /*51f0*/  FSEL R79, R79, -INF , !P0 ;  /* 0xff8000004f4f7808 */ /* 0x000fe20004000000 */
[----:B------:R-:W-:Y:S01]  /*5200*/  MUFU.TANH R166, R62 ;  /* 0x0000003e00a67308 */ /* 0x000fe20000002400 */
[----:B------:R-:W-:-:S02]  /*5210*/  ISETP.GE.AND P1, PT, R29, R199, PT ;  /* 0x000000c71d00720c */ /* 0x000fc40003f26270 */
[C---:B------:R-:W-:Y:S02]  /*5220*/  ISETP.GE.AND P4, PT, R9.reuse, R207, PT ;  /* 0x000000cf0900720c */ /* 0x040fe40003f86270 */
[C---:B------:R-:W-:Y:S02]  /*5230*/  ISETP.GE.AND P3, PT, R9.reuse, R205, PT ;  /* 0x000000cd0900720c */ /* 0x040fe40003f66270 */
[C---:B------:R-:W-:Y:S01]  /*5240*/  ISETP.GE.AND P6, PT, R9.reuse, R203, PT ;  /* 0x000000cb0900720c */ /* 0x040fe20003fc6270 */
[----:B------:R-:W-:Y:S01]  /*5250*/  MUFU.TANH R38, R38 ;  /* 0x0000002600267308 */ /* 0x000fe20000002400 */
[----:B------:R-:W-:Y:S02]  /*5260*/  ISETP.GE.AND P0, PT, R9, R199, PT ;  /* 0x000000c70900720c */ /* 0x000fe40003f06270 */
[C---:B------:R-:W-:Y:S02]  /*5270*/  ISETP.LT.OR P5, PT, R29.reuse, R206, P5 ;  /* 0x000000ce1d00720c */ /* 0x040fe40002fa1670 */
[----:B------:R-:W-:-:S02]  /*5280*/  ISETP.LT.OR P2, PT, R29, R204, P2 ;  /* 0x000000cc1d00720c */ /* 0x000fc40001741670 */
[----:B------:R-:W-:Y:S01]  /*5290*/  IADD3 R8, R28, 0x51, RZ ;  /* 0x000000511c087810 */ /* 0x000fe20007ffe0ff */
[----:B------:R-:W-:Y:S01]  /*52a0*/  MUFU.TANH R172, R61 ;  /* 0x0000003d00ac7308 */ /* 0x000fe20000002400 */
[----:B------:R-:W-:Y:S02]  /*52b0*/  ISETP.LT.OR P1, PT, R29, R202, P1 ;  /* 0x000000ca1d00720c */ /* 0x000fe40000f21670 */
[C---:B------:R-:W-:Y:S02]  /*52c0*/  ISETP.LT.OR P4, PT, R9.reuse, R208, P4 ;  /* 0x000000d00900720c */ /* 0x040fe40002781670 */
[C---:B------:R-:W-:Y:S02]  /*52d0*/  ISETP.LT.OR P3, PT, R9.reuse, R206, P3 ;  /* 0x000000ce0900720c */ /* 0x040fe40001f61670 */
[C---:B------:R-:W-:Y:S01]  /*52e0*/  ISETP.LT.OR P6, PT, R9.reuse, R204, P6 ;  /* 0x000000cc0900720c */ /* 0x040fe200037c1670 */
[----:B------:R-:W-:Y:S01]  /*52f0*/  MUFU.TANH R164, R63 ;  /* 0x0000003f00a47308 */ /* 0x000fe20000002400 */
[----:B------:R-:W-:-:S02]  /*5300*/  ISETP.LT.OR P0, PT, R9, R202, P0 ;  /* 0x000000ca0900720c */ /* 0x000fc40000701670 */
[----:B-----5:R-:W-:Y:S02]  /*5310*/  FSEL R9, R93, -INF , !P5 ;  /* 0xff8000005d097808 */ /* 0x020fe40006800000 */
[----:B------:R-:W-:Y:S02]  /*5320*/  FSEL R176, R176, -INF , !P2 ;  /* 0xff800000b0b07808 */ /* 0x000fe40005000000 */
[C---:B------:R-:W-:Y:S01]  /*5330*/  ISETP.GE.AND P5, PT, R8.reuse, R207, PT ;  /* 0x000000cf0800720c */ /* 0x040fe20003fa6270 */
[----:B------:R-:W-:Y:S01]  /*5340*/  MUFU.TANH R129, R59 ;  /* 0x0000003b00817308 */ /* 0x000fe20000002400 */
[----:B------:R-:W-:Y:S02]  /*5350*/  ISETP.GE.AND P2, PT, R8, R205, PT ;  /* 0x000000cd0800720c */ /* 0x000fe40003f46270 */
[----:B------:R-:W-:Y:S02]  /*5360*/  FSEL R214, R214, -INF , !P1 ;  /* 0xff800000d6d67808 */ /* 0x000fe40004800000 */
[----:B------:R-:W-:-:S02]  /*5370*/  FSEL R92, R92, -INF , !P4 ;  /* 0xff8000005c5c7808 */ /* 0x000fc40006000000 */
[C---:B------:R-:W-:Y:S01]  /*5380*/  ISETP.GE.AND P1, PT, R8.reuse, R203, PT ;  /* 0x000000cb0800720c */ /* 0x040fe20003f26270 */
[----:B------:R-:W-:Y:S01]  /*5390*/  MUFU.TANH R174, R60 ;  /* 0x0000003c00ae7308 */ /* 0x000fe20000002400 */
[C---:B------:R-:W-:Y:S02]  /*53a0*/  ISETP.GE.AND P4, PT, R8.reuse, R199, PT ;  /* 0x000000c70800720c */ /* 0x040fe40003f86270 */
[C---:B------:R-:W-:Y:S02]  /*53b0*/  ISETP.LT.OR P5, PT, R8.reuse, R208, P5 ;  /* 0x000000d00800720c */ /* 0x040fe40002fa1670 */
[----:B------:R-:W-:Y:S02]  /*53c0*/  ISETP.LT.OR P2, PT, R8, R206, P2 ;  /* 0x000000ce0800720c */ /* 0x000fe40001741670 */
[----:B------:R-:W-:Y:S01]  /*53d0*/  IADD3 R29, R28, 0x58, RZ ;  /* 0x000000581c1d7810 */ /* 0x000fe20007ffe0ff */
[----:B------:R1:W-:Y:S01]  /*53e0*/  MUFU.TANH R130, R48 ;  /* 0x0000003000827308 */ /* 0x0003e20000002400 */
[----:B------:R-:W-:-:S02]  /*53f0*/  ISETP.LT.OR P1, PT, R8, R204, P1 ;  /* 0x000000cc0800720c */ /* 0x000fc40000f21670 */
[----:B------:R-:W-:Y:S02]  /*5400*/  ISETP.LT.OR P4, PT, R8, R202, P4 ;  /* 0x000000ca0800720c */ /* 0x000fe40002781670 */
[----:B---3--:R-:W-:Y:S02]  /*5410*/  FSEL R73, R73, -INF , !P5 ;  /* 0xff80000049497808 */ /* 0x008fe40006800000 */
[----:B------:R-:W-:Y:S01]  /*5420*/  FSEL R11, R74, -INF , !P3 ;  /* 0xff8000004a0b7808 */ /* 0x000fe20005800000 */
[----:B------:R-:W-:Y:S01]  /*5430*/  MUFU.TANH R105, R54 ;  /* 0x0000003600697308 */ /* 0x000fe20000002400 */
[----:B------:R-:W-:Y:S02]  /*5440*/  FSEL R8, R75, -INF , !P2 ;  /* 0xff8000004b087808 */ /* 0x000fe40005000000 */
[----:B------:R-:W-:Y:S02]  /*5450*/  FSEL R220, R220, -INF , !P6 ;  /* 0xff800000dcdc7808 */ /* 0x000fe40007000000 */
[----:B------:R-:W-:-:S02]  /*5460*/  ISETP.GE.AND P5, PT, R29, R207, PT ;  /* 0x000000cf1d00720c */ /* 0x000fc40003fa6270 */
[C---:B------:R-:W-:Y:S01]  /*5470*/  ISETP.GE.AND P3, PT, R29.reuse, R205, PT ;  /* 0x000000cd1d00720c */ /* 0x040fe20003f66270 */
[----:B------:R-:W-:Y:S01]  /*5480*/  MUFU.TANH R102, R42 ;  /* 0x0000002a00667308 */ /* 0x000fe20000002400 */
[C---:B------:R-:W-:Y:S02]  /*5490*/  ISETP.GE.AND P2, PT, R29.reuse, R203, PT ;  /* 0x000000cb1d00720c */ /* 0x040fe40003f46270 */
[C---:B------:R-:W-:Y:S02]  /*54a0*/  ISETP.GE.AND P6, PT, R29.reuse, R199, PT ;  /* 0x000000c71d00720c */ /* 0x040fe40003fc6270 */
[C---:B------:R-:W-:Y:S02]  /*54b0*/  ISETP.LT.OR P5, PT, R29.reuse, R208, P5 ;  /* 0x000000d01d00720c */ /* 0x040fe40002fa1670 */
[C---:B------:R-:W-:Y:S01]  /*54c0*/  ISETP.LT.OR P3, PT, R29.reuse, R206, P3 ;  /* 0x000000ce1d00720c */ /* 0x040fe20001f61670 */
[----:B------:R-:W-:Y:S01]  /*54d0*/  MUFU.TANH R121, R44 ;  /* 0x0000002c00797308 */ /* 0x000fe20000002400 */
[----:B------:R-:W-:-:S02]  /*54e0*/  ISETP.LT.OR P2, PT, R29, R204, P2 ;  /* 0x000000cc1d00720c */ /* 0x000fc40001741670 */
[----:B------:R-:W-:Y:S02]  /*54f0*/  ISETP.LT.OR P6, PT, R29, R202, P6 ;  /* 0x000000ca1d00720c */ /* 0x000fe400037c1670 */
[C---:B------:R-:W-:Y:S02]  /*5500*/  IADD3 R29, R28.reuse, 0x59, RZ ;  /* 0x000000591c1d7810 */ /* 0x040fe40007ffe0ff */
[----:B------:R-:W-:Y:S01]  /*5510*/  IADD3 R36, R28, 0x60, RZ ;  /* 0x000000601c247810 */ /* 0x000fe20007ffe0ff */
[----:B------:R-:W-:Y:S01]  /*5520*/  MUFU.TANH R39, R39 ;  /* 0x0000002700277308 */ /* 0x000fe20000002400 */
[----:B------:R-:W-:Y:S02]  /*5530*/  FSEL R219, R219, -INF , !P1 ;  /* 0xff800000dbdb7808 */ /* 0x000fe40004800000 */
[----:B------:R-:W-:Y:S02]  /*5540*/  ISETP.GE.AND P1, PT, R29, R207, PT ;  /* 0x000000cf1d00720c */ /* 0x000fe40003f26270 */
[----:B------:R-:W-:-:S02]  /*5550*/  FSEL R182, R182, -INF , !P6 ;  /* 0xff800000b6b67808 */ /* 0x000fc40007000000 */
[----:B------:R-:W-:Y:S01]  /*5560*/  ISETP.GE.AND P6, PT, R36, R207, PT ;  /* 0x000000cf2400720c */ /* 0x000fe20003fc6270 */
[----:B------:R-:W-:Y:S01]  /*5570*/  MUFU.TANH R106, R55 ;  /* 0x00000037006a7308 */ /* 0x000fe20000002400 */
[----:B------:R-:W-:Y:S02]  /*5580*/  FSEL R215, R215, -INF , !P0 ;  /* 0xff800000d7d77808 */ /* 0x000fe40004000000 */
[----:B------:R-:W-:Y:S02]  /*5590*/  FSEL R209, R209, -INF , !P4 ;  /* 0xff800000d1d17808 */ /* 0x000fe40006000000 */
[----:B----4-:R-:W-:Y:S02]  /*55a0*/  FSEL R217, R217, -INF , !P2 ;  /* 0xff800000d9d97808 */ /* 0x010fe40005000000 */
[C---:B------:R-:W-:Y:S01]  /*55b0*/  ISETP.GE.AND P0, PT, R29.reuse, R205, PT ;  /* 0x000000cd1d00720c */ /* 0x040fe20003f06270 */
[----:B------:R-:W-:Y:S01]  /*55c0*/  MUFU.TANH R122, R49 ;  /* 0x00000031007a7308 */ /* 0x000fe20000002400 */
[----:B------:R-:W-:-:S02]  /*55d0*/  ISETP.GE.AND P4, PT, R29, R203, PT ;  /* 0x000000cb1d00720c */ /* 0x000fc40003f86270 */
[C---:B------:R-:W-:Y:S02]  /*55e0*/  ISETP.GE.AND P2, PT, R29.reuse, R199, PT ;  /* 0x000000c71d00720c */ /* 0x040fe40003f46270 */
[CC--:B------:R-:W-:Y:S02]  /*55f0*/  ISETP.LT.OR P1, PT, R29.reuse, R208.reuse, P1 ;  /* 0x000000d01d00720c */ /* 0x0c0fe40000f21670 */
[----:B------:R-:W-:Y:S01]  /*5600*/  ISETP.LT.OR P6, PT, R36, R208, P6 ;  /* 0x000000d02400720c */ /* 0x000fe200037c1670 */
[----:B------:R-:W-:Y:S01]  /*5610*/  MUFU.TANH R116, R50 ;  /* 0x0000003200747308 */ /* 0x000fe20000002400 */
[C---:B------:R-:W-:Y:S02]  /*5620*/  ISETP.LT.OR P0, PT, R29.reuse, R206, P0 ;  /* 0x000000ce1d00720c */ /* 0x040fe40000701670 */
[C---:B------:R-:W-:Y:S02]  /*5630*/  ISETP.LT.OR P4, PT, R29.reuse, R204, P4 ;  /* 0x000000cc1d00720c */ /* 0x040fe40002781670 */
[----:B------:R-:W-:-:S02]  /*5640*/  ISETP.LT.OR P2, PT, R29, R202, P2 ;  /* 0x000000ca1d00720c */ /* 0x000fc40001741670 */
[----:B------:R-:W-:Y:S01]  /*5650*/  FSEL R29, R33, -INF , !P1 ;  /* 0xff800000211d7808 */ /* 0x000fe20004800000 */
[----:B------:R-:W-:Y:S01]  /*5660*/  MUFU.TANH R113, R51 ;  /* 0x0000003300717308 */ /* 0x000fe20000002400 */
[----:B------:R-:W-:Y:S02]  /*5670*/  FSEL R31, R18, -INF , !P5 ;  /* 0xff800000121f7808 */ /* 0x000fe40006800000 */
[----:B------:R-:W-:Y:S01]  /*5680*/  FSEL R33, R35, -INF , !P6 ;  /* 0xff80000023217808 */ /* 0x000fe20007000000 */
[----:B------:R-:W-:Y:S01]  /*5690*/  FMUL.FTZ R35, R56, c[0x0][0x2ec] ;  /* 0x0000bb0038237a20 */ /* 0x000fe20000410000 */
[----:B------:R-:W-:Y:S02]  /*56a0*/  FSEL R18, R32, -INF , !P3 ;  /* 0xff80000020127808 */ /* 0x000fe40005800000 */
[----:B------:R-:W-:Y:S01]  /*56b0*/  IADD3 R32, R28, 0x61, RZ ;  /* 0x000000611c207810 */ /* 0x000fe20007ffe0ff */
[----:B------:R-:W-:Y:S01]  /*56c0*/  MUFU.TANH R62, R40 ;  /* 0x00000028003e7308 */ /* 0x000fe20000002400 */
[----:B------:R-:W-:-:S02]  /*56d0*/  FSEL R112, R112, -INF , !P0 ;  /* 0xff80000070707808 */ /* 0x000fc40004000000 */
[C---:B------:R-:W-:Y:S02]  /*56e0*/  ISETP.GE.AND P5, PT, R36.reuse, R205, PT ;  /* 0x000000cd2400720c */ /* 0x040fe40003fa6270 */
[C---:B------:R-:W-:Y:S02]  /*56f0*/  ISETP.GE.AND P3, PT, R36.reuse, R203, PT ;  /* 0x000000cb2400720c */ /* 0x040fe40003f66270 */
[----:B------:R-:W-:Y:S01]  /*5700*/  ISETP.GE.AND P1, PT, R36, R199, PT ;  /* 0x000000c72400720c */ /* 0x000fe20003f26270 */
[----:B------:R-:W3:Y:S01]  /*5710*/  MUFU.TANH R35, R35 ;  /* 0x0000002300237308 */ /* 0x000ee20000002400 */
[----:B------:R-:W-:Y:S02]  /*5720*/  ISETP.GE.AND P0, PT, R32, R207, PT ;  /* 0x000000cf2000720c */ /* 0x000fe40003f06270 */
[----:B------:R-:W-:Y:S02]  /*5730*/  FSEL R218, R218, -INF , !P4 ;  /* 0xff800000dada7808 */ /* 0x000fe40006000000 */
[----:B--2---:R-:W-:-:S02]  /*5740*/  FSEL R178, R178, -INF , !P2 ;  /* 0xff800000b2b27808 */ /* 0x004fc40005000000 */
[C---:B------:R-:W-:Y:S01]  /*5750*/  ISETP.GE.AND P4, PT, R32.reuse, R205, PT ;  /* 0x000000cd2000720c */ /* 0x040fe20003f86270 */
[----:B------:R-:W-:Y:S01]  /*5760*/  MUFU.TANH R118, R45 ;  /* 0x0000002d00767308 */ /* 0x000fe20000002400 */
[C---:B------:R-:W-:Y:S02]  /*5770*/  ISETP.GE.AND P2, PT, R32.reuse, R203, PT ;  /* 0x000000cb2000720c */ /* 0x040fe40003f46270 */
[----:B------:R-:W-:Y:S02]  /*5780*/  ISETP.GE.AND P6, PT, R32, R199, PT ;  /* 0x000000c72000720c */ /* 0x000fe40003fc6270 */
[C---:B------:R-:W-:Y:S02]  /*5790*/  ISETP.LT.OR P5, PT, R36.reuse, R206, P5 ;  /* 0x000000ce2400720c */ /* 0x040fe40002fa1670 */
[C---:B------:R-:W-:Y:S01]  /*57a0*/  ISETP.LT.OR P3, PT, R36.reuse, R204, P3 ;  /* 0x000000cc2400720c */ /* 0x040fe20001f61670 */
[----:B------:R-:W-:Y:S01]  /*57b0*/  MUFU.TANH R111, R46 ;  /* 0x0000002e006f7308 */ /* 0x000fe20000002400 */
[----:B------:R-:W-:-:S02]  /*57c0*/  ISETP.LT.OR P1, PT, R36, R202, P1 ;  /* 0x000000ca2400720c */ /* 0x000fc40000f21670 */
[----:B------:R-:W-:Y:S02]  /*57d0*/  ISETP.LT.OR P0, PT, R32, R208, P0 ;  /* 0x000000d02000720c */ /* 0x000fe40000701670 */
[----:B------:R-:W-:Y:S02]  /*57e0*/  IADD3 R36, R28, 0x68, RZ ;  /* 0x000000681c247810 */ /* 0x000fe40007ffe0ff */
[C---:B------:R-:W-:Y:S01]  /*57f0*/  ISETP.LT.OR P4, PT, R32.reuse, R206, P4 ;  /* 0x000000ce2000720c */ /* 0x040fe20002781670 */
[----:B------:R-:W-:Y:S01]  /*5800*/  MUFU.TANH R100, R43 ;  /* 0x0000002b00647308 */ /* 0x000fe20000002400 */
[C---:B------:R-:W-:Y:S02]  /*5810*/  ISETP.LT.OR P2, PT, R32.reuse, R204, P2 ;  /* 0x000000cc2000720c */ /* 0x040fe40001741670 */
[----:B------:R-:W-:Y:S02]  /*5820*/  ISETP.LT.OR P6, PT, R32, R202, P6 ;  /* 0x000000ca2000720c */ /* 0x000fe400037c1670 */
[----:B------:R-:W-:-:S02]  /*5830*/  FSEL R167, R167, -INF , !P5 ;  /* 0xff800000a7a77808 */ /* 0x000fc40006800000 */
[----:B------:R-:W-:Y:S01]  /*5840*/  FSEL R177, R177, -INF , !P3 ;  /* 0xff800000b1b17808 */ /* 0x000fe20005800000 */
[----:B------:R-:W-:Y:S01]  /*5850*/  MUFU.TANH R108, R47 ;  /* 0x0000002f006c7308 */ /* 0x000fe20000002400 */
[----:B------:R-:W-:Y:S02]  /*5860*/  FSEL R170, R170, -INF , !P1 ;  /* 0xff800000aaaa7808 */ /* 0x000fe40004800000 */
[----:B------:R-:W-:Y:S01]  /*5870*/  FSEL R32, R34, -INF , !P0 ;  /* 0xff80000022207808 */ /* 0x000fe20004000000 */
[----:B------:R-:W-:Y:S01]  /*5880*/  FMUL.FTZ R34, R57, c[0x0][0x2ec] ;  /* 0x0000bb0039227a20 */ /* 0x000fe20000410000 */
[C---:B------:R-:W-:Y:S02]  /*5890*/  ISETP.GE.AND P5, PT, R36.reuse, R207, PT ;  /* 0x000000cf2400720c */ /* 0x040fe40003fa6270 */
[C---:B------:R-:W-:Y:S02]  /*58a0*/  ISETP.GE.AND P3, PT, R36.reuse, R205, PT ;  /* 0x000000cd2400720c */ /* 0x040fe40003f66270 */
[C---:B------:R-:W-:Y:S01]  /*58b0*/  ISETP.GE.AND P1, PT, R36.reuse, R203, PT ;  /* 0x000000cb2400720c */ /* 0x040fe20003f26270 */
[----:B------:R-:W2:Y:S01]  /*58c0*/  MUFU.TANH R34, R34 ;  /* 0x0000002200227308 */ /* 0x000ea20000002400 */
[----:B------:R-:W-:-:S02]  /*58d0*/  ISETP.GE.AND P0, PT, R36, R199, PT ;  /* 0x000000c72400720c */ /* 0x000fc40003f06270 */
[C---:B------:R-:W-:Y:S02]  /*58e0*/  ISETP.LT.OR P5, PT, R36.reuse, R208, P5 ;  /* 0x000000d02400720c */ /* 0x040fe40002fa1670 */
[C---:B------:R-:W-:Y:S02]  /*58f0*/  ISETP.LT.OR P3, PT, R36.reuse, R206, P3 ;  /* 0x000000ce2400720c */ /* 0x040fe40001f61670 */
[C---:B------:R-:W-:Y:S02]  /*5900*/  ISETP.LT.OR P1, PT, R36.reuse, R204, P1 ;  /* 0x000000cc2400720c */ /* 0x040fe40000f21670 */
[----:B------:R-:W-:Y:S02]  /*5910*/  ISETP.LT.OR P0, PT, R36, R202, P0 ;  /* 0x000000ca2400720c */ /* 0x000fe40000701670 */
[C---:B------:R-:W-:Y:S02]  /*5920*/  IADD3 R36, R28.reuse, 0x69, RZ ;  /* 0x000000691c247810 */ /* 0x040fe40007ffe0ff */
[----:B-1----:R-:W-:-:S02]  /*5930*/  IADD3 R48, R28, 0x70, RZ ;  /* 0x000000701c307810 */ /* 0x002fc40007ffe0ff */
[----:B------:R-:W-:Y:S02]  /*5940*/  FSEL R216, R216, -INF , !P4 ;  /* 0xff800000d8d87808 */ /* 0x000fe40006000000 */
[----:B------:R-:W-:Y:S02]  /*5950*/  FSEL R175, R175, -INF , !P2 ;  /* 0xff800000afaf7808 */ /* 0x000fe40005000000 */
[----:B------:R-:W-:Y:S02]  /*5960*/  FSEL R168, R168, -INF , !P6 ;  /* 0xff800000a8a87808 */ /* 0x000fe40007000000 */
[----:B---3--:R-:W-:Y:S02]  /*5970*/  FSEL R35, R35, -INF , !P5 ;  /* 0xff80000023237808 */ /* 0x008fe40006800000 */
[----:B------:R-:W-:Y:S02]  /*5980*/  FSEL R179, R179, -INF , !P3 ;  /* 0xff800000b3b37808 */ /* 0x000fe40005800000 */
[----:B------:R-:W-:-:S02]  /*5990*/  ISETP.GE.AND P4, PT, R36, R207, PT ;  /* 0x000000cf2400720c */ /* 0x000fc40003f86270 */
[C---:B------:R-:W-:Y:S02]  /*59a0*/  ISETP.GE.AND P2, PT, R36.reuse, R205, PT ;  /* 0x000000cd2400720c */ /* 0x040fe40003f46270 */
[C---:B------:R-:W-:Y:S02]  /*59b0*/  ISETP.GE.AND P6, PT, R36.reuse, R203, PT ;  /* 0x000000cb2400720c */ /* 0x040fe40003fc6270 */
[----:B------:R-:W-:Y:S02]  /*59c0*/  ISETP.GE.AND P5, PT, R36, R199, PT ;  /* 0x000000c72400720c */ /* 0x000fe40003fa6270 */
[----:B------:R-:W-:Y:S02]  /*59d0*/  ISETP.GE.AND P3, PT, R48, R207, PT ;  /* 0x000000cf3000720c */ /* 0x000fe40003f66270 */
[----:B------:R-:W-:Y:S02]  /*59e0*/  FSEL R166, R166, -INF , !P0 ;  /* 0xff800000a6a67808 */ /* 0x000fe40004000000 */
[----:B------:R-:W-:-:S02]  /*59f0*/  ISETP.GE.AND P0, PT, R48, R203, PT ;  /* 0x000000cb3000720c */ /* 0x000fc40003f06270 */
[C---:B------:R-:W-:Y:S02]  /*5a00*/  ISETP.LT.OR P4, PT, R36.reuse, R208, P4 ;  /* 0x000000d02400720c */ /* 0x040fe40002781670 */
[C---:B------:R-:W-:Y:S02]  /*5a10*/  ISETP.LT.OR P2, PT, R36.reuse, R206, P2 ;  /* 0x000000ce2400720c */ /* 0x040fe40001741670 */
[C---:B------:R-:W-:Y:S02]  /*5a20*/  ISETP.LT.OR P6, PT, R36.reuse, R204, P6 ;  /* 0x000000cc2400720c */ /* 0x040fe400037c1670 */
[----:B------:R-:W-:Y:S02]  /*5a30*/  ISETP.LT.OR P5, PT, R36, R202, P5 ;  /* 0x000000ca2400720c */ /* 0x000fe40002fa1670 */
[----:B------:R-:W-:Y:S02]  /*5a40*/  ISETP.LT.OR P3, PT, R48, R208, P3 ;  /* 0x000000d03000720c */ /* 0x000fe40001f61670 */
[----:B------:R-:W-:-:S02]  /*5a50*/  IADD3 R36, R28, 0x71, RZ ;  /* 0x000000711c247810 */ /* 0x000fc40007ffe0ff */
[----:B------:R-:W-:Y:S02]  /*5a60*/  ISETP.LT.OR P0, PT, R48, R204, P0 ;  /* 0x000000cc3000720c */ /* 0x000fe40000701670 */
[----:B------:R-:W-:Y:S02]  /*5a70*/  FSEL R129, R129, -INF , !P2 ;  /* 0xff80000081817808 */ /* 0x000fe40005000000 */
[----:B------:R-:W-:Y:S02]  /*5a80*/  FSEL R172, R172, -INF , !P6 ;  /* 0xff800000acac7808 */ /* 0x000fe40007000000 */
[----:B------:R-:W-:Y:S02]  /*5a90*/  FSEL R164, R164, -INF , !P5 ;  /* 0xff800000a4a47808 */ /* 0x000fe40006800000 */
[----:B------:R-:W-:Y:S02]  /*5aa0*/  FSEL R38, R38, -INF , !P3 ;  /* 0xff80000026267808 */ /* 0x000fe40005800000 */
[----:B------:R-:W-:-:S02]  /*5ab0*/  IADD3 R44, R28, 0x78, RZ ;  /* 0x000000781c2c7810 */ /* 0x000fc40007ffe0ff */
[----:B------:R-:W-:Y:S02]  /*5ac0*/  FSEL R174, R174, -INF , !P1 ;  /* 0xff800000aeae7808 */ /* 0x000fe40004800000 */
[C---:B------:R-:W-:Y:S02]  /*5ad0*/  ISETP.GE.AND P2, PT, R36.reuse, R207, PT ;  /* 0x000000cf2400720c */ /* 0x040fe40003f46270 */
[C---:B------:R-:W-:Y:S02]  /*5ae0*/  ISETP.GE.AND P6, PT, R36.reuse, R205, PT ;  /* 0x000000cd2400720c */ /* 0x040fe40003fc6270 */
[C---:B------:R-:W-:Y:S02]  /*5af0*/  ISETP.GE.AND P5, PT, R36.reuse, R203, PT ;  /* 0x000000cb2400720c */ /* 0x040fe40003fa6270 */
[----:B------:R-:W-:Y:S02]  /*5b00*/  ISETP.GE.AND P3, PT, R36, R199, PT ;  /* 0x000000c72400720c */ /* 0x000fe40003f66270 */
[----:B------:R-:W-:-:S02]  /*5b10*/  ISETP.GE.AND P1, PT, R48, R205, PT ;  /* 0x000000cd3000720c */ /* 0x000fc40003f26270 */
[----:B------:R-:W-:Y:S02]  /*5b20*/  FSEL R130, R130, -INF , !P0 ;  /* 0xff80000082827808 */ /* 0x000fe40004000000 */
[----:B------:R-:W-:Y:S02]  /*5b30*/  ISETP.GE.AND P0, PT, R44, R205, PT ;  /* 0x000000cd2c00720c */ /* 0x000fe40003f06270 */
[C---:B------:R-:W-:Y:S02]  /*5b40*/  ISETP.LT.OR P2, PT, R36.reuse, R208, P2 ;  /* 0x000000d02400720c */ /* 0x040fe40001741670 */
[C---:B------:R-:W-:Y:S02]  /*5b50*/  ISETP.LT.OR P6, PT, R36.reuse, R206, P6 ;  /* 0x000000ce2400720c */ /* 0x040fe400037c1670 */
[C---:B------:R-:W-:Y:S02]  /*5b60*/  ISETP.LT.OR P5, PT, R36.reuse, R204, P5 ;  /* 0x000000cc2400720c */ /* 0x040fe40002fa1670 */
[----:B------:R-:W-:Y:S01]  /*5b70*/  ISETP.LT.OR P3, PT, R36, R202, P3 ;  /* 0x000000ca2400720c */ /* 0x000fe20001f61670 */
[----:B------:R-:W-:Y:S01]  /*5b80*/  FMUL.FTZ R36, R41, c[0x0][0x2ec] ;  /* 0x0000bb0029247a20 */ /* 0x000fe20000410000 */
[----:B------:R-:W-:-:S02]  /*5b90*/  ISETP.LT.OR P1, PT, R48, R206, P1 ;  /* 0x000000ce3000720c */ /* 0x000fc40000f21670 */
[----:B------:R-:W-:Y:S02]  /*5ba0*/  ISETP.LT.OR P0, PT, R44, R206, P0 ;  /* 0x000000ce2c00720c */ /* 0x000fe40000701670 */
[----:B--2---:R-:W-:Y:S01]  /*5bb0*/  FSEL R34, R34, -INF , !P4 ;  /* 0xff80000022227808 */ /* 0x004fe20006000000 */
[----:B------:R-:W1:Y:S01]  /*5bc0*/  MUFU.TANH R36, R36 ;  /* 0x0000002400247308 */ /* 0x000e620000002400 */
[----:B------:R-:W-:Y:S02]  /*5bd0*/  FSEL R105, R105, -INF , !P1 ;  /* 0xff80000069697808 */ /* 0x000fe40004800000 */
[----:B------:R-:W-:Y:S02]  /*5be0*/  ISETP.GE.AND P4, PT, R48, R199, PT ;  /* 0x000000c73000720c */ /* 0x000fe40003f86270 */
[----:B------:R-:W-:Y:S02]  /*5bf0*/  ISETP.GE.AND P1, PT, R44, R207, PT ;  /* 0x000000cf2c00720c */ /* 0x000fe40003f26270 */
[----:B------:R-:W-:-:S02]  /*5c00*/  FSEL R102, R102, -INF , !P0 ;  /* 0xff80000066667808 */ /* 0x000fc40004000000 */
[----:B------:R-:W-:Y:S01]  /*5c10*/  PLOP3.LUT P0, PT, PT, PT, UP0, 0x80, 0x0 ;  /* 0x000000000000781c */ /* 0x000fe20003f0f008 */
[----:B------:R-:W-:Y:S01]  /*5c20*/  BAR.SYNC.DEFER_BLOCKING 0x0 ;  /* 0x0000000000007b1d */ /* 0x000fe20000010000 */
[----:B------:R-:W-:Y:S02]  /*5c30*/  ISETP.LT.OR P4, PT, R48, R202, P4 ;  /* 0x000000ca3000720c */ /* 0x000fe40002781670 */
        /* <DEDUP_REMOVED lines=22> */
[----:B-1----:R-:W-:Y:S02]  /*5da0*/  FSEL R28, R36, -INF , !P6 ;  /* 0xff800000241c7808 */ /* 0x002fe40007000000 */
        /* <DEDUP_REMOVED lines=58> */
.L_x_964:
[----:B------:R-:W-:Y:S05]  /*6150*/  BSYNC B0 ;  /* 0x0000000000007941 */ /* 0x000fea0003800000 */
.L_x_963:
[----:B------:R-:W0:Y:S02]  /*6160*/  LDGDEPBAR ;  /* 0x00000000000079af */ /* 0x000e240000000000 */
.L_x_962:
[----:B------:R-:W-:Y:S01]  /*6170*/  FMNMX.FTZ R36, R134, R133, !PT ;  /* 0x0000008586247209 */ /* 0x000fe20007810000 */
[----:B------:R-:W-:Y:S01]  /*6180*/  UMOV UR4, UR22 ;  /* 0x0000001600047c82 */ /* 0x000fe20008000000 */
        /* <DEDUP_REMOVED lines=39> */
[--C-:B------:R-:W-:Y:S01]  /*6400*/  FFMA.FTZ R75, R0, c[0x0][0x23c], -R61.reuse ;  /* 0x00008f00004b7a23 */ /* 0x100fe2000001083d */
[----:B------:R-:W-:Y:S01]  /*6410*/  FMNMX.FTZ R0, R132, R2, !PT ;  /* 0x0000000284007209 */ /* 0x000fe20007810000 */
[--C-:B------:R-:W-:Y:S02]  /*6420*/  FFMA.FTZ R59, R3, c[0x0][0x23c], -R61.reuse ;  /* 0x00008f00033b7a23 */ /* 0x100fe4000001083d */
        /* <DEDUP_REMOVED lines=56> */
[----:B------:R-:W1:Y:S02]  /*67b0*/  MUFU.EX2 R83, R83 ;  /* 0x0000005300537308 */ /* 0x000e640000000800 */
[----:B------:R-:W-:-:S04]  /*67c0*/  FMNMX.FTZ R0, R25, R0, !PT ;  /* 0x0000000019007209 */ /* 0x000fc80007810000 */
[----:B------:R-:W-:Y:S02]  /*67d0*/  FMNMX.FTZ R0, R10, R0, !PT ;  /* 0x000000000a007209 */ /* 0x000fe40007810000 */
[----:B------:R-:W-:Y:S02]  /*67e0*/  MUFU.EX2 R75, R75 ;  /* 0x0000004b004b7308 */ /* 0x000fe40000000800 */
[----:B------:R-:W-:-:S04]  /*67f0*/  FMNMX.FTZ R0, R9, R0, !PT ;  /* 0x0000000009007209 */ /* 0x000fc80007810000 */
[----:B------:R-:W-:Y:S02]  /*6800*/  FMNMX.FTZ R0, R11, R0, !PT ;  /* 0x000000000b007209 */ /* 0x000fe40007810000 */
[----:B-1----:R-:W-:Y:S01]  /*6810*/  F2FP.BF16.PACK_AB R134, R83, R93 ;  /* 0x0000005d5386723e */ /* 0x002fe200000010ff */
        /* <DEDUP_REMOVED lines=29> */
[----:B------:R-:W-:Y:S01]  /*69f0*/  FMNMX.FTZ R27, R23, R29, !PT ;  /* 0x0000001d171b7209 */ /* 0x000fe20007810000 */
[----:B------:R-:W-:Y:S01]  /*6a00*/  FMUL.FTZ R101, R3, c[0x0][0x23c] ;  /* 0x00008f0003657a20 */ /* 0x000fe20000410000 */
        /* <DEDUP_REMOVED lines=9> */
[----:B------:R-:W-:Y:S02]  /*6aa0*/  FSETP.NEU.FTZ.AND P1, PT, R3, -INF , PT ;  /* 0xff8000000300780b */ /* 0x000fe40003f3d000 */
[----:B------:R-:W-:Y:S01]  /*6ab0*/  FMNMX.FTZ R0, R76, R0, !PT ;  /* 0x000000004c007209 */ /* 0x000fe20007810000 */
[----:B------:R-:W-:Y:S01]  /*6ac0*/  MUFU.EX2 R49, R49 ;  /* 0x0000003100317308 */ /* 0x000fe20000000800 */
[----:B------:R-:W-:-:S02]  /*6ad0*/  FMNMX.FTZ R27, R114, R27, !PT ;  /* 0x0000001b721b7209 */ /* 0x000fc40007810000 */
[----:B------:R-:W-:Y:S02]  /*6ae0*/  FMNMX.FTZ R0, R20, R0, !PT ;  /* 0x0000000014007209 */ /* 0x000fe40007810000 */
[----:B------:R-:W-:Y:S02]  /*6af0*/  FSEL R101, R101, RZ, P1 ;  /* 0x000000ff65657208 */ /* 0x000fe40000800000 */
        /* <DEDUP_REMOVED lines=15> */
[----:B------:R-:W1:Y:S01]  /*6bf0*/  LDSM.16.MT88.4 R148, [R192+0x4000] ;  /* 0x00400000c094783b */ /* 0x000e620000004200 */
        /* <DEDUP_REMOVED lines=45> */
[----:B------:R-:W4:Y:S01]  /*6ed0*/  MUFU.EX2 R73, R73 ;  /* 0x0000004900497308 */ /* 0x000f220000000800 */
[----:B------:R-:W-:Y:S01]  /*6ee0*/  FMNMX.FTZ R2, R130, R2, !PT ;  /* 0x0000000282027209 */ /* 0x000fe20007810000 */
[--C-:B------:R-:W-:Y:S01]  /*6ef0*/  FFMA.FTZ R167, R167, c[0x0][0x23c], -R101.reuse ;  /* 0x00008f00a7a77a23 */ /* 0x100fe20000010865 */
[----:B------:R-:W-:Y:S01]  /*6f00*/  FMNMX.FTZ R0, R168, R0, !PT ;  /* 0x00000000a8007209 */ /* 0x000fe20007810000 */
[--C-:B------:R-:W-:Y:S01]  /*6f10*/  FFMA.FTZ R216, R216, c[0x0][0x23c], -R101.reuse ;  /* 0x00008f00d8d87a23 */ /* 0x100fe20000010865 */
[----:B------:R-:W-:Y:S01]  /*6f20*/  FMNMX.FTZ R2, R122, R2, !PT ;  /* 0x000000027a027209 */ /* 0x000fe20007810000 */
[--C-:B------:R-:W-:Y:S01]  /*6f30*/  FFMA.FTZ R179, R179, c[0x0][0x23c], -R101.reuse ;  /* 0x00008f00b3b37a23 */ /* 0x100fe20000010865 */
[----:B------:R-:W-:Y:S01]  /*6f40*/  FMNMX.FTZ R0, R166, R0, !PT ;  /* 0x00000000a6007209 */ /* 0x000fe20007810000 */
[----:B------:R-:W5:Y:S01]  /*6f50*/  MUFU.EX2 R72, R72 ;  /* 0x0000004800487308 */ /* 0x000f620000000800 */
[----:B------:R-:W-:Y:S01]  /*6f60*/  FMNMX.FTZ R2, R121, R2, !PT ;  /* 0x0000000279027209 */ /* 0x000fe20007810000 */
[----:B------:R-:W-:Y:S01]  /*6f70*/  FFMA.FTZ R129, R129, c[0x0][0x23c], -R101 ;  /* 0x00008f0081817a23 */ /* 0x000fe20000010865 */
[----:B------:R-:W-:-:S02]  /*6f80*/  FMNMX.FTZ R0, R164, R0, !PT ;  /* 0x00000000a4007209 */ /* 0x000fc40007810000 */
[----:B------:R-:W-:Y:S02]  /*6f90*/  FMNMX.FTZ R2, R118, R2, !PT ;  /* 0x0000000276027209 */ /* 0x000fe40007810000 */
[----:B------:R-:W-:Y:S01]  /*6fa0*/  FMNMX.FTZ R0, R116, R0, !PT ;  /* 0x0000000074007209 */ /* 0x000fe20007810000 */
[----:B------:R-:W1:Y:S01]  /*6fb0*/  MUFU.EX2 R66, R66 ;  /* 0x0000004200427308 */ /* 0x000e620000000800 */
[----:B------:R-:W-:Y:S01]  /*6fc0*/  F2FP.BF16.PACK_AB R132, R94, R95 ;  /* 0x0000005f5e84723e */ /* 0x000fe200000010ff */
[----:B------:R-:W5:Y:S01]  /*6fd0*/  SHFL.BFLY PT, R19, R2, 0x2, 0x1f ;  /* 0x0c401f0002137f89 */ /* 0x000f6200000e0000 */
[----:B------:R-:W-:Y:S01]  /*6fe0*/  FMNMX.FTZ R0, R113, R0, !PT ;  /* 0x0000000071007209 */ /* 0x000fe20007810000 */
[----:B------:R-:W-:Y:S01]  /*6ff0*/  FADD.FTZ R94, R95, R94 ;  /* 0x0000005e5f5e7221 */ /* 0x000fe20000010000 */
[----:B--2---:R-:W-:Y:S01]  /*7000*/  F2FP.BF16.PACK_AB R133, R91, R92 ;  /* 0x0000005c5b85723e */ /* 0x004fe200000010ff */
[----:B------:R-:W-:Y:S01]  /*7010*/  FADD.FTZ R91, R92, R91 ;  /* 0x0000005b5c5b7221 */ /* 0x000fe20000010000 */
[----:B------:R-:W-:Y:S01]  /*7020*/  FMNMX.FTZ R0, R111, R0, !PT ;  /* 0x000000006f007209 */ /* 0x000fe20007810000 */
[----:B------:R-:W2:Y:S01]  /*7030*/  MUFU.EX2 R62, R62 ;  /* 0x0000003e003e7308 */ /* 0x000ea20000000800 */
[----:B---3--:R-:W-:Y:S01]  /*7040*/  F2FP.BF16.PACK_AB R135, R82, R90 ;  /* 0x0000005a5287723e */ /* 0x008fe200000010ff */
[----:B------:R-:W-:Y:S01]  /*7050*/  FADD.FTZ R93, R93, R94 ;  /* 0x0000005e5d5d7221 */ /* 0x000fe20000010000 */
[----:B------:R-:W-:Y:S01]  /*7060*/  FMNMX.FTZ R0, R108, R0, !PT ;  /* 0x000000006c007209 */ /* 0x000fe20007810000 */
[----:B------:R-:W-:-:S02]  /*7070*/  FADD.FTZ R90, R90, R91 ;  /* 0x0000005b5a5a7221 */ /* 0x000fc40000010000 */
[----:B------:R-:W-:Y:S02]  /*7080*/  FADD.FTZ R93, R83, R93 ;  /* 0x0000005d535d7221 */ /* 0x000fe40000010000 */
[----:B------:R-:W3:Y:S01]  /*7090*/  SHFL.BFLY PT, R13, R0, 0x2, 0x1f ;  /* 0x0c401f00000d7f89 */ /* 0x000ee200000e0000 */
[----:B-1----:R-:W-:Y:S01]  /*70a0*/  HMMA.16816.F32.BF16 R160, R132, R148, RZ ;  /* 0x0000009484a0723c */ /* 0x002fe200000418ff */
[----:B------:R-:W1:Y:S01]  /*70b0*/  MUFU.EX2 R61, R61 ;  /* 0x0000003d003d7308 */ /* 0x000e620000000800 */
[----:B------:R-:W-:Y:S02]  /*70c0*/  FADD.FTZ R90, R82, R90 ;  /* 0x0000005a525a7221 */ /* 0x000fe40000010000 */
[----:B------:R-:W-:Y:S02]  /*70d0*/  FADD.FTZ R93, R75, R93 ;  /* 0x0000005d4b5d7221 */ /* 0x000fe40000010000 */
[----:B----4-:R-:W-:Y:S02]  /*70e0*/  FADD.FTZ R90, R73, R90 ;  /* 0x0000005a495a7221 */ /* 0x010fe40000010000 */
[----:B------:R-:W-:Y:S01]  /*70f0*/  FADD.FTZ R93, R74, R93 ;  /* 0x0000005d4a5d7221 */ /* 0x000fe20000010000 */
[----:B-----5:R-:W-:Y:S01]  /*7100*/  FMNMX.FTZ R2, R2, R19, !PT ;  /* 0x0000001302027209 */ /* 0x020fe20007810000 */
[----:B------:R-:W4:Y:S01]  /*7110*/  MUFU.EX2 R37, R37 ;  /* 0x0000002500257308 */ /* 0x000f220000000800 */
[----:B------:R-:W-:-:S02]  /*7120*/  FADD.FTZ R90, R72, R90 ;  /* 0x0000005a485a7221 */ /* 0x000fc40000010000 */
[----:B------:R-:W-:Y:S01]  /*7130*/  FADD.FTZ R93, R68, R93 ;  /* 0x0000005d445d7221 */ /* 0x000fe20000010000 */
[----:B------:R-:W5:Y:S01]  /*7140*/  SHFL.BFLY PT, R12, R2, 0x1, 0x1f ;  /* 0x0c201f00020c7f89 */ /* 0x000f6200000e0000 */
[----:B------:R-:W-:Y:S02]  /*7150*/  FADD.FTZ R90, R66, R90 ;  /* 0x0000005a425a7221 */ /* 0x000fe40000010000 */
[----:B------:R-:W-:Y:S01]  /*7160*/  FADD.FTZ R93, R67, R93 ;  /* 0x0000005d435d7221 */ /* 0x000fe20000010000 */
[----:B------:R-:W5:Y:S01]  /*7170*/  MUFU.EX2 R35, R35 ;  /* 0x0000002300237308 */ /* 0x000f620000000800 */
[----:B--2---:R-:W-:Y:S02]  /*7180*/  FADD.FTZ R90, R62, R90 ;  /* 0x0000005a3e5a7221 */ /* 0x004fe40000010000 */
[----:B------:R-:W-:Y:S01]  /*7190*/  FADD.FTZ R93, R63, R93 ;  /* 0x0000005d3f5d7221 */ /* 0x000fe20000010000 */
[----:B---3--:R-:W-:Y:S01]  /*71a0*/  FMNMX.FTZ R0, R0, R13, !PT ;  /* 0x0000000d00007209 */ /* 0x008fe20007810000 */
[----:B-1----:R-:W-:-:S03]  /*71b0*/  FADD.FTZ R90, R61, R90 ;  /* 0x0000005a3d5a7221 */ /* 0x002fc60000010000 */
[----:B------:R-:W1:Y:S01]  /*71c0*/  MUFU.EX2 R34, R34 ;  /* 0x0000002200227308 */ /* 0x000e620000000800 */
[----:B------:R-:W-:Y:S01]  /*71d0*/  FADD.FTZ R93, R60, R93 ;  /* 0x0000005d3c5d7221 */ /* 0x000fe20000010000 */
[----:B------:R-:W2:Y:S01]  /*71e0*/  SHFL.BFLY PT, R10, R0, 0x1, 0x1f ;  /* 0x0c201f00000a7f89 */ /* 0x000ea200000e0000 */
[----:B----4-:R-:W-:Y:S02]  /*71f0*/  FADD.FTZ R90, R37, R90 ;  /* 0x0000005a255a7221 */ /* 0x010fe40000010000 */
[----:B------:R-:W-:-:S03]  /*7200*/  FADD.FTZ R93, R59, R93 ;  /* 0x0000005d3b5d7221 */ /* 0x000fc60000010000 */
[----:B------:R-:W3:Y:S01]  /*7210*/  MUFU.EX2 R33, R33 ;  /* 0x0000002100217308 */ /* 0x000ee20000000800 */
[----:B-----5:R-:W-:Y:S02]  /*7220*/  FADD.FTZ R90, R35, R90 ;  /* 0x0000005a235a7221 */ /* 0x020fe40000010000 */
[----:B------:R-:W-:Y:S01]  /*7230*/  FADD.FTZ R93, R58, R93 ;  /* 0x0000005d3a5d7221 */ /* 0x000fe20000010000 */
[----:B------:R-:W-:Y:S02]  /*7240*/  FMNMX.FTZ R2, R2, R12, !PT ;  /* 0x0000000c02027209 */ /* 0x000fe40007810000 */
[----:B------:R-:W-:Y:S01]  /*7250*/  LDSM.16.MT88.4 R12, [R192+0x4400] ;  /* 0x00440000c00c783b */ /* 0x000fe20000004200 */
[----:B------:R-:W-:Y:S01]  /*7260*/  FADD.FTZ R93, R57, R93 ;  /* 0x0000005d395d7221 */ /* 0x000fe20000010000 */
[C---:B------:R-:W-:Y:S01]  /*7270*/  FSETP.NEU.FTZ.AND P1, PT, R2.reuse, -INF , PT ;  /* 0xff8000000200780b */ /* 0x040fe20003f3d000 */
[----:B------:R-:W-:Y:S01]  /*7280*/  FMUL.FTZ R119, R2, c[0x0][0x23c] ;  /* 0x00008f0002777a20 */ /* 0x000fe20000410000 */
[----:B------:R-:W-:Y:S01]  /*7290*/  MUFU.EX2 R32, R32 ;  /* 0x0000002000207308 */ /* 0x000fe20000000800 */
[----:B-1----:R-:W-:-:S02]  /*72a0*/  FADD.FTZ R90, R34, R90 ;  /* 0x0000005a225a7221 */ /* 0x002fc40000010000 */
[----:B------:R-:W-:Y:S01]  /*72b0*/  FADD.FTZ R93, R56, R93 ;  /* 0x0000005d385d7221 */ /* 0x000fe20000010000 */
[----:B------:R-:W-:Y:S01]  /*72c0*/  FSEL R119, R119, RZ, P1 ;  /* 0x000000ff77777208 */ /* 0x000fe20000800000 */
[----:B---3--:R-:W-:Y:S01]  /*72d0*/  FADD.FTZ R90, R33, R90 ;  /* 0x0000005a215a7221 */ /* 0x008fe20000010000 */
[----:B--2---:R-:W-:-:S03]  /*72e0*/  FMNMX.FTZ R0, R0, R10, !PT ;  /* 0x0000000a00007209 */ /* 0x004fc60007810000 */
        /* <DEDUP_REMOVED lines=10> */
[----:B------:R-:W-:Y:S01]  /*7390*/  FFMA.FTZ R79, R146, c[0x0][0x23c], -R119 ;  /* 0x00008f00924f7a23 */ /* 0x000fe20000010877 */
[----:B------:R-:W-:Y:S01]  /*73a0*/  MUFU.EX2 R89, R89 ;  /* 0x0000005900597308 */ /* 0x000fe20000000800 */
[--C-:B------:R-:W-:Y:S02]  /*73b0*/  FFMA.FTZ R97, R6, c[0x0][0x23c], -R109.reuse ;  /* 0x00008f0006617a23 */ /* 0x100fe4000001086d */
[----:B------:R-:W1:Y:S01]  /*73c0*/  LDSM.16.MT88.4 R4, [R191+0x4000] ;  /* 0x00400000bf04783b */ /* 0x000e620000004200 */
[--C-:B------:R-:W-:Y:S02]  /*73d0*/  FFMA.FTZ R96, R84, c[0x0][0x23c], -R109.reuse ;  /* 0x00008f0054607a23 */ /* 0x100fe4000001086d */
[--C-:B------:R-:W-:Y:S02]  /*73e0*/  FFMA.FTZ R84, R139, c[0x0][0x23c], -R109.reuse ;  /* 0x00008f008b547a23 */ /* 0x100fe4000001086d */
[----:B------:R-:W-:Y:S01]  /*73f0*/  FFMA.FTZ R78, R98, c[0x0][0x23c], -R109 ;  /* 0x00008f00624e7a23 */ /* 0x000fe2000001086d */
[----:B------:R-:W2:Y:S01]  /*7400*/  MUFU.EX2 R88, R88 ;  /* 0x0000005800587308 */ /* 0x000ea20000000800 */
[----:B------:R-:W-:-:S02]  /*7410*/  FFMA.FTZ R71, R147, c[0x0][0x23c], -R119 ;  /* 0x00008f0093477a23 */ /* 0x000fc40000010877 */
[----:B------:R-:W-:Y:S02]  /*7420*/  FFMA.FTZ R70, R152, c[0x0][0x23c], -R119 ;  /* 0x00008f0098467a23 */ /* 0x000fe40000010877 */
[--C-:B------:R-:W-:Y:S02]  /*7430*/  FFMA.FTZ R77, R86, c[0x0][0x23c], -R109.reuse ;  /* 0x00008f00564d7a23 */ /* 0x100fe4000001086d */
[--C-:B------:R-:W-:Y:S01]  /*7440*/  FFMA.FTZ R69, R85, c[0x0][0x23c], -R109.reuse ;  /* 0x00008f0055457a23 */ /* 0x100fe2000001086d */
[----:B------:R-:W-:Y:S01]  /*7450*/  MUFU.EX2 R87, R87 ;  /* 0x0000005700577308 */ /* 0x000fe20000000800 */
[--C-:B------:R-:W-:Y:S02]  /*7460*/  FFMA.FTZ R80, R80, c[0x0][0x23c], -R109.reuse ;  /* 0x00008f0050507a23 */ /* 0x100fe4000001086d */
[----:B------:R-:W-:Y:S02]  /*7470*/  FFMA.FTZ R76, R76, c[0x0][0x23c], -R109 ;  /* 0x00008f004c4c7a23 */ /* 0x000fe4000001086d */
[----:B------:R-:W-:-:S02]  /*7480*/  FFMA.FTZ R86, R23, c[0x0][0x23c], -R119 ;  /* 0x00008f0017567a23 */ /* 0x000fc40000010877 */
[--C-:B------:R-:W-:Y:S01]  /*7490*/  FFMA.FTZ R85, R22, c[0x0][0x23c], -R119.reuse ;  /* 0x00008f0016557a23 */ /* 0x100fe20000010877 */
[----:B------:R-:W3:Y:S01]  /*74a0*/  MUFU.EX2 R81, R81 ;  /* 0x0000005100517308 */ /* 0x000ee20000000800 */
[----:B--2---:R-:W-:Y:S01]  /*74b0*/  F2FP.BF16.PACK_AB R136, R88, R89 ;  /* 0x000000595888723e */ /* 0x004fe200000010ff */
[--C-:B------:R-:W-:Y:S02]  /*74c0*/  FFMA.FTZ R98, R21, c[0x0][0x23c], -R119.reuse ;  /* 0x00008f0015627a23 */ /* 0x100fe40000010877 */
[----:B------:R-:W-:Y:S02]  /*74d0*/  FFMA.FTZ R99, R17, c[0x0][0x23c], -R119 ;  /* 0x00008f0011637a23 */ /* 0x000fe40000010877 */
[--C-:B------:R-:W-:Y:S02]  /*74e0*/  FFMA.FTZ R104, R20, c[0x0][0x23c], -R109.reuse ;  /* 0x00008f0014687a23 */ /* 0x100fe4000001086d */
[----:B------:R-:W-:Y:S01]  /*74f0*/  MUFU.EX2 R96, R96 ;  /* 0x0000006000607308 */ /* 0x000fe20000000800 */
[--C-:B------:R-:W-:Y:S01]  /*7500*/  FFMA.FTZ R103, R16, c[0x0][0x23c], -R109.reuse ;  /* 0x00008f0010677a23 */ /* 0x100fe2000001086d */
[----:B------:R-:W2:Y:S01]  /*7510*/  LDSM.16.MT88.4 R20, [R192+0x4800] ;  /* 0x00480000c014783b */ /* 0x000ea20000004200 */
[----:B------:R-:W-:-:S02]  /*7520*/  FFMA.FTZ R107, R107, c[0x0][0x23c], -R109 ;  /* 0x00008f006b6b7a23 */ /* 0x000fc4000001086d */
[----:B------:R-:W-:Y:S01]  /*7530*/  FFMA.FTZ R110, R110, c[0x0][0x23c], -R109 ;  /* 0x00008f006e6e7a23 */ /* 0x000fe2000001086d */
[----:B------:R-:W4:Y:S01]  /*7540*/  LDSM.16.MT88.4 R16, [R191+0x4800] ;  /* 0x00480000bf10783b */ /* 0x000f220000004200 */
[--C-:B------:R-:W-:Y:S01]  /*7550*/  FFMA.FTZ R114, R114, c[0x0][0x23c], -R119.reuse ;  /* 0x00008f0072727a23 */ /* 0x100fe20000010877 */
[----:B------:R-:W5:Y:S01]  /*7560*/  MUFU.EX2 R97, R97 ;  /* 0x0000006100617308 */ /* 0x000f620000000800 */
[----:B---3--:R-:W-:Y:S01]  /*7570*/  F2FP.BF16.PACK_AB R138, R81, R87 ;  /* 0x00000057518a723e */ /* 0x008fe200000010ff */
[----:B-1----:R-:W-:Y:S01]  /*7580*/  HMMA.16816.F32.BF16 R144, R132, R4, RZ ;  /* 0x000000048490723c */ /* 0x002fe200000418ff */
[--C-:B------:R-:W-:Y:S02]  /*7590*/  FFMA.FTZ R115, R115, c[0x0][0x23c], -R119.reuse ;  /* 0x00008f0073737a23 */ /* 0x100fe40000010877 */
[--C-:B------:R-:W-:Y:S02]  /*75a0*/  FFMA.FTZ R117, R117, c[0x0][0x23c], -R119.reuse ;  /* 0x00008f0075757a23 */ /* 0x100fe40000010877 */
[----:B------:R-:W-:Y:S01]  /*75b0*/  FFMA.FTZ R120, R120, c[0x0][0x23c], -R119 ;  /* 0x00008f0078787a23 */ /* 0x000fe20000010877 */
[----:B------:R-:W-:Y:S01]  /*75c0*/  MUFU.EX2 R84, R84 ;  /* 0x0000005400547308 */ /* 0x000fe20000000800 */
[----:B------:R-:W-:-:S02]  /*75d0*/  FFMA.FTZ R128, R128, c[0x0][0x23c], -R109 ;  /* 0x00008f0080807a23 */ /* 0x000fc4000001086d */
[--C-:B------:R-:W-:Y:S02]  /*75e0*/  FFMA.FTZ R123, R123, c[0x0][0x23c], -R109.reuse ;  /* 0x00008f007b7b7a23 */ /* 0x100fe4000001086d */
[--C-:B------:R-:W-:Y:S02]  /*75f0*/  FFMA.FTZ R131, R131, c[0x0][0x23c], -R109.reuse ;  /* 0x00008f0083837a23 */ /* 0x100fe4000001086d */
[----:B------:R-:W-:Y:S01]  /*7600*/  FFMA.FTZ R165, R165, c[0x0][0x23c], -R109 ;  /* 0x00008f00a5a57a23 */ /* 0x000fe2000001086d */
[----:B------:R-:W1:Y:S01]  /*7610*/  MUFU.EX2 R78, R78 ;  /* 0x0000004e004e7308 */ /* 0x000e620000000800 */
[----:B-----5:R-:W-:Y:S01]  /*7620*/  F2FP.BF16.PACK_AB R137, R97, R96 ;  /* 0x000000606189723e */ /* 0x020fe200000010ff */
[--C-:B------:R-:W-:Y:S02]  /*7630*/  FFMA.FTZ R169, R169, c[0x0][0x23c], -R119.reuse ;  /* 0x00008f00a9a97a23 */ /* 0x100fe40000010877 */
[--C-:B------:R-:W-:Y:S02]  /*7640*/  FFMA.FTZ R171, R171, c[0x0][0x23c], -R119.reuse ;  /* 0x00008f00abab7a23 */ /* 0x100fe40000010877 */
[----:B------:R-:W-:-:S02]  /*7650*/  FFMA.FTZ R173, R173, c[0x0][0x23c], -R119 ;  /* 0x00008f00adad7a23 */ /* 0x000fc40000010877 */
[----:B------:R-:W3:Y:S01]  /*7660*/  MUFU.EX2 R79, R79 ;  /* 0x0000004f004f7308 */ /* 0x000ee20000000800 */
[----:B------:R-:W-:Y:S02]  /*7670*/  FFMA.FTZ R176, R176, c[0x0][0x23c], -R119 ;  /* 0x00008f00b0b07a23 */ /* 0x000fe40000010877 */
[--C-:B------:R-:W-:Y:S02]  /*7680*/  FFMA.FTZ R181, R181, c[0x0][0x23c], -R109.reuse ;  /* 0x00008f00b5b57a23 */ /* 0x100fe4000001086d */
[--C-:B------:R-:W-:Y:S02]  /*7690*/  FFMA.FTZ R180, R180, c[0x0][0x23c], -R109.reuse ;  /* 0x00008f00b4b47a23 */ /* 0x100fe4000001086d */
[--C-:B------:R-:W-:Y:S01]  /*76a0*/  FFMA.FTZ R183, R183, c[0x0][0x23c], -R109.reuse ;  /* 0x00008f00b7b77a23 */ /* 0x100fe2000001086d */
[----:B-1----:R-:W-:Y:S01]  /*76b0*/  F2FP.BF16.PACK_AB R139, R78, R84 ;  /* 0x000000544e8b723e */ /* 0x002fe200000010ff */
[----:B------:R-:W1:Y:S01]  /*76c0*/  MUFU.EX2 R71, R71 ;  /* 0x0000004700477308 */ /* 0x000e620000000800 */
[----:B------:R-:W-:-:S02]  /*76d0*/  FFMA.FTZ R214, R214, c[0x0][0x23c], -R109 ;  /* 0x00008f00d6d67a23 */ /* 0x000fc4000001086d */
[----:B------:R-:W-:Y:S02]  /*76e0*/  FADD.FTZ R88, R89, R88 ;  /* 0x0000005859587221 */ /* 0x000fe40000010000 */
[----:B------:R-:W-:Y:S01]  /*76f0*/  FADD.FTZ R96, R96, R97 ;  /* 0x0000006160607221 */ /* 0x000fe20000010000 */
[C---:B------:R-:W-:Y:S01]  /*7700*/  HMMA.16816.F32.BF16 R156, R136.reuse, R148, RZ ;  /* 0x00000094889c723c */ /* 0x040fe200000418ff */
[----:B------:R-:W-:Y:S01]  /*7710*/  FADD.FTZ R87, R87, R88 ;  /* 0x0000005857577221 */ /* 0x000fe20000010000 */
[----:B------:R-:W5:Y:S01]  /*7720*/  MUFU.EX2 R70, R70 ;  /* 0x0000004600467308 */ /* 0x000f620000000800 */
[----:B------:R-:W-:Y:S02]  /*7730*/  FADD.FTZ R96, R84, R96 ;  /* 0x0000006054607221 */ /* 0x000fe40000010000 */
[----:B------:R-:W-:Y:S02]  /*7740*/  FADD.FTZ R87, R81, R87 ;  /* 0x0000005751577221 */ /* 0x000fe40000010000 */
[----:B------:R-:W-:Y:S01]  /*7750*/  FADD.FTZ R96, R78, R96 ;  /* 0x000000604e607221 */ /* 0x000fe20000010000 */
[----:B------:R-:W-:Y:S01]  /*7760*/  HMMA.16816.F32.BF16 R140, R136, R4, RZ ;  /* 0x00000004888c723c */ /* 0x000fe200000418ff */
[----:B---3--:R-:W-:Y:S01]  /*7770*/  FADD.FTZ R87, R79, R87 ;  /* 0x000000574f577221 */ /* 0x008fe20000010000 */
[----:B------:R-:W-:Y:S01]  /*7780*/  MUFU.EX2 R64, R64 ;  /* 0x0000004000407308 */ /* 0x000fe20000000800 */
[----:B------:R-:W-:-:S02]  /*7790*/  FFMA.FTZ R220, R220, c[0x0][0x23c], -R119 ;  /* 0x00008f00dcdc7a23 */ /* 0x000fc40000010877 */
[C---:B-1----:R-:W-:Y:S02]  /*77a0*/  FADD.FTZ R87, R71.reuse, R87 ;  /* 0x0000005747577221 */ /* 0x042fe40000010000 */
[----:B------:R-:W-:Y:S01]  /*77b0*/  F2FP.BF16.PACK_AB R4, R71, R79 ;  /* 0x0000004f4704723e */ /* 0x000fe200000010ff */
[C---:B------:R-:W-:Y:S01]  /*77c0*/  HMMA.16816.F32.BF16 R152, R136.reuse, R150, RZ ;  /* 0x000000968898723c */ /* 0x040fe200000418ff */
[--C-:B------:R-:W-:Y:S01]  /*77d0*/  FFMA.FTZ R219, R219, c[0x0][0x23c], -R119.reuse ;  /* 0x00008f00dbdb7a23 */ /* 0x100fe20000010877 */
[----:B------:R-:W1:Y:S01]  /*77e0*/  MUFU.EX2 R77, R77 ;  /* 0x0000004d004d7308 */ /* 0x000e620000000800 */
[--C-:B------:R-:W-:Y:S02]  /*77f0*/  FFMA.FTZ R217, R217, c[0x0][0x23c], -R119.reuse ;  /* 0x00008f00d9d97a23 */ /* 0x100fe40000010877 */
[----:B------:R-:W-:Y:S02]  /*7800*/  FFMA.FTZ R218, R218, c[0x0][0x23c], -R119 ;  /* 0x00008f00dada7a23 */ /* 0x000fe40000010877 */
[--C-:B------:R-:W-:Y:S01]  /*7810*/  FFMA.FTZ R215, R215, c[0x0][0x23c], -R109.reuse ;  /* 0x00008f00d7d77a23 */ /* 0x100fe2000001086d */
[----:B------:R-:W-:Y:S01]  /*7820*/  HMMA.16816.F32.BF16 R136, R136, R6, RZ ;  /* 0x000000068888723c */ /* 0x000fe200000418ff */
[--C-:B------:R-:W-:Y:S01]  /*7830*/  FFMA.FTZ R209, R209, c[0x0][0x23c], -R109.reuse ;  /* 0x00008f00d1d17a23 */ /* 0x100fe2000001086d */
[----:B------:R-:W3:Y:S01]  /*7840*/  MUFU.EX2 R69, R69 ;  /* 0x0000004500457308 */ /* 0x000ee20000000800 */
[----:B------:R-:W-:-:S02]  /*7850*/  FFMA.FTZ R182, R182, c[0x0][0x23c], -R109 ;  /* 0x00008f00b6b67a23 */ /* 0x000fc4000001086d */
[----:B------:R-:W-:Y:S02]  /*7860*/  FFMA.FTZ R178, R178, c[0x0][0x23c], -R109 ;  /* 0x00008f00b2b27a23 */ /* 0x000fe4000001086d */
[----:B-----5:R-:W-:Y:S01]  /*7870*/  FADD.FTZ R87, R70, R87 ;  /* 0x0000005746577221 */ /* 0x020fe20000010000 */
[C---:B------:R-:W-:Y:S01]  /*7880*/  HMMA.16816.F32.BF16 R148, R132.reuse, R150, RZ ;  /* 0x000000968494723c */ /* 0x040fe200000418ff */
[----:B------:R-:W-:Y:S01]  /*7890*/  FFMA.FTZ R177, R177, c[0x0][0x23c], -R119 ;  /* 0x00008f00b1b17a23 */ /* 0x000fe20000010877 */
[----:B------:R-:W5:Y:S01]  /*78a0*/  MUFU.EX2 R80, R80 ;  /* 0x0000005000507308 */ /* 0x000f620000000800 */
[----:B-1----:R-:W-:Y:S02]  /*78b0*/  FADD.FTZ R96, R77, R96 ;  /* 0x000000604d607221 */ /* 0x002fe40000010000 */
[----:B------:R-:W-:Y:S02]  /*78c0*/  FADD.FTZ R87, R64, R87 ;  /* 0x0000005740577221 */ /* 0x000fe40000010000 */
[--C-:B------:R-:W-:Y:S01]  /*78d0*/  FFMA.FTZ R175, R175, c[0x0][0x23c], -R119.reuse ;  /* 0x00008f00afaf7a23 */ /* 0x100fe20000010877 */
[----:B------:R-:W-:Y:S01]  /*78e0*/  HMMA.16816.F32.BF16 R132, R132, R6, RZ ;  /* 0x000000068484723c */ /* 0x000fe200000418ff */
[----:B------:R-:W-:Y:S01]  /*78f0*/  FFMA.FTZ R174, R174, c[0x0][0x23c], -R119 ;  /* 0x00008f00aeae7a23 */ /* 0x000fe20000010877 */
[----:B------:R-:W1:Y:S01]  /*7900*/  MUFU.EX2 R76, R76 ;  /* 0x0000004c004c7308 */ /* 0x000e620000000800 */
[C---:B---3--:R-:W-:Y:S01]  /*7910*/  F2FP.BF16.PACK_AB R5, R69.reuse, R77 ;  /* 0x0000004d4505723e */ /* 0x048fe200000010ff */
[----:B------:R-:W-:-:S02]  /*7920*/  FADD.FTZ R96, R69, R96 ;  /* 0x0000006045607221 */ /* 0x000fc40000010000 */
[----:B------:R-:W-:Y:S01]  /*7930*/  FFMA.FTZ R172, R172, c[0x0][0x23c], -R119 ;  /* 0x00008f00acac7a23 */ /* 0x000fe20000010877 */
[----:B------:R-:W-:Y:S01]  /*7940*/  F2FP.BF16.PACK_AB R6, R64, R70 ;  /* 0x000000464006723e */ /* 0x000fe200000010ff */
[--C-:B------:R-:W-:Y:S02]  /*7950*/  FFMA.FTZ R170, R170, c[0x0][0x23c], -R109.reuse ;  /* 0x00008f00aaaa7a23 */ /* 0x100fe4000001086d */
[----:B------:R-:W3:Y:S01]  /*7960*/  MUFU.EX2 R86, R86 ;  /* 0x0000005600567308 */ /* 0x000ee20000000800 */
[----:B-----5:R-:W-:Y:S02]  /*7970*/  FADD.FTZ R96, R80, R96 ;  /* 0x0000006050607221 */ /* 0x020fe40000010000 */
[--C-:B------:R-:W-:Y:S02]  /*7980*/  FFMA.FTZ R168, R168, c[0x0][0x23c], -R109.reuse ;  /* 0x00008f00a8a87a23 */ /* 0x100fe4000001086d */
[--C-:B------:R-:W-:Y:S02]  /*7990*/  FFMA.FTZ R166, R166, c[0x0][0x23c], -R109.reuse ;  /* 0x00008f00a6a67a23 */ /* 0x100fe4000001086d */
[----:B------:R-:W-:Y:S01]  /*79a0*/  FFMA.FTZ R164, R164, c[0x0][0x23c], -R109 ;  /* 0x00008f00a4a47a23 */ /* 0x000fe2000001086d */
[C---:B-1----:R-:W-:Y:S01]  /*79b0*/  F2FP.BF16.PACK_AB R7, R76.reuse, R80 ;  /* 0x000000504c07723e */ /* 0x042fe200000010ff */
[----:B------:R-:W1:Y:S01]  /*79c0*/  MUFU.EX2 R85, R85 ;  /* 0x0000005500557308 */ /* 0x000e620000000800 */
[----:B------:R-:W-:-:S02]  /*79d0*/  FADD.FTZ R96, R76, R96 ;  /* 0x000000604c607221 */ /* 0x000fc40000010000 */
[----:B------:R-:W-:Y:S02]  /*79e0*/  FADD.FTZ R90, R32, R90 ;  /* 0x0000005a205a7221 */ /* 0x000fe40000010000 */
[----:B------:R-:W-:Y:S01]  /*79f0*/  FADD.FTZ R93, R55, R93 ;  /* 0x0000005d375d7221 */ /* 0x000fe20000010000 */
[C---:B------:R-:W-:Y:S01]  /*7a00*/  HMMA.16816.F32.BF16 R156, R4.reuse, R12, R156 ;  /* 0x0000000c049c723c */ /* 0x040fe2000004189c */
[----:B---3--:R-:W-:Y:S01]  /*7a10*/  FADD.FTZ R87, R86, R87 ;  /* 0x0000005756577221 */ /* 0x008fe20000010000 */
[----:B------:R-:W3:Y:S01]  /*7a20*/  MUFU.EX2 R98, R98 ;  /* 0x0000006200627308 */ /* 0x000ee20000000800 */
[----:B------:R-:W-:Y:S02]  /*7a30*/  FADD.FTZ R90, R31, R90 ;  /* 0x0000005a1f5a7221 */ /* 0x000fe40000010000 */
[----:B------:R-:W-:Y:S02]  /*7a40*/  FADD.FTZ R93, R54, R93 ;  /* 0x0000005d365d7221 */ /* 0x000fe40000010000 */
[----:B------:R-:W-:Y:S01]  /*7a50*/  FFMA.FTZ R130, R130, c[0x0][0x23c], -R119 ;  /* 0x00008f0082827a23 */ /* 0x000fe20000010877 */
[----:B------:R-:W-:Y:S01]  /*7a60*/  HMMA.16816.F32.BF16 R140, R4, R8, R140 ;  /* 0x00000008048c723c */ /* 0x000fe2000004188c */
[----:B------:R-:W-:Y:S01]  /*7a70*/  FADD.FTZ R93, R53, R93 ;  /* 0x0000005d355d7221 */ /* 0x000fe20000010000 */
[----:B------:R-:W5:Y:S01]  /*7a80*/  MUFU.EX2 R99, R99 ;  /* 0x0000006300637308 */ /* 0x000f620000000800 */
        /* <DEDUP_REMOVED lines=12> */
[----:B-----5:R-:W-:-:S02]  /*7b50*/  FADD.FTZ R87, R99, R87 ;  /* 0x0000005763577221 */ /* 0x020fc40000010000 */
[----:B------:R-:W-:Y:S02]  /*7b60*/  FFMA.FTZ R118, R118, c[0x0][0x23c], -R119 ;  /* 0x00008f0076767a23 */ /* 0x000fe40000010877 */
[----:B------:R-:W-:Y:S01]  /*7b70*/  F2FP.BF16.PACK_AB R4, R74, R75 ;  /* 0x0000004b4a04723e */ /* 0x000fe200000010ff */
[--C-:B------:R-:W-:Y:S01]  /*7b80*/  FFMA.FTZ R116, R116, c[0x0][0x23c], -R109.reuse ;  /* 0x00008f0074747a23 */ /* 0x100fe2000001086d */
[----:B------:R-:W-:Y:S01]  /*7b90*/  F2FP.BF16.PACK_AB R5, R72, R73 ;  /* 0x000000494805723e */ /* 0x000fe200000010ff */
[----:B------:R-:W5:Y:S01]  /*7ba0*/  MUFU.EX2 R107, R107 ;  /* 0x0000006b006b7308 */ /* 0x000f620000000800 */
[----:B------:R-:W-:Y:S01]  /*7bb0*/  F2FP.BF16.PACK_AB R6, R67, R68 ;  /* 0x000000444306723e */ /* 0x000fe200000010ff */
[----:B-1----:R-:W-:Y:S01]  /*7bc0*/  FADD.FTZ R96, R104, R96 ;  /* 0x0000006068607221 */ /* 0x002fe20000010000 */
[----:B------:R-:W-:Y:S01]  /*7bd0*/  F2FP.BF16.PACK_AB R7, R62, R66 ;  /* 0x000000423e07723e */ /* 0x000fe200000010ff */
[----:B------:R-:W-:Y:S02]  /*7be0*/  FFMA.FTZ R113, R113, c[0x0][0x23c], -R109 ;  /* 0x00008f0071717a23 */ /* 0x000fe4000001086d */
[----:B------:R-:W-:-:S02]  /*7bf0*/  FADD.FTZ R93, R48, R93 ;  /* 0x0000005d305d7221 */ /* 0x000fc40000010000 */
[----:B------:R-:W1:Y:S01]  /*7c00*/  MUFU.EX2 R110, R110 ;  /* 0x0000006e006e7308 */ /* 0x000e620000000800 */
[----:B---3--:R-:W-:Y:S01]  /*7c10*/  FADD.FTZ R96, R103, R96 ;  /* 0x0000006067607221 */ /* 0x008fe20000010000 */
[C---:B------:R-:W-:Y:S06]  /*7c20*/  HMMA.16816.F32.BF16 R160, R4.reuse, R12, R160 ;  /* 0x0000000c04a0723c */ /* 0x040fec00000418a0 */
[----:B------:R-:W3:Y:S01]  /*7c30*/  MUFU.EX2 R114, R114 ;  /* 0x0000007200727308 */ /* 0x000ee20000000800 */
[----:B-----5:R-:W-:Y:S01]  /*7c40*/  FADD.FTZ R96, R107, R96 ;  /* 0x000000606b607221 */ /* 0x020fe20000010000 */
[C---:B------:R-:W-:Y:S06]  /*7c50*/  HMMA.16816.F32.BF16 R144, R4.reuse, R8, R144 ;  /* 0x000000080490723c */ /* 0x040fec0000041890 */
[----:B------:R-:W5:Y:S01]  /*7c60*/  MUFU.EX2 R115, R115 ;  /* 0x0000007300737308 */ /* 0x000f620000000800 */
[----:B-1----:R-:W-:Y:S01]  /*7c70*/  FADD.FTZ R96, R110, R96 ;  /* 0x000000606e607221 */ /* 0x002fe20000010000 */
[C---:B------:R-:W-:Y:S01]  /*7c80*/  HMMA.16816.F32.BF16 R148, R4.reuse, R14, R148 ;  /* 0x0000000e0494723c */ /* 0x040fe20000041894 */
[----:B------:R-:W1:Y:S05]  /*7c90*/  LDSM.16.MT88.4 R12, [R192+0x4c00] ;  /* 0x004c0000c00c783b */ /* 0x000e6a0000004200 */
[----:B------:R-:W2:Y:S01]  /*7ca0*/  MUFU.EX2 R117, R117 ;  /* 0x0000007500757308 */ /* 0x000ea20000000800 */
[----:B---3--:R-:W-:Y:S01]  /*7cb0*/  FADD.FTZ R87, R114, R87 ;  /* 0x0000005772577221 */ /* 0x008fe20000010000 */
[----:B------:R-:W-:Y:S01]  /*7cc0*/  HMMA.16816.F32.BF16 R132, R4, R10, R132 ;  /* 0x0000000a0484723c */ /* 0x000fe20000041884 */
[----:B------:R-:W3:Y:S05]  /*7cd0*/  LDSM.16.MT88.4 R8, [R191+0x4c00] ;  /* 0x004c0000bf08783b */ /* 0x000eea0000004200 */
[----:B------:R-:W4:Y:S01]  /*7ce0*/  MUFU.EX2 R120, R120 ;  /* 0x0000007800787308 */ /* 0x000f220000000800 */
        /* <DEDUP_REMOVED lines=9> */
[----:B----4-:R-:W-:-:S05]  /*7d80*/  FADD.FTZ R87, R120, R87 ;  /* 0x0000005778577221 */ /* 0x010fca0000010000 */
[----:B------:R-:W-:Y:S02]  /*7d90*/  HMMA.16816.F32.BF16 R140, R4, R16, R140 ;  /* 0x00000010048c723c */ /* 0x000fe4000004188c */
[----:B------:R-:W4:Y:S01]  /*7da0*/  MUFU.EX2 R131, R131 ;  /* 0x0000008300837308 */ /* 0x000f220000000800 */
[----:B-----5:R-:W-:-:S05]  /*7db0*/  FADD.FTZ R96, R128, R96 ;  /* 0x0000006080607221 */ /* 0x020fca0000010000 */
[----:B------:R-:W-:Y:S02]  /*7dc0*/  HMMA.16816.F32.BF16 R152, R4, R22, R152 ;  /* 0x000000160498723c */ /* 0x000fe40000041898 */
[----:B------:R-:W5:Y:S01]  /*7dd0*/  MUFU.EX2 R165, R165 ;  /* 0x000000a500a57308 */ /* 0x000f620000000800 */
[----:B--2---:R-:W-:-:S05]  /*7de0*/  FADD.FTZ R96, R123, R96 ;  /* 0x000000607b607221 */ /* 0x004fca0000010000 */
[----:B------:R-:W-:Y:S02]  /*7df0*/  HMMA.16816.F32.BF16 R136, R4, R18, R136 ;  /* 0x000000120488723c */ /* 0x000fe40000041888 */
[----:B------:R-:W2:Y:S01]  /*7e00*/  MUFU.EX2 R30, R30 ;  /* 0x0000001e001e7308 */ /* 0x000ea20000000800 */
[----:B----4-:R-:W-:-:S04]  /*7e10*/  FADD.FTZ R96, R131, R96 ;  /* 0x0000006083607221 */ /* 0x010fc80000010000 */
[----:B------:R-:W-:Y:S02]  /*7e20*/  F2FP.BF16.PACK_AB R4, R60, R63 ;  /* 0x0000003f3c04723e */ /* 0x000fe400000010ff */
[----:B------:R-:W-:Y:S01]  /*7e30*/  F2FP.BF16.PACK_AB R5, R37, R61 ;  /* 0x0000003d2505723e */ /* 0x000fe200000010ff */
[----:B------:R-:W4:Y:S01]  /*7e40*/  MUFU.EX2 R169, R169 ;  /* 0x000000a900a97308 */ /* 0x000f220000000800 */
[----:B------:R-:W-:Y:S01]  /*7e50*/  F2FP.BF16.PACK_AB R6, R58, R59 ;  /* 0x0000003b3a06723e */ /* 0x000fe200000010ff */
[----:B-----5:R-:W-:Y:S01]  /*7e60*/  FADD.FTZ R96, R165, R96 ;  /* 0x00000060a5607221 */ /* 0x020fe20000010000 */
[----:B------:R-:W-:-:S05]  /*7e70*/  F2FP.BF16.PACK_AB R7, R34, R35 ;  /* 0x000000232207723e */ /* 0x000fca00000010ff */
[----:B------:R-:W5:Y:S01]  /*7e80*/  MUFU.EX2 R171, R171 ;  /* 0x000000ab00ab7308 */ /* 0x000f620000000800 */
[----:B--2---:R-:W-:Y:S01]  /*7e90*/  FADD.FTZ R90, R30, R90 ;  /* 0x0000005a1e5a7221 */ /* 0x004fe20000010000 */
[C---:B------:R-:W-:Y:S06]  /*7ea0*/  HMMA.16816.F32.BF16 R160, R4.reuse, R20, R160 ;  /* 0x0000001404a0723c */ /* 0x040fec00000418a0 */
[----:B------:R-:W2:Y:S01]  /*7eb0*/  MUFU.EX2 R173, R173 ;  /* 0x000000ad00ad7308 */ /* 0x000ea20000000800 */
[----:B----4-:R-:W-:Y:S01]  /*7ec0*/  FADD.FTZ R87, R169, R87 ;  /* 0x00000057a9577221 */ /* 0x010fe20000010000 */
[C---:B------:R-:W-:Y:S01]  /*7ed0*/  HMMA.16816.F32.BF16 R148, R4.reuse, R22, R148 ;  /* 0x000000160494723c */ /* 0x040fe20000041894 */
[----:B------:R-:W4:Y:S05]  /*7ee0*/  LDSM.16.MT88.4 R20, [R192+0x5000] ;  /* 0x00500000c014783b */ /* 0x000f2a0000004200 */
[----:B------:R-:W1:Y:S01]  /*7ef0*/  MUFU.EX2 R176, R176 ;  /* 0x000000b000b07308 */ /* 0x000e620000000800 */
[----:B-----5:R-:W-:Y:S01]  /*7f00*/  FADD.FTZ R87, R171, R87 ;  /* 0x00000057ab577221 */ /* 0x020fe20000010000 */
[C---:B------:R-:W-:Y:S06]  /*7f10*/  HMMA.16816.F32.BF16 R144, R4.reuse, R16, R144 ;  /* 0x000000100490723c */ /* 0x040fec0000041890 */
[----:B------:R-:W5:Y:S01]  /*7f20*/  MUFU.EX2 R181, R181 ;  /* 0x000000b500b57308 */ /* 0x000f620000000800 */
[----:B--2---:R-:W-:Y:S01]  /*7f30*/  FADD.FTZ R87, R173, R87 ;  /* 0x00000057ad577221 */ /* 0x004fe20000010000 */
[----:B------:R-:W-:Y:S01]  /*7f40*/  HMMA.16816.F32.BF16 R132, R4, R18, R132 ;  /* 0x000000120484723c */ /* 0x000fe20000041884 */
[----:B------:R-:W2:Y:S05]  /*7f50*/  LDSM.16.MT88.4 R16, [R191+0x5000] ;  /* 0x00500000bf10783b */ /* 0x000eaa0000004200 */
[----:B------:R-:W3:Y:S01]  /*7f60*/  MUFU.EX2 R180, R180 ;  /* 0x000000b400b47308 */ /* 0x000ee20000000800 */
[----:B------:R-:W-:Y:S01]  /*7f70*/  F2FP.BF16.PACK_AB R4, R115, R114 ;  /* 0x000000727304723e */ /* 0x000fe200000010ff */
[----:B-1----:R-:W-:Y:S01]  /*7f80*/  FADD.FTZ R87, R176, R87 ;  /* 0x00000057b0577221 */ /* 0x002fe20000010000 */
[----:B------:R-:W-:-:S02]  /*7f90*/  F2FP.BF16.PACK_AB R5, R123, R128 ;  /* 0x000000807b05723e */ /* 0x000fc400000010ff */
[----:B------:R-:W-:Y:S02]  /*7fa0*/  F2FP.BF16.PACK_AB R6, R120, R117 ;  /* 0x000000757806723e */ /* 0x000fe400000010ff */
[----:B------:R-:W-:Y:S01]  /*7fb0*/  F2FP.BF16.PACK_AB R7, R165, R131 ;  /* 0x00000083a507723e */ /* 0x000fe200000010ff */
[----:B------:R-:W1:Y:S01]  /*7fc0*/  MUFU.EX2 R183, R183 ;  /* 0x000000b700b77308 */ /* 0x000e620000000800 */
[----:B-----5:R-:W-:-:S05]  /*7fd0*/  FADD.FTZ R96, R181, R96 ;  /* 0x00000060b5607221 */ /* 0x020fca0000010000 */
[----:B------:R-:W-:Y:S02]  /*7fe0*/  HMMA.16816.F32.BF16 R156, R4, R12, R156 ;  /* 0x0000000c049c723c */ /* 0x000fe4000004189c */
[----:B------:R-:W5:Y:S01]  /*7ff0*/  MUFU.EX2 R214, R214 ;  /* 0x000000d600d67308 */ /* 0x000f620000000800 */
[----:B---3--:R-:W-:-:S05]  /*8000*/  FADD.FTZ R96, R180, R96 ;  /* 0x00000060b4607221 */ /* 0x008fca0000010000 */
[----:B------:R-:W-:Y:S02]  /*8010*/  HMMA.16816.F32.BF16 R152, R4, R14, R152 ;  /* 0x0000000e0498723c */ /* 0x000fe40000041898 */
[----:B------:R-:W3:Y:S01]  /*8020*/  MUFU.EX2 R29, R29 ;  /* 0x0000001d001d7308 */ /* 0x000ee20000000800 */
[----:B-1----:R-:W-:-:S05]  /*8030*/  FADD.FTZ R96, R183, R96 ;  /* 0x00000060b7607221 */ /* 0x002fca0000010000 */
[----:B------:R-:W-:Y:S02]  /*8040*/  HMMA.16816.F32.BF16 R140, R4, R8, R140 ;  /* 0x00000008048c723c */ /* 0x000fe4000004188c */
[----:B------:R-:W1:Y:S01]  /*8050*/  MUFU.EX2 R28, R28 ;  /* 0x0000001c001c7308 */ /* 0x000e620000000800 */
[----:B-----5:R-:W-:-:S05]  /*8060*/  FADD.FTZ R96, R214, R96 ;  /* 0x00000060d6607221 */ /* 0x020fca0000010000 */
[----:B------:R-:W-:Y:S02]  /*8070*/  HMMA.16816.F32.BF16 R136, R4, R10, R136 ;  /* 0x0000000a0488723c */ /* 0x000fe40000041888 */
[----:B------:R-:W5:Y:S01]  /*8080*/  MUFU.EX2 R27, R27 ;  /* 0x0000001b001b7308 */ /* 0x000f620000000800 */
[----:B---3--:R-:W-:-:S04]  /*8090*/  FADD.FTZ R90, R29, R90 ;  /* 0x0000005a1d5a7221 */ /* 0x008fc80000010000 */
[----:B------:R-:W-:Y:S02]  /*80a0*/  F2FP.BF16.PACK_AB R4, R56, R57 ;  /* 0x000000393804723e */ /* 0x000fe400000010ff */
[----:B------:R-:W-:Y:S01]  /*80b0*/  F2FP.BF16.PACK_AB R5, R32, R33 ;  /* 0x000000212005723e */ /* 0x000fe200000010ff */
[----:B------:R-:W3:Y:S01]  /*80c0*/  MUFU.EX2 R26, R26 ;  /* 0x0000001a001a7308 */ /* 0x000ee20000000800 */
[----:B------:R-:W-:Y:S01]  /*80d0*/  F2FP.BF16.PACK_AB R6, R54, R55 ;  /* 0x000000373606723e */ /* 0x000fe200000010ff */
[----:B-1----:R-:W-:Y:S01]  /*80e0*/  FADD.FTZ R90, R28, R90 ;  /* 0x0000005a1c5a7221 */ /* 0x002fe20000010000 */
[----:B------:R-:W-:-:S05]  /*80f0*/  F2FP.BF16.PACK_AB R7, R30, R31 ;  /* 0x0000001f1e07723e */ /* 0x000fca00000010ff */
[----:B------:R-:W1:Y:S01]  /*8100*/  MUFU.EX2 R220, R220 ;  /* 0x000000dc00dc7308 */ /* 0x000e620000000800 */
[----:B-----5:R-:W-:Y:S01]  /*8110*/  FADD.FTZ R90, R27, R90 ;  /* 0x0000005a1b5a7221 */ /* 0x020fe20000010000 */
[C---:B------:R-:W-:Y:S06]  /*8120*/  HMMA.16816.F32.BF16 R160, R4.reuse, R12, R160 ;  /* 0x0000000c04a0723c */ /* 0x040fec00000418a0 */
[----:B------:R-:W5:Y:S01]  /*8130*/  MUFU.EX2 R219, R219 ;  /* 0x000000db00db7308 */ /* 0x000f620000000800 */
[----:B---3--:R-:W-:Y:S01]  /*8140*/  FADD.FTZ R90, R26, R90 ;  /* 0x0000005a1a5a7221 */ /* 0x008fe20000010000 */
[C---:B------:R-:W-:Y:S01]  /*8150*/  HMMA.16816.F32.BF16 R148, R4.reuse, R14, R148 ;  /* 0x0000000e0494723c */ /* 0x040fe20000041894 */
[----:B------:R-:W3:Y:S05]  /*8160*/  LDSM.16.MT88.4 R12, [R192+0x5400] ;  /* 0x00540000c00c783b */ /* 0x000eea0000004200 */
[----:B------:R-:W2:Y:S01]  /*8170*/  MUFU.EX2 R217, R217 ;  /* 0x000000d900d97308 */ /* 0x000ea20000000800 */
[----:B-1----:R-:W-:Y:S01]  /*8180*/  FADD.FTZ R87, R220, R87 ;  /* 0x00000057dc577221 */ /* 0x002fe20000010000 */
[C---:B------:R-:W-:Y:S06]  /*8190*/  HMMA.16816.F32.BF16 R144, R4.reuse, R8, R144 ;  /* 0x000000080490723c */ /* 0x040fec0000041890 */
[----:B------:R-:W1:Y:S01]  /*81a0*/  MUFU.EX2 R218, R218 ;  /* 0x000000da00da7308 */ /* 0x000e620000000800 */
[----:B-----5:R-:W-:Y:S01]  /*81b0*/  FADD.FTZ R87, R219, R87 ;  /* 0x00000057db577221 */ /* 0x020fe20000010000 */
[----:B------:R-:W-:Y:S01]  /*81c0*/  HMMA.16816.F32.BF16 R132, R4, R10, R132 ;  /* 0x0000000a0484723c */ /* 0x000fe20000041884 */
[----:B------:R-:W5:Y:S05]  /*81d0*/  LDSM.16.MT88.4 R8, [R191+0x5400] ;  /* 0x00540000bf08783b */ /* 0x000f6a0000004200 */
[----:B------:R-:W3:Y:S01]  /*81e0*/  MUFU.EX2 R215, R215 ;  /* 0x000000d700d77308 */ /* 0x000ee20000000800 */
[----:B------:R-:W-:Y:S01]  /*81f0*/  F2FP.BF16.PACK_AB R4, R171, R169 ;  /* 0x000000a9ab04723e */ /* 0x000fe200000010ff */
[----:B--2---:R-:W-:Y:S01]  /*8200*/  FADD.FTZ R87, R217, R87 ;  /* 0x00000057d9577221 */ /* 0x004fe20000010000 */
[----:B------:R-:W-:-:S02]  /*8210*/  F2FP.BF16.PACK_AB R5, R180, R181 ;  /* 0x000000b5b405723e */ /* 0x000fc400000010ff */
[----:B------:R-:W-:Y:S02]  /*8220*/  F2FP.BF16.PACK_AB R6, R176, R173 ;  /* 0x000000adb006723e */ /* 0x000fe400000010ff */
[----:B------:R-:W-:Y:S01]  /*8230*/  F2FP.BF16.PACK_AB R7, R214, R183 ;  /* 0x000000b7d607723e */ /* 0x000fe200000010ff */
[----:B------:R-:W2:Y:S01]  /*8240*/  MUFU.EX2 R209, R209 ;  /* 0x000000d100d17308 */ /* 0x000ea20000000800 */
[----:B-1----:R-:W-:-:S05]  /*8250*/  FADD.FTZ R87, R218, R87 ;  /* 0x00000057da577221 */ /* 0x002fca0000010000 */
[----:B----4-:R-:W-:Y:S02]  /*8260*/  HMMA.16816.F32.BF16 R156, R4, R20, R156 ;  /* 0x00000014049c723c */ /* 0x010fe4000004189c */
[----:B------:R-:W1:Y:S01]  /*8270*/  MUFU.EX2 R182, R182 ;  /* 0x000000b600b67308 */ /* 0x000e620000000800 */
[----:B---3--:R-:W-:-:S05]  /*8280*/  FADD.FTZ R96, R215, R96 ;  /* 0x00000060d7607221 */ /* 0x008fca0000010000 */
[----:B------:R-:W-:Y:S02]  /*8290*/  HMMA.16816.F32.BF16 R152, R4, R22, R152 ;  /* 0x000000160498723c */ /* 0x000fe40000041898 */
[----:B------:R-:W3:Y:S01]  /*82a0*/  MUFU.EX2 R178, R178 ;  /* 0x000000b200b27308 */ /* 0x000ee20000000800 */
[----:B--2---:R-:W-:-:S05]  /*82b0*/  FADD.FTZ R96, R209, R96 ;  /* 0x00000060d1607221 */ /* 0x004fca0000010000 */
[----:B------:R-:W-:Y:S02]  /*82c0*/  HMMA.16816.F32.BF16 R140, R4, R16, R140 ;  /* 0x00000010048c723c */ /* 0x000fe4000004188c */
[----:B------:R-:W2:Y:S01]  /*82d0*/  MUFU.EX2 R47, R47 ;  /* 0x0000002f002f7308 */ /* 0x000ea20000000800 */
[----:B-1----:R-:W-:-:S05]  /*82e0*/  FADD.FTZ R96, R182, R96 ;  /* 0x00000060b6607221 */ /* 0x002fca0000010000 */
[----:B------:R-:W-:Y:S02]  /*82f0*/  HMMA.16816.F32.BF16 R136, R4, R18, R136 ;  /* 0x000000120488723c */ /* 0x000fe40000041888 */
[----:B------:R-:W1:Y:S01]  /*8300*/  MUFU.EX2 R46, R46 ;  /* 0x0000002e002e7308 */ /* 0x000e620000000800 */
[----:B---3--:R-:W-:-:S04]  /*8310*/  FADD.FTZ R96, R178, R96 ;  /* 0x00000060b2607221 */ /* 0x008fc80000010000 */
[----:B------:R-:W-:Y:S02]  /*8320*/  F2FP.BF16.PACK_AB R4, R52, R53 ;  /* 0x000000353404723e */ /* 0x000fe400000010ff */
[----:B------:R-:W-:Y:S01]  /*8330*/  F2FP.BF16.PACK_AB R5, R28, R29 ;  /* 0x0000001d1c05723e */ /* 0x000fe200000010ff */
[----:B------:R-:W3:Y:S01]  /*8340*/  MUFU.EX2 R25, R25 ;  /* 0x0000001900197308 */ /* 0x000ee20000000800 */
[----:B------:R-:W-:Y:S01]  /*8350*/  F2FP.BF16.PACK_AB R6, R50, R51 ;  /* 0x000000333206723e */ /* 0x000fe200000010ff */
[----:B--2---:R-:W-:Y:S01]  /*8360*/  FADD.FTZ R93, R47, R93 ;  /* 0x0000005d2f5d7221 */ /* 0x004fe20000010000 */
[----:B------:R-:W-:-:S05]  /*8370*/  F2FP.BF16.PACK_AB R7, R26, R27 ;  /* 0x0000001b1a07723e */ /* 0x000fca00000010ff */
[----:B------:R-:W2:Y:S01]  /*8380*/  MUFU.EX2 R24, R24 ;  /* 0x0000001800187308 */ /* 0x000ea20000000800 */
[----:B-1----:R-:W-:Y:S01]  /*8390*/  FADD.FTZ R93, R46, R93 ;  /* 0x0000005d2e5d7221 */ /* 0x002fe20000010000 */
[C---:B------:R-:W-:Y:S06]  /*83a0*/  HMMA.16816.F32.BF16 R160, R4.reuse, R20, R160 ;  /* 0x0000001404a0723c */ /* 0x040fec00000418a0 */
[----:B------:R-:W1:Y:S01]  /*83b0*/  MUFU.EX2 R65, R65 ;  /* 0x0000004100417308 */ /* 0x000e620000000800 */
[----:B---3--:R-:W-:Y:S01]  /*83c0*/  FADD.FTZ R90, R25, R90 ;  /* 0x0000005a195a7221 */ /* 0x008fe20000010000 */
[C---:B------:R-:W-:Y:S01]  /*83d0*/  HMMA.16816.F32.BF16 R148, R4.reuse, R22, R148 ;  /* 0x000000160494723c */ /* 0x040fe20000041894 */
[----:B------:R-:W3:Y:S05]  /*83e0*/  LDSM.16.MT88.4 R20, [R192+0x5800] ;  /* 0x00580000c014783b */ /* 0x000eea0000004200 */
[----:B------:R-:W4:Y:S01]  /*83f0*/  MUFU.EX2 R112, R112 ;  /* 0x0000007000707308 */ /* 0x000f220000000800 */
        /* <DEDUP_REMOVED lines=8> */
[----:B----4-:R-:W-:Y:S01]  /*8480*/  FADD.FTZ R90, R112, R90 ;  /* 0x0000005a705a7221 */ /* 0x010fe20000010000 */
[----:B------:R-:W-:-:S02]  /*8490*/  F2FP.BF16.PACK_AB R5, R209, R215 ;  /* 0x000000d7d105723e */ /* 0x000fc400000010ff */
[----:B------:R-:W-:Y:S02]  /*84a0*/  F2FP.BF16.PACK_AB R6, R218, R217 ;  /* 0x000000d9da06723e */ /* 0x000fe400000010ff */
[----:B------:R-:W-:Y:S01]  /*84b0*/  F2FP.BF16.PACK_AB R7, R178, R182 ;  /* 0x000000b6b207723e */ /* 0x000fe200000010ff */
[----:B------:R-:W4:Y:S01]  /*84c0*/  MUFU.EX2 R174, R174 ;  /* 0x000000ae00ae7308 */ /* 0x000f220000000800 */
[----:B--2---:R-:W-:-:S05]  /*84d0*/  FADD.FTZ R87, R177, R87 ;  /* 0x00000057b1577221 */ /* 0x004fca0000010000 */
[----:B------:R-:W-:Y:S02]  /*84e0*/  HMMA.16816.F32.BF16 R156, R4, R12, R156 ;  /* 0x0000000c049c723c */ /* 0x000fe4000004189c */
[----:B------:R-:W2:Y:S01]  /*84f0*/  MUFU.EX2 R172, R172 ;  /* 0x000000ac00ac7308 */ /* 0x000ea20000000800 */
[----:B-----5:R-:W-:-:S05]  /*8500*/  FADD.FTZ R87, R175, R87 ;  /* 0x00000057af577221 */ /* 0x020fca0000010000 */
[----:B------:R-:W-:Y:S02]  /*8510*/  HMMA.16816.F32.BF16 R152, R4, R14, R152 ;  /* 0x0000000e0498723c */ /* 0x000fe40000041898 */
[----:B------:R-:W5:Y:S01]  /*8520*/  MUFU.EX2 R170, R170 ;  /* 0x000000aa00aa7308 */ /* 0x000f620000000800 */
[----:B----4-:R-:W-:-:S05]  /*8530*/  FADD.FTZ R87, R174, R87 ;  /* 0x00000057ae577221 */ /* 0x010fca0000010000 */
[----:B------:R-:W-:Y:S02]  /*8540*/  HMMA.16816.F32.BF16 R140, R4, R8, R140 ;  /* 0x00000008048c723c */ /* 0x000fe4000004188c */
[----:B------:R-:W4:Y:S01]  /*8550*/  MUFU.EX2 R168, R168 ;  /* 0x000000a800a87308 */ /* 0x000f220000000800 */
        /* <DEDUP_REMOVED lines=8> */
[----:B----4-:R-:W-:Y:S01]  /*85e0*/  FADD.FTZ R96, R168, R96 ;  /* 0x00000060a8607221 */ /* 0x010fe20000010000 */
[----:B------:R-:W-:-:S05]  /*85f0*/  F2FP.BF16.PACK_AB R7, R112, R65 ;  /* 0x000000417007723e */ /* 0x000fca00000010ff */
[----:B------:R-:W4:Y:S01]  /*8600*/  MUFU.EX2 R45, R45 ;  /* 0x0000002d002d7308 */ /* 0x000f220000000800 */
[----:B--2---:R-:W-:Y:S01]  /*8610*/  FADD.FTZ R96, R166, R96 ;  /* 0x00000060a6607221 */ /* 0x004fe20000010000 */
[C---:B------:R-:W-:Y:S06]  /*8620*/  HMMA.16816.F32.BF16 R160, R4.reuse, R12, R160 ;  /* 0x0000000c04a0723c */ /* 0x040fec00000418a0 */
[----:B------:R-:W2:Y:S01]  /*8630*/  MUFU.EX2 R44, R44 ;  /* 0x0000002c002c7308 */ /* 0x000ea20000000800 */
[----:B-----5:R-:W-:Y:S01]  /*8640*/  FADD.FTZ R96, R164, R96 ;  /* 0x00000060a4607221 */ /* 0x020fe20000010000 */
[C---:B------:R-:W-:Y:S06]  /*8650*/  HMMA.16816.F32.BF16 R144, R4.reuse, R8, R144 ;  /* 0x000000080490723c */ /* 0x040fec0000041890 */
[----:B------:R-:W5:Y:S01]  /*8660*/  MUFU.EX2 R43, R43 ;  /* 0x0000002b002b7308 */ /* 0x000f620000000800 */
[----:B----4-:R-:W-:Y:S01]  /*8670*/  FADD.FTZ R93, R45, R93 ;  /* 0x0000005d2d5d7221 */ /* 0x010fe20000010000 */
[C---:B------:R-:W-:Y:S01]  /*8680*/  HMMA.16816.F32.BF16 R148, R4.reuse, R14, R148 ;  /* 0x0000000e0494723c */ /* 0x040fe20000041894 */
[----:B------:R-:W4:Y:S05]  /*8690*/  LDSM.16.MT88.4 R12, [R192+0x5c00] ;  /* 0x005c0000c00c783b */ /* 0x000f2a0000004200 */
[----:B------:R-:W1:Y:S01]  /*86a0*/  MUFU.EX2 R42, R42 ;  /* 0x0000002a002a7308 */ /* 0x000e620000000800 */
[----:B--2---:R-:W-:Y:S01]  /*86b0*/  FADD.FTZ R93, R44, R93 ;  /* 0x0000005d2c5d7221 */ /* 0x004fe20000010000 */
[----:B------:R-:W-:Y:S01]  /*86c0*/  HMMA.16816.F32.BF16 R132, R4, R10, R132 ;  /* 0x0000000a0484723c */ /* 0x000fe20000041884 */
[----:B------:R-:W2:Y:S05]  /*86d0*/  LDSM.16.MT88.4 R8, [R191+0x5c00] ;  /* 0x005c0000bf08783b */ /* 0x000eaa0000004200 */
[----:B------:R-:W3:Y:S01]  /*86e0*/  MUFU.EX2 R167, R167 ;  /* 0x000000a700a77308 */ /* 0x000ee20000000800 */
[----:B------:R-:W-:Y:S01]  /*86f0*/  F2FP.BF16.PACK_AB R4, R175, R177 ;  /* 0x000000b1af04723e */ /* 0x000fe200000010ff */
[----:B-----5:R-:W-:Y:S01]  /*8700*/  FADD.FTZ R93, R43, R93 ;  /* 0x0000005d2b5d7221 */ /* 0x020fe20000010000 */
[----:B------:R-:W-:-:S02]  /*8710*/  F2FP.BF16.PACK_AB R5, R168, R170 ;  /* 0x000000aaa805723e */ /* 0x000fc400000010ff */
[----:B------:R-:W-:Y:S02]  /*8720*/  F2FP.BF16.PACK_AB R6, R172, R174 ;  /* 0x000000aeac06723e */ /* 0x000fe400000010ff */
[----:B------:R-:W-:Y:S01]  /*8730*/  F2FP.BF16.PACK_AB R7, R164, R166 ;  /* 0x000000a6a407723e */ /* 0x000fe200000010ff */
[----:B------:R-:W5:Y:S01]  /*8740*/  MUFU.EX2 R216, R216 ;  /* 0x000000d800d87308 */ /* 0x000f620000000800 */
[----:B-1----:R-:W-:-:S05]  /*8750*/  FADD.FTZ R93, R42, R93 ;  /* 0x0000005d2a5d7221 */ /* 0x002fca0000010000 */
[----:B---3--:R-:W-:Y:S02]  /*8760*/  HMMA.16816.F32.BF16 R156, R4, R20, R156 ;  /* 0x00000014049c723c */ /* 0x008fe4000004189c */
[----:B------:R-:W1:Y:S01]  /*8770*/  MUFU.EX2 R179, R179 ;  /* 0x000000b300b37308 */ /* 0x000e620000000800 */
[----:B------:R-:W-:-:S05]  /*8780*/  FADD.FTZ R90, R167, R90 ;  /* 0x0000005aa75a7221 */ /* 0x000fca0000010000 */
[----:B------:R-:W-:Y:S02]  /*8790*/  HMMA.16816.F32.BF16 R152, R4, R22, R152 ;  /* 0x000000160498723c */ /* 0x000fe40000041898 */
[----:B------:R-:W3:Y:S01]  /*87a0*/  MUFU.EX2 R129, R129 ;  /* 0x0000008100817308 */ /* 0x000ee20000000800 */
[----:B-----5:R-:W-:-:S05]  /*87b0*/  FADD.FTZ R90, R216, R90 ;  /* 0x0000005ad85a7221 */ /* 0x020fca0000010000 */
[----:B------:R-:W-:Y:S02]  /*87c0*/  HMMA.16816.F32.BF16 R140, R4, R16, R140 ;  /* 0x00000010048c723c */ /* 0x000fe4000004188c */
[----:B------:R-:W5:Y:S01]  /*87d0*/  MUFU.EX2 R130, R130 ;  /* 0x0000008200827308 */ /* 0x000f620000000800 */
        /* <DEDUP_REMOVED lines=8> */
[----:B-----5:R-:W-:Y:S01]  /*8860*/  FADD.FTZ R87, R130, R87 ;  /* 0x0000005782577221 */ /* 0x020fe20000010000 */
[----:B------:R-:W-:-:S05]  /*8870*/  F2FP.BF16.PACK_AB R7, R129, R179 ;  /* 0x000000b38107723e */ /* 0x000fca00000010ff */
[----:B------:R-:W5:Y:S01]  /*8880*/  MUFU.EX2 R118, R118 ;  /* 0x0000007600767308 */ /* 0x000f620000000800 */
[----:B-1----:R-:W-:Y:S01]  /*8890*/  FADD.FTZ R87, R122, R87 ;  /* 0x000000577a577221 */ /* 0x002fe20000010000 */
[C---:B------:R-:W-:Y:S06]  /*88a0*/  HMMA.16816.F32.BF16 R160, R4.reuse, R20, R160 ;  /* 0x0000001404a0723c */ /* 0x040fec00000418a0 */
[----:B------:R-:W1:Y:S01]  /*88b0*/  MUFU.EX2 R116, R116 ;  /* 0x0000007400747308 */ /* 0x000e620000000800 */
[--C-:B------:R-:W-:Y:S01]  /*88c0*/  FFMA.FTZ R20, R111, c[0x0][0x23c], -R109.reuse ;  /* 0x00008f006f147a23 */ /* 0x100fe2000001086d */
[----:B------:R-:W-:Y:S01]  /*88d0*/  HMMA.16816.F32.BF16 R144, R4, R16, R144 ;  /* 0x000000100490723c */ /* 0x000fe20000041890 */
[----:B------:R-:W-:-:S02]  /*88e0*/  FFMA.FTZ R21, R108, c[0x0][0x23c], -R109 ;  /* 0x00008f006c157a23 */ /* 0x000fc4000001086d */
[----:B---3--:R-:W-:-:S03]  /*88f0*/  FADD.FTZ R87, R121, R87 ;  /* 0x0000005779577221 */ /* 0x008fc60000010000 */
[----:B------:R-:W3:Y:S01]  /*8900*/  MUFU.EX2 R113, R113 ;  /* 0x0000007100717308 */ /* 0x000ee20000000800 */
[--C-:B------:R-:W-:Y:S01]  /*8910*/  FFMA.FTZ R16, R105, c[0x0][0x23c], -R101.reuse ;  /* 0x00008f0069107a23 */ /* 0x100fe20000010865 */
[----:B------:R-:W-:Y:S01]  /*8920*/  HMMA.16816.F32.BF16 R132, R4, R18, R132 ;  /* 0x000000120484723c */ /* 0x000fe20000041884 */
[----:B------:R-:W-:Y:S02]  /*8930*/  FFMA.FTZ R17, R106, c[0x0][0x23c], -R101 ;  /* 0x00008f006a117a23 */ /* 0x000fe40000010865 */
[----:B-----5:R-:W-:-:S03]  /*8940*/  FADD.FTZ R216, R118, R87 ;  /* 0x0000005776d87221 */ /* 0x020fc60000010000 */
[----:B------:R-:W5:Y:S01]  /*8950*/  MUFU.EX2 R20, R20 ;  /* 0x0000001400147308 */ /* 0x000f620000000800 */
[--C-:B------:R-:W-:Y:S01]  /*8960*/  FFMA.FTZ R18, R102, c[0x0][0x23c], -R101.reuse ;  /* 0x00008f0066127a23 */ /* 0x100fe20000010865 */
[----:B------:R-:W-:Y:S01]  /*8970*/  HMMA.16816.F32.BF16 R148, R4, R22, R148 ;  /* 0x000000160494723c */ /* 0x000fe20000041894 */
[----:B------:R-:W-:Y:S02]  /*8980*/  FFMA.FTZ R19, R100, c[0x0][0x23c], -R101 ;  /* 0x00008f0064137a23 */ /* 0x000fe40000010865 */
[----:B-1----:R-:W-:-:S03]  /*8990*/  FADD.FTZ R96, R116, R96 ;  /* 0x0000006074607221 */ /* 0x002fc60000010000 */
[----:B------:R-:W1:Y:S01]  /*89a0*/  MUFU.EX2 R21, R21 ;  /* 0x0000001500157308 */ /* 0x000e620000000800 */
[----:B------:R-:W-:Y:S01]  /*89b0*/  F2FP.BF16.PACK_AB R4, R122, R130 ;  /* 0x000000827a04723e */ /* 0x000fe200000010ff */
[C---:B---3--:R-:W-:Y:S01]  /*89c0*/  FADD.FTZ R96, R113.reuse, R96 ;  /* 0x0000006071607221 */ /* 0x048fe20000010000 */
[----:B------:R-:W-:Y:S02]  /*89d0*/  F2FP.BF16.PACK_AB R5, R113, R116 ;  /* 0x000000747105723e */ /* 0x000fe400000010ff */
[----:B------:R-:W-:-:S03]  /*89e0*/  F2FP.BF16.PACK_AB R6, R118, R121 ;  /* 0x000000797606723e */ /* 0x000fc600000010ff */
[----:B------:R-:W3:Y:S01]  /*89f0*/  MUFU.EX2 R41, R41 ;  /* 0x0000002900297308 */ /* 0x000ee20000000800 */
[----:B-----5:R-:W-:-:S07]  /*8a00*/  FADD.FTZ R96, R20, R96 ;  /* 0x0000006014607221 */ /* 0x020fce0000010000 */
[----:B------:R-:W5:Y:S01]  /*8a10*/  MUFU.EX2 R16, R16 ;  /* 0x0000001000107308 */ /* 0x000f620000000800 */
[C---:B-1----:R-:W-:Y:S01]  /*8a20*/  F2FP.BF16.PACK_AB R7, R21.reuse, R20 ;  /* 0x000000141507723e */ /* 0x042fe200000010ff */
[----:B------:R-:W-:-:S06]  /*8a30*/  FADD.FTZ R209, R21, R96 ;  /* 0x0000006015d17221 */ /* 0x000fcc0000010000 */
[----:B------:R-:W1:Y:S01]  /*8a40*/  MUFU.EX2 R40, R40 ;  /* 0x0000002800287308 */ /* 0x000e620000000800 */
[----:B---3--:R-:W-:Y:S01]  /*8a50*/  FADD.FTZ R93, R41, R93 ;  /* 0x0000005d295d7221 */ /* 0x008fe20000010000 */
[C---:B----4-:R-:W-:Y:S06]  /*8a60*/  HMMA.16816.F32.BF16 R156, R4.reuse, R12, R156 ;  /* 0x0000000c049c723c */ /* 0x050fec000004189c */
[----:B------:R-:W3:Y:S01]  /*8a70*/  MUFU.EX2 R39, R39 ;  /* 0x0000002700277308 */ /* 0x000ee20000000800 */
[----:B-----5:R-:W-:Y:S01]  /*8a80*/  FADD.FTZ R90, R16, R90 ;  /* 0x0000005a105a7221 */ /* 0x020fe20000010000 */
[C---:B------:R-:W-:Y:S06]  /*8a90*/  HMMA.16816.F32.BF16 R152, R4.reuse, R14, R152 ;  /* 0x0000000e0498723c */ /* 0x040fec0000041898 */
[----:B------:R-:W4:Y:S01]  /*8aa0*/  MUFU.EX2 R38, R38 ;  /* 0x0000002600267308 */ /* 0x000f220000000800 */
[C---:B-1----:R-:W-:Y:S01]  /*8ab0*/  FADD.FTZ R93, R40.reuse, R93 ;  /* 0x0000005d285d7221 */ /* 0x042fe20000010000 */
[C---:B--2---:R-:W-:Y:S06]  /*8ac0*/  HMMA.16816.F32.BF16 R140, R4.reuse, R8, R140 ;  /* 0x00000008048c723c */ /* 0x044fec000004188c */
        /* <DEDUP_REMOVED lines=50> */
[C---:B------:R-:W-:Y:S01]  /*8df0*/  @!P1 LEA R4, P0, R10.reuse, c[0x0][0x170], 0x1 ;  /* 0x00005c000a049a11 */ /* 0x040fe200078008ff */
[----:B------:R-:W-:Y:S01]  /*8e00*/  @P1 STS.64 [R198+0x4008], RZ ;  /* 0x004008ffc6001388 */ /* 0x000fe20000000a00 */
[C---:B------:R-:W-:Y:S02]  /*8e10*/  ISETP.GE.AND P2, PT, R65.reuse, R205, PT ;  /* 0x000000cd4100720c */ /* 0x040fe40003f46270 */
[----:B------:R-:W-:Y:S01]  /*8e20*/  @!P1 LEA.HI.X R5, R10, c[0x0][0x174], R5, 0x1, P0 ;  /* 0x00005d000a059a11 */ /* 0x000fe200000f0c05 */
[----:B------:R-:W-:Y:S01]  /*8e30*/  @!PT LDS RZ, [RZ] ;  /* 0x00000000fffff984 */ /* 0x000fe20000000800 */
[----:B------:R-:W-:Y:S01]  /*8e40*/  @!PT LDS RZ, [RZ] ;  /* 0x00000000fffff984 */ /* 0x000fe20000000800 */
[----:B------:R-:W-:Y:S01]  /*8e50*/  @!PT LDS RZ, [RZ] ;  /* 0x00000000fffff984 */ /* 0x000fe20000000800 */
[----:B------:R1:W-:Y:S01]  /*8e60*/  @!P1 LDGSTS.E.BYPASS.LTC128B.128 [R198+0x4000], [R16.64] ;  /* 0x0400000010c69fae */ /* 0x0003e2000b901d50 */
[C---:B------:R-:W-:Y:S02]  /*8e70*/  ISETP.GE.AND P0, PT, R65.reuse, R207, PT ;  /* 0x000000cf4100720c */ /* 0x040fe40003f06270 */
[C---:B------:R-:W-:Y:S01]  /*8e80*/  ISETP.LT.OR P2, PT, R65.reuse, R206, P2 ;  /* 0x000000ce4100720c */ /* 0x040fe20001741670 */
[----:B------:R-:W-:Y:S01]  /*8e90*/  @P1 STS.128 [R198+0x4800], RZ ;  /* 0x004800ffc6001388 */ /* 0x000fe20000000c00 */
[----:B------:R-:W-:-:S02]  /*8ea0*/  ISETP.LT.OR P0, PT, R65, R208, P0 ;  /* 0x000000d04100720c */ /* 0x000fc40000701670 */
        /* <DEDUP_REMOVED lines=16> */
[----:B------:R-:W1:Y:S04]  /*8fb0*/  LDSM.16.M88.4 R20, [R196+0x1000] ;  /* 0x00100000c414783b */ /* 0x000e680000000200 */
[----:B------:R-:W4:Y:S04]  /*8fc0*/  LDSM.16.M88.4 R24, [R196] ;  /* 0x00000000c418783b */ /* 0x000f280000000200 */
[----:B------:R-:W-:Y:S04]  /*8fd0*/  LDSM.16.M88.4 R48, [R193] ;  /* 0x00000000c130783b */ /* 0x000fe80000000200 */
[----:B--2---:R-:W2:Y:S04]  /*8fe0*/  LDSM.16.M88.4 R12, [R194+0x1000] ;  /* 0x00100000c20c783b */ /* 0x004ea80000000200 */
[----:B------:R-:W-:Y:S04]  /*8ff0*/  LDSM.16.M88.4 R8, [R195+0x2400] ;  /* 0x00240000c308783b */ /* 0x000fe80000000200 */
[----:B---3--:R-:W3:Y:S04]  /*9000*/  LDSM.16.M88.4 R4, [R194] ;  /* 0x00000000c204783b */ /* 0x008ee80000000200 */
[----:B------:R-:W5:Y:S04]  /*9010*/  LDSM.16.M88.4 R44, [R190] ;  /* 0x00000000be2c783b */ /* 0x000f680000000200 */
[----:B------:R-:W0:Y:S01]  /*9020*/  LDGDEPBAR ;  /* 0x00000000000079af */ /* 0x000e220000000000 */
[-C--:B-1----:R-:W-:Y:S08]  /*9030*/  HMMA.16816.F32.BF16 R16, R20, R28.reuse, RZ ;  /* 0x0000001c1410723c */ /* 0x082ff000000418ff */
[----:B----4-:R-:W-:Y:S08]  /*9040*/  HMMA.16816.F32.BF16 R40, R24, R28, RZ ;  /* 0x0000001c1828723c */ /* 0x010ff000000418ff */
[-C--:B------:R-:W-:Y:S08]  /*9050*/  HMMA.16816.F32.BF16 R32, R20, R30.reuse, RZ ;  /* 0x0000001e1420723c */ /* 0x080ff000000418ff */
[----:B------:R-:W-:Y:S08]  /*9060*/  HMMA.16816.F32.BF16 R28, R24, R30, RZ ;  /* 0x0000001e181c723c */ /* 0x000ff000000418ff */
[-C--:B--2---:R-:W-:Y:S08]  /*9070*/  HMMA.16816.F32.BF16 R16, R12, R48.reuse, R16 ;  /* 0x000000300c10723c */ /* 0x084ff00000041810 */
[C---:B---3--:R-:W-:Y:S08]  /*9080*/  HMMA.16816.F32.BF16 R40, R4.reuse, R48, R40 ;  /* 0x000000300428723c */ /* 0x048ff00000041828 */
[-C--:B------:R-:W-:Y:S08]  /*9090*/  HMMA.16816.F32.BF16 R28, R4, R50.reuse, R28 ;  /* 0x00000032041c723c */ /* 0x080ff0000004181c */
[----:B------:R-:W-:Y:S01]  /*90a0*/  FMUL.FTZ R16, R16, c[0x0][0x2ec] ;  /* 0x0000bb0010107a20 */ /* 0x000fe20000410000 */
[----:B------:R-:W-:Y:S01]  /*90b0*/  HMMA.16816.F32.BF16 R32, R12, R50, R32 ;  /* 0x000000320c20723c */ /* 0x000fe20000041820 */
[----:B------:R-:W-:Y:S01]  /*90c0*/  FMUL.FTZ R17, R17, c[0x0][0x2ec] ;  /* 0x0000bb0011117a20 */ /* 0x000fe20000410000 */
[----:B------:R-:W-:Y:S01]  /*90d0*/  LDSM.16.M88.4 R48, [R189] ;  /* 0x00000000bd30783b */ /* 0x000fe20000000200 */
[----:B------:R-:W-:Y:S01]  /*90e0*/  FMUL.FTZ R18, R18, c[0x0][0x2ec] ;  /* 0x0000bb0012127a20 */ /* 0x000fe20000410000 */
[----:B------:R-:W-:Y:S01]  /*90f0*/  MUFU.TANH R104, R16 ;  /* 0x0000001000687308 */ /* 0x000fe20000002400 */
[----:B------:R-:W-:-:S02]  /*9100*/  FMUL.FTZ R19, R19, c[0x0][0x2ec] ;  /* 0x0000bb0013137a20 */ /* 0x000fc40000410000 */
[----:B------:R-:W-:Y:S02]  /*9110*/  FMUL.FTZ R40, R40, c[0x0][0x2ec] ;  /* 0x0000bb0028287a20 */ /* 0x000fe40000410000 */
[----:B------:R-:W-:Y:S02]  /*9120*/  FMUL.FTZ R41, R41, c[0x0][0x2ec] ;  /* 0x0000bb0029297a20 */ /* 0x000fe40000410000 */
[----:B------:R-:W-:Y:S01]  /*9130*/  FMUL.FTZ R42, R42, c[0x0][0x2ec] ;  /* 0x0000bb002a2a7a20 */ /* 0x000fe20000410000 */
[----:B------:R-:W-:Y:S01]  /*9140*/  MUFU.TANH R56, R17 ;  /* 0x0000001100387308 */ /* 0x000fe20000002400 */
[----:B------:R-:W-:Y:S02]  /*9150*/  FMUL.FTZ R43, R43, c[0x0][0x2ec] ;  /* 0x0000bb002b2b7a20 */ /* 0x000fe40000410000 */
[----:B------:R-:W-:Y:S02]  /*9160*/  FMUL.FTZ R28, R28, c[0x0][0x2ec] ;  /* 0x0000bb001c1c7a20 */ /* 0x000fe40000410000 */
[----:B------:R-:W-:-:S02]  /*9170*/  FMUL.FTZ R30, R30, c[0x0][0x2ec] ;  /* 0x0000bb001e1e7a20 */ /* 0x000fc40000410000 */
[----:B------:R-:W-:Y:S01]  /*9180*/  FMUL.FTZ R29, R29, c[0x0][0x2ec] ;  /* 0x0000bb001d1d7a20 */ /* 0x000fe20000410000 */
[----:B------:R-:W-:Y:S01]  /*9190*/  MUFU.TANH R116, R18 ;  /* 0x0000001200747308 */ /* 0x000fe20000002400 */
[----:B------:R-:W-:-:S03]  /*91a0*/  FMUL.FTZ R31, R31, c[0x0][0x2ec] ;  /* 0x0000bb001f1f7a20 */ /* 0x000fc60000410000 */
[----:B------:R-:W-:Y:S02]  /*91b0*/  FMUL.FTZ R32, R32, c[0x0][0x2ec] ;  /* 0x0000bb0020207a20 */ /* 0x000fe40000410000 */
[----:B------:R-:W-:Y:S02]  /*91c0*/  FMUL.FTZ R34, R34, c[0x0][0x2ec] ;  /* 0x0000bb0022227a20 */ /* 0x000fe40000410000 */
[----:B------:R1:W-:Y:S01]  /*91d0*/  MUFU.TANH R115, R19 ;  /* 0x0000001300737308 */ /* 0x0003e20000002400 */
[----:B------:R-:W-:Y:S02]  /*91e0*/  FMUL.FTZ R33, R33, c[0x0][0x2ec] ;  /* 0x0000bb0021217a20 */ /* 0x000fe40000410000 */
[----:B------:R-:W-:-:S05]  /*91f0*/  FMUL.FTZ R35, R35, c[0x0][0x2ec] ;  /* 0x0000bb0023237a20 */ /* 0x000fca0000410000 */
[----:B------:R-:W2:Y:S01]  /*9200*/  MUFU.TANH R67, R40 ;  /* 0x0000002800437308 */ /* 0x000ea20000002400 */
[----:B-1----:R-:W-:Y:S07]  /*9210*/  HMMA.16816.F32.BF16 R16, R20, R8, RZ ;  /* 0x000000081410723c */ /* 0x002fee00000418ff */
[----:B------:R-:W-:Y:S01]  /*9220*/  MUFU.TANH R64, R41 ;  /* 0x0000002900407308 */ /* 0x000fe20000002400 */
[----:B--2---:R-:W-:-:S07]  /*9230*/  FSEL R67, R67, -INF , !P0 ;  /* 0xff80000043437808 */ /* 0x004fce0004000000 */
[----:B------:R-:W1:Y:S01]  /*9240*/  MUFU.TANH R58, R42 ;  /* 0x0000002a003a7308 */ /* 0x000e620000002400 */
[----:B------:R-:W-:-:S04]  /*9250*/  ISETP.GE.AND P0, PT, R65, R203, PT ;  /* 0x000000cb4100720c */ /* 0x000fc80003f06270 */
[----:B------:R-:W-:-:S03]  /*9260*/  ISETP.LT.OR P0, PT, R65, R204, P0 ;  /* 0x000000cc4100720c */ /* 0x000fc60000701670 */
[----:B------:R2:W3:Y:S01]  /*9270*/  MUFU.TANH R57, R43 ;  /* 0x0000002b00397308 */ /* 0x0004e20000002400 */
[----:B------:R-:W-:Y:S01]  /*9280*/  FSEL R104, R104, -INF , !P0 ;  /* 0xff80000068687808 */ /* 0x000fe20004000000 */
[----:B-----5:R-:W-:Y:S06]  /*9290*/  HMMA.16816.F32.BF16 R16, R12, R44, R16 ;  /* 0x0000002c0c10723c */ /* 0x020fec0000041810 */
[----:B------:R-:W-:Y:S01]  /*92a0*/  MUFU.TANH R71, R28 ;  /* 0x0000001c00477308 */ /* 0x000fe20000002400 */
[----:B-1----:R-:W-:Y:S01]  /*92b0*/  FSEL R58, R58, -INF , !P2 ;  /* 0xff8000003a3a7808 */ /* 0x002fe20005000000 */
[----:B--2---:R-:W-:Y:S06]  /*92c0*/  HMMA.16816.F32.BF16 R40, R24, R8, RZ ;  /* 0x000000081828723c */ /* 0x004fec00000418ff */
[----:B------:R-:W-:Y:S08]  /*92d0*/  MUFU.TANH R60, R30 ;  /* 0x0000001e003c7308 */ /* 0x000ff00000002400 */
[----:B------:R-:W-:Y:S02]  /*92e0*/  MUFU.TANH R70, R29 ;  /* 0x0000001d00467308 */ /* 0x000fe40000002400 */
[----:B------:R-:W-:-:S06]  /*92f0*/  FMUL.FTZ R16, R16, c[0x0][0x2ec] ;  /* 0x0000bb0010107a20 */ /* 0x000fcc0000410000 */
[----:B------:R1:W-:Y:S01]  /*9300*/  MUFU.TANH R59, R31 ;  /* 0x0000001f003b7308 */ /* 0x0003e20000002400 */
[----:B------:R-:W-:Y:S02]  /*9310*/  FMUL.FTZ R17, R17, c[0x0][0x2ec] ;  /* 0x0000bb0011117a20 */ /* 0x000fe40000410000 */
[----:B------:R-:W-:Y:S02]  /*9320*/  FMUL.FTZ R18, R18, c[0x0][0x2ec] ;  /* 0x0000bb0012127a20 */ /* 0x000fe40000410000 */
[----:B------:R-:W-:Y:S01]  /*9330*/  FMUL.FTZ R19, R19, c[0x0][0x2ec] ;  /* 0x0000bb0013137a20 */ /* 0x000fe20000410000 */
[----:B------:R-:W-:Y:S02]  /*9340*/  HMMA.16816.F32.BF16 R40, R4, R44, R40 ;  /* 0x0000002c0428723c */ /* 0x000fe40000041828 */
[----:B------:R-:W2:Y:S01]  /*9350*/  MUFU.TANH R109, R32 ;  /* 0x00000020006d7308 */ /* 0x000ea20000002400 */
[----:B-1----:R-:W1:Y:S07]  /*9360*/  LDSM.16.M88.4 R28, [R195+0x2800] ;  /* 0x00280000c31c783b */ /* 0x002e6e0000000200 */
[----:B------:R-:W4:Y:S08]  /*9370*/  MUFU.TANH R108, R34 ;  /* 0x00000022006c7308 */ /* 0x000f300000002400 */
[----:B------:R-:W5:Y:S06]  /*9380*/  MUFU.TANH R128, R33 ;  /* 0x0000002100807308 */ /* 0x000f6c0000002400 */
[----:B------:R-:W-:-:S02]  /*9390*/  FMUL.FTZ R40, R40, c[0x0][0x2ec] ;  /* 0x0000bb0028287a20 */ /* 0x000fc40000410000 */
[----:B------:R2:W1:Y:S01]  /*93a0*/  MUFU.TANH R120, R35 ;  /* 0x0000002300787308 */ /* 0x0004620000002400 */
[----:B------:R-:W-:Y:S02]  /*93b0*/  FMUL.FTZ R41, R41, c[0x0][0x2ec] ;  /* 0x0000bb0029297a20 */ /* 0x000fe40000410000 */
[----:B------:R-:W-:Y:S02]  /*93c0*/  FMUL.FTZ R42, R42, c[0x0][0x2ec] ;  /* 0x0000bb002a2a7a20 */ /* 0x000fe40000410000 */
[----:B------:R-:W-:-:S03]  /*93d0*/  FMUL.FTZ R43, R43, c[0x0][0x2ec] ;  /* 0x0000bb002b2b7a20 */ /* 0x000fc60000410000 */
[----:B------:R-:W-:Y:S01]  /*93e0*/  MUFU.TANH R166, R16 ;  /* 0x0000001000a67308 */ /* 0x000fe20000002400 */
[-C--:B--2---:R-:W-:Y:S07]  /*93f0*/  HMMA.16816.F32.BF16 R32, R20, R10.reuse, RZ ;  /* 0x0000000a1420723c */ /* 0x084fee00000418ff */
[----:B------:R-:W-:Y:S01]  /*9400*/  MUFU.TANH R121, R17 ;  /* 0x0000001100797308 */ /* 0x000fe20000002400 */
[----:B------:R-:W-:Y:S07]  /*9410*/  HMMA.16816.F32.BF16 R8, R24, R10, RZ ;  /* 0x0000000a1808723c */ /* 0x000fee00000418ff */
[----:B------:R-:W-:Y:S08]  /*9420*/  MUFU.TANH R39, R18 ;  /* 0x0000001200277308 */ /* 0x000ff00000002400 */
[----:B------:R1:W-:Y:S01]  /*9430*/  MUFU.TANH R38, R19 ;  /* 0x0000001300267308 */ /* 0x0003e20000002400 */
[-C--:B------:R-:W-:Y:S07]  /*9440*/  HMMA.16816.F32.BF16 R32, R12, R46.reuse, R32 ;  /* 0x0000002e0c20723c */ /* 0x080fee0000041820 */
[----:B------:R-:W2:Y:S01]  /*9450*/  MUFU.TANH R72, R40 ;  /* 0x0000002800487308 */ /* 0x000ea20000002400 */
[----:B------:R-:W-:Y:S07]  /*9460*/  HMMA.16816.F32.BF16 R8, R4, R46, R8 ;  /* 0x0000002e0408723c */ /* 0x000fee0000041808 */
[----:B------:R-:W2:Y:S01]  /*9470*/  MUFU.TANH R73, R41 ;  /* 0x0000002900497308 */ /* 0x000ea20000002400 */
[-C--:B-1----:R-:W-:Y:S07]  /*9480*/  HMMA.16816.F32.BF16 R16, R24, R28.reuse, RZ ;  /* 0x0000001c1810723c */ /* 0x082fee00000418ff */
[----:B------:R-:W1:Y:S01]  /*9490*/  MUFU.TANH R62, R42 ;  /* 0x0000002a003e7308 */ /* 0x000e620000002400 */
[----:B------:R-:W-:Y:S07]  /*94a0*/  HMMA.16816.F32.BF16 R44, R20, R28, RZ ;  /* 0x0000001c142c723c */ /* 0x000fee00000418ff */
[----:B------:R1:W1:Y:S01]  /*94b0*/  MUFU.TANH R61, R43 ;  /* 0x0000002b003d7308 */ /* 0x0002620000002400 */
[----:B------:R-:W-:-:S02]  /*94c0*/  FMUL.FTZ R32, R32, c[0x0][0x2ec] ;  /* 0x0000bb0020207a20 */ /* 0x000fc40000410000 */
[----:B------:R-:W-:Y:S02]  /*94d0*/  FMUL.FTZ R34, R34, c[0x0][0x2ec] ;  /* 0x0000bb0022227a20 */ /* 0x000fe40000410000 */
[----:B------:R-:W-:Y:S02]  /*94e0*/  FMUL.FTZ R33, R33, c[0x0][0x2ec] ;  /* 0x0000bb0021217a20 */ /* 0x000fe40000410000 */
[----:B------:R-:W-:Y:S01]  /*94f0*/  FMUL.FTZ R8, R8, c[0x0][0x2ec] ;  /* 0x0000bb0008087a20 */ /* 0x000fe20000410000 */
[----:B------:R-:W-:Y:S01]  /*9500*/  MUFU.TANH R122, R32 ;  /* 0x00000020007a7308 */ /* 0x000fe20000002400 */
[----:B------:R-:W-:Y:S02]  /*9510*/  FMUL.FTZ R10, R10, c[0x0][0x2ec] ;  /* 0x0000bb000a0a7a20 */ /* 0x000fe40000410000 */
[----:B------:R-:W-:Y:S02]  /*9520*/  FMUL.FTZ R9, R9, c[0x0][0x2ec] ;  /* 0x0000bb0009097a20 */ /* 0x000fe40000410000 */
[----:B------:R-:W-:Y:S01]  /*9530*/  FMUL.FTZ R11, R11, c[0x0][0x2ec] ;  /* 0x0000bb000b0b7a20 */ /* 0x000fe20000410000 */
[----:B------:R-:W-:Y:S01]  /*9540*/  HMMA.16816.F32.BF16 R16, R4, R48, R16 ;  /* 0x000000300410723c */ /* 0x000fe20000041810 */
[----:B-1----:R-:W1:Y:S01]  /*9550*/  LDSM.16.M88.4 R40, [R195+0x2c00] ;  /* 0x002c0000c328783b */ /* 0x002e620000000200 */
[----:B------:R-:W1:Y:S01]  /*9560*/  MUFU.TANH R75, R8 ;  /* 0x00000008004b7308 */ /* 0x000e620000002400 */
[----:B------:R-:W-:-:S05]  /*9570*/  FMUL.FTZ R35, R35, c[0x0][0x2ec] ;  /* 0x0000bb0023237a20 */ /* 0x000fca0000410000 */
[----:B------:R-:W-:Y:S02]  /*9580*/  HMMA.16816.F32.BF16 R44, R12, R48, R44 ;  /* 0x000000300c2c723c */ /* 0x000fe4000004182c */
[----:B------:R-:W1:Y:S08]  /*9590*/  MUFU.TANH R66, R10 ;  /* 0x0000000a00427308 */ /* 0x000e700000002400 */
[----:B------:R-:W1:Y:S06]  /*95a0*/  MUFU.TANH R74, R9 ;  /* 0x00000009004a7308 */ /* 0x000e6c0000002400 */
[----:B------:R-:W-:-:S02]  /*95b0*/  FMUL.FTZ R16, R16, c[0x0][0x2ec] ;  /* 0x0000bb0010107a20 */ /* 0x000fc40000410000 */
[----:B------:R1:W1:Y:S01]  /*95c0*/  MUFU.TANH R63, R11 ;  /* 0x0000000b003f7308 */ /* 0x0002620000002400 */
[----:B------:R-:W-:Y:S02]  /*95d0*/  FMUL.FTZ R17, R17, c[0x0][0x2ec] ;  /* 0x0000bb0011117a20 */ /* 0x000fe40000410000 */
[----:B------:R-:W-:Y:S02]  /*95e0*/  FMUL.FTZ R18, R18, c[0x0][0x2ec] ;  /* 0x0000bb0012127a20 */ /* 0x000fe40000410000 */
[----:B------:R-:W-:Y:S02]  /*95f0*/  FMUL.FTZ R19, R19, c[0x0][0x2ec] ;  /* 0x0000bb0013137a20 */ /* 0x000fe40000410000 */
[----:B------:R-:W-:Y:S01]  /*9600*/  FMUL.FTZ R44, R44, c[0x0][0x2ec] ;  /* 0x0000bb002c2c7a20 */ /* 0x000fe20000410000 */
[----:B------:R-:W2:Y:S01]  /*9610*/  MUFU.TANH R37, R34 ;  /* 0x0000002200257308 */ /* 0x000ea20000002400 */
[----:B------:R-:W-:Y:S02]  /*9620*/  FMUL.FTZ R45, R45, c[0x0][0x2ec] ;  /* 0x0000bb002d2d7a20 */ /* 0x000fe40000410000 */
[----:B------:R-:W-:-:S02]  /*9630*/  FMUL.FTZ R46, R46, c[0x0][0x2ec] ;  /* 0x0000bb002e2e7a20 */ /* 0x000fc40000410000 */
[----:B------:R-:W-:Y:S01]  /*9640*/  FMUL.FTZ R47, R47, c[0x0][0x2ec] ;  /* 0x0000bb002f2f7a20 */ /* 0x000fe20000410000 */
[-C--:B-1----:R-:W-:Y:S02]  /*9650*/  HMMA.16816.F32.BF16 R8, R20, R30.reuse, RZ ;  /* 0x0000001e1408723c */ /* 0x082fe400000418ff */
[----:B------:R-:W1:Y:S06]  /*9660*/  MUFU.TANH R172, R33 ;  /* 0x0000002100ac7308 */ /* 0x000e6c0000002400 */
[----:B------:R-:W-:Y:S02]  /*9670*/  HMMA.16816.F32.BF16 R28, R24, R30, RZ ;  /* 0x0000001e181c723c */ /* 0x000fe400000418ff */
[----:B------:R1:W1:Y:S08]  /*9680*/  MUFU.TANH R165, R35 ;  /* 0x0000002300a57308 */ /* 0x0002700000002400 */
[----:B------:R-:W2:Y:S06]  /*9690*/  MUFU.TANH R76, R16 ;  /* 0x00000010004c7308 */ /* 0x000eac0000002400 */
[-C--:B------:R-:W-:Y:S01]  /*96a0*/  HMMA.16816.F32.BF16 R8, R12, R50.reuse, R8 ;  /* 0x000000320c08723c */ /* 0x080fe20000041808 */
[----:B-1----:R-:W1:Y:S01]  /*96b0*/  LDSM.16.M88.4 R32, [R188] ;  /* 0x00000000bc20783b */ /* 0x002e620000000200 */
[----:B------:R-:W1:Y:S06]  /*96c0*/  MUFU.TANH R77, R17 ;  /* 0x00000011004d7308 */ /* 0x000e6c0000002400 */
[----:B------:R-:W-:Y:S02]  /*96d0*/  HMMA.16816.F32.BF16 R28, R4, R50, R28 ;  /* 0x00000032041c723c */ /* 0x000fe4000004181c */
[----:B------:R-:W1:Y:S08]  /*96e0*/  MUFU.TANH R69, R18 ;  /* 0x0000001200457308 */ /* 0x000e700000002400 */
[----:B------:R2:W1:Y:S06]  /*96f0*/  MUFU.TANH R68, R19 ;  /* 0x0000001300447308 */ /* 0x00046c0000002400 */
[----:B------:R-:W-:-:S02]  /*9700*/  FMUL.FTZ R8, R8, c[0x0][0x2ec] ;  /* 0x0000bb0008087a20 */ /* 0x000fc40000410000 */
[----:B------:R-:W-:Y:S01]  /*9710*/  FMUL.FTZ R10, R10, c[0x0][0x2ec] ;  /* 0x0000bb000a0a7a20 */ /* 0x000fe20000410000 */
[----:B------:R-:W1:Y:S01]  /*9720*/  MUFU.TANH R171, R44 ;  /* 0x0000002c00ab7308 */ /* 0x000e620000002400 */
[----:B------:R-:W-:Y:S02]  /*9730*/  FMUL.FTZ R9, R9, c[0x0][0x2ec] ;  /* 0x0000bb0009097a20 */ /* 0x000fe40000410000 */
[----:B------:R-:W-:Y:S02]  /*9740*/  FMUL.FTZ R11, R11, c[0x0][0x2ec] ;  /* 0x0000bb000b0b7a20 */ /* 0x000fe40000410000 */
[----:B------:R-:W-:Y:S01]  /*9750*/  FMUL.FTZ R28, R28, c[0x0][0x2ec] ;  /* 0x0000bb001c1c7a20 */ /* 0x000fe20000410000 */
[----:B--2---:R-:W-:Y:S01]  /*9760*/  HMMA.16816.F32.BF16 R16, R24, R40, RZ ;  /* 0x000000281810723c */ /* 0x004fe200000418ff */
[----:B------:R-:W-:Y:S02]  /*9770*/  FMUL.FTZ R30, R30, c[0x0][0x2ec] ;  /* 0x0000bb001e1e7a20 */ /* 0x000fe40000410000 */
[----:B------:R-:W-:Y:S01]  /*9780*/  MUFU.TANH R79, R28 ;  /* 0x0000001c004f7308 */ /* 0x000fe20000002400 */
[----:B------:R-:W-:-:S02]  /*9790*/  FMUL.FTZ R29, R29, c[0x0][0x2ec] ;  /* 0x0000bb001d1d7a20 */ /* 0x000fc40000410000 */
[----:B------:R-:W-:-:S05]  /*97a0*/  FMUL.FTZ R31, R31, c[0x0][0x2ec] ;  /* 0x0000bb001f1f7a20 */ /* 0x000fca0000410000 */
[----:B------:R-:W-:Y:S08]  /*97b0*/  MUFU.TANH R105, R30 ;  /* 0x0000001e00697308 */ /* 0x000ff00000002400 */
[----:B------:R-:W-:Y:S05]  /*97c0*/  MUFU.TANH R78, R29 ;  /* 0x0000001d004e7308 */ /* 0x000fea0000002400 */
[----:B-1----:R-:W-:Y:S03]  /*97d0*/  HMMA.16816.F32.BF16 R16, R4, R32, R16 ;  /* 0x000000200410723c */ /* 0x002fe60000041810 */
[----:B------:R1:W-:Y:S08]  /*97e0*/  MUFU.TANH R110, R31 ;  /* 0x0000001f006e7308 */ /* 0x0003f00000002400 */
[----:B------:R-:W-:Y:S01]  /*97f0*/  MUFU.TANH R53, R8 ;  /* 0x0000000800357308 */ /* 0x000fe20000002400 */
[----:B-1----:R-:W1:Y:S07]  /*9800*/  LDSM.16.M88.4 R28, [R195+0x3000] ;  /* 0x00300000c31c783b */ /* 0x002e6e0000000200 */
[----:B------:R-:W-:Y:S05]  /*9810*/  MUFU.TANH R178, R10 ;  /* 0x0000000a00b27308 */ /* 0x000fea0000002400 */
[----:B------:R-:W-:-:S02]  /*9820*/  FMUL.FTZ R16, R16, c[0x0][0x2ec] ;  /* 0x0000bb0010107a20 */ /* 0x000fc40000410000 */
[----:B------:R-:W-:Y:S01]  /*9830*/  FMUL.FTZ R17, R17, c[0x0][0x2ec] ;  /* 0x0000bb0011117a20 */ /* 0x000fe20000410000 */
[----:B------:R-:W-:Y:S01]  /*9840*/  MUFU.TANH R55, R9 ;  /* 0x0000000900377308 */ /* 0x000fe20000002400 */
[----:B------:R-:W-:Y:S02]  /*9850*/  FMUL.FTZ R18, R18, c[0x0][0x2ec] ;  /* 0x0000bb0012127a20 */ /* 0x000fe40000410000 */
[----:B------:R-:W-:-:S05]  /*9860*/  FMUL.FTZ R19, R19, c[0x0][0x2ec] ;  /* 0x0000bb0013137a20 */ /* 0x000fca0000410000 */
[----:B------:R2:W-:Y:S08]  /*9870*/  MUFU.TANH R179, R11 ;  /* 0x0000000b00b37308 */ /* 0x0005f00000002400 */
[----:B------:R-:W1:Y:S01]  /*9880*/  MUFU.TANH R54, R45 ;  /* 0x0000002d00367308 */ /* 0x000e620000002400 */
[----:B--2---:R-:W-:Y:S07]  /*9890*/  HMMA.16816.F32.BF16 R8, R20, R42, RZ ;  /* 0x0000002a1408723c */ /* 0x004fee00000418ff */
[----:B------:R-:W2:Y:S08]  /*98a0*/  MUFU.TANH R52, R46 ;  /* 0x0000002e00347308 */ /* 0x000eb00000002400 */
[----:B------:R1:W1:Y:S08]  /*98b0*/  MUFU.TANH R175, R47 ;  /* 0x0000002f00af7308 */ /* 0x0002700000002400 */
[----:B------:R-:W2:Y:S01]  /*98c0*/  MUFU.TANH R81, R16 ;  /* 0x0000001000517308 */ /* 0x000ea20000002400 */
[----:B------:R-:W-:Y:S07]  /*98d0*/  HMMA.16816.F32.BF16 R8, R12, R34, R8 ;  /* 0x000000220c08723c */ /* 0x000fee0000041808 */
[----:B------:R-:W2:Y:S01]  /*98e0*/  MUFU.TANH R80, R17 ;  /* 0x0000001100507308 */ /* 0x000ea20000002400 */
[----:B-1----:R-:W-:Y:S07]  /*98f0*/  HMMA.16816.F32.BF16 R44, R20, R40, RZ ;  /* 0x00000028142c723c */ /* 0x002fee00000418ff */
[----:B------:R-:W1:Y:S01]  /*9900*/  MUFU.TANH R129, R18 ;  /* 0x0000001200817308 */ /* 0x000e620000002400 */
[----:B------:R-:W-:Y:S07]  /*9910*/  HMMA.16816.F32.BF16 R40, R24, R42, RZ ;  /* 0x0000002a1828723c */ /* 0x000fee00000418ff */
[----:B------:R1:W1:Y:S01]  /*9920*/  MUFU.TANH R117, R19 ;  /* 0x0000001300757308 */ /* 0x0002620000002400 */
[----:B------:R-:W-:Y:S01]  /*9930*/  FMUL.FTZ R235, R8, c[0x0][0x2ec] ;  /* 0x0000bb0008eb7a20 */ /* 0x000fe20000410000 */
[----:B------:R-:W-:Y:S01]  /*9940*/  IADD3 R8, R65, 0x1, RZ ;  /* 0x0000000141087810 */ /* 0x000fe20007ffe0ff */
[----:B------:R-:W-:-:S02]  /*9950*/  FMUL.FTZ R10, R10, c[0x0][0x2ec] ;  /* 0x0000bb000a0a7a20 */ /* 0x000fc40000410000 */
[----:B------:R-:W-:Y:S01]  /*9960*/  FMUL.FTZ R9, R9, c[0x0][0x2ec] ;  /* 0x0000bb0009097a20 */ /* 0x000fe20000410000 */
[C---:B------:R-:W-:Y:S01]  /*9970*/  ISETP.GE.AND P3, PT, R8.reuse, R207, PT ;  /* 0x000000cf0800720c */ /* 0x040fe20003f66270 */
[----:B------:R-:W-:Y:S01]  /*9980*/  FMUL.FTZ R11, R11, c[0x0][0x2ec] ;  /* 0x0000bb000b0b7a20 */ /* 0x000fe20000410000 */
[C---:B------:R-:W-:Y:S01]  /*9990*/  ISETP.GE.AND P5, PT, R8.reuse, R205, PT ;  /* 0x000000cd0800720c */ /* 0x040fe20003fa6270 */
[----:B------:R-:W-:Y:S01]  /*99a0*/  HMMA.16816.F32.BF16 R44, R12, R32, R44 ;  /* 0x000000200c2c723c */ /* 0x000fe2000004182c */
[----:B-1----:R-:W1:Y:S01]  /*99b0*/  LDSM.16.M88.4 R16, [R187] ;  /* 0x00000000bb10783b */ /* 0x002e620000000200 */
[C---:B------:R-:W-:Y:S01]  /*99c0*/  ISETP.GE.AND P4, PT, R8.reuse, R203, PT ;  /* 0x000000cb0800720c */ /* 0x040fe20003f86270 */
[----:B------:R-:W-:Y:S01]  /*99d0*/  MUFU.TANH R250, R10 ;  /* 0x0000000a00fa7308 */ /* 0x000fe20000002400 */
[C---:B------:R-:W-:Y:S02]  /*99e0*/  ISETP.GE.AND P6, PT, R8.reuse, R199, PT ;  /* 0x000000c70800720c */ /* 0x040fe40003fc6270 */
[----:B------:R-:W-:-:S02]  /*99f0*/  ISETP.LT.OR P3, PT, R8, R208, P3 ;  /* 0x000000d00800720c */ /* 0x000fc40001f61670 */
[----:B------:R-:W-:Y:S01]  /*9a00*/  HMMA.16816.F32.BF16 R40, R4, R34, R40 ;  /* 0x000000220428723c */ /* 0x000fe20000041828 */
[C---:B------:R-:W-:Y:S02]  /*9a10*/  ISETP.LT.OR P5, PT, R8.reuse, R206, P5 ;  /* 0x000000ce0800720c */ /* 0x040fe40002fa1670 */
[C---:B------:R-:W-:Y:S01]  /*9a20*/  ISETP.LT.OR P4, PT, R8.reuse, R204, P4 ;  /* 0x000000cc0800720c */ /* 0x040fe20002781670 */
[----:B------:R-:W-:Y:S01]  /*9a30*/  MUFU.TANH R236, R9 ;  /* 0x0000000900ec7308 */ /* 0x000fe20000002400 */
[----:B------:R-:W-:Y:S02]  /*9a40*/  ISETP.LT.OR P6, PT, R8, R202, P6 ;  /* 0x000000ca0800720c */ /* 0x000fe400037c1670 */
[----:B---3--:R-:W-:Y:S01]  /*9a50*/  FSEL R57, R57, -INF , !P5 ;  /* 0xff80000039397808 */ /* 0x008fe20006800000 */
[----:B------:R-:W-:Y:S01]  /*9a60*/  HMMA.16816.F32.BF16 R32, R24, R28, RZ ;  /* 0x0000001c1820723c */ /* 0x000fe200000418ff */
[----:B------:R-:W-:Y:S02]  /*9a70*/  FSEL R56, R56, -INF , !P4 ;  /* 0xff80000038387808 */ /* 0x000fe40006000000 */
[----:B------:R-:W-:Y:S01]  /*9a80*/  FSEL R64, R64, -INF , !P3 ;  /* 0xff80000040407808 */ /* 0x000fe20005800000 */
[----:B------:R1:W-:Y:S01]  /*9a90*/  MUFU.TANH R83, R11 ;  /* 0x0000000b00537308 */ /* 0x0003e20000002400 */
[----:B------:R-:W-:-:S02]  /*9aa0*/  ISETP.GE.AND P3, PT, R65, R199, PT ;  /* 0x000000c74100720c */ /* 0x000fc40003f66270 */
[----:B------:R-:W-:Y:S01]  /*9ab0*/  FSEL R115, R115, -INF , !P6 ;  /* 0xff80000073737808 */ /* 0x000fe20007000000 */
[----:B------:R-:W-:Y:S01]  /*9ac0*/  FMUL.FTZ R44, R44, c[0x0][0x2ec] ;  /* 0x0000bb002c2c7a20 */ /* 0x000fe20000410000 */
[----:B------:R-:W-:Y:S01]  /*9ad0*/  ISETP.LT.OR P3, PT, R65, R202, P3 ;  /* 0x000000ca4100720c */ /* 0x000fe20001f61670 */
[----:B------:R-:W-:Y:S02]  /*9ae0*/  FMUL.FTZ R45, R45, c[0x0][0x2ec] ;  /* 0x0000bb002d2d7a20 */ /* 0x000fe40000410000 */
[----:B------:R3:W2:Y:S01]  /*9af0*/  MUFU.TANH R231, R44 ;  /* 0x0000002c00e77308 */ /* 0x0006a20000002400 */
[----:B------:R-:W-:Y:S01]  /*9b00*/  FMUL.FTZ R46, R46, c[0x0][0x2ec] ;  /* 0x0000bb002e2e7a20 */ /* 0x000fe20000410000 */
[----:B------:R-:W-:Y:S01]  /*9b10*/  FSEL R116, R116, -INF , !P3 ;  /* 0xff80000074747808 */ /* 0x000fe20005800000 */
[----:B------:R-:W-:Y:S02]  /*9b20*/  FMUL.FTZ R47, R47, c[0x0][0x2ec] ;  /* 0x0000bb002f2f7a20 */ /* 0x000fe40000410000 */
[----:B------:R-:W-:-:S02]  /*9b30*/  FMUL.FTZ R40, R40, c[0x0][0x2ec] ;  /* 0x0000bb0028287a20 */ /* 0x000fc40000410000 */
[----:B------:R-:W-:Y:S01]  /*9b40*/  FMUL.FTZ R42, R42, c[0x0][0x2ec] ;  /* 0x0000bb002a2a7a20 */ /* 0x000fe20000410000 */
[----:B------:R-:W2:Y:S01]  /*9b50*/  MUFU.TANH R232, R45 ;  /* 0x0000002d00e87308 */ /* 0x000ea20000002400 */
[----:B------:R-:W-:Y:S02]  /*9b60*/  FMUL.FTZ R41, R41, c[0x0][0x2ec] ;  /* 0x0000bb0029297a20 */ /* 0x000fe40000410000 */
[----:B------:R-:W-:Y:S01]  /*9b70*/  FMUL.FTZ R43, R43, c[0x0][0x2ec] ;  /* 0x0000bb002b2b7a20 */ /* 0x000fe20000410000 */
[----:B-1----:R-:W-:Y:S01]  /*9b80*/  HMMA.16816.F32.BF16 R8, R4, R16, R32 ;  /* 0x000000100408723c */ /* 0x002fe20000041820 */
[----:B---3--:R-:W-:-:S03]  /*9b90*/  IADD3 R44, R65, 0x8, RZ ;  /* 0x00000008412c7810 */ /* 0x008fc60007ffe0ff */
[----:B------:R-:W1:Y:S01]  /*9ba0*/  MUFU.TANH R240, R46 ;  /* 0x0000002e00f07308 */ /* 0x000e620000002400 */
[----:B------:R-:W-:-:S03]  /*9bb0*/  ISETP.GE.AND P2, PT, R44, R207, PT ;  /* 0x000000cf2c00720c */ /* 0x000fc60003f46270 */
[----:B------:R-:W-:Y:S01]  /*9bc0*/  HMMA.16816.F32.BF16 R32, R20, R28, RZ ;  /* 0x0000001c1420723c */ /* 0x000fe200000418ff */
[C---:B------:R-:W-:Y:S02]  /*9bd0*/  ISETP.GE.AND P5, PT, R44.reuse, R205, PT ;  /* 0x000000cd2c00720c */ /* 0x040fe40003fa6270 */
[C---:B------:R-:W-:Y:S01]  /*9be0*/  ISETP.GE.AND P0, PT, R44.reuse, R203, PT ;  /* 0x000000cb2c00720c */ /* 0x040fe20003f06270 */
[----:B------:R3:W1:Y:S01]  /*9bf0*/  MUFU.TANH R239, R47 ;  /* 0x0000002f00ef7308 */ /* 0x0006620000002400 */
[C---:B------:R-:W-:Y:S02]  /*9c00*/  ISETP.GE.AND P4, PT, R44.reuse, R199, PT ;  /* 0x000000c72c00720c */ /* 0x040fe40003f86270 */
[C---:B------:R-:W-:Y:S02]  /*9c10*/  ISETP.LT.OR P2, PT, R44.reuse, R208, P2 ;  /* 0x000000d02c00720c */ /* 0x040fe40001741670 */
[C---:B------:R-:W-:Y:S02]  /*9c20*/  ISETP.LT.OR P5, PT, R44.reuse, R206, P5 ;  /* 0x000000ce2c00720c */ /* 0x040fe40002fa1670 */
[C---:B------:R-:W-:Y:S01]  /*9c30*/  ISETP.LT.OR P0, PT, R44.reuse, R204, P0 ;  /* 0x000000cc2c00720c */ /* 0x040fe20000701670 */
[----:B------:R-:W1:Y:S01]  /*9c40*/  MUFU.TANH R82, R40 ;  /* 0x0000002800527308 */ /* 0x000e620000002400 */
[----:B------:R-:W-:-:S02]  /*9c50*/  ISETP.LT.OR P4, PT, R44, R202, P4 ;  /* 0x000000ca2c00720c */ /* 0x000fc40002781670 */
[----:B------:R-:W-:Y:S01]  /*9c60*/  IADD3 R28, R65, 0x9, RZ ;  /* 0x00000009411c7810 */ /* 0x000fe20007ffe0ff */
[----:B------:R-:W-:Y:S01]  /*9c70*/  FMUL.FTZ R8, R8, c[0x0][0x2ec] ;  /* 0x0000bb0008087a20 */ /* 0x000fe20000410000 */
[----:B------:R-:W-:Y:S01]  /*9c80*/  FSEL R109, R109, -INF , !P0 ;  /* 0xff8000006d6d7808 */ /* 0x000fe20004000000 */
[----:B------:R-:W-:Y:S01]  /*9c90*/  FMUL.FTZ R9, R9, c[0x0][0x2ec] ;  /* 0x0000bb0009097a20 */ /* 0x000fe20000410000 */
[----:B----4-:R-:W-:Y:S01]  /*9ca0*/  FSEL R108, R108, -INF , !P4 ;  /* 0xff8000006c6c7808 */ /* 0x010fe20006000000 */
[----:B---3--:R-:W-:Y:S01]  /*9cb0*/  HMMA.16816.F32.BF16 R44, R20, R30, RZ ;  /* 0x0000001e142c723c */ /* 0x008fe200000418ff */
[----:B------:R-:W-:Y:S01]  /*9cc0*/  FMUL.FTZ R10, R10, c[0x0][0x2ec] ;  /* 0x0000bb000a0a7a20 */ /* 0x000fe20000410000 */
[----:B------:R-:W3:Y:S01]  /*9cd0*/  MUFU.TANH R130, R42 ;  /* 0x0000002a00827308 */ /* 0x000ee20000002400 */
[----:B------:R-:W-:Y:S01]  /*9ce0*/  FMUL.FTZ R11, R11, c[0x0][0x2ec] ;  /* 0x0000bb000b0b7a20 */ /* 0x000fe20000410000 */
[C---:B------:R-:W-:Y:S02]  /*9cf0*/  ISETP.GE.AND P3, PT, R28.reuse, R207, PT ;  /* 0x000000cf1c00720c */ /* 0x040fe40003f66270 */
[----:B------:R-:W-:-:S02]  /*9d00*/  ISETP.GE.AND P6, PT, R28, R205, PT ;  /* 0x000000cd1c00720c */ /* 0x000fc40003fc6270 */
[----:B------:R-:W-:Y:S01]  /*9d10*/  HMMA.16816.F32.BF16 R32, R12, R16, R32 ;  /* 0x000000100c20723c */ /* 0x000fe20000041820 */
[C---:B------:R-:W-:Y:S01]  /*9d20*/  ISETP.GE.AND P0, PT, R28.reuse, R203, PT ;  /* 0x000000cb1c00720c */ /* 0x040fe20003f06270 */
[----:B------:R-:W4:Y:S01]  /*9d30*/  MUFU.TANH R85, R41 ;  /* 0x0000002900557308 */ /* 0x000f220000002400 */
[C---:B------:R-:W-:Y:S02]  /*9d40*/  ISETP.GE.AND P4, PT, R28.reuse, R199, PT ;  /* 0x000000c71c00720c */ /* 0x040fe40003f86270 */
[C---:B------:R-:W-:Y:S02]  /*9d50*/  ISETP.LT.OR P3, PT, R28.reuse, R208, P3 ;  /* 0x000000d01c00720c */ /* 0x040fe40001f61670 */
[C---:B------:R-:W-:Y:S02]  /*9d60*/  ISETP.LT.OR P6, PT, R28.reuse, R206, P6 ;  /* 0x000000ce1c00720c */ /* 0x040fe400037c1670 */
[C---:B------:R-:W-:Y:S01]  /*9d70*/  ISETP.LT.OR P0, PT, R28.reuse, R204, P0 ;  /* 0x000000cc1c00720c */ /* 0x040fe20000701670 */
[----:B------:R1:W1:Y:S01]  /*9d80*/  MUFU.TANH R167, R43 ;  /* 0x0000002b00a77308 */ /* 0x0002620000002400 */
[----:B------:R-:W-:-:S02]  /*9d90*/  ISETP.LT.OR P4, PT, R28, R202, P4 ;  /* 0x000000ca1c00720c */ /* 0x000fc40002781670 */
[----:B------:R-:W-:Y:S02]  /*9da0*/  IADD3 R28, R65, 0x10, RZ ;  /* 0x00000010411c7810 */ /* 0x000fe40007ffe0ff */
[----:B------:R-:W-:Y:S02]  /*9db0*/  FSEL R71, R71, -INF , !P2 ;  /* 0xff80000047477808 */ /* 0x000fe40005000000 */
[----:B------:R-:W-:Y:S01]  /*9dc0*/  FSEL R60, R60, -INF , !P5 ;  /* 0xff8000003c3c7808 */ /* 0x000fe20006800000 */
[----:B------:R-:W-:Y:S01]  /*9dd0*/  MUFU.TANH R87, R8 ;  /* 0x0000000800577308 */ /* 0x000fe20000002400 */
[----:B------:R-:W-:Y:S02]  /*9de0*/  FSEL R70, R70, -INF , !P3 ;  /* 0xff80000046467808 */ /* 0x000fe40005800000 */
[----:B------:R-:W-:Y:S02]  /*9df0*/  FSEL R59, R59, -INF , !P6 ;  /* 0xff8000003b3b7808 */ /* 0x000fe40007000000 */
[----:B------:R-:W-:Y:S01]  /*9e00*/  ISETP.GE.AND P2, PT, R28, R207, PT ;  /* 0x000000cf1c00720c */ /* 0x000fe20003f46270 */
[----:B------:R-:W-:Y:S01]  /*9e10*/  FMUL.FTZ R32, R32, c[0x0][0x2ec] ;  /* 0x0000bb0020207a20 */ /* 0x000fe20000410000 */
[C---:B------:R-:W-:Y:S01]  /*9e20*/  ISETP.GE.AND P5, PT, R28.reuse, R205, PT ;  /* 0x000000cd1c00720c */ /* 0x040fe20003fa6270 */
[----:B------:R-:W-:Y:S01]  /*9e30*/  MUFU.TANH R90, R9 ;  /* 0x00000009005a7308 */ /* 0x000fe20000002400 */
[----:B-1----:R-:W-:Y:S01]  /*9e40*/  HMMA.16816.F32.BF16 R40, R24, R30, RZ ;  /* 0x0000001e1828723c */ /* 0x002fe200000418ff */
[C---:B------:R-:W-:Y:S01]  /*9e50*/  ISETP.GE.AND P3, PT, R28.reuse, R203, PT ;  /* 0x000000cb1c00720c */ /* 0x040fe20003f66270 */
[----:B------:R-:W-:Y:S01]  /*9e60*/  FMUL.FTZ R33, R33, c[0x0][0x2ec] ;  /* 0x0000bb0021217a20 */ /* 0x000fe20000410000 */
[----:B------:R-:W-:Y:S01]  /*9e70*/  ISETP.GE.AND P6, PT, R28, R199, PT ;  /* 0x000000c71c00720c */ /* 0x000fe20003fc6270 */
[----:B------:R-:W-:Y:S01]  /*9e80*/  FMUL.FTZ R34, R34, c[0x0][0x2ec] ;  /* 0x0000bb0022227a20 */ /* 0x000fe20000410000 */
[C---:B------:R-:W-:Y:S01]  /*9e90*/  ISETP.LT.OR P2, PT, R28.reuse, R208, P2 ;  /* 0x000000d01c00720c */ /* 0x040fe20001741670 */
[----:B------:R-:W-:Y:S01]  /*9ea0*/  FMUL.FTZ R248, R35, c[0x0][0x2ec] ;  /* 0x0000bb0023f87a20 */ /* 0x000fe20000410000 */
[----:B------:R-:W-:Y:S01]  /*9eb0*/  MUFU.TANH R84, R10 ;  /* 0x0000000a00547308 */ /* 0x000fe20000002400 */
[----:B------:R-:W-:-:S02]  /*9ec0*/  ISETP.LT.OR P5, PT, R28, R206, P5 ;  /* 0x000000ce1c00720c */ /* 0x000fc40002fa1670 */
[C---:B------:R-:W-:Y:S02]  /*9ed0*/  ISETP.LT.OR P3, PT, R28.reuse, R204, P3 ;  /* 0x000000cc1c00720c */ /* 0x040fe40001f61670 */
[----:B------:R-:W-:Y:S02]  /*9ee0*/  ISETP.LT.OR P6, PT, R28, R202, P6 ;  /* 0x000000ca1c00720c */ /* 0x000fe400037c1670 */
[----:B------:R-:W-:Y:S01]  /*9ef0*/  HMMA.16816.F32.BF16 R28, R12, R18, R44 ;  /* 0x000000120c1c723c */ /* 0x000fe2000004182c */
[----:B------:R1:W-:Y:S01]  /*9f00*/  MUFU.TANH R86, R11 ;  /* 0x0000000b00567308 */ /* 0x0003e20000002400 */
[----:B------:R-:W-:Y:S02]  /*9f10*/  IADD3 R17, R65, 0x11, RZ ;  /* 0x0000001141117810 */ /* 0x000fe40007ffe0ff */
[----:B-----5:R-:W-:Y:S02]  /*9f20*/  FSEL R128, R128, -INF , !P0 ;  /* 0xff80000080807808 */ /* 0x020fe40004000000 */
[----:B------:R-:W-:-:S02]  /*9f30*/  ISETP.GE.AND P0, PT, R17, R207, PT ;  /* 0x000000cf1100720c */ /* 0x000fc40003f06270 */
[----:B------:R-:W-:Y:S01]  /*9f40*/  FSEL R120, R120, -INF , !P4 ;  /* 0xff80000078787808 */ /* 0x000fe20006000000 */
[----:B------:R-:W-:Y:S01]  /*9f50*/  MUFU.TANH R88, R32 ;  /* 0x0000002000587308 */ /* 0x000fe20000002400 */
[C---:B------:R-:W-:Y:S02]  /*9f60*/  ISETP.LT.OR P0, PT, R17.reuse, R208, P0 ;  /* 0x000000d01100720c */ /* 0x040fe40000701670 */
[----:B------:R-:W-:Y:S02]  /*9f70*/  FSEL R72, R72, -INF , !P2 ;  /* 0xff80000048487808 */ /* 0x000fe40005000000 */
[C---:B------:R-:W-:Y:S02]  /*9f80*/  ISETP.GE.AND P4, PT, R17.reuse, R205, PT ;  /* 0x000000cd1100720c */ /* 0x040fe40003f86270 */
[----:B------:R-:W-:Y:S01]  /*9f90*/  ISETP.GE.AND P2, PT, R17, R203, PT ;  /* 0x000000cb1100720c */ /* 0x000fe20003f46270 */
[----:B-1----:R-:W1:Y:S01]  /*9fa0*/  LDSM.16.M88.4 R8, [R195+0x3400] ;  /* 0x00340000c308783b */ /* 0x002e620000000200 */
[----:B------:R-:W-:Y:S01]  /*9fb0*/  MUFU.TANH R89, R33 ;  /* 0x0000002100597308 */ /* 0x000fe20000002400 */
[----:B------:R-:W-:-:S02]  /*9fc0*/  FSEL R73, R73, -INF , !P0 ;  /* 0xff80000049497808 */ /* 0x000fc40004000000 */
[C---:B------:R-:W-:Y:S02]  /*9fd0*/  ISETP.GE.AND P0, PT, R17.reuse, R199, PT ;  /* 0x000000c71100720c */ /* 0x040fe40003f06270 */
[C---:B------:R-:W-:Y:S01]  /*9fe0*/  ISETP.LT.OR P4, PT, R17.reuse, R206, P4 ;  /* 0x000000ce1100720c */ /* 0x040fe20002781670 */
[----:B------:R-:W-:Y:S01]  /*9ff0*/  FMUL.FTZ R28, R28, c[0x0][0x2ec] ;  /* 0x0000bb001c1c7a20 */ /* 0x000fe20000410000 */
[----:B------:R-:W-:Y:S01]  /*a000*/  ISETP.LT.OR P2, PT, R17, R204, P2 ;  /* 0x000000cc1100720c */ /* 0x000fe20001741670 */
[----:B------:R5:W-:Y:S01]  /*a010*/  MUFU.TANH R249, R34 ;  /* 0x0000002200f97308 */ /* 0x000be20000002400 */
[----:B------:R-:W-:Y:S01]  /*a020*/  IADD3 R16, R65, 0x18, RZ ;  /* 0x0000001841107810 */ /* 0x000fe20007ffe0ff */
[----:B------:R-:W-:Y:S01]  /*a030*/  FMUL.FTZ R30, R30, c[0x0][0x2ec] ;  /* 0x0000bb001e1e7a20 */ /* 0x000fe20000410000 */
[----:B------:R-:W-:Y:S01]  /*a040*/  ISETP.LT.OR P0, PT, R17, R202, P0 ;  /* 0x000000ca1100720c */ /* 0x000fe20000701670 */
[----:B------:R-:W-:Y:S01]  /*a050*/  FMUL.FTZ R29, R29, c[0x0][0x2ec] ;  /* 0x0000bb001d1d7a20 */ /* 0x000fe20000410000 */
[----:B------:R-:W-:Y:S01]  /*a060*/  FSEL R62, R62, -INF , !P5 ;  /* 0xff8000003e3e7808 */ /* 0x000fe20006800000 */
[----:B------:R-:W-:Y:S01]  /*a070*/  FMUL.FTZ R31, R31, c[0x0][0x2ec] ;  /* 0x0000bb001f1f7a20 */ /* 0x000fe20000410000 */
[----:B------:R-:W-:Y:S01]  /*a080*/  FSEL R61, R61, -INF , !P4 ;  /* 0xff8000003d3d7808 */ /* 0x000fe20006000000 */
[----:B------:R1:W-:Y:S01]  /*a090*/  MUFU.TANH R252, R28 ;  /* 0x0000001c00fc7308 */ /* 0x0003e20000002400 */
[----:B------:R-:W-:-:S02]  /*a0a0*/  FSEL R166, R166, -INF , !P3 ;  /* 0xff800000a6a67808 */ /* 0x000fc40005800000 */
[----:B------:R-:W-:Y:S02]  /*a0b0*/  FSEL R121, R121, -INF , !P2 ;  /* 0xff80000079797808 */ /* 0x000fe40005000000 */
[----:B------:R-:W-:Y:S02]  /*a0c0*/  IADD3 R44, R65, 0x19, RZ ;  /* 0x00000019412c7810 */ /* 0x000fe40007ffe0ff */
[C---:B------:R-:W-:Y:S01]  /*a0d0*/  ISETP.GE.AND P5, PT, R16.reuse, R207, PT ;  /* 0x000000cf1000720c */ /* 0x040fe20003fa6270 */
[----:B-----5:R-:W-:Y:S01]  /*a0e0*/  HMMA.16816.F32.BF16 R32, R4, R18, R40 ;  /* 0x000000120420723c */ /* 0x020fe20000041828 */
[----:B------:R-:W5:Y:S01]  /*a0f0*/  LDSM.16.M88.4 R40, [R186] ;  /* 0x00000000ba28783b */ /* 0x000f620000000200 */
[C---:B------:R-:W-:Y:S01]  /*a100*/  ISETP.GE.AND P4, PT, R16.reuse, R205, PT ;  /* 0x000000cd1000720c */ /* 0x040fe20003f86270 */
[----:B------:R-:W-:Y:S01]  /*a110*/  MUFU.TANH R247, R30 ;  /* 0x0000001e00f77308 */ /* 0x000fe20000002400 */
[C---:B------:R-:W-:Y:S02]  /*a120*/  ISETP.GE.AND P3, PT, R16.reuse, R203, PT ;  /* 0x000000cb1000720c */ /* 0x040fe40003f66270 */
[----:B------:R-:W-:-:S02]  /*a130*/  ISETP.GE.AND P2, PT, R16, R199, PT ;  /* 0x000000c71000720c */ /* 0x000fc40003f46270 */
[----:B------:R-:W-:Y:S02]  /*a140*/  FSEL R39, R39, -INF , !P6 ;  /* 0xff80000027277808 */ /* 0x000fe40007000000 */
[----:B------:R-:W-:Y:S01]  /*a150*/  FSEL R38, R38, -INF , !P0 ;  /* 0xff80000026267808 */ /* 0x000fe20004000000 */
[----:B------:R-:W-:Y:S01]  /*a160*/  MUFU.TANH R91, R29 ;  /* 0x0000001d005b7308 */ /* 0x000fe20000002400 */
[C---:B------:R-:W-:Y:S02]  /*a170*/  ISETP.GE.AND P6, PT, R44.reuse, R207, PT ;  /* 0x000000cf2c00720c */ /* 0x040fe40003fc6270 */
[----:B------:R-:W-:Y:S02]  /*a180*/  ISETP.GE.AND P0, PT, R44, R205, PT ;  /* 0x000000cd2c00720c */ /* 0x000fe40003f06270 */
[C---:B------:R-:W-:Y:S02]  /*a190*/  ISETP.LT.OR P5, PT, R16.reuse, R208, P5 ;  /* 0x000000d01000720c */ /* 0x040fe40002fa1670 */
[C---:B------:R-:W-:Y:S01]  /*a1a0*/  ISETP.LT.OR P4, PT, R16.reuse, R206, P4 ;  /* 0x000000ce1000720c */ /* 0x040fe20002781670 */
[----:B------:R2:W-:Y:S01]  /*a1b0*/  MUFU.TANH R246, R31 ;  /* 0x0000001f00f67308 */ /* 0x0005e20000002400 */
[----:B------:R-:W-:-:S02]  /*a1c0*/  ISETP.LT.OR P3, PT, R16, R204, P3 ;  /* 0x000000cc1000720c */ /* 0x000fc40001f61670 */
[----:B------:R-:W-:Y:S02]  /*a1d0*/  ISETP.LT.OR P2, PT, R16, R202, P2 ;  /* 0x000000ca1000720c */ /* 0x000fe40001741670 */
[----:B-1----:R-:W-:Y:S01]  /*a1e0*/  HMMA.16816.F32.BF16 R16, R24, R8, RZ ;  /* 0x000000081810723c */ /* 0x002fe200000418ff */
[----:B------:R-:W-:Y:S01]  /*a1f0*/  ISETP.LT.OR P6, PT, R44, R208, P6 ;  /* 0x000000d02c00720c */ /* 0x000fe200037c1670 */
[----:B------:R-:W-:Y:S01]  /*a200*/  FMUL.FTZ R32, R32, c[0x0][0x2ec] ;  /* 0x0000bb0020207a20 */ /* 0x000fe20000410000 */
[----:B------:R-:W-:Y:S01]  /*a210*/  ISETP.LT.OR P0, PT, R44, R206, P0 ;  /* 0x000000ce2c00720c */ /* 0x000fe20000701670 */
[----:B------:R-:W-:Y:S01]  /*a220*/  FMUL.FTZ R34, R34, c[0x0][0x2ec] ;  /* 0x0000bb0022227a20 */ /* 0x000fe20000410000 */
[----:B------:R-:W-:Y:S01]  /*a230*/  IADD3 R28, R65, 0x20, RZ ;  /* 0x00000020411c7810 */ /* 0x000fe20007ffe0ff */
[----:B------:R-:W-:Y:S01]  /*a240*/  FMUL.FTZ R33, R33, c[0x0][0x2ec] ;  /* 0x0000bb0021217a20 */ /* 0x000fe20000410000 */
[----:B------:R-:W-:Y:S01]  /*a250*/  FSEL R75, R75, -INF , !P5 ;  /* 0xff8000004b4b7808 */ /* 0x000fe20006800000 */
[----:B------:R-:W-:Y:S01]  /*a260*/  FMUL.FTZ R35, R35, c[0x0][0x2ec] ;  /* 0x0000bb0023237a20 */ /* 0x000fe20000410000 */
        /* <DEDUP_REMOVED lines=9> */
[C---:B------:R-:W-:Y:S01]  /*a300*/  ISETP.LT.OR P5, PT, R28.reuse, R208, P5 ;  /* 0x000000d01c00720c */ /* 0x040fe20002fa1670 */
[----:B-----5:R-:W-:Y:S01]  /*a310*/  HMMA.16816.F32.BF16 R16, R4, R40, R16 ;  /* 0x000000280410723c */ /* 0x020fe20000041810 */
[C---:B------:R-:W-:Y:S01]  /*a320*/  ISETP.LT.OR P4, PT, R28.reuse, R206, P4 ;  /* 0x000000ce1c00720c */ /* 0x040fe20002781670 */
[----:B------:R-:W-:Y:S01]  /*a330*/  MUFU.TANH R94, R33 ;  /* 0x00000021005e7308 */ /* 0x000fe20000002400 */
[----:B------:R-:W-:-:S02]  /*a340*/  ISETP.LT.OR P6, PT, R28, R204, P6 ;  /* 0x000000cc1c00720c */ /* 0x000fc400037c1670 */
[----:B------:R-:W-:Y:S02]  /*a350*/  ISETP.LT.OR P0, PT, R28, R202, P0 ;  /* 0x000000ca1c00720c */ /* 0x000fe40000701670 */
[----:B------:R-:W-:Y:S01]  /*a360*/  FSEL R122, R122, -INF , !P3 ;  /* 0xff8000007a7a7808 */ /* 0x000fe20005800000 */
[----:B--2---:R-:W-:Y:S01]  /*a370*/  HMMA.16816.F32.BF16 R28, R20, R8, RZ ;  /* 0x00000008141c723c */ /* 0x004fe200000418ff */
[----:B------:R-:W-:Y:S01]  /*a380*/  FSEL R37, R37, -INF , !P2 ;  /* 0xff80000025257808 */ /* 0x000fe20005000000 */
[----:B------:R1:W-:Y:S01]  /*a390*/  MUFU.TANH R96, R35 ;  /* 0x0000002300607308 */ /* 0x0003e20000002400 */
[C---:B------:R-:W-:Y:S02]  /*a3a0*/  ISETP.GE.AND P3, PT, R44.reuse, R203, PT ;  /* 0x000000cb2c00720c */ /* 0x040fe40003f66270 */
[C---:B------:R-:W-:Y:S02]  /*a3b0*/  ISETP.GE.AND P2, PT, R44.reuse, R199, PT ;  /* 0x000000c72c00720c */ /* 0x040fe40003f46270 */
[----:B------:R-:W-:-:S02]  /*a3c0*/  ISETP.LT.OR P3, PT, R44, R204, P3 ;  /* 0x000000cc2c00720c */ /* 0x000fc40001f61670 */
[----:B------:R-:W-:Y:S01]  /*a3d0*/  ISETP.LT.OR P2, PT, R44, R202, P2 ;  /* 0x000000ca2c00720c */ /* 0x000fe20001741670 */
[----:B------:R-:W2:Y:S01]  /*a3e0*/  MUFU.TANH R235, R235 ;  /* 0x000000eb00eb7308 */ /* 0x000ea20000002400 */
[----:B------:R-:W-:Y:S02]  /*a3f0*/  IADD3 R44, R65, 0x21, RZ ;  /* 0x00000021412c7810 */ /* 0x000fe40007ffe0ff */
[----:B------:R-:W-:Y:S02]  /*a400*/  FSEL R172, R172, -INF , !P3 ;  /* 0xff800000acac7808 */ /* 0x000fe40005800000 */
[----:B------:R-:W-:Y:S01]  /*a410*/  FSEL R165, R165, -INF , !P2 ;  /* 0xff800000a5a57808 */ /* 0x000fe20005000000 */
[----:B------:R-:W-:Y:S01]  /*a420*/  FMUL.FTZ R16, R16, c[0x0][0x2ec] ;  /* 0x0000bb0010107a20 */ /* 0x000fe20000410000 */
[----:B------:R-:W-:Y:S01]  /*a430*/  FSEL R76, R76, -INF , !P5 ;  /* 0xff8000004c4c7808 */ /* 0x000fe20006800000 */
[----:B------:R-:W-:Y:S01]  /*a440*/  FMUL.FTZ R17, R17, c[0x0][0x2ec] ;  /* 0x0000bb0011117a20 */ /* 0x000fe20000410000 */
[----:B------:R-:W-:Y:S01]  /*a450*/  ISETP.GE.AND P3, PT, R44, R207, PT ;  /* 0x000000cf2c00720c */ /* 0x000fe20003f66270 */
[----:B------:R-:W-:Y:S01]  /*a460*/  FMUL.FTZ R18, R18, c[0x0][0x2ec] ;  /* 0x0000bb0012127a20 */ /* 0x000fe20000410000 */
[C---:B------:R-:W-:Y:S01]  /*a470*/  ISETP.GE.AND P2, PT, R44.reuse, R205, PT ;  /* 0x000000cd2c00720c */ /* 0x040fe20003f46270 */
[----:B------:R-:W-:Y:S01]  /*a480*/  FMUL.FTZ R19, R19, c[0x0][0x2ec] ;  /* 0x0000bb0013137a20 */ /* 0x000fe20000410000 */
[C---:B------:R-:W-:Y:S01]  /*a490*/  ISETP.GE.AND P5, PT, R44.reuse, R203, PT ;  /* 0x000000cb2c00720c */ /* 0x040fe20003fa6270 */
[----:B-1----:R-:W-:Y:S01]  /*a4a0*/  HMMA.16816.F32.BF16 R32, R12, R40, R28 ;  /* 0x000000280c20723c */ /* 0x002fe2000004181c */
[C---:B------:R-:W-:Y:S01]  /*a4b0*/  ISETP.LT.OR P3, PT, R44.reuse, R208, P3 ;  /* 0x000000d02c00720c */ /* 0x040fe20001f61670 */
[----:B------:R-:W-:Y:S01]  /*a4c0*/  MUFU.TANH R95, R16 ;  /* 0x00000010005f7308 */ /* 0x000fe20000002400 */
[----:B------:R-:W-:-:S02]  /*a4d0*/  ISETP.LT.OR P2, PT, R44, R206, P2 ;  /* 0x000000ce2c00720c */ /* 0x000fc40001741670 */
[----:B------:R-:W-:Y:S02]  /*a4e0*/  ISETP.LT.OR P5, PT, R44, R204, P5 ;  /* 0x000000cc2c00720c */ /* 0x000fe40002fa1670 */
[----:B------:R-:W-:Y:S01]  /*a4f0*/  IADD3 R8, R65, 0x28, RZ ;  /* 0x0000002841087810 */ /* 0x000fe20007ffe0ff */
[----:B------:R-:W-:Y:S01]  /*a500*/  HMMA.16816.F32.BF16 R28, R20, R10, RZ ;  /* 0x0000000a141c723c */ /* 0x000fe200000418ff */
[----:B------:R-:W-:Y:S01]  /*a510*/  FSEL R77, R77, -INF , !P3 ;  /* 0xff8000004d4d7808 */ /* 0x000fe20005800000 */
[----:B------:R-:W-:Y:S01]  /*a520*/  MUFU.TANH R99, R17 ;  /* 0x0000001100637308 */ /* 0x000fe20000002400 */
[----:B------:R-:W-:Y:S02]  /*a530*/  FSEL R69, R69, -INF , !P4 ;  /* 0xff80000045457808 */ /* 0x000fe40006000000 */
[----:B------:R-:W-:Y:S02]  /*a540*/  FSEL R68, R68, -INF , !P2 ;  /* 0xff80000044447808 */ /* 0x000fe40005000000 */
[----:B------:R-:W-:-:S02]  /*a550*/  FSEL R171, R171, -INF , !P6 ;  /* 0xff800000abab7808 */ /* 0x000fc40007000000 */
[----:B------:R-:W-:Y:S01]  /*a560*/  FSEL R54, R54, -INF , !P5 ;  /* 0xff80000036367808 */ /* 0x000fe20006800000 */
[----:B------:R-:W-:Y:S01]  /*a570*/  MUFU.TANH R97, R18 ;  /* 0x0000001200617308 */ /* 0x000fe20000002400 */
[----:B------:R-:W-:Y:S02]  /*a580*/  ISETP.GE.AND P3, PT, R44, R199, PT ;  /* 0x000000c72c00720c */ /* 0x000fe40003f66270 */
[C---:B------:R-:W-:Y:S02]  /*a590*/  ISETP.GE.AND P4, PT, R8.reuse, R207, PT ;  /* 0x000000cf0800720c */ /* 0x040fe40003f86270 */
[----:B------:R-:W-:Y:S01]  /*a5a0*/  ISETP.GE.AND P2, PT, R8, R205, PT ;  /* 0x000000cd0800720c */ /* 0x000fe20003f46270 */
[----:B------:R-:W-:Y:S01]  /*a5b0*/  FMUL.FTZ R32, R32, c[0x0][0x2ec] ;  /* 0x0000bb0020207a20 */ /* 0x000fe20000410000 */
[C---:B------:R-:W-:Y:S01]  /*a5c0*/  ISETP.GE.AND P6, PT, R8.reuse, R203, PT ;  /* 0x000000cb0800720c */ /* 0x040fe20003fc6270 */
[----:B------:R1:W-:Y:S01]  /*a5d0*/  MUFU.TANH R98, R19 ;  /* 0x0000001300627308 */ /* 0x0003e20000002400 */
[----:B------:R-:W-:Y:S01]  /*a5e0*/  ISETP.GE.AND P5, PT, R8, R199, PT ;  /* 0x000000c70800720c */ /* 0x000fe20003fa6270 */
[----:B------:R-:W-:Y:S01]  /*a5f0*/  FMUL.FTZ R33, R33, c[0x0][0x2ec] ;  /* 0x0000bb0021217a20 */ /* 0x000fe20000410000 */
[----:B------:R-:W-:Y:S01]  /*a600*/  ISETP.LT.OR P3, PT, R44, R202, P3 ;  /* 0x000000ca2c00720c */ /* 0x000fe20001f61670 */
[----:B------:R-:W-:Y:S01]  /*a610*/  FMUL.FTZ R34, R34, c[0x0][0x2ec] ;  /* 0x0000bb0022227a20 */ /* 0x000fe20000410000 */
[C---:B------:R-:W-:Y:S01]  /*a620*/  ISETP.LT.OR P4, PT, R8.reuse, R208, P4 ;  /* 0x000000d00800720c */ /* 0x040fe20002781670 */
[----:B------:R-:W-:Y:S01]  /*a630*/  HMMA.16816.F32.BF16 R28, R12, R42, R28 ;  /* 0x0000002a0c1c723c */ /* 0x000fe2000004181c */
[C---:B------:R-:W-:Y:S01]  /*a640*/  ISETP.LT.OR P2, PT, R8.reuse, R206, P2 ;  /* 0x000000ce0800720c */ /* 0x040fe20001741670 */
[----:B------:R-:W-:Y:S01]  /*a650*/  LDSM.16.M88.4 R44, [R195+0x3c00] ;  /* 0x003c0000c32c783b */ /* 0x000fe20000000200 */
[C---:B------:R-:W-:Y:S01]  /*a660*/  ISETP.LT.OR P6, PT, R8.reuse, R204, P6 ;  /* 0x000000cc0800720c */ /* 0x040fe200037c1670 */
[----:B------:R5:W-:Y:S01]  /*a670*/  MUFU.TANH R245, R32 ;  /* 0x0000002000f57308 */ /* 0x000be20000002400 */
[----:B------:R-:W-:Y:S01]  /*a680*/  ISETP.LT.OR P5, PT, R8, R202, P5 ;  /* 0x000000ca0800720c */ /* 0x000fe20002fa1670 */
[----:B------:R-:W-:Y:S01]  /*a690*/  FMUL.FTZ R35, R35, c[0x0][0x2ec] ;  /* 0x0000bb0023237a20 */ /* 0x000fe20000410000 */
[----:B------:R-:W-:-:S02]  /*a6a0*/  IADD3 R8, R65, 0x29, RZ ;  /* 0x0000002941087810 */ /* 0x000fc40007ffe0ff */
[----:B------:R-:W-:Y:S01]  /*a6b0*/  FSEL R52, R52, -INF , !P0 ;  /* 0xff80000034347808 */ /* 0x000fe20004000000 */
[----:B-1----:R-:W1:Y:S01]  /*a6c0*/  LDSM.16.M88.4 R16, [R195+0x3800] ;  /* 0x00380000c310783b */ /* 0x002e620000000200 */
[----:B------:R-:W-:Y:S01]  /*a6d0*/  FSEL R175, R175, -INF , !P3 ;  /* 0xff800000afaf7808 */ /* 0x000fe20005800000 */
[----:B------:R-:W-:Y:S01]  /*a6e0*/  MUFU.TANH R244, R33 ;  /* 0x0000002100f47308 */ /* 0x000fe20000002400 */
[----:B------:R-:W-:Y:S02]  /*a6f0*/  FSEL R53, R53, -INF , !P6 ;  /* 0xff80000035357808 */ /* 0x000fe40007000000 */
[----:B------:R-:W-:Y:S02]  /*a700*/  FSEL R178, R178, -INF , !P5 ;  /* 0xff800000b2b27808 */ /* 0x000fe40006800000 */
[C---:B------:R-:W-:Y:S02]  /*a710*/  ISETP.GE.AND P0, PT, R8.reuse, R207, PT ;  /* 0x000000cf0800720c */ /* 0x040fe40003f06270 */
[C---:B------:R-:W-:Y:S01]  /*a720*/  ISETP.GE.AND P3, PT, R8.reuse, R205, PT ;  /* 0x000000cd0800720c */ /* 0x040fe20003f66270 */
[----:B------:R-:W-:Y:S01]  /*a730*/  MUFU.TANH R242, R34 ;  /* 0x0000002200f27308 */ /* 0x000fe20000002400 */
[----:B------:R-:W-:-:S02]  /*a740*/  ISETP.GE.AND P6, PT, R8, R203, PT ;  /* 0x000000cb0800720c */ /* 0x000fc40003fc6270 */
[----:B------:R-:W-:Y:S01]  /*a750*/  ISETP.GE.AND P5, PT, R8, R199, PT ;  /* 0x000000c70800720c */ /* 0x000fe20003fa6270 */
[----:B------:R-:W-:Y:S01]  /*a760*/  FMUL.FTZ R28, R28, c[0x0][0x2ec] ;  /* 0x0000bb001c1c7a20 */ /* 0x000fe20000410000 */
[----:B------:R-:W-:Y:S01]  /*a770*/  ISETP.LT.OR P0, PT, R8, R208, P0 ;  /* 0x000000d00800720c */ /* 0x000fe20000701670 */
[----:B------:R-:W-:Y:S01]  /*a780*/  FMUL.FTZ R30, R30, c[0x0][0x2ec] ;  /* 0x0000bb001e1e7a20 */ /* 0x000fe20000410000 */
[C---:B------:R-:W-:Y:S01]  /*a790*/  ISETP.LT.OR P3, PT, R8.reuse, R206, P3 ;  /* 0x000000ce0800720c */ /* 0x040fe20001f61670 */
[----:B------:R1:W-:Y:S01]  /*a7a0*/  MUFU.TANH R243, R28 ;  /* 0x0000001c00f37308 */ /* 0x0003e20000002400 */
[C---:B------:R-:W-:Y:S01]  /*a7b0*/  ISETP.LT.OR P6, PT, R8.reuse, R204, P6 ;  /* 0x000000cc0800720c */ /* 0x040fe200037c1670 */
[----:B------:R-:W-:Y:S01]  /*a7c0*/  FMUL.FTZ R29, R29, c[0x0][0x2ec] ;  /* 0x0000bb001d1d7a20 */ /* 0x000fe20000410000 */
[----:B------:R-:W-:Y:S01]  /*a7d0*/  ISETP.LT.OR P5, PT, R8, R202, P5 ;  /* 0x000000ca0800720c */ /* 0x000fe20002fa1670 */
[----:B------:R-:W-:Y:S01]  /*a7e0*/  FMUL.FTZ R31, R31, c[0x0][0x2ec] ;  /* 0x0000bb001f1f7a20 */ /* 0x000fe20000410000 */
[----:B------:R-:W-:Y:S01]  /*a7f0*/  HMMA.16816.F32.BF16 R8, R24, R10, RZ ;  /* 0x0000000a1808723c */ /* 0x000fe200000418ff */
[----:B------:R-:W-:-:S02]  /*a800*/  IADD3 R41, R65, 0x30, RZ ;  /* 0x0000003041297810 */ /* 0x000fc40007ffe0ff */
[----:B------:R-:W-:Y:S01]  /*a810*/  IADD3 R40, R65, 0x31, RZ ;  /* 0x0000003141287810 */ /* 0x000fe20007ffe0ff */
[----:B------:R-:W-:Y:S01]  /*a820*/  MUFU.TANH R241, R35 ;  /* 0x0000002300f17308 */ /* 0x000fe20000002400 */
[----:B------:R-:W-:Y:S02]  /*a830*/  FSEL R79, R79, -INF , !P4 ;  /* 0xff8000004f4f7808 */ /* 0x000fe40006000000 */
[----:B------:R-:W-:Y:S02]  /*a840*/  FSEL R55, R55, -INF , !P6 ;  /* 0xff80000037377808 */ /* 0x000fe40007000000 */
[CC--:B------:R-:W-:Y:S02]  /*a850*/  ISETP.GE.AND P4, PT, R41.reuse, R207.reuse, PT ;  /* 0x000000cf2900720c */ /* 0x0c0fe40003f86270 */
[----:B------:R-:W-:Y:S01]  /*a860*/  ISETP.GE.AND P6, PT, R40, R207, PT ;  /* 0x000000cf2800720c */ /* 0x000fe20003fc6270 */
[----:B------:R-:W-:Y:S01]  /*a870*/  MUFU.TANH R238, R30 ;  /* 0x0000001e00ee7308 */ /* 0x000fe20000002400 */
[----:B------:R-:W-:-:S02]  /*a880*/  ISETP.LT.OR P4, PT, R41, R208, P4 ;  /* 0x000000d02900720c */ /* 0x000fc40002781670 */
[----:B------:R-:W-:Y:S02]  /*a890*/  ISETP.LT.OR P6, PT, R40, R208, P6 ;  /* 0x000000d02800720c */ /* 0x000fe400037c1670 */
[----:B------:R-:W-:Y:S01]  /*a8a0*/  FSEL R105, R105, -INF , !P2 ;  /* 0xff80000069697808 */ /* 0x000fe20005000000 */
[----:B-1----:R-:W-:Y:S01]  /*a8b0*/  HMMA.16816.F32.BF16 R48, R24, R16, RZ ;  /* 0x000000101830723c */ /* 0x002fe200000418ff */
[----:B------:R-:W-:Y:S01]  /*a8c0*/  FSEL R78, R78, -INF , !P0 ;  /* 0xff8000004e4e7808 */ /* 0x000fe20004000000 */
[----:B------:R-:W-:Y:S01]  /*a8d0*/  MUFU.TANH R251, R29 ;  /* 0x0000001d00fb7308 */ /* 0x000fe20000002400 */
[----:B------:R-:W-:Y:S02]  /*a8e0*/  FSEL R110, R110, -INF , !P3 ;  /* 0xff8000006e6e7808 */ /* 0x000fe40005800000 */
[----:B------:R-:W-:Y:S02]  /*a8f0*/  FSEL R179, R179, -INF , !P5 ;  /* 0xff800000b3b37808 */ /* 0x000fe40006800000 */
[----:B------:R-:W-:Y:S01]  /*a900*/  FSEL R81, R81, -INF , !P4 ;  /* 0xff80000051517808 */ /* 0x000fe20006000000 */
[----:B------:R-:W-:Y:S01]  /*a910*/  HMMA.16816.F32.BF16 R8, R4, R42, R8 ;  /* 0x0000002a0408723c */ /* 0x000fe20000041808 */
[----:B------:R-:W-:Y:S01]  /*a920*/  FSEL R80, R80, -INF , !P6 ;  /* 0xff80000050507808 */ /* 0x000fe20007000000 */
[----:B------:R-:W-:Y:S01]  /*a930*/  MUFU.TANH R237, R31 ;  /* 0x0000001f00ed7308 */ /* 0x000fe20000002400 */
[----:B------:R-:W-:-:S02]  /*a940*/  ISETP.GE.AND P2, PT, R41, R205, PT ;  /* 0x000000cd2900720c */ /* 0x000fc40003f46270 */
[C---:B------:R-:W-:Y:S02]  /*a950*/  ISETP.GE.AND P0, PT, R41.reuse, R203, PT ;  /* 0x000000cb2900720c */ /* 0x040fe40003f06270 */
[C---:B------:R-:W-:Y:S02]  /*a960*/  ISETP.GE.AND P3, PT, R41.reuse, R199, PT ;  /* 0x000000c72900720c */ /* 0x040fe40003f66270 */
[C---:B------:R-:W-:Y:S01]  /*a970*/  ISETP.GE.AND P5, PT, R40.reuse, R205, PT ;  /* 0x000000cd2800720c */ /* 0x040fe20003fa6270 */
[----:B------:R-:W1:Y:S01]  /*a980*/  MUFU.TANH R248, R248 ;  /* 0x000000f800f87308 */ /* 0x000e620000002400 */
[C---:B------:R-:W-:Y:S02]  /*a990*/  ISETP.GE.AND P4, PT, R40.reuse, R203, PT ;  /* 0x000000cb2800720c */ /* 0x040fe40003f86270 */
[----:B------:R-:W-:Y:S02]  /*a9a0*/  ISETP.GE.AND P6, PT, R40, R199, PT ;  /* 0x000000c72800720c */ /* 0x000fe40003fc6270 */
[----:B------:R-:W-:-:S02]  /*a9b0*/  ISETP.LT.OR P2, PT, R41, R206, P2 ;  /* 0x000000ce2900720c */ /* 0x000fc40001741670 */
[C---:B------:R-:W-:Y:S02]  /*a9c0*/  ISETP.LT.OR P0, PT, R41.reuse, R204, P0 ;  /* 0x000000cc2900720c */ /* 0x040fe40000701670 */
[----:B------:R-:W-:Y:S02]  /*a9d0*/  ISETP.LT.OR P3, PT, R41, R202, P3 ;  /* 0x000000ca2900720c */ /* 0x000fe40001f61670 */
[C---:B------:R-:W-:Y:S02]  /*a9e0*/  ISETP.LT.OR P5, PT, R40.reuse, R206, P5 ;  /* 0x000000ce2800720c */ /* 0x040fe40002fa1670 */
[----:B------:R-:W-:Y:S01]  /*a9f0*/  ISETP.LT.OR P4, PT, R40, R204, P4 ;  /* 0x000000cc2800720c */ /* 0x000fe20002781670 */
[----:B------:R-:W-:Y:S01]  /*aa00*/  FMUL.FTZ R8, R8, c[0x0][0x2ec] ;  /* 0x0000bb0008087a20 */ /* 0x000fe20000410000 */
[----:B------:R-:W-:Y:S01]  /*aa10*/  ISETP.LT.OR P6, PT, R40, R202, P6 ;  /* 0x000000ca2800720c */ /* 0x000fe200037c1670 */
[----:B------:R-:W-:Y:S01]  /*aa20*/  FMUL.FTZ R10, R10, c[0x0][0x2ec] ;  /* 0x0000bb000a0a7a20 */ /* 0x000fe20000410000 */
[----:B------:R-:W1:Y:S01]  /*aa30*/  LDSM.16.M88.4 R40, [R185] ;  /* 0x00000000b928783b */ /* 0x000e620000000200 */
[----:B-----5:R-:W-:Y:S01]  /*aa40*/  IADD3 R32, R65, 0x38, RZ ;  /* 0x0000003841207810 */ /* 0x020fe20007ffe0ff */
[----:B------:R-:W-:Y:S01]  /*aa50*/  FMUL.FTZ R9, R9, c[0x0][0x2ec] ;  /* 0x0000bb0009097a20 */ /* 0x000fe20000410000 */
[----:B------:R-:W-:Y:S01]  /*aa60*/  IADD3 R28, R65, 0x39, RZ ;  /* 0x00000039411c7810 */ /* 0x000fe20007ffe0ff */
[----:B------:R-:W-:Y:S01]  /*aa70*/  FMUL.FTZ R11, R11, c[0x0][0x2ec] ;  /* 0x0000bb000b0b7a20 */ /* 0x000fe20000410000 */
[----:B------:R-:W-:Y:S01]  /*aa80*/  FSEL R129, R129, -INF , !P2 ;  /* 0xff80000081817808 */ /* 0x000fe20005000000 */
[----:B------:R-:W5:Y:S01]  /*aa90*/  MUFU.TANH R100, R8 ;  /* 0x0000000800647308 */ /* 0x000f620000002400 */
[----:B------:R-:W-:-:S02]  /*aaa0*/  FSEL R117, R117, -INF , !P5 ;  /* 0xff80000075757808 */ /* 0x000fc40006800000 */
[----:B------:R-:W-:Y:S02]  /*aab0*/  FSEL R231, R231, -INF , !P0 ;  /* 0xff800000e7e77808 */ /* 0x000fe40004000000 */
[----:B------:R-:W-:Y:S02]  /*aac0*/  FSEL R232, R232, -INF , !P4 ;  /* 0xff800000e8e87808 */ /* 0x000fe40006000000 */
[----:B------:R-:W-:Y:S01]  /*aad0*/  FSEL R240, R240, -INF , !P3 ;  /* 0xff800000f0f07808 */ /* 0x000fe20005800000 */
[----:B------:R-:W1:Y:S01]  /*aae0*/  MUFU.TANH R101, R10 ;  /* 0x0000000a00657308 */ /* 0x000e620000002400 */
[----:B------:R-:W-:Y:S02]  /*aaf0*/  FSEL R239, R239, -INF , !P6 ;  /* 0xff800000efef7808 */ /* 0x000fe40007000000 */
[C---:B------:R-:W-:Y:S02]  /*ab00*/  ISETP.GE.AND P2, PT, R32.reuse, R207, PT ;  /* 0x000000cf2000720c */ /* 0x040fe40003f46270 */
[----:B------:R-:W-:-:S02]  /*ab10*/  ISETP.GE.AND P5, PT, R32, R205, PT ;  /* 0x000000cd2000720c */ /* 0x000fc40003fa6270 */
[C---:B------:R-:W-:Y:S01]  /*ab20*/  ISETP.GE.AND P0, PT, R32.reuse, R203, PT ;  /* 0x000000cb2000720c */ /* 0x040fe20003f06270 */
[----:B------:R-:W1:Y:S01]  /*ab30*/  MUFU.TANH R102, R9 ;  /* 0x0000000900667308 */ /* 0x000e620000002400 */
[----:B------:R-:W-:Y:S02]  /*ab40*/  ISETP.GE.AND P4, PT, R32, R199, PT ;  /* 0x000000c72000720c */ /* 0x000fe40003f86270 */
[C---:B------:R-:W-:Y:S02]  /*ab50*/  ISETP.GE.AND P3, PT, R28.reuse, R207, PT ;  /* 0x000000cf1c00720c */ /* 0x040fe40003f66270 */
[----:B------:R-:W-:Y:S02]  /*ab60*/  ISETP.GE.AND P6, PT, R28, R205, PT ;  /* 0x000000cd1c00720c */ /* 0x000fe40003fc6270 */
[C---:B------:R-:W-:Y:S01]  /*ab70*/  ISETP.LT.OR P2, PT, R32.reuse, R208, P2 ;  /* 0x000000d02000720c */ /* 0x040fe20001741670 */
[----:B------:R2:W2:Y:S01]  /*ab80*/  MUFU.TANH R106, R11 ;  /* 0x0000000b006a7308 */ /* 0x0004a20000002400 */
[----:B------:R-:W-:-:S02]  /*ab90*/  ISETP.LT.OR P5, PT, R32, R206, P5 ;  /* 0x000000ce2000720c */ /* 0x000fc40002fa1670 */
[C---:B------:R-:W-:Y:S02]  /*aba0*/  ISETP.LT.OR P0, PT, R32.reuse, R204, P0 ;  /* 0x000000cc2000720c */ /* 0x040fe40000701670 */
[----:B------:R-:W-:Y:S02]  /*abb0*/  ISETP.LT.OR P4, PT, R32, R202, P4 ;  /* 0x000000ca2000720c */ /* 0x000fe40002781670 */
[C---:B------:R-:W-:Y:S02]  /*abc0*/  ISETP.LT.OR P3, PT, R28.reuse, R208, P3 ;  /* 0x000000d01c00720c */ /* 0x040fe40001f61670 */
[----:B------:R-:W-:Y:S01]  /*abd0*/  ISETP.LT.OR P6, PT, R28, R206, P6 ;  /* 0x000000ce1c00720c */ /* 0x000fe200037c1670 */
[----:B-1----:R-:W-:Y:S01]  /*abe0*/  HMMA.16816.F32.BF16 R48, R4, R40, R48 ;  /* 0x000000280430723c */ /* 0x002fe20000041830 */
[----:B------:R-:W-:Y:S02]  /*abf0*/  IADD3 R32, R65, 0x40, RZ ;  /* 0x0000004041207810 */ /* 0x000fe40007ffe0ff */
[----:B------:R-:W-:-:S02]  /*ac00*/  FSEL R82, R82, -INF , !P2 ;  /* 0xff80000052527808 */ /* 0x000fc40005000000 */
[----:B---3--:R-:W-:Y:S02]  /*ac10*/  FSEL R130, R130, -INF , !P5 ;  /* 0xff80000082827808 */ /* 0x008fe40006800000 */
[----:B----4-:R-:W-:Y:S01]  /*ac20*/  FSEL R85, R85, -INF , !P3 ;  /* 0xff80000055557808 */ /* 0x010fe20005800000 */
[----:B--2---:R-:W-:Y:S01]  /*ac30*/  HMMA.16816.F32.BF16 R8, R24, R44, RZ ;  /* 0x0000002c1808723c */ /* 0x004fe200000418ff */
[----:B------:R-:W-:Y:S02]  /*ac40*/  FSEL R167, R167, -INF , !P6 ;  /* 0xff800000a7a77808 */ /* 0x000fe40007000000 */
[C---:B------:R-:W-:Y:S02]  /*ac50*/  ISETP.GE.AND P2, PT, R32.reuse, R207, PT ;  /* 0x000000cf2000720c */ /* 0x040fe40003f46270 */
[C---:B------:R-:W-:Y:S02]  /*ac60*/  ISETP.GE.AND P5, PT, R32.reuse, R205, PT ;  /* 0x000000cd2000720c */ /* 0x040fe40003fa6270 */
[----:B------:R-:W-:-:S02]  /*ac70*/  ISETP.GE.AND P3, PT, R32, R203, PT ;  /* 0x000000cb2000720c */ /* 0x000fc40003f66270 */
[C---:B------:R-:W-:Y:S02]  /*ac80*/  ISETP.GE.AND P6, PT, R32.reuse, R199, PT ;  /* 0x000000c72000720c */ /* 0x040fe40003fc6270 */
[C---:B------:R-:W-:Y:S02]  /*ac90*/  ISETP.LT.OR P2, PT, R32.reuse, R208, P2 ;  /* 0x000000d02000720c */ /* 0x040fe40001741670 */
[C---:B------:R-:W-:Y:S02]  /*aca0*/  ISETP.LT.OR P5, PT, R32.reuse, R206, P5 ;  /* 0x000000ce2000720c */ /* 0x040fe40002fa1670 */
[----:B------:R-:W-:Y:S01]  /*acb0*/  ISETP.LT.OR P3, PT, R32, R204, P3 ;  /* 0x000000cc2000720c */ /* 0x000fe20001f61670 */
[----:B------:R-:W-:Y:S01]  /*acc0*/  FMUL.FTZ R48, R48, c[0x0][0x2ec] ;  /* 0x0000bb0030307a20 */ /* 0x000fe20000410000 */
[----:B------:R-:W-:Y:S01]  /*acd0*/  ISETP.LT.OR P6, PT, R32, R202, P6 ;  /* 0x000000ca2000720c */ /* 0x000fe200037c1670 */
[----:B------:R-:W-:Y:S01]  /*ace0*/  FMUL.FTZ R49, R49, c[0x0][0x2ec] ;  /* 0x0000bb0031317a20 */ /* 0x000fe20000410000 */
[----:B------:R-:W1:Y:S01]  /*acf0*/  LDSM.16.M88.4 R32, [R184] ;  /* 0x00000000b820783b */ /* 0x000e620000000200 */
[----:B------:R-:W-:Y:S01]  /*ad00*/  FSEL R235, R235, -INF , !P0 ;  /* 0xff800000ebeb7808 */ /* 0x000fe20004000000 */
[----:B------:R-:W-:Y:S01]  /*ad10*/  FMUL.FTZ R50, R50, c[0x0][0x2ec] ;  /* 0x0000bb0032327a20 */ /* 0x000fe20000410000 */
[----:B------:R-:W-:Y:S01]  /*ad20*/  FSEL R250, R250, -INF , !P4 ;  /* 0xff800000fafa7808 */ /* 0x000fe20006000000 */
[----:B------:R-:W-:Y:S01]  /*ad30*/  FMUL.FTZ R51, R51, c[0x0][0x2ec] ;  /* 0x0000bb0033337a20 */ /* 0x000fe20000410000 */
[C---:B------:R-:W-:Y:S01]  /*ad40*/  ISETP.GE.AND P0, PT, R28.reuse, R203, PT ;  /* 0x000000cb1c00720c */ /* 0x040fe20003f06270 */
[----:B------:R-:W-:Y:S01]  /*ad50*/  MUFU.TANH R219, R50 ;  /* 0x0000003200db7308 */ /* 0x000fe20000002400 */
[----:B------:R-:W-:Y:S01]  /*ad60*/  ISETP.GE.AND P4, PT, R28, R199, PT ;  /* 0x000000c71c00720c */ /* 0x000fe20003f86270 */
[----:B------:R-:W-:-:S04]  /*ad70*/  DEPBAR.LE SB0, 0x0 ;  /* 0x000080000000791a */ /* 0x000fc80000000000 */
[----:B------:R-:W-:Y:S01]  /*ad80*/  BAR.SYNC.DEFER_BLOCKING 0x0 ;  /* 0x0000000000007b1d */ /* 0x000fe20000010000 */
[C---:B------:R-:W-:Y:S02]  /*ad90*/  ISETP.LT.OR P0, PT, R28.reuse, R204, P0 ;  /* 0x000000cc1c00720c */ /* 0x040fe40000701670 */
[----:B------:R-:W-:Y:S02]  /*ada0*/  ISETP.LT.OR P4, PT, R28, R202, P4 ;  /* 0x000000ca1c00720c */ /* 0x000fe40002781670 */
[----:B------:R-:W-:Y:S01]  /*adb0*/  HMMA.16816.F32.BF16 R28, R20, R16, RZ ;  /* 0x00000010141c723c */ /* 0x000fe200000418ff */
[----:B------:R-:W-:Y:S02]  /*adc0*/  FSEL R236, R236, -INF , !P0 ;  /* 0xff800000ecec7808 */ /* 0x000fe40004000000 */
[----:B------:R-:W-:Y:S02]  /*add0*/  FSEL R87, R87, -INF , !P2 ;  /* 0xff80000057577808 */ /* 0x000fe40005000000 */
[----:B------:R-:W-:-:S02]  /*ade0*/  ISETP.GE.AND P0, PT, R103, R207, PT ;  /* 0x000000cf6700720c */ /* 0x000fc40003f06270 */
[C---:B------:R-:W-:Y:S02]  /*adf0*/  ISETP.GE.AND P2, PT, R103.reuse, R203, PT ;  /* 0x000000cb6700720c */ /* 0x040fe40003f46270 */
[C---:B------:R-:W-:Y:S02]  /*ae00*/  ISETP.LT.OR P0, PT, R103.reuse, R208, P0 ;  /* 0x000000d06700720c */ /* 0x040fe40000701670 */
[----:B------:R-:W-:Y:S02]  /*ae10*/  ISETP.LT.OR P2, PT, R103, R204, P2 ;  /* 0x000000cc6700720c */ /* 0x000fe40001741670 */
[----:B------:R-:W-:Y:S02]  /*ae20*/  IADD3 R17, R65, 0x48, RZ ;  /* 0x0000004841117810 */ /* 0x000fe40007ffe0ff */
[----:B------:R-:W-:Y:S02]  /*ae30*/  FSEL R173, R83, -INF , !P4 ;  /* 0xff80000053ad7808 */ /* 0x000fe40006000000 */
[----:B------:R-:W-:-:S02]  /*ae40*/  FSEL R90, R90, -INF , !P0 ;  /* 0xff8000005a5a7808 */ /* 0x000fc40004000000 */
[----:B------:R-:W-:Y:S02]  /*ae50*/  FSEL R176, R88, -INF , !P3 ;  /* 0xff80000058b07808 */ /* 0x000fe40005800000 */
[----:B------:R-:W-:Y:S01]  /*ae60*/  FSEL R111, R89, -INF , !P2 ;  /* 0xff800000596f7808 */ /* 0x000fe20005000000 */
[----:B------:R-:W-:Y:S01]  /*ae70*/  MUFU.TANH R88, R51 ;  /* 0x0000003300587308 */ /* 0x000fe20000002400 */
[C---:B------:R-:W-:Y:S01]  /*ae80*/  ISETP.GE.AND P4, PT, R103.reuse, R205, PT ;  /* 0x000000cd6700720c */ /* 0x040fe20003f86270 */
[----:B------:R-:W-:Y:S01]  /*ae90*/  HMMA.16816.F32.BF16 R28, R12, R40, R28 ;  /* 0x000000280c1c723c */ /* 0x000fe2000004181c */
[----:B------:R-:W-:Y:S02]  /*aea0*/  ISETP.GE.AND P0, PT, R103, R199, PT ;  /* 0x000000c76700720c */ /* 0x000fe40003f06270 */
[C---:B------:R-:W-:Y:S02]  /*aeb0*/  ISETP.GE.AND P3, PT, R17.reuse, R203, PT ;  /* 0x000000cb1100720c */ /* 0x040fe40003f66270 */
[----:B------:R-:W-:-:S02]  /*aec0*/  ISETP.GE.AND P2, PT, R17, R199, PT ;  /* 0x000000c71100720c */ /* 0x000fc40003f46270 */
[C---:B------:R-:W-:Y:S01]  /*aed0*/  ISETP.LT.OR P4, PT, R103.reuse, R206, P4 ;  /* 0x000000ce6700720c */ /* 0x040fe20002781670 */
[----:B-1----:R-:W-:Y:S01]  /*aee0*/  HMMA.16816.F32.BF16 R8, R4, R32, R8 ;  /* 0x000000200408723c */ /* 0x002fe20000041808 */
[----:B------:R-:W-:Y:S02]  /*aef0*/  ISETP.LT.OR P0, PT, R103, R202, P0 ;  /* 0x000000ca6700720c */ /* 0x000fe40000701670 */
[C---:B------:R-:W-:Y:S01]  /*af00*/  ISETP.LT.OR P3, PT, R17.reuse, R204, P3 ;  /* 0x000000cc1100720c */ /* 0x040fe20001f61670 */
[----:B------:R-:W-:Y:S01]  /*af10*/  MUFU.TANH R103, R48 ;  /* 0x0000003000677308 */ /* 0x000fe20000002400 */
[----:B------:R-:W-:Y:S02]  /*af20*/  ISETP.LT.OR P2, PT, R17, R202, P2 ;  /* 0x000000ca1100720c */ /* 0x000fe40001741670 */
[----:B------:R-:W-:Y:S02]  /*af30*/  IADD3 R16, R65, 0x49, RZ ;  /* 0x0000004941107810 */ /* 0x000fe40007ffe0ff */
[----:B------:R-:W-:-:S02]  /*af40*/  FSEL R41, R84, -INF , !P5 ;  /* 0xff80000054297808 */ /* 0x000fc40006800000 */
[----:B------:R-:W-:Y:S02]  /*af50*/  FSEL R40, R86, -INF , !P4 ;  /* 0xff80000056287808 */ /* 0x000fe40006000000 */
[----:B------:R-:W-:Y:S01]  /*af60*/  FSEL R249, R249, -INF , !P6 ;  /* 0xff800000f9f97808 */ /* 0x000fe20007000000 */
[----:B------:R1:W-:Y:S01]  /*af70*/  MUFU.TANH R86, R49 ;  /* 0x0000003100567308 */ /* 0x0003e20000002400 */
[----:B------:R-:W-:Y:S01]  /*af80*/  FSEL R248, R248, -INF , !P0 ;  /* 0xff800000f8f87808 */ /* 0x000fe20004000000 */
[----:B------:R-:W-:Y:S01]  /*af90*/  FMUL.FTZ R28, R28, c[0x0][0x2ec] ;  /* 0x0000bb001c1c7a20 */ /* 0x000fe20000410000 */
[----:B------:R-:W-:Y:S01]  /*afa0*/  FSEL R252, R252, -INF , !P3 ;  /* 0xff800000fcfc7808 */ /* 0x000fe20005800000 */
[----:B------:R-:W-:Y:S01]  /*afb0*/  FMUL.FTZ R29, R29, c[0x0][0x2ec] ;  /* 0x0000bb001d1d7a20 */ /* 0x000fe20000410000 */
[----:B------:R-:W-:Y:S01]  /*afc0*/  FSEL R247, R247, -INF , !P2 ;  /* 0xff800000f7f77808 */ /* 0x000fe20005000000 */
[----:B------:R-:W-:Y:S01]  /*afd0*/  FMUL.FTZ R30, R30, c[0x0][0x2ec] ;  /* 0x0000bb001e1e7a20 */ /* 0x000fe20000410000 */
[----:B------:R-:W-:Y:S01]  /*afe0*/  ISETP.GE.AND P5, PT, R17, R207, PT ;  /* 0x000000cf1100720c */ /* 0x000fe20003fa6270 */
[----:B------:R-:W-:Y:S01]  /*aff0*/  FMUL.FTZ R31, R31, c[0x0][0x2ec] ;  /* 0x0000bb001f1f7a20 */ /* 0x000fe20000410000 */
[----:B------:R-:W-:Y:S01]  /*b000*/  ISETP.GE.AND P4, PT, R17, R205, PT ;  /* 0x000000cd1100720c */ /* 0x000fe20003f86270 */
[----:B------:R-:W2:Y:S01]  /*b010*/  MUFU.TANH R234, R28 ;  /* 0x0000001c00ea7308 */ /* 0x000ea20000002400 */
[----:B------:R-:W-:Y:S01]  /*b020*/  ISETP.GE.AND P6, PT, R16, R207, PT ;  /* 0x000000cf1000720c */ /* 0x000fe20003fc6270 */
[----:B------:R-:W-:Y:S01]  /*b030*/  FMUL.FTZ R8, R8, c[0x0][0x2ec] ;  /* 0x0000bb0008087a20 */ /* 0x000fe20000410000 */
[C---:B------:R-:W-:Y:S01]  /*b040*/  ISETP.GE.AND P0, PT, R16.reuse, R205, PT ;  /* 0x000000cd1000720c */ /* 0x040fe20003f06270 */
[----:B------:R-:W-:Y:S01]  /*b050*/  FMUL.FTZ R9, R9, c[0x0][0x2ec] ;  /* 0x0000bb0009097a20 */ /* 0x000fe20000410000 */
[C---:B------:R-:W-:Y:S01]  /*b060*/  ISETP.GE.AND P3, PT, R16.reuse, R203, PT ;  /* 0x000000cb1000720c */ /* 0x040fe20003f66270 */
[----:B-1----:R-:W-:Y:S01]  /*b070*/  HMMA.16816.F32.BF16 R48, R20, R44, RZ ;  /* 0x0000002c1430723c */ /* 0x002fe200000418ff */
[----:B------:R-:W-:Y:S01]  /*b080*/  ISETP.GE.AND P2, PT, R16, R199, PT ;  /* 0x000000c71000720c */ /* 0x000fe20003f46270 */
[----:B------:R-:W-:Y:S01]  /*b090*/  MUFU.TANH R233, R29 ;  /* 0x0000001d00e97308 */ /* 0x000fe20000002400 */
[C---:B------:R-:W-:Y:S01]  /*b0a0*/  ISETP.LT.OR P5, PT, R17.reuse, R208, P5 ;  /* 0x000000d01100720c */ /* 0x040fe20002fa1670 */
[----:B------:R-:W-:Y:S01]  /*b0b0*/  FMUL.FTZ R225, R10, c[0x0][0x2ec] ;  /* 0x0000bb000ae17a20 */ /* 0x000fe20000410000 */
[----:B------:R-:W-:Y:S01]  /*b0c0*/  ISETP.LT.OR P4, PT, R17, R206, P4 ;  /* 0x000000ce1100720c */ /* 0x000fe20002781670 */
[----:B------:R-:W-:Y:S01]  /*b0d0*/  FMUL.FTZ R224, R11, c[0x0][0x2ec] ;  /* 0x0000bb000be07a20 */ /* 0x000fe20000410000 */
[----:B------:R-:W-:-:S02]  /*b0e0*/  ISETP.LT.OR P6, PT, R16, R208, P6 ;  /* 0x000000d01000720c */ /* 0x000fc400037c1670 */
[C---:B------:R-:W-:Y:S01]  /*b0f0*/  ISETP.LT.OR P0, PT, R16.reuse, R206, P0 ;  /* 0x000000ce1000720c */ /* 0x040fe20000701670 */
[----:B------:R-:W1:Y:S01]  /*b100*/  MUFU.TANH R227, R30 ;  /* 0x0000001e00e37308 */ /* 0x000e620000002400 */
[C---:B------:R-:W-:Y:S02]  /*b110*/  ISETP.LT.OR P3, PT, R16.reuse, R204, P3 ;  /* 0x000000cc1000720c */ /* 0x040fe40001f61670 */
[----:B------:R-:W-:Y:S02]  /*b120*/  ISETP.LT.OR P2, PT, R16, R202, P2 ;  /* 0x000000ca1000720c */ /* 0x000fe40001741670 */
[----:B------:R-:W-:Y:S02]  /*b130*/  IADD3 R16, R65, 0x50, RZ ;  /* 0x0000005041107810 */ /* 0x000fe40007ffe0ff */
[----:B------:R-:W-:Y:S01]  /*b140*/  FSEL R83, R92, -INF , !P5 ;  /* 0xff8000005c537808 */ /* 0x000fe20006800000 */
[----:B------:R3:W-:Y:S01]  /*b150*/  MUFU.TANH R220, R31 ;  /* 0x0000001f00dc7308 */ /* 0x0007e20000002400 */
[----:B------:R-:W-:-:S02]  /*b160*/  FSEL R45, R93, -INF , !P4 ;  /* 0xff8000005d2d7808 */ /* 0x000fc40006000000 */
[----:B------:R-:W-:Y:S02]  /*b170*/  FSEL R84, R94, -INF , !P6 ;  /* 0xff8000005e547808 */ /* 0x000fe40007000000 */
[----:B------:R-:W-:Y:S02]  /*b180*/  FSEL R44, R96, -INF , !P0 ;  /* 0xff800000602c7808 */ /* 0x000fe40004000000 */
[C---:B------:R-:W-:Y:S01]  /*b190*/  ISETP.GE.AND P5, PT, R16.reuse, R207, PT ;  /* 0x000000cf1000720c */ /* 0x040fe20003fa6270 */
[----:B------:R-:W-:Y:S01]  /*b1a0*/  MUFU.TANH R225, R225 ;  /* 0x000000e100e17308 */ /* 0x000fe20000002400 */
[C---:B------:R-:W-:Y:S02]  /*b1b0*/  ISETP.GE.AND P4, PT, R16.reuse, R205, PT ;  /* 0x000000cd1000720c */ /* 0x040fe40003f86270 */
[C---:B------:R-:W-:Y:S02]  /*b1c0*/  ISETP.GE.AND P6, PT, R16.reuse, R203, PT ;  /* 0x000000cb1000720c */ /* 0x040fe40003fc6270 */
[----:B------:R-:W-:-:S02]  /*b1d0*/  ISETP.GE.AND P0, PT, R16, R199, PT ;  /* 0x000000c71000720c */ /* 0x000fc40003f06270 */
[C---:B------:R-:W-:Y:S01]  /*b1e0*/  ISETP.LT.OR P5, PT, R16.reuse, R208, P5 ;  /* 0x000000d01000720c */ /* 0x040fe20002fa1670 */
[----:B---3--:R-:W-:Y:S01]  /*b1f0*/  HMMA.16816.F32.BF16 R28, R12, R32, R48 ;  /* 0x000000200c1c723c */ /* 0x008fe20000041830 */
[C---:B------:R-:W-:Y:S01]  /*b200*/  ISETP.LT.OR P4, PT, R16.reuse, R206, P4 ;  /* 0x000000ce1000720c */ /* 0x040fe20002781670 */
[----:B------:R-:W-:Y:S01]  /*b210*/  MUFU.TANH R51, R8 ;  /* 0x0000000800337308 */ /* 0x000fe20000002400 */
[C---:B------:R-:W-:Y:S02]  /*b220*/  ISETP.LT.OR P6, PT, R16.reuse, R204, P6 ;  /* 0x000000cc1000720c */ /* 0x040fe400037c1670 */
[----:B------:R-:W-:Y:S02]  /*b230*/  ISETP.LT.OR P0, PT, R16, R202, P0 ;  /* 0x000000ca1000720c */ /* 0x000fe40000701670 */
[----:B------:R-:W-:Y:S02]  /*b240*/  IADD3 R16, R65, 0x51, RZ ;  /* 0x0000005141107810 */ /* 0x000fe40007ffe0ff */
[----:B------:R-:W-:Y:S01]  /*b250*/  FSEL R107, R91, -INF , !P3 ;  /* 0xff8000005b6b7808 */ /* 0x000fe20005800000 */
[----:B------:R3:W-:Y:S01]  /*b260*/  MUFU.TANH R50, R9 ;  /* 0x0000000900327308 */ /* 0x0007e20000002400 */
[----:B------:R-:W-:-:S02]  /*b270*/  ISETP.GE.AND P3, PT, R16, R207, PT ;  /* 0x000000cf1000720c */ /* 0x000fc40003f66270 */
[----:B------:R-:W-:Y:S02]  /*b280*/  FSEL R246, R246, -INF , !P2 ;  /* 0xff800000f6f67808 */ /* 0x000fe40005000000 */
[C---:B------:R-:W-:Y:S02]  /*b290*/  ISETP.LT.OR P3, PT, R16.reuse, R208, P3 ;  /* 0x000000d01000720c */ /* 0x040fe40001f61670 */
[----:B------:R-:W-:Y:S01]  /*b2a0*/  FSEL R49, R95, -INF , !P5 ;  /* 0xff8000005f317808 */ /* 0x000fe20006800000 */
[----:B------:R-:W-:Y:S01]  /*b2b0*/  MUFU.TANH R224, R224 ;  /* 0x000000e000e07308 */ /* 0x000fe20000002400 */
[----:B------:R-:W-:Y:S02]  /*b2c0*/  FSEL R48, R99, -INF , !P3 ;  /* 0xff80000063307808 */ /* 0x000fe40005800000 */
[C---:B------:R-:W-:Y:S02]  /*b2d0*/  ISETP.GE.AND P2, PT, R16.reuse, R205, PT ;  /* 0x000000cd1000720c */ /* 0x040fe40003f46270 */
[----:B------:R-:W-:Y:S01]  /*b2e0*/  ISETP.GE.AND P5, PT, R16, R203, PT ;  /* 0x000000cb1000720c */ /* 0x000fe20003fa6270 */
[----:B------:R-:W-:Y:S01]  /*b2f0*/  FMUL.FTZ R28, R28, c[0x0][0x2ec] ;  /* 0x0000bb001c1c7a20 */ /* 0x000fe20000410000 */
[C---:B------:R-:W-:Y:S01]  /*b300*/  ISETP.GE.AND P3, PT, R16.reuse, R199, PT ;  /* 0x000000c71000720c */ /* 0x040fe20003f66270 */
[-C--:B---3--:R-:W-:Y:S01]  /*b310*/  HMMA.16816.F32.BF16 R8, R20, R18.reuse, RZ ;  /* 0x000000121408723c */ /* 0x088fe200000418ff */
[C---:B------:R-:W-:Y:S01]  /*b320*/  ISETP.LT.OR P2, PT, R16.reuse, R206, P2 ;  /* 0x000000ce1000720c */ /* 0x040fe20001741670 */
[----:B------:R-:W-:Y:S01]  /*b330*/  FMUL.FTZ R29, R29, c[0x0][0x2ec] ;  /* 0x0000bb001d1d7a20 */ /* 0x000fe20000410000 */
[----:B------:R-:W-:Y:S01]  /*b340*/  ISETP.LT.OR P5, PT, R16, R204, P5 ;  /* 0x000000cc1000720c */ /* 0x000fe20002fa1670 */
[----:B------:R-:W-:Y:S01]  /*b350*/  FMUL.FTZ R30, R30, c[0x0][0x2ec] ;  /* 0x0000bb001e1e7a20 */ /* 0x000fe20000410000 */
[----:B------:R-:W-:Y:S01]  /*b360*/  ISETP.LT.OR P3, PT, R16, R202, P3 ;  /* 0x000000ca1000720c */ /* 0x000fe20001f61670 */
[----:B------:R-:W-:Y:S01]  /*b370*/  MUFU.TANH R221, R28 ;  /* 0x0000001c00dd7308 */ /* 0x000fe20000002400 */
[C---:B------:R-:W-:Y:S01]  /*b380*/  IADD3 R91, R65.reuse, 0x58, RZ ;  /* 0x00000058415b7810 */ /* 0x040fe20007ffe0ff */
[----:B------:R-:W-:Y:S01]  /*b390*/  HMMA.16816.F32.BF16 R16, R24, R18, RZ ;  /* 0x000000121810723c */ /* 0x000fe200000418ff */
[----:B------:R-:W-:Y:S01]  /*b3a0*/  IADD3 R89, R65, 0x59, RZ ;  /* 0x0000005941597810 */ /* 0x000fe20007ffe0ff */
[----:B------:R-:W-:Y:S01]  /*b3b0*/  FMUL.FTZ R169, R31, c[0x0][0x2ec] ;  /* 0x0000bb001fa97a20 */ /* 0x000fe20000410000 */
[----:B------:R-:W-:-:S02]  /*b3c0*/  FSEL R33, R97, -INF , !P4 ;  /* 0xff80000061217808 */ /* 0x000fc40006000000 */
[----:B------:R-:W-:Y:S01]  /*b3d0*/  FSEL R32, R98, -INF , !P2 ;  /* 0xff80000062207808 */ /* 0x000fe20005000000 */
[----:B------:R-:W-:Y:S01]  /*b3e0*/  MUFU.TANH R214, R29 ;  /* 0x0000001d00d67308 */ /* 0x000fe20000002400 */
[----:B------:R-:W-:Y:S01]  /*b3f0*/  FSEL R245, R245, -INF , !P6 ;  /* 0xff800000f5f57808 */ /* 0x000fe20007000000 */
[----:B------:R-:W-:Y:S01]  /*b400*/  HMMA.16816.F32.BF16 R20, R20, R46, RZ ;  /* 0x0000002e1414723c */ /* 0x000fe200000418ff */
[----:B------:R-:W-:Y:S02]  /*b410*/  FSEL R244, R244, -INF , !P5 ;  /* 0xff800000f4f47808 */ /* 0x000fe40006800000 */
[----:B------:R-:W-:Y:S02]  /*b420*/  FSEL R242, R242, -INF , !P0 ;  /* 0xff800000f2f27808 */ /* 0x000fe40004000000 */
[----:B------:R-:W-:Y:S01]  /*b430*/  FSEL R241, R241, -INF , !P3 ;  /* 0xff800000f1f17808 */ /* 0x000fe20005800000 */
[----:B------:R5:W-:Y:S01]  /*b440*/  MUFU.TANH R170, R30 ;  /* 0x0000001e00aa7308 */ /* 0x000be20000002400 */
[C---:B------:R-:W-:Y:S01]  /*b450*/  ISETP.GE.AND P4, PT, R91.reuse, R207, PT ;  /* 0x000000cf5b00720c */ /* 0x040fe20003f86270 */
[----:B------:R-:W-:Y:S01]  /*b460*/  HMMA.16816.F32.BF16 R8, R12, R42, R8 ;  /* 0x0000002a0c08723c */ /* 0x000fe20000041808 */
[----:B------:R-:W-:-:S02]  /*b470*/  ISETP.GE.AND P2, PT, R91, R205, PT ;  /* 0x000000cd5b00720c */ /* 0x000fc40003f46270 */
[C---:B------:R-:W-:Y:S02]  /*b480*/  ISETP.GE.AND P6, PT, R91.reuse, R203, PT ;  /* 0x000000cb5b00720c */ /* 0x040fe40003fc6270 */
[----:B------:R-:W-:Y:S01]  /*b490*/  ISETP.GE.AND P5, PT, R91, R199, PT ;  /* 0x000000c75b00720c */ /* 0x000fe20003fa6270 */
[----:B------:R-:W-:Y:S01]  /*b4a0*/  MUFU.TANH R169, R169 ;  /* 0x000000a900a97308 */ /* 0x000fe20000002400 */
[C---:B------:R-:W-:Y:S01]  /*b4b0*/  ISETP.GE.AND P0, PT, R89.reuse, R207, PT ;  /* 0x000000cf5900720c */ /* 0x040fe20003f06270 */
[----:B------:R-:W-:Y:S01]  /*b4c0*/  HMMA.16816.F32.BF16 R16, R4, R42, R16 ;  /* 0x0000002a0410723c */ /* 0x000fe20000041810 */
[----:B------:R-:W-:Y:S02]  /*b4d0*/  ISETP.GE.AND P3, PT, R89, R205, PT ;  /* 0x000000cd5900720c */ /* 0x000fe40003f66270 */
[C---:B------:R-:W-:Y:S02]  /*b4e0*/  ISETP.LT.OR P4, PT, R91.reuse, R208, P4 ;  /* 0x000000d05b00720c */ /* 0x040fe40002781670 */
[----:B------:R-:W-:-:S02]  /*b4f0*/  ISETP.LT.OR P2, PT, R91, R206, P2 ;  /* 0x000000ce5b00720c */ /* 0x000fc40001741670 */
[C---:B------:R-:W-:Y:S01]  /*b500*/  ISETP.LT.OR P6, PT, R91.reuse, R204, P6 ;  /* 0x000000cc5b00720c */ /* 0x040fe200037c1670 */
[----:B------:R-:W-:Y:S01]  /*b510*/  HMMA.16816.F32.BF16 R24, R24, R46, RZ ;  /* 0x0000002e1818723c */ /* 0x000fe200000418ff */
[----:B------:R-:W-:Y:S02]  /*b520*/  ISETP.LT.OR P5, PT, R91, R202, P5 ;  /* 0x000000ca5b00720c */ /* 0x000fe40002fa1670 */
[C---:B------:R-:W-:Y:S02]  /*b530*/  ISETP.LT.OR P0, PT, R89.reuse, R208, P0 ;  /* 0x000000d05900720c */ /* 0x040fe40000701670 */
[----:B------:R-:W-:Y:S02]  /*b540*/  ISETP.LT.OR P3, PT, R89, R206, P3 ;  /* 0x000000ce5900720c */ /* 0x000fe40001f61670 */
[----:B------:R-:W-:Y:S01]  /*b550*/  IADD3 R42, R65, 0x60, RZ ;  /* 0x00000060412a7810 */ /* 0x000fe20007ffe0ff */
[-C--:B------:R-:W-:Y:S01]  /*b560*/  HMMA.16816.F32.BF16 R20, R12, R34.reuse, R20 ;  /* 0x000000220c14723c */ /* 0x080fe20000041814 */
[----:B------:R-:W-:Y:S01]  /*b570*/  FSEL R243, R243, -INF , !P6 ;  /* 0xff800000f3f37808 */ /* 0x000fe20007000000 */
[----:B------:R-:W-:Y:S01]  /*b580*/  FMUL.FTZ R10, R10, c[0x0][0x2ec] ;  /* 0x0000bb000a0a7a20 */ /* 0x000fe20000410000 */
[----:B------:R-:W-:Y:S01]  /*b590*/  FSEL R238, R238, -INF , !P5 ;  /* 0xff800000eeee7808 */ /* 0x000fe20006800000 */
[----:B------:R-:W-:Y:S01]  /*b5a0*/  FMUL.FTZ R8, R8, c[0x0][0x2ec] ;  /* 0x0000bb0008087a20 */ /* 0x000fe20000410000 */
[----:B-----5:R-:W-:Y:S01]  /*b5b0*/  FSEL R30, R100, -INF , !P4 ;  /* 0xff800000641e7808 */ /* 0x020fe20006000000 */
[----:B------:R3:W-:Y:S01]  /*b5c0*/  MUFU.TANH R180, R10 ;  /* 0x0000000a00b47308 */ /* 0x0007e20000002400 */
[----:B------:R-:W-:Y:S01]  /*b5d0*/  FSEL R29, R101, -INF , !P2 ;  /* 0xff800000651d7808 */ /* 0x000fe20005000000 */
[----:B------:R-:W-:Y:S01]  /*b5e0*/  FMUL.FTZ R16, R16, c[0x0][0x2ec] ;  /* 0x0000bb0010107a20 */ /* 0x000fe20000410000 */
[----:B------:R-:W-:Y:S01]  /*b5f0*/  FSEL R31, R102, -INF , !P0 ;  /* 0xff800000661f7808 */ /* 0x000fe20004000000 */
[----:B------:R-:W-:Y:S01]  /*b600*/  FMUL.FTZ R12, R18, c[0x0][0x2ec] ;  /* 0x0000bb00120c7a20 */ /* 0x000fe20000410000 */
[----:B------:R-:W-:Y:S01]  /*b610*/  FSEL R28, R106, -INF , !P3 ;  /* 0xff8000006a1c7808 */ /* 0x000fe20005800000 */
[----:B------:R-:W-:Y:S01]  /*b620*/  FMUL.FTZ R9, R9, c[0x0][0x2ec] ;  /* 0x0000bb0009097a20 */ /* 0x000fe20000410000 */
[C---:B------:R-:W-:Y:S01]  /*b630*/  ISETP.GE.AND P6, PT, R89.reuse, R203, PT ;  /* 0x000000cb5900720c */ /* 0x040fe20003fc6270 */
[----:B------:R-:W4:Y:S01]  /*b640*/  MUFU.TANH R16, R16 ;  /* 0x0000001000107308 */ /* 0x000f220000002400 */
[----:B------:R-:W-:Y:S01]  /*b650*/  ISETP.GE.AND P5, PT, R89, R199, PT ;  /* 0x000000c75900720c */ /* 0x000fe20003fa6270 */
[----:B------:R-:W-:Y:S01]  /*b660*/  HMMA.16816.F32.BF16 R24, R4, R34, R24 ;  /* 0x000000220418723c */ /* 0x000fe20000041818 */
[C---:B------:R-:W-:Y:S01]  /*b670*/  ISETP.GE.AND P4, PT, R42.reuse, R207, PT ;  /* 0x000000cf2a00720c */ /* 0x040fe20003f86270 */
[----:B------:R-:W-:Y:S01]  /*b680*/  FMUL.FTZ R13, R11, c[0x0][0x2ec] ;  /* 0x0000bb000b0d7a20 */ /* 0x000fe20000410000 */
[C---:B------:R-:W-:Y:S01]  /*b690*/  ISETP.GE.AND P2, PT, R42.reuse, R205, PT ;  /* 0x000000cd2a00720c */ /* 0x040fe20003f46270 */
[----:B------:R-:W-:Y:S01]  /*b6a0*/  FMUL.FTZ R17, R17, c[0x0][0x2ec] ;  /* 0x0000bb0011117a20 */ /* 0x000fe20000410000 */
[C---:B------:R-:W-:Y:S01]  /*b6b0*/  ISETP.GE.AND P0, PT, R42.reuse, R203, PT ;  /* 0x000000cb2a00720c */ /* 0x040fe20003f06270 */
[----:B------:R-:W5:Y:S01]  /*b6c0*/  MUFU.TANH R12, R12 ;  /* 0x0000000c000c7308 */ /* 0x000f620000002400 */
[----:B------:R-:W-:Y:S01]  /*b6d0*/  ISETP.GE.AND P3, PT, R42, R199, PT ;  /* 0x000000c72a00720c */ /* 0x000fe20003f66270 */
[----:B------:R-:W-:Y:S01]  /*b6e0*/  FMUL.FTZ R19, R19, c[0x0][0x2ec] ;  /* 0x0000bb0013137a20 */ /* 0x000fe20000410000 */
[C---:B------:R-:W-:Y:S01]  /*b6f0*/  ISETP.LT.OR P6, PT, R89.reuse, R204, P6 ;  /* 0x000000cc5900720c */ /* 0x040fe200037c1670 */
[----:B------:R-:W-:Y:S01]  /*b700*/  FMUL.FTZ R20, R20, c[0x0][0x2ec] ;  /* 0x0000bb0014147a20 */ /* 0x000fe20000410000 */
[----:B------:R-:W-:Y:S01]  /*b710*/  ISETP.LT.OR P5, PT, R89, R202, P5 ;  /* 0x000000ca5900720c */ /* 0x000fe20002fa1670 */
[----:B------:R-:W-:Y:S01]  /*b720*/  FMUL.FTZ R21, R21, c[0x0][0x2ec] ;  /* 0x0000bb0015157a20 */ /* 0x000fe20000410000 */
[C---:B------:R-:W-:Y:S01]  /*b730*/  ISETP.LT.OR P4, PT, R42.reuse, R208, P4 ;  /* 0x000000d02a00720c */ /* 0x040fe20002781670 */
[----:B------:R-:W1:Y:S01]  /*b740*/  MUFU.TANH R230, R8 ;  /* 0x0000000800e67308 */ /* 0x000e620000002400 */
[----:B------:R-:W-:Y:S01]  /*b750*/  ISETP.LT.OR P2, PT, R42, R206, P2 ;  /* 0x000000ce2a00720c */ /* 0x000fe20001741670 */
[----:B------:R-:W-:Y:S01]  /*b760*/  FMUL.FTZ R22, R22, c[0x0][0x2ec] ;  /* 0x0000bb0016167a20 */ /* 0x000fe20000410000 */
[C---:B------:R-:W-:Y:S01]  /*b770*/  ISETP.LT.OR P0, PT, R42.reuse, R204, P0 ;  /* 0x000000cc2a00720c */ /* 0x040fe20000701670 */
[----:B------:R-:W-:Y:S01]  /*b780*/  FMUL.FTZ R23, R23, c[0x0][0x2ec] ;  /* 0x0000bb0017177a20 */ /* 0x000fe20000410000 */
[----:B------:R-:W-:-:S02]  /*b790*/  ISETP.LT.OR P3, PT, R42, R202, P3 ;  /* 0x000000ca2a00720c */ /* 0x000fc40001f61670 */
[----:B------:R-:W-:Y:S01]  /*b7a0*/  IADD3 R42, R65, 0x61, RZ ;  /* 0x00000061412a7810 */ /* 0x000fe20007ffe0ff */
[----:B------:R1:W1:Y:S01]  /*b7b0*/  MUFU.TANH R228, R9 ;  /* 0x0000000900e47308 */ /* 0x0002620000002400 */
[----:B------:R-:W-:Y:S01]  /*b7c0*/  FSEL R251, R251, -INF , !P6 ;  /* 0xff800000fbfb7808 */ /* 0x000fe20007000000 */
[----:B------:R-:W-:Y:S01]  /*b7d0*/  FMUL.FTZ R7, R24, c[0x0][0x2ec] ;  /* 0x0000bb0018077a20 */ /* 0x000fe20000410000 */
[----:B------:R-:W-:Y:S01]  /*b7e0*/  FSEL R237, R237, -INF , !P5 ;  /* 0xff800000eded7808 */ /* 0x000fe20006800000 */
[----:B------:R-:W-:Y:S01]  /*b7f0*/  FMUL.FTZ R26, R26, c[0x0][0x2ec] ;  /* 0x0000bb001a1a7a20 */ /* 0x000fe20000410000 */
[C---:B------:R-:W-:Y:S01]  /*b800*/  ISETP.GE.AND P6, PT, R42.reuse, R207, PT ;  /* 0x000000cf2a00720c */ /* 0x040fe20003fc6270 */
[----:B------:R-:W-:Y:S01]  /*b810*/  FMUL.FTZ R27, R27, c[0x0][0x2ec] ;  /* 0x0000bb001b1b7a20 */ /* 0x000fe20000410000 */
[----:B------:R-:W-:Y:S01]  /*b820*/  ISETP.GE.AND P5, PT, R42, R205, PT ;  /* 0x000000cd2a00720c */ /* 0x000fe20003fa6270 */
[----:B------:R-:W4:Y:S01]  /*b830*/  MUFU.TANH R13, R13 ;  /* 0x0000000d000d7308 */ /* 0x000f220000002400 */
[----:B---3--:R-:W-:-:S02]  /*b840*/  IADD3 R10, R65, 0x68, RZ ;  /* 0x00000068410a7810 */ /* 0x008fc40007ffe0ff */
[C---:B------:R-:W-:Y:S02]  /*b850*/  ISETP.LT.OR P6, PT, R42.reuse, R208, P6 ;  /* 0x000000d02a00720c */ /* 0x040fe400037c1670 */
[----:B------:R-:W-:Y:S02]  /*b860*/  ISETP.LT.OR P5, PT, R42, R206, P5 ;  /* 0x000000ce2a00720c */ /* 0x000fe40002fa1670 */
[----:B--2---:R-:W-:Y:S01]  /*b870*/  FSEL R234, R234, -INF , !P0 ;  /* 0xff800000eaea7808 */ /* 0x004fe20004000000 */
[----:B------:R-:W2:Y:S01]  /*b880*/  MUFU.TANH R11, R17 ;  /* 0x00000011000b7308 */ /* 0x000ea20000002400 */
[C---:B------:R-:W-:Y:S02]  /*b890*/  ISETP.GE.AND P0, PT, R10.reuse, R207, PT ;  /* 0x000000cf0a00720c */ /* 0x040fe40003f06270 */
[----:B-1----:R-:W-:Y:S02]  /*b8a0*/  FSEL R227, R227, -INF , !P3 ;  /* 0xff800000e3e37808 */ /* 0x002fe40005800000 */
[----:B------:R-:W-:-:S02]  /*b8b0*/  ISETP.GE.AND P3, PT, R10, R205, PT ;  /* 0x000000cd0a00720c */ /* 0x000fc40003f66270 */
[----:B------:R-:W-:Y:S01]  /*b8c0*/  FSEL R9, R86, -INF , !P6 ;  /* 0xff80000056097808 */ /* 0x000fe20007000000 */
[----:B------:R-:W1:Y:S01]  /*b8d0*/  MUFU.TANH R229, R19 ;  /* 0x0000001300e57308 */ /* 0x000e620000002400 */
[----:B------:R-:W-:Y:S02]  /*b8e0*/  FSEL R174, R88, -INF , !P5 ;  /* 0xff80000058ae7808 */ /* 0x000fe40006800000 */
[C---:B------:R-:W-:Y:S02]  /*b8f0*/  ISETP.GE.AND P6, PT, R10.reuse, R203, PT ;  /* 0x000000cb0a00720c */ /* 0x040fe40003fc6270 */
[C---:B------:R-:W-:Y:S02]  /*b900*/  ISETP.GE.AND P5, PT, R10.reuse, R199, PT ;  /* 0x000000c70a00720c */ /* 0x040fe40003fa6270 */
[----:B------:R-:W-:Y:S01]  /*b910*/  ISETP.LT.OR P0, PT, R10, R208, P0 ;  /* 0x000000d00a00720c */ /* 0x000fe20000701670 */
[----:B------:R-:W3:Y:S01]  /*b920*/  MUFU.TANH R183, R20 ;  /* 0x0000001400b77308 */ /* 0x000ee20000002400 */
[----:B------:R-:W-:-:S02]  /*b930*/  IADD3 R14, R65, 0x69, RZ ;  /* 0x00000069410e7810 */ /* 0x000fc40007ffe0ff */
[----:B------:R-:W-:Y:S02]  /*b940*/  FSEL R8, R103, -INF , !P4 ;  /* 0xff80000067087808 */ /* 0x000fe40006000000 */
[----:B------:R-:W-:Y:S02]  /*b950*/  FSEL R219, R219, -INF , !P2 ;  /* 0xff800000dbdb7808 */ /* 0x000fe40005000000 */
[----:B------:R-:W-:Y:S01]  /*b960*/  ISETP.LT.OR P3, PT, R10, R206, P3 ;  /* 0x000000ce0a00720c */ /* 0x000fe20001f61670 */
[----:B------:R-:W1:Y:S01]  /*b970*/  MUFU.TANH R7, R7 ;  /* 0x0000000700077308 */ /* 0x000e620000002400 */
[C---:B------:R-:W-:Y:S02]  /*b980*/  ISETP.GE.AND P4, PT, R42.reuse, R203, PT ;  /* 0x000000cb2a00720c */ /* 0x040fe40003f86270 */
[----:B------:R-:W-:Y:S02]  /*b990*/  ISETP.GE.AND P2, PT, R42, R199, PT ;  /* 0x000000c72a00720c */ /* 0x000fe40003f46270 */
[----:B------:R-:W-:-:S02]  /*b9a0*/  ISETP.LT.OR P6, PT, R10, R204, P6 ;  /* 0x000000cc0a00720c */ /* 0x000fc400037c1670 */
[----:B------:R-:W-:Y:S01]  /*b9b0*/  ISETP.LT.OR P5, PT, R10, R202, P5 ;  /* 0x000000ca0a00720c */ /* 0x000fe20002fa1670 */
[----:B------:R-:W1:Y:S01]  /*b9c0*/  MUFU.TANH R223, R26 ;  /* 0x0000001a00df7308 */ /* 0x000e620000002400 */
[----:B----4-:R-:W-:Y:S02]  /*b9d0*/  FSEL R10, R16, -INF , !P0 ;  /* 0xff800000100a7808 */ /* 0x010fe40004000000 */
[----:B------:R-:W-:Y:S02]  /*b9e0*/  ISETP.GE.AND P0, PT, R14, R203, PT ;  /* 0x000000cb0e00720c */ /* 0x000fe40003f06270 */
[----:B-----5:R-:W-:Y:S02]  /*b9f0*/  FSEL R43, R12, -INF , !P3 ;  /* 0xff8000000c2b7808 */ /* 0x020fe40005800000 */
[C---:B------:R-:W-:Y:S01]  /*ba00*/  ISETP.LT.OR P4, PT, R42.reuse, R204, P4 ;  /* 0x000000cc2a00720c */ /* 0x040fe20002781670 */
[----:B------:R-:W-:Y:S01]  /*ba10*/  MUFU.TANH R182, R21 ;  /* 0x0000001500b67308 */ /* 0x000fe20000002400 */
[----:B------:R-:W-:-:S02]  /*ba20*/  ISETP.LT.OR P2, PT, R42, R202, P2 ;  /* 0x000000ca2a00720c */ /* 0x000fc40001741670 */
[C---:B------:R-:W-:Y:S02]  /*ba30*/  IADD3 R12, R65.reuse, 0x70, RZ ;  /* 0x00000070410c7810 */ /* 0x040fe40007ffe0ff */
[----:B------:R-:W-:Y:S02]  /*ba40*/  ISETP.LT.OR P0, PT, R14, R204, P0 ;  /* 0x000000cc0e00720c */ /* 0x000fe40000701670 */
[----:B------:R-:W-:Y:S01]  /*ba50*/  FSEL R230, R230, -INF , !P6 ;  /* 0xff800000e6e67808 */ /* 0x000fe20007000000 */
[----:B------:R-:W4:Y:S01]  /*ba60*/  MUFU.TANH R168, R22 ;  /* 0x0000001600a87308 */ /* 0x000f220000002400 */
[----:B------:R-:W-:Y:S02]  /*ba70*/  FSEL R180, R180, -INF , !P5 ;  /* 0xff800000b4b47808 */ /* 0x000fe40006800000 */
[----:B------:R-:W-:Y:S02]  /*ba80*/  IADD3 R6, R65, 0x71, RZ ;  /* 0x0000007141067810 */ /* 0x000fe40007ffe0ff */
[----:B------:R-:W-:-:S02]  /*ba90*/  FSEL R233, R233, -INF , !P4 ;  /* 0xff800000e9e97808 */ /* 0x000fc40006000000 */
[----:B------:R-:W-:Y:S01]  /*baa0*/  FSEL R220, R220, -INF , !P2 ;  /* 0xff800000dcdc7808 */ /* 0x000fe20005000000 */
[----:B------:R-:W-:Y:S01]  /*bab0*/  MUFU.TANH R222, R27 ;  /* 0x0000001b00de7308 */ /* 0x000fe20000002400 */
[----:B------:R-:W-:Y:S02]  /*bac0*/  ISETP.GE.AND P3, PT, R14, R199, PT ;  /* 0x000000c70e00720c */ /* 0x000fe40003f66270 */
[C---:B------:R-:W-:Y:S02]  /*bad0*/  ISETP.GE.AND P6, PT, R12.reuse, R207, PT ;  /* 0x000000cf0c00720c */ /* 0x040fe40003fc6270 */
[----:B------:R-:W-:Y:S02]  /*bae0*/  ISETP.GE.AND P5, PT, R12, R205, PT ;  /* 0x000000cd0c00720c */ /* 0x000fe40003fa6270 */
[C---:B------:R-:W-:Y:S01]  /*baf0*/  ISETP.GE.AND P4, PT, R14.reuse, R207, PT ;  /* 0x000000cf0e00720c */ /* 0x040fe20003f86270 */
[----:B------:R-:W-:Y:S01]  /*bb00*/  MUFU.TANH R123, R23 ;  /* 0x00000017007b7308 */ /* 0x000fe20000002400 */
[----:B------:R-:W-:-:S02]  /*bb10*/  ISETP.GE.AND P2, PT, R14, R205, PT ;  /* 0x000000cd0e00720c */ /* 0x000fc40003f46270 */
[----:B------:R-:W-:Y:S02]  /*bb20*/  FSEL R228, R228, -INF , !P0 ;  /* 0xff800000e4e47808 */ /* 0x000fe40004000000 */
[----:B------:R-:W-:Y:S02]  /*bb30*/  ISETP.GE.AND P0, PT, R6, R207, PT ;  /* 0x000000cf0600720c */ /* 0x000fe40003f06270 */
[----:B------:R-:W-:Y:S02]  /*bb40*/  ISETP.LT.OR P3, PT, R14, R202, P3 ;  /* 0x000000ca0e00720c */ /* 0x000fe40001f61670 */
[C---:B------:R-:W-:Y:S02]  /*bb50*/  ISETP.LT.OR P6, PT, R12.reuse, R208, P6 ;  /* 0x000000d00c00720c */ /* 0x040fe400037c1670 */
[----:B------:R-:W-:Y:S02]  /*bb60*/  ISETP.LT.OR P5, PT, R12, R206, P5 ;  /* 0x000000ce0c00720c */ /* 0x000fe40002fa1670 */
[----:B------:R-:W-:-:S02]  /*bb70*/  ISETP.LT.OR P4, PT, R14, R208, P4 ;  /* 0x000000d00e00720c */ /* 0x000fc40002781670 */
[----:B------:R-:W-:Y:S02]  /*bb80*/  ISETP.LT.OR P2, PT, R14, R206, P2 ;  /* 0x000000ce0e00720c */ /* 0x000fe40001741670 */
[----:B------:R-:W-:Y:S02]  /*bb90*/  ISETP.LT.OR P0, PT, R6, R208, P0 ;  /* 0x000000d00600720c */ /* 0x000fe40000701670 */
[----:B------:R-:W-:Y:S02]  /*bba0*/  IADD3 R5, R65, 0x78, RZ ;  /* 0x0000007841057810 */ /* 0x000fe40007ffe0ff */
[----:B------:R-:W-:Y:S02]  /*bbb0*/  FSEL R177, R13, -INF , !P3 ;  /* 0xff8000000db17808 */ /* 0x000fe40005800000 */
[----:B------:R-:W-:Y:S02]  /*bbc0*/  FSEL R51, R51, -INF , !P6 ;  /* 0xff80000033337808 */ /* 0x000fe40007000000 */
[----:B------:R-:W-:-:S02]  /*bbd0*/  FSEL R225, R225, -INF , !P5 ;  /* 0xff800000e1e17808 */ /* 0x000fc40006800000 */
[----:B--2---:R-:W-:Y:S02]  /*bbe0*/  FSEL R4, R11, -INF , !P4 ;  /* 0xff8000000b047808 */ /* 0x004fe40006000000 */
[----:B-1----:R-:W-:Y:S02]  /*bbf0*/  FSEL R229, R229, -INF , !P2 ;  /* 0xff800000e5e57808 */ /* 0x002fe40005000000 */
[C---:B------:R-:W-:Y:S02]  /*bc00*/  ISETP.GE.AND P3, PT, R6.reuse, R205, PT ;  /* 0x000000cd0600720c */ /* 0x040fe40003f66270 */
[C---:B------:R-:W-:Y:S02]  /*bc10*/  ISETP.GE.AND P6, PT, R6.reuse, R203, PT ;  /* 0x000000cb0600720c */ /* 0x040fe40003fc6270 */
[----:B------:R-:W-:Y:S02]  /*bc20*/  ISETP.GE.AND P5, PT, R6, R199, PT ;  /* 0x000000c70600720c */ /* 0x000fe40003fa6270 */
[----:B------:R-:W-:-:S02]  /*bc30*/  ISETP.GE.AND P4, PT, R12, R203, PT ;  /* 0x000000cb0c00720c */ /* 0x000fc40003f86270 */
[----:B------:R-:W-:Y:S02]  /*bc40*/  ISETP.GE.AND P2, PT, R12, R199, PT ;  /* 0x000000c70c00720c */ /* 0x000fe40003f46270 */
[----:B------:R-:W-:Y:S02]  /*bc50*/  FSEL R50, R50, -INF , !P0 ;  /* 0xff80000032327808 */ /* 0x000fe40004000000 */
[----:B------:R-:W-:Y:S02]  /*bc60*/  ISETP.GE.AND P0, PT, R5, R203, PT ;  /* 0x000000cb0500720c */ /* 0x000fe40003f06270 */
[C---:B------:R-:W-:Y:S02]  /*bc70*/  ISETP.LT.OR P3, PT, R6.reuse, R206, P3 ;  /* 0x000000ce0600720c */ /* 0x040fe40001f61670 */
[C---:B------:R-:W-:Y:S02]  /*bc80*/  ISETP.LT.OR P6, PT, R6.reuse, R204, P6 ;  /* 0x000000cc0600720c */ /* 0x040fe400037c1670 */
[----:B------:R-:W-:Y:S01]  /*bc90*/  ISETP.LT.OR P5, PT, R6, R202, P5 ;  /* 0x000000ca0600720c */ /* 0x000fe20002fa1670 */
[----:B------:R-:W-:Y:S01]  /*bca0*/  FMUL.FTZ R6, R25, c[0x0][0x2ec] ;  /* 0x0000bb0019067a20 */ /* 0x000fe20000410000 */
[----:B------:R-:W-:-:S02]  /*bcb0*/  ISETP.LT.OR P4, PT, R12, R204, P4 ;  /* 0x000000cc0c00720c */ /* 0x000fc40002781670 */
[----:B------:R-:W-:Y:S02]  /*bcc0*/  ISETP.LT.OR P2, PT, R12, R202, P2 ;  /* 0x000000ca0c00720c */ /* 0x000fe40001741670 */
[----:B------:R-:W-:Y:S01]  /*bcd0*/  ISETP.LT.OR P0, PT, R5, R204, P0 ;  /* 0x000000cc0500720c */ /* 0x000fe20000701670 */
[----:B------:R-:W1:Y:S01]  /*bce0*/  MUFU.TANH R6, R6 ;  /* 0x0000000600067308 */ /* 0x000e620000002400 */
[----:B------:R-:W-:Y:S02]  /*bcf0*/  FSEL R221, R221, -INF , !P4 ;  /* 0xff800000dddd7808 */ /* 0x000fe40006000000 */
[----:B------:R-:W-:Y:S02]  /*bd00*/  FSEL R170, R170, -INF , !P2 ;  /* 0xff800000aaaa7808 */ /* 0x000fe40005000000 */
[C---:B------:R-:W-:Y:S02]  /*bd10*/  ISETP.GE.AND P4, PT, R5.reuse, R207, PT ;  /* 0x000000cf0500720c */ /* 0x040fe40003f86270 */
[----:B------:R-:W-:-:S02]  /*bd20*/  ISETP.GE.AND P2, PT, R5, R205, PT ;  /* 0x000000cd0500720c */ /* 0x000fc40003f46270 */
[----:B---3--:R-:W-:Y:S02]  /*bd30*/  FSEL R183, R183, -INF , !P0 ;  /* 0xff800000b7b77808 */ /* 0x008fe40004000000 */
[----:B------:R-:W-:Y:S02]  /*bd40*/  PLOP3.LUT P0, PT, PT, PT, UP0, 0x80, 0x0 ;  /* 0x000000000000781c */ /* 0x000fe40003f0f008 */
[C---:B------:R-:W-:Y:S02]  /*bd50*/  ISETP.LT.OR P4, PT, R5.reuse, R208, P4 ;  /* 0x000000d00500720c */ /* 0x040fe40002781670 */
[----:B------:R-:W-:Y:S02]  /*bd60*/  ISETP.LT.OR P2, PT, R5, R206, P2 ;  /* 0x000000ce0500720c */ /* 0x000fe40001741670 */
[----:B------:R-:W-:Y:S02]  /*bd70*/  IADD3 R65, R65, 0x79, RZ ;  /* 0x0000007941417810 */ /* 0x000fe40007ffe0ff */
        /* <DEDUP_REMOVED lines=10> */
[----:B------:R-:W-:Y:S02]  /*be20*/  ISETP.LT.OR P3, PT, R5, R202, P3 ;  /* 0x000000ca0500720c */ /* 0x000fe40001f61670 */
[C---:B------:R-:W-:Y:S02]  /*be30*/  ISETP.LT.OR P6, PT, R65.reuse, R208, P6 ;  /* 0x000000d04100720c */ /* 0x040fe400037c1670 */
[----:B------:R-:W-:-:S02]  /*be40*/  ISETP.LT.OR P5, PT, R65, R206, P5 ;  /* 0x000000ce4100720c */ /* 0x000fc40002fa1670 */
[C---:B------:R-:W-:Y:S02]  /*be50*/  ISETP.LT.OR P4, PT, R65.reuse, R204, P4 ;  /* 0x000000cc4100720c */ /* 0x040fe40002781670 */
[----:B------:R-:W-:Y:S02]  /*be60*/  ISETP.LT.OR P2, PT, R65, R202, P2 ;  /* 0x000000ca4100720c */ /* 0x000fe40001741670 */
[----:B----4-:R-:W-:Y:S02]  /*be70*/  FSEL R168, R168, -INF , !P3 ;  /* 0xff800000a8a87808 */ /* 0x010fe40005800000 */
[----:B-1----:R-:W-:Y:S02]  /*be80*/  FSEL R5, R6, -INF , !P6 ;  /* 0xff80000006057808 */ /* 0x002fe40007000000 */
        /* <DEDUP_REMOVED lines=60> */
.L_x_968:
[----:B------:R-:W-:Y:S05]  /*c250*/  BSYNC B0 ;  /* 0x0000000000007941 */ /* 0x000fea0003800000 */
.L_x_967:
[----:B------:R-:W0:Y:S02]  /*c260*/  LDGDEPBAR ;  /* 0x00000000000079af */ /* 0x000e240000000000 */
.L_x_966:
[----:B------:R-:W-:Y:S01]  /*c270*/  FMNMX.FTZ R11, R36, R67, !PT ;  /* 0x00000043240b7209 */ /* 0x000fe20007810000 */
        /* <DEDUP_REMOVED lines=15> */
[----:B--2---:R-:W-:Y:S02]  /*c370*/  MOV R13, R107 ;  /* 0x0000006b000d7202 */ /* 0x004fe40000000f00 */
        /* <DEDUP_REMOVED lines=48> */
[----:B------:R-:W-:Y:S01]  /*c680*/  MOV R12, R111 ;  /* 0x0000006f000c7202 */ /* 0x000fe20000000f00 */
[----:B------:R-:W2:Y:S01]  /*c690*/  SHFL.BFLY PT, R6, R11, 0x2, 0x1f ;  /* 0x0c401f000b067f89 */ /* 0x000ea200000e0000 */
[----:B------:R-:W-:-:S02]  /*c6a0*/  FMNMX.FTZ R106, R222, R106, !PT ;  /* 0x0000006ade6a7209 */ /* 0x000fc40007810000 */
[----:B--2---:R-:W-:-:S03]  /*c6b0*/  FMNMX.FTZ R6, R11, R6, !PT ;  /* 0x000000060b067209 */ /* 0x004fc60007810000 */
[----:B------:R-:W2:Y:S04]  /*c6c0*/  SHFL.BFLY PT, R11, R106, 0x2, 0x1f ;  /* 0x0c401f006a0b7f89 */ /* 0x000ea800000e0000 */
[----:B------:R-:W3:Y:S01]  /*c6d0*/  SHFL.BFLY PT, R107, R6, 0x1, 0x1f ;  /* 0x0c201f00066b7f89 */ /* 0x000ee200000e0000 */
[----:B--2---:R-:W-:Y:S02]  /*c6e0*/  FMNMX.FTZ R106, R106, R11, !PT ;  /* 0x0000000b6a6a7209 */ /* 0x004fe40007810000 */
[----:B---3--:R-:W-:-:S04]  /*c6f0*/  FMNMX.FTZ R107, R6, R107, !PT ;  /* 0x0000006b066b7209 */ /* 0x008fc80007810000 */
[C---:B------:R-:W-:Y:S01]  /*c700*/  FSETP.NEU.FTZ.AND P3, PT, R107.reuse, -INF , PT ;  /* 0xff8000006b00780b */ /* 0x040fe20003f7d000 */
[----:B------:R-:W-:-:S03]  /*c710*/  FMUL.FTZ R6, R107, c[0x0][0x23c] ;  /* 0x00008f006b067a20 */ /* 0x000fc60000410000 */
[----:B-1----:R-:W-:Y:S02]  /*c720*/  FSEL R16, R107, RZ, P3 ;  /* 0x000000ff6b107208 */ /* 0x002fe40001800000 */
[----:B------:R-:W-:-:S03]  /*c730*/  FSEL R6, R6, RZ, P3 ;  /* 0x000000ff06067208 */ /* 0x000fc60001800000 */
[----:B------:R-:W-:Y:S02]  /*c740*/  FADD.FTZ R16, R36, -R16 ;  /* 0x8000001024107221 */ /* 0x000fe40000010000 */
[--C-:B------:R-:W-:Y:S02]  /*c750*/  FFMA.FTZ R96, R81, c[0x0][0x23c], -R6.reuse ;  /* 0x00008f0051607a23 */ /* 0x100fe40000010806 */
        /* <DEDUP_REMOVED lines=9> */
[----:B------:R-:W1:Y:S01]  /*c7f0*/  SHFL.BFLY PT, R8, R106, 0x1, 0x1f ;  /* 0x0c201f006a087f89 */ /* 0x000e6200000e0000 */
        /* <DEDUP_REMOVED lines=51> */
[----:B------:R-:W-:Y:S01]  /*cb30*/  FMUL.FTZ R16, R16, c[0x0][0x23c] ;  /* 0x00008f0010107a20 */ /* 0x000fe20000410000 */
        /* <DEDUP_REMOVED lines=30> */
[----:B-1----:R-:W-:Y:S02]  /*cd20*/  FMNMX.FTZ R106, R106, R8, !PT ;  /* 0x000000086a6a7209 */ /* 0x002fe40007810000 */
[----:B------:R-:W-:Y:S01]  /*cd30*/  FMNMX.FTZ R5, R221, R5, !PT ;  /* 0x00000005dd057209 */ /* 0x000fe20007810000 */
[----:B------:R-:W-:Y:S01]  /*cd40*/  MUFU.EX2 R102, R102 ;  /* 0x0000006600667308 */ /* 0x000fe20000000800 */
[----:B------:R-:W-:Y:S01]  /*cd50*/  FMNMX.FTZ R4, R238, R4, !PT ;  /* 0x00000004ee047209 */ /* 0x000fe20007810000 */
[----:B------:R-:W-:Y:S01]  /*cd60*/  FMUL.FTZ R226, R106, c[0x0][0x23c] ;  /* 0x00008f006ae27a20 */ /* 0x000fe20000410000 */
[----:B------:R-:W-:Y:S02]  /*cd70*/  FMNMX.FTZ R5, R214, R5, !PT ;  /* 0x00000005d6057209 */ /* 0x000fe40007810000 */
[----:B------:R-:W-:-:S02]  /*cd80*/  FMNMX.FTZ R4, R237, R4, !PT ;  /* 0x00000004ed047209 */ /* 0x000fc40007810000 */
[----:B------:R-:W-:Y:S01]  /*cd90*/  FSETP.NEU.FTZ.AND P2, PT, R106, -INF , PT ;  /* 0xff8000006a00780b */ /* 0x000fe20003f5d000 */
[----:B------:R-:W-:Y:S01]  /*cda0*/  MUFU.EX2 R101, R101 ;  /* 0x0000006500657308 */ /* 0x000fe20000000800 */
[----:B------:R-:W-:Y:S02]  /*cdb0*/  FMNMX.FTZ R5, R183, R5, !PT ;  /* 0x00000005b7057209 */ /* 0x000fe40007810000 */
[----:B------:R-:W-:Y:S02]  /*cdc0*/  FMNMX.FTZ R4, R227, R4, !PT ;  /* 0x00000004e3047209 */ /* 0x000fe40007810000 */
[----:B------:R-:W-:Y:S02]  /*cdd0*/  FSEL R226, R226, RZ, P2 ;  /* 0x000000ffe2e27208 */ /* 0x000fe40001000000 */
[----:B------:R-:W-:Y:S01]  /*cde0*/  FMNMX.FTZ R5, R182, R5, !PT ;  /* 0x00000005b6057209 */ /* 0x000fe20007810000 */
[----:B------:R-:W-:Y:S01]  /*cdf0*/  MUFU.EX2 R100, R100 ;  /* 0x0000006400647308 */ /* 0x000fe20000000800 */
[----:B------:R-:W-:Y:S01]  /*ce00*/  FMNMX.FTZ R4, R220, R4, !PT ;  /* 0x00000004dc047209 */ /* 0x000fe20007810000 */
[--C-:B------:R-:W-:Y:S01]  /*ce10*/  FFMA.FTZ R70, R105, c[0x0][0x23c], -R226.reuse ;  /* 0x00008f0069467a23 */ /* 0x100fe200000108e2 */
[----:B------:R-:W-:Y:S01]  /*ce20*/  FSEL R24, R106, RZ, P2 ;  /* 0x000000ff6a187208 */ /* 0x000fe20001000000 */
[----:B------:R-:W1:Y:S01]  /*ce30*/  SHFL.BFLY PT, R105, R5, 0x2, 0x1f ;  /* 0x0c401f0005697f89 */ /* 0x000e6200000e0000 */
[----:B------:R-:W-:Y:S01]  /*ce40*/  FMNMX.FTZ R4, R180, R4, !PT ;  /* 0x00000004b4047209 */ /* 0x000fe20007810000 */
[--C-:B------:R-:W-:Y:S01]  /*ce50*/  FFMA.FTZ R74, R66, c[0x0][0x23c], -R226.reuse ;  /* 0x00008f00424a7a23 */ /* 0x100fe200000108e2 */
[----:B--2---:R-:W-:Y:S01]  /*ce60*/  F2FP.BF16.PACK_AB R46, R114, R119 ;  /* 0x00000077722e723e */ /* 0x004fe200000010ff */
        /* <DEDUP_REMOVED lines=14> */
[----:B------:R-:W-:Y:S01]  /*cf50*/  LDSM.16.MT88.4 R28, [R192+0x4000] ;  /* 0x00400000c01c783b */ /* 0x000fe20000004200 */
[----:B------:R-:W-:Y:S01]  /*cf60*/  FMNMX.FTZ R4, R123, R4, !PT ;  /* 0x000000047b047209 */ /* 0x000fe20007810000 */
[--C-:B------:R-:W-:Y:S01]  /*cf70*/  FFMA.FTZ R72, R69, c[0x0][0x23c], -R226.reuse ;  /* 0x00008f0045487a23 */ /* 0x100fe200000108e2 */
[----:B------:R-:W-:Y:S01]  /*cf80*/  MUFU.EX2 R131, R131 ;  /* 0x0000008300837308 */ /* 0x000fe20000000800 */
[----:B-1----:R-:W-:Y:S01]  /*cf90*/  FMNMX.FTZ R105, R5, R105, !PT ;  /* 0x0000006905697209 */ /* 0x002fe20007810000 */
[--C-:B------:R-:W-:Y:S01]  /*cfa0*/  FFMA.FTZ R69, R110, c[0x0][0x23c], -R226.reuse ;  /* 0x00008f006e457a23 */ /* 0x100fe200000108e2 */
[----:B------:R-:W1:Y:S01]  /*cfb0*/  SHFL.BFLY PT, R6, R4, 0x2, 0x1f ;  /* 0x0c401f0004067f89 */ /* 0x000e6200000e0000 */
[----:B------:R-:W-:-:S02]  /*cfc0*/  FFMA.FTZ R65, R167, c[0x0][0x23c], -R226 ;  /* 0x00008f00a7417a23 */ /* 0x000fc400000108e2 */
[--C-:B------:R-:W-:Y:S01]  /*cfd0*/  FFMA.FTZ R112, R60, c[0x0][0x23c], -R226.reuse ;  /* 0x00008f003c707a23 */ /* 0x100fe200000108e2 */
[----:B------:R-:W2:Y:S01]  /*cfe0*/  SHFL.BFLY PT, R5, R105, 0x1, 0x1f ;  /* 0x0c201f0069057f89 */ /* 0x000ea200000e0000 */
[--C-:B------:R-:W-:Y:S01]  /*cff0*/  FFMA.FTZ R111, R59, c[0x0][0x23c], -R226.reuse ;  /* 0x00008f003b6f7a23 */ /* 0x100fe200000108e2 */
[----:B------:R-:W3:Y:S01]  /*d000*/  MUFU.EX2 R118, R118 ;  /* 0x0000007600767308 */ /* 0x000ee20000000800 */
[--C-:B------:R-:W-:Y:S02]  /*d010*/  FFMA.FTZ R60, R33, c[0x0][0x23c], -R226.reuse ;  /* 0x00008f00213c7a23 */ /* 0x100fe400000108e2 */
[----:B------:R-:W-:Y:S02]  /*d020*/  FFMA.FTZ R59, R32, c[0x0][0x23c], -R226 ;  /* 0x00008f00203b7a23 */ /* 0x000fe400000108e2 */
[----:B------:R-:W-:Y:S01]  /*d030*/  FADD.FTZ R24, R3, -R24 ;  /* 0x8000001803187221 */ /* 0x000fe20000010000 */
[----:B------:R-:W-:Y:S01]  /*d040*/  LDSM.16.MT88.4 R32, [R192+0x4400] ;  /* 0x00440000c020783b */ /* 0x000fe20000004200 */
[----:B------:R-:W-:Y:S01]  /*d050*/  FFMA.FTZ R76, R62, c[0x0][0x23c], -R226 ;  /* 0x00008f003e4c7a23 */ /* 0x000fe200000108e2 */
[----:B------:R-:W-:Y:S01]  /*d060*/  MUFU.EX2 R112, R112 ;  /* 0x0000007000707308 */ /* 0x000fe20000000800 */
[----:B------:R-:W-:-:S02]  /*d070*/  FMUL.FTZ R24, R24, c[0x0][0x23c] ;  /* 0x00008f0018187a20 */ /* 0x000fc40000410000 */
[--C-:B------:R-:W-:Y:S02]  /*d080*/  FFMA.FTZ R75, R61, c[0x0][0x23c], -R226.reuse ;  /* 0x00008f003d4b7a23 */ /* 0x100fe400000108e2 */
[--C-:B------:R-:W-:Y:S02]  /*d090*/  FFMA.FTZ R73, R63, c[0x0][0x23c], -R226.reuse ;  /* 0x00008f003f497a23 */ /* 0x100fe400000108e2 */
[--C-:B------:R-:W-:Y:S01]  /*d0a0*/  FFMA.FTZ R64, R41, c[0x0][0x23c], -R226.reuse ;  /* 0x00008f0029407a23 */ /* 0x100fe200000108e2 */
[----:B------:R-:W4:Y:S01]  /*d0b0*/  MUFU.EX2 R111, R111 ;  /* 0x0000006f006f7308 */ /* 0x000f220000000800 */
[--C-:B------:R-:W-:Y:S01]  /*d0c0*/  FFMA.FTZ R63, R40, c[0x0][0x23c], -R226.reuse ;  /* 0x00008f00283f7a23 */ /* 0x100fe200000108e2 */
[----:B-1----:R-:W-:Y:S01]  /*d0d0*/  FMNMX.FTZ R4, R4, R6, !PT ;  /* 0x0000000604047209 */ /* 0x002fe20007810000 */
[--C-:B------:R-:W-:Y:S01]  /*d0e0*/  FFMA.FTZ R62, R45, c[0x0][0x23c], -R226.reuse ;  /* 0x00008f002d3e7a23 */ /* 0x100fe200000108e2 */
[----:B---3--:R-:W-:Y:S01]  /*d0f0*/  F2FP.BF16.PACK_AB R45, R118, R131 ;  /* 0x00000083762d723e */ /* 0x008fe200000010ff */
[--C-:B------:R-:W-:Y:S01]  /*d100*/  FFMA.FTZ R61, R44, c[0x0][0x23c], -R226.reuse ;  /* 0x00008f002c3d7a23 */ /* 0x100fe200000108e2 */
[----:B--2---:R-:W-:Y:S01]  /*d110*/  FMNMX.FTZ R105, R105, R5, !PT ;  /* 0x0000000569697209 */ /* 0x004fe20007810000 */
[--C-:B------:R-:W-:Y:S01]  /*d120*/  FFMA.FTZ R219, R219, c[0x0][0x23c], -R226.reuse ;  /* 0x00008f00dbdb7a23 */ /* 0x100fe200000108e2 */
[----:B------:R-:W1:Y:S01]  /*d130*/  SHFL.BFLY PT, R5, R4, 0x1, 0x1f ;  /* 0x0c201f0004057f89 */ /* 0x000e6200000e0000 */
[----:B------:R-:W-:Y:S01]  /*d140*/  F2FP.BF16.PACK_AB R44, R164, R181 ;  /* 0x000000b5a42c723e */ /* 0x000fe200000010ff */
[----:B------:R-:W-:Y:S01]  /*d150*/  MUFU.EX2 R76, R76 ;  /* 0x0000004c004c7308 */ /* 0x000fe20000000800 */
[C---:B------:R-:W-:Y:S01]  /*d160*/  FMUL.FTZ R215, R105.reuse, c[0x0][0x23c] ;  /* 0x00008f0069d77a20 */ /* 0x040fe20000410000 */
[----:B------:R-:W-:Y:S01]  /*d170*/  FSETP.NEU.FTZ.AND P1, PT, R105, -INF , PT ;  /* 0xff8000006900780b */ /* 0x000fe20003f3d000 */
[----:B------:R-:W-:-:S02]  /*d180*/  FFMA.FTZ R229, R229, c[0x0][0x23c], -R226 ;  /* 0x00008f00e5e57a23 */ /* 0x000fc400000108e2 */
[--C-:B------:R-:W-:Y:S01]  /*d190*/  FFMA.FTZ R224, R224, c[0x0][0x23c], -R226.reuse ;  /* 0x00008f00e0e07a23 */ /* 0x100fe200000108e2 */
[----:B------:R-:W-:Y:S01]  /*d1a0*/  FSEL R215, R215, RZ, P1 ;  /* 0x000000ffd7d77208 */ /* 0x000fe20000800000 */
[--C-:B------:R-:W-:Y:S01]  /*d1b0*/  FFMA.FTZ R223, R223, c[0x0][0x23c], -R226.reuse ;  /* 0x00008f00dfdf7a23 */ /* 0x100fe200000108e2 */
[----:B----4-:R-:W-:Y:S01]  /*d1c0*/  F2FP.BF16.PACK_AB R47, R111, R112 ;  /* 0x000000706f2f723e */ /* 0x010fe200000010ff */
[----:B------:R-:W-:Y:S01]  /*d1d0*/  MUFU.EX2 R75, R75 ;  /* 0x0000004b004b7308 */ /* 0x000fe20000000800 */
[----:B------:R-:W-:Y:S02]  /*d1e0*/  FFMA.FTZ R222, R222, c[0x0][0x23c], -R226 ;  /* 0x00008f00dede7a23 */ /* 0x000fe400000108e2 */
[--C-:B------:R-:W-:Y:S02]  /*d1f0*/  FFMA.FTZ R130, R104, c[0x0][0x23c], -R215.reuse ;  /* 0x00008f0068827a23 */ /* 0x100fe400000108d7 */
[--C-:B------:R-:W-:Y:S02]  /*d200*/  FFMA.FTZ R117, R56, c[0x0][0x23c], -R215.reuse ;  /* 0x00008f0038757a23 */ /* 0x100fe400000108d7 */
[--C-:B------:R-:W-:Y:S01]  /*d210*/  FFMA.FTZ R56, R166, c[0x0][0x23c], -R215.reuse ;  /* 0x00008f00a6387a23 */ /* 0x100fe200000108d7 */
[----:B------:R-:W-:Y:S01]  /*d220*/  MUFU.EX2 R73, R73 ;  /* 0x0000004900497308 */ /* 0x000fe20000000800 */
[----:B------:R-:W-:-:S02]  /*d230*/  FFMA.FTZ R110, R109, c[0x0][0x23c], -R215 ;  /* 0x00008f006d6e7a23 */ /* 0x000fc400000108d7 */
[--C-:B------:R-:W-:Y:S01]  /*d240*/  FFMA.FTZ R109, R128, c[0x0][0x23c], -R215.reuse ;  /* 0x00008f00806d7a23 */ /* 0x100fe200000108d7 */
[----:B-1----:R-:W-:Y:S01]  /*d250*/  FMNMX.FTZ R104, R4, R5, !PT ;  /* 0x0000000504687209 */ /* 0x002fe20007810000 */
[--C-:B------:R-:W-:Y:S01]  /*d260*/  FFMA.FTZ R172, R172, c[0x0][0x23c], -R215.reuse ;  /* 0x00008f00acac7a23 */ /* 0x100fe200000108d7 */
[----:B------:R-:W-:Y:S02]  /*d270*/  FSEL R4, R105, RZ, P1 ;  /* 0x000000ff69047208 */ /* 0x000fe40000800000 */
        /* <DEDUP_REMOVED lines=9> */
[----:B------:R-:W-:-:S02]  /*d310*/  FADD.FTZ R4, R0, -R4 ;  /* 0x8000000400047221 */ /* 0x000fc40000010000 */
[--C-:B------:R-:W-:Y:S02]  /*d320*/  FFMA.FTZ R128, R116, c[0x0][0x23c], -R129.reuse ;  /* 0x00008f0074807a23 */ /* 0x100fe40000010881 */
[----:B------:R-:W-:Y:S02]  /*d330*/  FMUL.FTZ R4, R4, c[0x0][0x23c] ;  /* 0x00008f0004047a20 */ /* 0x000fe40000410000 */
[--C-:B------:R-:W-:Y:S01]  /*d340*/  FFMA.FTZ R116, R115, c[0x0][0x23c], -R129.reuse ;  /* 0x00008f0073747a23 */ /* 0x100fe20000010881 */
[----:B------:R2:W3:Y:S01]  /*d350*/  MUFU.EX2 R167, R2 ;  /* 0x0000000200a77308 */ /* 0x0004e20000000800 */
[--C-:B------:R-:W-:Y:S02]  /*d360*/  FFMA.FTZ R108, R108, c[0x0][0x23c], -R129.reuse ;  /* 0x00008f006c6c7a23 */ /* 0x100fe40000010881 */
[----:B------:R-:W-:Y:S02]  /*d370*/  FFMA.FTZ R115, R120, c[0x0][0x23c], -R129 ;  /* 0x00008f0078737a23 */ /* 0x000fe40000010881 */
[----:B------:R-:W-:-:S02]  /*d380*/  FFMA.FTZ R0, R121, c[0x0][0x23c], -R215 ;  /* 0x00008f0079007a23 */ /* 0x000fc400000108d7 */
[--C-:B------:R-:W-:Y:S01]  /*d390*/  FFMA.FTZ R120, R39, c[0x0][0x23c], -R129.reuse ;  /* 0x00008f0027787a23 */ /* 0x100fe20000010881 */
[----:B------:R4:W5:Y:S01]  /*d3a0*/  MUFU.EX2 R166, R4 ;  /* 0x0000000400a67308 */ /* 0x0009620000000800 */
[--C-:B------:R-:W-:Y:S01]  /*d3b0*/  FFMA.FTZ R121, R38, c[0x0][0x23c], -R129.reuse ;  /* 0x00008f0026797a23 */ /* 0x100fe20000010881 */
[----:B-1----:R-:W-:Y:S01]  /*d3c0*/  F2FP.BF16.PACK_AB R20, R117, R130 ;  /* 0x000000827514723e */ /* 0x002fe200000010ff */
[--C-:B------:R-:W-:Y:S02]  /*d3d0*/  FFMA.FTZ R165, R165, c[0x0][0x23c], -R129.reuse ;  /* 0x00008f00a5a57a23 */ /* 0x100fe40000010881 */
[--C-:B------:R-:W-:Y:S02]  /*d3e0*/  FFMA.FTZ R175, R175, c[0x0][0x23c], -R129.reuse ;  /* 0x00008f00afaf7a23 */ /* 0x100fe40000010881 */
[----:B------:R-:W-:Y:S01]  /*d3f0*/  FFMA.FTZ R178, R178, c[0x0][0x23c], -R129 ;  /* 0x00008f00b2b27a23 */ /* 0x000fe20000010881 */
[----:B------:R-:W-:Y:S01]  /*d400*/  MUFU.EX2 R110, R110 ;  /* 0x0000006e006e7308 */ /* 0x000fe20000000800 */
[----:B--2---:R-:W-:-:S02]  /*d410*/  FFMA.FTZ R2, R122, c[0x0][0x23c], -R215 ;  /* 0x00008f007a027a23 */ /* 0x004fc400000108d7 */
[----:B------:R-:W-:Y:S02]  /*d420*/  FFMA.FTZ R122, R37, c[0x0][0x23c], -R129 ;  /* 0x00008f00257a7a23 */ /* 0x000fe40000010881 */
[----:B------:R-:W-:Y:S01]  /*d430*/  LDSM.16.MT88.4 R36, [R191+0x4400] ;  /* 0x00440000bf24783b */ /* 0x000fe20000004200 */
[----:B---3--:R-:W-:Y:S01]  /*d440*/  FMUL.FTZ R9, R157, R167 ;  /* 0x000000a79d097220 */ /* 0x008fe20000410000 */
[----:B------:R-:W-:Y:S01]  /*d450*/  MOV R157, R13 ;  /* 0x0000000d009d7202 */ /* 0x000fe20000000f00 */
[----:B------:R-:W1:Y:S01]  /*d460*/  MUFU.EX2 R109, R109 ;  /* 0x0000006d006d7308 */ /* 0x000e620000000800 */
[----:B----4-:R-:W2:Y:S01]  /*d470*/  LDSM.16.MT88.4 R4, [R191+0x4000] ;  /* 0x00400000bf04783b */ /* 0x010ea20000004200 */
[----:B-----5:R-:W-:Y:S01]  /*d480*/  FMUL.FTZ R10, R158, R166 ;  /* 0x000000a69e0a7220 */ /* 0x020fe20000410000 */
[----:B------:R-:W-:Y:S01]  /*d490*/  MOV R158, R12 ;  /* 0x0000000c009e7202 */ /* 0x000fe20000000f00 */
[-C--:B------:R-:W-:Y:S02]  /*d4a0*/  FMUL.FTZ R12, R152, R167.reuse ;  /* 0x000000a7980c7220 */ /* 0x080fe40000410000 */
[----:B------:R-:W-:Y:S01]  /*d4b0*/  FMUL.FTZ R8, R156, R167 ;  /* 0x000000a79c087220 */ /* 0x000fe20000410000 */
[----:B------:R-:W-:Y:S01]  /*d4c0*/  MOV R156, R43 ;  /* 0x0000002b009c7202 */ /* 0x000fe20000000f00 */
[----:B------:R-:W-:Y:S01]  /*d4d0*/  MUFU.EX2 R128, R128 ;  /* 0x0000008000807308 */ /* 0x000fe20000000800 */
[----:B------:R-:W-:Y:S01]  /*d4e0*/  FMUL.FTZ R11, R159, R166 ;  /* 0x000000a69f0b7220 */ /* 0x000fe20000410000 */
[----:B------:R-:W-:Y:S01]  /*d4f0*/  MOV R159, R176 ;  /* 0x000000b0009f7202 */ /* 0x000fe20000000f00 */
[----:B------:R-:W-:Y:S01]  /*d500*/  FMUL.FTZ R13, R153, R167 ;  /* 0x000000a7990d7220 */ /* 0x000fe20000410000 */
[----:B------:R-:W-:Y:S01]  /*d510*/  MOV R153, R174 ;  /* 0x000000ae00997202 */ /* 0x000fe20000000f00 */
[-C--:B------:R-:W-:Y:S01]  /*d520*/  FMUL.FTZ R14, R154, R166.reuse ;  /* 0x000000a69a0e7220 */ /* 0x080fe20000410000 */
[----:B------:R-:W-:Y:S01]  /*d530*/  MOV R154, R173 ;  /* 0x000000ad009a7202 */ /* 0x000fe20000000f00 */
[----:B------:R-:W-:Y:S01]  /*d540*/  FMUL.FTZ R15, R155, R166 ;  /* 0x000000a69b0f7220 */ /* 0x000fe20000410000 */
[----:B------:R-:W3:Y:S01]  /*d550*/  MUFU.EX2 R116, R116 ;  /* 0x0000007400747308 */ /* 0x000ee20000000800 */
[----:B-1----:R-:W-:Y:S01]  /*d560*/  F2FP.BF16.PACK_AB R22, R109, R110 ;  /* 0x0000006e6d16723e */ /* 0x002fe200000010ff */
[----:B------:R-:W-:-:S02]  /*d570*/  FMUL.FTZ R17, R141, R167 ;  /* 0x000000a78d117220 */ /* 0x000fc40000410000 */
[-C--:B------:R-:W-:Y:S02]  /*d580*/  FMUL.FTZ R18, R142, R166.reuse ;  /* 0x000000a68e127220 */ /* 0x080fe40000410000 */
[-C--:B------:R-:W-:Y:S02]  /*d590*/  FMUL.FTZ R19, R143, R166.reuse ;  /* 0x000000a68f137220 */ /* 0x080fe40000410000 */
[----:B------:R-:W-:Y:S01]  /*d5a0*/  MUFU.EX2 R108, R108 ;  /* 0x0000006c006c7308 */ /* 0x000fe20000000800 */
[-C--:B------:R-:W-:Y:S02]  /*d5b0*/  FMUL.FTZ R136, R136, R167.reuse ;  /* 0x000000a788887220 */ /* 0x080fe40000410000 */
[----:B------:R-:W-:Y:S02]  /*d5c0*/  FMUL.FTZ R137, R137, R167 ;  /* 0x000000a789897220 */ /* 0x000fe40000410000 */
[-C--:B------:R-:W-:Y:S02]  /*d5d0*/  FMUL.FTZ R138, R138, R166.reuse ;  /* 0x000000a68a8a7220 */ /* 0x080fe40000410000 */
[----:B------:R-:W-:Y:S01]  /*d5e0*/  FMUL.FTZ R139, R139, R166 ;  /* 0x000000a68b8b7220 */ /* 0x000fe20000410000 */
[----:B------:R-:W1:Y:S01]  /*d5f0*/  MUFU.EX2 R115, R115 ;  /* 0x0000007300737308 */ /* 0x000e620000000800 */
[----:B---3--:R-:W-:Y:S01]  /*d600*/  F2FP.BF16.PACK_AB R21, R116, R128 ;  /* 0x000000807415723e */ /* 0x008fe200000010ff */
[--C-:B------:R-:W-:Y:S01]  /*d610*/  FFMA.FTZ R173, R53, c[0x0][0x23c], -R215.reuse ;  /* 0x00008f0035ad7a23 */ /* 0x100fe200000108d7 */
[----:B------:R-:W-:Y:S01]  /*d620*/  F2FP.BF16.PACK_AB R53, R75, R76 ;  /* 0x0000004c4b35723e */ /* 0x000fe200000010ff */
[----:B------:R-:W-:Y:S01]  /*d630*/  FFMA.FTZ R174, R55, c[0x0][0x23c], -R215 ;  /* 0x00008f0037ae7a23 */ /* 0x000fe200000108d7 */
[----:B------:R-:W-:Y:S01]  /*d640*/  F2FP.BF16.PACK_AB R55, R73, R74 ;  /* 0x0000004a4937723e */ /* 0x000fe200000010ff */
[--C-:B------:R-:W-:Y:S01]  /*d650*/  FFMA.FTZ R176, R52, c[0x0][0x23c], -R129.reuse ;  /* 0x00008f0034b07a23 */ /* 0x100fe20000010881 */
[----:B------:R-:W-:Y:S01]  /*d660*/  F2FP.BF16.PACK_AB R52, R103, R113 ;  /* 0x000000716734723e */ /* 0x000fe200000010ff */
[----:B------:R3:W4:Y:S01]  /*d670*/  MUFU.EX2 R152, R16 ;  /* 0x0000001000987308 */ /* 0x0007220000000800 */
[----:B------:R-:W-:-:S02]  /*d680*/  FFMA.FTZ R179, R179, c[0x0][0x23c], -R129 ;  /* 0x00008f00b3b37a23 */ /* 0x000fc40000010881 */
[--C-:B------:R-:W-:Y:S02]  /*d690*/  FFMA.FTZ R231, R231, c[0x0][0x23c], -R215.reuse ;  /* 0x00008f00e7e77a23 */ /* 0x100fe400000108d7 */
[--C-:B------:R-:W-:Y:S02]  /*d6a0*/  FFMA.FTZ R232, R232, c[0x0][0x23c], -R215.reuse ;  /* 0x00008f00e8e87a23 */ /* 0x100fe400000108d7 */
[--C-:B------:R-:W-:Y:S01]  /*d6b0*/  FFMA.FTZ R235, R235, c[0x0][0x23c], -R215.reuse ;  /* 0x00008f00ebeb7a23 */ /* 0x100fe200000108d7 */
[----:B-1----:R-:W-:Y:S01]  /*d6c0*/  F2FP.BF16.PACK_AB R23, R115, R108 ;  /* 0x0000006c7317723e */ /* 0x002fe200000010ff */
[----:B------:R-:W-:Y:S01]  /*d6d0*/  MUFU.EX2 R56, R56 ;  /* 0x0000003800387308 */ /* 0x000fe20000000800 */
[----:B------:R-:W-:Y:S02]  /*d6e0*/  FFMA.FTZ R236, R236, c[0x0][0x23c], -R215 ;  /* 0x00008f00ecec7a23 */ /* 0x000fe400000108d7 */
[--C-:B------:R-:W-:Y:S02]  /*d6f0*/  FFMA.FTZ R240, R240, c[0x0][0x23c], -R129.reuse ;  /* 0x00008f00f0f07a23 */ /* 0x100fe40000010881 */
[----:B------:R-:W-:Y:S01]  /*d700*/  FFMA.FTZ R239, R239, c[0x0][0x23c], -R129 ;  /* 0x00008f00efef7a23 */ /* 0x000fe20000010881 */
[----:B------:R-:W-:Y:S01]  /*d710*/  HMMA.16816.F32.BF16 R8, R20, R28, R8 ;  /* 0x0000001c1408723c */ /* 0x000fe20000041808 */
[----:B---3--:R-:W-:Y:S01]  /*d720*/  FMUL.FTZ R16, R140, R167 ;  /* 0x000000a78c107220 */ /* 0x008fe20000410000 */
[----:B------:R-:W-:Y:S01]  /*d730*/  MUFU.EX2 R0, R0 ;  /* 0x0000000000007308 */ /* 0x000fe20000000800 */
[----:B----4-:R-:W-:-:S02]  /*d740*/  FMUL.FTZ R25, R161, R152 ;  /* 0x00000098a1197220 */ /* 0x010fc40000410000 */
[-C--:B------:R-:W-:Y:S02]  /*d750*/  FMUL.FTZ R40, R144, R152.reuse ;  /* 0x0000009890287220 */ /* 0x080fe40000410000 */
[-C--:B------:R-:W-:Y:S01]  /*d760*/  FMUL.FTZ R41, R145, R152.reuse ;  /* 0x0000009891297220 */ /* 0x080fe20000410000 */
[C---:B------:R-:W-:Y:S01]  /*d770*/  HMMA.16816.F32.BF16 R12, R20.reuse, R30, R12 ;  /* 0x0000001e140c723c */ /* 0x040fe2000004180c */
[-C--:B------:R-:W-:Y:S01]  /*d780*/  FMUL.FTZ R148, R148, R152.reuse ;  /* 0x0000009894947220 */ /* 0x080fe20000410000 */
[----:B------:R1:W3:Y:S01]  /*d790*/  MUFU.EX2 R140, R24 ;  /* 0x00000018008c7308 */ /* 0x0002e20000000800 */
[-C--:B------:R-:W-:Y:S02]  /*d7a0*/  FMUL.FTZ R149, R149, R152.reuse ;  /* 0x0000009895957220 */ /* 0x080fe40000410000 */
[-C--:B------:R-:W-:Y:S02]  /*d7b0*/  FMUL.FTZ R132, R132, R152.reuse ;  /* 0x0000009884847220 */ /* 0x080fe40000410000 */
[----:B------:R-:W-:Y:S01]  /*d7c0*/  FMUL.FTZ R133, R133, R152 ;  /* 0x0000009885857220 */ /* 0x000fe20000410000 */
[----:B--2---:R-:W-:Y:S01]  /*d7d0*/  HMMA.16816.F32.BF16 R16, R20, R4, R16 ;  /* 0x000000041410723c */ /* 0x004fe20000041810 */
[----:B------:R-:W-:Y:S01]  /*d7e0*/  FFMA.FTZ R250, R250, c[0x0][0x23c], -R129 ;  /* 0x00008f00fafa7a23 */ /* 0x000fe20000010881 */
[----:B------:R-:W-:Y:S01]  /*d7f0*/  MUFU.EX2 R2, R2 ;  /* 0x0000000200027308 */ /* 0x000fe20000000800 */
[----:B------:R-:W-:-:S02]  /*d800*/  FFMA.FTZ R252, R252, c[0x0][0x23c], -R215 ;  /* 0x00008f00fcfc7a23 */ /* 0x000fc400000108d7 */
[--C-:B------:R-:W-:Y:S02]  /*d810*/  FFMA.FTZ R249, R249, c[0x0][0x23c], -R129.reuse ;  /* 0x00008f00f9f97a23 */ /* 0x100fe40000010881 */
[--C-:B------:R-:W-:Y:S01]  /*d820*/  FFMA.FTZ R248, R248, c[0x0][0x23c], -R129.reuse ;  /* 0x00008f00f8f87a23 */ /* 0x100fe20000010881 */
[----:B------:R-:W-:Y:S01]  /*d830*/  HMMA.16816.F32.BF16 R20, R20, R6, R136 ;  /* 0x000000061414723c */ /* 0x000fe20000041888 */
[----:B------:R-:W-:Y:S01]  /*d840*/  FFMA.FTZ R247, R247, c[0x0][0x23c], -R129 ;  /* 0x00008f00f7f77a23 */ /* 0x000fe20000010881 */
[----:B------:R2:W-:Y:S01]  /*d850*/  MUFU.EX2 R3, R172 ;  /* 0x000000ac00037308 */ /* 0x0005e20000000800 */
[----:B-1----:R-:W-:Y:S02]  /*d860*/  FMUL.FTZ R24, R160, R152 ;  /* 0x00000098a0187220 */ /* 0x002fe40000410000 */
[-C--:B---3--:R-:W-:Y:S02]  /*d870*/  FMUL.FTZ R26, R162, R140.reuse ;  /* 0x0000008ca21a7220 */ /* 0x088fe40000410000 */
[----:B------:R-:W-:-:S02]  /*d880*/  FMUL.FTZ R27, R163, R140 ;  /* 0x0000008ca31b7220 */ /* 0x000fc40000410000 */
[-C--:B------:R-:W-:Y:S01]  /*d890*/  FMUL.FTZ R42, R146, R140.reuse ;  /* 0x0000008c922a7220 */ /* 0x080fe20000410000 */
[----:B------:R-:W-:Y:S01]  /*d8a0*/  MUFU.EX2 R120, R120 ;  /* 0x0000007800787308 */ /* 0x000fe20000000800 */
[-C--:B------:R-:W-:Y:S02]  /*d8b0*/  FMUL.FTZ R43, R147, R140.reuse ;  /* 0x0000008c932b7220 */ /* 0x080fe40000410000 */
[-C--:B------:R-:W-:Y:S01]  /*d8c0*/  FMUL.FTZ R150, R150, R140.reuse ;  /* 0x0000008c96967220 */ /* 0x080fe20000410000 */
[----:B------:R-:W-:Y:S01]  /*d8d0*/  HMMA.16816.F32.BF16 R24, R44, R28, R24 ;  /* 0x0000001c2c18723c */ /* 0x000fe20000041818 */
[-C--:B------:R-:W-:Y:S02]  /*d8e0*/  FMUL.FTZ R151, R151, R140.reuse ;  /* 0x0000008c97977220 */ /* 0x080fe40000410000 */
[-C--:B------:R-:W-:Y:S01]  /*d8f0*/  FMUL.FTZ R134, R134, R140.reuse ;  /* 0x0000008c86867220 */ /* 0x080fe20000410000 */
[----:B------:R-:W1:Y:S01]  /*d900*/  MUFU.EX2 R121, R121 ;  /* 0x0000007900797308 */ /* 0x000e620000000800 */
[----:B------:R-:W-:-:S02]  /*d910*/  FMUL.FTZ R135, R135, R140 ;  /* 0x0000008c87877220 */ /* 0x000fc40000410000 */
[----:B--2---:R-:W-:Y:S01]  /*d920*/  FFMA.FTZ R172, R54, c[0x0][0x23c], -R215 ;  /* 0x00008f0036ac7a23 */ /* 0x004fe200000108d7 */
[C---:B------:R-:W-:Y:S01]  /*d930*/  HMMA.16816.F32.BF16 R40, R44.reuse, R4, R40 ;  /* 0x000000042c28723c */ /* 0x040fe20000041828 */
[----:B------:R-:W-:Y:S01]  /*d940*/  F2FP.BF16.PACK_AB R54, R101, R102 ;  /* 0x000000666536723e */ /* 0x000fe200000010ff */
[----:B------:R-:W-:Y:S02]  /*d950*/  FFMA.FTZ R246, R246, c[0x0][0x23c], -R129 ;  /* 0x00008f00f6f67a23 */ /* 0x000fe40000010881 */
[----:B------:R-:W-:Y:S01]  /*d960*/  MUFU.EX2 R122, R122 ;  /* 0x0000007a007a7308 */ /* 0x000fe20000000800 */
[--C-:B------:R-:W-:Y:S02]  /*d970*/  FFMA.FTZ R245, R245, c[0x0][0x23c], -R215.reuse ;  /* 0x00008f00f5f57a23 */ /* 0x100fe400000108d7 */
[--C-:B------:R-:W-:Y:S01]  /*d980*/  FFMA.FTZ R244, R244, c[0x0][0x23c], -R215.reuse ;  /* 0x00008f00f4f47a23 */ /* 0x100fe200000108d7 */
[----:B------:R-:W-:Y:S01]  /*d990*/  HMMA.16816.F32.BF16 R28, R44, R30, R148 ;  /* 0x0000001e2c1c723c */ /* 0x000fe20000041894 */
[--C-:B------:R-:W-:Y:S01]  /*d9a0*/  FFMA.FTZ R243, R243, c[0x0][0x23c], -R215.reuse ;  /* 0x00008f00f3f37a23 */ /* 0x100fe200000108d7 */
[----:B------:R-:W-:Y:S01]  /*d9b0*/  LDSM.16.MT88.4 R148, [R192+0x5c00] ;  /* 0x005c0000c094783b */ /* 0x000fe20000004200 */
[----:B------:R-:W-:Y:S01]  /*d9c0*/  FFMA.FTZ R251, R251, c[0x0][0x23c], -R215 ;  /* 0x00008f00fbfb7a23 */ /* 0x000fe200000108d7 */
[----:B------:R-:W2:Y:S01]  /*d9d0*/  MUFU.EX2 R165, R165 ;  /* 0x000000a500a57308 */ /* 0x000ea20000000800 */
[----:B------:R-:W-:-:S02]  /*d9e0*/  FFMA.FTZ R242, R242, c[0x0][0x23c], -R129 ;  /* 0x00008f00f2f27a23 */ /* 0x000fc40000010881 */
[--C-:B------:R-:W-:Y:S01]  /*d9f0*/  FFMA.FTZ R241, R241, c[0x0][0x23c], -R129.reuse ;  /* 0x00008f00f1f17a23 */ /* 0x100fe20000010881 */
[----:B------:R-:W-:Y:S01]  /*da00*/  HMMA.16816.F32.BF16 R4, R44, R6, R132 ;  /* 0x000000062c04723c */ /* 0x000fe20000041884 */
[--C-:B------:R-:W-:Y:S02]  /*da10*/  FFMA.FTZ R238, R238, c[0x0][0x23c], -R129.reuse ;  /* 0x00008f00eeee7a23 */ /* 0x100fe40000010881 */
[----:B------:R-:W-:Y:S01]  /*da20*/  FFMA.FTZ R237, R237, c[0x0][0x23c], -R129 ;  /* 0x00008f00eded7a23 */ /* 0x000fe20000010881 */
[----:B------:R-:W-:Y:S01]  /*da30*/  MUFU.EX2 R171, R171 ;  /* 0x000000ab00ab7308 */ /* 0x000fe20000000800 */
[----:B------:R-:W-:Y:S02]  /*da40*/  FFMA.FTZ R152, R218, R152, R181 ;  /* 0x00000098da987223 */ /* 0x000fe400000100b5 */
[----:B------:R-:W-:Y:S01]  /*da50*/  F2FP.BF16.PACK_AB R44, R0, R56 ;  /* 0x00000038002c723e */ /* 0x000fe200000010ff */
[----:B------:R-:W-:Y:S01]  /*da60*/  HMMA.16816.F32.BF16 R24, R52, R32, R24 ;  /* 0x000000203418723c */ /* 0x000fe20000041818 */
[----:B-1----:R-:W-:Y:S01]  /*da70*/  F2FP.BF16.PACK_AB R45, R121, R120 ;  /* 0x00000078792d723e */ /* 0x002fe200000010ff */
[----:B------:R-:W-:Y:S01]  /*da80*/  FFMA.FTZ R131, R217, R140, R131 ;  /* 0x0000008cd9837223 */ /* 0x000fe20000010083 */
[----:B------:R-:W-:Y:S01]  /*da90*/  F2FP.BF16.PACK_AB R46, R3, R2 ;  /* 0x00000002032e723e */ /* 0x000fe200000010ff */
[----:B------:R-:W1:Y:S01]  /*daa0*/  MUFU.EX2 R172, R172 ;  /* 0x000000ac00ac7308 */ /* 0x000e620000000800 */
[----:B--2---:R-:W-:Y:S01]  /*dab0*/  F2FP.BF16.PACK_AB R47, R165, R122 ;  /* 0x0000007aa52f723e */ /* 0x004fe200000010ff */
[----:B------:R-:W-:-:S02]  /*dac0*/  FFMA.FTZ R130, R216, R167, R130 ;  /* 0x000000a7d8827223 */ /* 0x000fc40000010082 */
[----:B------:R-:W-:Y:S01]  /*dad0*/  HMMA.16816.F32.BF16 R28, R52, R34, R28 ;  /* 0x00000022341c723c */ /* 0x000fe2000004181c */
[----:B------:R-:W-:Y:S02]  /*dae0*/  FFMA.FTZ R128, R209, R166, R128 ;  /* 0x000000a6d1807223 */ /* 0x000fe40000010080 */
[----:B------:R-:W-:Y:S01]  /*daf0*/  FADD.FTZ R152, R164, R152 ;  /* 0x00000098a4987221 */ /* 0x000fe20000010000 */
[----:B------:R-:W-:Y:S01]  /*db00*/  MUFU.EX2 R173, R173 ;  /* 0x000000ad00ad7308 */ /* 0x000fe20000000800 */
[----:B------:R-:W-:Y:S02]  /*db10*/  FADD.FTZ R131, R118, R131 ;  /* 0x0000008376837221 */ /* 0x000fe40000010000 */
[----:B------:R-:W-:Y:S01]  /*db20*/  FADD.FTZ R130, R117, R130 ;  /* 0x0000008275827221 */ /* 0x000fe20000010000 */
[----:B------:R-:W-:Y:S01]  /*db30*/  HMMA.16816.F32.BF16 R8, R44, R32, R8 ;  /* 0x000000202c08723c */ /* 0x000fe20000041808 */
[----:B------:R-:W-:Y:S02]  /*db40*/  FADD.FTZ R128, R116, R128 ;  /* 0x0000008074807221 */ /* 0x000fe40000010000 */
[----:B------:R-:W-:Y:S01]  /*db50*/  FADD.FTZ R119, R119, R152 ;  /* 0x0000009877777221 */ /* 0x000fe20000010000 */
[----:B------:R-:W2:Y:S01]  /*db60*/  MUFU.EX2 R174, R174 ;  /* 0x000000ae00ae7308 */ /* 0x000ea20000000800 */
[----:B------:R-:W-:-:S02]  /*db70*/  FADD.FTZ R131, R112, R131 ;  /* 0x0000008370837221 */ /* 0x000fc40000010000 */
[----:B-1----:R-:W-:Y:S01]  /*db80*/  F2FP.BF16.PACK_AB R32, R172, R171 ;  /* 0x000000abac20723e */ /* 0x002fe200000010ff */
[C---:B------:R-:W-:Y:S01]  /*db90*/  HMMA.16816.F32.BF16 R12, R44.reuse, R34, R12 ;  /* 0x000000222c0c723c */ /* 0x040fe2000004180c */
[----:B------:R-:W-:Y:S02]  /*dba0*/  FADD.FTZ R130, R110, R130 ;  /* 0x000000826e827221 */ /* 0x000fe40000010000 */
[----:B------:R-:W-:Y:S01]  /*dbb0*/  FADD.FTZ R128, R108, R128 ;  /* 0x000000806c807221 */ /* 0x000fe20000010000 */
[----:B------:R-:W-:Y:S01]  /*dbc0*/  MUFU.EX2 R176, R176 ;  /* 0x000000b000b07308 */ /* 0x000fe20000000800 */
[----:B------:R-:W-:Y:S02]  /*dbd0*/  FADD.FTZ R119, R114, R119 ;  /* 0x0000007772777221 */ /* 0x000fe40000010000 */
[----:B------:R-:W-:Y:S01]  /*dbe0*/  FADD.FTZ R111, R111, R131 ;  /* 0x000000836f6f7221 */ /* 0x000fe20000010000 */
[----:B------:R-:W-:Y:S01]  /*dbf0*/  HMMA.16816.F32.BF16 R16, R44, R36, R16 ;  /* 0x000000242c10723c */ /* 0x000fe20000041810 */
[----:B------:R-:W-:-:S02]  /*dc00*/  FADD.FTZ R109, R109, R130 ;  /* 0x000000826d6d7221 */ /* 0x000fc40000010000 */
[----:B------:R-:W-:Y:S01]  /*dc10*/  FADD.FTZ R115, R115, R128 ;  /* 0x0000008073737221 */ /* 0x000fe20000010000 */
[----:B------:R-:W1:Y:S01]  /*dc20*/  MUFU.EX2 R175, R175 ;  /* 0x000000af00af7308 */ /* 0x000e620000000800 */
[----:B--2---:R-:W-:Y:S01]  /*dc30*/  F2FP.BF16.PACK_AB R34, R174, R173 ;  /* 0x000000adae22723e */ /* 0x004fe200000010ff */
[----:B------:R-:W-:Y:S02]  /*dc40*/  FADD.FTZ R113, R113, R119 ;  /* 0x0000007771717221 */ /* 0x000fe40000010000 */
[----:B------:R-:W-:Y:S01]  /*dc50*/  HMMA.16816.F32.BF16 R20, R44, R38, R20 ;  /* 0x000000262c14723c */ /* 0x000fe20000041814 */
[----:B------:R-:W2:Y:S01]  /*dc60*/  LDSM.16.MT88.4 R44, [R192+0x4800] ;  /* 0x00480000c02c783b */ /* 0x000ea20000004200 */
[----:B------:R-:W-:Y:S02]  /*dc70*/  FADD.FTZ R111, R76, R111 ;  /* 0x0000006f4c6f7221 */ /* 0x000fe40000010000 */
[----:B------:R-:W-:Y:S01]  /*dc80*/  MUFU.EX2 R178, R178 ;  /* 0x000000b200b27308 */ /* 0x000fe20000000800 */
[----:B------:R-:W-:-:S02]  /*dc90*/  FADD.FTZ R109, R56, R109 ;  /* 0x0000006d386d7221 */ /* 0x000fc40000010000 */
[----:B------:R-:W-:Y:S01]  /*dca0*/  FADD.FTZ R115, R120, R115 ;  /* 0x0000007378737221 */ /* 0x000fe20000010000 */
[C---:B------:R-:W-:Y:S01]  /*dcb0*/  HMMA.16816.F32.BF16 R40, R52.reuse, R36, R40 ;  /* 0x000000243428723c */ /* 0x040fe20000041828 */
[----:B------:R-:W-:Y:S02]  /*dcc0*/  FADD.FTZ R113, R103, R113 ;  /* 0x0000007167717221 */ /* 0x000fe40000010000 */
[----:B------:R-:W-:Y:S01]  /*dcd0*/  FADD.FTZ R111, R75, R111 ;  /* 0x0000006f4b6f7221 */ /* 0x000fe20000010000 */
[----:B------:R-:W3:Y:S01]  /*dce0*/  MUFU.EX2 R179, R179 ;  /* 0x000000b300b37308 */ /* 0x000ee20000000800 */
[----:B-1----:R-:W-:Y:S01]  /*dcf0*/  F2FP.BF16.PACK_AB R33, R175, R176 ;  /* 0x000000b0af21723e */ /* 0x002fe200000010ff */
[----:B------:R-:W-:Y:S01]  /*dd00*/  FADD.FTZ R109, R0, R109 ;  /* 0x0000006d006d7221 */ /* 0x000fe20000010000 */
[----:B------:R-:W-:Y:S01]  /*dd10*/  MOV R0, R104 ;  /* 0x0000006800007202 */ /* 0x000fe20000000f00 */
[----:B------:R-:W-:Y:S01]  /*dd20*/  HMMA.16816.F32.BF16 R4, R52, R38, R4 ;  /* 0x000000263404723c */ /* 0x000fe20000041804 */
[----:B------:R-:W-:Y:S01]  /*dd30*/  LDSM.16.MT88.4 R36, [R191+0x4c00] ;  /* 0x004c0000bf24783b */ /* 0x000fe20000004200 */
[----:B------:R-:W-:-:S02]  /*dd40*/  FADD.FTZ R115, R121, R115 ;  /* 0x0000007379737221 */ /* 0x000fc40000010000 */
[----:B------:R-:W1:Y:S01]  /*dd50*/  MUFU.EX2 R97, R97 ;  /* 0x0000006100617308 */ /* 0x000e620000000800 */
[----:B------:R-:W-:Y:S02]  /*dd60*/  FADD.FTZ R113, R102, R113 ;  /* 0x0000007166717221 */ /* 0x000fe40000010000 */
[----:B------:R-:W-:Y:S01]  /*dd70*/  F2FP.BF16.PACK_AB R52, R99, R100 ;  /* 0x000000646334723e */ /* 0x000fe200000010ff */
[----:B------:R-:W-:Y:S02]  /*dd80*/  FADD.FTZ R111, R74, R111 ;  /* 0x0000006f4a6f7221 */ /* 0x000fe40000010000 */
[----:B------:R-:W-:Y:S01]  /*dd90*/  FADD.FTZ R109, R2, R109 ;  /* 0x0000006d026d7221 */ /* 0x000fe20000010000 */
[----:B------:R-:W-:Y:S01]  /*dda0*/  MOV R2, R105 ;  /* 0x0000006900027202 */ /* 0x000fe20000000f00 */
[----:B------:R-:W4:Y:S01]  /*ddb0*/  MUFU.EX2 R72, R72 ;  /* 0x0000004800487308 */ /* 0x000f220000000800 */
[----:B---3--:R-:W-:Y:S01]  /*ddc0*/  F2FP.BF16.PACK_AB R35, R179, R178 ;  /* 0x000000b2b323723e */ /* 0x008fe200000010ff */
[----:B------:R-:W-:-:S02]  /*ddd0*/  FADD.FTZ R115, R122, R115 ;  /* 0x000000737a737221 */ /* 0x000fc40000010000 */
[----:B------:R-:W-:Y:S02]  /*dde0*/  FADD.FTZ R113, R101, R113 ;  /* 0x0000007165717221 */ /* 0x000fe40000010000 */
[----:B------:R-:W-:Y:S02]  /*ddf0*/  FADD.FTZ R111, R73, R111 ;  /* 0x0000006f496f7221 */ /* 0x000fe40000010000 */
[----:B------:R-:W3:Y:S01]  /*de00*/  MUFU.EX2 R71, R71 ;  /* 0x0000004700477308 */ /* 0x000ee20000000800 */
[C---:B------:R-:W-:Y:S01]  /*de10*/  HMMA.16816.F32.BF16 R16, R32.reuse, R48, R16 ;  /* 0x000000302010723c */ /* 0x040fe20000041810 */
[----:B-1----:R-:W-:Y:S01]  /*de20*/  F2FP.BF16.PACK_AB R54, R97, R98 ;  /* 0x000000626136723e */ /* 0x002fe200000010ff */
[----:B------:R-:W-:Y:S01]  /*de30*/  FADD.FTZ R109, R3, R109 ;  /* 0x0000006d036d7221 */ /* 0x000fe20000010000 */
[----:B------:R-:W-:Y:S01]  /*de40*/  MOV R3, R106 ;  /* 0x0000006a00037202 */ /* 0x000fe20000000f00 */
[----:B------:R-:W-:Y:S02]  /*de50*/  FADD.FTZ R115, R165, R115 ;  /* 0x00000073a5737221 */ /* 0x000fe40000010000 */
[----:B------:R-:W-:Y:S01]  /*de60*/  FADD.FTZ R113, R100, R113 ;  /* 0x0000007164717221 */ /* 0x000fe20000010000 */
[----:B------:R-:W-:Y:S01]  /*de70*/  MUFU.EX2 R70, R70 ;  /* 0x0000004600467308 */ /* 0x000fe20000000800 */
[----:B--2---:R-:W-:Y:S01]  /*de80*/  HMMA.16816.F32.BF16 R8, R32, R44, R8 ;  /* 0x0000002c2008723c */ /* 0x004fe20000041808 */
[----:B----4-:R-:W-:-:S02]  /*de90*/  FADD.FTZ R111, R72, R111 ;  /* 0x0000006f486f7221 */ /* 0x010fc40000010000 */
[----:B------:R-:W-:Y:S02]  /*dea0*/  FADD.FTZ R109, R171, R109 ;  /* 0x0000006dab6d7221 */ /* 0x000fe40000010000 */
[----:B------:R-:W-:Y:S02]  /*deb0*/  FADD.FTZ R115, R176, R115 ;  /* 0x00000073b0737221 */ /* 0x000fe40000010000 */
[----:B------:R-:W1:Y:S01]  /*dec0*/  MUFU.EX2 R69, R69 ;  /* 0x0000004500457308 */ /* 0x000e620000000800 */
[C---:B------:R-:W-:Y:S01]  /*ded0*/  HMMA.16816.F32.BF16 R12, R32.reuse, R46, R12 ;  /* 0x0000002e200c723c */ /* 0x040fe2000004180c */
[----:B---3--:R-:W-:Y:S01]  /*dee0*/  F2FP.BF16.PACK_AB R53, R71, R72 ;  /* 0x000000484735723e */ /* 0x008fe200000010ff */
[--C-:B------:R-:W-:Y:S02]  /*def0*/  FFMA.FTZ R234, R234, c[0x0][0x23c], -R215.reuse ;  /* 0x00008f00eaea7a23 */ /* 0x100fe400000108d7 */
[--C-:B------:R-:W-:Y:S02]  /*df00*/  FFMA.FTZ R233, R233, c[0x0][0x23c], -R215.reuse ;  /* 0x00008f00e9e97a23 */ /* 0x100fe400000108d7 */
[--C-:B------:R-:W-:Y:S01]  /*df10*/  FFMA.FTZ R230, R230, c[0x0][0x23c], -R215.reuse ;  /* 0x00008f00e6e67a23 */ /* 0x100fe200000108d7 */
[----:B------:R-:W-:Y:S01]  /*df20*/  MUFU.EX2 R231, R231 ;  /* 0x000000e700e77308 */ /* 0x000fe20000000800 */
[----:B------:R-:W-:Y:S01]  /*df30*/  HMMA.16816.F32.BF16 R20, R32, R50, R20 ;  /* 0x000000322014723c */ /* 0x000fe20000041814 */
[----:B------:R-:W2:Y:S01]  /*df40*/  LDSM.16.MT88.4 R32, [R192+0x4c00] ;  /* 0x004c0000c020783b */ /* 0x000ea20000004200 */
[----:B------:R-:W-:-:S02]  /*df50*/  FFMA.FTZ R228, R228, c[0x0][0x23c], -R215 ;  /* 0x00008f00e4e47a23 */ /* 0x000fc400000108d7 */
[--C-:B------:R-:W-:Y:S02]  /*df60*/  FFMA.FTZ R180, R180, c[0x0][0x23c], -R129.reuse ;  /* 0x00008f00b4b47a23 */ /* 0x100fe40000010881 */
[----:B------:R-:W-:Y:S01]  /*df70*/  FFMA.FTZ R177, R177, c[0x0][0x23c], -R129 ;  /* 0x00008f00b1b17a23 */ /* 0x000fe20000010881 */
[----:B-1----:R-:W-:Y:S01]  /*df80*/  F2FP.BF16.PACK_AB R55, R69, R70 ;  /* 0x000000464537723e */ /* 0x002fe200000010ff */
[----:B------:R-:W-:Y:S01]  /*df90*/  MUFU.EX2 R232, R232 ;  /* 0x000000e800e87308 */ /* 0x000fe20000000800 */
[----:B------:R-:W-:Y:S02]  /*dfa0*/  FADD.FTZ R113, R99, R113 ;  /* 0x0000007163717221 */ /* 0x000fe40000010000 */
[----:B------:R-:W-:Y:S02]  /*dfb0*/  FADD.FTZ R111, R71, R111 ;  /* 0x0000006f476f7221 */ /* 0x000fe40000010000 */
[----:B------:R-:W-:Y:S01]  /*dfc0*/  FADD.FTZ R109, R172, R109 ;  /* 0x0000006dac6d7221 */ /* 0x000fe20000010000 */
[----:B------:R-:W-:Y:S01]  /*dfd0*/  HMMA.16816.F32.BF16 R24, R52, R44, R24 ;  /* 0x0000002c3418723c */ /* 0x000fe20000041818 */
[----:B------:R-:W-:Y:S01]  /*dfe0*/  FADD.FTZ R115, R175, R115 ;  /* 0x00000073af737221 */ /* 0x000fe20000010000 */
[----:B------:R-:W-:Y:S01]  /*dff0*/  MUFU.EX2 R235, R235 ;  /* 0x000000eb00eb7308 */ /* 0x000fe20000000800 */
[----:B------:R-:W-:-:S02]  /*e000*/  FFMA.FTZ R227, R227, c[0x0][0x23c], -R129 ;  /* 0x00008f00e3e37a23 */ /* 0x000fc40000010881 */
[--C-:B------:R-:W-:Y:S02]  /*e010*/  FFMA.FTZ R220, R220, c[0x0][0x23c], -R129.reuse ;  /* 0x00008f00dcdc7a23 */ /* 0x100fe40000010881 */
[----:B------:R-:W-:Y:S01]  /*e020*/  FFMA.FTZ R44, R154, c[0x0][0x23c], -R129 ;  /* 0x00008f009a2c7a23 */ /* 0x000fe20000010881 */
[C---:B------:R-:W-:Y:S01]  /*e030*/  HMMA.16816.F32.BF16 R40, R52.reuse, R48, R40 ;  /* 0x000000303428723c */ /* 0x040fe20000041828 */
[----:B------:R-:W-:Y:S01]  /*e040*/  FFMA.FTZ R136, R225, c[0x0][0x23c], -R226 ;  /* 0x00008f00e1887a23 */ /* 0x000fe200000108e2 */
[----:B------:R-:W1:Y:S01]  /*e050*/  MUFU.EX2 R236, R236 ;  /* 0x000000ec00ec7308 */ /* 0x000e620000000800 */
[----:B------:R-:W-:Y:S02]  /*e060*/  FADD.FTZ R113, R98, R113 ;  /* 0x0000007162717221 */ /* 0x000fe40000010000 */
[----:B------:R-:W-:Y:S02]  /*e070*/  FADD.FTZ R111, R70, R111 ;  /* 0x0000006f466f7221 */ /* 0x000fe40000010000 */
[----:B------:R-:W-:Y:S01]  /*e080*/  FFMA.FTZ R48, R158, c[0x0][0x23c], -R215 ;  /* 0x00008f009e307a23 */ /* 0x000fe200000108d7 */
[----:B------:R-:W-:Y:S01]  /*e090*/  HMMA.16816.F32.BF16 R28, R52, R46, R28 ;  /* 0x0000002e341c723c */ /* 0x000fe2000004181c */
[----:B------:R-:W-:Y:S01]  /*e0a0*/  FADD.FTZ R109, R173, R109 ;  /* 0x0000006dad6d7221 */ /* 0x000fe20000010000 */
[----:B------:R-:W3:Y:S01]  /*e0b0*/  MUFU.EX2 R240, R240 ;  /* 0x000000f000f07308 */ /* 0x000ee20000000800 */
[----:B------:R-:W-:-:S02]  /*e0c0*/  FADD.FTZ R115, R178, R115 ;  /* 0x00000073b2737221 */ /* 0x000fc40000010000 */
[----:B------:R-:W-:Y:S02]  /*e0d0*/  FADD.FTZ R113, R97, R113 ;  /* 0x0000007161717221 */ /* 0x000fe40000010000 */
[----:B------:R-:W-:Y:S01]  /*e0e0*/  FADD.FTZ R111, R69, R111 ;  /* 0x0000006f456f7221 */ /* 0x000fe20000010000 */
[----:B------:R-:W-:Y:S01]  /*e0f0*/  HMMA.16816.F32.BF16 R4, R52, R50, R4 ;  /* 0x000000323404723c */ /* 0x000fe20000041804 */
[----:B------:R-:W-:Y:S01]  /*e100*/  FADD.FTZ R109, R174, R109 ;  /* 0x0000006dae6d7221 */ /* 0x000fe20000010000 */
[----:B------:R-:W4:Y:S01]  /*e110*/  MUFU.EX2 R239, R239 ;  /* 0x000000ef00ef7308 */ /* 0x000f220000000800 */
[----:B-1----:R-:W-:Y:S01]  /*e120*/  F2FP.BF16.PACK_AB R46, R236, R235 ;  /* 0x000000ebec2e723e */ /* 0x002fe200000010ff */
[----:B------:R-:W-:Y:S02]  /*e130*/  FADD.FTZ R115, R179, R115 ;  /* 0x00000073b3737221 */ /* 0x000fe40000010000 */
[----:B------:R-:W-:Y:S02]  /*e140*/  FADD.FTZ R113, R96, R113 ;  /* 0x0000007160717221 */ /* 0x000fe40000010000 */
[----:B------:R-:W-:-:S02]  /*e150*/  FADD.FTZ R109, R231, R109 ;  /* 0x0000006de76d7221 */ /* 0x000fc40000010000 */
[----:B------:R-:W1:Y:S01]  /*e160*/  MUFU.EX2 R250, R250 ;  /* 0x000000fa00fa7308 */ /* 0x000e620000000800 */
[----:B---3--:R-:W-:Y:S02]  /*e170*/  FADD.FTZ R115, R240, R115 ;  /* 0x00000073f0737221 */ /* 0x008fe40000010000 */
[----:B------:R-:W-:Y:S02]  /*e180*/  FADD.FTZ R109, R232, R109 ;  /* 0x0000006de86d7221 */ /* 0x000fe40000010000 */
[----:B------:R-:W-:Y:S02]  /*e190*/  FFMA.FTZ R221, R221, c[0x0][0x23c], -R215 ;  /* 0x00008f00dddd7a23 */ /* 0x000fe400000108d7 */
[----:B------:R-:W-:Y:S01]  /*e1a0*/  FADD.FTZ R109, R235, R109 ;  /* 0x0000006deb6d7221 */ /* 0x000fe20000010000 */
[----:B------:R-:W3:Y:S01]  /*e1b0*/  MUFU.EX2 R133, R44 ;  /* 0x0000002c00857308 */ /* 0x000ee20000000800 */
[C---:B----4-:R-:W-:Y:S01]  /*e1c0*/  F2FP.BF16.PACK_AB R45, R239.reuse, R240 ;  /* 0x000000f0ef2d723e */ /* 0x050fe200000010ff */
[----:B------:R-:W-:-:S02]  /*e1d0*/  FADD.FTZ R115, R239, R115 ;  /* 0x00000073ef737221 */ /* 0x000fc40000010000 */
[----:B------:R-:W-:Y:S02]  /*e1e0*/  FADD.FTZ R109, R236, R109 ;  /* 0x0000006dec6d7221 */ /* 0x000fe40000010000 */
[----:B------:R-:W-:Y:S02]  /*e1f0*/  FFMA.FTZ R183, R183, c[0x0][0x23c], -R215 ;  /* 0x00008f00b7b77a23 */ /* 0x000fe400000108d7 */
[----:B------:R4:W-:Y:S01]  /*e200*/  MUFU.EX2 R135, R48 ;  /* 0x0000003000877308 */ /* 0x0009e20000000800 */
[----:B-1----:R-:W-:Y:S02]  /*e210*/  FADD.FTZ R115, R250, R115 ;  /* 0x00000073fa737221 */ /* 0x002fe40000010000 */
[----:B------:R-:W-:Y:S02]  /*e220*/  FFMA.FTZ R182, R182, c[0x0][0x23c], -R215 ;  /* 0x00008f00b6b67a23 */ /* 0x000fe400000108d7 */
[--C-:B------:R-:W-:Y:S02]  /*e230*/  FFMA.FTZ R168, R168, c[0x0][0x23c], -R129.reuse ;  /* 0x00008f00a8a87a23 */ /* 0x100fe40000010881 */
[----:B------:R-:W-:Y:S01]  /*e240*/  FFMA.FTZ R123, R123, c[0x0][0x23c], -R129 ;  /* 0x00008f007b7b7a23 */ /* 0x000fe20000010881 */
[----:B---3--:R-:W-:Y:S01]  /*e250*/  F2FP.BF16.PACK_AB R47, R133, R250 ;  /* 0x000000fa852f723e */ /* 0x008fe200000010ff */
[----:B------:R-:W-:Y:S01]  /*e260*/  FFMA.FTZ R44, R153, c[0x0][0x23c], -R226 ;  /* 0x00008f00992c7a23 */ /* 0x000fe200000108e2 */
[----:B------:R-:W1:Y:S01]  /*e270*/  MUFU.EX2 R95, R95 ;  /* 0x0000005f005f7308 */ /* 0x000e620000000800 */
[----:B----4-:R-:W-:-:S07]  /*e280*/  FFMA.FTZ R48, R157, c[0x0][0x23c], -R215 ;  /* 0x00008f009d307a23 */ /* 0x010fce00000108d7 */
[----:B------:R3:W-:Y:S08]  /*e290*/  MUFU.EX2 R132, R44 ;  /* 0x0000002c00847308 */ /* 0x0007f00000000800 */
[----:B------:R4:W-:Y:S01]  /*e2a0*/  MUFU.EX2 R137, R48 ;  /* 0x0000003000897308 */ /* 0x0009e20000000800 */
[C---:B-1----:R-:W-:Y:S01]  /*e2b0*/  F2FP.BF16.PACK_AB R52, R95.reuse, R96 ;  /* 0x000000605f34723e */ /* 0x042fe200000010ff */
[----:B------:R-:W-:-:S02]  /*e2c0*/  FADD.FTZ R113, R95, R113 ;  /* 0x000000715f717221 */ /* 0x000fc40000010000 */
[----:B---3--:R-:W-:-:S04]  /*e2d0*/  FFMA.FTZ R44, R159, c[0x0][0x23c], -R215 ;  /* 0x00008f009f2c7a23 */ /* 0x008fc800000108d7 */
[----:B------:R-:W1:Y:S01]  /*e2e0*/  MUFU.EX2 R94, R94 ;  /* 0x0000005e005e7308 */ /* 0x000e620000000800 */
[----:B----4-:R-:W-:Y:S07]  /*e2f0*/  LDSM.16.MT88.4 R48, [R191+0x5000] ;  /* 0x00500000bf30783b */ /* 0x010fee0000004200 */
[----:B------:R3:W4:Y:S08]  /*e300*/  MUFU.EX2 R134, R44 ;  /* 0x0000002c00867308 */ /* 0x0007300000000800 */
[----:B------:R-:W5:Y:S01]  /*e310*/  MUFU.EX2 R93, R93 ;  /* 0x0000005d005d7308 */ /* 0x000f620000000800 */
[----:B-1----:R-:W-:Y:S01]  /*e320*/  FADD.FTZ R113, R94, R113 ;  /* 0x000000715e717221 */ /* 0x002fe20000010000 */
[----:B---3--:R-:W-:-:S06]  /*e330*/  F2FP.BF16.PACK_AB R44, R232, R231 ;  /* 0x000000e7e82c723e */ /* 0x008fcc00000010ff */
[----:B------:R-:W1:Y:S01]  /*e340*/  MUFU.EX2 R68, R68 ;  /* 0x0000004400447308 */ /* 0x000e620000000800 */
[----:B----4-:R-:W-:Y:S01]  /*e350*/  MOV R218, R134 ;  /* 0x0000008600da7202 */ /* 0x010fe20000000f00 */
[----:B--2---:R-:W-:Y:S01]  /*e360*/  HMMA.16816.F32.BF16 R8, R44, R32, R8 ;  /* 0x000000202c08723c */ /* 0x004fe20000041808 */
[----:B-----5:R-:W-:-:S05]  /*e370*/  F2FP.BF16.PACK_AB R54, R93, R94 ;  /* 0x0000005e5d36723e */ /* 0x020fca00000010ff */
[----:B------:R-:W2:Y:S01]  /*e380*/  MUFU.EX2 R67, R67 ;  /* 0x0000004300437308 */ /* 0x000ea20000000800 */
[----:B------:R-:W-:Y:S02]  /*e390*/  FADD.FTZ R113, R93, R113 ;  /* 0x000000715d717221 */ /* 0x000fe40000010000 */
[----:B------:R-:W-:Y:S01]  /*e3a0*/  FADD.FTZ R109, R218, R109 ;  /* 0x0000006dda6d7221 */ /* 0x000fe20000010000 */
[----:B------:R-:W-:Y:S04]  /*e3b0*/  HMMA.16816.F32.BF16 R12, R44, R34, R12 ;  /* 0x000000222c0c723c */ /* 0x000fe8000004180c */
[----:B------:R-:W3:Y:S01]  /*e3c0*/  MUFU.EX2 R66, R66 ;  /* 0x0000004200427308 */ /* 0x000ee20000000800 */
[----:B-1----:R-:W-:-:S03]  /*e3d0*/  FADD.FTZ R111, R68, R111 ;  /* 0x0000006f446f7221 */ /* 0x002fc60000010000 */
[C---:B------:R-:W-:Y:S04]  /*e3e0*/  HMMA.16816.F32.BF16 R16, R44.reuse, R36, R16 ;  /* 0x000000242c10723c */ /* 0x040fe80000041810 */
[----:B------:R-:W1:Y:S01]  /*e3f0*/  MUFU.EX2 R65, R65 ;  /* 0x0000004100417308 */ /* 0x000e620000000800 */
[C---:B--2---:R-:W-:Y:S01]  /*e400*/  F2FP.BF16.PACK_AB R53, R67.reuse, R68 ;  /* 0x000000444335723e */ /* 0x044fe200000010ff */
[----:B------:R-:W-:Y:S02]  /*e410*/  FADD.FTZ R111, R67, R111 ;  /* 0x0000006f436f7221 */ /* 0x000fe40000010000 */
[----:B------:R-:W-:Y:S01]  /*e420*/  HMMA.16816.F32.BF16 R20, R44, R38, R20 ;  /* 0x000000262c14723c */ /* 0x000fe20000041814 */
[----:B------:R-:W2:Y:S03]  /*e430*/  LDSM.16.MT88.4 R44, [R192+0x5000] ;  /* 0x00500000c02c783b */ /* 0x000ea60000004200 */
[----:B------:R-:W-:Y:S01]  /*e440*/  MUFU.EX2 R252, R252 ;  /* 0x000000fc00fc7308 */ /* 0x000fe20000000800 */
[----:B---3--:R-:W-:-:S07]  /*e450*/  FADD.FTZ R111, R66, R111 ;  /* 0x0000006f426f7221 */ /* 0x008fce0000010000 */
[----:B------:R-:W-:Y:S01]  /*e460*/  MUFU.EX2 R249, R249 ;  /* 0x000000f900f97308 */ /* 0x000fe20000000800 */
[C---:B-1----:R-:W-:Y:S01]  /*e470*/  F2FP.BF16.PACK_AB R55, R65.reuse, R66 ;  /* 0x000000424137723e */ /* 0x042fe200000010ff */
[----:B------:R-:W-:-:S06]  /*e480*/  FADD.FTZ R111, R65, R111 ;  /* 0x0000006f416f7221 */ /* 0x000fcc0000010000 */
[----:B------:R-:W1:Y:S01]  /*e490*/  MUFU.EX2 R248, R248 ;  /* 0x000000f800f87308 */ /* 0x000e620000000800 */
[C---:B------:R-:W-:Y:S07]  /*e4a0*/  HMMA.16816.F32.BF16 R24, R52.reuse, R32, R24 ;  /* 0x000000203418723c */ /* 0x040fee0000041818 */
[----:B------:R-:W-:Y:S01]  /*e4b0*/  MUFU.EX2 R247, R247 ;  /* 0x000000f700f77308 */ /* 0x000fe20000000800 */
[----:B------:R-:W-:Y:S01]  /*e4c0*/  FFMA.FTZ R32, R156, c[0x0][0x23c], -R226 ;  /* 0x00008f009c207a23 */ /* 0x000fe200000108e2 */
[----:B------:R-:W-:Y:S01]  /*e4d0*/  HMMA.16816.F32.BF16 R28, R52, R34, R28 ;  /* 0x00000022341c723c */ /* 0x000fe2000004181c */
[----:B------:R-:W-:Y:S01]  /*e4e0*/  MOV R226, R132 ;  /* 0x0000008400e27202 */ /* 0x000fe20000000f00 */
[----:B------:R-:W-:Y:S01]  /*e4f0*/  FFMA.FTZ R132, R214, c[0x0][0x23c], -R215 ;  /* 0x00008f00d6847a23 */ /* 0x000fe200000108d7 */
[----:B------:R-:W-:-:S03]  /*e500*/  MOV R215, R135 ;  /* 0x0000008700d77202 */ /* 0x000fc60000000f00 */
[----:B------:R-:W3:Y:S01]  /*e510*/  MUFU.EX2 R246, R246 ;  /* 0x000000f600f67308 */ /* 0x000ee20000000800 */
[----:B-1----:R-:W-:Y:S01]  /*e520*/  F2FP.BF16.PACK_AB R33, R248, R249 ;  /* 0x000000f9f821723e */ /* 0x002fe200000010ff */
[----:B------:R-:W-:Y:S01]  /*e530*/  HMMA.16816.F32.BF16 R40, R52, R36, R40 ;  /* 0x000000243428723c */ /* 0x000fe20000041828 */
[----:B------:R-:W-:Y:S01]  /*e540*/  F2FP.BF16.PACK_AB R34, R137, R252 ;  /* 0x000000fc8922723e */ /* 0x000fe200000010ff */
[----:B------:R-:W-:-:S04]  /*e550*/  FADD.FTZ R109, R215, R109 ;  /* 0x0000006dd76d7221 */ /* 0x000fc80000010000 */
[----:B------:R1:W-:Y:S01]  /*e560*/  MUFU.EX2 R138, R32 ;  /* 0x00000020008a7308 */ /* 0x0003e20000000800 */
[----:B------:R-:W-:Y:S01]  /*e570*/  FADD.FTZ R109, R252, R109 ;  /* 0x0000006dfc6d7221 */ /* 0x000fe20000010000 */
[----:B------:R-:W-:Y:S01]  /*e580*/  HMMA.16816.F32.BF16 R4, R52, R38, R4 ;  /* 0x000000263404723c */ /* 0x000fe20000041804 */
[----:B------:R-:W-:Y:S01]  /*e590*/  LDSM.16.MT88.4 R36, [R191+0x5400] ;  /* 0x00540000bf24783b */ /* 0x000fe20000004200 */
[----:B---3--:R-:W-:-:S04]  /*e5a0*/  F2FP.BF16.PACK_AB R35, R246, R247 ;  /* 0x000000f7f623723e */ /* 0x008fc800000010ff */
[----:B------:R-:W3:Y:S01]  /*e5b0*/  MUFU.EX2 R92, R92 ;  /* 0x0000005c005c7308 */ /* 0x000ee20000000800 */
[----:B-1----:R-:W-:-:S07]  /*e5c0*/  F2FP.BF16.PACK_AB R32, R135, R134 ;  /* 0x000000868720723e */ /* 0x002fce00000010ff */
[----:B------:R-:W1:Y:S01]  /*e5d0*/  MUFU.EX2 R91, R91 ;  /* 0x0000005b005b7308 */ /* 0x000e620000000800 */
[C---:B--2---:R-:W-:Y:S07]  /*e5e0*/  HMMA.16816.F32.BF16 R8, R32.reuse, R44, R8 ;  /* 0x0000002c2008723c */ /* 0x044fee0000041808 */
[----:B------:R-:W2:Y:S01]  /*e5f0*/  MUFU.EX2 R90, R90 ;  /* 0x0000005a005a7308 */ /* 0x000ea20000000800 */
[----:B---3--:R-:W-:Y:S01]  /*e600*/  FADD.FTZ R113, R92, R113 ;  /* 0x000000715c717221 */ /* 0x008fe20000010000 */
[C---:B------:R-:W-:Y:S06]  /*e610*/  HMMA.16816.F32.BF16 R12, R32.reuse, R46, R12 ;  /* 0x0000002e200c723c */ /* 0x040fec000004180c */
[----:B------:R-:W3:Y:S01]  /*e620*/  MUFU.EX2 R89, R89 ;  /* 0x0000005900597308 */ /* 0x000ee20000000800 */
[C---:B-1----:R-:W-:Y:S01]  /*e630*/  F2FP.BF16.PACK_AB R52, R91.reuse, R92 ;  /* 0x0000005c5b34723e */ /* 0x042fe200000010ff */
[----:B------:R-:W-:Y:S01]  /*e640*/  FADD.FTZ R113, R91, R113 ;  /* 0x000000715b717221 */ /* 0x000fe20000010000 */
[----:B------:R-:W-:Y:S05]  /*e650*/  HMMA.16816.F32.BF16 R16, R32, R48, R16 ;  /* 0x000000302010723c */ /* 0x000fea0000041810 */
[----:B------:R-:W1:Y:S01]  /*e660*/  MUFU.EX2 R64, R64 ;  /* 0x0000004000407308 */ /* 0x000e620000000800 */
[----:B--2---:R-:W-:-:S02]  /*e670*/  FADD.FTZ R113, R90, R113 ;  /* 0x000000715a717221 */ /* 0x004fc40000010000 */
[----:B------:R-:W-:Y:S01]  /*e680*/  HMMA.16816.F32.BF16 R20, R32, R50, R20 ;  /* 0x000000322014723c */ /* 0x000fe20000041814 */
[----:B------:R-:W2:Y:S04]  /*e690*/  LDSM.16.MT88.4 R32, [R192+0x5400] ;  /* 0x00540000c020783b */ /* 0x000ea80000004200 */
[----:B------:R-:W4:Y:S01]  /*e6a0*/  MUFU.EX2 R63, R63 ;  /* 0x0000003f003f7308 */ /* 0x000f220000000800 */
[C---:B---3--:R-:W-:Y:S01]  /*e6b0*/  F2FP.BF16.PACK_AB R54, R89.reuse, R90 ;  /* 0x0000005a5936723e */ /* 0x048fe200000010ff */
[----:B------:R-:W-:-:S06]  /*e6c0*/  FADD.FTZ R113, R89, R113 ;  /* 0x0000007159717221 */ /* 0x000fcc0000010000 */
[----:B------:R-:W3:Y:S01]  /*e6d0*/  MUFU.EX2 R62, R62 ;  /* 0x0000003e003e7308 */ /* 0x000ee20000000800 */
[----:B-1----:R-:W-:-:S07]  /*e6e0*/  FADD.FTZ R111, R64, R111 ;  /* 0x0000006f406f7221 */ /* 0x002fce0000010000 */
[----:B------:R-:W1:Y:S01]  /*e6f0*/  MUFU.EX2 R61, R61 ;  /* 0x0000003d003d7308 */ /* 0x000e620000000800 */
[C---:B----4-:R-:W-:Y:S01]  /*e700*/  F2FP.BF16.PACK_AB R53, R63.reuse, R64 ;  /* 0x000000403f35723e */ /* 0x050fe200000010ff */
[----:B------:R-:W-:-:S06]  /*e710*/  FADD.FTZ R111, R63, R111 ;  /* 0x0000006f3f6f7221 */ /* 0x000fcc0000010000 */
[----:B------:R-:W-:Y:S01]  /*e720*/  MUFU.EX2 R245, R245 ;  /* 0x000000f500f57308 */ /* 0x000fe20000000800 */
[----:B---3--:R-:W-:-:S07]  /*e730*/  FADD.FTZ R111, R62, R111 ;  /* 0x0000006f3e6f7221 */ /* 0x008fce0000010000 */
[----:B------:R-:W3:Y:S01]  /*e740*/  MUFU.EX2 R244, R244 ;  /* 0x000000f400f47308 */ /* 0x000ee20000000800 */
[C---:B-1----:R-:W-:Y:S01]  /*e750*/  F2FP.BF16.PACK_AB R55, R61.reuse, R62 ;  /* 0x0000003e3d37723e */ /* 0x042fe200000010ff */
[----:B------:R-:W-:-:S06]  /*e760*/  FADD.FTZ R111, R61, R111 ;  /* 0x0000006f3d6f7221 */ /* 0x000fcc0000010000 */
[----:B------:R-:W-:Y:S01]  /*e770*/  MUFU.EX2 R243, R243 ;  /* 0x000000f300f37308 */ /* 0x000fe20000000800 */
[C---:B------:R-:W-:Y:S07]  /*e780*/  HMMA.16816.F32.BF16 R40, R52.reuse, R48, R40 ;  /* 0x000000303428723c */ /* 0x040fee0000041828 */
[----:B------:R-:W1:Y:S01]  /*e790*/  MUFU.EX2 R251, R251 ;  /* 0x000000fb00fb7308 */ /* 0x000e620000000800 */
[----:B------:R-:W-:Y:S01]  /*e7a0*/  HMMA.16816.F32.BF16 R4, R52, R50, R4 ;  /* 0x000000323404723c */ /* 0x000fe20000041804 */
[----:B---3--:R-:W-:-:S06]  /*e7b0*/  F2FP.BF16.PACK_AB R48, R244, R245 ;  /* 0x000000f5f430723e */ /* 0x008fcc00000010ff */
[----:B------:R-:W-:Y:S01]  /*e7c0*/  MUFU.EX2 R242, R242 ;  /* 0x000000f200f27308 */ /* 0x000fe20000000800 */
[C---:B------:R-:W-:Y:S07]  /*e7d0*/  HMMA.16816.F32.BF16 R24, R52.reuse, R44, R24 ;  /* 0x0000002c3418723c */ /* 0x040fee0000041818 */
[----:B------:R-:W3:Y:S01]  /*e7e0*/  MUFU.EX2 R241, R241 ;  /* 0x000000f100f17308 */ /* 0x000ee20000000800 */
[----:B-1----:R-:W-:Y:S01]  /*e7f0*/  F2FP.BF16.PACK_AB R50, R251, R243 ;  /* 0x000000f3fb32723e */ /* 0x002fe200000010ff */
[----:B------:R-:W-:Y:S01]  /*e800*/  HMMA.16816.F32.BF16 R28, R52, R46, R28 ;  /* 0x0000002e341c723c */ /* 0x000fe2000004181c */
[----:B------:R-:W1:Y:S05]  /*e810*/  LDSM.16.MT88.4 R44, [R192+0x5800] ;  /* 0x00580000c02c783b */ /* 0x000e6a0000004200 */
[----:B------:R-:W-:Y:S08]  /*e820*/  MUFU.EX2 R238, R238 ;  /* 0x000000ee00ee7308 */ /* 0x000ff00000000800 */
[----:B------:R-:W4:Y:S01]  /*e830*/  MUFU.EX2 R237, R237 ;  /* 0x000000ed00ed7308 */ /* 0x000f220000000800 */
[----:B---3--:R-:W-:-:S07]  /*e840*/  F2FP.BF16.PACK_AB R49, R241, R242 ;  /* 0x000000f2f131723e */ /* 0x008fce00000010ff */
[----:B------:R-:W3:Y:S01]  /*e850*/  MUFU.EX2 R88, R88 ;  /* 0x0000005800587308 */ /* 0x000ee20000000800 */
[----:B----4-:R-:W-:-:S07]  /*e860*/  F2FP.BF16.PACK_AB R51, R237, R238 ;  /* 0x000000eeed33723e */ /* 0x010fce00000010ff */
[----:B------:R-:W4:Y:S01]  /*e870*/  MUFU.EX2 R87, R87 ;  /* 0x0000005700577308 */ /* 0x000f220000000800 */
[----:B--2---:R-:W-:Y:S01]  /*e880*/  HMMA.16816.F32.BF16 R8, R48, R32, R8 ;  /* 0x000000203008723c */ /* 0x004fe20000041808 */
[----:B---3--:R-:W-:-:S06]  /*e890*/  FADD.FTZ R113, R88, R113 ;  /* 0x0000007158717221 */ /* 0x008fcc0000010000 */
[----:B------:R-:W2:Y:S01]  /*e8a0*/  MUFU.EX2 R86, R86 ;  /* 0x0000005600567308 */ /* 0x000ea20000000800 */
[C---:B------:R-:W-:Y:S07]  /*e8b0*/  HMMA.16816.F32.BF16 R12, R48.reuse, R34, R12 ;  /* 0x00000022300c723c */ /* 0x040fee000004180c */
[----:B------:R-:W3:Y:S01]  /*e8c0*/  MUFU.EX2 R85, R85 ;  /* 0x0000005500557308 */ /* 0x000ee20000000800 */
[C---:B----4-:R-:W-:Y:S01]  /*e8d0*/  F2FP.BF16.PACK_AB R52, R87.reuse, R88 ;  /* 0x000000585734723e */ /* 0x050fe200000010ff */
[----:B------:R-:W-:Y:S01]  /*e8e0*/  FADD.FTZ R113, R87, R113 ;  /* 0x0000007157717221 */ /* 0x000fe20000010000 */
[----:B------:R-:W-:Y:S05]  /*e8f0*/  HMMA.16816.F32.BF16 R16, R48, R36, R16 ;  /* 0x000000243010723c */ /* 0x000fea0000041810 */
[----:B------:R-:W4:Y:S01]  /*e900*/  MUFU.EX2 R60, R60 ;  /* 0x0000003c003c7308 */ /* 0x000f220000000800 */
[----:B--2---:R-:W-:-:S02]  /*e910*/  FADD.FTZ R113, R86, R113 ;  /* 0x0000007156717221 */ /* 0x004fc40000010000 */
[----:B------:R-:W-:Y:S01]  /*e920*/  HMMA.16816.F32.BF16 R20, R48, R38, R20 ;  /* 0x000000263014723c */ /* 0x000fe20000041814 */
[----:B------:R-:W2:Y:S04]  /*e930*/  LDSM.16.MT88.4 R48, [R191+0x5800] ;  /* 0x00580000bf30783b */ /* 0x000ea80000004200 */
[----:B------:R-:W5:Y:S01]  /*e940*/  MUFU.EX2 R59, R59 ;  /* 0x0000003b003b7308 */ /* 0x000f620000000800 */
[C---:B---3--:R-:W-:Y:S01]  /*e950*/  F2FP.BF16.PACK_AB R54, R85.reuse, R86 ;  /* 0x000000565536723e */ /* 0x048fe200000010ff */
[----:B------:R-:W-:-:S06]  /*e960*/  FADD.FTZ R113, R85, R113 ;  /* 0x0000007155717221 */ /* 0x000fcc0000010000 */
[----:B------:R-:W3:Y:S01]  /*e970*/  MUFU.EX2 R58, R58 ;  /* 0x0000003a003a7308 */ /* 0x000ee20000000800 */
[----:B----4-:R-:W-:-:S07]  /*e980*/  FADD.FTZ R111, R60, R111 ;  /* 0x0000006f3c6f7221 */ /* 0x010fce0000010000 */
[----:B------:R-:W4:Y:S01]  /*e990*/  MUFU.EX2 R57, R57 ;  /* 0x0000003900397308 */ /* 0x000f220000000800 */
[C---:B-----5:R-:W-:Y:S01]  /*e9a0*/  F2FP.BF16.PACK_AB R53, R59.reuse, R60 ;  /* 0x0000003c3b35723e */ /* 0x060fe200000010ff */
[----:B------:R-:W-:-:S06]  /*e9b0*/  FADD.FTZ R111, R59, R111 ;  /* 0x0000006f3b6f7221 */ /* 0x000fcc0000010000 */
[----:B------:R-:W-:Y:S01]  /*e9c0*/  MUFU.EX2 R234, R234 ;  /* 0x000000ea00ea7308 */ /* 0x000fe20000000800 */
[----:B---3--:R-:W-:-:S07]  /*e9d0*/  FADD.FTZ R111, R58, R111 ;  /* 0x0000006f3a6f7221 */ /* 0x008fce0000010000 */
[----:B------:R-:W3:Y:S01]  /*e9e0*/  MUFU.EX2 R233, R233 ;  /* 0x000000e900e97308 */ /* 0x000ee20000000800 */
[C---:B----4-:R-:W-:Y:S01]  /*e9f0*/  F2FP.BF16.PACK_AB R55, R57.reuse, R58 ;  /* 0x0000003a3937723e */ /* 0x050fe200000010ff */
[----:B------:R-:W-:-:S06]  /*ea00*/  FADD.FTZ R111, R57, R111 ;  /* 0x0000006f396f7221 */ /* 0x000fcc0000010000 */
[----:B------:R-:W-:Y:S01]  /*ea10*/  MUFU.EX2 R230, R230 ;  /* 0x000000e600e67308 */ /* 0x000fe20000000800 */
[C---:B------:R-:W-:Y:S07]  /*ea20*/  HMMA.16816.F32.BF16 R24, R52.reuse, R32, R24 ;  /* 0x000000203418723c */ /* 0x040fee0000041818 */
[----:B------:R-:W4:Y:S01]  /*ea30*/  MUFU.EX2 R228, R228 ;  /* 0x000000e400e47308 */ /* 0x000f220000000800 */
[----:B------:R-:W-:Y:S01]  /*ea40*/  HMMA.16816.F32.BF16 R28, R52, R34, R28 ;  /* 0x00000022341c723c */ /* 0x000fe2000004181c */
[----:B---3--:R-:W-:-:S06]  /*ea50*/  F2FP.BF16.PACK_AB R32, R233, R234 ;  /* 0x000000eae920723e */ /* 0x008fcc00000010ff */
[----:B------:R3:W-:Y:S01]  /*ea60*/  MUFU.EX2 R225, R227 ;  /* 0x000000e300e17308 */ /* 0x0007e20000000800 */
[C---:B------:R-:W-:Y:S07]  /*ea70*/  HMMA.16816.F32.BF16 R40, R52.reuse, R36, R40 ;  /* 0x000000243428723c */ /* 0x040fee0000041828 */
[----:B------:R-:W5:Y:S01]  /*ea80*/  MUFU.EX2 R214, R220 ;  /* 0x000000dc00d67308 */ /* 0x000f620000000800 */
[----:B------:R-:W-:Y:S01]  /*ea90*/  HMMA.16816.F32.BF16 R4, R52, R38, R4 ;  /* 0x000000263404723c */ /* 0x000fe20000041804 */
[----:B----4-:R-:W-:-:S06]  /*eaa0*/  F2FP.BF16.PACK_AB R34, R228, R230 ;  /* 0x000000e6e422723e */ /* 0x010fcc00000010ff */
[----:B------:R-:W-:Y:S01]  /*eab0*/  MUFU.EX2 R180, R180 ;  /* 0x000000b400b47308 */ /* 0x000fe20000000800 */
[----:B---3--:R-:W-:Y:S01]  /*eac0*/  MOV R227, R138 ;  /* 0x0000008a00e37202 */ /* 0x008fe20000000f00 */
[--C-:B------:R-:W-:Y:S02]  /*ead0*/  FFMA.FTZ R52, R170, c[0x0][0x23c], -R129.reuse ;  /* 0x00008f00aa347a23 */ /* 0x100fe40000010881 */
[----:B------:R-:W-:-:S04]  /*eae0*/  FFMA.FTZ R53, R169, c[0x0][0x23c], -R129 ;  /* 0x00008f00a9357a23 */ /* 0x000fc80000010881 */
[----:B------:R-:W3:Y:S01]  /*eaf0*/  MUFU.EX2 R177, R177 ;  /* 0x000000b100b17308 */ /* 0x000ee20000000800 */
[----:B-----5:R-:W-:Y:S02]  /*eb00*/  F2FP.BF16.PACK_AB R33, R214, R225 ;  /* 0x000000e1d621723e */ /* 0x020fe400000010ff */
[----:B------:R-:W-:-:S05]  /*eb10*/  MOV R220, R137 ;  /* 0x0000008900dc7202 */ /* 0x000fca0000000f00 */
[----:B------:R-:W4:Y:S01]  /*eb20*/  MUFU.EX2 R84, R84 ;  /* 0x0000005400547308 */ /* 0x000f220000000800 */
[----:B------:R-:W-:-:S04]  /*eb30*/  FADD.FTZ R109, R220, R109 ;  /* 0x0000006ddc6d7221 */ /* 0x000fc80000010000 */
[----:B------:R-:W-:-:S03]  /*eb40*/  FADD.FTZ R109, R245, R109 ;  /* 0x0000006df56d7221 */ /* 0x000fc60000010000 */
[----:B------:R-:W5:Y:S01]  /*eb50*/  MUFU.EX2 R83, R83 ;  /* 0x0000005300537308 */ /* 0x000f620000000800 */
[----:B---3--:R-:W-:Y:S01]  /*eb60*/  F2FP.BF16.PACK_AB R35, R177, R180 ;  /* 0x000000b4b123723e */ /* 0x008fe200000010ff */
[----:B------:R-:W-:-:S04]  /*eb70*/  FADD.FTZ R109, R244, R109 ;  /* 0x0000006df46d7221 */ /* 0x000fc80000010000 */
[----:B------:R-:W-:Y:S02]  /*eb80*/  FADD.FTZ R109, R243, R109 ;  /* 0x0000006df36d7221 */ /* 0x000fe40000010000 */
[----:B------:R-:W3:Y:S01]  /*eb90*/  MUFU.EX2 R82, R82 ;  /* 0x0000005200527308 */ /* 0x000ee20000000800 */
[C---:B-1----:R-:W-:Y:S01]  /*eba0*/  HMMA.16816.F32.BF16 R8, R32.reuse, R44, R8 ;  /* 0x0000002c2008723c */ /* 0x042fe20000041808 */
[----:B------:R-:W-:Y:S02]  /*ebb0*/  FADD.FTZ R109, R251, R109 ;  /* 0x0000006dfb6d7221 */ /* 0x000fe40000010000 */
[----:B----4-:R-:W-:Y:S02]  /*ebc0*/  FADD.FTZ R113, R84, R113 ;  /* 0x0000007154717221 */ /* 0x010fe40000010000 */
[----:B------:R-:W-:Y:S02]  /*ebd0*/  FADD.FTZ R109, R234, R109 ;  /* 0x0000006dea6d7221 */ /* 0x000fe40000010000 */
[----:B------:R-:W1:Y:S01]  /*ebe0*/  MUFU.EX2 R81, R81 ;  /* 0x0000005100517308 */ /* 0x000e620000000800 */
[----:B------:R-:W-:Y:S01]  /*ebf0*/  HMMA.16816.F32.BF16 R12, R32, R46, R12 ;  /* 0x0000002e200c723c */ /* 0x000fe2000004180c */
[----:B-----5:R-:W-:-:S02]  /*ec00*/  FADD.FTZ R113, R83, R113 ;  /* 0x0000007153717221 */ /* 0x020fc40000010000 */
[----:B------:R-:W-:-:S04]  /*ec10*/  FADD.FTZ R109, R233, R109 ;  /* 0x0000006de96d7221 */ /* 0x000fc80000010000 */
[----:B------:R-:W4:Y:S01]  /*ec20*/  MUFU.EX2 R219, R219 ;  /* 0x000000db00db7308 */ /* 0x000f220000000800 */
[----:B--2---:R-:W-:Y:S01]  /*ec30*/  HMMA.16816.F32.BF16 R16, R32, R48, R16 ;  /* 0x000000302010723c */ /* 0x004fe20000041810 */
[----:B---3--:R-:W-:Y:S02]  /*ec40*/  FADD.FTZ R113, R82, R113 ;  /* 0x0000007152717221 */ /* 0x008fe40000010000 */
[----:B------:R-:W-:-:S04]  /*ec50*/  FADD.FTZ R109, R230, R109 ;  /* 0x0000006de66d7221 */ /* 0x000fc80000010000 */
[----:B------:R2:W3:Y:S01]  /*ec60*/  MUFU.EX2 R181, R229 ;  /* 0x000000e500b57308 */ /* 0x0004e20000000800 */
[----:B------:R-:W-:Y:S01]  /*ec70*/  HMMA.16816.F32.BF16 R20, R32, R50, R20 ;  /* 0x000000322014723c */ /* 0x000fe20000041814 */
[----:B-1----:R-:W-:Y:S02]  /*ec80*/  FADD.FTZ R113, R81, R113 ;  /* 0x0000007151717221 */ /* 0x002fe40000010000 */
[----:B------:R-:W-:-:S04]  /*ec90*/  FADD.FTZ R109, R228, R109 ;  /* 0x0000006de46d7221 */ /* 0x000fc80000010000 */
[----:B------:R1:W-:Y:S01]  /*eca0*/  MUFU.EX2 R37, R132 ;  /* 0x0000008400257308 */ /* 0x0003e20000000800 */
[----:B------:R-:W-:Y:S01]  /*ecb0*/  F2FP.BF16.PACK_AB R32, R83, R84 ;  /* 0x000000545320723e */ /* 0x000fe200000010ff */
[----:B----4-:R-:W-:Y:S01]  /*ecc0*/  FADD.FTZ R111, R219, R111 ;  /* 0x0000006fdb6f7221 */ /* 0x010fe20000010000 */
[C---:B------:R-:W-:Y:S02]  /*ecd0*/  F2FP.BF16.PACK_AB R33, R226.reuse, R219 ;  /* 0x000000dbe221723e */ /* 0x040fe400000010ff */
[----:B------:R-:W-:Y:S01]  /*ece0*/  F2FP.BF16.PACK_AB R34, R81, R82 ;  /* 0x000000525122723e */ /* 0x000fe200000010ff */
[----:B------:R-:W-:Y:S01]  /*ecf0*/  FADD.FTZ R111, R226, R111 ;  /* 0x0000006fe26f7221 */ /* 0x000fe20000010000 */
[----:B--2---:R-:W-:Y:S01]  /*ed00*/  MOV R229, R133 ;  /* 0x0000008500e57202 */ /* 0x004fe20000000f00 */
[----:B------:R-:W2:Y:S01]  /*ed10*/  MUFU.EX2 R36, R221 ;  /* 0x000000dd00247308 */ /* 0x000ea20000000800 */
[----:B---3--:R-:W-:Y:S01]  /*ed20*/  F2FP.BF16.PACK_AB R35, R181, R227 ;  /* 0x000000e3b523723e */ /* 0x008fe200000010ff */
[----:B------:R-:W-:-:S02]  /*ed30*/  FADD.FTZ R111, R227, R111 ;  /* 0x0000006fe36f7221 */ /* 0x000fc40000010000 */
[----:B------:R-:W-:Y:S02]  /*ed40*/  FADD.FTZ R115, R229, R115 ;  /* 0x00000073e5737221 */ /* 0x000fe40000010000 */
[----:B------:R-:W-:Y:S01]  /*ed50*/  FADD.FTZ R111, R181, R111 ;  /* 0x0000006fb56f7221 */ /* 0x000fe20000010000 */
[----:B-1----:R-:W1:Y:S01]  /*ed60*/  LDSM.16.MT88.4 R132, [R191+0x5c00] ;  /* 0x005c0000bf84783b */ /* 0x002e620000004200 */
[----:B------:R-:W-:Y:S01]  /*ed70*/  FADD.FTZ R115, R249, R115 ;  /* 0x00000073f9737221 */ /* 0x000fe20000010000 */
[----:B------:R-:W-:Y:S01]  /*ed80*/  HMMA.16816.F32.BF16 R24, R32, R44, R24 ;  /* 0x0000002c2018723c */ /* 0x000fe20000041818 */
[----:B------:R-:W3:Y:S02]  /*ed90*/  MUFU.EX2 R38, R183 ;  /* 0x000000b700267308 */ /* 0x000ee40000000800 */
[----:B------:R-:W-:-:S04]  /*eda0*/  FADD.FTZ R115, R248, R115 ;  /* 0x00000073f8737221 */ /* 0x000fc80000010000 */
[----:B------:R-:W-:Y:S01]  /*edb0*/  FADD.FTZ R115, R247, R115 ;  /* 0x00000073f7737221 */ /* 0x000fe20000010000 */
[C---:B------:R-:W-:Y:S01]  /*edc0*/  HMMA.16816.F32.BF16 R40, R32.reuse, R48, R40 ;  /* 0x000000302028723c */ /* 0x040fe20000041828 */
[----:B------:R-:W4:Y:S01]  /*edd0*/  MUFU.EX2 R39, R182 ;  /* 0x000000b600277308 */ /* 0x000f220000000800 */
[----:B--2---:R-:W-:Y:S02]  /*ede0*/  FADD.FTZ R109, R36, R109 ;  /* 0x0000006d246d7221 */ /* 0x004fe40000010000 */
[----:B------:R-:W-:Y:S02]  /*edf0*/  FADD.FTZ R115, R246, R115 ;  /* 0x00000073f6737221 */ /* 0x000fe40000010000 */
[----:B------:R-:W-:Y:S02]  /*ee00*/  FADD.FTZ R109, R37, R109 ;  /* 0x0000006d256d7221 */ /* 0x000fe40000010000 */
[----:B------:R-:W-:Y:S01]  /*ee10*/  FADD.FTZ R115, R242, R115 ;  /* 0x00000073f2737221 */ /* 0x000fe20000010000 */
[----:B------:R-:W-:Y:S01]  /*ee20*/  MUFU.EX2 R52, R52 ;  /* 0x0000003400347308 */ /* 0x000fe20000000800 */
[----:B------:R-:W-:Y:S01]  /*ee30*/  HMMA.16816.F32.BF16 R28, R32, R46, R28 ;  /* 0x0000002e201c723c */ /* 0x000fe2000004181c */
[----:B---3--:R-:W-:-:S02]  /*ee40*/  FADD.FTZ R109, R38, R109 ;  /* 0x0000006d266d7221 */ /* 0x008fc40000010000 */
[----:B------:R-:W-:-:S04]  /*ee50*/  FADD.FTZ R115, R241, R115 ;  /* 0x00000073f1737221 */ /* 0x000fc80000010000 */
[----:B------:R-:W2:Y:S01]  /*ee60*/  MUFU.EX2 R53, R53 ;  /* 0x0000003500357308 */ /* 0x000ea20000000800 */
[----:B------:R-:W-:Y:S01]  /*ee70*/  HMMA.16816.F32.BF16 R4, R32, R50, R4 ;  /* 0x000000322004723c */ /* 0x000fe20000041804 */
[----:B------:R-:W-:Y:S01]  /*ee80*/  FADD.FTZ R115, R238, R115 ;  /* 0x00000073ee737221 */ /* 0x000fe20000010000 */
[C---:B----4-:R-:W-:Y:S01]  /*ee90*/  F2FP.BF16.PACK_AB R138, R39.reuse, R38 ;  /* 0x00000026278a723e */ /* 0x050fe200000010ff */
[----:B------:R-:W-:Y:S02]  /*eea0*/  FADD.FTZ R216, R39, R109 ;  /* 0x0000006d27d87221 */ /* 0x000fe40000010000 */
[----:B------:R-:W-:Y:S02]  /*eeb0*/  FADD.FTZ R115, R237, R115 ;  /* 0x00000073ed737221 */ /* 0x000fe40000010000 */
[----:B------:R-:W-:Y:S02]  /*eec0*/  MUFU.EX2 R44, R168 ;  /* 0x000000a8002c7308 */ /* 0x000fe40000000800 */
[----:B------:R-:W-:-:S04]  /*eed0*/  FADD.FTZ R115, R225, R115 ;  /* 0x00000073e1737221 */ /* 0x000fc80000010000 */
[----:B------:R-:W-:Y:S02]  /*eee0*/  FADD.FTZ R115, R214, R115 ;  /* 0x00000073d6737221 */ /* 0x000fe40000010000 */
[----:B------:R-:W3:Y:S01]  /*eef0*/  MUFU.EX2 R209, R123 ;  /* 0x0000007b00d17308 */ /* 0x000ee20000000800 */
[----:B--2---:R-:W-:Y:S01]  /*ef00*/  F2FP.BF16.PACK_AB R137, R53, R52 ;  /* 0x000000343589723e */ /* 0x004fe200000010ff */
[----:B------:R-:W-:-:S04]  /*ef10*/  FADD.FTZ R115, R180, R115 ;  /* 0x00000073b4737221 */ /* 0x000fc80000010000 */
[----:B------:R-:W-:Y:S02]  /*ef20*/  FADD.FTZ R115, R177, R115 ;  /* 0x00000073b1737221 */ /* 0x000fe40000010000 */
[----:B------:R-:W2:Y:S02]  /*ef30*/  MUFU.EX2 R80, R80 ;  /* 0x0000005000507308 */ /* 0x000ea40000000800 */
[----:B------:R-:W-:-:S04]  /*ef40*/  FADD.FTZ R115, R52, R115 ;  /* 0x0000007334737221 */ /* 0x000fc80000010000 */
[----:B------:R-:W-:Y:S02]  /*ef50*/  FADD.FTZ R115, R53, R115 ;  /* 0x0000007335737221 */ /* 0x000fe40000010000 */
[----:B------:R-:W4:Y:S01]  /*ef60*/  MUFU.EX2 R79, R79 ;  /* 0x0000004f004f7308 */ /* 0x000f220000000800 */
[----:B---3--:R-:W-:Y:S01]  /*ef70*/  F2FP.BF16.PACK_AB R139, R209, R44 ;  /* 0x0000002cd18b723e */ /* 0x008fe200000010ff */
[----:B------:R-:W-:-:S04]  /*ef80*/  FADD.FTZ R115, R44, R115 ;  /* 0x000000732c737221 */ /* 0x000fc80000010000 */
[----:B------:R-:W-:Y:S02]  /*ef90*/  FADD.FTZ R209, R209, R115 ;  /* 0x00000073d1d17221 */ /* 0x000fe40000010000 */
[----:B------:R-:W3:Y:S01]  /*efa0*/  MUFU.EX2 R78, R78 ;  /* 0x0000004e004e7308 */ /* 0x000ee20000000800 */
[----:B--2---:R-:W-:-:S07]  /*efb0*/  FADD.FTZ R113, R80, R113 ;  /* 0x0000007150717221 */ /* 0x004fce0000010000 */
[----:B------:R-:W2:Y:S01]  /*efc0*/  MUFU.EX2 R77, R77 ;  /* 0x0000004d004d7308 */ /* 0x000ea20000000800 */
[----:B----4-:R-:W-:-:S07]  /*efd0*/  FADD.FTZ R113, R79, R113 ;  /* 0x000000714f717221 */ /* 0x010fce0000010000 */
[----:B------:R4:W5:Y:S01]  /*efe0*/  MUFU.EX2 R45, R136 ;  /* 0x00000088002d7308 */ /* 0x0009620000000800 */
[----:B---3--:R-:W-:-:S07]  /*eff0*/  FADD.FTZ R113, R78, R113 ;  /* 0x000000714e717221 */ /* 0x008fce0000010000 */
[----:B------:R-:W3:Y:S01]  /*f000*/  MUFU.EX2 R224, R224 ;  /* 0x000000e000e07308 */ /* 0x000ee20000000800 */
[----:B--2---:R-:W-:-:S07]  /*f010*/  FADD.FTZ R218, R77, R113 ;  /* 0x000000714dda7221 */ /* 0x004fce0000010000 */
[----:B------:R-:W2:Y:S01]  /*f020*/  MUFU.EX2 R223, R223 ;  /* 0x000000df00df7308 */ /* 0x000ea20000000800 */
[----:B----4-:R-:W-:Y:S01]  /*f030*/  F2FP.BF16.PACK_AB R136, R37, R36 ;  /* 0x000000242588723e */ /* 0x010fe200000010ff */
[----:B-----5:R-:W-:Y:S01]  /*f040*/  FADD.FTZ R111, R45, R111 ;  /* 0x0000006f2d6f7221 */ /* 0x020fe20000010000 */
[----:B------:R-:W-:-:S05]  /*f050*/  MOV R36, R107 ;  /* 0x0000006b00247202 */ /* 0x000fca0000000f00 */
[----:B------:R-:W4:Y:S01]  /*f060*/  MUFU.EX2 R222, R222 ;  /* 0x000000de00de7308 */ /* 0x000f220000000800 */
[----:B------:R-:W-:Y:S01]  /*f070*/  HMMA.16816.F32.BF16 R156, R136, R148, R8 ;  /* 0x00000094889c723c */ /* 0x000fe20000041808 */
[----:B---3--:R-:W-:-:S06]  /*f080*/  FADD.FTZ R111, R224, R111 ;  /* 0x0000006fe06f7221 */ /* 0x008fcc0000010000 */
[----:B------:R-:W-:Y:S01]  /*f090*/  F2FP.BF16.PACK_AB R8, R79, R80 ;  /* 0x000000504f08723e */ /* 0x000fe200000010ff */
[----:B------:R-:W-:Y:S01]  /*f0a0*/  HMMA.16816.F32.BF16 R152, R136, R150, R12 ;  /* 0x000000968898723c */ /* 0x000fe2000004180c */
[----:B------:R-:W-:Y:S01]  /*f0b0*/  F2FP.BF16.PACK_AB R9, R224, R45 ;  /* 0x0000002de009723e */ /* 0x000fe200000010ff */
[----:B--2---:R-:W-:Y:S01]  /*f0c0*/  FADD.FTZ R111, R223, R111 ;  /* 0x0000006fdf6f7221 */ /* 0x004fe20000010000 */
[----:B------:R-:W-:Y:S02]  /*f0d0*/  F2FP.BF16.PACK_AB R10, R77, R78 ;  /* 0x0000004e4d0a723e */ /* 0x000fe400000010ff */
[----:B----4-:R-:W-:-:S03]  /*f0e0*/  F2FP.BF16.PACK_AB R11, R222, R223 ;  /* 0x000000dfde0b723e */ /* 0x010fc600000010ff */
[----:B-1----:R-:W-:Y:S01]  /*f0f0*/  HMMA.16816.F32.BF16 R140, R136, R132, R16 ;  /* 0x00000084888c723c */ /* 0x002fe20000041810 */
[----:B------:R-:W-:-:S07]  /*f100*/  FADD.FTZ R217, R222, R111 ;  /* 0x0000006fded97221 */ /* 0x000fce0000010000 */
[----:B------:R-:W-:Y:S08]  /*f110*/  HMMA.16816.F32.BF16 R136, R136, R134, R20 ;  /* 0x000000868888723c */ /* 0x000ff00000041814 */
[C---:B------:R-:W-:Y:S08]  /*f120*/  HMMA.16816.F32.BF16 R160, R8.reuse, R148, R24 ;  /* 0x0000009408a0723c */ /* 0x040ff00000041818 */
[C---:B------:R-:W-:Y:S08]  /*f130*/  HMMA.16816.F32.BF16 R144, R8.reuse, R132, R40 ;  /* 0x000000840890723c */ /* 0x040ff00000041828 */
[C---:B------:R-:W-:Y:S08]  /*f140*/  HMMA.16816.F32.BF16 R148, R8.reuse, R150, R28 ;  /* 0x000000960894723c */ /* 0x040ff0000004181c */
[----:B------:R-:W-:Y:S08]  /*f150*/  HMMA.16816.F32.BF16 R132, R8, R134, R4 ;  /* 0x000000860884723c */ /* 0x000ff00000041804 */
.L_x_965:
        /* <DEDUP_REMOVED lines=23> */
.L_x_972:
        /* <DEDUP_REMOVED lines=19> */
[C---:B------:R-:W-:Y:S01]  /*f400*/  @!P4 IADD3.X R7, R5.reuse, UR9, RZ, P0, !PT ;  /* 0x000000090507cc10 */ /* 0x040fe200087fe4ff */
        /* <DEDUP_REMOVED lines=30> */
.L_x_970:
[----:B------:R-:W-:Y:S04]  /*f5f0*/  DEPBAR.LE SB0, 0x0 ;  /* 0x000080000000791a */ /* 0x000fe80000000000 */
[----:B------:R-:W-:Y:S01]  /*f600*/  BAR.SYNC.DEFER_BLOCKING 0x0 ;  /* 0x0000000000007b1d */ /* 0x000fe20000010000 */
[----:B------:R-:W-:Y:S04]  /*f610*/  UIADD3 UR8, UR4, -0x1, URZ ;  /* 0xffffffff04087890 */ /* 0x000fe8000fffe03f */
[----:B------:R-:W-:Y:S02]  /*f620*/  USHF.R.S32.HI UR23, URZ, 0x1f, UR8 ;  /* 0x0000001f3f177899 */ /* 0x000fe40008011408 */
[----:B------:R-:W-:Y:S01]  /*f630*/  MOV R8, UR8 ;  /* 0x0000000800087c02 */ /* 0x000fe20008000f00 */
[----:B------:R-:W-:Y:S02]  /*f640*/  UIMAD UR5, UR7, UR8, URZ ;  /* 0x00000008070572a4 */ /* 0x000fe4000f8e023f */
[----:B------:R-:W-:Y:S02]  /*f650*/  UISETP.GT.AND UP0, UPT, UR8, UR11, UPT ;  /* 0x0000000b0800728c */ /* 0x000fe4000bf04270 */
[----:B------:R-:W-:Y:S01]  /*f660*/  IMAD.WIDE.U32 R8, R8, UR18, R214 ;  /* 0x0000001208087c25 */ /* 0x000fe2000f8e00d6 */
[----:B------:R-:W-:Y:S04]  /*f670*/  UIMAD UR5, UR23, UR18, UR5 ;  /* 0x00000012170572a4 */ /* 0x000fe8000f8e0205 */
[C---:B------:R-:W-:Y:S02]  /*f680*/  @!P4 LEA R16, P3, R8.reuse, c[0x0][0x170], 0x1 ;  /* 0x00005c000810ca11 */ /* 0x040fe400078608ff */
[----:B------:R-:W-:Y:S02]  /*f690*/  IADD3 R0, R9, UR5, RZ ;  /* 0x0000000509007c10 */ /* 0x000fe4000fffe0ff */
[C---:B------:R-:W-:Y:S02]  /*f6a0*/  @!P4 IADD3 R3, P2, R8.reuse, UR20, RZ ;  /* 0x000000140803cc10 */ /* 0x040fe4000ff5e0ff */
[----:B------:R-:W-:Y:S01]  /*f6b0*/  @!P4 LEA.HI.X R17, R8, c[0x0][0x174], R0, 0x1, P3 ;  /* 0x00005d000811ca11 */ /* 0x000fe200018f0c00 */
[----:B------:R-:W-:Y:S01]  /*f6c0*/  @P4 STS.64 [R198+0x4008], RZ ;  /* 0x004008ffc6004388 */ /* 0x000fe20000000a00 */
[----:B------:R-:W-:Y:S02]  /*f6d0*/  @!P4 IADD3.X R2, R0, UR19, RZ, P2, !PT ;  /* 0x000000130002cc10 */ /* 0x000fe400097fe4ff */
[C---:B------:R-:W-:Y:S02]  /*f6e0*/  @!P4 LEA R14, P2, R3.reuse, c[0x0][0x170], 0x1 ;  /* 0x00005c00030eca11 */ /* 0x040fe400078408ff */
[----:B------:R-:W-:Y:S01]  /*f6f0*/  @!P4 IADD3 R5, P1, R8, UR21, RZ ;  /* 0x000000150805cc10 */ /* 0x000fe2000ff3e0ff */
[----:B------:R-:W-:Y:S01]  /*f700*/  @P4 STS [R198+0x4000], RZ ;  /* 0x004000ffc6004388 */ /* 0x000fe20000000800 */
[----:B------:R-:W-:Y:S02]  /*f710*/  @!P4 LEA.HI.X R15, R3, c[0x0][0x174], R2, 0x1, P2 ;  /* 0x00005d00030fca11 */ /* 0x000fe400010f0c02 */
[----:B------:R-:W-:Y:S01]  /*f720*/  @!P4 IADD3.X R4, R0, UR6, RZ, P1, !PT ;  /* 0x000000060004cc10 */ /* 0x000fe20008ffe4ff */
[----:B------:R-:W-:Y:S01]  /*f730*/  @P4 STS [R198+0x4004], RZ ;  /* 0x004004ffc6004388 */ /* 0x000fe20000000800 */
[C---:B------:R-:W-:Y:S02]  /*f740*/  @!P4 LEA R12, P1, R5.reuse, c[0x0][0x170], 0x1 ;  /* 0x00005c00050cca11 */ /* 0x040fe400078208ff */
[----:B------:R-:W-:Y:S01]  /*f750*/  @!P4 IADD3 R7, P0, R8, UR24, RZ ;  /* 0x000000180807cc10 */ /* 0x000fe2000ff1e0ff */
[----:B------:R-:W-:Y:S01]  /*f760*/  @!PT LDS RZ, [RZ] ;  /* 0x00000000fffff984 */ /* 0x000fe20000000800 */
[----:B------:R-:W-:Y:S01]  /*f770*/  @!PT LDS RZ, [RZ] ;  /* 0x00000000fffff984 */ /* 0x000fe20000000800 */
[----:B------:R-:W-:Y:S01]  /*f780*/  @!PT LDS RZ, [RZ] ;  /* 0x00000000fffff984 */ /* 0x000fe20000000800 */
[----:B------:R1:W-:Y:S01]  /*f790*/  @!P4 LDGSTS.E.BYPASS.LTC128B.128 [R198+0x4000], [R16.64] ;  /* 0x0400000010c6cfae */ /* 0x0003e2000b901d50 */
[----:B------:R-:W-:Y:S02]  /*f7a0*/  @!P4 LEA.HI.X R13, R5, c[0x0][0x174], R4, 0x1, P1 ;  /* 0x00005d00050dca11 */ /* 0x000fe400008f0c04 */
[----:B------:R-:W-:Y:S02]  /*f7b0*/  @!P4 IADD3.X R6, R0, UR26, RZ, P0, !PT ;  /* 0x0000001a0006cc10 */ /* 0x000fe400087fe4ff */
[C---:B------:R-:W-:Y:S03]  /*f7c0*/  @!P4 LEA R10, P0, R7.reuse, c[0x0][0x170], 0x1 ;  /* 0x00005c00070aca11 */ /* 0x040fe600078008ff */
[----:B------:R-:W-:Y:S01]  /*f7d0*/  @P4 STS.128 [R198+0x4800], RZ ;  /* 0x004800ffc6004388 */ /* 0x000fe20000000c00 */
[----:B------:R-:W-:Y:S02]  /*f7e0*/  @!P4 LEA.HI.X R11, R7, c[0x0][0x174], R6, 0x1, P0 ;  /* 0x00005d00070bca11 */ /* 0x000fe400000f0c06 */
[----:B------:R-:W-:Y:S05]  /*f7f0*/  PLOP3.LUT P0, PT, PT, PT, UP0, 0x80, 0x0 ;  /* 0x000000000000781c */ /* 0x000fea0003f0f008 */
        /* <DEDUP_REMOVED lines=16> */
[----:B-1----:R-:W1:Y:S08]  /*f900*/  LDSM.16.M88.4 R16, [R195+0x2000] ;  /* 0x00200000c310783b */ /* 0x002e700000000200 */
[----:B------:R-:W3:Y:S08]  /*f910*/  LDSM.16.M88.4 R124, [R196+0x1000] ;  /* 0x00100000c47c783b */ /* 0x000ef00000000200 */
[----:B------:R-:W4:Y:S08]  /*f920*/  LDSM.16.M88.4 R32, [R195+0x2400] ;  /* 0x00240000c320783b */ /* 0x000f300000000200 */
[----:B------:R-:W5:Y:S08]  /*f930*/  LDSM.16.M88.4 R48, [R195+0x2800] ;  /* 0x00280000c330783b */ /* 0x000f700000000200 */
[----:B------:R-:W1:Y:S08]  /*f940*/  LDSM.16.M88.4 R64, [R195+0x2c00] ;  /* 0x002c0000c340783b */ /* 0x000e700000000200 */
[----:B------:R-:W1:Y:S08]  /*f950*/  LDSM.16.M88.4 R80, [R195+0x3000] ;  /* 0x00300000c350783b */ /* 0x000e700000000200 */
[----:B------:R-:W1:Y:S08]  /*f960*/  LDSM.16.M88.4 R96, [R195+0x3400] ;  /* 0x00340000c360783b */ /* 0x000e700000000200 */
[----:B------:R-:W2:Y:S08]  /*f970*/  LDSM.16.M88.4 R112, [R195+0x3800] ;  /* 0x00380000c370783b */ /* 0x000eb00000000200 */
[----:B------:R-:W2:Y:S08]  /*f980*/  LDSM.16.M88.4 R168, [R195+0x3c00] ;  /* 0x003c0000c3a8783b */ /* 0x000eb00000000200 */
[----:B------:R-:W-:Y:S08]  /*f990*/  LDSM.16.M88.4 R172, [R194] ;  /* 0x00000000c2ac783b */ /* 0x000ff00000000200 */
[----:B------:R-:W4:Y:S08]  /*f9a0*/  LDSM.16.M88.4 R176, [R193] ;  /* 0x00000000c1b0783b */ /* 0x000f300000000200 */
[----:B------:R-:W5:Y:S01]  /*f9b0*/  LDSM.16.M88.4 R180, [R194+0x1000] ;  /* 0x00100000c2b4783b */ /* 0x000f620000000200 */
[-C--:B-1----:R-:W-:Y:S08]  /*f9c0*/  HMMA.16816.F32.BF16 R4, R128, R16.reuse, RZ ;  /* 0x000000108004723c */ /* 0x082ff000000418ff */
[C---:B---3--:R-:W-:Y:S08]  /*f9d0*/  HMMA.16816.F32.BF16 R8, R124.reuse, R16, RZ ;  /* 0x000000107c08723c */ /* 0x048ff000000418ff */
[-C--:B--2---:R-:W-:Y:S08]  /*f9e0*/  HMMA.16816.F32.BF16 R12, R124, R18.reuse, RZ ;  /* 0x000000127c0c723c */ /* 0x084ff000000418ff */
        /* <DEDUP_REMOVED lines=28> */
[----:B------:R-:W-:Y:S08]  /*fbb0*/  HMMA.16816.F32.BF16 R128, R128, R170, RZ ;  /* 0x000000aa8080723c */ /* 0x000ff000000418ff */
[-C--:B------:R-:W-:Y:S08]  /*fbc0*/  HMMA.16816.F32.BF16 R4, R172, R176.reuse, R4 ;  /* 0x000000b0ac04723c */ /* 0x080ff00000041804 */
[C---:B------:R-:W-:Y:S08]  /*fbd0*/  HMMA.16816.F32.BF16 R8, R180.reuse, R176, R8 ;  /* 0x000000b0b408723c */ /* 0x040ff00000041808 */
[-C--:B------:R-:W-:Y:S08]  /*fbe0*/  HMMA.16816.F32.BF16 R12, R180, R178.reuse, R12 ;  /* 0x000000b2b40c723c */ /* 0x080ff0000004180c */
[----:B------:R-:W-:Y:S01]  /*fbf0*/  FMUL.FTZ R7, R7, c[0x0][0x2ec] ;  /* 0x0000bb0007077a20 */ /* 0x000fe20000410000 */
[C---:B------:R-:W-:Y:S03]  /*fc00*/  HMMA.16816.F32.BF16 R16, R172.reuse, R178, R16 ;  /* 0x000000b2ac10723c */ /* 0x040fe60000041810 */
[----:B------:R1:W2:Y:S01]  /*fc10*/  MUFU.TANH R168, R7 ;  /* 0x0000000700a87308 */ /* 0x0002a20000002400 */
[----:B------:R-:W-:Y:S02]  /*fc20*/  FMUL.FTZ R0, R4, c[0x0][0x2ec] ;  /* 0x0000bb0004007a20 */ /* 0x000fe40000410000 */
[----:B------:R-:W-:Y:S02]  /*fc30*/  FMUL.FTZ R2, R5, c[0x0][0x2ec] ;  /* 0x0000bb0005027a20 */ /* 0x000fe40000410000 */
[----:B------:R-:W-:Y:S04]  /*fc40*/  FMUL.FTZ R3, R6, c[0x0][0x2ec] ;  /* 0x0000bb0006037a20 */ /* 0x000fe80000410000 */
[----:B------:R-:W-:Y:S01]  /*fc50*/  FMUL.FTZ R8, R8, c[0x0][0x2ec] ;  /* 0x0000bb0008087a20 */ /* 0x000fe20000410000 */
[----:B------:R-:W3:Y:S01]  /*fc60*/  MUFU.TANH R0, R0 ;  /* 0x0000000000007308 */ /* 0x000ee20000002400 */
[----:B------:R-:W-:Y:S02]  /*fc70*/  FMUL.FTZ R9, R9, c[0x0][0x2ec] ;  /* 0x0000bb0009097a20 */ /* 0x000fe40000410000 */
[----:B------:R-:W-:Y:S02]  /*fc80*/  FMUL.FTZ R10, R10, c[0x0][0x2ec] ;  /* 0x0000bb000a0a7a20 */ /* 0x000fe40000410000 */
[----:B------:R-:W-:Y:S02]  /*fc90*/  FMUL.FTZ R11, R11, c[0x0][0x2ec] ;  /* 0x0000bb000b0b7a20 */ /* 0x000fe40000410000 */
[----:B------:R-:W-:Y:S02]  /*fca0*/  FMUL.FTZ R12, R12, c[0x0][0x2ec] ;  /* 0x0000bb000c0c7a20 */ /* 0x000fe40000410000 */
[----:B------:R-:W-:Y:S01]  /*fcb0*/  FMUL.FTZ R13, R13, c[0x0][0x2ec] ;  /* 0x0000bb000d0d7a20 */ /* 0x000fe20000410000 */
[----:B------:R-:W4:Y:S01]  /*fcc0*/  MUFU.TANH R169, R8 ;  /* 0x0000000800a97308 */ /* 0x000f220000002400 */
[----:B-1----:R-:W1:Y:S09]  /*fcd0*/  LDSM.16.M88.4 R4, [R190] ;  /* 0x00000000be04783b */ /* 0x002e720000000200 */
[----:B------:R-:W1:Y:S10]  /*fce0*/  MUFU.TANH R171, R9 ;  /* 0x0000000900ab7308 */ /* 0x000e740000002400 */
[----:B------:R-:W1:Y:S10]  /*fcf0*/  MUFU.TANH R176, R10 ;  /* 0x0000000a00b07308 */ /* 0x000e740000002400 */
[----:B------:R5:W2:Y:S10]  /*fd00*/  MUFU.TANH R170, R11 ;  /* 0x0000000b00aa7308 */ /* 0x000ab40000002400 */
[----:B------:R2:W2:Y:S01]  /*fd10*/  MUFU.TANH R177, R12 ;  /* 0x0000000c00b17308 */ /* 0x0004a20000002400 */
[-C--:B-1----:R-:W-:Y:S09]  /*fd20*/  HMMA.16816.F32.BF16 R20, R172, R4.reuse, R20 ;  /* 0x00000004ac14723c */ /* 0x082ff20000041814 */
[----:B------:R1:W1:Y:S01]  /*fd30*/  MUFU.TANH R178, R13 ;  /* 0x0000000d00b27308 */ /* 0x0002620000002400 */
[C---:B------:R-:W-:Y:S01]  /*fd40*/  HMMA.16816.F32.BF16 R24, R180.reuse, R4, R24 ;  /* 0x00000004b418723c */ /* 0x040fe20000041818 */
[----:B-----5:R-:W5:Y:S08]  /*fd50*/  LDSM.16.M88.4 R8, [R189] ;  /* 0x00000000bd08783b */ /* 0x020f700000000200 */
[----:B------:R-:W3:Y:S01]  /*fd60*/  MUFU.TANH R2, R2 ;  /* 0x0000000200027308 */ /* 0x000ee20000002400 */
[-C--:B------:R-:W-:Y:S03]  /*fd70*/  HMMA.16816.F32.BF16 R28, R180, R6.reuse, R28 ;  /* 0x00000006b41c723c */ /* 0x080fe6000004181c */
[----:B--2---:R-:W-:Y:S02]  /*fd80*/  FMUL.FTZ R12, R15, c[0x0][0x2ec] ;  /* 0x0000bb000f0c7a20 */ /* 0x004fe40000410000 */
[----:B------:R-:W-:Y:S02]  /*fd90*/  FMUL.FTZ R15, R17, c[0x0][0x2ec] ;  /* 0x0000bb00110f7a20 */ /* 0x000fe40000410000 */
[----:B------:R-:W-:Y:S01]  /*fda0*/  FMUL.FTZ R17, R19, c[0x0][0x2ec] ;  /* 0x0000bb0013117a20 */ /* 0x000fe20000410000 */
[C---:B------:R-:W-:Y:S01]  /*fdb0*/  HMMA.16816.F32.BF16 R32, R172.reuse, R6, R32 ;  /* 0x00000006ac20723c */ /* 0x040fe20000041820 */
[----:B------:R-:W2:Y:S01]  /*fdc0*/  MUFU.TANH R3, R3 ;  /* 0x0000000300037308 */ /* 0x000ea20000002400 */
[----:B------:R-:W2:Y:S02]  /*fdd0*/  LDSM.16.M88.4 R4, [R188] ;  /* 0x00000000bc04783b */ /* 0x000ea40000000200 */
[----:B------:R-:W-:Y:S02]  /*fde0*/  FMUL.FTZ R19, R21, c[0x0][0x2ec] ;  /* 0x0000bb0015137a20 */ /* 0x000fe40000410000 */
[----:B-1----:R-:W-:Y:S02]  /*fdf0*/  FMUL.FTZ R13, R14, c[0x0][0x2ec] ;  /* 0x0000bb000e0d7a20 */ /* 0x002fe40000410000 */
        /* <DEDUP_REMOVED lines=9> */
[----:B------:R-:W-:Y:S01]  /*fe90*/  FMUL.FTZ R25, R25, c[0x0][0x2ec] ;  /* 0x0000bb0019197a20 */ /* 0x000fe20000410000 */
[-C--:B-----5:R-:W-:Y:S03]  /*fea0*/  HMMA.16816.F32.BF16 R36, R172, R8.reuse, R36 ;  /* 0x00000008ac24723c */ /* 0x0a0fe60000041824 */
[----:B------:R-:W-:Y:S02]  /*feb0*/  FMUL.FTZ R23, R26, c[0x0][0x2ec] ;  /* 0x0000bb001a177a20 */ /* 0x000fe40000410000 */
[----:B------:R-:W-:Y:S01]  /*fec0*/  FMUL.FTZ R22, R27, c[0x0][0x2ec] ;  /* 0x0000bb001b167a20 */ /* 0x000fe20000410000 */
[----:B------:R-:W2:Y:S01]  /*fed0*/  MUFU.TANH R13, R13 ;  /* 0x0000000d000d7308 */ /* 0x000ea20000002400 */
[----:B------:R-:W-:Y:S01]  /*fee0*/  FMUL.FTZ R27, R30, c[0x0][0x2ec] ;  /* 0x0000bb001e1b7a20 */ /* 0x000fe20000410000 */
[C---:B------:R-:W-:Y:S04]  /*fef0*/  HMMA.16816.F32.BF16 R40, R180.reuse, R8, R40 ;  /* 0x00000008b428723c */ /* 0x040fe80000041828 */
[----:B------:R-:W-:Y:S02]  /*ff00*/  FMUL.FTZ R26, R31, c[0x0][0x2ec] ;  /* 0x0000bb001f1a7a20 */ /* 0x000fe40000410000 */
[----:B------:R-:W-:Y:S02]  /*ff10*/  FMUL.FTZ R30, R33, c[0x0][0x2ec] ;  /* 0x0000bb00211e7a20 */ /* 0x000fe40000410000 */
[----:B------:R-:W3:Y:S01]  /*ff20*/  MUFU.TANH R14, R14 ;  /* 0x0000000e000e7308 */ /* 0x000ee20000002400 */
[-C--:B------:R-:W-:Y:S03]  /*ff30*/  HMMA.16816.F32.BF16 R44, R180, R10.reuse, R44 ;  /* 0x0000000ab42c723c */ /* 0x080fe6000004182c */
[----:B-1----:R-:W-:Y:S02]  /*ff40*/  FMUL.FTZ R28, R29, c[0x0][0x2ec] ;  /* 0x0000bb001d1c7a20 */ /* 0x002fe40000410000 */
[----:B------:R-:W-:Y:S02]  /*ff50*/  FMUL.FTZ R29, R32, c[0x0][0x2ec] ;  /* 0x0000bb00201d7a20 */ /* 0x000fe40000410000 */
[----:B------:R-:W-:Y:S01]  /*ff60*/  FMUL.FTZ R31, R34, c[0x0][0x2ec] ;  /* 0x0000bb00221f7a20 */ /* 0x000fe20000410000 */
[C---:B------:R-:W-:Y:S01]  /*ff70*/  HMMA.16816.F32.BF16 R48, R172.reuse, R10, R48 ;  /* 0x0000000aac30723c */ /* 0x040fe20000041830 */
[----:B------:R-:W1:Y:S01]  /*ff80*/  MUFU.TANH R15, R15 ;  /* 0x0000000f000f7308 */ /* 0x000e620000002400 */
[----:B------:R-:W5:Y:S02]  /*ff90*/  LDSM.16.M88.4 R8, [R187] ;  /* 0x00000000bb08783b */ /* 0x000f640000000200 */
[----:B------:R-:W-:Y:S02]  /*ffa0*/  FMUL.FTZ R32, R35, c[0x0][0x2ec] ;  /* 0x0000bb0023207a20 */ /* 0x000fe40000410000 */
[----:B------:R-:W-:Y:S02]  /*ffb0*/  FMUL.FTZ R36, R36, c[0x0][0x2ec] ;  /* 0x0000bb0024247a20 */ /* 0x000fe40000410000 */
[-C--:B--2---:R-:W-:Y:S03]  /*ffc0*/  HMMA.16816.F32.BF16 R52, R172, R4.reuse, R52 ;  /* 0x00000004ac34723c */ /* 0x084fe60000041834 */
[----:B------:R-:W2:Y:S01]  /*ffd0*/  MUFU.TANH R16, R16 ;  /* 0x0000001000107308 */ /* 0x000ea20000002400 */
        /* <DEDUP_REMOVED lines=31> */
[----:B------:R2:W2:Y:S01]  /*101d0*/  MUFU.TANH R222, R55 ;  /* 0x0000003700de7308 */ /* 0x0004a20000002400 */
        /* <DEDUP_REMOVED lines=9> */
[----:B------:R1:W1:Y:S03]  /*10270*/  MUFU.TANH R224, R69 ;  /* 0x0000004500e07308 */ /* 0x0002660000002400 */
        /* <DEDUP_REMOVED lines=10> */
[----:B------:R5:W1:Y:S01]  /*10320*/  MUFU.TANH R225, R84 ;  /* 0x0000005400e17308 */ /* 0x000a620000002400 */
[----:B------:R-:W-:Y:S01]  /*10330*/  FMUL.FTZ R57, R60, c[0x0][0x2ec] ;  /* 0x0000bb003c397a20 */ /* 0x000fe20000410000 */
[C---:B------:R-:W-:Y:S04]  /*10340*/  HMMA.16816.F32.BF16 R104, R180.reuse, R8, R104 ;  /* 0x00000008b468723c */ /* 0x040fe80000041868 */
[----:B--2---:R-:W-:Y:S02]  /*10350*/  FMUL.FTZ R55, R61, c[0x0][0x2ec] ;  /* 0x0000bb003d377a20 */ /* 0x004fe40000410000 */
        /* <DEDUP_REMOVED lines=11> */
[----:B------:R1:W1:Y:S01]  /*10410*/  MUFU.TANH R244, R103 ;  /* 0x0000006700f47308 */ /* 0x0002620000002400 */
        /* <DEDUP_REMOVED lines=14> */
[----:B------:R-:W1:Y:S03]  /*10500*/  MUFU.TANH R23, R23 ;  /* 0x0000001700177308 */ /* 0x000e660000002400 */
        /* <DEDUP_REMOVED lines=8> */
[----:B-----5:R-:W-:Y:S02]  /*10590*/  FMUL.FTZ R84, R86, c[0x0][0x2ec] ;  /* 0x0000bb0056547a20 */ /* 0x020fe40000410000 */
[----:B------:R-:W-:Y:S01]  /*105a0*/  FMUL.FTZ R83, R87, c[0x0][0x2ec] ;  /* 0x0000bb0057537a20 */ /* 0x000fe20000410000 */
[----:B------:R-:W1:Y:S01]  /*105b0*/  MUFU.TANH R28, R28 ;  /* 0x0000001c001c7308 */ /* 0x000e620000002400 */
        /* <DEDUP_REMOVED lines=18> */
[----:B-1----:R-:W-:Y:S02]  /*106e0*/  FMUL.FTZ R103, R125, c[0x0][0x2ec] ;  /* 0x0000bb007d677a20 */ /* 0x002fe40000410000 */
        /* <DEDUP_REMOVED lines=31> */
[----:B------:R-:W-:Y:S05]  /*108e0*/  FMUL.FTZ R131, R131, c[0x0][0x2ec] ;  /* 0x0000bb0083837a20 */ /* 0x000fea0000410000 */
        /* <DEDUP_REMOVED lines=77> */
[----:B------:R1:W1:Y:S10]  /*10dc0*/  MUFU.TANH R182, R123 ;  /* 0x0000007b00b67308 */ /* 0x0002740000002400 */
[----:B------:R-:W1:Y:S10]  /*10dd0*/  MUFU.TANH R4, R4 ;  /* 0x0000000400047308 */ /* 0x000e740000002400 */
[----:B------:R-:W1:Y:S10]  /*10de0*/  MUFU.TANH R103, R103 ;  /* 0x0000006700677308 */ /* 0x000e740000002400 */
[----:B------:R1:W1:Y:S10]  /*10df0*/  MUFU.TANH R181, R126 ;  /* 0x0000007e00b57308 */ /* 0x0002740000002400 */
[----:B------:R-:W1:Y:S10]  /*10e00*/  MUFU.TANH R99, R99 ;  /* 0x0000006300637308 */ /* 0x000e740000002400 */
[----:B------:R1:W1:Y:S10]  /*10e10*/  MUFU.TANH R232, R128 ;  /* 0x0000008000e87308 */ /* 0x0002740000002400 */
[----:B------:R1:W1:Y:S10]  /*10e20*/  MUFU.TANH R231, R129 ;  /* 0x0000008100e77308 */ /* 0x0002740000002400 */
[----:B------:R1:W1:Y:S10]  /*10e30*/  MUFU.TANH R227, R130 ;  /* 0x0000008200e37308 */ /* 0x0002740000002400 */
[----:B------:R1:W1:Y:S02]  /*10e40*/  MUFU.TANH R226, R131 ;  /* 0x0000008300e27308 */ /* 0x0002640000002400 */
[----:B-1234-:R-:W-:-:S05]  /*10e50*/  @P0 BRA `(.L_x_972) ;  /* 0xffffe47000000947 */ /* 0x01efca000383ffff */
.L_x_971:
[----:B------:R-:W-:Y:S01]  /*10e60*/  IMAD.U32 R123, RZ, RZ, UR8 ;  /* 0x00000008ff7b7e24 */ /* 0x000fe2000f8e00ff */
        /* <DEDUP_REMOVED lines=18> */
[C---:B------:R-:W-:Y:S02]  /*10f90*/  ISETP.GE.AND P3, PT, R123.reuse, R208, PT ;  /* 0x000000d07b00720c */ /* 0x040fe40003f66270 */
[C---:B------:R-:W-:Y:S02]  /*10fa0*/  ISETP.GE.OR P6, PT, R123.reuse, R205, !P6 ;  /* 0x000000cd7b00720c */ /* 0x040fe400077c6670 */
[----:B------:R-:W-:Y:S02]  /*10fb0*/  ISETP.GE.OR P3, PT, R123, R207, !P3 ;  /* 0x000000cf7b00720c */ /* 0x000fe40005f66670 */
[----:B-1----:R-:W-:Y:S02]  /*10fc0*/  FSEL R100, R3, -INF , !P6 ;  /* 0xff80000003647808 */ /* 0x002fe40007000000 */
[C---:B------:R-:W-:Y:S02]  /*10fd0*/  IADD3 R3, R123.reuse, 0x48, RZ ;  /* 0x000000487b037810 */ /* 0x040fe40007ffe0ff */
[C---:B------:R-:W-:Y:S02]  /*10fe0*/  ISETP.GE.AND P6, PT, R123.reuse, R202, PT ;  /* 0x000000ca7b00720c */ /* 0x040fe40003fc6270 */
[C---:B------:R-:W-:Y:S02]  /*10ff0*/  IADD3 R5, R123.reuse, 0x1, RZ ;  /* 0x000000017b057810 */ /* 0x040fe40007ffe0ff */
[C---:B------:R-:W-:Y:S02]  /*11000*/  ISETP.GE.OR P6, PT, R123.reuse, R199, !P6 ;  /* 0x000000c77b00720c */ /* 0x040fe400077c6670 */
[----:B------:R-:W-:Y:S02]  /*11010*/  IADD3 R124, R123, 0x9, RZ ;  /* 0x000000097b7c7810 */ /* 0x000fe40007ffe0ff */
[----:B------:R-:W-:Y:S02]  /*11020*/  FSEL R92, R176, -INF , !P6 ;  /* 0xff800000b05c7808 */ /* 0x000fe40007000000 */
[----:B------:R-:W-:Y:S02]  /*11030*/  ISETP.GE.AND P2, PT, R5, R208, PT ;  /* 0x000000d00500720c */ /* 0x000fe40003f46270 */
[----:B------:R-:W-:Y:S02]  /*11040*/  IADD3 R7, R123, 0x8, RZ ;  /* 0x000000087b077810 */ /* 0x000fe40007ffe0ff */
[----:B------:R-:W-:Y:S02]  /*11050*/  ISETP.GE.OR P2, PT, R5, R207, !P2 ;  /* 0x000000cf0500720c */ /* 0x000fe40005746670 */
[C---:B------:R-:W-:Y:S02]  /*11060*/  IADD3 R114, R123.reuse, 0x10, RZ ;  /* 0x000000107b727810 */ /* 0x040fe40007ffe0ff */
[C---:B------:R-:W-:Y:S02]  /*11070*/  IADD3 R127, R123.reuse, 0x18, RZ ;  /* 0x000000187b7f7810 */ /* 0x040fe40007ffe0ff */
[C---:B------:R-:W-:Y:S02]  /*11080*/  IADD3 R108, R123.reuse, 0x11, RZ ;  /* 0x000000117b6c7810 */ /* 0x040fe40007ffe0ff */
[C---:B------:R-:W-:Y:S02]  /*11090*/  IADD3 R126, R123.reuse, 0x19, RZ ;  /* 0x000000197b7e7810 */ /* 0x040fe40007ffe0ff */
[----:B------:R-:W-:Y:S02]  /*110a0*/  IADD3 R121, R123, 0x20, RZ ;  /* 0x000000207b797810 */ /* 0x000fe40007ffe0ff */
        /* <DEDUP_REMOVED lines=8> */
[----:B------:R-:W-:Y:S02]  /*11130*/  ISETP.GE.OR P1, PT, R124, R205, !P1 ;  /* 0x000000cd7c00720c */ /* 0x000fe40004f26670 */
[----:B------:R-:W-:Y:S02]  /*11140*/  ISETP.GE.AND P5, PT, R5, R202, PT ;  /* 0x000000ca0500720c */ /* 0x000fe40003fa6270 */
[----:B------:R-:W-:Y:S02]  /*11150*/  FSEL R102, R17, -INF , !P1 ;  /* 0xff80000011667808 */ /* 0x000fe40004800000 */
[CC--:B------:R-:W-:Y:S02]  /*11160*/  ISETP.GE.AND P1, PT, R108.reuse, R206.reuse, PT ;  /* 0x000000ce6c00720c */ /* 0x0c0fe40003f26270 */
[----:B------:R-:W-:Y:S02]  /*11170*/  ISETP.GE.OR P5, PT, R5, R199, !P5 ;  /* 0x000000c70500720c */ /* 0x000fe40006fa6670 */
[-C--:B------:R-:W-:Y:S02]  /*11180*/  ISETP.GE.OR P1, PT, R108, R205.reuse, !P1 ;  /* 0x000000cd6c00720c */ /* 0x080fe40004f26670 */
[----:B------:R-:W-:Y:S02]  /*11190*/  IADD3 R125, R123, 0x61, RZ ;  /* 0x000000617b7d7810 */ /* 0x000fe40007ffe0ff */
[----:B------:R-:W-:Y:S02]  /*111a0*/  FSEL R96, R21, -INF , !P1 ;  /* 0xff80000015607808 */ /* 0x000fe40004800000 */
[CC--:B------:R-:W-:Y:S02]  /*111b0*/  ISETP.GE.AND P1, PT, R126.reuse, R206.reuse, PT ;  /* 0x000000ce7e00720c */ /* 0x0c0fe40003f26270 */
[C---:B------:R-:W-:Y:S02]  /*111c0*/  ISETP.GE.AND P0, PT, R113.reuse, R206, PT ;  /* 0x000000ce7100720c */ /* 0x040fe40003f06270 */
[-C--:B------:R-:W-:Y:S02]  /*111d0*/  ISETP.GE.OR P1, PT, R126, R205.reuse, !P1 ;  /* 0x000000cd7e00720c */ /* 0x080fe40004f26670 */
[----:B------:R-:W-:Y:S02]  /*111e0*/  ISETP.GE.OR P0, PT, R113, R205, !P0 ;  /* 0x000000cd7100720c */ /* 0x000fe40004706670 */
[----:B------:R-:W-:Y:S02]  /*111f0*/  FSEL R32, R32, -INF , !P1 ;  /* 0xff80000020207808 */ /* 0x000fe40004800000 */
[C---:B------:R-:W-:Y:S02]  /*11200*/  IADD3 R130, R123.reuse, 0x71, RZ ;  /* 0x000000717b827810 */ /* 0x040fe40007ffe0ff */
[C---:B------:R-:W-:Y:S02]  /*11210*/  IADD3 R128, R123.reuse, 0x70, RZ ;  /* 0x000000707b807810 */ /* 0x040fe40007ffe0ff */
[----:B------:R-:W-:Y:S02]  /*11220*/  FSEL R105, R0, -INF , !P3 ;  /* 0xff80000000697808 */ /* 0x000fe40005800000 */
[C---:B------:R-:W-:Y:S02]  /*11230*/  ISETP.GE.AND P3, PT, R123.reuse, R204, PT ;  /* 0x000000cc7b00720c */ /* 0x040fe40003f66270 */
[----:B------:R-:W-:Y:S02]  /*11240*/  FSEL R0, R2, -INF , !P2 ;  /* 0xff80000002007808 */ /* 0x000fe40005000000 */
[----:B------:R-:W-:Y:S02]  /*11250*/  ISETP.GE.OR P3, PT, R123, R203, !P3 ;  /* 0x000000cb7b00720c */ /* 0x000fe40005f66670 */
[CC--:B------:R-:W-:Y:S02]  /*11260*/  ISETP.GE.AND P6, PT, R124.reuse, R208.reuse, PT ;  /* 0x000000d07c00720c */ /* 0x0c0fe40003fc6270 */
[----:B------:R-:W-:Y:S02]  /*11270*/  FSEL R169, R169, -INF , !P3 ;  /* 0xff800000a9a97808 */ /* 0x000fe40005800000 */
[CC--:B------:R-:W-:Y:S02]  /*11280*/  ISETP.GE.AND P3, PT, R7.reuse, R208.reuse, PT ;  /* 0x000000d00700720c */ /* 0x0c0fe40003f66270 */
[-C--:B------:R-:W-:Y:S02]  /*11290*/  ISETP.GE.OR P6, PT, R124, R207.reuse, !P6 ;  /* 0x000000cf7c00720c */ /* 0x080fe400077c6670 */
[CC--:B------:R-:W-:Y:S02]  /*112a0*/  ISETP.GE.AND P2, PT, R114.reuse, R208.reuse, PT ;  /* 0x000000d07200720c */ /* 0x0c0fe40003f46270 */
[-C--:B------:R-:W-:Y:S02]  /*112b0*/  ISETP.GE.OR P3, PT, R7, R207.reuse, !P3 ;  /* 0x000000cf0700720c */ /* 0x080fe40005f66670 */
        /* <DEDUP_REMOVED lines=9> */
[----:B------:R-:W-:Y:S02]  /*11350*/  FSEL R30, R61, -INF , !P0 ;  /* 0xff8000003d1e7808 */ /* 0x000fe40004000000 */
[C---:B------:R-:W-:Y:S02]  /*11360*/  ISETP.GE.AND P3, PT, R121.reuse, R208, PT ;  /* 0x000000d07900720c */ /* 0x040fe40003f66270 */
[CC--:B------:R-:W-:Y:S02]  /*11370*/  ISETP.GE.AND P0, PT, R112.reuse, R206.reuse, PT ;  /* 0x000000ce7000720c */ /* 0x0c0fe40003f06270 */
[----:B------:R-:W-:Y:S02]  /*11380*/  ISETP.GE.OR P3, PT, R121, R207, !P3 ;  /* 0x000000cf7900720c */ /* 0x000fe40005f66670 */
[-C--:B------:R-:W-:Y:S02]  /*11390*/  ISETP.GE.OR P0, PT, R112, R205.reuse, !P0 ;  /* 0x000000cd7000720c */ /* 0x080fe40004706670 */
[----:B------:R-:W-:Y:S02]  /*113a0*/  FSEL R18, R36, -INF , !P3 ;  /* 0xff80000024127808 */ /* 0x000fe40005800000 */
[----:B------:R-:W-:Y:S02]  /*113b0*/  IADD3 R36, R123, 0x59, RZ ;  /* 0x000000597b247810 */ /* 0x000fe40007ffe0ff */
[----:B------:R-:W-:Y:S02]  /*113c0*/  FSEL R70, R70, -INF , !P0 ;  /* 0xff80000046467808 */ /* 0x000fe40004000000 */
        /* <DEDUP_REMOVED lines=10> */
[CC--:B------:R-:W-:Y:S02]  /*11470*/  ISETP.GE.AND P0, PT, R110.reuse, R206.reuse, PT ;  /* 0x000000ce6e00720c */ /* 0x0c0fe40003f06270 */
[CC--:B------:R-:W-:Y:S02]  /*11480*/  ISETP.GE.AND P6, PT, R7.reuse, R206.reuse, PT ;  /* 0x000000ce0700720c */ /* 0x0c0fe40003fc6270 */
[-C--:B------:R-:W-:Y:S02]  /*11490*/  ISETP.GE.OR P0, PT, R110, R205.reuse, !P0 ;  /* 0x000000cd6e00720c */ /* 0x080fe40004706670 */
        /* <DEDUP_REMOVED lines=8> */
[-C--:B------:R-:W-:Y:S02]  /*11520*/  ISETP.GE.AND P2, PT, R119, R208.reuse, PT ;  /* 0x000000d07700720c */ /* 0x080fe40003f46270 */
[-C--:B------:R-:W-:Y:S02]  /*11530*/  ISETP.GE.AND P3, PT, R107, R208.reuse, PT ;  /* 0x000000d06b00720c */ /* 0x080fe40003f66270 */
[-C--:B------:R-:W-:Y:S02]  /*11540*/  ISETP.GE.OR P2, PT, R119, R207.reuse, !P2 ;  /* 0x000000cf7700720c */ /* 0x080fe40005746670 */
[-C--:B------:R-:W-:Y:S02]  /*11550*/  ISETP.GE.OR P3, PT, R107, R207.reuse, !P3 ;  /* 0x000000cf6b00720c */ /* 0x080fe40005f66670 */
[----:B------:R-:W-:Y:S02]  /*11560*/  FSEL R37, R37, -INF , !P2 ;  /* 0xff80000025257808 */ /* 0x000fe40005000000 */
[CC--:B------:R-:W-:Y:S02]  /*11570*/  ISETP.GE.AND P2, PT, R118.reuse, R208.reuse, PT ;  /* 0x000000d07600720c */ /* 0x0c0fe40003f46270 */
[----:B------:R-:W-:Y:S02]  /*11580*/  FSEL R45, R45, -INF , !P3 ;  /* 0xff8000002d2d7808 */ /* 0x000fe40005800000 */
[-C--:B------:R-:W-:Y:S02]  /*11590*/  ISETP.GE.OR P2, PT, R118, R207.reuse, !P2 ;  /* 0x000000cf7600720c */ /* 0x080fe40005746670 */
[-C--:B------:R-:W-:Y:S02]  /*115a0*/  ISETP.GE.AND P3, PT, R117, R208.reuse, PT ;  /* 0x000000d07500720c */ /* 0x080fe40003f66270 */
[----:B------:R-:W-:Y:S02]  /*115b0*/  FSEL R49, R49, -INF , !P2 ;  /* 0xff80000031317808 */ /* 0x000fe40005000000 */
        /* <DEDUP_REMOVED lines=16> */
[C---:B------:R-:W-:Y:S02]  /*116c0*/  ISETP.GE.AND P3, PT, R3.reuse, R208, PT ;  /* 0x000000d00300720c */ /* 0x040fe40003f66270 */
[----:B------:R-:W-:Y:S02]  /*116d0*/  FSEL R8, R224, -INF , !P2 ;  /* 0xff800000e0087808 */ /* 0x000fe40005000000 */
[----:B------:R-:W-:Y:S02]  /*116e0*/  ISETP.GE.OR P3, PT, R3, R207, !P3 ;  /* 0x000000cf0300720c */ /* 0x000fe40005f66670 */
[-C--:B------:R-:W-:Y:S02]  /*116f0*/  ISETP.GE.AND P6, PT, R127, R206.reuse, PT ;  /* 0x000000ce7f00720c */ /* 0x080fe40003fc6270 */
[----:B------:R-:W-:Y:S02]  /*11700*/  FSEL R5, R77, -INF , !P3 ;  /* 0xff8000004d057808 */ /* 0x000fe40005800000 */
[-C--:B------:R-:W-:Y:S02]  /*11710*/  ISETP.GE.OR P6, PT, R127, R205.reuse, !P6 ;  /* 0x000000cd7f00720c */ /* 0x080fe400077c6670 */
[-C--:B------:R-:W-:Y:S02]  /*11720*/  ISETP.GE.AND P1, PT, R119, R206.reuse, PT ;  /* 0x000000ce7700720c */ /* 0x080fe40003f26270 */
        /* <DEDUP_REMOVED lines=9> */
[C---:B------:R-:W-:Y:S02]  /*117c0*/  ISETP.GE.AND P6, PT, R107.reuse, R206, PT ;  /* 0x000000ce6b00720c */ /* 0x040fe40003fc6270 */
[----:B------:R-:W-:Y:S02]  /*117d0*/  ISETP.GE.AND P2, PT, R110, R208, PT ;  /* 0x000000d06e00720c */ /* 0x000fe40003f46270 */
[-C--:B------:R-:W-:Y:S02]  /*117e0*/  ISETP.GE.OR P6, PT, R107, R205.reuse, !P6 ;  /* 0x000000cd6b00720c */ /* 0x080fe400077c6670 */
[----:B------:R-:W-:Y:S02]  /*117f0*/  ISETP.GE.AND P1, PT, R7, R204, PT ;  /* 0x000000cc0700720c */ /* 0x000fe40003f26270 */
[----:B------:R-:W-:Y:S02]  /*11800*/  FSEL R50, R50, -INF , !P6 ;  /* 0xff80000032327808 */ /* 0x000fe40007000000 */
[----:B------:R-:W-:Y:S02]  /*11810*/  ISETP.GE.AND P6, PT, R117, R206, PT ;  /* 0x000000ce7500720c */ /* 0x000fe40003fc6270 */
[----:B------:R-:W-:Y:S02]  /*11820*/  ISETP.GE.AND P3, PT, R7, R202, PT ;  /* 0x000000ca0700720c */ /* 0x000fe40003f66270 */
[----:B------:R-:W-:Y:S02]  /*11830*/  ISETP.GE.OR P6, PT, R117, R205, !P6 ;  /* 0x000000cd7500720c */ /* 0x000fe400077c6670 */
[----:B------:R-:W-:Y:S02]  /*11840*/  ISETP.GE.OR P3, PT, R7, R199, !P3 ;  /* 0x000000c70700720c */ /* 0x000fe40005f66670 */
[----:B------:R-:W-:Y:S02]  /*11850*/  FSEL R19, R221, -INF , !P6 ;  /* 0xff800000dd137808 */ /* 0x000fe40007000000 */
[-C--:B------:R-:W-:Y:S02]  /*11860*/  ISETP.GE.AND P6, PT, R116, R206.reuse, PT ;  /* 0x000000ce7400720c */ /* 0x080fe40003fc6270 */
[----:B------:R-:W-:Y:S02]  /*11870*/  ISETP.GE.OR P2, PT, R110, R207, !P2 ;  /* 0x000000cf6e00720c */ /* 0x000fe40005746670 */
[----:B------:R-:W-:Y:S02]  /*11880*/  ISETP.GE.OR P6, PT, R116, R205, !P6 ;  /* 0x000000cd7400720c */ /* 0x000fe400077c6670 */
[----:B------:R-:W-:Y:S02]  /*11890*/  ISETP.GE.OR P1, PT, R7, R203, !P1 ;  /* 0x000000cb0700720c */ /* 0x000fe40004f26670 */
[----:B------:R-:W-:Y:S02]  /*118a0*/  FSEL R21, R222, -INF , !P6 ;  /* 0xff800000de157808 */ /* 0x000fe40007000000 */
[C---:B------:R-:W-:Y:S02]  /*118b0*/  ISETP.GE.AND P6, PT, R115.reuse, R206, PT ;  /* 0x000000ce7300720c */ /* 0x040fe40003fc6270 */
[----:B------:R-:W-:Y:S02]  /*118c0*/  FSEL R7, R80, -INF , !P2 ;  /* 0xff80000050077808 */ /* 0x000fe40005000000 */
[----:B------:R-:W-:Y:S02]  /*118d0*/  ISETP.GE.OR P6, PT, R115, R205, !P6 ;  /* 0x000000cd7300720c */ /* 0x000fe400077c6670 */
        /* <DEDUP_REMOVED lines=23> */
[C---:B------:R-:W-:Y:S02]  /*11a50*/  ISETP.GE.AND P0, PT, R131.reuse, R208, PT ;  /* 0x000000d08300720c */ /* 0x040fe40003f06270 */
[----:B------:R-:W-:Y:S02]  /*11a60*/  FSEL R77, R24, -INF , !P2 ;  /* 0xff800000184d7808 */ /* 0x000fe40005000000 */
[----:B------:R-:W-:Y:S02]  /*11a70*/  ISETP.GE.OR P0, PT, R131, R207, !P0 ;  /* 0x000000cf8300720c */ /* 0x000fe40004706670 */
[CC--:B------:R-:W-:Y:S02]  /*11a80*/  ISETP.GE.AND P2, PT, R108.reuse, R204.reuse, PT ;  /* 0x000000cc6c00720c */ /* 0x0c0fe40003f46270 */
[----:B------:R-:W-:Y:S02]  /*11a90*/  FSEL R249, R249, -INF , !P0 ;  /* 0xff800000f9f97808 */ /* 0x000fe40004000000 */
        /* <DEDUP_REMOVED lines=12> */
[-C--:B------:R-:W-:Y:S02]  /*11b60*/  ISETP.GE.AND P1, PT, R124, R202.reuse, PT ;  /* 0x000000ca7c00720c */ /* 0x080fe40003f26270 */
[----:B------:R-:W-:Y:S02]  /*11b70*/  ISETP.GE.OR P3, PT, R120, R205, !P3 ;  /* 0x000000cd7800720c */ /* 0x000fe40005f66670 */
[-C--:B------:R-:W-:Y:S02]  /*11b80*/  ISETP.GE.OR P1, PT, R124, R199.reuse, !P1 ;  /* 0x000000c77c00720c */ /* 0x080fe40004f26670 */
[----:B------:R-:W-:Y:S02]  /*11b90*/  FSEL R63, R87, -INF , !P3 ;  /* 0xff800000573f7808 */ /* 0x000fe40005800000 */
[C---:B------:R-:W-:Y:S02]  /*11ba0*/  IADD3 R124, R123.reuse, 0x60, RZ ;  /* 0x000000607b7c7810 */ /* 0x040fe40007ffe0ff */
[----:B------:R-:W-:Y:S02]  /*11bb0*/  FSEL R114, R12, -INF , !P1 ;  /* 0xff8000000c727808 */ /* 0x000fe40004800000 */
[----:B------:R-:W-:Y:S02]  /*11bc0*/  ISETP.GE.AND P1, PT, R126, R202, PT ;  /* 0x000000ca7e00720c */ /* 0x000fe40003f26270 */
[----:B------:R-:W-:Y:S02]  /*11bd0*/  ISETP.GE.AND P6, PT, R124, R208, PT ;  /* 0x000000d07c00720c */ /* 0x000fe40003fc6270 */
[----:B------:R-:W-:Y:S02]  /*11be0*/  ISETP.GE.OR P1, PT, R126, R199, !P1 ;  /* 0x000000c77e00720c */ /* 0x000fe40004f26670 */
[C---:B------:R-:W-:Y:S02]  /*11bf0*/  IADD3 R126, R123.reuse, 0x78, RZ ;  /* 0x000000787b7e7810 */ /* 0x040fe40007ffe0ff */
[----:B------:R-:W-:Y:S02]  /*11c00*/  IADD3 R123, R123, 0x79, RZ ;  /* 0x000000797b7b7810 */ /* 0x000fe40007ffe0ff */
[----:B------:R-:W-:Y:S02]  /*11c10*/  ISETP.GE.OR P6, PT, R124, R207, !P6 ;  /* 0x000000cf7c00720c */ /* 0x000fe400077c6670 */
[----:B------:R-:W-:Y:S02]  /*11c20*/  ISETP.GE.AND P0, PT, R122, R206, PT ;  /* 0x000000ce7a00720c */ /* 0x000fe40003f06270 */
[----:B------:R-:W-:Y:S02]  /*11c30*/  FSEL R252, R252, -INF , !P6 ;  /* 0xff800000fcfc7808 */ /* 0x000fe40007000000 */
[----:B------:R-:W-:Y:S02]  /*11c40*/  ISETP.GE.OR P0, PT, R122, R205, !P0 ;  /* 0x000000cd7a00720c */ /* 0x000fe40004706670 */
[-C--:B------:R-:W-:Y:S02]  /*11c50*/  ISETP.GE.AND P6, PT, R125, R208.reuse, PT ;  /* 0x000000d07d00720c */ /* 0x080fe40003fc6270 */
[----:B------:R-:W-:Y:S02]  /*11c60*/  FSEL R24, R83, -INF , !P0 ;  /* 0xff80000053187808 */ /* 0x000fe40004000000 */
[----:B------:R-:W-:Y:S02]  /*11c70*/  FSEL R83, R23, -INF , !P2 ;  /* 0xff80000017537808 */ /* 0x000fe40005000000 */
[CC--:B------:R-:W-:Y:S02]  /*11c80*/  ISETP.GE.AND P2, PT, R126.reuse, R208.reuse, PT ;  /* 0x000000d07e00720c */ /* 0x0c0fe40003f46270 */
[-C--:B------:R-:W-:Y:S02]  /*11c90*/  ISETP.GE.OR P6, PT, R125, R207.reuse, !P6 ;  /* 0x000000cf7d00720c */ /* 0x080fe400077c6670 */
[-C--:B------:R-:W-:Y:S02]  /*11ca0*/  ISETP.GE.OR P2, PT, R126, R207.reuse, !P2 ;  /* 0x000000cf7e00720c */ /* 0x080fe40005746670 */
        /* <DEDUP_REMOVED lines=13> */
[CC--:B------:R-:W-:Y:S02]  /*11d80*/  ISETP.GE.AND P3, PT, R118.reuse, R204.reuse, PT ;  /* 0x000000cc7600720c */ /* 0x0c0fe40003f66270 */
[C---:B------:R-:W-:Y:S02]  /*11d90*/  ISETP.GE.AND P6, PT, R121.reuse, R204, PT ;  /* 0x000000cc7900720c */ /* 0x040fe40003fc6270 */
[-C--:B------:R-:W-:Y:S02]  /*11da0*/  ISETP.GE.OR P3, PT, R118, R203.reuse, !P3 ;  /* 0x000000cb7600720c */ /* 0x080fe40005f66670 */
[-C--:B------:R-:W-:Y:S02]  /*11db0*/  ISETP.GE.OR P6, PT, R121, R203.reuse, !P6 ;  /* 0x000000cb7900720c */ /* 0x080fe400077c6670 */
[----:B------:R-:W-:Y:S02]  /*11dc0*/  FSEL R28, R43, -INF , !P3 ;  /* 0xff8000002b1c7808 */ /* 0x000fe40005800000 */
[----:B------:R-:W-:Y:S02]  /*11dd0*/  FMNMX.FTZ R43, R92, R164, !PT ;  /* 0x000000a45c2b7209 */ /* 0x000fe40007810000 */
[-C--:B------:R-:W-:Y:S02]  /*11de0*/  ISETP.GE.AND P3, PT, R117, R204.reuse, PT ;  /* 0x000000cc7500720c */ /* 0x080fe40003f66270 */
[----:B------:R-:W-:Y:S02]  /*11df0*/  FSEL R35, R35, -INF , !P6 ;  /* 0xff80000023237808 */ /* 0x000fe40007000000 */
[-C--:B------:R-:W-:Y:S02]  /*11e00*/  ISETP.GE.OR P3, PT, R117, R203.reuse, !P3 ;  /* 0x000000cb7500720c */ /* 0x080fe40005f66670 */
[CC--:B------:R-:W-:Y:S02]  /*11e10*/  ISETP.GE.AND P6, PT, R119.reuse, R204.reuse, PT ;  /* 0x000000cc7700720c */ /* 0x0c0fe40003fc6270 */
[----:B------:R-:W-:Y:S02]  /*11e20*/  FSEL R48, R48, -INF , !P3 ;  /* 0xff80000030307808 */ /* 0x000fe40005800000 */
[C---:B------:R-:W-:Y:S02]  /*11e30*/  ISETP.GE.AND P3, PT, R116.reuse, R204, PT ;  /* 0x000000cc7400720c */ /* 0x040fe40003f66270 */
        /* <DEDUP_REMOVED lines=17> */
[----:B------:R-:W-:Y:S02]  /*11f50*/  FSEL R234, R234, -INF , !P3 ;  /* 0xff800000eaea7808 */ /* 0x000fe40005800000 */
[----:B------:R-:W-:Y:S02]  /*11f60*/  ISETP.GE.OR P5, PT, R123, R207, !P5 ;  /* 0x000000cf7b00720c */ /* 0x000fe40006fa6670 */
        /* <DEDUP_REMOVED lines=18> */
[C---:B------:R-:W-:Y:S02]  /*12090*/  ISETP.GE.OR P0, PT, R115.reuse, R199, !P0 ;  /* 0x000000c77300720c */ /* 0x040fe40004706670 */
[-C--:B------:R-:W-:Y:S02]  /*120a0*/  ISETP.GE.OR P1, PT, R115, R203.reuse, !P1 ;  /* 0x000000cb7300720c */ /* 0x080fe40004f26670 */
[----:B------:R-:W-:Y:S02]  /*120b0*/  FSEL R54, R54, -INF , !P0 ;  /* 0xff80000036367808 */ /* 0x000fe40004000000 */
[----:B------:R-:W-:Y:S02]  /*120c0*/  FSEL R57, R57, -INF , !P1 ;  /* 0xff80000039397808 */ /* 0x000fe40004800000 */
[C---:B------:R-:W-:Y:S02]  /*120d0*/  ISETP.GE.AND P1, PT, R113.reuse, R204, PT ;  /* 0x000000cc7100720c */ /* 0x040fe40003f26270 */
[CC--:B------:R-:W-:Y:S02]  /*120e0*/  ISETP.GE.AND P0, PT, R110.reuse, R202.reuse, PT ;  /* 0x000000ca6e00720c */ /* 0x0c0fe40003f06270 */
[----:B------:R-:W-:Y:S02]  /*120f0*/  ISETP.GE.OR P1, PT, R113, R203, !P1 ;  /* 0x000000cb7100720c */ /* 0x000fe40004f26670 */
[----:B------:R-:W-:Y:S02]  /*12100*/  ISETP.GE.OR P0, PT, R110, R199, !P0 ;  /* 0x000000c76e00720c */ /* 0x000fe40004706670 */
[----:B------:R-:W-:Y:S02]  /*12110*/  FSEL R55, R55, -INF , !P1 ;  /* 0xff80000037377808 */ /* 0x000fe40004800000 */
[----:B------:R-:W-:Y:S02]  /*12120*/  FMNMX.FTZ R43, R89, R43, !PT ;  /* 0x0000002b592b7209 */ /* 0x000fe40007810000 */
[CC--:B------:R-:W-:Y:S02]  /*12130*/  ISETP.GE.AND P6, PT, R121.reuse, R202.reuse, PT ;  /* 0x000000ca7900720c */ /* 0x0c0fe40003fc6270 */
[----:B------:R-:W-:Y:S02]  /*12140*/  FMNMX.FTZ R43, R108, R43, !PT ;  /* 0x0000002b6c2b7209 */ /* 0x000fe40007810000 */
[----:B------:R-:W-:Y:S02]  /*12150*/  ISETP.GE.OR P6, PT, R121, R199, !P6 ;  /* 0x000000c77900720c */ /* 0x000fe400077c6670 */
        /* <DEDUP_REMOVED lines=18> */
[C---:B------:R-:W-:Y:S02]  /*12280*/  ISETP.GE.AND P1, PT, R126.reuse, R206, PT ;  /* 0x000000ce7e00720c */ /* 0x040fe40003f26270 */
        /* <DEDUP_REMOVED lines=20> */
[C---:B------:R-:W-:Y:S02]  /*123d0*/  ISETP.GE.AND P1, PT, R126.reuse, R202, PT ;  /* 0x000000ca7e00720c */ /* 0x040fe40003f26270 */
[-C--:B------:R-:W-:Y:S02]  /*123e0*/  ISETP.GE.OR P5, PT, R119, R199.reuse, !P5 ;  /* 0x000000c77700720c */ /* 0x080fe40006fa6670 */
[----:B------:R-:W-:Y:S02]  /*123f0*/  ISETP.GE.OR P1, PT, R126, R199, !P1 ;  /* 0x000000c77e00720c */ /* 0x000fe40004f26670 */
[----:B------:R-:W-:Y:S02]  /*12400*/  FSEL R33, R33, -INF , !P5 ;  /* 0xff80000021217808 */ /* 0x000fe40006800000 */
[CC--:B------:R-:W-:Y:S02]  /*12410*/  ISETP.GE.AND P5, PT, R112.reuse, R204.reuse, PT ;  /* 0x000000cc7000720c */ /* 0x0c0fe40003fa6270 */
[----:B------:R-:W-:Y:S02]  /*12420*/  FMNMX.FTZ R43, R33, R43, !PT ;  /* 0x0000002b212b7209 */ /* 0x000fe40007810000 */
[----:B------:R-:W-:Y:S02]  /*12430*/  ISETP.GE.OR P5, PT, R112, R203, !P5 ;  /* 0x000000cb7000720c */ /* 0x000fe40006fa6670 */
[----:B------:R-:W-:Y:S02]  /*12440*/  FMNMX.FTZ R43, R27, R43, !PT ;  /* 0x0000002b1b2b7209 */ /* 0x000fe40007810000 */
[----:B------:R-:W-:Y:S02]  /*12450*/  FSEL R58, R58, -INF , !P5 ;  /* 0xff8000003a3a7808 */ /* 0x000fe40006800000 */
[----:B------:R-:W-:Y:S02]  /*12460*/  ISETP.GE.AND P5, PT, R111, R204, PT ;  /* 0x000000cc6f00720c */ /* 0x000fe40003fa6270 */
[----:B------:R-:W-:Y:S02]  /*12470*/  FSEL R181, R181, -INF , !P1 ;  /* 0xff800000b5b57808 */ /* 0x000fe40004800000 */
[----:B------:R-:W-:Y:S02]  /*12480*/  ISETP.GE.OR P5, PT, R111, R203, !P5 ;  /* 0x000000cb6f00720c */ /* 0x000fe40006fa6670 */
        /* <DEDUP_REMOVED lines=60> */
[-C--:B------:R-:W-:Y:S02]  /*12850*/  ISETP.GE.AND P2, PT, R120, R202.reuse, PT ;  /* 0x000000ca7800720c */ /* 0x080fe40003f46270 */
[----:B------:R-:W-:Y:S02]  /*12860*/  ISETP.GE.AND P5, PT, R128, R202, PT ;  /* 0x000000ca8000720c */ /* 0x000fe40003fa6270 */
[-C--:B------:R-:W-:Y:S02]  /*12870*/  ISETP.GE.OR P2, PT, R120, R199.reuse, !P2 ;  /* 0x000000c77800720c */ /* 0x080fe40005746670 */
[----:B------:R-:W-:Y:S02]  /*12880*/  ISETP.GE.OR P5, PT, R128, R199, !P5 ;  /* 0x000000c78000720c */ /* 0x000fe40006fa6670 */
[----:B------:R-:W-:Y:S01]  /*12890*/  FSEL R67, R76, -INF , !P2 ;  /* 0xff8000004c437808 */ /* 0x000fe20005000000 */
[----:B------:R-:W-:Y:S01]  /*128a0*/  IMAD.MOV.U32 R76, RZ, RZ, R42 ;  /* 0x000000ffff4c7224 */ /* 0x000fe200078e002a */
[CC--:B------:R-:W-:Y:S02]  /*128b0*/  ISETP.GE.AND P2, PT, R128.reuse, R204.reuse, PT ;  /* 0x000000cc8000720c */ /* 0x0c0fe40003f46270 */
[----:B------:R-:W-:Y:S02]  /*128c0*/  FSEL R183, R183, -INF , !P5 ;  /* 0xff800000b7b77808 */ /* 0x000fe40006800000 */
[----:B------:R-:W-:Y:S02]  /*128d0*/  ISETP.GE.OR P2, PT, R128, R203, !P2 ;  /* 0x000000cb8000720c */ /* 0x000fe40005746670 */
[-C--:B------:R-:W-:Y:S02]  /*128e0*/  ISETP.GE.AND P3, PT, R120, R204.reuse, PT ;  /* 0x000000cc7800720c */ /* 0x080fe40003f66270 */
[----:B------:R-:W-:Y:S02]  /*128f0*/  FSEL R225, R98, -INF , !P2 ;  /* 0xff80000062e17808 */ /* 0x000fe40005000000 */
        /* <DEDUP_REMOVED lines=9> */
[----:B------:R-:W-:Y:S02]  /*12990*/  FMNMX.FTZ R36, R9, R12, !PT ;  /* 0x0000000c09247209 */ /* 0x000fe40007810000 */
        /* <DEDUP_REMOVED lines=58> */
[C---:B------:R-:W-:Y:S02]  /*12d40*/  ISETP.GE.AND P0, PT, R126.reuse, R204, PT ;  /* 0x000000cc7e00720c */ /* 0x040fe40003f06270 */
[----:B------:R-:W-:Y:S02]  /*12d50*/  FMNMX.FTZ R36, R249, R36, !PT ;  /* 0x00000024f9247209 */ /* 0x000fe40007810000 */
[-C--:B------:R-:W-:Y:S02]  /*12d60*/  ISETP.GE.OR P0, PT, R126, R203.reuse, !P0 ;  /* 0x000000cb7e00720c */ /* 0x080fe40004706670 */
[-C--:B------:R-:W-:Y:S02]  /*12d70*/  ISETP.GE.AND P2, PT, R130, R204.reuse, PT ;  /* 0x000000cc8200720c */ /* 0x080fe40003f46270 */
[----:B------:R-:W-:Y:S02]  /*12d80*/  FSEL R223, R4, -INF , !P0 ;  /* 0xff80000004df7808 */ /* 0x000fe40004000000 */
[C---:B------:R-:W-:Y:S02]  /*12d90*/  ISETP.GE.AND P0, PT, R123.reuse, R204, PT ;  /* 0x000000cc7b00720c */ /* 0x040fe40003f06270 */
[CC--:B------:R-:W-:Y:S02]  /*12da0*/  ISETP.GE.OR P2, PT, R130.reuse, R203.reuse, !P2 ;  /* 0x000000cb8200720c */ /* 0x0c0fe40005746670 */
[----:B------:R-:W-:Y:S02]  /*12db0*/  ISETP.GE.OR P0, PT, R123, R203, !P0 ;  /* 0x000000cb7b00720c */ /* 0x000fe40004706670 */
[----:B------:R-:W-:Y:S01]  /*12dc0*/  FSEL R224, R97, -INF , !P2 ;  /* 0xff80000061e07808 */ /* 0x000fe20005000000 */
[----:B------:R-:W-:Y:S01]  /*12dd0*/  IMAD.MOV.U32 R97, RZ, RZ, R67 ;  /* 0x000000ffff617224 */ /* 0x000fe200078e0043 */
        /* <DEDUP_REMOVED lines=9> */
[----:B------:R-:W-:Y:S01]  /*12e70*/  ISETP.GE.OR P3, PT, R125, R203, !P3 ;  /* 0x000000cb7d00720c */ /* 0x000fe20005f66670 */
[----:B------:R-:W-:Y:S01]  /*12e80*/  IMAD.MOV.U32 R125, RZ, RZ, R72 ;  /* 0x000000ffff7d7224 */ /* 0x000fe200078e0048 */
[----:B------:R-:W-:Y:S02]  /*12e90*/  FMNMX.FTZ R3, R234, R3, !PT ;  /* 0x00000003ea037209 */ /* 0x000fe40007810000 */
[----:B------:R-:W-:Y:S02]  /*12ea0*/  FSEL R247, R247, -INF , !P3 ;  /* 0xff800000f7f77808 */ /* 0x000fe40005800000 */
[----:B------:R-:W-:Y:S02]  /*12eb0*/  ISETP.GE.AND P3, PT, R129, R204, PT ;  /* 0x000000cc8100720c */ /* 0x000fe40003f66270 */
        /* <DEDUP_REMOVED lines=26> */
[----:B------:R-:W-:Y:S04]  /*13060*/  FMNMX.FTZ R36, R236, R36, !PT ;  /* 0x00000024ec247209 */ /* 0x000fe80007810000 */
[----:B------:R-:W-:Y:S04]  /*13070*/  FMNMX.FTZ R36, R235, R36, !PT ;  /* 0x00000024eb247209 */ /* 0x000fe80007810000 */
[----:B------:R-:W-:Y:S04]  /*13080*/  FMNMX.FTZ R36, R232, R36, !PT ;  /* 0x00000024e8247209 */ /* 0x000fe80007810000 */
[----:B------:R-:W-:Y:S02]  /*13090*/  FMNMX.FTZ R36, R231, R36, !PT ;  /* 0x00000024e7247209 */ /* 0x000fe40007810000 */
[----:B-1----:R-:W-:Y:S02]  /*130a0*/  FMNMX.FTZ R3, R3, R42, !PT ;  /* 0x0000002a03037209 */ /* 0x002fe40007810000 */
[----:B------:R-:W1:Y:S08]  /*130b0*/  SHFL.BFLY PT, R42, R4, 0x2, 0x1f ;  /* 0x0c401f00042a7f89 */ /* 0x000e7000000e0000 */
[----:B------:R-:W2:Y:S01]  /*130c0*/  SHFL.BFLY PT, R41, R36, 0x2, 0x1f ;  /* 0x0c401f0024297f89 */ /* 0x000ea200000e0000 */
[----:B-1----:R-:W-:Y:S02]  /*130d0*/  FMNMX.FTZ R42, R4, R42, !PT ;  /* 0x0000002a042a7209 */ /* 0x002fe40007810000 */
[----:B--2---:R-:W-:Y:S05]  /*130e0*/  FMNMX.FTZ R36, R36, R41, !PT ;  /* 0x0000002924247209 */ /* 0x004fea0007810000 */
[----:B------:R-:W1:Y:S02]  /*130f0*/  SHFL.BFLY PT, R41, R36, 0x1, 0x1f ;  /* 0x0c201f0024297f89 */ /* 0x000e6400000e0000 */
[----:B-1----:R-:W-:Y:S06]  /*13100*/  FMNMX.FTZ R36, R36, R41, !PT ;  /* 0x0000002924247209 */ /* 0x002fec0007810000 */
[----:B------:R-:W1:Y:S01]  /*13110*/  SHFL.BFLY PT, R41, R3, 0x1, 0x1f ;  /* 0x0c201f0003297f89 */ /* 0x000e6200000e0000 */
[C---:B------:R-:W-:Y:S01]  /*13120*/  FSETP.NEU.FTZ.AND P3, PT, R36.reuse, -INF , PT ;  /* 0xff8000002400780b */ /* 0x040fe20003f7d000 */
[----:B------:R-:W-:Y:S05]  /*13130*/  FMUL.FTZ R230, R36, c[0x0][0x23c] ;  /* 0x00008f0024e67a20 */ /* 0x000fea0000410000 */
[----:B------:R-:W-:Y:S05]  /*13140*/  FSEL R230, R230, RZ, P3 ;  /* 0x000000ffe6e67208 */ /* 0x000fea0001800000 */
[--C-:B------:R-:W-:Y:S02]  /*13150*/  FFMA.FTZ R129, R93, c[0x0][0x23c], -R230.reuse ;  /* 0x00008f005d817a23 */ /* 0x100fe400000108e6 */
[--C-:B------:R-:W-:Y:S02]  /*13160*/  FFMA.FTZ R116, R18, c[0x0][0x23c], -R230.reuse ;  /* 0x00008f0012747a23 */ /* 0x100fe400000108e6 */
[--C-:B------:R-:W-:Y:S02]  /*13170*/  FFMA.FTZ R172, R94, c[0x0][0x23c], -R230.reuse ;  /* 0x00008f005eac7a23 */ /* 0x100fe400000108e6 */
[----:B------:R-:W-:Y:S01]  /*13180*/  MUFU.EX2 R129, R129 ;  /* 0x0000008100817308 */ /* 0x000fe20000000800 */
[--C-:B------:R-:W-:Y:S02]  /*13190*/  FFMA.FTZ R240, R240, c[0x0][0x23c], -R230.reuse ;  /* 0x00008f00f0f07a23 */ /* 0x100fe400000108e6 */
[--C-:B------:R-:W-:Y:S01]  /*131a0*/  FFMA.FTZ R245, R245, c[0x0][0x23c], -R230.reuse ;  /* 0x00008f00f5f57a23 */ /* 0x100fe200000108e6 */
[----:B-1----:R-:W-:Y:S01]  /*131b0*/  FMNMX.FTZ R3, R3, R41, !PT ;  /* 0x0000002903037209 */ /* 0x002fe20007810000 */
[--C-:B------:R-:W-:Y:S01]  /*131c0*/  FFMA.FTZ R249, R249, c[0x0][0x23c], -R230.reuse ;  /* 0x00008f00f9f97a23 */ /* 0x100fe200000108e6 */
[----:B------:R-:W-:Y:S01]  /*131d0*/  FSEL R41, R99, -INF , !P0 ;  /* 0xff80000063297808 */ /* 0x000fe20004000000 */
[--C-:B------:R-:W-:Y:S01]  /*131e0*/  FFMA.FTZ R176, R0, c[0x0][0x23c], -R230.reuse ;  /* 0x00008f0000b07a23 */ /* 0x100fe200000108e6 */
[----:B------:R-:W-:Y:S02]  /*131f0*/  FMNMX.FTZ R0, R181, R43, !PT ;  /* 0x0000002bb5007209 */ /* 0x000fe40007810000 */
[----:B------:R-:W-:Y:S01]  /*13200*/  MUFU.EX2 R172, R172 ;  /* 0x000000ac00ac7308 */ /* 0x000fe20000000800 */
[C---:B------:R-:W-:Y:S01]  /*13210*/  FMUL.FTZ R221, R3.reuse, c[0x0][0x23c] ;  /* 0x00008f0003dd7a20 */ /* 0x040fe20000410000 */
[----:B------:R-:W-:Y:S01]  /*13220*/  FSETP.NEU.FTZ.AND P2, PT, R3, -INF , PT ;  /* 0xff8000000300780b */ /* 0x000fe20003f5d000 */
[----:B------:R-:W-:Y:S01]  /*13230*/  SHFL.BFLY PT, R43, R42, 0x1, 0x1f ;  /* 0x0c201f002a2b7f89 */ /* 0x000fe200000e0000 */
[----:B------:R-:W-:Y:S01]  /*13240*/  FMNMX.FTZ R0, R41, R0, !PT ;  /* 0x0000000029007209 */ /* 0x000fe20007810000 */
[--C-:B------:R-:W-:Y:S01]  /*13250*/  FFMA.FTZ R180, R105, c[0x0][0x23c], -R230.reuse ;  /* 0x00008f0069b47a23 */ /* 0x100fe200000108e6 */
[----:B------:R-:W-:Y:S01]  /*13260*/  FSEL R221, R221, RZ, P2 ;  /* 0x000000ffdddd7208 */ /* 0x000fe20001000000 */
[--C-:B------:R-:W-:Y:S02]  /*13270*/  FFMA.FTZ R72, R5, c[0x0][0x23c], -R230.reuse ;  /* 0x00008f0005487a23 */ /* 0x100fe400000108e6 */
[--C-:B------:R-:W-:Y:S01]  /*13280*/  FFMA.FTZ R173, R101, c[0x0][0x23c], -R230.reuse ;  /* 0x00008f0065ad7a23 */ /* 0x100fe200000108e6 */
        /* <DEDUP_REMOVED lines=21> */
[----:B------:R-:W1:Y:S01]  /*133e0*/  SHFL.BFLY PT, R0, R4, 0x1, 0x1f ;  /* 0x0c201f0004007f89 */ /* 0x000e6200000e0000 */
        /* <DEDUP_REMOVED lines=12> */
[----:B------:R-:W-:Y:S01]  /*134b0*/  FFMA.FTZ R75, R8, c[0x0][0x23c], -R230 ;  /* 0x00008f00084b7a23 */ /* 0x000fe200000108e6 */
[----:B-1----:R-:W-:Y:S01]  /*134c0*/  FMNMX.FTZ R0, R4, R0, !PT ;  /* 0x0000000004007209 */ /* 0x002fe20007810000 */
[----:B------:R-:W-:Y:S02]  /*134d0*/  IMAD.MOV.U32 R4, RZ, RZ, R66 ;  /* 0x000000ffff047224 */ /* 0x000fe400078e0042 */
[--C-:B------:R-:W-:Y:S01]  /*134e0*/  FFMA.FTZ R121, R31, c[0x0][0x23c], -R221.reuse ;  /* 0x00008f001f797a23 */ /* 0x100fe200000108dd */
[C---:B------:R-:W-:Y:S02]  /*134f0*/  FSETP.NEU.FTZ.AND P0, PT, R0.reuse, -INF , PT ;  /* 0xff8000000000780b */ /* 0x040fe40003f1d000 */
[----:B------:R-:W-:Y:S01]  /*13500*/  MUFU.EX2 R128, R128 ;  /* 0x0000008000807308 */ /* 0x000fe20000000800 */
[----:B------:R-:W-:Y:S02]  /*13510*/  FMUL.FTZ R228, R0, c[0x0][0x23c] ;  /* 0x00008f0000e47a20 */ /* 0x000fe40000410000 */
[--C-:B------:R-:W-:Y:S02]  /*13520*/  FFMA.FTZ R81, R30, c[0x0][0x23c], -R221.reuse ;  /* 0x00008f001e517a23 */ /* 0x100fe400000108dd */
[--C-:B------:R-:W-:Y:S01]  /*13530*/  FFMA.FTZ R130, R2, c[0x0][0x23c], -R230.reuse ;  /* 0x00008f0002827a23 */ /* 0x100fe200000108e6 */
[----:B------:R-:W-:Y:S01]  /*13540*/  FSEL R228, R228, RZ, P0 ;  /* 0x000000ffe4e47208 */ /* 0x000fe20000000000 */
[----:B------:R-:W-:Y:S01]  /*13550*/  FFMA.FTZ R175, R104, c[0x0][0x23c], -R221 ;  /* 0x00008f0068af7a23 */ /* 0x000fe200000108dd */
[----:B------:R-:W-:Y:S01]  /*13560*/  FMNMX.FTZ R2, R42, R43, !PT ;  /* 0x0000002b2a027209 */ /* 0x000fe20007810000 */
[----:B------:R-:W-:Y:S01]  /*13570*/  FFMA.FTZ R236, R236, c[0x0][0x23c], -R230 ;  /* 0x00008f00ecec7a23 */ /* 0x000fe200000108e6 */
[----:B------:R-:W-:Y:S01]  /*13580*/  MUFU.EX2 R127, R127 ;  /* 0x0000007f007f7308 */ /* 0x000fe20000000800 */
[--C-:B------:R-:W-:Y:S01]  /*13590*/  FFMA.FTZ R65, R59, c[0x0][0x23c], -R228.reuse ;  /* 0x00008f003b417a23 */ /* 0x100fe200000108e4 */
[----:B------:R-:W-:Y:S01]  /*135a0*/  FSETP.NEU.FTZ.AND P1, PT, R2, -INF , PT ;  /* 0xff8000000200780b */ /* 0x000fe20003f3d000 */
[--C-:B------:R-:W-:Y:S02]  /*135b0*/  FFMA.FTZ R219, R92, c[0x0][0x23c], -R228.reuse ;  /* 0x00008f005cdb7a23 */ /* 0x100fe400000108e4 */
[--C-:B------:R-:W-:Y:S01]  /*135c0*/  FFMA.FTZ R117, R87, c[0x0][0x23c], -R228.reuse ;  /* 0x00008f0057757a23 */ /* 0x100fe200000108e4 */
[----:B------:R-:W-:Y:S01]  /*135d0*/  FSEL R5, R2, RZ, P1 ;  /* 0x000000ff02057208 */ /* 0x000fe20000800000 */
[--C-:B------:R-:W-:Y:S02]  /*135e0*/  FFMA.FTZ R98, R84, c[0x0][0x23c], -R228.reuse ;  /* 0x00008f0054627a23 */ /* 0x100fe400000108e4 */
[--C-:B------:R-:W-:Y:S01]  /*135f0*/  FFMA.FTZ R84, R54, c[0x0][0x23c], -R228.reuse ;  /* 0x00008f0036547a23 */ /* 0x100fe200000108e4 */
[----:B------:R-:W-:Y:S01]  /*13600*/  MUFU.EX2 R130, R130 ;  /* 0x0000008200827308 */ /* 0x000fe20000000800 */
[--C-:B------:R-:W-:Y:S02]  /*13610*/  FFMA.FTZ R123, R86, c[0x0][0x23c], -R228.reuse ;  /* 0x00008f00567b7a23 */ /* 0x100fe400000108e4 */
[----:B------:R-:W-:Y:S02]  /*13620*/  FMUL.FTZ R229, R2, c[0x0][0x23c] ;  /* 0x00008f0002e57a20 */ /* 0x000fe40000410000 */
[--C-:B------:R-:W-:Y:S02]  /*13630*/  FFMA.FTZ R112, R107, c[0x0][0x23c], -R228.reuse ;  /* 0x00008f006b707a23 */ /* 0x100fe400000108e4 */
[--C-:B------:R-:W-:Y:S01]  /*13640*/  FFMA.FTZ R168, R114, c[0x0][0x23c], -R228.reuse ;  /* 0x00008f0072a87a23 */ /* 0x100fe200000108e4 */
[----:B------:R-:W-:Y:S01]  /*13650*/  FSEL R229, R229, RZ, P1 ;  /* 0x000000ffe5e57208 */ /* 0x000fe20000800000 */
[--C-:B------:R-:W-:Y:S01]  /*13660*/  FFMA.FTZ R91, R47, c[0x0][0x23c], -R228.reuse ;  /* 0x00008f002f5b7a23 */ /* 0x100fe200000108e4 */
[----:B------:R-:W1:Y:S01]  /*13670*/  MUFU.EX2 R175, R175 ;  /* 0x000000af00af7308 */ /* 0x000e620000000800 */
        /* <DEDUP_REMOVED lines=9> */
[----:B------:R-:W-:Y:S02]  /*13710*/  FFMA.FTZ R88, R20, c[0x0][0x23c], -R221 ;  /* 0x00008f0014587a23 */ /* 0x000fe400000108dd */
[----:B------:R-:W2:Y:S01]  /*13720*/  LDSM.16.MT88.4 R20, [R192+0x4000] ;  /* 0x00400000c014783b */ /* 0x000ea20000004200 */
[----:B------:R-:W-:Y:S01]  /*13730*/  MUFU.EX2 R168, R168 ;  /* 0x000000a800a87308 */ /* 0x000fe20000000800 */
[----:B------:R-:W-:Y:S02]  /*13740*/  FFMA.FTZ R174, R106, c[0x0][0x23c], -R229 ;  /* 0x00008f006aae7a23 */ /* 0x000fe400000108e5 */
[----:B------:R-:W-:Y:S01]  /*13750*/  FFMA.FTZ R106, R50, c[0x0][0x23c], -R221 ;  /* 0x00008f00326a7a23 */ /* 0x000fe200000108dd */
[----:B-1----:R-:W-:Y:S01]  /*13760*/  F2FP.BF16.PACK_AB R47, R131, R175 ;  /* 0x000000af832f723e */ /* 0x002fe200000010ff */
[--C-:B------:R-:W-:Y:S02]  /*13770*/  FFMA.FTZ R126, R77, c[0x0][0x23c], -R229.reuse ;  /* 0x00008f004d7e7a23 */ /* 0x100fe400000108e5 */
[----:B------:R-:W1:Y:S01]  /*13780*/  LDSM.16.MT88.4 R48, [R191+0x4000] ;  /* 0x00400000bf30783b */ /* 0x000e620000004200 */
[--C-:B------:R-:W-:Y:S02]  /*13790*/  FFMA.FTZ R77, R53, c[0x0][0x23c], -R228.reuse ;  /* 0x00008f00354d7a23 */ /* 0x100fe400000108e4 */
[----:B------:R-:W-:Y:S01]  /*137a0*/  MUFU.EX2 R174, R174 ;  /* 0x000000ae00ae7308 */ /* 0x000fe20000000800 */
[--C-:B------:R-:W-:Y:S02]  /*137b0*/  FFMA.FTZ R118, R79, c[0x0][0x23c], -R229.reuse ;  /* 0x00008f004f767a23 */ /* 0x100fe400000108e5 */
[--C-:B------:R-:W-:Y:S02]  /*137c0*/  FFMA.FTZ R79, R55, c[0x0][0x23c], -R229.reuse ;  /* 0x00008f00374f7a23 */ /* 0x100fe400000108e5 */
[----:B------:R-:W3:Y:S01]  /*137d0*/  LDSM.16.MT88.4 R52, [R192+0x4400] ;  /* 0x00440000c034783b */ /* 0x000ee20000004200 */
[--C-:B------:R-:W-:Y:S02]  /*137e0*/  FFMA.FTZ R111, R34, c[0x0][0x23c], -R228.reuse ;  /* 0x00008f00226f7a23 */ /* 0x100fe400000108e4 */
[--C-:B------:R-:W-:Y:S02]  /*137f0*/  FFMA.FTZ R103, R33, c[0x0][0x23c], -R228.reuse ;  /* 0x00008f0021677a23 */ /* 0x100fe400000108e4 */
[----:B------:R-:W-:Y:S01]  /*13800*/  MUFU.EX2 R170, R170 ;  /* 0x000000aa00aa7308 */ /* 0x000fe20000000800 */
[----:B------:R-:W-:Y:S02]  /*13810*/  FFMA.FTZ R43, R80, c[0x0][0x23c], -R229 ;  /* 0x00008f00502b7a23 */ /* 0x000fe400000108e5 */
[--C-:B------:R-:W-:Y:S02]  /*13820*/  FFMA.FTZ R80, R70, c[0x0][0x23c], -R221.reuse ;  /* 0x00008f0046507a23 */ /* 0x100fe400000108dd */
[----:B------:R-:W-:Y:S02]  /*13830*/  FFMA.FTZ R70, R17, c[0x0][0x23c], -R221 ;  /* 0x00008f0011467a23 */ /* 0x000fe400000108dd */
        /* <DEDUP_REMOVED lines=12> */
[----:B------:R-:W-:Y:S01]  /*13900*/  FFMA.FTZ R105, R40, c[0x0][0x23c], -R229 ;  /* 0x00008f0028697a23 */ /* 0x000fe200000108e5 */
[----:B------:R-:W-:Y:S01]  /*13910*/  FSEL R40, R36, RZ, P3 ;  /* 0x000000ff24287208 */ /* 0x000fe20001800000 */
[----:B------:R-:W-:Y:S01]  /*13920*/  FFMA.FTZ R107, R39, c[0x0][0x23c], -R221 ;  /* 0x00008f00276b7a23 */ /* 0x000fe200000108dd */
[----:B------:R-:W-:Y:S01]  /*13930*/  MUFU.EX2 R121, R121 ;  /* 0x0000007900797308 */ /* 0x000fe20000000800 */
[----:B------:R-:W-:Y:S01]  /*13940*/  FADD.FTZ R5, -R5, R165 ;  /* 0x000000a505057221 */ /* 0x000fe20000010100 */
[----:B------:R-:W-:Y:S01]  /*13950*/  FSEL R39, R3, RZ, P2 ;  /* 0x000000ff03277208 */ /* 0x000fe20001000000 */
[----:B------:R-:W-:Y:S02]  /*13960*/  FADD.FTZ R40, -R40, R167 ;  /* 0x000000a728287221 */ /* 0x000fe40000010100 */
[----:B------:R-:W-:Y:S02]  /*13970*/  FMUL.FTZ R5, R5, c[0x0][0x23c] ;  /* 0x00008f0005057a20 */ /* 0x000fe40000410000 */
[----:B------:R-:W-:Y:S02]  /*13980*/  FMUL.FTZ R40, R40, c[0x0][0x23c] ;  /* 0x00008f0028287a20 */ /* 0x000fe40000410000 */
[----:B------:R-:W-:Y:S01]  /*13990*/  IMAD.MOV.U32 R167, RZ, RZ, R4 ;  /* 0x000000ffffa77224 */ /* 0x000fe200078e0004 */
[----:B------:R-:W4:Y:S01]  /*139a0*/  MUFU.EX2 R38, R5 ;  /* 0x0000000500267308 */ /* 0x000f220000000800 */
[----:B------:R-:W-:Y:S01]  /*139b0*/  FADD.FTZ R39, -R39, R166 ;  /* 0x000000a627277221 */ /* 0x000fe20000010100 */
[----:B------:R-:W-:Y:S01]  /*139c0*/  FSEL R4, R0, RZ, P0 ;  /* 0x000000ff00047208 */ /* 0x000fe20000000000 */
[--C-:B------:R-:W-:Y:S01]  /*139d0*/  FFMA.FTZ R179, R169, c[0x0][0x23c], -R229.reuse ;  /* 0x00008f00a9b37a23 */ /* 0x100fe200000108e5 */
[----:B------:R-:W-:Y:S01]  /*139e0*/  PLOP3.LUT P0, PT, PT, PT, UP0, 0x80, 0x0 ;  /* 0x000000000000781c */ /* 0x000fe20003f0f008 */
[----:B------:R-:W-:Y:S02]  /*139f0*/  FMUL.FTZ R39, R39, c[0x0][0x23c] ;  /* 0x00008f0027277a20 */ /* 0x000fe40000410000 */
[----:B------:R-:W-:Y:S02]  /*13a00*/  FFMA.FTZ R169, R108, c[0x0][0x23c], -R228 ;  /* 0x00008f006ca97a23 */ /* 0x000fe400000108e4 */
[----:B------:R-:W-:Y:S01]  /*13a10*/  FADD.FTZ R4, -R4, R164 ;  /* 0x000000a404047221 */ /* 0x000fe20000010100 */
[----:B------:R-:W5:Y:S01]  /*13a20*/  MUFU.EX2 R40, R40 ;  /* 0x0000002800287308 */ /* 0x000f620000000800 */
[--C-:B------:R-:W-:Y:S02]  /*13a30*/  FFMA.FTZ R178, R177, c[0x0][0x23c], -R229.reuse ;  /* 0x00008f00b1b27a23 */ /* 0x100fe400000108e5 */
[----:B------:R-:W-:Y:S02]  /*13a40*/  FMUL.FTZ R4, R4, c[0x0][0x23c] ;  /* 0x00008f0004047a20 */ /* 0x000fe40000410000 */
[--C-:B------:R-:W-:Y:S02]  /*13a50*/  FFMA.FTZ R177, R89, c[0x0][0x23c], -R228.reuse ;  /* 0x00008f0059b17a23 */ /* 0x100fe400000108e4 */
[--C-:B------:R-:W-:Y:S02]  /*13a60*/  FFMA.FTZ R114, R85, c[0x0][0x23c], -R229.reuse ;  /* 0x00008f0055727a23 */ /* 0x100fe400000108e5 */
[----:B------:R-:W-:Y:S01]  /*13a70*/  FFMA.FTZ R85, R46, c[0x0][0x23c], -R228 ;  /* 0x00008f002e557a23 */ /* 0x000fe200000108e4 */
[----:B------:R-:W1:Y:S01]  /*13a80*/  MUFU.EX2 R39, R39 ;  /* 0x0000002700277308 */ /* 0x000e620000000800 */
[----:B------:R-:W-:Y:S01]  /*13a90*/  F2FP.BF16.PACK_AB R46, R130, R173 ;  /* 0x000000ad822e723e */ /* 0x000fe200000010ff */
[--C-:B------:R-:W-:Y:S01]  /*13aa0*/  FFMA.FTZ R108, R45, c[0x0][0x23c], -R230.reuse ;  /* 0x00008f002d6c7a23 */ /* 0x100fe200000108e6 */
[----:B------:R-:W-:Y:S01]  /*13ab0*/  F2FP.BF16.PACK_AB R45, R171, R220 ;  /* 0x000000dcab2d723e */ /* 0x000fe200000010ff */
[C---:B----4-:R-:W-:Y:S02]  /*13ac0*/  FMUL.FTZ R8, R38.reuse, R156 ;  /* 0x0000009c26087220 */ /* 0x050fe40000410000 */
[----:B------:R-:W-:Y:S02]  /*13ad0*/  FMUL.FTZ R9, R38, R157 ;  /* 0x0000009d26097220 */ /* 0x000fe40000410000 */
[--C-:B------:R-:W-:Y:S01]  /*13ae0*/  FFMA.FTZ R104, R44, c[0x0][0x23c], -R229.reuse ;  /* 0x00008f002c687a23 */ /* 0x100fe200000108e5 */
[----:B------:R-:W-:Y:S01]  /*13af0*/  F2FP.BF16.PACK_AB R44, R176, R180 ;  /* 0x000000b4b02c723e */ /* 0x000fe200000010ff */
[----:B------:R4:W2:Y:S01]  /*13b00*/  MUFU.EX2 R37, R4 ;  /* 0x0000000400257308 */ /* 0x0008a20000000800 */
[--C-:B------:R-:W-:Y:S02]  /*13b10*/  FFMA.FTZ R113, R35, c[0x0][0x23c], -R229.reuse ;  /* 0x00008f0023717a23 */ /* 0x100fe400000108e5 */
[----:B------:R-:W-:Y:S02]  /*13b20*/  FFMA.FTZ R83, R11, c[0x0][0x23c], -R230 ;  /* 0x00008f000b537a23 */ /* 0x000fe400000108e6 */
[C---:B-----5:R-:W-:Y:S02]  /*13b30*/  FMUL.FTZ R16, R40.reuse, R148 ;  /* 0x0000009428107220 */ /* 0x060fe40000410000 */
[C---:B------:R-:W-:Y:S02]  /*13b40*/  FMUL.FTZ R17, R40.reuse, R149 ;  /* 0x0000009528117220 */ /* 0x040fe40000410000 */
[C---:B------:R-:W-:Y:S01]  /*13b50*/  FMUL.FTZ R5, R40.reuse, R161 ;  /* 0x000000a128057220 */ /* 0x040fe20000410000 */
[----:B------:R-:W5:Y:S01]  /*13b60*/  MUFU.EX2 R179, R179 ;  /* 0x000000b300b37308 */ /* 0x000f620000000800 */
[C---:B------:R-:W-:Y:S02]  /*13b70*/  FFMA.FTZ R180, R40.reuse, R218, R180 ;  /* 0x000000da28b47223 */ /* 0x040fe400000100b4 */
[----:B------:R-:W-:Y:S02]  /*13b80*/  FFMA.FTZ R68, R13, c[0x0][0x23c], -R229 ;  /* 0x00008f000d447a23 */ /* 0x000fe400000108e5 */
[C---:B-1----:R-:W-:Y:S02]  /*13b90*/  FMUL.FTZ R18, R39.reuse, R150 ;  /* 0x0000009627127220 */ /* 0x042fe40000410000 */
[C---:B------:R-:W-:Y:S02]  /*13ba0*/  FMUL.FTZ R19, R39.reuse, R151 ;  /* 0x0000009727137220 */ /* 0x040fe40000410000 */
[----:B------:R-:W-:Y:S01]  /*13bb0*/  LDSM.16.MT88.4 R148, [R192+0x5c00] ;  /* 0x005c0000c094783b */ /* 0x000fe20000004200 */
[----:B------:R-:W1:Y:S01]  /*13bc0*/  MUFU.EX2 R178, R178 ;  /* 0x000000b200b27308 */ /* 0x000e620000000800 */
[C---:B------:R-:W-:Y:S02]  /*13bd0*/  FMUL.FTZ R6, R39.reuse, R162 ;  /* 0x000000a227067220 */ /* 0x040fe40000410000 */
[----:B------:R-:W-:Y:S02]  /*13be0*/  FMUL.FTZ R7, R39, R163 ;  /* 0x000000a327077220 */ /* 0x000fe40000410000 */
[----:B----4-:R-:W-:Y:S02]  /*13bf0*/  FMUL.FTZ R4, R40, R160 ;  /* 0x000000a028047220 */ /* 0x010fe40000410000 */
[C---:B--2---:R-:W-:Y:S02]  /*13c00*/  FMUL.FTZ R26, R37.reuse, R142 ;  /* 0x0000008e251a7220 */ /* 0x044fe40000410000 */
[----:B------:R-:W-:Y:S01]  /*13c10*/  FFMA.FTZ R142, R62, c[0x0][0x23c], -R221 ;  /* 0x00008f003e8e7a23 */ /* 0x000fe200000108dd */
[----:B------:R-:W2:Y:S01]  /*13c20*/  MUFU.EX2 R177, R177 ;  /* 0x000000b100b17308 */ /* 0x000ea20000000800 */
[----:B------:R-:W-:Y:S01]  /*13c30*/  FMUL.FTZ R27, R37, R143 ;  /* 0x0000008f251b7220 */ /* 0x000fe20000410000 */
[-C--:B------:R-:W-:Y:S01]  /*13c40*/  HMMA.16816.F32.BF16 R4, R44, R20.reuse, R4 ;  /* 0x000000142c04723c */ /* 0x080fe20000041804 */
[----:B------:R-:W-:Y:S01]  /*13c50*/  FFMA.FTZ R143, R61, c[0x0][0x23c], -R229 ;  /* 0x00008f003d8f7a23 */ /* 0x000fe200000108e5 */
[----:B-----5:R-:W-:Y:S01]  /*13c60*/  F2FP.BF16.PACK_AB R32, R174, R179 ;  /* 0x000000b3ae20723e */ /* 0x020fe200000010ff */
[C---:B------:R-:W-:Y:S02]  /*13c70*/  FMUL.FTZ R10, R37.reuse, R158 ;  /* 0x0000009e250a7220 */ /* 0x040fe40000410000 */
[C---:B------:R-:W-:Y:S02]  /*13c80*/  FMUL.FTZ R11, R37.reuse, R159 ;  /* 0x0000009f250b7220 */ /* 0x040fe40000410000 */
[----:B------:R-:W-:Y:S01]  /*13c90*/  FMUL.FTZ R13, R38, R153 ;  /* 0x00000099260d7220 */ /* 0x000fe20000410000 */
[----:B------:R-:W4:Y:S01]  /*13ca0*/  MUFU.EX2 R169, R169 ;  /* 0x000000a900a97308 */ /* 0x000f220000000800 */
[C---:B------:R-:W-:Y:S03]  /*13cb0*/  FMUL.FTZ R30, R37.reuse, R138 ;  /* 0x0000008a251e7220 */ /* 0x040fe60000410000 */
[----:B-1----:R-:W-:Y:S01]  /*13cc0*/  F2FP.BF16.PACK_AB R34, R170, R178 ;  /* 0x000000b2aa22723e */ /* 0x002fe200000010ff */
[----:B------:R-:W-:Y:S02]  /*13cd0*/  FMUL.FTZ R31, R37, R139 ;  /* 0x0000008b251f7220 */ /* 0x000fe40000410000 */
[----:B------:R-:W-:Y:S02]  /*13ce0*/  IMAD.MOV.U32 R166, RZ, RZ, R97 ;  /* 0x000000ffffa67224 */ /* 0x000fe400078e0061 */
[----:B------:R-:W-:Y:S01]  /*13cf0*/  IMAD.MOV.U32 R165, RZ, RZ, R76 ;  /* 0x000000ffffa57224 */ /* 0x000fe200078e004c */
[----:B------:R-:W-:Y:S01]  /*13d00*/  MUFU.EX2 R120, R120 ;  /* 0x0000007800787308 */ /* 0x000fe20000000800 */
[----:B------:R-:W-:Y:S02]  /*13d10*/  FFMA.FTZ R76, R12, c[0x0][0x23c], -R228 ;  /* 0x00008f000c4c7a23 */ /* 0x000fe400000108e4 */
[----:B------:R-:W-:Y:S01]  /*13d20*/  FMUL.FTZ R12, R38, R152 ;  /* 0x00000098260c7220 */ /* 0x000fe20000410000 */
[----:B--2---:R-:W-:Y:S01]  /*13d30*/  F2FP.BF16.PACK_AB R33, R177, R219 ;  /* 0x000000dbb121723e */ /* 0x004fe200000010ff */
[--C-:B------:R-:W-:Y:S02]  /*13d40*/  FFMA.FTZ R89, R15, c[0x0][0x23c], -R230.reuse ;  /* 0x00008f000f597a23 */ /* 0x100fe400000108e6 */
[C---:B------:R-:W-:Y:S02]  /*13d50*/  FMUL.FTZ R15, R37.reuse, R155 ;  /* 0x0000009b250f7220 */ /* 0x040fe40000410000 */
[----:B------:R-:W-:Y:S01]  /*13d60*/  FFMA.FTZ R97, R14, c[0x0][0x23c], -R230 ;  /* 0x00008f000e617a23 */ /* 0x000fe200000108e6 */
[----:B------:R-:W-:Y:S01]  /*13d70*/  MUFU.EX2 R126, R126 ;  /* 0x0000007e007e7308 */ /* 0x000fe20000000800 */
[----:B------:R-:W-:Y:S02]  /*13d80*/  FMUL.FTZ R14, R37, R154 ;  /* 0x0000009a250e7220 */ /* 0x000fe40000410000 */
[----:B------:R-:W-:Y:S01]  /*13d90*/  IMAD.MOV.U32 R160, RZ, RZ, R110 ;  /* 0x000000ffffa07224 */ /* 0x000fe200078e006e */
[----:B----4-:R-:W-:Y:S01]  /*13da0*/  F2FP.BF16.PACK_AB R35, R168, R169 ;  /* 0x000000a9a823723e */ /* 0x010fe200000010ff */
[--C-:B------:R-:W-:Y:S02]  /*13db0*/  FFMA.FTZ R110, R25, c[0x0][0x23c], -R221.reuse ;  /* 0x00008f00196e7a23 */ /* 0x100fe400000108dd */
[----:B------:R-:W-:Y:S02]  /*13dc0*/  FMUL.FTZ R25, R38, R141 ;  /* 0x0000008d26197220 */ /* 0x000fe40000410000 */
[----:B------:R-:W-:Y:S01]  /*13dd0*/  FFMA.FTZ R141, R63, c[0x0][0x23c], -R221 ;  /* 0x00008f003f8d7a23 */ /* 0x000fe200000108dd */
[----:B------:R-:W1:Y:S01]  /*13de0*/  MUFU.EX2 R43, R43 ;  /* 0x0000002b002b7308 */ /* 0x000e620000000800 */
[C---:B------:R-:W-:Y:S01]  /*13df0*/  HMMA.16816.F32.BF16 R8, R32.reuse, R20, R8 ;  /* 0x000000142008723c */ /* 0x040fe20000041808 */
[----:B------:R-:W-:Y:S02]  /*13e00*/  IMAD.MOV.U32 R161, RZ, RZ, R119 ;  /* 0x000000ffffa17224 */ /* 0x000fe400078e0077 */
[----:B------:R-:W-:Y:S02]  /*13e10*/  FFMA.FTZ R119, R24, c[0x0][0x23c], -R221 ;  /* 0x00008f0018777a23 */ /* 0x000fe400000108dd */
[----:B------:R-:W-:Y:S02]  /*13e20*/  FMUL.FTZ R24, R38, R140 ;  /* 0x0000008c26187220 */ /* 0x000fe40000410000 */
[--C-:B------:R-:W-:Y:S01]  /*13e30*/  FFMA.FTZ R140, R56, c[0x0][0x23c], -R230.reuse ;  /* 0x00008f00388c7a23 */ /* 0x100fe200000108e6 */
[-C--:B------:R-:W-:Y:S01]  /*13e40*/  HMMA.16816.F32.BF16 R12, R32, R22.reuse, R12 ;  /* 0x00000016200c723c */ /* 0x080fe2000004180c */
[----:B------:R-:W-:Y:S01]  /*13e50*/  MUFU.EX2 R118, R118 ;  /* 0x0000007600767308 */ /* 0x000fe20000000800 */
[----:B------:R-:W2:Y:S02]  /*13e60*/  LDSM.16.MT88.4 R56, [R191+0x4400] ;  /* 0x00440000bf38783b */ /* 0x000ea40000004200 */
[----:B------:R-:W-:Y:S02]  /*13e70*/  FMUL.FTZ R20, R40, R144 ;  /* 0x0000009028147220 */ /* 0x000fe40000410000 */
[--C-:B------:R-:W-:Y:S02]  /*13e80*/  FFMA.FTZ R144, R60, c[0x0][0x23c], -R229.reuse ;  /* 0x00008f003c907a23 */ /* 0x100fe400000108e5 */
[C---:B------:R-:W-:Y:S01]  /*13e90*/  HMMA.16816.F32.BF16 R16, R44.reuse, R22, R16 ;  /* 0x000000162c10723c */ /* 0x040fe20000041810 */
[----:B------:R-:W-:Y:S01]  /*13ea0*/  FMUL.FTZ R21, R40, R145 ;  /* 0x0000009128157220 */ /* 0x000fe20000410000 */
[----:B------:R-:W4:Y:S01]  /*13eb0*/  LDSM.16.MT88.4 R60, [R192+0x4800] ;  /* 0x00480000c03c783b */ /* 0x000f220000004200 */
[----:B------:R-:W-:Y:S01]  /*13ec0*/  MUFU.EX2 R114, R114 ;  /* 0x0000007200727308 */ /* 0x000fe20000000800 */
[--C-:B------:R-:W-:Y:S02]  /*13ed0*/  FFMA.FTZ R145, R161, c[0x0][0x23c], -R229.reuse ;  /* 0x00008f00a1917a23 */ /* 0x100fe400000108e5 */
[--C-:B------:R-:W-:Y:S02]  /*13ee0*/  FFMA.FTZ R99, R28, c[0x0][0x23c], -R229.reuse ;  /* 0x00008f001c637a23 */ /* 0x100fe400000108e5 */
[C---:B------:R-:W-:Y:S04]  /*13ef0*/  FMUL.FTZ R22, R39.reuse, R146 ;  /* 0x0000009227167220 */ /* 0x040fe80000410000 */
[----:B------:R-:W-:Y:S01]  /*13f00*/  FMUL.FTZ R23, R39, R147 ;  /* 0x0000009327177220 */ /* 0x000fe20000410000 */
[----:B------:R-:W-:Y:S01]  /*13f10*/  MUFU.EX2 R42, R42 ;  /* 0x0000002a002a7308 */ /* 0x000fe20000000800 */
[----:B------:R-:W-:Y:S02]  /*13f20*/  FMUL.FTZ R28, R38, R136 ;  /* 0x00000088261c7220 */ /* 0x000fe40000410000 */
[----:B------:R-:W-:Y:S02]  /*13f30*/  FFMA.FTZ R146, R160, c[0x0][0x23c], -R229 ;  /* 0x00008f00a0927a23 */ /* 0x000fe400000108e5 */
[----:B------:R-:W-:Y:S01]  /*13f40*/  IMAD.MOV.U32 R164, RZ, RZ, R125 ;  /* 0x000000ffffa47224 */ /* 0x000fe200078e007d */
[-C--:B------:R-:W-:Y:S01]  /*13f50*/  HMMA.16816.F32.BF16 R20, R44, R48.reuse, R20 ;  /* 0x000000302c14723c */ /* 0x080fe20000041814 */
[----:B------:R-:W-:Y:S02]  /*13f60*/  FFMA.FTZ R125, R29, c[0x0][0x23c], -R230 ;  /* 0x00008f001d7d7a23 */ /* 0x000fe400000108e6 */
[----:B------:R-:W-:Y:S01]  /*13f70*/  FMUL.FTZ R29, R38, R137 ;  /* 0x00000089261d7220 */ /* 0x000fe20000410000 */
[----:B------:R-:W5:Y:S01]  /*13f80*/  MUFU.EX2 R123, R123 ;  /* 0x0000007b007b7308 */ /* 0x000f620000000800 */
[--C-:B------:R-:W-:Y:S02]  /*13f90*/  FFMA.FTZ R147, R164, c[0x0][0x23c], -R228.reuse ;  /* 0x00008f00a4937a23 */ /* 0x100fe400000108e4 */
[--C-:B------:R-:W-:Y:S01]  /*13fa0*/  FFMA.FTZ R164, R165, c[0x0][0x23c], -R228.reuse ;  /* 0x00008f00a5a47a23 */ /* 0x100fe200000108e4 */
[C---:B------:R-:W-:Y:S01]  /*13fb0*/  HMMA.16816.F32.BF16 R24, R32.reuse, R48, R24 ;  /* 0x000000302018723c */ /* 0x040fe20000041818 */
[--C-:B------:R-:W-:Y:S03]  /*13fc0*/  FFMA.FTZ R165, R166, c[0x0][0x23c], -R228.reuse ;  /* 0x00008f00a6a57a23 */ /* 0x100fe600000108e4 */
[--C-:B------:R-:W-:Y:S02]  /*13fd0*/  FFMA.FTZ R166, R167, c[0x0][0x23c], -R228.reuse ;  /* 0x00008f00a7a67a23 */ /* 0x100fe400000108e4 */
[----:B------:R-:W-:Y:S01]  /*13fe0*/  MUFU.EX2 R117, R117 ;  /* 0x0000007500757308 */ /* 0x000fe20000000800 */
[----:B-1----:R-:W-:Y:S01]  /*13ff0*/  F2FP.BF16.PACK_AB R48, R43, R126 ;  /* 0x0000007e2b30723e */ /* 0x002fe200000010ff */
[-C--:B------:R-:W-:Y:S01]  /*14000*/  HMMA.16816.F32.BF16 R28, R32, R50.reuse, R28 ;  /* 0x00000032201c723c */ /* 0x080fe2000004181c */
[----:B------:R-:W-:Y:S03]  /*14010*/  FFMA.FTZ R228, R41, c[0x0][0x23c], -R228 ;  /* 0x00008f0029e47a23 */ /* 0x000fe600000108e4 */
[----:B------:R-:W-:Y:S02]  /*14020*/  FFMA.FTZ R167, R252, c[0x0][0x23c], -R230 ;  /* 0x00008f00fca77a23 */ /* 0x000fe400000108e6 */
[----:B------:R-:W-:Y:S02]  /*14030*/  FFMA.FTZ R220, R39, R217, R220 ;  /* 0x000000d927dc7223 */ /* 0x000fe400000100dc */
[----:B------:R-:W1:Y:S01]  /*14040*/  MUFU.EX2 R112, R112 ;  /* 0x0000007000707308 */ /* 0x000e620000000800 */
[C---:B------:R-:W-:Y:S03]  /*14050*/  FMUL.FTZ R32, R40.reuse, R132 ;  /* 0x0000008428207220 */ /* 0x040fe60000410000 */
[----:B------:R-:W-:Y:S01]  /*14060*/  FMUL.FTZ R33, R40, R133 ;  /* 0x0000008528217220 */ /* 0x000fe20000410000 */
[----:B-----5:R-:W-:Y:S01]  /*14070*/  F2FP.BF16.PACK_AB R49, R123, R42 ;  /* 0x0000002a7b31723e */ /* 0x020fe200000010ff */
[C---:B------:R-:W-:Y:S02]  /*14080*/  FMUL.FTZ R34, R39.reuse, R134 ;  /* 0x0000008627227220 */ /* 0x040fe40000410000 */
[----:B------:R-:W-:Y:S02]  /*14090*/  FMUL.FTZ R35, R39, R135 ;  /* 0x0000008727237220 */ /* 0x000fe40000410000 */
[----:B------:R-:W-:Y:S01]  /*140a0*/  MUFU.EX2 R116, R116 ;  /* 0x0000007400747308 */ /* 0x000fe20000000800 */
[--C-:B------:R-:W-:Y:S02]  /*140b0*/  FFMA.FTZ R248, R248, c[0x0][0x23c], -R229.reuse ;  /* 0x00008f00f8f87a23 */ /* 0x100fe400000108e5 */
[--C-:B------:R-:W-:Y:S02]  /*140c0*/  FFMA.FTZ R247, R247, c[0x0][0x23c], -R229.reuse ;  /* 0x00008f00f7f77a23 */ /* 0x100fe400000108e5 */
[----:B------:R-:W-:Y:S01]  /*140d0*/  HMMA.16816.F32.BF16 R32, R44, R50, R32 ;  /* 0x000000322c20723c */ /* 0x000fe20000041820 */
[--C-:B------:R-:W-:Y:S02]  /*140e0*/  FFMA.FTZ R246, R246, c[0x0][0x23c], -R229.reuse ;  /* 0x00008f00f6f67a23 */ /* 0x100fe400000108e5 */
[----:B------:R-:W-:Y:S02]  /*140f0*/  FFMA.FTZ R243, R243, c[0x0][0x23c], -R229 ;  /* 0x00008f00f3f37a23 */ /* 0x000fe400000108e5 */
[----:B------:R-:W5:Y:S01]  /*14100*/  MUFU.EX2 R109, R109 ;  /* 0x0000006d006d7308 */ /* 0x000f620000000800 */
[----:B------:R-:W-:Y:S01]  /*14110*/  FFMA.FTZ R219, R37, R209, R219 ;  /* 0x000000d125db7223 */ /* 0x000fe200000100db */
[----:B------:R-:W-:Y:S01]  /*14120*/  F2FP.BF16.PACK_AB R44, R129, R172 ;  /* 0x000000ac812c723e */ /* 0x000fe200000010ff */
[----:B------:R-:W-:Y:S01]  /*14130*/  FFMA.FTZ R179, R38, R216, R179 ;  /* 0x000000d826b37223 */ /* 0x000fe200000100b3 */
[----:B------:R-:W-:Y:S03]  /*14140*/  F2FP.BF16.PACK_AB R45, R127, R128 ;  /* 0x000000807f2d723e */ /* 0x000fe600000010ff */
[----:B------:R-:W-:Y:S01]  /*14150*/  F2FP.BF16.PACK_AB R46, R122, R124 ;  /* 0x0000007c7a2e723e */ /* 0x000fe200000010ff */
[----:B------:R-:W-:Y:S01]  /*14160*/  FADD.FTZ R219, R177, R219 ;  /* 0x000000dbb1db7221 */ /* 0x000fe20000010000 */
[----:B------:R-:W-:Y:S01]  /*14170*/  F2FP.BF16.PACK_AB R47, R120, R121 ;  /* 0x00000079782f723e */ /* 0x000fe200000010ff */
[----:B------:R-:W-:Y:S01]  /*14180*/  MUFU.EX2 R115, R115 ;  /* 0x0000007300737308 */ /* 0x000fe20000000800 */
[----:B------:R-:W-:Y:S01]  /*14190*/  F2FP.BF16.PACK_AB R50, R114, R118 ;  /* 0x000000767232723e */ /* 0x000fe200000010ff */
[----:B------:R-:W-:Y:S01]  /*141a0*/  FADD.FTZ R219, R169, R219 ;  /* 0x000000dba9db7221 */ /* 0x000fe20000010000 */
[----:B-1----:R-:W-:Y:S01]  /*141b0*/  F2FP.BF16.PACK_AB R51, R112, R117 ;  /* 0x000000757033723e */ /* 0x002fe200000010ff */
[----:B------:R-:W-:Y:S02]  /*141c0*/  FADD.FTZ R179, R174, R179 ;  /* 0x000000b3aeb37221 */ /* 0x000fe40000010000 */
[-C--:B---3--:R-:W-:Y:S01]  /*141d0*/  HMMA.16816.F32.BF16 R4, R44, R52.reuse, R4 ;  /* 0x000000342c04723c */ /* 0x088fe20000041804 */
[----:B------:R-:W-:Y:S02]  /*141e0*/  FADD.FTZ R39, R168, R219 ;  /* 0x000000dba8277221 */ /* 0x000fe40000010000 */
[----:B------:R-:W-:Y:S01]  /*141f0*/  FADD.FTZ R179, R178, R179 ;  /* 0x000000b3b2b37221 */ /* 0x000fe20000010000 */
[----:B------:R-:W1:Y:S01]  /*14200*/  MUFU.EX2 R107, R107 ;  /* 0x0000006b006b7308 */ /* 0x000e620000000800 */
[----:B------:R-:W-:Y:S02]  /*14210*/  FADD.FTZ R39, R42, R39 ;  /* 0x000000272a277221 */ /* 0x000fe40000010000 */
[----:B------:R-:W-:Y:S01]  /*14220*/  FADD.FTZ R179, R170, R179 ;  /* 0x000000b3aab37221 */ /* 0x000fe20000010000 */
[C---:B------:R-:W-:Y:S01]  /*14230*/  HMMA.16816.F32.BF16 R8, R48.reuse, R52, R8 ;  /* 0x000000343008723c */ /* 0x040fe20000041808 */
[----:B------:R-:W-:Y:S03]  /*14240*/  FADD.FTZ R180, R176, R180 ;  /* 0x000000b4b0b47221 */ /* 0x000fe60000010000 */
[----:B------:R-:W-:Y:S02]  /*14250*/  FADD.FTZ R220, R171, R220 ;  /* 0x000000dcabdc7221 */ /* 0x000fe40000010000 */
[----:B------:R-:W-:Y:S01]  /*14260*/  MUFU.EX2 R108, R108 ;  /* 0x0000006c006c7308 */ /* 0x000fe20000000800 */
[----:B------:R-:W-:Y:S01]  /*14270*/  FADD.FTZ R180, R173, R180 ;  /* 0x000000b4adb47221 */ /* 0x000fe20000010000 */
[-C--:B------:R-:W-:Y:S01]  /*14280*/  HMMA.16816.F32.BF16 R12, R48, R54.reuse, R12 ;  /* 0x00000036300c723c */ /* 0x080fe2000004180c */
[----:B------:R-:W-:Y:S03]  /*14290*/  FADD.FTZ R220, R175, R220 ;  /* 0x000000dcafdc7221 */ /* 0x000fe60000010000 */
[----:B------:R-:W-:Y:S02]  /*142a0*/  FADD.FTZ R180, R130, R180 ;  /* 0x000000b482b47221 */ /* 0x000fe40000010000 */
[----:B------:R-:W-:Y:S02]  /*142b0*/  FADD.FTZ R220, R131, R220 ;  /* 0x000000dc83dc7221 */ /* 0x000fe40000010000 */
[----:B------:R-:W3:Y:S01]  /*142c0*/  MUFU.EX2 R102, R102 ;  /* 0x0000006600667308 */ /* 0x000ee20000000800 */
[C---:B------:R-:W-:Y:S01]  /*142d0*/  HMMA.16816.F32.BF16 R16, R44.reuse, R54, R16 ;  /* 0x000000362c10723c */ /* 0x040fe20000041810 */
[----:B------:R-:W1:Y:S02]  /*142e0*/  LDSM.16.MT88.4 R52, [R191+0x4800] ;  /* 0x00480000bf34783b */ /* 0x000e640000004200 */
[----:B------:R-:W-:Y:S02]  /*142f0*/  FADD.FTZ R180, R172, R180 ;  /* 0x000000b4acb47221 */ /* 0x000fe40000010000 */
[----:B------:R-:W-:Y:S02]  /*14300*/  FADD.FTZ R220, R128, R220 ;  /* 0x000000dc80dc7221 */ /* 0x000fe40000010000 */
[--C-:B------:R-:W-:Y:S01]  /*14310*/  FFMA.FTZ R235, R235, c[0x0][0x23c], -R230.reuse ;  /* 0x00008f00ebeb7a23 */ /* 0x100fe200000108e6 */
[-C--:B--2---:R-:W-:Y:S01]  /*14320*/  HMMA.16816.F32.BF16 R20, R44, R56.reuse, R20 ;  /* 0x000000382c14723c */ /* 0x084fe20000041814 */
[----:B------:R-:W-:Y:S03]  /*14330*/  MUFU.EX2 R106, R106 ;  /* 0x0000006a006a7308 */ /* 0x000fe60000000800 */
[--C-:B------:R-:W-:Y:S02]  /*14340*/  FFMA.FTZ R234, R234, c[0x0][0x23c], -R221.reuse ;  /* 0x00008f00eaea7a23 */ /* 0x100fe400000108dd */
[----:B------:R-:W-:Y:S02]  /*14350*/  FFMA.FTZ R233, R233, c[0x0][0x23c], -R221 ;  /* 0x00008f00e9e97a23 */ /* 0x000fe400000108dd */
[C---:B------:R-:W-:Y:S01]  /*14360*/  HMMA.16816.F32.BF16 R24, R48.reuse, R56, R24 ;  /* 0x000000383018723c */ /* 0x040fe20000041818 */
[--C-:B------:R-:W-:Y:S02]  /*14370*/  FFMA.FTZ R232, R232, c[0x0][0x23c], -R230.reuse ;  /* 0x00008f00e8e87a23 */ /* 0x100fe400000108e6 */
[----:B------:R-:W2:Y:S01]  /*14380*/  MUFU.EX2 R100, R100 ;  /* 0x0000006400647308 */ /* 0x000ea20000000800 */
[----:B------:R-:W-:Y:S02]  /*14390*/  FFMA.FTZ R230, R231, c[0x0][0x23c], -R230 ;  /* 0x00008f00e7e67a23 */ /* 0x000fe400000108e6 */
[----:B------:R-:W-:Y:S02]  /*143a0*/  FADD.FTZ R129, R129, R180 ;  /* 0x000000b481817221 */ /* 0x000fe40000010000 */
[-C--:B------:R-:W-:Y:S01]  /*143b0*/  HMMA.16816.F32.BF16 R28, R48, R58.reuse, R28 ;  /* 0x0000003a301c723c */ /* 0x080fe2000004181c */
[----:B------:R-:W-:Y:S03]  /*143c0*/  FADD.FTZ R127, R127, R220 ;  /* 0x000000dc7f7f7221 */ /* 0x000fe60000010000 */
[----:B------:R-:W-:Y:S01]  /*143d0*/  FADD.FTZ R123, R123, R39 ;  /* 0x000000277b7b7221 */ /* 0x000fe20000010000 */
[----:B------:R-:W-:Y:S01]  /*143e0*/  MUFU.EX2 R113, R113 ;  /* 0x0000007100717308 */ /* 0x000fe20000000800 */
[----:B------:R-:W-:Y:S02]  /*143f0*/  FADD.FTZ R129, R124, R129 ;  /* 0x000000817c817221 */ /* 0x000fe40000010000 */
[----:B------:R-:W-:Y:S01]  /*14400*/  HMMA.16816.F32.BF16 R32, R44, R58, R32 ;  /* 0x0000003a2c20723c */ /* 0x000fe20000041820 */
[----:B------:R-:W4:Y:S03]  /*14410*/  LDSM.16.MT88.4 R56, [R192+0x4c00] ;  /* 0x004c0000c038783b */ /* 0x000f260000004200 */
[----:B------:R-:W-:Y:S02]  /*14420*/  FADD.FTZ R127, R121, R127 ;  /* 0x0000007f797f7221 */ /* 0x000fe40000010000 */
[--C-:B------:R-:W-:Y:S01]  /*14430*/  FFMA.FTZ R225, R225, c[0x0][0x23c], -R229.reuse ;  /* 0x00008f00e1e17a23 */ /* 0x100fe200000108e5 */
[----:B------:R-:W4:Y:S01]  /*14440*/  MUFU.EX2 R105, R105 ;  /* 0x0000006900697308 */ /* 0x000f220000000800 */
[----:B-----5:R-:W-:Y:S01]  /*14450*/  F2FP.BF16.PACK_AB R44, R109, R116 ;  /* 0x000000746d2c723e */ /* 0x020fe200000010ff */
[--C-:B------:R-:W-:Y:S03]  /*14460*/  FFMA.FTZ R224, R224, c[0x0][0x23c], -R229.reuse ;  /* 0x00008f00e0e07a23 */ /* 0x100fe600000108e5 */
[----:B-1----:R-:W-:Y:S01]  /*14470*/  F2FP.BF16.PACK_AB R45, R107, R115 ;  /* 0x000000736b2d723e */ /* 0x002fe200000010ff */
[--C-:B------:R-:W-:Y:S01]  /*14480*/  FFMA.FTZ R223, R223, c[0x0][0x23c], -R229.reuse ;  /* 0x00008f00dfdf7a23 */ /* 0x100fe200000108e5 */
[----:B---3--:R-:W-:Y:S01]  /*14490*/  F2FP.BF16.PACK_AB R46, R102, R108 ;  /* 0x0000006c662e723e */ /* 0x008fe200000010ff */
[----:B------:R-:W-:Y:S01]  /*144a0*/  FFMA.FTZ R229, R222, c[0x0][0x23c], -R229 ;  /* 0x00008f00dee57a23 */ /* 0x000fe200000108e5 */
[----:B--2---:R-:W-:Y:S01]  /*144b0*/  F2FP.BF16.PACK_AB R47, R100, R106 ;  /* 0x0000006a642f723e */ /* 0x004fe200000010ff */
[----:B------:R-:W-:Y:S01]  /*144c0*/  MUFU.EX2 R104, R104 ;  /* 0x0000006800687308 */ /* 0x000fe20000000800 */
[----:B------:R-:W-:Y:S02]  /*144d0*/  FADD.FTZ R123, R117, R123 ;  /* 0x0000007b757b7221 */ /* 0x000fe40000010000 */
[----:B------:R-:W-:Y:S02]  /*144e0*/  FADD.FTZ R129, R122, R129 ;  /* 0x000000817a817221 */ /* 0x000fe40000010000 */
[----:B------:R-:W-:Y:S01]  /*144f0*/  FADD.FTZ R127, R120, R127 ;  /* 0x0000007f787f7221 */ /* 0x000fe20000010000 */
[-C--:B----4-:R-:W-:Y:S01]  /*14500*/  HMMA.16816.F32.BF16 R4, R44, R60.reuse, R4 ;  /* 0x0000003c2c04723c */ /* 0x090fe20000041804 */
[----:B------:R-:W-:Y:S02]  /*14510*/  FADD.FTZ R123, R112, R123 ;  /* 0x0000007b707b7221 */ /* 0x000fe40000010000 */
[----:B------:R-:W-:Y:S01]  /*14520*/  FADD.FTZ R129, R116, R129 ;  /* 0x0000008174817221 */ /* 0x000fe20000010000 */
[----:B------:R-:W1:Y:S01]  /*14530*/  MUFU.EX2 R99, R99 ;  /* 0x0000006300637308 */ /* 0x000e620000000800 */
[----:B------:R-:W-:Y:S02]  /*14540*/  FADD.FTZ R127, R115, R127 ;  /* 0x0000007f737f7221 */ /* 0x000fe40000010000 */
[----:B------:R-:W-:Y:S01]  /*14550*/  FADD.FTZ R129, R109, R129 ;  /* 0x000000816d817221 */ /* 0x000fe20000010000 */
[----:B------:R-:W-:Y:S01]  /*14560*/  F2FP.BF16.PACK_AB R48, R105, R113 ;  /* 0x000000716930723e */ /* 0x000fe200000010ff */
[----:B------:R-:W-:Y:S03]  /*14570*/  FADD.FTZ R127, R107, R127 ;  /* 0x0000007f6b7f7221 */ /* 0x000fe60000010000 */
[----:B------:R-:W-:Y:S02]  /*14580*/  FADD.FTZ R108, R108, R129 ;  /* 0x000000816c6c7221 */ /* 0x000fe40000010000 */
[----:B------:R-:W2:Y:S01]  /*14590*/  MUFU.EX2 R111, R111 ;  /* 0x0000006f006f7308 */ /* 0x000ea20000000800 */
[----:B------:R-:W-:Y:S02]  /*145a0*/  FADD.FTZ R106, R106, R127 ;  /* 0x0000007f6a6a7221 */ /* 0x000fe40000010000 */
[----:B------:R-:W-:Y:S02]  /*145b0*/  FADD.FTZ R108, R102, R108 ;  /* 0x0000006c666c7221 */ /* 0x000fe40000010000 */
[----:B------:R-:W-:Y:S05]  /*145c0*/  FADD.FTZ R106, R100, R106 ;  /* 0x0000006a646a7221 */ /* 0x000fea0000010000 */
[----:B------:R-:W3:Y:S01]  /*145d0*/  MUFU.EX2 R103, R103 ;  /* 0x0000006700677308 */ /* 0x000ee20000000800 */
[----:B-1----:R-:W-:Y:S09]  /*145e0*/  F2FP.BF16.PACK_AB R50, R99, R104 ;  /* 0x000000686332723e */ /* 0x002ff200000010ff */
        /* <DEDUP_REMOVED lines=15> */
[----:B-1----:R-:W-:Y:S04]  /*146e0*/  FADD.FTZ R108, R95, R108 ;  /* 0x0000006c5f6c7221 */ /* 0x002fe80000010000 */
[C---:B------:R-:W-:Y:S01]  /*146f0*/  HMMA.16816.F32.BF16 R16, R44.reuse, R62, R16 ;  /* 0x0000003e2c10723c */ /* 0x040fe20000041810 */
[----:B------:R-:W1:Y:S02]  /*14700*/  LDSM.16.MT88.4 R60, [R191+0x4c00] ;  /* 0x004c0000bf3c783b */ /* 0x000e640000004200 */
[----:B------:R-:W4:Y:S01]  /*14710*/  MUFU.EX2 R90, R90 ;  /* 0x0000005a005a7308 */ /* 0x000f220000000800 */
[----:B--2---:R-:W-:Y:S04]  /*14720*/  FADD.FTZ R106, R94, R106 ;  /* 0x0000006a5e6a7221 */ /* 0x004fe80000010000 */
[-C--:B------:R-:W-:Y:S05]  /*14730*/  HMMA.16816.F32.BF16 R20, R44, R52.reuse, R20 ;  /* 0x000000342c14723c */ /* 0x080fea0000041814 */
[----:B------:R-:W2:Y:S03]  /*14740*/  MUFU.EX2 R83, R83 ;  /* 0x0000005300537308 */ /* 0x000ea60000000800 */
[C---:B------:R-:W-:Y:S01]  /*14750*/  HMMA.16816.F32.BF16 R24, R48.reuse, R52, R24 ;  /* 0x000000343018723c */ /* 0x040fe20000041818 */
[----:B---3--:R-:W-:Y:S06]  /*14760*/  FADD.FTZ R106, R93, R106 ;  /* 0x0000006a5d6a7221 */ /* 0x008fec0000010000 */
[----:B------:R-:W3:Y:S01]  /*14770*/  MUFU.EX2 R88, R88 ;  /* 0x0000005800587308 */ /* 0x000ee20000000800 */
[-C--:B------:R-:W-:Y:S01]  /*14780*/  HMMA.16816.F32.BF16 R28, R48, R54.reuse, R28 ;  /* 0x00000036301c723c */ /* 0x080fe2000004181c */
[----:B----4-:R-:W-:Y:S07]  /*14790*/  FADD.FTZ R108, R90, R108 ;  /* 0x0000006c5a6c7221 */ /* 0x010fee0000010000 */
[----:B------:R-:W-:Y:S01]  /*147a0*/  HMMA.16816.F32.BF16 R32, R44, R54, R32 ;  /* 0x000000362c20723c */ /* 0x000fe20000041820 */
[----:B------:R-:W4:Y:S01]  /*147b0*/  MUFU.EX2 R81, R81 ;  /* 0x0000005100517308 */ /* 0x000f220000000800 */
[----:B------:R-:W5:Y:S02]  /*147c0*/  LDSM.16.MT88.4 R52, [R192+0x5000] ;  /* 0x00500000c034783b */ /* 0x000f640000004200 */
[----:B--2---:R-:W-:Y:S03]  /*147d0*/  FADD.FTZ R108, R83, R108 ;  /* 0x0000006c536c7221 */ /* 0x004fe60000010000 */
[----:B------:R-:W-:Y:S02]  /*147e0*/  F2FP.BF16.PACK_AB R44, R95, R96 ;  /* 0x000000605f2c723e */ /* 0x000fe400000010ff */
[----:B------:R-:W-:Y:S02]  /*147f0*/  F2FP.BF16.PACK_AB R45, R93, R94 ;  /* 0x0000005e5d2d723e */ /* 0x000fe400000010ff */
[----:B------:R-:W-:Y:S01]  /*14800*/  MUFU.EX2 R92, R92 ;  /* 0x0000005c005c7308 */ /* 0x000fe20000000800 */
[----:B------:R-:W-:Y:S01]  /*14810*/  F2FP.BF16.PACK_AB R46, R83, R90 ;  /* 0x0000005a532e723e */ /* 0x000fe200000010ff */
[----:B---3--:R-:W-:Y:S08]  /*14820*/  FADD.FTZ R106, R88, R106 ;  /* 0x0000006a586a7221 */ /* 0x008ff00000010000 */
[----:B------:R-:W2:Y:S01]  /*14830*/  MUFU.EX2 R87, R87 ;  /* 0x0000005700577308 */ /* 0x000ea20000000800 */
[C---:B----4-:R-:W-:Y:S01]  /*14840*/  F2FP.BF16.PACK_AB R47, R81.reuse, R88 ;  /* 0x00000058512f723e */ /* 0x050fe200000010ff */
[----:B------:R-:W-:Y:S08]  /*14850*/  FADD.FTZ R106, R81, R106 ;  /* 0x0000006a516a7221 */ /* 0x000ff00000010000 */
[----:B------:R-:W-:Y:S01]  /*14860*/  MUFU.EX2 R86, R86 ;  /* 0x0000005600567308 */ /* 0x000fe20000000800 */
[-C--:B------:R-:W-:Y:S09]  /*14870*/  HMMA.16816.F32.BF16 R4, R44, R56.reuse, R4 ;  /* 0x000000382c04723c */ /* 0x080ff20000041804 */
[----:B------:R-:W3:Y:S03]  /*14880*/  MUFU.EX2 R79, R79 ;  /* 0x0000004f004f7308 */ /* 0x000ee60000000800 */
[----:B--2---:R-:W-:Y:S07]  /*14890*/  F2FP.BF16.PACK_AB R48, R87, R92 ;  /* 0x0000005c5730723e */ /* 0x004fee00000010ff */
[----:B------:R-:W2:Y:S10]  /*148a0*/  MUFU.EX2 R91, R91 ;  /* 0x0000005b005b7308 */ /* 0x000eb40000000800 */
[----:B------:R-:W4:Y:S01]  /*148b0*/  MUFU.EX2 R85, R85 ;  /* 0x0000005500557308 */ /* 0x000f220000000800 */
[----:B---3--:R-:W-:Y:S09]  /*148c0*/  F2FP.BF16.PACK_AB R50, R79, R86 ;  /* 0x000000564f32723e */ /* 0x008ff200000010ff */
[----:B------:R-:W3:Y:S01]  /*148d0*/  MUFU.EX2 R84, R84 ;  /* 0x0000005400547308 */ /* 0x000ee20000000800 */
[----:B--2---:R-:W-:Y:S09]  /*148e0*/  FADD.FTZ R123, R91, R123 ;  /* 0x0000007b5b7b7221 */ /* 0x004ff20000010000 */
[----:B------:R-:W2:Y:S01]  /*148f0*/  MUFU.EX2 R77, R77 ;  /* 0x0000004d004d7308 */ /* 0x000ea20000000800 */
[C---:B----4-:R-:W-:Y:S01]  /*14900*/  F2FP.BF16.PACK_AB R49, R85.reuse, R91 ;  /* 0x0000005b5531723e */ /* 0x050fe200000010ff */
[----:B------:R-:W-:Y:S08]  /*14910*/  FADD.FTZ R123, R85, R123 ;  /* 0x0000007b557b7221 */ /* 0x000ff00000010000 */
[----:B------:R-:W-:Y:S01]  /*14920*/  MUFU.EX2 R82, R82 ;  /* 0x0000005200527308 */ /* 0x000fe20000000800 */
[----:B---3--:R-:W-:Y:S09]  /*14930*/  FADD.FTZ R123, R84, R123 ;  /* 0x0000007b547b7221 */ /* 0x008ff20000010000 */
[----:B------:R-:W3:Y:S01]  /*14940*/  MUFU.EX2 R75, R75 ;  /* 0x0000004b004b7308 */ /* 0x000ee20000000800 */
[C---:B--2---:R-:W-:Y:S01]  /*14950*/  F2FP.BF16.PACK_AB R51, R77.reuse, R84 ;  /* 0x000000544d33723e */ /* 0x044fe200000010ff */
[----:B------:R-:W-:Y:S08]  /*14960*/  FADD.FTZ R123, R77, R123 ;  /* 0x0000007b4d7b7221 */ /* 0x000ff00000010000 */
[----:B------:R-:W-:Y:S01]  /*14970*/  MUFU.EX2 R80, R80 ;  /* 0x0000005000507308 */ /* 0x000fe20000000800 */
[C---:B------:R-:W-:Y:S08]  /*14980*/  HMMA.16816.F32.BF16 R8, R48.reuse, R56, R8 ;  /* 0x000000383008723c */ /* 0x040ff00000041808 */
[-C--:B------:R-:W-:Y:S01]  /*14990*/  HMMA.16816.F32.BF16 R12, R48, R58.reuse, R12 ;  /* 0x0000003a300c723c */ /* 0x080fe2000004180c */
[----:B------:R-:W2:Y:S07]  /*149a0*/  MUFU.EX2 R74, R74 ;  /* 0x0000004a004a7308 */ /* 0x000eae0000000800 */
[C---:B------:R-:W-:Y:S01]  /*149b0*/  HMMA.16816.F32.BF16 R16, R44.reuse, R58, R16 ;  /* 0x0000003a2c10723c */ /* 0x040fe20000041810 */
[----:B------:R-:W4:Y:S02]  /*149c0*/  LDSM.16.MT88.4 R56, [R191+0x5000] ;  /* 0x00500000bf38783b */ /* 0x000f240000004200 */
[----:B------:R-:W-:Y:S05]  /*149d0*/  MUFU.EX2 R72, R72 ;  /* 0x0000004800487308 */ /* 0x000fea0000000800 */
[-C--:B-1----:R-:W-:Y:S05]  /*149e0*/  HMMA.16816.F32.BF16 R20, R44, R60.reuse, R20 ;  /* 0x0000003c2c14723c */ /* 0x082fea0000041814 */
[----:B------:R-:W1:Y:S03]  /*149f0*/  MUFU.EX2 R71, R71 ;  /* 0x0000004700477308 */ /* 0x000e660000000800 */
[C---:B------:R-:W-:Y:S07]  /*14a00*/  HMMA.16816.F32.BF16 R24, R48.reuse, R60, R24 ;  /* 0x0000003c3018723c */ /* 0x040fee0000041818 */
[----:B------:R-:W4:Y:S01]  /*14a10*/  MUFU.EX2 R70, R70 ;  /* 0x0000004600467308 */ /* 0x000f220000000800 */
[-C--:B------:R-:W-:Y:S08]  /*14a20*/  HMMA.16816.F32.BF16 R28, R48, R62.reuse, R28 ;  /* 0x0000003e301c723c */ /* 0x080ff0000004181c */
[----:B------:R-:W-:Y:S01]  /*14a30*/  HMMA.16816.F32.BF16 R32, R44, R62, R32 ;  /* 0x0000003e2c20723c */ /* 0x000fe20000041820 */
[----:B------:R-:W5:Y:S01]  /*14a40*/  MUFU.EX2 R69, R69 ;  /* 0x0000004500457308 */ /* 0x000f620000000800 */
[----:B------:R-:W5:Y:S05]  /*14a50*/  LDSM.16.MT88.4 R60, [R192+0x5400] ;  /* 0x00540000c03c783b */ /* 0x000f6a0000004200 */
[----:B---3--:R-:W-:Y:S01]  /*14a60*/  F2FP.BF16.PACK_AB R44, R75, R82 ;  /* 0x000000524b2c723e */ /* 0x008fe200000010ff */
[----:B------:R-:W-:Y:S01]  /*14a70*/  FADD.FTZ R82, R82, R108 ;  /* 0x0000006c52527221 */ /* 0x000fe20000010000 */
[----:B--2---:R-:W-:Y:S02]  /*14a80*/  F2FP.BF16.PACK_AB R45, R74, R80 ;  /* 0x000000504a2d723e */ /* 0x004fe400000010ff */
[----:B------:R-:W-:Y:S01]  /*14a90*/  MUFU.EX2 R78, R78 ;  /* 0x0000004e004e7308 */ /* 0x000fe20000000800 */
[----:B-1----:R-:W-:Y:S01]  /*14aa0*/  F2FP.BF16.PACK_AB R46, R71, R72 ;  /* 0x00000048472e723e */ /* 0x002fe200000010ff */
[----:B------:R-:W-:Y:S02]  /*14ab0*/  FADD.FTZ R80, R80, R106 ;  /* 0x0000006a50507221 */ /* 0x000fe40000010000 */
[----:B------:R-:W-:Y:S02]  /*14ac0*/  FADD.FTZ R82, R75, R82 ;  /* 0x000000524b527221 */ /* 0x000fe40000010000 */
[----:B------:R-:W-:Y:S02]  /*14ad0*/  FADD.FTZ R80, R74, R80 ;  /* 0x000000504a507221 */ /* 0x000fe40000010000 */
[----:B------:R-:W-:Y:S02]  /*14ae0*/  FADD.FTZ R82, R72, R82 ;  /* 0x0000005248527221 */ /* 0x000fe40000010000 */
[----:B------:R-:W1:Y:S01]  /*14af0*/  MUFU.EX2 R68, R68 ;  /* 0x0000004400447308 */ /* 0x000e620000000800 */
[----:B----4-:R-:W-:Y:S02]  /*14b00*/  FADD.FTZ R80, R70, R80 ;  /* 0x0000005046507221 */ /* 0x010fe40000010000 */
[----:B------:R-:W-:Y:S01]  /*14b10*/  FADD.FTZ R82, R71, R82 ;  /* 0x0000005247527221 */ /* 0x000fe20000010000 */
[C---:B-----5:R-:W-:Y:S01]  /*14b20*/  F2FP.BF16.PACK_AB R47, R69.reuse, R70 ;  /* 0x00000046452f723e */ /* 0x060fe200000010ff */
[----:B------:R-:W-:Y:S05]  /*14b30*/  FADD.FTZ R80, R69, R80 ;  /* 0x0000005045507221 */ /* 0x000fea0000010000 */
[----:B------:R-:W-:Y:S01]  /*14b40*/  MUFU.EX2 R67, R67 ;  /* 0x0000004300437308 */ /* 0x000fe20000000800 */
[-C--:B------:R-:W-:Y:S09]  /*14b50*/  HMMA.16816.F32.BF16 R4, R44, R52.reuse, R4 ;  /* 0x000000342c04723c */ /* 0x080ff20000041804 */
[----:B------:R-:W2:Y:S03]  /*14b60*/  MUFU.EX2 R66, R66 ;  /* 0x0000004200427308 */ /* 0x000ea60000000800 */
[----:B-1----:R-:W-:Y:S07]  /*14b70*/  F2FP.BF16.PACK_AB R48, R68, R78 ;  /* 0x0000004e4430723e */ /* 0x002fee00000010ff */
[----:B------:R-:W1:Y:S10]  /*14b80*/  MUFU.EX2 R73, R73 ;  /* 0x0000004900497308 */ /* 0x000e740000000800 */
[----:B------:R-:W3:Y:S01]  /*14b90*/  MUFU.EX2 R65, R65 ;  /* 0x0000004100417308 */ /* 0x000ee20000000800 */
[----:B--2---:R-:W-:Y:S09]  /*14ba0*/  F2FP.BF16.PACK_AB R50, R66, R67 ;  /* 0x000000434232723e */ /* 0x004ff200000010ff */
        /* <DEDUP_REMOVED lines=9> */
[----:B------:R-:W-:Y:S08]  /*14c40*/  FADD.FTZ R123, R76, R123 ;  /* 0x0000007b4c7b7221 */ /* 0x000ff00000010000 */
[----:B------:R-:W1:Y:S01]  /*14c50*/  MUFU.EX2 R110, R110 ;  /* 0x0000006e006e7308 */ /* 0x000e620000000800 */
[C---:B------:R-:W-:Y:S01]  /*14c60*/  HMMA.16816.F32.BF16 R8, R48.reuse, R52, R8 ;  /* 0x000000343008723c */ /* 0x040fe20000041808 */
[----:B---3--:R-:W-:Y:S07]  /*14c70*/  FADD.FTZ R82, R89, R82 ;  /* 0x0000005259527221 */ /* 0x008fee0000010000 */
[-C--:B------:R-:W-:Y:S01]  /*14c80*/  HMMA.16816.F32.BF16 R12, R48, R54.reuse, R12 ;  /* 0x00000036300c723c */ /* 0x080fe2000004180c */
[----:B------:R-:W3:Y:S03]  /*14c90*/  MUFU.EX2 R119, R119 ;  /* 0x0000007700777308 */ /* 0x000ee60000000800 */
[----:B--2---:R-:W-:Y:S04]  /*14ca0*/  FADD.FTZ R82, R97, R82 ;  /* 0x0000005261527221 */ /* 0x004fe80000010000 */
[C---:B------:R-:W-:Y:S01]  /*14cb0*/  HMMA.16816.F32.BF16 R16, R44.reuse, R54, R16 ;  /* 0x000000362c10723c */ /* 0x040fe20000041810 */
[----:B------:R-:W2:Y:S02]  /*14cc0*/  LDSM.16.MT88.4 R52, [R191+0x5400] ;  /* 0x00540000bf34783b */ /* 0x000ea40000004200 */
[----:B------:R-:W4:Y:S01]  /*14cd0*/  MUFU.EX2 R125, R125 ;  /* 0x0000007d007d7308 */ /* 0x000f220000000800 */
[----:B-1----:R-:W-:Y:S04]  /*14ce0*/  FADD.FTZ R80, R110, R80 ;  /* 0x000000506e507221 */ /* 0x002fe80000010000 */
[-C--:B------:R-:W-:Y:S05]  /*14cf0*/  HMMA.16816.F32.BF16 R20, R44, R56.reuse, R20 ;  /* 0x000000382c14723c */ /* 0x080fea0000041814 */
[----:B------:R-:W1:Y:S03]  /*14d00*/  MUFU.EX2 R140, R140 ;  /* 0x0000008c008c7308 */ /* 0x000e660000000800 */
        /* <DEDUP_REMOVED lines=13> */
[----:B---3--:R-:W-:Y:S08]  /*14de0*/  FADD.FTZ R80, R141, R80 ;  /* 0x000000508d507221 */ /* 0x008ff00000010000 */
[----:B------:R-:W1:Y:S01]  /*14df0*/  MUFU.EX2 R144, R144 ;  /* 0x0000009000907308 */ /* 0x000e620000000800 */
[C---:B----4-:R-:W-:Y:S01]  /*14e00*/  F2FP.BF16.PACK_AB R47, R142.reuse, R141 ;  /* 0x0000008d8e2f723e */ /* 0x050fe200000010ff */
[----:B------:R-:W-:Y:S08]  /*14e10*/  FADD.FTZ R80, R142, R80 ;  /* 0x000000508e507221 */ /* 0x000ff00000010000 */
[----:B------:R-:W-:Y:S01]  /*14e20*/  MUFU.EX2 R145, R145 ;  /* 0x0000009100917308 */ /* 0x000fe20000000800 */
[-C--:B------:R-:W-:Y:S09]  /*14e30*/  HMMA.16816.F32.BF16 R4, R44, R60.reuse, R4 ;  /* 0x0000003c2c04723c */ /* 0x080ff20000041804 */
[----:B------:R-:W3:Y:S03]  /*14e40*/  MUFU.EX2 R146, R146 ;  /* 0x0000009200927308 */ /* 0x000ee60000000800 */
[----:B-1----:R-:W-:Y:S07]  /*14e50*/  F2FP.BF16.PACK_AB R48, R144, R143 ;  /* 0x0000008f9030723e */ /* 0x002fee00000010ff */
[----:B------:R-:W1:Y:S10]  /*14e60*/  MUFU.EX2 R147, R147 ;  /* 0x0000009300937308 */ /* 0x000e740000000800 */
[----:B------:R-:W4:Y:S01]  /*14e70*/  MUFU.EX2 R164, R164 ;  /* 0x000000a400a47308 */ /* 0x000f220000000800 */
[----:B---3--:R-:W-:Y:S09]  /*14e80*/  F2FP.BF16.PACK_AB R50, R146, R145 ;  /* 0x000000919232723e */ /* 0x008ff200000010ff */
[----:B------:R-:W3:Y:S01]  /*14e90*/  MUFU.EX2 R165, R165 ;  /* 0x000000a500a57308 */ /* 0x000ee20000000800 */
[----:B-1----:R-:W-:Y:S09]  /*14ea0*/  FADD.FTZ R123, R147, R123 ;  /* 0x0000007b937b7221 */ /* 0x002ff20000010000 */
[----:B------:R-:W1:Y:S01]  /*14eb0*/  MUFU.EX2 R166, R166 ;  /* 0x000000a600a67308 */ /* 0x000e620000000800 */
[C---:B----4-:R-:W-:Y:S01]  /*14ec0*/  F2FP.BF16.PACK_AB R49, R164.reuse, R147 ;  /* 0x00000093a431723e */ /* 0x050fe200000010ff */
[----:B------:R-:W-:Y:S02]  /*14ed0*/  FADD.FTZ R123, R164, R123 ;  /* 0x0000007ba47b7221 */ /* 0x000fe40000010000 */
[----:B------:R-:W-:Y:S06]  /*14ee0*/  IMAD.MOV.U32 R164, RZ, RZ, R0 ;  /* 0x000000ffffa47224 */ /* 0x000fec00078e0000 */
[----:B------:R-:W4:Y:S01]  /*14ef0*/  MUFU.EX2 R167, R167 ;  /* 0x000000a700a77308 */ /* 0x000f220000000800 */
[----:B---3--:R-:W-:Y:S09]  /*14f00*/  FADD.FTZ R123, R165, R123 ;  /* 0x0000007ba57b7221 */ /* 0x008ff20000010000 */
[----:B------:R-:W3:Y:S01]  /*14f10*/  MUFU.EX2 R240, R240 ;  /* 0x000000f000f07308 */ /* 0x000ee20000000800 */
[C---:B-1----:R-:W-:Y:S01]  /*14f20*/  F2FP.BF16.PACK_AB R51, R166.reuse, R165 ;  /* 0x000000a5a633723e */ /* 0x042fe200000010ff */
[----:B------:R-:W-:Y:S02]  /*14f30*/  FADD.FTZ R123, R166, R123 ;  /* 0x0000007ba67b7221 */ /* 0x000fe40000010000 */
[----:B------:R-:W-:Y:S02]  /*14f40*/  IMAD.MOV.U32 R166, RZ, RZ, R3 ;  /* 0x000000ffffa67224 */ /* 0x000fe400078e0003 */
[----:B------:R-:W-:Y:S04]  /*14f50*/  IMAD.MOV.U32 R165, RZ, RZ, R2 ;  /* 0x000000ffffa57224 */ /* 0x000fe800078e0002 */
[----:B------:R-:W1:Y:S01]  /*14f60*/  MUFU.EX2 R242, R242 ;  /* 0x000000f200f27308 */ /* 0x000e620000000800 */
[C---:B------:R-:W-:Y:S01]  /*14f70*/  HMMA.16816.F32.BF16 R8, R48.reuse, R60, R8 ;  /* 0x0000003c3008723c */ /* 0x040fe20000041808 */
[----:B----4-:R-:W-:Y:S06]  /*14f80*/  FADD.FTZ R82, R167, R82 ;  /* 0x00000052a7527221 */ /* 0x010fec0000010000 */
[--C-:B------:R-:W-:Y:S01]  /*14f90*/  FFMA.FTZ R60, R227, c[0x0][0x23c], -R221.reuse ;  /* 0x00008f00e33c7a23 */ /* 0x100fe200000108dd */
[-C--:B------:R-:W-:Y:S01]  /*14fa0*/  HMMA.16816.F32.BF16 R12, R48, R62.reuse, R12 ;  /* 0x0000003e300c723c */ /* 0x080fe2000004180c */
[----:B------:R-:W4:Y:S03]  /*14fb0*/  MUFU.EX2 R244, R244 ;  /* 0x000000f400f47308 */ /* 0x000f260000000800 */
[----:B------:R-:W-:Y:S01]  /*14fc0*/  FFMA.FTZ R221, R226, c[0x0][0x23c], -R221 ;  /* 0x00008f00e2dd7a23 */ /* 0x000fe200000108dd */
[C---:B---3--:R-:W-:Y:S01]  /*14fd0*/  F2FP.BF16.PACK_AB R40, R240.reuse, R167 ;  /* 0x000000a7f028723e */ /* 0x048fe200000010ff */
[----:B------:R-:W-:Y:S02]  /*14fe0*/  FADD.FTZ R82, R240, R82 ;  /* 0x00000052f0527221 */ /* 0x000fe40000010000 */
[C---:B------:R-:W-:Y:S01]  /*14ff0*/  HMMA.16816.F32.BF16 R16, R44.reuse, R62, R16 ;  /* 0x0000003e2c10723c */ /* 0x040fe20000041810 */
[----:B------:R-:W-:Y:S02]  /*15000*/  IMAD.MOV.U32 R167, RZ, RZ, R36 ;  /* 0x000000ffffa77224 */ /* 0x000fe400078e0024 */
[----:B------:R-:W3:Y:S01]  /*15010*/  MUFU.EX2 R245, R245 ;  /* 0x000000f500f57308 */ /* 0x000ee20000000800 */
[----:B-1----:R-:W-:Y:S04]  /*15020*/  FADD.FTZ R80, R242, R80 ;  /* 0x00000050f2507221 */ /* 0x002fe80000010000 */
[-C--:B--2---:R-:W-:Y:S05]  /*15030*/  HMMA.16816.F32.BF16 R20, R44, R52.reuse, R20 ;  /* 0x000000342c14723c */ /* 0x084fea0000041814 */
[----:B------:R-:W1:Y:S03]  /*15040*/  MUFU.EX2 R249, R249 ;  /* 0x000000f900f97308 */ /* 0x000e660000000800 */
[C---:B------:R-:W-:Y:S01]  /*15050*/  HMMA.16816.F32.BF16 R24, R48.reuse, R52, R24 ;  /* 0x000000343018723c */ /* 0x040fe20000041818 */
[C---:B----4-:R-:W-:Y:S03]  /*15060*/  F2FP.BF16.PACK_AB R41, R244.reuse, R242 ;  /* 0x000000f2f429723e */ /* 0x050fe600000010ff */
[----:B------:R-:W-:Y:S03]  /*15070*/  FADD.FTZ R80, R244, R80 ;  /* 0x00000050f4507221 */ /* 0x000fe60000010000 */
[----:B------:R-:W2:Y:S01]  /*15080*/  MUFU.EX2 R250, R250 ;  /* 0x000000fa00fa7308 */ /* 0x000ea20000000800 */
[-C--:B------:R-:W-:Y:S01]  /*15090*/  HMMA.16816.F32.BF16 R28, R48, R54.reuse, R28 ;  /* 0x00000036301c723c */ /* 0x080fe2000004181c */
[----:B------:R-:W4:Y:S03]  /*150a0*/  LDSM.16.MT88.4 R48, [R191+0x5800] ;  /* 0x00580000bf30783b */ /* 0x000f260000004200 */
[----:B------:R-:W-:Y:S02]  /*150b0*/  FADD.FTZ R52, R126, R179 ;  /* 0x000000b37e347221 */ /* 0x000fe40000010000 */
[----:B---3--:R-:W-:Y:S02]  /*150c0*/  FADD.FTZ R82, R245, R82 ;  /* 0x00000052f5527221 */ /* 0x008fe40000010000 */
[----:B------:R-:W-:Y:S01]  /*150d0*/  FADD.FTZ R52, R43, R52 ;  /* 0x000000342b347221 */ /* 0x000fe20000010000 */
[----:B------:R-:W3:Y:S01]  /*150e0*/  MUFU.EX2 R251, R251 ;  /* 0x000000fb00fb7308 */ /* 0x000ee20000000800 */
[----:B------:R-:W-:Y:S02]  /*150f0*/  HMMA.16816.F32.BF16 R32, R44, R54, R32 ;  /* 0x000000362c20723c */ /* 0x000fe40000041820 */
[----:B------:R-:W-:Y:S01]  /*15100*/  FADD.FTZ R52, R118, R52 ;  /* 0x0000003476347221 */ /* 0x000fe20000010000 */
[C---:B-1----:R-:W-:Y:S01]  /*15110*/  F2FP.BF16.PACK_AB R42, R249.reuse, R245 ;  /* 0x000000f5f92a723e */ /* 0x042fe200000010ff */
[----:B------:R-:W-:Y:S02]  /*15120*/  FADD.FTZ R82, R249, R82 ;  /* 0x00000052f9527221 */ /* 0x000fe40000010000 */
[----:B------:R-:W-:Y:S03]  /*15130*/  FADD.FTZ R52, R114, R52 ;  /* 0x0000003472347221 */ /* 0x000fe60000010000 */
[----:B------:R-:W-:Y:S03]  /*15140*/  MUFU.EX2 R248, R248 ;  /* 0x000000f800f87308 */ /* 0x000fe60000000800 */
[----:B------:R-:W-:Y:S02]  /*15150*/  FADD.FTZ R52, R113, R52 ;  /* 0x0000003471347221 */ /* 0x000fe40000010000 */
[----:B--2---:R-:W-:Y:S02]  /*15160*/  FADD.FTZ R80, R250, R80 ;  /* 0x00000050fa507221 */ /* 0x004fe40000010000 */
[----:B------:R-:W-:Y:S03]  /*15170*/  FADD.FTZ R52, R105, R52 ;  /* 0x0000003469347221 */ /* 0x000fe60000010000 */
[----:B------:R-:W1:Y:S01]  /*15180*/  MUFU.EX2 R247, R247 ;  /* 0x000000f700f77308 */ /* 0x000e620000000800 */
[----:B------:R-:W-:Y:S01]  /*15190*/  FADD.FTZ R104, R104, R52 ;  /* 0x0000003468687221 */ /* 0x000fe20000010000 */
[----:B---3--:R-:W-:Y:S03]  /*151a0*/  F2FP.BF16.PACK_AB R43, R251, R250 ;  /* 0x000000fafb2b723e */ /* 0x008fe600000010ff */
[----:B------:R-:W-:Y:S02]  /*151b0*/  FADD.FTZ R104, R99, R104 ;  /* 0x0000006863687221 */ /* 0x000fe40000010000 */
[----:B------:R-:W-:Y:S02]  /*151c0*/  FADD.FTZ R80, R251, R80 ;  /* 0x00000050fb507221 */ /* 0x000fe40000010000 */
[----:B------:R-:W-:Y:S01]  /*151d0*/  FADD.FTZ R104, R92, R104 ;  /* 0x000000685c687221 */ /* 0x000fe20000010000 */
[----:B------:R-:W-:Y:S01]  /*151e0*/  MUFU.EX2 R246, R246 ;  /* 0x000000f600f67308 */ /* 0x000fe20000000800 */
[-C--:B-----5:R-:W-:Y:S02]  /*151f0*/  HMMA.16816.F32.BF16 R4, R40, R56.reuse, R4 ;  /* 0x000000382804723c */ /* 0x0a0fe40000041804 */
[----:B------:R-:W-:Y:S04]  /*15200*/  FADD.FTZ R104, R87, R104 ;  /* 0x0000006857687221 */ /* 0x000fe80000010000 */
[----:B------:R-:W-:Y:S03]  /*15210*/  FADD.FTZ R104, R86, R104 ;  /* 0x0000006856687221 */ /* 0x000fe60000010000 */
[----:B------:R-:W2:Y:S03]  /*15220*/  MUFU.EX2 R243, R243 ;  /* 0x000000f300f37308 */ /* 0x000ea60000000800 */
[----:B------:R-:W-:Y:S01]  /*15230*/  FADD.FTZ R104, R79, R104 ;  /* 0x000000684f687221 */ /* 0x000fe20000010000 */
[----:B-1----:R-:W-:Y:S03]  /*15240*/  F2FP.BF16.PACK_AB R44, R247, R248 ;  /* 0x000000f8f72c723e */ /* 0x002fe600000010ff */
[----:B------:R-:W-:Y:S03]  /*15250*/  FADD.FTZ R78, R78, R104 ;  /* 0x000000684e4e7221 */ /* 0x000fe60000010000 */
[----:B------:R-:W1:Y:S01]  /*15260*/  MUFU.EX2 R241, R241 ;  /* 0x000000f100f17308 */ /* 0x000e620000000800 */
[----:B------:R-:W-:Y:S04]  /*15270*/  FADD.FTZ R78, R68, R78 ;  /* 0x0000004e444e7221 */ /* 0x000fe80000010000 */
[----:B------:R-:W-:Y:S04]  /*15280*/  FADD.FTZ R78, R67, R78 ;  /* 0x0000004e434e7221 */ /* 0x000fe80000010000 */
[----:B------:R-:W-:Y:S01]  /*15290*/  FADD.FTZ R78, R66, R78 ;  /* 0x0000004e424e7221 */ /* 0x000fe20000010000 */
[----:B------:R-:W3:Y:S03]  /*152a0*/  MUFU.EX2 R239, R239 ;  /* 0x000000ef00ef7308 */ /* 0x000ee60000000800 */
[----:B------:R-:W-:Y:S01]  /*152b0*/  FADD.FTZ R78, R143, R78 ;  /* 0x0000004e8f4e7221 */ /* 0x000fe20000010000 */
[----:B--2---:R-:W-:Y:S03]  /*152c0*/  F2FP.BF16.PACK_AB R46, R243, R246 ;  /* 0x000000f6f32e723e */ /* 0x004fe600000010ff */
[----:B------:R-:W-:Y:S03]  /*152d0*/  FADD.FTZ R78, R144, R78 ;  /* 0x0000004e904e7221 */ /* 0x000fe60000010000 */
[----:B------:R-:W2:Y:S01]  /*152e0*/  MUFU.EX2 R238, R238 ;  /* 0x000000ee00ee7308 */ /* 0x000ea20000000800 */
[----:B------:R-:W-:Y:S02]  /*152f0*/  FADD.FTZ R78, R145, R78 ;  /* 0x0000004e914e7221 */ /* 0x000fe40000010000 */
[----:B-1----:R-:W-:Y:S02]  /*15300*/  FADD.FTZ R123, R241, R123 ;  /* 0x0000007bf17b7221 */ /* 0x002fe40000010000 */
[----:B------:R-:W-:Y:S05]  /*15310*/  FADD.FTZ R78, R146, R78 ;  /* 0x0000004e924e7221 */ /* 0x000fea0000010000 */
[----:B------:R-:W1:Y:S01]  /*15320*/  MUFU.EX2 R237, R237 ;  /* 0x000000ed00ed7308 */ /* 0x000e620000000800 */
[----:B------:R-:W-:Y:S01]  /*15330*/  FADD.FTZ R78, R248, R78 ;  /* 0x0000004ef84e7221 */ /* 0x000fe20000010000 */
[----:B---3--:R-:W-:Y:S03]  /*15340*/  F2FP.BF16.PACK_AB R45, R239, R241 ;  /* 0x000000f1ef2d723e */ /* 0x008fe600000010ff */
[----:B------:R-:W-:Y:S02]  /*15350*/  FADD.FTZ R78, R247, R78 ;  /* 0x0000004ef74e7221 */ /* 0x000fe40000010000 */
[----:B------:R-:W-:Y:S02]  /*15360*/  FADD.FTZ R123, R239, R123 ;  /* 0x0000007bef7b7221 */ /* 0x000fe40000010000 */
[----:B------:R-:W-:Y:S01]  /*15370*/  FADD.FTZ R78, R246, R78 ;  /* 0x0000004ef64e7221 */ /* 0x000fe20000010000 */
[----:B------:R-:W3:Y:S03]  /*15380*/  MUFU.EX2 R236, R236 ;  /* 0x000000ec00ec7308 */ /* 0x000ee60000000800 */
[----:B------:R-:W-:Y:S02]  /*15390*/  FADD.FTZ R78, R243, R78 ;  /* 0x0000004ef34e7221 */ /* 0x000fe40000010000 */
[----:B--2---:R-:W-:Y:S05]  /*153a0*/  FADD.FTZ R123, R238, R123 ;  /* 0x0000007bee7b7221 */ /* 0x004fea0000010000 */
        /* <DEDUP_REMOVED lines=8> */
[C---:B--2---:R-:W-:Y:S01]  /*15430*/  F2FP.BF16.PACK_AB R132, R235.reuse, R236 ;  /* 0x000000eceb84723e */ /* 0x044fe200000010ff */
[----:B------:R-:W-:Y:S03]  /*15440*/  FADD.FTZ R82, R235, R82 ;  /* 0x00000052eb527221 */ /* 0x000fe60000010000 */
[C---:B------:R-:W-:Y:S03]  /*15450*/  HMMA.16816.F32.BF16 R16, R40.reuse, R58, R16 ;  /* 0x0000003a2810723c */ /* 0x040fe60000041810 */
[----:B------:R-:W2:Y:S01]  /*15460*/  MUFU.EX2 R232, R232 ;  /* 0x000000e800e87308 */ /* 0x000ea20000000800 */
[----:B-1----:R-:W-:Y:S04]  /*15470*/  FADD.FTZ R80, R234, R80 ;  /* 0x00000050ea507221 */ /* 0x002fe80000010000 */
[-C--:B----4-:R-:W-:Y:S05]  /*15480*/  HMMA.16816.F32.BF16 R20, R40, R48.reuse, R20 ;  /* 0x000000302814723c */ /* 0x090fea0000041814 */
[----:B------:R-:W1:Y:S03]  /*15490*/  MUFU.EX2 R230, R230 ;  /* 0x000000e600e67308 */ /* 0x000e660000000800 */
[C---:B------:R-:W-:Y:S01]  /*154a0*/  HMMA.16816.F32.BF16 R24, R44.reuse, R48, R24 ;  /* 0x000000302c18723c */ /* 0x040fe20000041818 */
[C---:B---3--:R-:W-:Y:S03]  /*154b0*/  F2FP.BF16.PACK_AB R133, R233.reuse, R234 ;  /* 0x000000eae985723e */ /* 0x048fe600000010ff */
[----:B------:R-:W-:Y:S03]  /*154c0*/  FADD.FTZ R80, R233, R80 ;  /* 0x00000050e9507221 */ /* 0x000fe60000010000 */
[----:B------:R-:W3:Y:S01]  /*154d0*/  MUFU.EX2 R60, R60 ;  /* 0x0000003c003c7308 */ /* 0x000ee20000000800 */
[-C--:B------:R-:W-:Y:S01]  /*154e0*/  HMMA.16816.F32.BF16 R28, R44, R50.reuse, R28 ;  /* 0x000000322c1c723c */ /* 0x080fe2000004181c */
[----:B--2---:R-:W-:Y:S07]  /*154f0*/  FADD.FTZ R82, R232, R82 ;  /* 0x00000052e8527221 */ /* 0x004fee0000010000 */
[----:B------:R-:W-:Y:S01]  /*15500*/  HMMA.16816.F32.BF16 R32, R40, R50, R32 ;  /* 0x000000322820723c */ /* 0x000fe20000041820 */
[----:B------:R-:W2:Y:S01]  /*15510*/  MUFU.EX2 R221, R221 ;  /* 0x000000dd00dd7308 */ /* 0x000ea20000000800 */
[----:B------:R-:W4:Y:S02]  /*15520*/  LDSM.16.MT88.4 R40, [R191+0x5c00] ;  /* 0x005c0000bf28783b */ /* 0x000f240000004200 */
        /* <DEDUP_REMOVED lines=8> */
[-C--:B------:R-:W-:Y:S01]  /*155b0*/  HMMA.16816.F32.BF16 R160, R132, R148.reuse, R4 ;  /* 0x0000009484a0723c */ /* 0x080fe20000041804 */
[----:B-1----:R-:W-:Y:S08]  /*155c0*/  FADD.FTZ R78, R37, R78 ;  /* 0x0000004e254e7221 */ /* 0x002ff00000010000 */
[----:B------:R-:W1:Y:S03]  /*155d0*/  MUFU.EX2 R229, R229 ;  /* 0x000000e500e57308 */ /* 0x000e660000000800 */
        /* <DEDUP_REMOVED lines=8> */
[----:B---3--:R-:W-:Y:S09]  /*15660*/  FADD.FTZ R123, R183, R123 ;  /* 0x0000007bb77b7221 */ /* 0x008ff20000010000 */
[----:B------:R-:W3:Y:S01]  /*15670*/  MUFU.EX2 R228, R228 ;  /* 0x000000e400e47308 */ /* 0x000ee20000000800 */
[C---:B--2---:R-:W-:Y:S01]  /*15680*/  F2FP.BF16.PACK_AB R137, R182.reuse, R183 ;  /* 0x000000b7b689723e */ /* 0x044fe200000010ff */
[----:B------:R-:W-:Y:S04]  /*15690*/  FADD.FTZ R123, R182, R123 ;  /* 0x0000007bb67b7221 */ /* 0x000fe80000010000 */
[----:B-1----:R-:W-:Y:S01]  /*156a0*/  FADD.FTZ R123, R181, R123 ;  /* 0x0000007bb57b7221 */ /* 0x002fe20000010000 */
[C---:B---3--:R-:W-:Y:S03]  /*156b0*/  F2FP.BF16.PACK_AB R139, R228.reuse, R181 ;  /* 0x000000b5e48b723e */ /* 0x048fe600000010ff */
        /* <DEDUP_REMOVED lines=9> */
.L_x_969:
        /* <DEDUP_REMOVED lines=192> */
[----:B------:R-:W1:Y:S01]  /*16350*/  LDS.128 R196, [R198+0x1800] ;  /* 0x00180000c6c47984 */ /* 0x000e620000000c00 */
[----:B------:R-:W-:Y:S05]  /*16360*/  @P0 BRA `(.L_x_974) ;  /* 0x000002c000000947 */ /* 0x000fea0003800000 */
[----:B------:R-:W5:Y:S01]  /*16370*/  S2R R2, SR_TID.X ;  /* 0x0000000000027919 */ /* 0x000f620000002100 */
[----:B------:R-:W-:-:S04]  /*16380*/  SHF.R.S32.HI R3, RZ, 0x1f, R9 ;  /* 0x0000001fff037819 */ /* 0x000fc80000011409 */
[----:B------:R-:W-:-:S04]  /*16390*/  LEA.HI R3, R3, R9, RZ, 0x2 ;  /* 0x0000000903037211 */ /* 0x000fc800078f10ff */
[----:B------:R-:W-:Y:S02]  /*163a0*/  LOP3.LUT R3, R3, 0xffffffc, RZ, 0xc0, !PT ;  /* 0x0ffffffc03037812 */ /* 0x000fe400078ec0ff */
[----:B-----5:R-:W-:-:S04]  /*163b0*/  SHF.R.S32.HI R0, RZ, 0x1f, R2 ;  /* 0x0000001fff007819 */ /* 0x020fc80000011402 */
[----:B------:R-:W-:-:S04]  /*163c0*/  LEA.HI R0, R0, R2, RZ, 0x5 ;  /* 0x0000000200007211 */ /* 0x000fc800078f28ff */
[----:B------:R-:W-:-:S05]  /*163d0*/  LOP3.LUT R0, R0, 0xffffffe0, RZ, 0xc0, !PT ;  /* 0xffffffe000007812 */ /* 0x000fca00078ec0ff */
[----:B------:R-:W-:-:S05]  /*163e0*/  IMAD.IADD R0, R2, 0x1, -R0 ;  /* 0x0000000102007824 */ /* 0x000fca00078e0a00 */
[----:B------:R-:W-:-:S04]  /*163f0*/  SHF.R.S32.HI R2, RZ, 0x1f, R0 ;  /* 0x0000001fff027819 */ /* 0x000fc80000011400 */
[----:B------:R-:W-:Y:S01]  /*16400*/  LEA.HI R2, R2, R0, RZ, 0x2 ;  /* 0x0000000002027211 */ /* 0x000fe200078f10ff */
[----:B------:R-:W-:-:S03]  /*16410*/  IMAD.IADD R0, R9, 0x1, -R3 ;  /* 0x0000000109007824 */ /* 0x000fc600078e0a03 */
[----:B------:R-:W-:-:S05]  /*16420*/  SHF.R.S32.HI R2, RZ, 0x2, R2 ;  /* 0x00000002ff027819 */ /* 0x000fca0000011402 */
        /* <DEDUP_REMOVED lines=32> */
.L_x_974:
[----:B------:R-:W-:Y:S05]  /*16630*/  BSYNC B0 ;  /* 0x0000000000007941 */ /* 0x000fea0003800000 */
.L_x_973:
        /* <DEDUP_REMOVED lines=33> */
.L_x_976:
[----:B------:R-:W-:Y:S05]  /*16850*/  BSYNC B0 ;  /* 0x0000000000007941 */ /* 0x000fea0003800000 */
.L_x_975:
        /* <DEDUP_REMOVED lines=15> */
.L_x_978:
[----:B------:R-:W-:Y:S05]  /*16950*/  BSYNC B0 ;  /* 0x0000000000007941 */ /* 0x000fea0003800000 */
.L_x_977:
        /* <DEDUP_REMOVED lines=15> */
.L_x_980:
[----:B------:R-:W-:Y:S05]  /*16a50*/  BSYNC B0 ;  /* 0x0000000000007941 */ /* 0x000fea0003800000 */
.L_x_979:
        /* <DEDUP_REMOVED lines=15> */
.L_x_981:
        /* <DEDUP_REMOVED lines=11> */
.L_x_1146:


//--------------------- .text._ZN5flash16flash_fwd_kernelI23Flash_fwd_kernel_traitsILi32ELi128ELi128ELi4ELb0ELb0EN7cutlass10bfloat16_tE19Flash_kernel_traitsILi32ELi128ELi128ELi4ES3_EELb1ELb0ELb1ELb1ELb0ELb0ELb0ELb1EEEvNS_16Flash_fwd_paramsE --------------------------
	.section	.text._ZN5flash16flash_fwd_kernelI23Flash_fwd_kernel_traitsILi32ELi128ELi128ELi4ELb0ELb0EN7cutlass10bfloat16_tE19Flash_kernel_traitsILi32ELi128ELi128ELi4ES3_EELb1ELb0ELb1ELb1ELb0ELb0ELb0ELb1EEEvNS_16Flash_fwd_paramsE,"ax",@progbits
	.sectioninfo	@"SHI_REGISTERS=255"
	.align	128
        .global         _ZN5flash16flash_fwd_kernelI23Flash_fwd_kernel_traitsILi32ELi128ELi128ELi4ELb0ELb0EN7cutlass10bfloat16_tE19Flash_kernel_traitsILi32ELi128ELi128ELi4ES3_EELb1ELb0ELb1ELb1ELb0ELb0ELb0ELb1EEEvNS_16Flash_fwd_paramsE
        .type           _ZN5flash16flash_fwd_kernelI23Flash_fwd_kernel_traitsILi32ELi128ELi128ELi4ELb0ELb0EN7cutlass10bfloat16_tE19Flash_kernel_traitsILi32ELi128ELi128ELi4ES3_EELb1ELb0ELb1ELb1ELb0ELb0ELb0ELb1EEEvNS_16Flash_fwd_paramsE,@function
        .size           _ZN5flash16flash_fwd_kernelI23Flash_fwd_kernel_traitsILi32ELi128ELi128ELi4ELb0ELb0EN7cutlass10bfloat16_tE19Flash_kernel_traitsILi32ELi128ELi128ELi4ES3_EELb1ELb0ELb1ELb1ELb0ELb0ELb0ELb1EEEvNS_16Flash_fwd_paramsE,(.L_x_1123 - _ZN5flash16flash_fwd_kernelI23Flash_fwd_kernel_traitsILi32ELi128ELi128ELi4ELb0ELb0EN7cutlass10bfloat16_tE19Flash_kernel_traitsILi32ELi128ELi128ELi4ES3_EELb1ELb0ELb1ELb1ELb0ELb0ELb0ELb1EEEvNS_16Flash_fwd_paramsE)
        .other          _ZN5flash16flash_fwd_kernelI23Flash_fwd_kernel_traitsILi32ELi128ELi128ELi4ELb0ELb0EN7cutlass10bfloat16_tE19Flash_kernel_traitsILi32ELi128ELi128ELi4ES3_EELb1ELb0ELb1ELb1ELb0ELb0ELb0ELb1EEEvNS_16Flash_fwd_paramsE,@"STO_CUDA_ENTRY STV_DEFAULT"
_ZN5flash16flash_fwd_kernelI23Flash_fwd_kernel_traitsILi32ELi128ELi128ELi4ELb0ELb0EN7cutlass10bfloat16_tE19Flash_kernel_traitsILi32ELi128ELi128ELi4ES3_EELb1ELb0ELb1ELb1ELb0ELb0ELb0ELb1EEEvNS_16Flash_fwd_paramsE:
.text._ZN5flash16flash_fwd_kernelI23Flash_fwd_kernel_traitsILi32ELi128ELi128ELi4ELb0ELb0EN7cutlass10bfloat16_tE19Flash_kernel_traitsILi32ELi128ELi128ELi4ES3_EELb1ELb0ELb1ELb1ELb0ELb0ELb0ELb1EEEvNS_16Flash_fwd_paramsE:
[----:B------:R-:W-:Y:S02]  /*0000*/  MOV R1, c[0x0][0x28] ;  /* 0x00000a0000017a02 */ /* 0x000fe40000000f00 */
[----:B------:R-:W-:Y:S01]  /*0010*/  ULDC.64 UR4, c[0x0][0x40] ;  /* 0x0000100000047ab9 */ /* 0x000fe20000000a00 */
[----:B------:R-:W-:Y:S01]  /*0020*/  BSSY B2, `(.L_x_982) ;  /* 0x0000005000027945 */ /* 0x000fe20003800000 */
[----:B------:R-:W-:Y:S01]  /*0030*/  UIADD3 UR4, UP0, UR4, 0x160, URZ ;  /* 0x0000016004047890 */ /* 0x000fe2000ff1e03f */
[----:B------:R-:W-:-:S03]  /*0040*/  IADD3 R1, R1, -0x480, RZ ;  /* 0xfffffb8001017810 */ /* 0x000fc60007ffe0ff */
[----:B------:R-:W-:-:S07]  /*0050*/  UIADD3.X UR5, URZ, UR5, URZ, UP0, !UPT ;  /* 0x000000053f057290 */ /* 0x000fce00087fe43f */
[----:B------:R-:W-:Y:S05]  /*0060*/  CALL.REL.NOINC `($_ZN5flash16flash_fwd_kernelI23Flash_fwd_kernel_traitsILi32ELi128ELi128ELi4ELb0ELb0EN7cutlass10bfloat16_tE19Flash_kernel_traitsILi32ELi128ELi128ELi4ES3_EELb1ELb0ELb1ELb1ELb0ELb0ELb0ELb1EEEvNS_16Flash_fwd_paramsE$_ZN5flash22compute_attn_1rowblockI23Flash_fwd_kernel_traitsILi32ELi128ELi128ELi4ELb0ELb0EN7cutlass10bfloat16_tE19Flash_kernel_traitsILi32ELi128ELi128ELi4ES3_EELb1ELb0ELb1ELb1ELb0ELb0ELb0ELb1ENS_16Flash_fwd_paramsEEEvRKT8_iii) ;  /* 0x0000002000007944 */ /* 0x000fea0003c00000 */
[----:B------:R-:W-:Y:S05]  /*0070*/  BSYNC B2 ;  /* 0x0000000000027941 */ /* 0x000fea0003800000 */
.L_x_982:
[----:B------:R-:W-:Y:S05]  /*0080*/  EXIT ;  /* 0x000000000000794d */ /* 0x000fea0003800000 */
        .type           $_ZN5flash16flash_fwd_kernelI23Flash_fwd_kernel_traitsILi32ELi128ELi128ELi4ELb0ELb0EN7cutlass10bfloat16_tE19Flash_kernel_traitsILi32ELi128ELi128ELi4ES3_EELb1ELb0ELb1ELb1ELb0ELb0ELb0ELb1EEEvNS_16Flash_fwd_paramsE$_ZN5flash22compute_attn_1rowblockI23Flash_fwd_kernel_traitsILi32ELi128ELi128ELi4ELb0ELb0EN7cutlass10bfloat16_tE19Flash_kernel_traitsILi32ELi128ELi128ELi4ES3_EELb1ELb0ELb1ELb1ELb0ELb0ELb0ELb1ENS_16Flash_fwd_paramsEEEvRKT8_iii,@function
        .size           $_ZN5flash16flash_fwd_kernelI23Flash_fwd_kernel_traitsILi32ELi128ELi128ELi4ELb0ELb0EN7cutlass10bfloat16_tE19Flash_kernel_traitsILi32ELi128ELi128ELi4ES3_EELb1ELb0ELb1ELb1ELb0ELb0ELb0ELb1EEEvNS_16Flash_fwd_paramsE$_ZN5flash22compute_attn_1rowblockI23Flash_fwd_kernel_traitsILi32ELi128ELi128ELi4ELb0ELb0EN7cutlass10bfloat16_tE19Flash_kernel_traitsILi32ELi128ELi128ELi4ES3_EELb1ELb0ELb1ELb1ELb0ELb0ELb0ELb1ENS_16Flash_fwd_paramsEEEvRKT8_iii,($__internal_1_$__cuda_sm70_shflsync_bfly_p - $_ZN5flash16flash_fwd_kernelI23Flash_fwd_kernel_traitsILi32ELi128ELi128ELi4ELb0ELb0EN7cutlass10bfloat16_tE19Flash_kernel_traitsILi32ELi128ELi128ELi4ES3_EELb1ELb0ELb1ELb1ELb0ELb0ELb0ELb1EEEvNS_16Flash_fwd_paramsE$_ZN5flash22compute_attn_1rowblockI23Flash_fwd_kernel_traitsILi32ELi128ELi128ELi4ELb0ELb0EN7cutlass10bfloat16_tE19Flash_kernel_traitsILi32ELi128ELi128ELi4ES3_EELb1ELb0ELb1ELb1ELb0ELb0ELb0ELb1ENS_16Flash_fwd_paramsEEEvRKT8_iii)
$_ZN5flash16flash_fwd_kernelI23Flash_fwd_kernel_traitsILi32ELi128ELi128ELi4ELb0ELb0EN7cutlass10bfloat16_tE19Flash_kernel_traitsILi32ELi128ELi128ELi4ES3_EELb1ELb0ELb1ELb1ELb0ELb0ELb0ELb1EEEvNS_16Flash_fwd_paramsE$_ZN5flash22compute_attn_1rowblockI23Flash_fwd_kernel_traitsILi32ELi128ELi128ELi4ELb0ELb0EN7cutlass10bfloat16_tE19Flash_kernel_traitsILi32ELi128ELi128ELi4ES3_EELb1ELb0ELb1ELb1ELb0ELb0ELb0ELb1ENS_16Flash_fwd_paramsEEEvRKT8_iii:
        /* <DEDUP_REMOVED lines=58> */
.L_x_984:
[----:B------:R-:W-:Y:S05]  /*0430*/  BSYNC B0 ;  /* 0x0000000000007941 */ /* 0x000fea0003800000 */
.L_x_983:
        /* <DEDUP_REMOVED lines=19> */
.L_x_986:
[----:B------:R3:W5:Y:S02]  /*0570*/  LD.E R6, [R134.64+0xb8] ;  /* 0x0000b80486067980 */ /* 0x000764000c101900 */
.L_x_987:
[----:B------:R-:W-:Y:S05]  /*0580*/  BSYNC B0 ;  /* 0x0000000000007941 */ /* 0x000fea0003800000 */
.L_x_985:
        /* <DEDUP_REMOVED lines=9> */
.L_x_989:
[----:B------:R-:W4:Y:S01]  /*0620*/  LD.E.64 R2, [R134.64+0x108] ;  /* 0x0001080486027980 */ /* 0x000f22000c101b00 */
[----:B------:R-:W-:Y:S01]  /*0630*/  BSSY B0, `(.L_x_991) ;  /* 0x0000006000007945 */ /* 0x000fe20003800000 */
[----:B------:R-:W-:Y:S01]  /*0640*/  IMAD.MOV.U32 R0, RZ, RZ, RZ ;  /* 0x000000ffff007224 */ /* 0x000fe200078e00ff */
[----:B----4-:R-:W-:-:S04]  /*0650*/  ISETP.NE.U32.AND P0, PT, R2, RZ, PT ;  /* 0x000000ff0200720c */ /* 0x010fc80003f05070 */
[----:B------:R-:W-:-:S13]  /*0660*/  ISETP.NE.AND.EX P0, PT, R3, RZ, PT, P0 ;  /* 0x000000ff0300720c */ /* 0x000fda0003f05300 */
[----:B------:R-:W-:Y:S05]  /*0670*/  @!P0 BRA `(.L_x_992) ;  /* 0x0000001000008947 */ /* 0x000fea0003800000 */
[----:B------:R4:W5:Y:S02]  /*0680*/  LD.E R0, [R134.64+0xbc] ;  /* 0x0000bc0486007980 */ /* 0x000964000c101900 */
.L_x_992:
[----:B------:R-:W-:Y:S05]  /*0690*/  BSYNC B0 ;  /* 0x0000000000007941 */ /* 0x000fea0003800000 */
.L_x_991:
[----:B-----5:R-:W-:Y:S02]  /*06a0*/  IADD3 R68, R0, R6, -R14 ;  /* 0x0000000600447210 */ /* 0x020fe40007ffe80e */
.L_x_990:
[----:B------:R-:W-:Y:S05]  /*06b0*/  BSYNC B1 ;  /* 0x0000000000017941 */ /* 0x000fea0003800000 */
.L_x_988:
[----:B------:R-:W5:Y:S01]  /*06c0*/  S2R R37, SR_CTAID.X ;  /* 0x0000000000257919 */ /* 0x000f620000002500 */
[----:B------:R-:W-:Y:S01]  /*06d0*/  MOV R28, 0x70 ;  /* 0x00000070001c7802 */ /* 0x000fe20000000f00 */
[----:B------:R-:W-:-:S03]  /*06e0*/  IMAD.MOV.U32 R3, RZ, RZ, 0x0 ;  /* 0x00000000ff037424 */ /* 0x000fc600078e00ff */
[----:B------:R-:W-:Y:S01]  /*06f0*/  MOV R2, R28 ;  /* 0x0000001c00027202 */ /* 0x000fe20000000f00 */
[----:B-----5:R-:W-:-:S05]  /*0700*/  IMAD.SHL.U32 R193, R37, 0x80, RZ ;  /* 0x0000008025c17824 */ /* 0x020fca00078e00ff */
[----:B------:R-:W-:-:S13]  /*0710*/  ISETP.GT.AND P0, PT, R192, R193, PT ;  /* 0x000000c1c000720c */ /* 0x000fda0003f04270 */
[----:B------:R-:W-:Y:S05]  /*0720*/  @!P0 RET.REL.NODEC R2 `(_ZN5flash16flash_fwd_kernelI23Flash_fwd_kernel_traitsILi32ELi128ELi128ELi4ELb0ELb0EN7cutlass10bfloat16_tE19Flash_kernel_traitsILi32ELi128ELi128ELi4ES3_EELb1ELb0ELb1ELb1ELb0ELb0ELb0ELb1EEEvNS_16Flash_fwd_paramsE) ;  /* 0xfffff8d002008950 */ /* 0x000fea0003c3ffff */
        /* <DEDUP_REMOVED lines=56> */
.L_x_997:
[----:B------:R-:W-:Y:S05]  /*0ab0*/  BSYNC B0 ;  /* 0x0000000000007941 */ /* 0x000fea0003800000 */
.L_x_996:
[----:B------:R-:W-:Y:S01]  /*0ac0*/  PLOP3.LUT P2, PT, PT, PT, PT, 0x80, 0x0 ;  /* 0x000000000000781c */ /* 0x000fe20003f4f070 */
[--C-:B------:R-:W-:Y:S01]  /*0ad0*/  IMAD.MOV.U32 R2, RZ, RZ, R45.reuse ;  /* 0x000000ffff027224 */ /* 0x100fe200078e002d */
[----:B------:R-:W-:Y:S02]  /*0ae0*/  SHF.R.S32.HI R3, RZ, 0x1f, R45 ;  /* 0x0000001fff037819 */ /* 0x000fe4000001142d */
[----:B------:R-:W-:-:S04]  /*0af0*/  PRMT R0, RZ, 0x7610, R0 ;  /* 0x00007610ff007816 */ /* 0x000fc80000000000 */
.L_x_995:
[----:B------:R-:W-:Y:S05]  /*0b00*/  BSYNC B1 ;  /* 0x0000000000017941 */ /* 0x000fea0003800000 */
.L_x_994:
        /* <DEDUP_REMOVED lines=12> */
.L_x_999:
[----:B--2---:R-:W-:Y:S05]  /*0bd0*/  BSYNC B0 ;  /* 0x0000000000007941 */ /* 0x004fea0003800000 */
.L_x_998:
        /* <DEDUP_REMOVED lines=36> */
.L_x_1001:
[----:B------:R-:W-:Y:S05]  /*0e20*/  BSYNC B0 ;  /* 0x0000000000007941 */ /* 0x000fea0003800000 */
.L_x_1000:
        /* <DEDUP_REMOVED lines=16> */
.L_x_1003:
[----:B------:R-:W-:Y:S05]  /*0f30*/  BSYNC B0 ;  /* 0x0000000000007941 */ /* 0x000fea0003800000 */
.L_x_1002:
        /* <DEDUP_REMOVED lines=16> */
.L_x_1005:
[----:B------:R-:W-:Y:S05]  /*1040*/  BSYNC B0 ;  /* 0x0000000000007941 */ /* 0x000fea0003800000 */
.L_x_1004:
        /* <DEDUP_REMOVED lines=15> */
.L_x_1007:
[----:B------:R-:W-:Y:S05]  /*1140*/  BSYNC B0 ;  /* 0x0000000000007941 */ /* 0x000fea0003800000 */
.L_x_1006:
        /* <DEDUP_REMOVED lines=27> */
[----:B------:R-:W-:Y:S05]  /*1300*/  @P0 RET.REL.NODEC R2 `(_ZN5flash16flash_fwd_kernelI23Flash_fwd_kernel_traitsILi32ELi128ELi128ELi4ELb0ELb0EN7cutlass10bfloat16_tE19Flash_kernel_traitsILi32ELi128ELi128ELi4ES3_EELb1ELb0ELb1ELb1ELb0ELb0ELb0ELb1EEEvNS_16Flash_fwd_paramsE) ;  /* 0xffffecf002000950 */ /* 0x000fea0003c3ffff */
        /* <DEDUP_REMOVED lines=9> */
[----:B------:R-:W-:Y:S05]  /*13a0*/  RET.REL.NODEC R2 `(_ZN5flash16flash_fwd_kernelI23Flash_fwd_kernel_traitsILi32ELi128ELi128ELi4ELb0ELb0EN7cutlass10bfloat16_tE19Flash_kernel_traitsILi32ELi128ELi128ELi4ES3_EELb1ELb0ELb1ELb1ELb0ELb0ELb0ELb1EEEvNS_16Flash_fwd_paramsE) ;  /* 0xffffec5002007950 */ /* 0x000fea0003c3ffff */
.L_x_993:
[----:B------:R-:W3:Y:S01]  /*13b0*/  LD.E.64 R4, [R134.64+0xc0] ;  /* 0x0000c00486047980 */ /* 0x000ee2000c101b00 */
[----:B------:R-:W-:-:S03]  /*13c0*/  ISETP.NE.AND P1, PT, R15, -0x1, PT ;  /* 0xffffffff0f00780c */ /* 0x000fc60003f25270 */
[----:B--2---:R-:W2:Y:S04]  /*13d0*/  LD.E.64 R218, [R134.64+0x38] ;  /* 0x0000380486da7980 */ /* 0x004ea8000c101b00 */
[----:B----4-:R-:W4:Y:S04]  /*13e0*/  LD.E.64 R40, [R134.64+0x40] ;  /* 0x0000400486287980 */ /* 0x010f28000c101b00 */
[----:B------:R-:W4:Y:S04]  /*13f0*/  LD.E R25, [R134.64+0x60] ;  /* 0x0000600486197980 */ /* 0x000f28000c101900 */
[----:B------:R-:W4:Y:S04]  /*1400*/  LD.E R17, [R134.64+0xc8] ;  /* 0x0000c80486117980 */ /* 0x000f28000c101900 */
[----:B------:R-:W4:Y:S01]  /*1410*/  LD.E.64 R22, [R134.64+0x98] ;  /* 0x0000980486167980 */ /* 0x000f22000c101b00 */
[----:B------:R-:W-:-:S03]  /*1420*/  ISETP.NE.AND P0, PT, R45, -0x1, PT ;  /* 0xffffffff2d00780c */ /* 0x000fc60003f05270 */
[----:B------:R-:W4:Y:S04]  /*1430*/  @!P1 LD.E.64 R8, [R134.64+0x20] ;  /* 0x0000200486089980 */ /* 0x000f28000c101b00 */
        /* <DEDUP_REMOVED lines=9> */
[----:B------:R1:W5:Y:S02]  /*14d0*/  LD.E.64 R28, [R134.64+0x58] ;  /* 0x00005804861c7980 */ /* 0x000364000c101b00 */
[----:B-1----:R-:W-:-:S02]  /*14e0*/  LEA.HI R10, R34, R36, RZ, 0x2 ;  /* 0x00000024220a7211 */ /* 0x002fc400078f10ff */
[----:B------:R-:W-:Y:S02]  /*14f0*/  LEA.HI R35, R34, R36, RZ, 0x3 ;  /* 0x0000002422237211 */ /* 0x000fe400078f18ff */
[----:B------:R-:W-:Y:S02]  /*1500*/  LOP3.LUT R0, R10, 0xfffffffc, RZ, 0xc0, !PT ;  /* 0xfffffffc0a007812 */ /* 0x000fe400078ec0ff */
[----:B------:R-:W-:-:S03]  /*1510*/  SHF.R.S32.HI R33, RZ, 0x3, R35 ;  /* 0x00000003ff217819 */ /* 0x000fc60000011423 */
[----:B------:R-:W-:-:S04]  /*1520*/  IMAD.IADD R0, R36, 0x1, -R0 ;  /* 0x0000000124007824 */ /* 0x000fc800078e0a00 */
[----:B------:R-:W-:Y:S01]  /*1530*/  IMAD.SHL.U32 R241, R0, 0x8, RZ ;  /* 0x0000000800f17824 */ /* 0x000fe200078e00ff */
[----:B------:R-:W-:Y:S02]  /*1540*/  SHF.R.S32.HI R16, RZ, 0x1f, R11 ;  /* 0x0000001fff107819 */ /* 0x000fe4000001140b */
[----:B------:R-:W-:Y:S02]  /*1550*/  SHF.R.S32.HI R70, RZ, 0x5, R32 ;  /* 0x00000005ff467819 */ /* 0x000fe40000011420 */
[----:B------:R-:W-:-:S04]  /*1560*/  LEA.HI R44, R16, R11, RZ, 0x2 ;  /* 0x0000000b102c7211 */ /* 0x000fc800078f10ff */
[----:B------:R-:W-:Y:S01]  /*1570*/  SHF.R.S32.HI R71, RZ, 0x2, R44 ;  /* 0x00000002ff477819 */ /* 0x000fe2000001142c */
[----:B------:R-:W-:Y:S01]  /*1580*/  BSSY B0, `(.L_x_1008) ;  /* 0x0000065000007945 */ /* 0x000fe20003800000 */
[----:B---3--:R1:W-:Y:S01]  /*1590*/  STL.64 [R1], R4 ;  /* 0x0000000401007387 */ /* 0x0083e20000100a00 */
[----:B------:R-:W-:-:S03]  /*15a0*/  IMAD.MOV.U32 R48, RZ, RZ, R4 ;  /* 0x000000ffff307224 */ /* 0x000fc600078e0004 */
[----:B--2---:R-:W-:Y:S04]  /*15b0*/  STL.64 [R1+0xa0], R218 ;  /* 0x0000a0da01007387 */ /* 0x004fe80000100a00 */
[----:B----4-:R-:W-:Y:S04]  /*15c0*/  STL.64 [R1+0x58], R40 ;  /* 0x0000582801007387 */ /* 0x010fe80000100a00 */
[----:B------:R2:W-:Y:S01]  /*15d0*/  STL [R1+0x230], R25 ;  /* 0x0002301901007387 */ /* 0x0005e20000100800 */
[----:B-1----:R-:W-:Y:S02]  /*15e0*/  SHF.R.S32.HI R4, RZ, 0x2, R10 ;  /* 0x00000002ff047819 */ /* 0x002fe4000001140a */
[----:B------:R-:W-:-:S02]  /*15f0*/  SHF.L.U32 R5, R33, 0x6, RZ ;  /* 0x0000000621057819 */ /* 0x000fc400000006ff */
[-C--:B------:R-:W-:Y:S02]  /*1600*/  LEA.HI R10, R10, R4.reuse, RZ, 0x1 ;  /* 0x000000040a0a7211 */ /* 0x080fe400078f08ff */
[----:B------:R-:W-:Y:S02]  /*1610*/  LOP3.LUT R0, R5, 0xc0, RZ, 0xc0, !PT ;  /* 0x000000c005007812 */ /* 0x000fe400078ec0ff */
[----:B------:R-:W-:Y:S02]  /*1620*/  LOP3.LUT R5, R10, 0x7fffffe, RZ, 0xc0, !PT ;  /* 0x07fffffe0a057812 */ /* 0x000fe400078ec0ff */
[----:B------:R-:W-:Y:S02]  /*1630*/  LOP3.LUT R10, R0, 0x18, R241, 0xf8, !PT ;  /* 0x00000018000a7812 */ /* 0x000fe400078ef8f1 */
[----:B------:R-:W-:Y:S02]  /*1640*/  IADD3 R5, -R5, R4, RZ ;  /* 0x0000000405057210 */ /* 0x000fe40007ffe1ff */
[----:B------:R-:W-:Y:S01]  /*1650*/  SHF.R.U32.HI R0, RZ, 0x3, R0 ;  /* 0x00000003ff007819 */ /* 0x000fe20000011600 */
[----:B------:R1:W-:Y:S02]  /*1660*/  STL [R1+0x2dc], R17 ;  /* 0x0002dc1101007387 */ /* 0x0003e40000100800 */
[----:B------:R-:W-:Y:S01]  /*1670*/  IMAD R16, R70, 0x8, R5 ;  /* 0x0000000846107824 */ /* 0x000fe200078e0205 */
[----:B------:R-:W-:Y:S01]  /*1680*/  LOP3.LUT R11, R10, R0, RZ, 0x3c, !PT ;  /* 0x000000000a0b7212 */ /* 0x000fe200078e3cff */
[-C--:B------:R-:W-:Y:S01]  /*1690*/  @!P1 IMAD R10, R219, R14.reuse, RZ ;  /* 0x0000000edb0a9224 */ /* 0x080fe200078e02ff */
[----:B------:R-:W-:Y:S01]  /*16a0*/  STL [R1+0x228], R44 ;  /* 0x0002282c01007387 */ /* 0x000fe20000100800 */
[----:B------:R-:W-:Y:S01]  /*16b0*/  @!P1 SHF.R.S32.HI R0, RZ, 0x1f, R14 ;  /* 0x0000001fff009819 */ /* 0x000fe2000001140e */
[----:B------:R-:W-:Y:S01]  /*16c0*/  @!P1 IMAD R5, R41, R14, RZ ;  /* 0x0000000e29059224 */ /* 0x000fe200078e02ff */
[----:B------:R-:W-:Y:S01]  /*16d0*/  LEA R236, R16, R11, 0x5 ;  /* 0x0000000b10ec7211 */ /* 0x000fe200078e28ff */
[----:B------:R3:W-:Y:S01]  /*16e0*/  STL.64 [R1+0x220], R22 ;  /* 0x0002201601007387 */ /* 0x0007e20000100a00 */
[----:B------:R-:W-:Y:S01]  /*16f0*/  @P1 IMAD.IADD R16, R14, 0x1, R15 ;  /* 0x000000010e101824 */ /* 0x000fe200078e020f */
[----:B--2---:R-:W-:-:S02]  /*1700*/  @!P1 SHF.R.S32.HI R25, RZ, 0x1f, R46 ;  /* 0x0000001fff199819 */ /* 0x004fc4000001142e */
[----:B-1----:R-:W-:-:S05]  /*1710*/  @!P1 SHF.R.S32.HI R17, RZ, 0x1f, R14 ;  /* 0x0000001fff119819 */ /* 0x002fca000001140e */
[C---:B---3--:R-:W-:Y:S02]  /*1720*/  @!P1 IMAD R22, R218.reuse, R17, R10 ;  /* 0x00000011da169224 */ /* 0x048fe400078e020a */
[----:B------:R-:W-:-:S04]  /*1730*/  @!P1 IMAD.WIDE.U32 R10, R218, R14, RZ ;  /* 0x0000000eda0a9225 */ /* 0x000fc800078e00ff */
[----:B------:R-:W-:Y:S01]  /*1740*/  @!P1 IMAD R23, R40, R0, R5 ;  /* 0x0000000028179224 */ /* 0x000fe200078e0205 */
[----:B------:R-:W-:Y:S01]  /*1750*/  @P1 IADD3 R0, R14, R15, RZ ;  /* 0x0000000f0e001210 */ /* 0x000fe20007ffe0ff */
[----:B------:R-:W-:Y:S02]  /*1760*/  @!P1 IMAD.IADD R11, R11, 0x1, R22 ;  /* 0x000000010b0b9824 */ /* 0x000fe400078e0216 */
[----:B------:R-:W-:-:S04]  /*1770*/  @!P1 IMAD.WIDE.U32 R14, R40, R14, RZ ;  /* 0x0000000e280e9225 */ /* 0x000fc800078e00ff */
[----:B------:R-:W-:Y:S02]  /*1780*/  @!P1 IMAD R22, R9, R46, RZ ;  /* 0x0000002e09169224 */ /* 0x000fe400078e02ff */
[-C--:B------:R-:W-:Y:S02]  /*1790*/  @P1 IMAD R5, R219, R16.reuse, RZ ;  /* 0x00000010db051224 */ /* 0x080fe400078e02ff */
[----:B------:R-:W-:Y:S01]  /*17a0*/  @P1 IMAD.WIDE.U32 R16, R218, R16, RZ ;  /* 0x00000010da101225 */ /* 0x000fe200078e00ff */
[----:B------:R-:W-:-:S03]  /*17b0*/  @!P1 IADD3 R9, R15, R23, RZ ;  /* 0x000000170f099210 */ /* 0x000fc60007ffe0ff */
[----:B------:R-:W-:Y:S02]  /*17c0*/  @!P1 IMAD R22, R8, R25, R22 ;  /* 0x0000001908169224 */ /* 0x000fe400078e0216 */
[----:B------:R-:W-:Y:S01]  /*17d0*/  @!P1 IMAD.WIDE.U32 R10, R46, R8, R10 ;  /* 0x000000082e0a9225 */ /* 0x000fe200078e000a */
[----:B------:R-:W-:-:S03]  /*17e0*/  @P1 IADD3 R31, R17, R5, RZ ;  /* 0x00000005111f1210 */ /* 0x000fc60007ffe0ff */
[----:B------:R-:W-:Y:S02]  /*17f0*/  @!P1 IMAD.MOV.U32 R8, RZ, RZ, R14 ;  /* 0x000000ffff089224 */ /* 0x000fe400078e000e */
[----:B------:R-:W-:Y:S02]  /*1800*/  @!P1 IMAD R13, R13, R46, RZ ;  /* 0x0000002e0d0d9224 */ /* 0x000fe400078e02ff */
[----:B------:R-:W-:Y:S02]  /*1810*/  @P1 IMAD.MOV.U32 R30, RZ, RZ, R16 ;  /* 0x000000ffff1e1224 */ /* 0x000fe400078e0010 */
[----:B------:R-:W-:Y:S02]  /*1820*/  @P1 IMAD R5, R41, R0, RZ ;  /* 0x0000000029051224 */ /* 0x000fe400078e02ff */
[----:B------:R-:W-:Y:S01]  /*1830*/  @P1 IMAD.WIDE.U32 R16, R40, R0, RZ ;  /* 0x0000000028101225 */ /* 0x000fe200078e00ff */
[----:B------:R-:W-:-:S03]  /*1840*/  @!P1 MOV R30, R10 ;  /* 0x0000000a001e9202 */ /* 0x000fc60000000f00 */
[----:B------:R-:W-:Y:S01]  /*1850*/  @!P1 IMAD.WIDE.U32 R8, R46, R12, R8 ;  /* 0x0000000c2e089225 */ /* 0x000fe200078e0008 */
[----:B------:R-:W-:-:S03]  /*1860*/  @P1 IADD3 R23, R17, R5, RZ ;  /* 0x0000000511171210 */ /* 0x000fc60007ffe0ff */
[----:B------:R-:W-:Y:S01]  /*1870*/  @!P1 IMAD R0, R12, R25, R13 ;  /* 0x000000190c009224 */ /* 0x000fe200078e020d */
[----:B------:R-:W-:Y:S01]  /*1880*/  @!P0 SHF.R.S32.HI R10, RZ, 0x1f, R46 ;  /* 0x0000001fff0a8819 */ /* 0x000fe2000001142e */
[----:B------:R-:W-:Y:S01]  /*1890*/  @!P0 IMAD R5, R19, R46, RZ ;  /* 0x0000002e13058224 */ /* 0x000fe200078e02ff */
[----:B------:R-:W-:Y:S01]  /*18a0*/  @!P1 MOV R16, R8 ;  /* 0x0000000800109202 */ /* 0x000fe20000000f00 */
[----:B------:R-:W-:Y:S02]  /*18b0*/  @!P1 IMAD.IADD R23, R9, 0x1, R0 ;  /* 0x0000000109179824 */ /* 0x000fe400078e0200 */
[----:B------:R-:W-:-:S04]  /*18c0*/  @P0 IMAD.WIDE.U32 R8, R2, R45, RZ ;  /* 0x0000002d02080225 */ /* 0x000fc800078e00ff */
[C---:B------:R-:W-:Y:S02]  /*18d0*/  @!P0 IMAD R5, R18.reuse, R10, R5 ;  /* 0x0000000a12058224 */ /* 0x040fe400078e0205 */
[----:B------:R-:W-:Y:S01]  /*18e0*/  @P0 IMAD.MOV.U32 R10, RZ, RZ, R8 ;  /* 0x000000ffff0a0224 */ /* 0x000fe200078e0008 */
[----:B------:R-:W-:Y:S01]  /*18f0*/  SHF.R.S32.HI R8, RZ, 0x1f, R32 ;  /* 0x0000001fff087819 */ /* 0x000fe20000011420 */
[----:B------:R-:W-:-:S03]  /*1900*/  @!P0 IMAD.WIDE.U32 R18, R18, R46, RZ ;  /* 0x0000002e12128225 */ /* 0x000fc600078e00ff */
[----:B------:R-:W-:Y:S01]  /*1910*/  LEA.HI R8, R8, R70, RZ, 0x2 ;  /* 0x0000004608087211 */ /* 0x000fe200078f10ff */
[----:B------:R-:W-:Y:S02]  /*1920*/  @P0 IMAD R0, R3, R45, RZ ;  /* 0x0000002d03000224 */ /* 0x000fe400078e02ff */
[----:B------:R-:W-:Y:S01]  /*1930*/  @!P0 IMAD.MOV.U32 R10, RZ, RZ, R18 ;  /* 0x000000ffff0a8224 */ /* 0x000fe200078e0012 */
[----:B------:R-:W-:Y:S02]  /*1940*/  LOP3.LUT R8, R8, 0xffffffc, RZ, 0xc0, !PT ;  /* 0x0ffffffc08087812 */ /* 0x000fe400078ec0ff */
[----:B------:R-:W-:Y:S02]  /*1950*/  @P0 IADD3 R0, R9, R0, RZ ;  /* 0x0000000009000210 */ /* 0x000fe40007ffe0ff */
[----:B------:R-:W-:Y:S01]  /*1960*/  @!P0 IADD3 R0, R19, R5, RZ ;  /* 0x0000000513008210 */ /* 0x000fe20007ffe0ff */
[----:B------:R-:W-:Y:S01]  /*1970*/  IMAD.IADD R8, R70, 0x1, -R8 ;  /* 0x0000000146087824 */ /* 0x000fe200078e0a08 */
[----:B------:R-:W-:-:S02]  /*1980*/  SHF.R.S32.HI R18, RZ, 0x1f, R241 ;  /* 0x0000001fff127819 */ /* 0x000fc400000114f1 */
[----:B------:R-:W-:Y:S02]  /*1990*/  IADD3 R10, P0, R241, R10, RZ ;  /* 0x0000000af10a7210 */ /* 0x000fe40007f1e0ff */
[----:B------:R-:W-:Y:S01]  /*19a0*/  SHF.R.S32.HI R5, RZ, 0x1f, R4 ;  /* 0x0000001fff057819 */ /* 0x000fe20000011404 */
[----:B------:R-:W-:Y:S01]  /*19b0*/  @!P1 IMAD.IADD R31, R11, 0x1, R22 ;  /* 0x000000010b1f9824 */ /* 0x000fe200078e0216 */
[----:B------:R-:W-:Y:S01]  /*19c0*/  IADD3.X R11, R18, R0, RZ, P0, !PT ;  /* 0x00000000120b7210 */ /* 0x000fe200007fe4ff */
[----:B------:R-:W-:Y:S01]  /*19d0*/  IMAD.IADD R22, R192, 0x1, -R193 ;  /* 0x00000001c0167824 */ /* 0x000fe200078e0ac1 */
[----:B------:R-:W-:Y:S01]  /*19e0*/  LEA R0, R8, R71, 0x4 ;  /* 0x0000004708007211 */ /* 0x000fe200078e20ff */
[----:B------:R-:W-:Y:S01]  /*19f0*/  IMAD.WIDE R44, R37, 0x80, R4 ;  /* 0x00000080252c7825 */ /* 0x000fe200078e0204 */
[----:B------:R1:W-:Y:S04]  /*1a00*/  STL.64 [R1+0x80], R186 ;  /* 0x000080ba01007387 */ /* 0x0003e80000100a00 */
[----:B------:R1:W-:Y:S04]  /*1a10*/  STL.64 [R1+0x88], R38 ;  /* 0x0000882601007387 */ /* 0x0003e80000100a00 */
[----:B------:R1:W-:Y:S04]  /*1a20*/  STL [R1+0x314], R22 ;  /* 0x0003141601007387 */ /* 0x0003e80000100800 */
[----:B------:R1:W-:Y:S04]  /*1a30*/  STL [R1+0x318], R0 ;  /* 0x0003180001007387 */ /* 0x0003e80000100800 */
[----:B------:R1:W-:Y:S01]  /*1a40*/  STL.64 [R1+0x308], R44 ;  /* 0x0003082c01007387 */ /* 0x0003e20000100a00 */
[----:B------:R-:W-:Y:S01]  /*1a50*/  ISETP.GE.AND P1, PT, R4, R22, PT ;  /* 0x000000160400720c */ /* 0x000fe20003f26270 */
[----:B------:R-:W-:Y:S01]  /*1a60*/  IMAD R9, R21, R47, RZ ;  /* 0x0000002f15097224 */ /* 0x000fe200078e02ff */
[----:B------:R-:W-:Y:S01]  /*1a70*/  SHF.R.S32.HI R17, RZ, 0x1f, R47 ;  /* 0x0000001fff117819 */ /* 0x000fe2000001142f */
[----:B------:R-:W-:-:S04]  /*1a80*/  IMAD.WIDE.U32 R10, R47, R20, R10 ;  /* 0x000000142f0a7225 */ /* 0x000fc800078e000a */
[----:B------:R-:W-:Y:S02]  /*1a90*/  IMAD R9, R20, R17, R9 ;  /* 0x0000001114097224 */ /* 0x000fe400078e0209 */
[----:B------:R-:W-:-:S03]  /*1aa0*/  IMAD.SHL.U32 R236, R236, 0x2, RZ ;  /* 0x00000002ecec7824 */ /* 0x000fc600078e00ff */
[----:B------:R-:W-:Y:S01]  /*1ab0*/  IADD3 R9, R11, R9, RZ ;  /* 0x000000090b097210 */ /* 0x000fe20007ffe0ff */
[----:B------:R-:W-:Y:S05]  /*1ac0*/  @P1 BRA `(.L_x_1009) ;  /* 0x0000010000001947 */ /* 0x000fea0003800000 */
[----:B------:R-:W-:-:S13]  /*1ad0*/  ISETP.GE.AND P0, PT, R241, R48, PT ;  /* 0x00000030f100720c */ /* 0x000fda0003f06270 */
        /* <DEDUP_REMOVED lines=8> */
[----:B-----5:R-:W-:-:S04]  /*1b60*/  LEA R14, P0, R12, R6, 0x1 ;  /* 0x000000060c0e7211 */ /* 0x020fc800078008ff */
[----:B------:R-:W-:-:S04]  /*1b70*/  IADD3 R0, R13, R0, RZ ;  /* 0x000000000d007210 */ /* 0x000fc80007ffe0ff */
[----:B------:R-:W-:-:S05]  /*1b80*/  LEA.HI.X R15, R12, R7, R0, 0x1, P0 ;  /* 0x000000070c0f7211 */ /* 0x000fca00000f0c00 */
[----:B------:R-:W-:Y:S01]  /*1b90*/  @!PT LDS RZ, [RZ] ;  /* 0x00000000fffff984 */ /* 0x000fe20000000800 */
[----:B------:R-:W-:Y:S01]  /*1ba0*/  @!PT LDS RZ, [RZ] ;  /* 0x00000000fffff984 */ /* 0x000fe20000000800 */
[----:B------:R-:W-:Y:S01]  /*1bb0*/  @!PT LDS RZ, [RZ] ;  /* 0x00000000fffff984 */ /* 0x000fe20000000800 */
[----:B------:R1:W-:Y:S02]  /*1bc0*/  LDGSTS.E.BYPASS.LTC128B.128 [R236], [R14.64] ;  /* 0x000000000eec7fae */ /* 0x0003e4000b901d44 */
.L_x_1009:
[----:B------:R-:W-:Y:S05]  /*1bd0*/  BSYNC B0 ;  /* 0x0000000000007941 */ /* 0x000fea0003800000 */
.L_x_1008:
[----:B------:R-:W-:Y:S01]  /*1be0*/  IADD3 R21, R4, 0x20, RZ ;  /* 0x0000002004157810 */ /* 0x000fe20007ffe0ff */
[----:B------:R-:W-:Y:S03]  /*1bf0*/  BSSY B0, `(.L_x_1010) ;  /* 0x0000015000007945 */ /* 0x000fe60003800000 */
[----:B------:R-:W-:-:S13]  /*1c00*/  ISETP.GE.AND P0, PT, R21, R22, PT ;  /* 0x000000161500720c */ /* 0x000fda0003f06270 */
[----:B------:R-:W-:Y:S05]  /*1c10*/  @P0 BRA `(.L_x_1011) ;  /* 0x0000012000000947 */ /* 0x000fea0003800000 */
[----:B-1----:R-:W3:Y:S02]  /*1c20*/  LDL R0, [R1] ;  /* 0x0000000001007983 */ /* 0x002ee40000100800 */
[----:B---3--:R-:W-:-:S13]  /*1c30*/  ISETP.GE.AND P0, PT, R241, R0, PT ;  /* 0x00000000f100720c */ /* 0x008fda0003f06270 */
[----:B------:R1:W-:Y:S01]  /*1c40*/  @P0 STS.128 [R236+0x800], RZ ;  /* 0x000800ffec000388 */ /* 0x0003e20000000c00 */
[----:B------:R-:W-:Y:S05]  /*1c50*/  @P0 BRA `(.L_x_1011) ;  /* 0x000000e000000947 */ /* 0x000fea0003800000 */
[----:B------:R-:W-:Y:S02]  /*1c60*/  IADD3 R0, P0, R44, 0x20, RZ ;  /* 0x000000202c007810 */ /* 0x000fe40007f1e0ff */
[----:B------:R-:W-:-:S03]  /*1c70*/  MOV R13, R9 ;  /* 0x00000009000d7202 */ /* 0x000fc60000000f00 */
[----:B------:R-:W-:-:S04]  /*1c80*/  IMAD.X R12, RZ, RZ, R45, P0 ;  /* 0x000000ffff0c7224 */ /* 0x000fc800000e062d */
[----:B------:R-:W-:Y:S02]  /*1c90*/  IMAD R14, R12, R2, RZ ;  /* 0x000000020c0e7224 */ /* 0x000fe400078e02ff */
[----:B------:R-:W-:-:S04]  /*1ca0*/  IMAD.MOV.U32 R12, RZ, RZ, R10 ;  /* 0x000000ffff0c7224 */ /* 0x000fc800078e000a */
        /* <DEDUP_REMOVED lines=8> */
[----:B------:R3:W-:Y:S02]  /*1d30*/  LDGSTS.E.BYPASS.LTC128B.128 [R236+0x800], [R14.64] ;  /* 0x008000000eec7fae */ /* 0x0007e4000b901d44 */
.L_x_1011:
[----:B------:R-:W-:Y:S05]  /*1d40*/  BSYNC B0 ;  /* 0x0000000000007941 */ /* 0x000fea0003800000 */
.L_x_1010:
[----:B------:R-:W-:Y:S01]  /*1d50*/  IADD3 R20, R4, 0x40, RZ ;  /* 0x0000004004147810 */ /* 0x000fe20007ffe0ff */
[----:B------:R-:W-:Y:S03]  /*1d60*/  BSSY B0, `(.L_x_1012) ;  /* 0x0000015000007945 */ /* 0x000fe60003800000 */
[----:B------:R-:W-:-:S13]  /*1d70*/  ISETP.GE.AND P0, PT, R20, R22, PT ;  /* 0x000000161400720c */ /* 0x000fda0003f06270 */
[----:B------:R-:W-:Y:S05]  /*1d80*/  @P0 BRA `(.L_x_1013) ;  /* 0x0000012000000947 */ /* 0x000fea0003800000 */
[----:B-1----:R-:W4:Y:S02]  /*1d90*/  LDL R0, [R1] ;  /* 0x0000000001007983 */ /* 0x002f240000100800 */
[----:B----4-:R-:W-:-:S13]  /*1da0*/  ISETP.GE.AND P0, PT, R241, R0, PT ;  /* 0x00000000f100720c */ /* 0x010fda0003f06270 */
[----:B------:R1:W-:Y:S01]  /*1db0*/  @P0 STS.128 [R236+0x1000], RZ ;  /* 0x001000ffec000388 */ /* 0x0003e20000000c00 */
[----:B------:R-:W-:Y:S05]  /*1dc0*/  @P0 BRA `(.L_x_1013) ;  /* 0x000000e000000947 */ /* 0x000fea0003800000 */
[----:B------:R-:W-:Y:S02]  /*1dd0*/  IADD3 R0, P0, R44, 0x40, RZ ;  /* 0x000000402c007810 */ /* 0x000fe40007f1e0ff */
[----:B------:R-:W-:-:S03]  /*1de0*/  MOV R13, R9 ;  /* 0x00000009000d7202 */ /* 0x000fc60000000f00 */
[----:B------:R-:W-:-:S04]  /*1df0*/  IMAD.X R12, RZ, RZ, R45, P0 ;  /* 0x000000ffff0c7224 */ /* 0x000fc800000e062d */
[----:B---3--:R-:W-:Y:S02]  /*1e00*/  IMAD R14, R12, R2, RZ ;  /* 0x000000020c0e7224 */ /* 0x008fe400078e02ff */
        /* <DEDUP_REMOVED lines=10> */
.L_x_1013:
[----:B------:R-:W-:Y:S05]  /*1eb0*/  BSYNC B0 ;  /* 0x0000000000007941 */ /* 0x000fea0003800000 */
.L_x_1012:
        /* <DEDUP_REMOVED lines=8> */
[----:B------:R-:W-:-:S04]  /*1f40*/  IADD3 R0, P0, R44, 0x60, RZ ;  /* 0x000000602c007810 */ /* 0x000fc80007f1e0ff */
[----:B------:R-:W-:-:S05]  /*1f50*/  IADD3.X R8, RZ, R45, RZ, P0, !PT ;  /* 0x0000002dff087210 */ /* 0x000fca00007fe4ff */
[----:B------:R-:W-:Y:S01]  /*1f60*/  IMAD R11, R8, R2, RZ ;  /* 0x00000002080b7224 */ /* 0x000fe200078e02ff */
[----:B------:R-:W-:-:S03]  /*1f70*/  MOV R8, R10 ;  /* 0x0000000a00087202 */ /* 0x000fc60000000f00 */
[-C--:B------:R-:W-:Y:S02]  /*1f80*/  IMAD R3, R3, R0.reuse, R11 ;  /* 0x0000000003037224 */ /* 0x080fe400078e020b */
[----:B------:R-:W-:-:S05]  /*1f90*/  IMAD.WIDE.U32 R8, R2, R0, R8 ;  /* 0x0000000002087225 */ /* 0x000fca00078e0008 */
[----:B-----5:R-:W-:Y:S02]  /*1fa0*/  LEA R2, P0, R8, R6, 0x1 ;  /* 0x0000000608027211 */ /* 0x020fe400078008ff */
[----:B------:R-:W-:-:S04]  /*1fb0*/  IADD3 R3, R9, R3, RZ ;  /* 0x0000000309037210 */ /* 0x000fc80007ffe0ff */
[----:B------:R-:W-:-:S05]  /*1fc0*/  LEA.HI.X R3, R8, R7, R3, 0x1, P0 ;  /* 0x0000000708037211 */ /* 0x000fca00000f0c03 */
[----:B------:R-:W-:Y:S01]  /*1fd0*/  @!PT LDS RZ, [RZ] ;  /* 0x00000000fffff984 */ /* 0x000fe20000000800 */
[----:B------:R-:W-:Y:S01]  /*1fe0*/  @!PT LDS RZ, [RZ] ;  /* 0x00000000fffff984 */ /* 0x000fe20000000800 */
[----:B------:R-:W-:Y:S01]  /*1ff0*/  @!PT LDS RZ, [RZ] ;  /* 0x00000000fffff984 */ /* 0x000fe20000000800 */
[----:B------:R4:W-:Y:S02]  /*2000*/  LDGSTS.E.BYPASS.LTC128B.128 [R236+0x1800], [R2.64] ;  /* 0x0180000002ec7fae */ /* 0x0009e4000b901d44 */
.L_x_1015:
[----:B------:R-:W-:Y:S05]  /*2010*/  BSYNC B0 ;  /* 0x0000000000007941 */ /* 0x000fea0003800000 */
.L_x_1014:
[----:B-----5:R-:W-:Y:S01]  /*2020*/  IABS R6, R24 ;  /* 0x0000001800067213 */ /* 0x020fe20000000000 */
[----:B------:R-:W-:Y:S01]  /*2030*/  IMAD R9, R219, R4, RZ ;  /* 0x00000004db097224 */ /* 0x000fe200078e02ff */
[----:B------:R-:W-:Y:S01]  /*2040*/  IABS R7, R24 ;  /* 0x0000001800077213 */ /* 0x000fe20000000000 */
[C---:B------:R-:W-:Y:S01]  /*2050*/  IMAD.SHL.U32 R206, R218.reuse, 0x80, RZ ;  /* 0x00000080dace7824 */ /* 0x040fe200078e00ff */
[----:B----4-:R-:W4:Y:S01]  /*2060*/  I2F.RP R2, R6 ;  /* 0x0000000600027306 */ /* 0x010f220000209400 */
[----:B------:R-:W-:Y:S01]  /*2070*/  IABS R8, R47 ;  /* 0x0000002f00087213 */ /* 0x000fe20000000000 */
[----:B------:R-:W-:Y:S01]  /*2080*/  IMAD R12, R218, R5, R9 ;  /* 0x00000005da0c7224 */ /* 0x000fe200078e0209 */
[----:B-1----:R-:W-:Y:S01]  /*2090*/  LEA.HI R22, R34, R36, RZ, 0x4 ;  /* 0x0000002422167211 */ /* 0x002fe200078f20ff */
[----:B------:R-:W-:Y:S01]  /*20a0*/  BSSY B0, `(.L_x_1016) ;  /* 0x0000052000007945 */ /* 0x000fe20003800000 */
[----:B------:R-:W-:Y:S02]  /*20b0*/  SHF.L.U64.HI R223, R218, 0x7, R219 ;  /* 0x00000007dadf7819 */ /* 0x000fe400000102db */
[----:B------:R-:W-:-:S04]  /*20c0*/  IADD3 R172, R238, -0x1, RZ ;  /* 0xffffffffeeac7810 */ /* 0x000fc80007ffe0ff */
[----:B------:R-:W-:Y:S01]  /*20d0*/  SHF.R.S32.HI R13, RZ, 0x1f, R172 ;  /* 0x0000001fff0d7819 */ /* 0x000fe200000114ac */
[----:B----4-:R-:W1:Y:S02]  /*20e0*/  MUFU.RCP R2, R2 ;  /* 0x0000000200027308 */ /* 0x010e640000001000 */
        /* <DEDUP_REMOVED lines=16> */
[----:B---3--:R-:W-:-:S05]  /*21f0*/  IMAD.IADD R14, R36, 0x1, -R8 ;  /* 0x00000001240e7824 */ /* 0x008fca00078e0a08 */
[----:B------:R-:W-:Y:S01]  /*2200*/  LEA.HI R15, R14, R14, RZ, 0x1 ;  /* 0x0000000e0e0f7211 */ /* 0x000fe200078f08ff */
[----:B------:R-:W-:Y:S01]  /*2210*/  @!P3 IMAD.IADD R2, R2, 0x1, -R6 ;  /* 0x000000010202b824 */ /* 0x000fe200078e0a06 */
[----:B------:R-:W-:Y:S02]  /*2220*/  @!P3 IADD3 R0, R0, 0x1, RZ ;  /* 0x000000010000b810 */ /* 0x000fe40007ffe0ff */
[----:B------:R-:W-:Y:S02]  /*2230*/  SHF.R.S32.HI R10, RZ, 0x1, R15 ;  /* 0x00000001ff0a7819 */ /* 0x000fe4000001140f */
[----:B------:R-:W-:Y:S02]  /*2240*/  ISETP.GE.U32.AND P4, PT, R2, R6, PT ;  /* 0x000000060200720c */ /* 0x000fe40003f86070 */
[C---:B------:R-:W-:Y:S02]  /*2250*/  IADD3 R6, P0, R241.reuse, R30, RZ ;  /* 0x0000001ef1067210 */ /* 0x040fe40007f1e0ff */
[----:B------:R-:W-:-:S03]  /*2260*/  IADD3 R2, P1, R241, R16, RZ ;  /* 0x00000010f1027210 */ /* 0x000fc60007f3e0ff */
[----:B------:R-:W-:Y:S01]  /*2270*/  IMAD.X R7, R18, 0x1, R31, P0 ;  /* 0x0000000112077824 */ /* 0x000fe200000e061f */
        /* <DEDUP_REMOVED lines=40> */
[----:B------:R-:W3:Y:S02]  /*2500*/  LDL R32, [R1] ;  /* 0x0000000001207983 */ /* 0x000ee40000100800 */
[----:B---3--:R-:W-:-:S13]  /*2510*/  ISETP.GE.AND P0, PT, R241, R32, PT ;  /* 0x00000020f100720c */ /* 0x008fda0003f06270 */
        /* <DEDUP_REMOVED lines=10> */
.L_x_1017:
[----:B------:R-:W-:Y:S05]  /*25c0*/  BSYNC B0 ;  /* 0x0000000000007941 */ /* 0x000fea0003800000 */
.L_x_1016:
[----:B------:R-:W-:Y:S01]  /*25d0*/  ISETP.GE.AND P0, PT, R21, R12, PT ;  /* 0x0000000c1500720c */ /* 0x000fe20003f06270 */
[----:B------:R-:W-:Y:S01]  /*25e0*/  BSSY B0, `(.L_x_1018) ;  /* 0x0000010000007945 */ /* 0x000fe20003800000 */
[C---:B------:R-:W-:Y:S01]  /*25f0*/  SHF.L.U64.HI R184, R218.reuse, 0x5, R219 ;  /* 0x00000005dab87819 */ /* 0x040fe200000102db */
[----:B------:R-:W-:-:S10]  /*2600*/  IMAD.SHL.U32 R133, R218, 0x20, RZ ;  /* 0x00000020da857824 */ /* 0x000fd400078e00ff */
[----:B------:R-:W-:Y:S05]  /*2610*/  @P0 BRA `(.L_x_1019) ;  /* 0x000000c000000947 */ /* 0x000fea0003800000 */
[----:B------:R-:W5:Y:S02]  /*2620*/  LDL R0, [R1] ;  /* 0x0000000001007983 */ /* 0x000f640000100800 */
[----:B-----5:R-:W-:-:S13]  /*2630*/  ISETP.GE.AND P0, PT, R241, R0, PT ;  /* 0x00000000f100720c */ /* 0x020fda0003f06270 */
[----:B------:R1:W-:Y:S01]  /*2640*/  @P0 STS.128 [R236+0x2800], RZ ;  /* 0x002800ffec000388 */ /* 0x0003e20000000c00 */
[----:B------:R-:W-:Y:S05]  /*2650*/  @P0 BRA `(.L_x_1019) ;  /* 0x0000008000000947 */ /* 0x000fea0003800000 */
[----:B------:R-:W-:-:S05]  /*2660*/  IADD3 R0, P0, R133, R6, RZ ;  /* 0x0000000685007210 */ /* 0x000fca0007f1e0ff */
[----:B------:R-:W-:Y:S01]  /*2670*/  IMAD.X R2, R184, 0x1, R9, P0 ;  /* 0x00000001b8027824 */ /* 0x000fe200000e0609 */
[----:B----4-:R-:W-:-:S04]  /*2680*/  LEA R10, P0, R0, R186, 0x1 ;  /* 0x000000ba000a7211 */ /* 0x010fc800078008ff */
[----:B------:R-:W-:-:S05]  /*2690*/  LEA.HI.X R11, R0, R187, R2, 0x1, P0 ;  /* 0x000000bb000b7211 */ /* 0x000fca00000f0c02 */
[----:B------:R-:W-:Y:S01]  /*26a0*/  @!PT LDS RZ, [RZ] ;  /* 0x00000000fffff984 */ /* 0x000fe20000000800 */
[----:B------:R-:W-:Y:S01]  /*26b0*/  @!PT LDS RZ, [RZ] ;  /* 0x00000000fffff984 */ /* 0x000fe20000000800 */
[----:B------:R-:W-:Y:S01]  /*26c0*/  @!PT LDS RZ, [RZ] ;  /* 0x00000000fffff984 */ /* 0x000fe20000000800 */
[----:B------:R4:W-:Y:S04]  /*26d0*/  LDGSTS.E.BYPASS.LTC128B.128 [R236+0x2800], [R10.64] ;  /* 0x028000000aec7fae */ /* 0x0009e8000b901d44 */
.L_x_1019:
[----:B------:R-:W-:Y:S05]  /*26e0*/  BSYNC B0 ;  /* 0x0000000000007941 */ /* 0x000fea0003800000 */
.L_x_1018:
[----:B------:R-:W-:Y:S01]  /*26f0*/  ISETP.GE.AND P0, PT, R20, R12, PT ;  /* 0x0000000c1400720c */ /* 0x000fe20003f06270 */
[----:B------:R-:W-:-:S12]  /*2700*/  BSSY B0, `(.L_x_1020) ;  /* 0x000000e000007945 */ /* 0x000fd80003800000 */
[----:B------:R-:W-:Y:S05]  /*2710*/  @P0 BRA `(.L_x_1021) ;  /* 0x000000c000000947 */ /* 0x000fea0003800000 */
[----:B------:R-:W5:Y:S02]  /*2720*/  LDL R0, [R1] ;  /* 0x0000000001007983 */ /* 0x000f640000100800 */
[----:B-----5:R-:W-:-:S13]  /*2730*/  ISETP.GE.AND P0, PT, R241, R0, PT ;  /* 0x00000000f100720c */ /* 0x020fda0003f06270 */
[----:B------:R1:W-:Y:S01]  /*2740*/  @P0 STS.128 [R236+0x3000], RZ ;  /* 0x003000ffec000388 */ /* 0x0003e20000000c00 */
[----:B------:R-:W-:Y:S05]  /*2750*/  @P0 BRA `(.L_x_1021) ;  /* 0x0000008000000947 */ /* 0x000fea0003800000 */
[----:B------:R-:W-:-:S04]  /*2760*/  LEA R0, P0, R218, R6, 0x6 ;  /* 0x00000006da007211 */ /* 0x000fc800078030ff */
[----:B------:R-:W-:Y:S02]  /*2770*/  LEA.HI.X R2, R218, R9, R219, 0x6, P0 ;  /* 0x00000009da027211 */ /* 0x000fe400000f34db */
[----:B----4-:R-:W-:-:S04]  /*2780*/  LEA R10, P0, R0, R186, 0x1 ;  /* 0x000000ba000a7211 */ /* 0x010fc800078008ff */
[----:B------:R-:W-:-:S05]  /*2790*/  LEA.HI.X R11, R0, R187, R2, 0x1, P0 ;  /* 0x000000bb000b7211 */ /* 0x000fca00000f0c02 */
[----:B------:R-:W-:Y:S01]  /*27a0*/  @!PT LDS RZ, [RZ] ;  /* 0x00000000fffff984 */ /* 0x000fe20000000800 */
[----:B------:R-:W-:Y:S01]  /*27b0*/  @!PT LDS RZ, [RZ] ;  /* 0x00000000fffff984 */ /* 0x000fe20000000800 */
[----:B------:R-:W-:Y:S01]  /*27c0*/  @!PT LDS RZ, [RZ] ;  /* 0x00000000fffff984 */ /* 0x000fe20000000800 */
[----:B------:R4:W-:Y:S04]  /*27d0*/  LDGSTS.E.BYPASS.LTC128B.128 [R236+0x3000], [R10.64] ;  /* 0x030000000aec7fae */ /* 0x0009e8000b901d44 */
.L_x_1021:
[----:B------:R-:W-:Y:S05]  /*27e0*/  BSYNC B0 ;  /* 0x0000000000007941 */ /* 0x000fea0003800000 */
.L_x_1020:
[----:B------:R-:W-:Y:S01]  /*27f0*/  ISETP.GE.AND P0, PT, R19, R12, PT ;  /* 0x0000000c1300720c */ /* 0x000fe20003f06270 */
[----:B------:R-:W-:-:S12]  /*2800*/  BSSY B0, `(.L_x_1022) ;  /* 0x0000010000007945 */ /* 0x000fd80003800000 */
[----:B------:R-:W-:Y:S05]  /*2810*/  @P0 BRA `(.L_x_1023) ;  /* 0x000000e000000947 */ /* 0x000fea0003800000 */
[----:B------:R-:W5:Y:S02]  /*2820*/  LDL R0, [R1] ;  /* 0x0000000001007983 */ /* 0x000f640000100800 */
[----:B-----5:R-:W-:-:S13]  /*2830*/  ISETP.GE.AND P0, PT, R241, R0, PT ;  /* 0x00000000f100720c */ /* 0x020fda0003f06270 */
        /* <DEDUP_REMOVED lines=12> */
.L_x_1023:
[----:B------:R-:W-:Y:S05]  /*2900*/  BSYNC B0 ;  /* 0x0000000000007941 */ /* 0x000fea0003800000 */
.L_x_1022:
[----:B-12---:R-:W2:Y:S04]  /*2910*/  LD.E.64 R6, [R134.64+0x1b8] ;  /* 0x0001b80486067980 */ /* 0x006ea8000c101b00 */
[----:B------:R-:W0:Y:S04]  /*2920*/  LDGDEPBAR ;  /* 0x00000000000079af */ /* 0x000e280000000000 */
[----:B------:R1:W5:Y:S04]  /*2930*/  LD.E R69, [R134.64+0x184] ;  /* 0x0001840486457980 */ /* 0x000368000c101900 */
[----:B------:R1:W5:Y:S01]  /*2940*/  LD.E R132, [R134.64+0x188] ;  /* 0x0001880486847980 */ /* 0x000362000c101900 */
[----:B--2---:R-:W-:-:S04]  /*2950*/  ISETP.NE.U32.AND P1, PT, R6, RZ, PT ;  /* 0x000000ff0600720c */ /* 0x004fc80003f25070 */
[----:B------:R-:W-:-:S13]  /*2960*/  ISETP.NE.AND.EX P1, PT, R7, RZ, PT, P1 ;  /* 0x000000ff0700720c */ /* 0x000fda0003f25310 */
[----:B------:R-:W2:Y:S01]  /*2970*/  @P1 LD.E.64 R8, [R134.64+0x1c0] ;  /* 0x0001c00486081980 */ /* 0x000ea2000c101b00 */
[----:B------:R-:W-:Y:S01]  /*2980*/  @P1 SHF.R.S32.HI R5, RZ, 0x1f, R46 ;  /* 0x0000001fff051819 */ /* 0x000fe2000001142e */
[----:B------:R-:W-:Y:S02]  /*2990*/  @P1 IMAD.MOV.U32 R16, RZ, RZ, R47 ;  /* 0x000000ffff101224 */ /* 0x000fe400078e002f */
[----:B---3--:R-:W3:Y:S01]  /*29a0*/  @P1 LD.E R2, [R134.64+0xd8] ;  /* 0x0000d80486021980 */ /* 0x008ee2000c101900 */
[C---:B------:R-:W-:Y:S01]  /*29b0*/  SHF.L.U64.HI R26, R40.reuse, 0x7, R41 ;  /* 0x00000007281a7819 */ /* 0x040fe20000010229 */
[----:B------:R-:W-:Y:S01]  /*29c0*/  IMAD.MOV.U32 R24, RZ, RZ, R44 ;  /* 0x000000ffff187224 */ /* 0x000fe200078e002c */
[----:B------:R-:W-:Y:S01]  /*29d0*/  SHF.L.U32 R23, R40, 0x7, RZ ;  /* 0x0000000728177819 */ /* 0x000fe200000006ff */
[----:B--2---:R-:W-:Y:S02]  /*29e0*/  @P1 IMAD R0, R9, R46, RZ ;  /* 0x0000002e09001224 */ /* 0x004fe400078e02ff */
[----:B----4-:R-:W-:-:S04]  /*29f0*/  @P1 IMAD.WIDE.U32 R10, R46, R8, R16 ;  /* 0x000000082e0a1225 */ /* 0x010fc800078e0010 */
[----:B------:R-:W-:Y:S01]  /*2a00*/  @P1 IMAD R8, R8, R5, R0 ;  /* 0x0000000508081224 */ /* 0x000fe200078e0200 */
[----:B------:R-:W-:-:S03]  /*2a10*/  @P1 LEA R6, P0, R10, R6, 0x2 ;  /* 0x000000060a061211 */ /* 0x000fc600078010ff */
[----:B------:R-:W-:-:S05]  /*2a20*/  @P1 IMAD.IADD R8, R11, 0x1, R8 ;  /* 0x000000010b081824 */ /* 0x000fca00078e0208 */
[----:B------:R-:W-:-:S05]  /*2a30*/  @P1 LEA.HI.X R7, R10, R7, R8, 0x2, P0 ;  /* 0x000000070a071211 */ /* 0x000fca00000f1408 */
[----:B------:R2:W4:Y:S01]  /*2a40*/  @P1 LD.E R6, [R6.64] ;  /* 0x0000000406061980 */ /* 0x000522000c101900 */
[----:B------:R-:W-:-:S04]  /*2a50*/  DEPBAR.LE SB0, 0x0 ;  /* 0x000080000000791a */ /* 0x000fc80000000000 */
[----:B------:R-:W-:Y:S01]  /*2a60*/  WARPSYNC 0xffffffff ;  /* 0xffffffff00007948 */ /* 0x000fe20003800000 */
[----:B------:R-:W-:Y:S01]  /*2a70*/  ISETP.GE.AND P0, PT, R4, R12, PT ;  /* 0x0000000c0400720c */ /* 0x000fe20003f06270 */
[----:B------:R-:W-:Y:S06]  /*2a80*/  BAR.SYNC.DEFER_BLOCKING 0x0 ;  /* 0x0000000000007b1d */ /* 0x000fec0000010000 */
[----:B------:R1:W-:Y:S04]  /*2a90*/  STL [R1+0x238], R26 ;  /* 0x0002381a01007387 */ /* 0x0003e80000100800 */
[----:B------:R1:W-:Y:S04]  /*2aa0*/  STL [R1+0x234], R23 ;  /* 0x0002341701007387 */ /* 0x0003e80000100800 */
[----:B------:R1:W-:Y:S01]  /*2ab0*/  STL.64 [R1+0x2f0], R24 ;  /* 0x0002f01801007387 */ /* 0x0003e20000100a00 */
[----:B---3--:R-:W4:Y:S03]  /*2ac0*/  @P1 MUFU.RCP R2, R2 ;  /* 0x0000000200021308 */ /* 0x008f260000001000 */
[----:B------:R1:W-:Y:S04]  /*2ad0*/  @P0 STS [R236+0x4000], RZ ;  /* 0x004000ffec000388 */ /* 0x0003e80000000800 */
[----:B------:R1:W-:Y:S04]  /*2ae0*/  @P0 STS [R236+0x4004], RZ ;  /* 0x004004ffec000388 */ /* 0x0003e80000000800 */
[----:B------:R1:W-:Y:S01]  /*2af0*/  @P0 STS.64 [R236+0x4008], RZ ;  /* 0x004008ffec000388 */ /* 0x0003e20000000a00 */
[----:B------:R-:W-:Y:S01]  /*2b00*/  IMAD R0, R26, R172, RZ ;  /* 0x000000ac1a007224 */ /* 0x000fe200078e02ff */
[----:B--2---:R-:W-:Y:S01]  /*2b10*/  SHF.L.U32 R7, R36, 0x1, RZ ;  /* 0x0000000124077819 */ /* 0x004fe200000006ff */
[-C--:B------:R-:W-:Y:S01]  /*2b20*/  IMAD.WIDE.U32 R4, R172, R23.reuse, R24 ;  /* 0x00000017ac047225 */ /* 0x080fe200078e0018 */
[----:B------:R-:W-:Y:S03]  /*2b30*/  BSSY B0, `(.L_x_1024) ;  /* 0x0000015000007945 */ /* 0x000fe60003800000 */
[----:B------:R-:W-:Y:S01]  /*2b40*/  IMAD R0, R13, R23, R0 ;  /* 0x000000170d007224 */ /* 0x000fe200078e0200 */
[----:B------:R-:W-:Y:S01]  /*2b50*/  LOP3.LUT R185, R7, 0x6, RZ, 0xc0, !PT ;  /* 0x0000000607b97812 */ /* 0x000fe200078ec0ff */
[----:B------:R-:W-:Y:S01]  /*2b60*/  IMAD.MOV.U32 R222, RZ, RZ, RZ ;  /* 0x000000ffffde7224 */ /* 0x000fe200078e00ff */
[----:B------:R-:W-:Y:S01]  /*2b70*/  LEA R240, R37, R70, 0x3 ;  /* 0x0000004625f07211 */ /* 0x000fe200078e18ff */
[----:B------:R-:W-:Y:S01]  /*2b80*/  IMAD.IADD R7, R5, 0x1, R0 ;  /* 0x0000000105077824 */ /* 0x000fe200078e0200 */
[----:B------:R-:W-:Y:S01]  /*2b90*/  IADD3 R249, R42, -0x4ab325aa, RZ ;  /* 0xb54cda562af97810 */ /* 0x000fe20007ffe0ff */
[----:B----4-:R-:W-:Y:S01]  /*2ba0*/  @P1 FMUL.FTZ R222, R6, R2 ;  /* 0x0000000206de1220 */ /* 0x010fe20000410000 */
[----:B------:R-:W-:Y:S05]  /*2bb0*/  @P0 BRA `(.L_x_1025) ;  /* 0x000000c000000947 */ /* 0x000fea0003800000 */
[----:B-1----:R-:W2:Y:S02]  /*2bc0*/  LDL R23, [R1] ;  /* 0x0000000001177983 */ /* 0x002ea40000100800 */
[----:B--2---:R-:W-:-:S13]  /*2bd0*/  ISETP.GE.AND P0, PT, R241, R23, PT ;  /* 0x00000017f100720c */ /* 0x004fda0003f06270 */
        /* <DEDUP_REMOVED lines=10> */
.L_x_1025:
[----:B-1----:R-:W-:Y:S05]  /*2c80*/  BSYNC B0 ;  /* 0x0000000000007941 */ /* 0x002fea0003800000 */
.L_x_1024:
[----:B------:R-:W-:Y:S01]  /*2c90*/  ISETP.GE.AND P0, PT, R21, R12, PT ;  /* 0x0000000c1500720c */ /* 0x000fe20003f06270 */
[----:B------:R-:W-:-:S12]  /*2ca0*/  BSSY B0, `(.L_x_1026) ;  /* 0x000000f000007945 */ /* 0x000fd80003800000 */
[----:B------:R1:W-:Y:S01]  /*2cb0*/  @P0 STS.128 [R236+0x4800], RZ ;  /* 0x004800ffec000388 */ /* 0x0003e20000000c00 */
[----:B------:R-:W-:Y:S05]  /*2cc0*/  @P0 BRA `(.L_x_1027) ;  /* 0x000000c000000947 */ /* 0x000fea0003800000 */
[----:B------:R-:W3:Y:S02]  /*2cd0*/  LDL R0, [R1] ;  /* 0x0000000001007983 */ /* 0x000ee40000100800 */
[----:B---3--:R-:W-:-:S13]  /*2ce0*/  ISETP.GE.AND P0, PT, R241, R0, PT ;  /* 0x00000000f100720c */ /* 0x008fda0003f06270 */
[----:B------:R3:W-:Y:S01]  /*2cf0*/  @P0 STS.128 [R236+0x4800], RZ ;  /* 0x004800ffec000388 */ /* 0x0007e20000000c00 */
[----:B------:R-:W-:Y:S05]  /*2d00*/  @P0 BRA `(.L_x_1027) ;  /* 0x0000008000000947 */ /* 0x000fea0003800000 */
[----:B------:R-:W-:-:S04]  /*2d10*/  LEA R0, P0, R40, R4, 0x5 ;  /* 0x0000000428007211 */ /* 0x000fc800078028ff */
[----:B------:R-:W-:Y:S02]  /*2d20*/  LEA.HI.X R2, R40, R7, R41, 0x5, P0 ;  /* 0x0000000728027211 */ /* 0x000fe400000f2c29 */
[----:B--2---:R-:W-:-:S04]  /*2d30*/  LEA R8, P0, R0, R38, 0x1 ;  /* 0x0000002600087211 */ /* 0x004fc800078008ff */
[----:B------:R-:W-:-:S05]  /*2d40*/  LEA.HI.X R9, R0, R39, R2, 0x1, P0 ;  /* 0x0000002700097211 */ /* 0x000fca00000f0c02 */
[----:B------:R-:W-:Y:S01]  /*2d50*/  @!PT LDS RZ, [RZ] ;  /* 0x00000000fffff984 */ /* 0x000fe20000000800 */
[----:B------:R-:W-:Y:S01]  /*2d60*/  @!PT LDS RZ, [RZ] ;  /* 0x00000000fffff984 */ /* 0x000fe20000000800 */
[----:B------:R-:W-:Y:S01]  /*2d70*/  @!PT LDS RZ, [RZ] ;  /* 0x00000000fffff984 */ /* 0x000fe20000000800 */
[----:B------:R2:W-:Y:S04]  /*2d80*/  LDGSTS.E.BYPASS.LTC128B.128 [R236+0x4800], [R8.64] ;  /* 0x0480000008ec7fae */ /* 0x0005e8000b901d44 */
.L_x_1027:
[----:B------:R-:W-:Y:S05]  /*2d90*/  BSYNC B0 ;  /* 0x0000000000007941 */ /* 0x000fea0003800000 */
.L_x_1026:
[----:B------:R-:W-:Y:S01]  /*2da0*/  ISETP.GE.AND P0, PT, R20, R12, PT ;  /* 0x0000000c1400720c */ /* 0x000fe20003f06270 */
[----:B------:R-:W-:-:S12]  /*2db0*/  BSSY B0, `(.L_x_1028) ;  /* 0x000000f000007945 */ /* 0x000fd80003800000 */
[----:B------:R4:W-:Y:S01]  /*2dc0*/  @P0 STS.128 [R236+0x5000], RZ ;  /* 0x005000ffec000388 */ /* 0x0009e20000000c00 */
[----:B------:R-:W-:Y:S05]  /*2dd0*/  @P0 BRA `(.L_x_1029) ;  /* 0x000000c000000947 */ /* 0x000fea0003800000 */
[----:B--2---:R-:W2:Y:S02]  /*2de0*/  LDL R0, [R1] ;  /* 0x0000000001007983 */ /* 0x004ea40000100800 */
[----:B--2---:R-:W-:-:S13]  /*2df0*/  ISETP.GE.AND P0, PT, R241, R0, PT ;  /* 0x00000000f100720c */ /* 0x004fda0003f06270 */
[----:B------:R2:W-:Y:S01]  /*2e00*/  @P0 STS.128 [R236+0x5000], RZ ;  /* 0x005000ffec000388 */ /* 0x0005e20000000c00 */
[----:B------:R-:W-:Y:S05]  /*2e10*/  @P0 BRA `(.L_x_1029) ;  /* 0x0000008000000947 */ /* 0x000fea0003800000 */
[----:B------:R-:W-:-:S04]  /*2e20*/  LEA R0, P0, R40, R4, 0x6 ;  /* 0x0000000428007211 */ /* 0x000fc800078030ff */
[----:B------:R-:W-:Y:S02]  /*2e30*/  LEA.HI.X R2, R40, R7, R41, 0x6, P0 ;  /* 0x0000000728027211 */ /* 0x000fe400000f3429 */
[----:B------:R-:W-:-:S04]  /*2e40*/  LEA R8, P0, R0, R38, 0x1 ;  /* 0x0000002600087211 */ /* 0x000fc800078008ff */
[----:B------:R-:W-:-:S05]  /*2e50*/  LEA.HI.X R9, R0, R39, R2, 0x1, P0 ;  /* 0x0000002700097211 */ /* 0x000fca00000f0c02 */
[----:B------:R-:W-:Y:S01]  /*2e60*/  @!PT LDS RZ, [RZ] ;  /* 0x00000000fffff984 */ /* 0x000fe20000000800 */
[----:B------:R-:W-:Y:S01]  /*2e70*/  @!PT LDS RZ, [RZ] ;  /* 0x00000000fffff984 */ /* 0x000fe20000000800 */
[----:B------:R-:W-:Y:S01]  /*2e80*/  @!PT LDS RZ, [RZ] ;  /* 0x00000000fffff984 */ /* 0x000fe20000000800 */
[----:B------:R1:W-:Y:S04]  /*2e90*/  LDGSTS.E.BYPASS.LTC128B.128 [R236+0x5000], [R8.64] ;  /* 0x0500000008ec7fae */ /* 0x0003e8000b901d44 */
.L_x_1029:
[----:B------:R-:W-:Y:S05]  /*2ea0*/  BSYNC B0 ;  /* 0x0000000000007941 */ /* 0x000fea0003800000 */
.L_x_1028:
        /* <DEDUP_REMOVED lines=18> */
.L_x_1031:
[----:B------:R-:W-:Y:S05]  /*2fd0*/  BSYNC B0 ;  /* 0x0000000000007941 */ /* 0x000fea0003800000 */
.L_x_1030:
[----:B------:R-:W-:Y:S01]  /*2fe0*/  LOP3.LUT R2, R35, 0xfffffff8, RZ, 0xc0, !PT ;  /* 0xfffffff823027812 */ /* 0x000fe200078ec0ff */
[----:B-1----:R-:W-:Y:S01]  /*2ff0*/  IMAD.SHL.U32 R5, R18, 0x40, RZ ;  /* 0x0000004012057824 */ /* 0x002fe200078e00ff */
[----:B--2---:R-:W-:Y:S01]  /*3000*/  SHF.R.S32.HI R8, RZ, 0x4, R22 ;  /* 0x00000004ff087819 */ /* 0x004fe20000011416 */
[----:B------:R-:W0:Y:S01]  /*3010*/  LDGDEPBAR ;  /* 0x00000000000079af */ /* 0x000e220000000000 */
[----:B------:R-:W-:Y:S01]  /*3020*/  LOP3.LUT R4, R15, 0x7fffffe, RZ, 0xc0, !PT ;  /* 0x07fffffe0f047812 */ /* 0x000fe200078ec0ff */
[----:B------:R-:W-:Y:S01]  /*3030*/  IMAD.IADD R2, R36, 0x1, -R2 ;  /* 0x0000000124027824 */ /* 0x000fe200078e0a02 */
[----:B------:R-:W-:Y:S01]  /*3040*/  LEA.HI R6, R22, R8, RZ, 0x1 ;  /* 0x0000000816067211 */ /* 0x000fe200078f08ff */
[----:B------:R-:W-:Y:S01]  /*3050*/  BSSY B1, `(.L_x_1032) ;  /* 0x00000d4000017945 */ /* 0x000fe20003800000 */
        /* <DEDUP_REMOVED lines=28> */
[----:B------:R-:W-:Y:S01]  /*3220*/  IMAD.SHL.U32 R207, R2, 0x2, RZ ;  /* 0x0000000202cf7824 */ /* 0x000fe200078e00ff */
[----:B------:R-:W-:Y:S01]  /*3230*/  IADD3 R2, R68, 0x1, -R192 ;  /* 0x0000000144027810 */ /* 0x000fe20007ffe8c0 */
[----:B------:R-:W-:Y:S02]  /*3240*/  IMAD.SHL.U32 R204, R0, 0x2, RZ ;  /* 0x0000000200cc7824 */ /* 0x000fe400078e00ff */
[----:B------:R-:W-:Y:S01]  /*3250*/  IMAD R208, R3, 0x2, R207 ;  /* 0x0000000203d07824 */ /* 0x000fe200078e02cf */
[----:B------:R-:W-:Y:S01]  /*3260*/  LDSM.16.M88.4 R4, [R207+0x1000] ;  /* 0x00100000cf04783b */ /* 0x000fe20000000200 */
[----:B-----5:R-:W-:Y:S01]  /*3270*/  IMAD.IADD R2, R132, 0x1, R2 ;  /* 0x0000000184027824 */ /* 0x020fe200078e0202 */
[----:B------:R-:W-:-:S02]  /*3280*/  IADD3 R0, R204, 0x2000, RZ ;  /* 0x00002000cc007810 */ /* 0x000fc40007ffe0ff */
[----:B------:R-:W1:Y:S01]  /*3290*/  LDSM.16.M88.4 R44, [R204+0x3c00] ;  /* 0x003c0000cc2c783b */ /* 0x000e620000000200 */
[----:B------:R-:W-:Y:S02]  /*32a0*/  IADD3 R209, R204, 0x2020, RZ ;  /* 0x00002020ccd17810 */ /* 0x000fe40007ffe0ff */
[----:B------:R-:W-:Y:S01]  /*32b0*/  @P0 IADD3 R209, R0, -0x20, RZ ;  /* 0xffffffe000d10810 */ /* 0x000fe20007ffe0ff */
[----:B------:R-:W2:Y:S01]  /*32c0*/  LDSM.16.M88.4 R32, [R204+0x2000] ;  /* 0x00200000cc20783b */ /* 0x000ea20000000200 */
[----:B------:R-:W-:Y:S01]  /*32d0*/  IMAD R0, R70, 0x10, R71 ;  /* 0x0000001046007824 */ /* 0x000fe200078e0247 */
[----:B------:R-:W-:Y:S02]  /*32e0*/  ISETP.GT.AND P0, PT, R172, R239, PT ;  /* 0x000000efac00720c */ /* 0x000fe40003f04270 */
[----:B------:R-:W3:Y:S01]  /*32f0*/  LDSM.16.M88.4 R28, [R204+0x2400] ;  /* 0x00240000cc1c783b */ /* 0x000ee20000000200 */
[----:B------:R-:W-:Y:S01]  /*3300*/  IMAD.IADD R0, R193, 0x1, R0 ;  /* 0x00000001c1007824 */ /* 0x000fe200078e0200 */
[----:B------:R-:W-:-:S02]  /*3310*/  IADD3 R216, R209, 0x400, RZ ;  /* 0x00000400d1d87810 */ /* 0x000fc40007ffe0ff */
[----:B------:R-:W4:Y:S01]  /*3320*/  LDSM.16.M88.4 R24, [R204+0x2800] ;  /* 0x00280000cc18783b */ /* 0x000f220000000200 */
[C---:B------:R-:W-:Y:S02]  /*3330*/  IADD3 R215, R209.reuse, 0x800, RZ ;  /* 0x00000800d1d77810 */ /* 0x040fe40007ffe0ff */
[C---:B------:R-:W-:Y:S01]  /*3340*/  IADD3 R214, R209.reuse, 0xc00, RZ ;  /* 0x00000c00d1d67810 */ /* 0x040fe20007ffe0ff */
[----:B------:R-:W3:Y:S01]  /*3350*/  LDSM.16.M88.4 R20, [R204+0x2c00] ;  /* 0x002c0000cc14783b */ /* 0x000ee20000000200 */
[C---:B------:R-:W-:Y:S02]  /*3360*/  IADD3 R213, R209.reuse, 0x1000, RZ ;  /* 0x00001000d1d57810 */ /* 0x040fe40007ffe0ff */
[C---:B------:R-:W-:Y:S01]  /*3370*/  IADD3 R212, R209.reuse, 0x1400, RZ ;  /* 0x00001400d1d47810 */ /* 0x040fe20007ffe0ff */
[----:B------:R-:W4:Y:S01]  /*3380*/  LDSM.16.M88.4 R16, [R204+0x3000] ;  /* 0x00300000cc10783b */ /* 0x000f220000000200 */
[C---:B------:R-:W-:Y:S02]  /*3390*/  IADD3 R211, R209.reuse, 0x1800, RZ ;  /* 0x00001800d1d37810 */ /* 0x040fe40007ffe0ff */
[----:B------:R-:W-:Y:S01]  /*33a0*/  IADD3 R210, R209, 0x1c00, RZ ;  /* 0x00001c00d1d27810 */ /* 0x000fe20007ffe0ff */
[----:B------:R-:W4:Y:S04]  /*33b0*/  LDSM.16.M88.4 R36, [R204+0x3400] ;  /* 0x00340000cc24783b */ /* 0x000f280000000200 */
[----:B------:R-:W4:Y:S04]  /*33c0*/  LDSM.16.M88.4 R40, [R204+0x3800] ;  /* 0x00380000cc28783b */ /* 0x000f280000000200 */
[----:B------:R-:W-:Y:S04]  /*33d0*/  LDSM.16.M88.4 R8, [R208+0x1000] ;  /* 0x00100000d008783b */ /* 0x000fe80000000200 */
[----:B------:R-:W4:Y:S04]  /*33e0*/  LDSM.16.M88.4 R80, [R209+0x1c00] ;  /* 0x001c0000d150783b */ /* 0x000f280000000200 */
[----:B------:R-:W4:Y:S01]  /*33f0*/  LDSM.16.M88.4 R72, [R209] ;  /* 0x00000000d148783b */ /* 0x000f220000000200 */
[C---:B-1----:R-:W-:Y:S03]  /*3400*/  HMMA.16816.F32.BF16 R88, R4.reuse, R44, RZ ;  /* 0x0000002c0458723c */ /* 0x042fe600000418ff */
[----:B------:R-:W1:Y:S04]  /*3410*/  LDSM.16.M88.4 R64, [R209+0x400] ;  /* 0x00040000d140783b */ /* 0x000e680000000200 */
[----:B------:R-:W1:Y:S01]  /*3420*/  LDSM.16.M88.4 R60, [R209+0x800] ;  /* 0x00080000d13c783b */ /* 0x000e620000000200 */
[C---:B--2---:R-:W-:Y:S03]  /*3430*/  HMMA.16816.F32.BF16 R136, R4.reuse, R32, RZ ;  /* 0x000000200488723c */ /* 0x044fe600000418ff */
[----:B------:R-:W2:Y:S04]  /*3440*/  LDSM.16.M88.4 R56, [R209+0xc00] ;  /* 0x000c0000d138783b */ /* 0x000ea80000000200 */
[----:B------:R-:W1:Y:S01]  /*3450*/  LDSM.16.M88.4 R52, [R209+0x1000] ;  /* 0x00100000d134783b */ /* 0x000e620000000200 */
[C---:B---3--:R-:W-:Y:S03]  /*3460*/  HMMA.16816.F32.BF16 R128, R4.reuse, R28, RZ ;  /* 0x0000001c0480723c */ /* 0x048fe600000418ff */
[----:B------:R-:W3:Y:S04]  /*3470*/  LDSM.16.M88.4 R48, [R209+0x1400] ;  /* 0x00140000d130783b */ /* 0x000ee80000000200 */
[----:B------:R-:W1:Y:S01]  /*3480*/  LDSM.16.M88.4 R76, [R209+0x1800] ;  /* 0x00180000d14c783b */ /* 0x000e620000000200 */
[C---:B----4-:R-:W-:Y:S03]  /*3490*/  HMMA.16816.F32.BF16 R116, R4.reuse, R24, RZ ;  /* 0x000000180474723c */ /* 0x050fe600000418ff */
[----:B------:R-:W4:Y:S05]  /*34a0*/  LDSM.16.M88.4 R12, [R207] ;  /* 0x00000000cf0c783b */ /* 0x000f2a0000000200 */
        /* <DEDUP_REMOVED lines=14> */
[C---:B-1----:R-:W-:Y:S07]  /*3590*/  HMMA.16816.F32.BF16 R128, R8.reuse, R64, R128 ;  /* 0x000000400880723c */ /* 0x042fee0000041880 */
[----:B------:R-:W-:Y:S01]  /*35a0*/  STL.64 [R1+0x20], R4 ;  /* 0x0000200401007387 */ /* 0x000fe20000100a00 */
[C---:B------:R-:W-:Y:S03]  /*35b0*/  HMMA.16816.F32.BF16 R152, R8.reuse, R60, R116 ;  /* 0x0000003c0898723c */ /* 0x040fe60000041874 */
[----:B------:R-:W-:Y:S04]  /*35c0*/  STL.64 [R1+0x28], R6 ;  /* 0x0000280601007387 */ /* 0x000fe80000100a00 */
[----:B------:R-:W1:Y:S01]  /*35d0*/  LDSM.16.M88.4 R4, [R208] ;  /* 0x00000000d004783b */ /* 0x000e620000000200 */
[----:B--2---:R-:W-:Y:S01]  /*35e0*/  HMMA.16816.F32.BF16 R160, R8, R56, R108 ;  /* 0x0000003808a0723c */ /* 0x004fe2000004186c */
[----:B------:R-:W-:-:S07]  /*35f0*/  DEPBAR.LE SB0, 0x0 ;  /* 0x000080000000791a */ /* 0x000fce0000000000 */
[C---:B------:R-:W-:Y:S08]  /*3600*/  HMMA.16816.F32.BF16 R168, R8.reuse, R52, R100 ;  /* 0x0000003408a8723c */ /* 0x040ff00000041864 */
        /* <DEDUP_REMOVED lines=10> */
[C---:B----4-:R-:W-:Y:S08]  /*36b0*/  HMMA.16816.F32.BF16 R116, R12.reuse, R32, RZ ;  /* 0x000000200c74723c */ /* 0x050ff000000418ff */
[C---:B------:R-:W-:Y:S07]  /*36c0*/  HMMA.16816.F32.BF16 R112, R12.reuse, R34, RZ ;  /* 0x000000220c70723c */ /* 0x040fee00000418ff */
[----:B------:R-:W-:Y:S01]  /*36d0*/  STL.64 [R1+0x10], R8 ;  /* 0x0000100801007387 */ /* 0x000fe20000100a00 */
[C---:B------:R-:W-:Y:S03]  /*36e0*/  HMMA.16816.F32.BF16 R108, R12.reuse, R28, RZ ;  /* 0x0000001c0c6c723c */ /* 0x040fe600000418ff */
[----:B------:R2:W-:Y:S05]  /*36f0*/  STL.64 [R1+0x18], R10 ;  /* 0x0000180a01007387 */ /* 0x0005ea0000100a00 */
[C---:B------:R-:W-:Y:S08]  /*3700*/  HMMA.16816.F32.BF16 R104, R12.reuse, R30, RZ ;  /* 0x0000001e0c68723c */ /* 0x040ff000000418ff */
[C---:B------:R-:W-:Y:S08]  /*3710*/  HMMA.16816.F32.BF16 R100, R12.reuse, R24, RZ ;  /* 0x000000180c64723c */ /* 0x040ff000000418ff */
[C---:B------:R-:W-:Y:S08]  /*3720*/  HMMA.16816.F32.BF16 R96, R12.reuse, R26, RZ ;  /* 0x0000001a0c60723c */ /* 0x040ff000000418ff */
[C---:B--2---:R-:W-:Y:S08]  /*3730*/  HMMA.16816.F32.BF16 R8, R12.reuse, R44, RZ ;  /* 0x0000002c0c08723c */ /* 0x044ff000000418ff */
        /* <DEDUP_REMOVED lines=9> */
[----:B------:R-:W-:Y:S01]  /*37d0*/  IMAD.IADD R12, R0, 0x1, R2 ;  /* 0x00000001000c7824 */ /* 0x000fe200078e0202 */
[----:B-1----:R-:W-:Y:S04]  /*37e0*/  HMMA.16816.F32.BF16 R196, R4, R80, R8 ;  /* 0x0000005004c4723c */ /* 0x002fe80000041808 */
[----:B------:R-:W-:-:S03]  /*37f0*/  IMNMX R235, R12, R68, PT ;  /* 0x000000440ceb7217 */ /* 0x000fc60003800200 */
[----:B------:R-:W-:Y:S01]  /*3800*/  IMAD.IADD R8, R68, 0x1, -R192 ;  /* 0x0000000144087824 */ /* 0x000fe200078e0ac0 */
[C---:B------:R-:W-:Y:S01]  /*3810*/  IADD3 R9, R0.reuse, 0x8, RZ ;  /* 0x0000000800097810 */ /* 0x040fe20007ffe0ff */
[C---:B------:R-:W-:Y:S01]  /*3820*/  HMMA.16816.F32.BF16 R92, R4.reuse, R56, R92 ;  /* 0x00000038045c723c */ /* 0x040fe2000004185c */
[C---:B------:R-:W-:Y:S01]  /*3830*/  IADD3 R10, R0.reuse, 0x40, RZ ;  /* 0x00000040000a7810 */ /* 0x040fe20007ffe0ff */
[C---:B------:R-:W-:Y:S01]  /*3840*/  IMAD.IADD R230, R0.reuse, 0x1, R8 ;  /* 0x0000000100e67824 */ /* 0x040fe200078e0208 */
[----:B------:R-:W-:Y:S01]  /*3850*/  IADD3 R0, R0, 0x48, RZ ;  /* 0x0000004800007810 */ /* 0x000fe20007ffe0ff */
[C---:B------:R-:W-:Y:S02]  /*3860*/  IMAD.IADD R228, R8.reuse, 0x1, R9 ;  /* 0x0000000108e47824 */ /* 0x040fe400078e0209 */
[C---:B------:R-:W-:Y:S02]  /*3870*/  IMAD.IADD R229, R8.reuse, 0x1, R10 ;  /* 0x0000000108e57824 */ /* 0x040fe400078e020a */
[--C-:B------:R-:W-:Y:S01]  /*3880*/  IMAD.IADD R231, R8, 0x1, R0.reuse ;  /* 0x0000000108e77824 */ /* 0x100fe200078e0200 */
[----:B------:R-:W-:Y:S01]  /*3890*/  HMMA.16816.F32.BF16 R40, R4, R48, R28 ;  /* 0x000000300428723c */ /* 0x000fe2000004181c */
[----:B------:R-:W-:-:S02]  /*38a0*/  IMAD.IADD R0, R2, 0x1, R0 ;  /* 0x0000000102007824 */ /* 0x000fc400078e0200 */
[C---:B------:R-:W-:Y:S02]  /*38b0*/  IMAD.IADD R11, R2.reuse, 0x1, R9 ;  /* 0x00000001020b7824 */ /* 0x040fe400078e0209 */
[----:B------:R-:W-:Y:S01]  /*38c0*/  IMAD.IADD R10, R2, 0x1, R10 ;  /* 0x00000001020a7824 */ /* 0x000fe200078e020a */
[-C--:B------:R-:W-:Y:S01]  /*38d0*/  IMNMX R232, R0, R68.reuse, PT ;  /* 0x0000004400e87217 */ /* 0x080fe20003800200 */
[--C-:B------:R-:W-:Y:S01]  /*38e0*/  IMAD.IADD R0, R230, 0x1, -R69.reuse ;  /* 0x00000001e6007824 */ /* 0x100fe200078e0a45 */
[----:B------:R-:W-:Y:S01]  /*38f0*/  HMMA.16816.F32.BF16 R116, R4, R72, R116 ;  /* 0x000000480474723c */ /* 0x000fe20000041874 */
[----:B------:R-:W-:Y:S01]  /*3900*/  IMAD.IADD R2, R228, 0x1, -R69 ;  /* 0x00000001e4027824 */ /* 0x000fe200078e0a45 */
[-C--:B------:R-:W-:Y:S02]  /*3910*/  IMNMX R234, R11, R68.reuse, PT ;  /* 0x000000440bea7217 */ /* 0x080fe40003800200 */
[----:B------:R-:W-:Y:S02]  /*3920*/  IMNMX R233, R10, R68, PT ;  /* 0x000000440ae97217 */ /* 0x000fe40003800200 */
[----:B------:R-:W-:-:S02]  /*3930*/  IMNMX R227, RZ, R0, !PT ;  /* 0x00000000ffe37217 */ /* 0x000fc40007800200 */
[----:B------:R-:W-:Y:S01]  /*3940*/  HMMA.16816.F32.BF16 R108, R4, R64, R108 ;  /* 0x00000040046c723c */ /* 0x000fe2000004186c */
[----:B------:R-:W-:-:S07]  /*3950*/  IMNMX R226, RZ, R2, !PT ;  /* 0x00000002ffe27217 */ /* 0x000fce0007800200 */
        /* <DEDUP_REMOVED lines=11> */
[----:B------:R-:W-:-:S02]  /*3a10*/  IMAD.IADD R4, R229, 0x1, -R69 ;  /* 0x00000001e5047824 */ /* 0x000fc400078e0a45 */
[----:B------:R-:W-:-:S03]  /*3a20*/  IMAD.IADD R5, R231, 0x1, -R69 ;  /* 0x00000001e7057824 */ /* 0x000fc600078e0a45 */
[----:B------:R-:W-:Y:S02]  /*3a30*/  IMNMX R225, RZ, R4, !PT ;  /* 0x00000004ffe17217 */ /* 0x000fe40007800200 */
[----:B------:R-:W-:Y:S01]  /*3a40*/  IMNMX R224, RZ, R5, !PT ;  /* 0x00000005ffe07217 */ /* 0x000fe20007800200 */
[----:B------:R-:W-:Y:S06]  /*3a50*/  BAR.SYNC.DEFER_BLOCKING 0x0 ;  /* 0x0000000000007b1d */ /* 0x000fec0000010000 */
[----:B------:R-:W-:Y:S05]  /*3a60*/  @!P0 BRA `(.L_x_1033) ;  /* 0x0000032000008947 */ /* 0x000fea0003800000 */
[----:B------:R-:W2:Y:S01]  /*3a70*/  LDL R237, [R1] ;  /* 0x0000000001ed7983 */ /* 0x000ea20000100800 */
[----:B------:R-:W-:Y:S01]  /*3a80*/  IADD3 R0, R238, -0x2, RZ ;  /* 0xfffffffeee007810 */ /* 0x000fe20007ffe0ff */
[----:B------:R-:W-:Y:S03]  /*3a90*/  BSSY B0, `(.L_x_1034) ;  /* 0x000002e000007945 */ /* 0x000fe60003800000 */
[----:B------:R-:W-:Y:S01]  /*3aa0*/  SHF.R.S32.HI R4, RZ, 0x1f, R0 ;  /* 0x0000001fff047819 */ /* 0x000fe20000011400 */
[----:B------:R-:W-:-:S02]  /*3ab0*/  IMAD R2, R223, R0, RZ ;  /* 0x00000000df027224 */ /* 0x000fc400078e02ff */
[----:B------:R-:W-:-:S04]  /*3ac0*/  IMAD.WIDE.U32 R6, R0, R206, R220 ;  /* 0x000000ce00067225 */ /* 0x000fc800078e00dc */
[----:B------:R-:W-:-:S04]  /*3ad0*/  IMAD R2, R4, R206, R2 ;  /* 0x000000ce04027224 */ /* 0x000fc800078e0202 */
[----:B------:R-:W-:Y:S01]  /*3ae0*/  IMAD.IADD R5, R7, 0x1, R2 ;  /* 0x0000000107057824 */ /* 0x000fe200078e0202 */
[----:B--2---:R-:W-:-:S13]  /*3af0*/  ISETP.GE.AND P0, PT, R241, R237, PT ;  /* 0x000000edf100720c */ /* 0x004fda0003f06270 */
[-C--:B------:R-:W-:Y:S01]  /*3b00*/  @!P0 IADD3 R0, P1, R133, R6.reuse, RZ ;  /* 0x0000000685008210 */ /* 0x080fe20007f3e0ff */
[----:B------:R1:W-:Y:S01]  /*3b10*/  @P0 STS [R236+0x2000], RZ ;  /* 0x002000ffec000388 */ /* 0x0003e20000000800 */
[----:B------:R-:W-:Y:S02]  /*3b20*/  @!P0 LEA R2, P2, R218, R6, 0x6 ;  /* 0x00000006da028211 */ /* 0x000fe400078430ff */
[-C--:B------:R-:W-:Y:S01]  /*3b30*/  @!P0 LEA R12, P4, R6, R186.reuse, 0x1 ;  /* 0x000000ba060c8211 */ /* 0x080fe200078808ff */
[----:B------:R-:W-:Y:S01]  /*3b40*/  @!P0 IMAD.X R9, R184, 0x1, R5, P1 ;  /* 0x00000001b8098824 */ /* 0x000fe200008e0605 */
[-C--:B------:R-:W-:Y:S01]  /*3b50*/  @!P0 LEA R10, P3, R0, R186.reuse, 0x1 ;  /* 0x000000ba000a8211 */ /* 0x080fe200078608ff */
[----:B------:R1:W-:Y:S01]  /*3b60*/  @P0 STS [R236+0x2004], RZ ;  /* 0x002004ffec000388 */ /* 0x0003e20000000800 */
[----:B------:R-:W-:Y:S02]  /*3b70*/  @!P0 LEA R8, P1, R2, R186, 0x1 ;  /* 0x000000ba02088211 */ /* 0x000fe400078208ff */
[----:B------:R-:W-:Y:S01]  /*3b80*/  @!P0 LEA.HI.X R14, R218, R5, R219, 0x6, P2 ;  /* 0x00000005da0e8211 */ /* 0x000fe200010f34db */
[----:B------:R1:W-:Y:S01]  /*3b90*/  @P0 STS.64 [R236+0x2008], RZ ;  /* 0x002008ffec000388 */ /* 0x0003e20000000a00 */
[----:B------:R-:W-:-:S02]  /*3ba0*/  @!P0 LEA.HI.X R13, R6, R187, R5, 0x1, P4 ;  /* 0x000000bb060d8211 */ /* 0x000fc400020f0c05 */
        /* <DEDUP_REMOVED lines=28> */
.L_x_1035:
[----:B------:R-:W-:Y:S05]  /*3d70*/  BSYNC B0 ;  /* 0x0000000000007941 */ /* 0x000fea0003800000 */
.L_x_1034:
[----:B------:R-:W0:Y:S02]  /*3d80*/  LDGDEPBAR ;  /* 0x00000000000079af */ /* 0x000e240000000000 */
.L_x_1033:
[----:B------:R-:W-:Y:S05]  /*3d90*/  BSYNC B1 ;  /* 0x0000000000017941 */ /* 0x000fea0003800000 */
.L_x_1032:
[----:B-1----:R-:W3:Y:S04]  /*3da0*/  LDL R9, [R1+0x1c] ;  /* 0x00001c0001097983 */ /* 0x002ee80000100800 */
[----:B------:R-:W4:Y:S04]  /*3db0*/  LDL.LU R8, [R1+0x10] ;  /* 0x0000100001087983 */ /* 0x000f280000300800 */
[----:B--2---:R-:W2:Y:S04]  /*3dc0*/  LDL R0, [R1+0x20] ;  /* 0x0000200001007983 */ /* 0x004ea80000100800 */
[----:B------:R-:W3:Y:S04]  /*3dd0*/  LDL R4, [R1+0x24] ;  /* 0x0000240001047983 */ /* 0x000ee80000100800 */
[----:B------:R-:W4:Y:S04]  /*3de0*/  LDL R2, [R1+0x2c] ;  /* 0x00002c0001027983 */ /* 0x000f280000100800 */
[----:B------:R-:W4:Y:S04]  /*3df0*/  LDL R7, [R1+0x18] ;  /* 0x0000180001077983 */ /* 0x000f280000100800 */
[----:B------:R-:W4:Y:S04]  /*3e00*/  LDL R5, [R1+0x28] ;  /* 0x0000280001057983 */ /* 0x000f280000100800 */
[----:B------:R-:W4:Y:S01]  /*3e10*/  LDL R6, [R1+0x14] ;  /* 0x0000140001067983 */ /* 0x000f220000100800 */
[----:B------:R-:W-:-:S05]  /*3e20*/  IMAD R17, R172, 0x80, R185 ;  /* 0x00000080ac117824 */ /* 0x000fca00078e02b9 */
[----:B------:R-:W-:-:S04]  /*3e30*/  ISETP.GE.AND P5, PT, R17, R227, PT ;  /* 0x000000e31100720c */ /* 0x000fc80003fa6270 */
[C---:B------:R-:W-:Y:S02]  /*3e40*/  ISETP.GE.OR P5, PT, R17.reuse, R235, !P5 ;  /* 0x000000eb1100720c */ /* 0x040fe40006fa6670 */
[C---:B------:R-:W-:Y:S02]  /*3e50*/  ISETP.GE.AND P0, PT, R17.reuse, R226, PT ;  /* 0x000000e21100720c */ /* 0x040fe40003f06270 */
[C---:B------:R-:W-:Y:S02]  /*3e60*/  ISETP.GE.AND P6, PT, R17.reuse, R225, PT ;  /* 0x000000e11100720c */ /* 0x040fe40003fc6270 */
[C---:B------:R-:W-:Y:S02]  /*3e70*/  ISETP.GE.OR P0, PT, R17.reuse, R234, !P0 ;  /* 0x000000ea1100720c */ /* 0x040fe40004706670 */
[----:B------:R-:W-:Y:S01]  /*3e80*/  ISETP.GE.OR P6, PT, R17, R233, !P6 ;  /* 0x000000e91100720c */ /* 0x000fe200077c6670 */
[----:B--2---:R-:W-:Y:S02]  /*3e90*/  IMAD.MOV.U32 R223, RZ, RZ, R0 ;  /* 0x000000ffffdf7224 */ /* 0x004fe400078e0000 */
[----:B------:R-:W-:-:S02]  /*3ea0*/  IMAD.IADD R0, R230, 0x1, -R17 ;  /* 0x00000001e6007824 */ /* 0x000fc400078e0a11 */
[----:B---3--:R-:W-:Y:S02]  /*3eb0*/  IMAD.MOV.U32 R19, RZ, RZ, R4 ;  /* 0x000000ffff137224 */ /* 0x008fe400078e0004 */
[----:B------:R-:W-:Y:S01]  /*3ec0*/  IMAD.IADD R4, R228, 0x1, -R17 ;  /* 0x00000001e4047824 */ /* 0x000fe200078e0a11 */
[----:B------:R-:W-:Y:S01]  /*3ed0*/  IABS R0, R0 ;  /* 0x0000000000007213 */ /* 0x000fe20000000000 */
[----:B----4-:R-:W-:-:S04]  /*3ee0*/  IMAD.MOV.U32 R220, RZ, RZ, R2 ;  /* 0x000000ffffdc7224 */ /* 0x010fc800078e0002 */
[----:B------:R-:W-:Y:S01]  /*3ef0*/  IMAD.MOV.U32 R2, RZ, RZ, R0 ;  /* 0x000000ffff027224 */ /* 0x000fe200078e0000 */
[----:B------:R-:W-:Y:S01]  /*3f00*/  IABS R0, R4 ;  /* 0x0000000400007213 */ /* 0x000fe20000000000 */
[----:B------:R-:W-:Y:S02]  /*3f10*/  IMAD.IADD R4, R229, 0x1, -R17 ;  /* 0x00000001e5047824 */ /* 0x000fe400078e0a11 */
[----:B------:R-:W-:Y:S02]  /*3f20*/  IMAD.MOV.U32 R187, RZ, RZ, R8 ;  /* 0x000000ffffbb7224 */ /* 0x000fe400078e0008 */
[----:B------:R1:W-:Y:S01]  /*3f30*/  I2F R8, R2 ;  /* 0x0000000200087306 */ /* 0x0003e20000201400 */
[----:B------:R-:W-:Y:S02]  /*3f40*/  IMAD.MOV.U32 R186, RZ, RZ, R7 ;  /* 0x000000ffffba7224 */ /* 0x000fe400078e0007 */
[----:B------:R-:W-:Y:S02]  /*3f50*/  IMAD.MOV.U32 R221, RZ, RZ, R5 ;  /* 0x000000ffffdd7224 */ /* 0x000fe400078e0005 */
[----:B-1----:R-:W-:Y:S01]  /*3f60*/  IMAD.MOV.U32 R2, RZ, RZ, R0 ;  /* 0x000000ffff027224 */ /* 0x002fe200078e0000 */
[----:B------:R-:W-:-:S03]  /*3f70*/  IABS R0, R4 ;  /* 0x0000000400007213 */ /* 0x000fc60000000000 */
[----:B------:R1:W-:Y:S02]  /*3f80*/  I2F R7, R2 ;  /* 0x0000000200077306 */ /* 0x0003e40000201400 */
[----:B------:R-:W-:Y:S01]  /*3f90*/  IMAD.MOV.U32 R4, RZ, RZ, R0 ;  /* 0x000000ffff047224 */ /* 0x000fe200078e0000 */
[----:B------:R-:W-:Y:S01]  /*3fa0*/  IADD3 R0, R17, 0x1, RZ ;  /* 0x0000000111007810 */ /* 0x000fe20007ffe0ff */
[----:B------:R-:W-:-:S04]  /*3fb0*/  IMAD.MOV.U32 R185, RZ, RZ, R6 ;  /* 0x000000ffffb97224 */ /* 0x000fc800078e0006 */
[----:B------:R-:W-:Y:S02]  /*3fc0*/  IMAD.IADD R5, R230, 0x1, -R0 ;  /* 0x00000001e6057824 */ /* 0x000fe400078e0a00 */
[----:B-1----:R-:W-:Y:S01]  /*3fd0*/  IMAD.IADD R2, R231, 0x1, -R17 ;  /* 0x00000001e7027824 */ /* 0x002fe200078e0a11 */
[----:B------:R1:W-:Y:S04]  /*3fe0*/  I2F R6, R4 ;  /* 0x0000000400067306 */ /* 0x0003e80000201400 */
[----:B------:R-:W-:-:S05]  /*3ff0*/  IABS R2, R2 ;  /* 0x0000000200027213 */ /* 0x000fca0000000000 */
[----:B-1----:R-:W-:Y:S01]  /*4000*/  IMAD.MOV.U32 R4, RZ, RZ, R2 ;  /* 0x000000ffff047224 */ /* 0x002fe200078e0002 */
[----:B------:R-:W-:-:S06]  /*4010*/  IABS R2, R5 ;  /* 0x0000000500027213 */ /* 0x000fcc0000000000 */
[----:B------:R-:W1:Y:S08]  /*4020*/  I2F R2, R2 ;  /* 0x0000000200027306 */ /* 0x000e700000201400 */
[----:B------:R-:W2:Y:S01]  /*4030*/  I2F R4, R4 ;  /* 0x0000000400047306 */ /* 0x000ea20000201400 */
[----:B-1----:R-:W-:Y:S02]  /*4040*/  FFMA.FTZ R11, R2, -R222, R117 ;  /* 0x800000de020b7223 */ /* 0x002fe40000010075 */
[----:B------:R-:W-:-:S05]  /*4050*/  IMAD.IADD R2, R228, 0x1, -R0 ;  /* 0x00000001e4027824 */ /* 0x000fca00078e0a00 */
[----:B------:R-:W-:Y:S01]  /*4060*/  IABS R2, R2 ;  /* 0x0000000200027213 */ /* 0x000fe20000000000 */
[----:B--2---:R-:W-:Y:S01]  /*4070*/  FFMA.FTZ R10, R4, -R222, R138 ;  /* 0x800000de040a7223 */ /* 0x004fe2000001008a */
[C---:B------:R-:W-:Y:S01]  /*4080*/  ISETP.GE.AND P4, PT, R0.reuse, R227, PT ;  /* 0x000000e30000720c */ /* 0x040fe20003f86270 */
[----:B------:R-:W-:Y:S01]  /*4090*/  IMAD.IADD R5, R229, 0x1, -R0 ;  /* 0x00000001e5057824 */ /* 0x000fe200078e0a00 */
[C---:B------:R-:W-:Y:S01]  /*40a0*/  ISETP.GE.AND P3, PT, R0.reuse, R226, PT ;  /* 0x000000e20000720c */ /* 0x040fe20003f66270 */
[----:B------:R-:W-:Y:S01]  /*40b0*/  IMAD.MOV.U32 R4, RZ, RZ, R2 ;  /* 0x000000ffff047224 */ /* 0x000fe200078e0002 */
[C---:B------:R-:W-:Y:S02]  /*40c0*/  ISETP.GE.AND P2, PT, R0.reuse, R225, PT ;  /* 0x000000e10000720c */ /* 0x040fe40003f46270 */
[C---:B------:R-:W-:Y:S01]  /*40d0*/  ISETP.GE.AND P1, PT, R0.reuse, R224, PT ;  /* 0x000000e00000720c */ /* 0x040fe20003f26270 */
[----:B------:R1:W-:Y:S01]  /*40e0*/  I2F R12, R4 ;  /* 0x00000004000c7306 */ /* 0x0003e20000201400 */
[----:B------:R-:W-:-:S02]  /*40f0*/  ISETP.GE.OR P4, PT, R0, R235, !P4 ;  /* 0x000000eb0000720c */ /* 0x000fc40006786670 */
[C---:B------:R-:W-:Y:S02]  /*4100*/  ISETP.GE.OR P3, PT, R0.reuse, R234, !P3 ;  /* 0x000000ea0000720c */ /* 0x040fe40005f66670 */
[C---:B------:R-:W-:Y:S02]  /*4110*/  ISETP.GE.OR P2, PT, R0.reuse, R233, !P2 ;  /* 0x000000e90000720c */ /* 0x040fe40005746670 */
[----:B------:R-:W-:Y:S02]  /*4120*/  ISETP.GE.OR P1, PT, R0, R232, !P1 ;  /* 0x000000e80000720c */ /* 0x000fe40004f26670 */
[----:B------:R-:W-:Y:S01]  /*4130*/  IABS R2, R5 ;  /* 0x0000000500027213 */ /* 0x000fe20000000000 */
[----:B------:R-:W-:Y:S02]  /*4140*/  IMAD.MOV.U32 R184, RZ, RZ, R9 ;  /* 0x000000ffffb87224 */ /* 0x000fe400078e0009 */
[-C--:B------:R-:W-:Y:S02]  /*4150*/  FFMA.FTZ R8, R8, -R222.reuse, R116 ;  /* 0x800000de08087223 */ /* 0x080fe40000010074 */
[----:B-1----:R-:W-:Y:S01]  /*4160*/  IMAD.IADD R4, R231, 0x1, -R0 ;  /* 0x00000001e7047824 */ /* 0x002fe200078e0a00 */
[----:B------:R-:W-:Y:S01]  /*4170*/  IADD3 R0, R17, 0x8, RZ ;  /* 0x0000000811007810 */ /* 0x000fe20007ffe0ff */
[----:B------:R-:W-:-:S02]  /*4180*/  FFMA.FTZ R9, R7, -R222, R118 ;  /* 0x800000de07097223 */ /* 0x000fc40000010076 */
[----:B------:R1:W2:Y:S01]  /*4190*/  I2F R7, R2 ;  /* 0x0000000200077306 */ /* 0x0002a20000201400 */
[----:B------:R-:W-:Y:S02]  /*41a0*/  FSEL R141, R8, -INF , !P5 ;  /* 0xff800000088d7808 */ /* 0x000fe40006800000 */
[C---:B------:R-:W-:Y:S01]  /*41b0*/  ISETP.GE.AND P5, PT, R17.reuse, R224, PT ;  /* 0x000000e01100720c */ /* 0x040fe20003fa6270 */
[----:B------:R-:W-:Y:S01]  /*41c0*/  FFMA.FTZ R6, R6, -R222, R136 ;  /* 0x800000de06067223 */ /* 0x000fe20000010088 */
[----:B------:R-:W-:Y:S01]  /*41d0*/  IABS R4, R4 ;  /* 0x0000000400047213 */ /* 0x000fe20000000000 */
[--C-:B------:R-:W-:Y:S01]  /*41e0*/  IMAD.IADD R5, R228, 0x1, -R0.reuse ;  /* 0x00000001e4057824 */ /* 0x100fe200078e0a00 */
[----:B------:R-:W-:Y:S01]  /*41f0*/  ISETP.GE.OR P5, PT, R17, R232, !P5 ;  /* 0x000000e81100720c */ /* 0x000fe20006fa6670 */
[----:B-1----:R-:W-:Y:S01]  /*4200*/  IMAD.IADD R2, R230, 0x1, -R0 ;  /* 0x00000001e6027824 */ /* 0x002fe200078e0a00 */
[----:B------:R1:W3:Y:S04]  /*4210*/  I2F R14, R4 ;  /* 0x00000004000e7306 */ /* 0x0002e80000201400 */
[----:B------:R-:W-:-:S02]  /*4220*/  IABS R2, R2 ;  /* 0x0000000200027213 */ /* 0x000fc40000000000 */
[----:B------:R-:W-:Y:S02]  /*4230*/  FSEL R144, R9, -INF , !P0 ;  /* 0xff80000009907808 */ /* 0x000fe40004000000 */
[----:B------:R-:W-:Y:S02]  /*4240*/  FSEL R148, R6, -INF , !P6 ;  /* 0xff80000006947808 */ /* 0x000fe40007000000 */
[----:B------:R-:W-:Y:S02]  /*4250*/  FSEL R28, R10, -INF , !P5 ;  /* 0xff8000000a1c7808 */ /* 0x000fe40006800000 */
[----:B------:R-:W-:Y:S02]  /*4260*/  FSEL R140, R11, -INF , !P4 ;  /* 0xff8000000b8c7808 */ /* 0x000fe40006000000 */
[C---:B------:R-:W-:Y:S01]  /*4270*/  ISETP.GE.AND P0, PT, R0.reuse, R227, PT ;  /* 0x000000e30000720c */ /* 0x040fe20003f06270 */
[----:B-1----:R-:W-:Y:S01]  /*4280*/  IMAD.MOV.U32 R4, RZ, RZ, R2 ;  /* 0x000000ffff047224 */ /* 0x002fe200078e0002 */
[----:B------:R-:W-:Y:S01]  /*4290*/  IABS R2, R5 ;  /* 0x0000000500027213 */ /* 0x000fe20000000000 */
[----:B------:R-:W-:Y:S01]  /*42a0*/  IMAD.IADD R5, R229, 0x1, -R0 ;  /* 0x00000001e5057824 */ /* 0x000fe200078e0a00 */
[----:B------:R-:W-:-:S02]  /*42b0*/  ISETP.GE.AND P6, PT, R0, R226, PT ;  /* 0x000000e20000720c */ /* 0x000fc40003fc6270 */
[C---:B------:R-:W-:Y:S02]  /*42c0*/  ISETP.GE.AND P5, PT, R0.reuse, R225, PT ;  /* 0x000000e10000720c */ /* 0x040fe40003fa6270 */
[C---:B------:R-:W-:Y:S01]  /*42d0*/  ISETP.GE.AND P4, PT, R0.reuse, R224, PT ;  /* 0x000000e00000720c */ /* 0x040fe20003f86270 */
[----:B------:R1:W4:Y:S01]  /*42e0*/  I2F R8, R4 ;  /* 0x0000000400087306 */ /* 0x0003220000201400 */
[----:B------:R-:W-:Y:S01]  /*42f0*/  IMAD.IADD R6, R231, 0x1, -R0 ;  /* 0x00000001e7067824 */ /* 0x000fe200078e0a00 */
[C---:B------:R-:W-:Y:S02]  /*4300*/  ISETP.GE.OR P0, PT, R0.reuse, R235, !P0 ;  /* 0x000000eb0000720c */ /* 0x040fe40004706670 */
[C---:B------:R-:W-:Y:S02]  /*4310*/  ISETP.GE.OR P6, PT, R0.reuse, R234, !P6 ;  /* 0x000000ea0000720c */ /* 0x040fe400077c6670 */
[C---:B------:R-:W-:Y:S02]  /*4320*/  ISETP.GE.OR P5, PT, R0.reuse, R233, !P5 ;  /* 0x000000e90000720c */ /* 0x040fe40006fa6670 */
[----:B------:R-:W-:-:S02]  /*4330*/  ISETP.GE.OR P4, PT, R0, R232, !P4 ;  /* 0x000000e80000720c */ /* 0x000fc40006786670 */
[----:B------:R-:W-:Y:S01]  /*4340*/  IADD3 R0, R17, 0x9, RZ ;  /* 0x0000000911007810 */ /* 0x000fe20007ffe0ff */
[----:B-1----:R-:W-:Y:S01]  /*4350*/  IMAD.MOV.U32 R4, RZ, RZ, R2 ;  /* 0x000000ffff047224 */ /* 0x002fe200078e0002 */
[----:B------:R-:W-:-:S04]  /*4360*/  IABS R2, R5 ;  /* 0x0000000500027213 */ /* 0x000fc80000000000 */
[----:B------:R1:W-:Y:S01]  /*4370*/  I2F R11, R2 ;  /* 0x00000002000b7306 */ /* 0x0003e20000201400 */
[----:B------:R-:W-:Y:S01]  /*4380*/  IABS R5, R6 ;  /* 0x0000000600057213 */ /* 0x000fe20000000000 */
[-C--:B--2---:R-:W-:Y:S02]  /*4390*/  FFMA.FTZ R6, R7, -R222.reuse, R137 ;  /* 0x800000de07067223 */ /* 0x084fe40000010089 */
[----:B---3--:R-:W-:-:S04]  /*43a0*/  FFMA.FTZ R7, R14, -R222, R139 ;  /* 0x800000de0e077223 */ /* 0x008fc8000001008b */
[----:B------:R2:W-:Y:S01]  /*43b0*/  I2F R13, R4 ;  /* 0x00000004000d7306 */ /* 0x0005e20000201400 */
[----:B-1----:R-:W-:-:S07]  /*43c0*/  IMAD.IADD R2, R230, 0x1, -R0 ;  /* 0x00000001e6027824 */ /* 0x002fce00078e0a00 */
[----:B------:R1:W3:Y:S01]  /*43d0*/  I2F R14, R5 ;  /* 0x00000005000e7306 */ /* 0x0002e20000201400 */
[----:B----4-:R-:W-:Y:S01]  /*43e0*/  FFMA.FTZ R8, R8, -R222, R112 ;  /* 0x800000de08087223 */ /* 0x010fe20000010070 */
[----:B------:R-:W-:Y:S01]  /*43f0*/  IABS R2, R2 ;  /* 0x0000000200027213 */ /* 0x000fe20000000000 */
[----:B--2---:R-:W-:Y:S01]  /*4400*/  FFMA.FTZ R4, R12, -R222, R119 ;  /* 0x800000de0c047223 */ /* 0x004fe20000010077 */
[----:B------:R-:W-:-:S04]  /*4410*/  FSEL R146, R6, -INF , !P2 ;  /* 0xff80000006927808 */ /* 0x000fc80005000000 */
[----:B------:R-:W-:Y:S01]  /*4420*/  FSEL R142, R4, -INF , !P3 ;  /* 0xff800000048e7808 */ /* 0x000fe20005800000 */
[----:B------:R-:W-:Y:S02]  /*4430*/  IMAD.MOV.U32 R4, RZ, RZ, R2 ;  /* 0x000000ffff047224 */ /* 0x000fe400078e0002 */
[--C-:B-1----:R-:W-:Y:S01]  /*4440*/  IMAD.IADD R5, R228, 0x1, -R0.reuse ;  /* 0x00000001e4057824 */ /* 0x102fe200078e0a00 */
[----:B------:R-:W-:Y:S01]  /*4450*/  FSEL R147, R7, -INF , !P1 ;  /* 0xff80000007937808 */ /* 0x000fe20004800000 */
[----:B------:R1:W2:Y:S01]  /*4460*/  I2F R9, R4 ;  /* 0x0000000400097306 */ /* 0x0002a20000201400 */
[----:B------:R-:W-:Y:S02]  /*4470*/  FSEL R137, R8, -INF , !P0 ;  /* 0xff80000008897808 */ /* 0x000fe40004000000 */
[----:B------:R-:W-:Y:S01]  /*4480*/  IABS R2, R5 ;  /* 0x0000000500027213 */ /* 0x000fe20000000000 */
[----:B------:R-:W-:Y:S01]  /*4490*/  IMAD.IADD R5, R229, 0x1, -R0 ;  /* 0x00000001e5057824 */ /* 0x000fe200078e0a00 */
[----:B------:R-:W-:-:S02]  /*44a0*/  ISETP.GE.AND P3, PT, R0, R227, PT ;  /* 0x000000e30000720c */ /* 0x000fc40003f66270 */
[C---:B------:R-:W-:Y:S02]  /*44b0*/  ISETP.GE.AND P2, PT, R0.reuse, R226, PT ;  /* 0x000000e20000720c */ /* 0x040fe40003f46270 */
[C---:B------:R-:W-:Y:S02]  /*44c0*/  ISETP.GE.AND P1, PT, R0.reuse, R225, PT ;  /* 0x000000e10000720c */ /* 0x040fe40003f26270 */
[C---:B------:R-:W-:Y:S01]  /*44d0*/  ISETP.GE.AND P0, PT, R0.reuse, R224, PT ;  /* 0x000000e00000720c */ /* 0x040fe20003f06270 */
[----:B------:R-:W-:Y:S01]  /*44e0*/  IMAD.IADD R6, R231, 0x1, -R0 ;  /* 0x00000001e7067824 */ /* 0x000fe200078e0a00 */
[C---:B------:R-:W-:Y:S02]  /*44f0*/  ISETP.GE.OR P3, PT, R0.reuse, R235, !P3 ;  /* 0x000000eb0000720c */ /* 0x040fe40005f66670 */
[C---:B------:R-:W-:Y:S01]  /*4500*/  ISETP.GE.OR P2, PT, R0.reuse, R234, !P2 ;  /* 0x000000ea0000720c */ /* 0x040fe20005746670 */
[----:B-1----:R-:W-:Y:S01]  /*4510*/  IMAD.MOV.U32 R4, RZ, RZ, R2 ;  /* 0x000000ffff047224 */ /* 0x002fe200078e0002 */
[----:B------:R-:W-:-:S02]  /*4520*/  ISETP.GE.OR P1, PT, R0, R233, !P1 ;  /* 0x000000e90000720c */ /* 0x000fc40004f26670 */
[----:B------:R-:W-:Y:S02]  /*4530*/  ISETP.GE.OR P0, PT, R0, R232, !P0 ;  /* 0x000000e80000720c */ /* 0x000fe40004706670 */
[----:B------:R-:W-:Y:S02]  /*4540*/  IABS R2, R5 ;  /* 0x0000000500027213 */ /* 0x000fe40000000000 */
[----:B------:R-:W-:Y:S02]  /*4550*/  IADD3 R0, R17, 0x10, RZ ;  /* 0x0000001011007810 */ /* 0x000fe40007ffe0ff */
[----:B------:R1:W-:Y:S01]  /*4560*/  I2F R10, R2 ;  /* 0x00000002000a7306 */ /* 0x0003e20000201400 */
[----:B------:R-:W-:Y:S01]  /*4570*/  IABS R5, R6 ;  /* 0x0000000600057213 */ /* 0x000fe20000000000 */
[-C--:B---3--:R-:W-:Y:S02]  /*4580*/  FFMA.FTZ R7, R14, -R222.reuse, R126 ;  /* 0x800000de0e077223 */ /* 0x088fe4000001007e */
[----:B------:R-:W-:-:S04]  /*4590*/  FFMA.FTZ R6, R11, -R222, R124 ;  /* 0x800000de0b067223 */ /* 0x000fc8000001007c */
[----:B------:R3:W-:Y:S01]  /*45a0*/  I2F R12, R4 ;  /* 0x00000004000c7306 */ /* 0x0007e20000201400 */
[----:B--2---:R-:W-:Y:S02]  /*45b0*/  FFMA.FTZ R8, R9, -R222, R113 ;  /* 0x800000de09087223 */ /* 0x004fe40000010071 */
[----:B-1----:R-:W-:-:S05]  /*45c0*/  IMAD.IADD R2, R230, 0x1, -R0 ;  /* 0x00000001e6027824 */ /* 0x002fca00078e0a00 */
[----:B------:R1:W2:Y:S01]  /*45d0*/  I2F R14, R5 ;  /* 0x00000005000e7306 */ /* 0x0002a20000201400 */
[----:B------:R-:W-:Y:S01]  /*45e0*/  IABS R2, R2 ;  /* 0x0000000200027213 */ /* 0x000fe20000000000 */
[----:B---3--:R-:W-:Y:S01]  /*45f0*/  FFMA.FTZ R4, R13, -R222, R114 ;  /* 0x800000de0d047223 */ /* 0x008fe20000010072 */
[----:B------:R-:W-:Y:S02]  /*4600*/  FSEL R143, R6, -INF , !P5 ;  /* 0xff800000068f7808 */ /* 0x000fe40006800000 */
[----:B------:R-:W-:Y:S02]  /*4610*/  FSEL R145, R7, -INF , !P4 ;  /* 0xff80000007917808 */ /* 0x000fe40006000000 */
[----:B------:R-:W-:Y:S01]  /*4620*/  FSEL R138, R4, -INF , !P6 ;  /* 0xff800000048a7808 */ /* 0x000fe20007000000 */
[----:B-1----:R-:W-:Y:S01]  /*4630*/  IMAD.IADD R5, R228, 0x1, -R0 ;  /* 0x00000001e4057824 */ /* 0x002fe200078e0a00 */
[----:B------:R-:W-:Y:S01]  /*4640*/  FSEL R133, R8, -INF , !P3 ;  /* 0xff80000008857808 */ /* 0x000fe20005800000 */
[----:B------:R-:W-:Y:S01]  /*4650*/  IMAD.MOV.U32 R4, RZ, RZ, R2 ;  /* 0x000000ffff047224 */ /* 0x000fe200078e0002 */
[----:B------:R-:W-:-:S02]  /*4660*/  ISETP.GE.AND P6, PT, R0, R227, PT ;  /* 0x000000e30000720c */ /* 0x000fc40003fc6270 */
[----:B------:R-:W-:Y:S01]  /*4670*/  IABS R2, R5 ;  /* 0x0000000500027213 */ /* 0x000fe20000000000 */
[--C-:B------:R-:W-:Y:S01]  /*4680*/  IMAD.IADD R5, R229, 0x1, -R0.reuse ;  /* 0x00000001e5057824 */ /* 0x100fe200078e0a00 */
[C---:B------:R-:W-:Y:S02]  /*4690*/  ISETP.GE.AND P5, PT, R0.reuse, R226, PT ;  /* 0x000000e20000720c */ /* 0x040fe40003fa6270 */
[C---:B------:R-:W-:Y:S02]  /*46a0*/  ISETP.GE.AND P4, PT, R0.reuse, R225, PT ;  /* 0x000000e10000720c */ /* 0x040fe40003f86270 */
[C---:B------:R-:W-:Y:S01]  /*46b0*/  ISETP.GE.AND P3, PT, R0.reuse, R224, PT ;  /* 0x000000e00000720c */ /* 0x040fe20003f66270 */
[----:B------:R1:W3:Y:S01]  /*46c0*/  I2F R9, R4 ;  /* 0x0000000400097306 */ /* 0x0002e20000201400 */
[----:B------:R-:W-:Y:S01]  /*46d0*/  IMAD.IADD R6, R231, 0x1, -R0 ;  /* 0x00000001e7067824 */ /* 0x000fe200078e0a00 */
[C---:B------:R-:W-:Y:S02]  /*46e0*/  ISETP.GE.OR P6, PT, R0.reuse, R235, !P6 ;  /* 0x000000eb0000720c */ /* 0x040fe400077c6670 */
[----:B------:R-:W-:-:S02]  /*46f0*/  ISETP.GE.OR P5, PT, R0, R234, !P5 ;  /* 0x000000ea0000720c */ /* 0x000fc40006fa6670 */
[C---:B------:R-:W-:Y:S02]  /*4700*/  ISETP.GE.OR P4, PT, R0.reuse, R233, !P4 ;  /* 0x000000e90000720c */ /* 0x040fe40006786670 */
[----:B------:R-:W-:Y:S02]  /*4710*/  ISETP.GE.OR P3, PT, R0, R232, !P3 ;  /* 0x000000e80000720c */ /* 0x000fe40005f66670 */
[----:B------:R-:W-:Y:S01]  /*4720*/  IADD3 R0, R17, 0x11, RZ ;  /* 0x0000001111007810 */ /* 0x000fe20007ffe0ff */
[----:B-1----:R-:W-:Y:S01]  /*4730*/  IMAD.MOV.U32 R4, RZ, RZ, R2 ;  /* 0x000000ffff047224 */ /* 0x002fe200078e0002 */
[----:B------:R-:W-:-:S04]  /*4740*/  IABS R2, R5 ;  /* 0x0000000500027213 */ /* 0x000fc80000000000 */
[----:B------:R1:W-:Y:S01]  /*4750*/  I2F R11, R2 ;  /* 0x00000002000b7306 */ /* 0x0003e20000201400 */
[----:B------:R-:W-:Y:S01]  /*4760*/  IABS R5, R6 ;  /* 0x0000000600057213 */ /* 0x000fe20000000000 */
[----:B--2---:R-:W-:-:S06]  /*4770*/  FFMA.FTZ R7, R14, -R222, R127 ;  /* 0x800000de0e077223 */ /* 0x004fcc000001007f */
[----:B------:R2:W-:Y:S01]  /*4780*/  I2F R13, R4 ;  /* 0x00000004000d7306 */ /* 0x0005e20000201400 */
[----:B-1----:R-:W-:-:S07]  /*4790*/  IMAD.IADD R2, R230, 0x1, -R0 ;  /* 0x00000001e6027824 */ /* 0x002fce00078e0a00 */
[----:B------:R1:W4:Y:S01]  /*47a0*/  I2F R14, R5 ;  /* 0x00000005000e7306 */ /* 0x0003220000201400 */
[----:B------:R-:W-:Y:S01]  /*47b0*/  FFMA.FTZ R6, R10, -R222, R125 ;  /* 0x800000de0a067223 */ /* 0x000fe2000001007d */
[----:B------:R-:W-:Y:S01]  /*47c0*/  IABS R2, R2 ;  /* 0x0000000200027213 */ /* 0x000fe20000000000 */
[-C--:B--2---:R-:W-:Y:S02]  /*47d0*/  FFMA.FTZ R4, R12, -R222.reuse, R115 ;  /* 0x800000de0c047223 */ /* 0x084fe40000010073 */
[----:B---3--:R-:W-:-:S03]  /*47e0*/  FFMA.FTZ R8, R9, -R222, R108 ;  /* 0x800000de09087223 */ /* 0x008fc6000001006c */
        /* <DEDUP_REMOVED lines=8> */
[----:B------:R-:W-:-:S02]  /*4870*/  FSEL R132, R8, -INF , !P6 ;  /* 0xff80000008847808 */ /* 0x000fc40007000000 */
[C---:B------:R-:W-:Y:S02]  /*4880*/  ISETP.GE.AND P2, PT, R0.reuse, R227, PT ;  /* 0x000000e30000720c */ /* 0x040fe40003f46270 */
[C---:B------:R-:W-:Y:S02]  /*4890*/  ISETP.GE.AND P1, PT, R0.reuse, R226, PT ;  /* 0x000000e20000720c */ /* 0x040fe40003f26270 */
[C---:B------:R-:W-:Y:S02]  /*48a0*/  ISETP.GE.AND P0, PT, R0.reuse, R225, PT ;  /* 0x000000e10000720c */ /* 0x040fe40003f06270 */
[C---:B------:R-:W-:Y:S01]  /*48b0*/  ISETP.GE.AND P6, PT, R0.reuse, R224, PT ;  /* 0x000000e00000720c */ /* 0x040fe20003fc6270 */
[----:B------:R-:W-:Y:S01]  /*48c0*/  IMAD.IADD R6, R231, 0x1, -R0 ;  /* 0x00000001e7067824 */ /* 0x000fe200078e0a00 */
[C---:B------:R-:W-:Y:S01]  /*48d0*/  ISETP.GE.OR P2, PT, R0.reuse, R235, !P2 ;  /* 0x000000eb0000720c */ /* 0x040fe20005746670 */
[----:B-1----:R-:W-:Y:S01]  /*48e0*/  IMAD.MOV.U32 R4, RZ, RZ, R2 ;  /* 0x000000ffff047224 */ /* 0x002fe200078e0002 */
[----:B------:R-:W-:-:S02]  /*48f0*/  ISETP.GE.OR P1, PT, R0, R234, !P1 ;  /* 0x000000ea0000720c */ /* 0x000fc40004f26670 */
[C---:B------:R-:W-:Y:S02]  /*4900*/  ISETP.GE.OR P0, PT, R0.reuse, R233, !P0 ;  /* 0x000000e90000720c */ /* 0x040fe40004706670 */
[----:B------:R-:W-:Y:S02]  /*4910*/  ISETP.GE.OR P6, PT, R0, R232, !P6 ;  /* 0x000000e80000720c */ /* 0x000fe400077c6670 */
[----:B------:R-:W-:Y:S02]  /*4920*/  IABS R2, R5 ;  /* 0x0000000500027213 */ /* 0x000fe40000000000 */
[----:B------:R-:W-:Y:S02]  /*4930*/  IADD3 R0, R17, 0x18, RZ ;  /* 0x0000001811007810 */ /* 0x000fe40007ffe0ff */
[----:B------:R1:W-:Y:S01]  /*4940*/  I2F R10, R2 ;  /* 0x00000002000a7306 */ /* 0x0003e20000201400 */
[----:B------:R-:W-:Y:S01]  /*4950*/  IABS R5, R6 ;  /* 0x0000000600057213 */ /* 0x000fe20000000000 */
[----:B----4-:R-:W-:-:S02]  /*4960*/  FFMA.FTZ R7, R14, -R222, R130 ;  /* 0x800000de0e077223 */ /* 0x010fc40000010082 */
        /* <DEDUP_REMOVED lines=462> */
[----:B------:R1:W4:Y:S01]  /*6650*/  I2F R11, R2 ;  /* 0x00000002000b7306 */ /* 0x0003220000201400 */
[----:B------:R-:W-:Y:S01]  /*6660*/  IABS R5, R6 ;  /* 0x0000000600057213 */ /* 0x000fe20000000000 */
[----:B--2---:R-:W-:-:S06]  /*6670*/  FFMA.FTZ R7, R14, -R222, R179 ;  /* 0x800000de0e077223 */ /* 0x004fcc00000100b3 */
[----:B------:R2:W-:Y:S01]  /*6680*/  I2F R13, R4 ;  /* 0x00000004000d7306 */ /* 0x0005e20000201400 */
[----:B-1----:R-:W-:-:S07]  /*6690*/  IMAD.IADD R2, R230, 0x1, -R0 ;  /* 0x00000001e6027824 */ /* 0x002fce00078e0a00 */
[----:B------:R1:W1:Y:S01]  /*66a0*/  I2F R14, R5 ;  /* 0x00000005000e7306 */ /* 0x0002620000201400 */
        /* <DEDUP_REMOVED lines=25> */
[----:B------:R1:W3:Y:S01]  /*6840*/  I2F R10, R2 ;  /* 0x00000002000a7306 */ /* 0x0002e20000201400 */
[----:B------:R-:W-:Y:S01]  /*6850*/  IABS R5, R6 ;  /* 0x0000000600057213 */ /* 0x000fe20000000000 */
[----:B----4-:R-:W-:-:S02]  /*6860*/  FFMA.FTZ R6, R11, -R222, R180 ;  /* 0x800000de0b067223 */ /* 0x010fc400000100b4 */
[----:B------:R-:W-:-:S04]  /*6870*/  FFMA.FTZ R7, R14, -R222, R182 ;  /* 0x800000de0e077223 */ /* 0x000fc800000100b6 */
[----:B------:R4:W-:Y:S01]  /*6880*/  I2F R12, R4 ;  /* 0x00000004000c7306 */ /* 0x0009e20000201400 */
[----:B--2---:R-:W-:Y:S02]  /*6890*/  FFMA.FTZ R8, R9, -R222, R41 ;  /* 0x800000de09087223 */ /* 0x004fe40000010029 */
[----:B-1----:R-:W-:-:S05]  /*68a0*/  IMAD.IADD R2, R230, 0x1, -R0 ;  /* 0x00000001e6027824 */ /* 0x002fca00078e0a00 */
[----:B------:R-:W-:Y:S01]  /*68b0*/  IABS R2, R2 ;  /* 0x0000000200027213 */ /* 0x000fe20000000000 */
[----:B----4-:R-:W-:Y:S02]  /*68c0*/  FFMA.FTZ R4, R13, -R222, R42 ;  /* 0x800000de0d047223 */ /* 0x010fe4000001002a */
[----:B------:R1:W2:Y:S01]  /*68d0*/  I2F R13, R5 ;  /* 0x00000005000d7306 */ /* 0x0002a20000201400 */
[----:B------:R-:W-:Y:S02]  /*68e0*/  FSEL R68, R6, -INF , !P3 ;  /* 0xff80000006447808 */ /* 0x000fe40005800000 */
[----:B------:R-:W-:Y:S01]  /*68f0*/  FSEL R67, R4, -INF , !P4 ;  /* 0xff80000004437808 */ /* 0x000fe20006000000 */
[----:B------:R-:W-:Y:S01]  /*6900*/  IMAD.MOV.U32 R4, RZ, RZ, R2 ;  /* 0x000000ffff047224 */ /* 0x000fe200078e0002 */
[----:B------:R-:W-:Y:S02]  /*6910*/  FSEL R42, R7, -INF , !P2 ;  /* 0xff800000072a7808 */ /* 0x000fe40005000000 */
[----:B------:R-:W-:-:S02]  /*6920*/  FSEL R55, R8, -INF , !P1 ;  /* 0xff80000008377808 */ /* 0x000fc40004800000 */
[----:B------:R-:W-:Y:S01]  /*6930*/  ISETP.GE.AND P4, PT, R0, R227, PT ;  /* 0x000000e30000720c */ /* 0x000fe20003f86270 */
[--C-:B-1----:R-:W-:Y:S01]  /*6940*/  IMAD.IADD R5, R228, 0x1, -R0.reuse ;  /* 0x00000001e4057824 */ /* 0x102fe200078e0a00 */
[C---:B------:R-:W-:Y:S02]  /*6950*/  ISETP.GE.AND P3, PT, R0.reuse, R226, PT ;  /* 0x000000e20000720c */ /* 0x040fe40003f66270 */
[C---:B------:R-:W-:Y:S02]  /*6960*/  ISETP.GE.AND P2, PT, R0.reuse, R225, PT ;  /* 0x000000e10000720c */ /* 0x040fe40003f46270 */
[----:B------:R-:W-:Y:S01]  /*6970*/  IABS R2, R5 ;  /* 0x0000000500027213 */ /* 0x000fe20000000000 */
[--C-:B------:R-:W-:Y:S01]  /*6980*/  IMAD.IADD R5, R229, 0x1, -R0.reuse ;  /* 0x00000001e5057824 */ /* 0x100fe200078e0a00 */
[C---:B------:R-:W-:Y:S01]  /*6990*/  ISETP.GE.AND P1, PT, R0.reuse, R224, PT ;  /* 0x000000e00000720c */ /* 0x040fe20003f26270 */
[----:B------:R1:W4:Y:S01]  /*69a0*/  I2F R9, R4 ;  /* 0x0000000400097306 */ /* 0x0003220000201400 */
[----:B------:R-:W-:Y:S01]  /*69b0*/  IMAD.IADD R6, R231, 0x1, -R0 ;  /* 0x00000001e7067824 */ /* 0x000fe200078e0a00 */
[----:B------:R-:W-:-:S02]  /*69c0*/  ISETP.GE.OR P4, PT, R0, R235, !P4 ;  /* 0x000000eb0000720c */ /* 0x000fc40006786670 */
[C---:B------:R-:W-:Y:S02]  /*69d0*/  ISETP.GE.OR P3, PT, R0.reuse, R234, !P3 ;  /* 0x000000ea0000720c */ /* 0x040fe40005f66670 */
[C---:B------:R-:W-:Y:S02]  /*69e0*/  ISETP.GE.OR P2, PT, R0.reuse, R233, !P2 ;  /* 0x000000e90000720c */ /* 0x040fe40005746670 */
[----:B------:R-:W-:Y:S02]  /*69f0*/  ISETP.GE.OR P1, PT, R0, R232, !P1 ;  /* 0x000000e80000720c */ /* 0x000fe40004f26670 */
[----:B------:R-:W-:Y:S01]  /*6a00*/  IADD3 R0, R17, 0x59, RZ ;  /* 0x0000005911007810 */ /* 0x000fe20007ffe0ff */
[----:B-1----:R-:W-:Y:S01]  /*6a10*/  IMAD.MOV.U32 R4, RZ, RZ, R2 ;  /* 0x000000ffff047224 */ /* 0x002fe200078e0002 */
[----:B------:R-:W-:-:S04]  /*6a20*/  IABS R2, R5 ;  /* 0x0000000500027213 */ /* 0x000fc80000000000 */
[----:B------:R1:W1:Y:S01]  /*6a30*/  I2F R11, R2 ;  /* 0x00000002000b7306 */ /* 0x0002620000201400 */
[----:B------:R-:W-:Y:S01]  /*6a40*/  IABS R5, R6 ;  /* 0x0000000600057213 */ /* 0x000fe20000000000 */
[----:B---3--:R-:W-:-:S06]  /*6a50*/  FFMA.FTZ R6, R10, -R222, R181 ;  /* 0x800000de0a067223 */ /* 0x008fcc00000100b5 */
[----:B------:R3:W-:Y:S01]  /*6a60*/  I2F R14, R4 ;  /* 0x00000004000e7306 */ /* 0x0007e20000201400 */
[----:B-1----:R-:W-:Y:S02]  /*6a70*/  IMAD.IADD R2, R230, 0x1, -R0 ;  /* 0x00000001e6027824 */ /* 0x002fe400078e0a00 */
[----:B--2---:R-:W-:-:S03]  /*6a80*/  FFMA.FTZ R7, R13, -R222, R183 ;  /* 0x800000de0d077223 */ /* 0x004fc600000100b7 */
[----:B------:R-:W-:Y:S01]  /*6a90*/  IABS R2, R2 ;  /* 0x0000000200027213 */ /* 0x000fe20000000000 */
[-C--:B---3--:R-:W-:Y:S02]  /*6aa0*/  FFMA.FTZ R4, R12, -R222.reuse, R43 ;  /* 0x800000de0c047223 */ /* 0x088fe4000001002b */
[----:B------:R1:W2:Y:S01]  /*6ab0*/  I2F R12, R5 ;  /* 0x00000005000c7306 */ /* 0x0002a20000201400 */
[----:B----4-:R-:W-:Y:S02]  /*6ac0*/  FFMA.FTZ R8, R9, -R222, R48 ;  /* 0x800000de09087223 */ /* 0x010fe40000010030 */
[----:B------:R-:W-:Y:S01]  /*6ad0*/  FSEL R61, R4, -INF , !P0 ;  /* 0xff800000043d7808 */ /* 0x000fe20004000000 */
[----:B------:R-:W-:Y:S01]  /*6ae0*/  IMAD.MOV.U32 R4, RZ, RZ, R2 ;  /* 0x000000ffff047224 */ /* 0x000fe200078e0002 */
[----:B------:R-:W-:Y:S02]  /*6af0*/  FSEL R63, R6, -INF , !P6 ;  /* 0xff800000063f7808 */ /* 0x000fe40007000000 */
[----:B------:R-:W-:Y:S01]  /*6b00*/  FSEL R40, R7, -INF , !P5 ;  /* 0xff80000007287808 */ /* 0x000fe20006800000 */
[----:B------:R3:W4:Y:S01]  /*6b10*/  I2F R9, R4 ;  /* 0x0000000400097306 */ /* 0x0007220000201400 */
[----:B------:R-:W-:Y:S01]  /*6b20*/  FSEL R54, R8, -INF , !P4 ;  /* 0xff80000008367808 */ /* 0x000fe20006000000 */
[----:B-1----:R-:W-:Y:S01]  /*6b30*/  IMAD.IADD R5, R228, 0x1, -R0 ;  /* 0x00000001e4057824 */ /* 0x002fe200078e0a00 */
[----:B------:R-:W-:-:S02]  /*6b40*/  ISETP.GE.AND P0, PT, R0, R227, PT ;  /* 0x000000e30000720c */ /* 0x000fc40003f06270 */
[C---:B------:R-:W-:Y:S02]  /*6b50*/  ISETP.GE.AND P6, PT, R0.reuse, R226, PT ;  /* 0x000000e20000720c */ /* 0x040fe40003fc6270 */
[----:B------:R-:W-:Y:S01]  /*6b60*/  IABS R2, R5 ;  /* 0x0000000500027213 */ /* 0x000fe20000000000 */
[----:B------:R-:W-:Y:S01]  /*6b70*/  IMAD.IADD R5, R229, 0x1, -R0 ;  /* 0x00000001e5057824 */ /* 0x000fe200078e0a00 */
[C---:B------:R-:W-:Y:S02]  /*6b80*/  ISETP.GE.AND P5, PT, R0.reuse, R225, PT ;  /* 0x000000e10000720c */ /* 0x040fe40003fa6270 */
[C---:B------:R-:W-:Y:S01]  /*6b90*/  ISETP.GE.AND P4, PT, R0.reuse, R224, PT ;  /* 0x000000e00000720c */ /* 0x040fe20003f86270 */
[----:B---3--:R-:W-:Y:S01]  /*6ba0*/  IMAD.MOV.U32 R4, RZ, RZ, R2 ;  /* 0x000000ffff047224 */ /* 0x008fe200078e0002 */
[C---:B------:R-:W-:Y:S01]  /*6bb0*/  ISETP.GE.OR P0, PT, R0.reuse, R235, !P0 ;  /* 0x000000eb0000720c */ /* 0x040fe20004706670 */
[----:B------:R-:W-:Y:S01]  /*6bc0*/  IMAD.IADD R6, R231, 0x1, -R0 ;  /* 0x00000001e7067824 */ /* 0x000fe200078e0a00 */
[----:B------:R-:W-:-:S02]  /*6bd0*/  ISETP.GE.OR P6, PT, R0, R234, !P6 ;  /* 0x000000ea0000720c */ /* 0x000fc400077c6670 */
[C---:B------:R-:W-:Y:S02]  /*6be0*/  ISETP.GE.OR P5, PT, R0.reuse, R233, !P5 ;  /* 0x000000e90000720c */ /* 0x040fe40006fa6670 */
[----:B------:R-:W-:Y:S02]  /*6bf0*/  ISETP.GE.OR P4, PT, R0, R232, !P4 ;  /* 0x000000e80000720c */ /* 0x000fe40006786670 */
[----:B------:R-:W-:Y:S02]  /*6c00*/  IABS R2, R5 ;  /* 0x0000000500027213 */ /* 0x000fe40000000000 */
[----:B------:R-:W-:Y:S02]  /*6c10*/  IADD3 R0, R17, 0x60, RZ ;  /* 0x0000006011007810 */ /* 0x000fe40007ffe0ff */
[----:B------:R1:W3:Y:S01]  /*6c20*/  I2F R10, R2 ;  /* 0x00000002000a7306 */ /* 0x0002e20000201400 */
[----:B------:R-:W-:Y:S01]  /*6c30*/  IABS R5, R6 ;  /* 0x0000000600057213 */ /* 0x000fe20000000000 */
[----:B------:R-:W-:-:S02]  /*6c40*/  FFMA.FTZ R6, R11, -R222, R188 ;  /* 0x800000de0b067223 */ /* 0x000fc400000100bc */
[----:B--2---:R-:W-:-:S04]  /*6c50*/  FFMA.FTZ R7, R12, -R222, R190 ;  /* 0x800000de0c077223 */ /* 0x004fc800000100be */
[----:B------:R2:W2:Y:S01]  /*6c60*/  I2F R13, R4 ;  /* 0x00000004000d7306 */ /* 0x0004a20000201400 */
[----:B----4-:R-:W-:Y:S02]  /*6c70*/  FFMA.FTZ R8, R9, -R222, R49 ;  /* 0x800000de09087223 */ /* 0x010fe40000010031 */
[----:B-1----:R-:W-:-:S05]  /*6c80*/  IMAD.IADD R2, R230, 0x1, -R0 ;  /* 0x00000001e6027824 */ /* 0x002fca00078e0a00 */
[----:B------:R-:W-:Y:S01]  /*6c90*/  IABS R2, R2 ;  /* 0x0000000200027213 */ /* 0x000fe20000000000 */
[----:B--2---:R-:W-:Y:S02]  /*6ca0*/  FFMA.FTZ R4, R14, -R222, R50 ;  /* 0x800000de0e047223 */ /* 0x004fe40000010032 */
[----:B------:R1:W-:Y:S01]  /*6cb0*/  I2F R14, R5 ;  /* 0x00000005000e7306 */ /* 0x0003e20000201400 */
        /* <DEDUP_REMOVED lines=12> */
[----:B------:R1:W2:Y:S01]  /*6d80*/  I2F R9, R4 ;  /* 0x0000000400097306 */ /* 0x0002a20000201400 */
[----:B------:R-:W-:Y:S01]  /*6d90*/  IMAD.IADD R6, R231, 0x1, -R0 ;  /* 0x00000001e7067824 */ /* 0x000fe200078e0a00 */
[----:B------:R-:W-:-:S02]  /*6da0*/  ISETP.GE.OR P3, PT, R0, R235, !P3 ;  /* 0x000000eb0000720c */ /* 0x000fc40005f66670 */
[C---:B------:R-:W-:Y:S02]  /*6db0*/  ISETP.GE.OR P2, PT, R0.reuse, R234, !P2 ;  /* 0x000000ea0000720c */ /* 0x040fe40005746670 */
[C---:B------:R-:W-:Y:S02]  /*6dc0*/  ISETP.GE.OR P1, PT, R0.reuse, R233, !P1 ;  /* 0x000000e90000720c */ /* 0x040fe40004f26670 */
[----:B------:R-:W-:Y:S02]  /*6dd0*/  ISETP.GE.OR P0, PT, R0, R232, !P0 ;  /* 0x000000e80000720c */ /* 0x000fe40004706670 */
[----:B------:R-:W-:Y:S01]  /*6de0*/  IADD3 R0, R17, 0x61, RZ ;  /* 0x0000006111007810 */ /* 0x000fe20007ffe0ff */
[----:B-1----:R-:W-:Y:S01]  /*6df0*/  IMAD.MOV.U32 R4, RZ, RZ, R2 ;  /* 0x000000ffff047224 */ /* 0x002fe200078e0002 */
[----:B------:R-:W-:Y:S02]  /*6e00*/  IABS R2, R5 ;  /* 0x0000000500027213 */ /* 0x000fe40000000000 */
[----:B------:R-:W-:-:S02]  /*6e10*/  IABS R5, R6 ;  /* 0x0000000600057213 */ /* 0x000fc40000000000 */
[----:B------:R1:W4:Y:S01]  /*6e20*/  I2F R11, R2 ;  /* 0x00000002000b7306 */ /* 0x0003220000201400 */
[----:B---3--:R-:W-:-:S07]  /*6e30*/  FFMA.FTZ R6, R10, -R222, R189 ;  /* 0x800000de0a067223 */ /* 0x008fce00000100bd */
[----:B------:R3:W2:Y:S01]  /*6e40*/  I2F R12, R4 ;  /* 0x00000004000c7306 */ /* 0x0006a20000201400 */
[----:B-1----:R-:W-:-:S07]  /*6e50*/  IMAD.IADD R2, R230, 0x1, -R0 ;  /* 0x00000001e6027824 */ /* 0x002fce00078e0a00 */
[----:B------:R1:W1:Y:S01]  /*6e60*/  I2F R10, R5 ;  /* 0x00000005000a7306 */ /* 0x0002620000201400 */
[----:B------:R-:W-:Y:S01]  /*6e70*/  IABS R2, R2 ;  /* 0x0000000200027213 */ /* 0x000fe20000000000 */
[----:B---3--:R-:W-:-:S05]  /*6e80*/  FFMA.FTZ R4, R13, -R222, R51 ;  /* 0x800000de0d047223 */ /* 0x008fca0000010033 */
[----:B------:R-:W-:Y:S01]  /*6e90*/  FSEL R57, R4, -INF , !P6 ;  /* 0xff80000004397808 */ /* 0x000fe20007000000 */
[----:B-1----:R-:W-:Y:S02]  /*6ea0*/  IMAD.IADD R5, R228, 0x1, -R0 ;  /* 0x00000001e4057824 */ /* 0x002fe400078e0a00 */
[----:B------:R-:W-:-:S03]  /*6eb0*/  IMAD.MOV.U32 R4, RZ, RZ, R2 ;  /* 0x000000ffff047224 */ /* 0x000fc600078e0002 */
[----:B------:R-:W-:Y:S01]  /*6ec0*/  IABS R2, R5 ;  /* 0x0000000500027213 */ /* 0x000fe20000000000 */
[----:B------:R-:W-:Y:S02]  /*6ed0*/  IMAD.IADD R5, R229, 0x1, -R0 ;  /* 0x00000001e5057824 */ /* 0x000fe400078e0a00 */
[-C--:B--2---:R-:W-:Y:S02]  /*6ee0*/  FFMA.FTZ R8, R9, -R222.reuse, R24 ;  /* 0x800000de09087223 */ /* 0x084fe40000010018 */
[----:B------:R1:W2:Y:S01]  /*6ef0*/  I2F R9, R4 ;  /* 0x0000000400097306 */ /* 0x0002a20000201400 */
[----:B------:R-:W-:Y:S01]  /*6f00*/  FFMA.FTZ R7, R14, -R222, R191 ;  /* 0x800000de0e077223 */ /* 0x000fe200000100bf */
[----:B------:R-:W-:Y:S01]  /*6f10*/  FSEL R58, R6, -INF , !P5 ;  /* 0xff800000063a7808 */ /* 0x000fe20006800000 */
[----:B------:R-:W-:Y:S01]  /*6f20*/  IMAD.IADD R6, R231, 0x1, -R0 ;  /* 0x00000001e7067824 */ /* 0x000fe200078e0a00 */
[----:B------:R-:W-:Y:S02]  /*6f30*/  FSEL R52, R8, -INF , !P3 ;  /* 0xff80000008347808 */ /* 0x000fe40005800000 */
[----:B------:R-:W-:-:S02]  /*6f40*/  FSEL R32, R7, -INF , !P4 ;  /* 0xff80000007207808 */ /* 0x000fc40006000000 */
[----:B------:R-:W-:Y:S01]  /*6f50*/  ISETP.GE.AND P6, PT, R0, R227, PT ;  /* 0x000000e30000720c */ /* 0x000fe20003fc6270 */
[----:B-1----:R-:W-:Y:S01]  /*6f60*/  IMAD.MOV.U32 R4, RZ, RZ, R2 ;  /* 0x000000ffff047224 */ /* 0x002fe200078e0002 */
[----:B------:R-:W-:-:S03]  /*6f70*/  IABS R2, R5 ;  /* 0x0000000500027213 */ /* 0x000fc60000000000 */
[----:B------:R1:W3:Y:S01]  /*6f80*/  I2F R15, R4 ;  /* 0x00000004000f7306 */ /* 0x0002e20000201400 */
[C---:B------:R-:W-:Y:S02]  /*6f90*/  ISETP.GE.AND P5, PT, R0.reuse, R226, PT ;  /* 0x000000e20000720c */ /* 0x040fe40003fa6270 */
[C---:B------:R-:W-:Y:S02]  /*6fa0*/  ISETP.GE.AND P4, PT, R0.reuse, R225, PT ;  /* 0x000000e10000720c */ /* 0x040fe40003f86270 */
[C---:B------:R-:W-:Y:S02]  /*6fb0*/  ISETP.GE.AND P3, PT, R0.reuse, R224, PT ;  /* 0x000000e00000720c */ /* 0x040fe40003f66270 */
[C---:B------:R-:W-:Y:S02]  /*6fc0*/  ISETP.GE.OR P6, PT, R0.reuse, R235, !P6 ;  /* 0x000000eb0000720c */ /* 0x040fe400077c6670 */
[C---:B------:R-:W-:Y:S02]  /*6fd0*/  ISETP.GE.OR P5, PT, R0.reuse, R234, !P5 ;  /* 0x000000ea0000720c */ /* 0x040fe40006fa6670 */
[----:B------:R-:W-:Y:S01]  /*6fe0*/  ISETP.GE.OR P4, PT, R0, R233, !P4 ;  /* 0x000000e90000720c */ /* 0x000fe20006786670 */
[----:B-1----:R-:W-:Y:S01]  /*6ff0*/  IMAD.MOV.U32 R4, RZ, RZ, R2 ;  /* 0x000000ffff047224 */ /* 0x002fe200078e0002 */
[----:B------:R-:W-:-:S02]  /*7000*/  IADD3 R2, R17, 0x68, RZ ;  /* 0x0000006811027810 */ /* 0x000fc40007ffe0ff */
[----:B------:R-:W-:Y:S02]  /*7010*/  ISETP.GE.OR P3, PT, R0, R232, !P3 ;  /* 0x000000e80000720c */ /* 0x000fe40005f66670 */
[----:B------:R-:W-:Y:S01]  /*7020*/  IABS R5, R6 ;  /* 0x0000000600057213 */ /* 0x000fe20000000000 */
[--C-:B------:R-:W-:Y:S01]  /*7030*/  IMAD.IADD R0, R230, 0x1, -R2.reuse ;  /* 0x00000001e6007824 */ /* 0x100fe200078e0a02 */
[----:B------:R1:W1:Y:S04]  /*7040*/  I2F R16, R4 ;  /* 0x0000000400107306 */ /* 0x0002680000201400 */
[----:B------:R-:W-:Y:S01]  /*7050*/  IABS R0, R0 ;  /* 0x0000000000007213 */ /* 0x000fe20000000000 */
[----:B-1----:R-:W-:Y:S02]  /*7060*/  IMAD.MOV.U32 R4, RZ, RZ, R5 ;  /* 0x000000ffff047224 */ /* 0x002fe400078e0005 */
[----:B------:R-:W-:-:S02]  /*7070*/  IMAD.IADD R5, R228, 0x1, -R2 ;  /* 0x00000001e4057824 */ /* 0x000fc400078e0a02 */
[----:B------:R1:W1:Y:S01]  /*7080*/  I2F R18, R4 ;  /* 0x0000000400127306 */ /* 0x0002620000201400 */
[-C--:B----4-:R-:W-:Y:S02]  /*7090*/  FFMA.FTZ R7, R11, -R222.reuse, R200 ;  /* 0x800000de0b077223 */ /* 0x090fe400000100c8 */
[-C--:B------:R-:W-:Y:S02]  /*70a0*/  FFMA.FTZ R6, R12, -R222.reuse, R26 ;  /* 0x800000de0c067223 */ /* 0x080fe4000001001a */
[----:B------:R-:W-:Y:S02]  /*70b0*/  FFMA.FTZ R8, R10, -R222, R202 ;  /* 0x800000de0a087223 */ /* 0x000fe400000100ca */
[----:B-1----:R-:W-:Y:S01]  /*70c0*/  IMAD.MOV.U32 R4, RZ, RZ, R0 ;  /* 0x000000ffff047224 */ /* 0x002fe200078e0000 */
[----:B------:R-:W-:-:S03]  /*70d0*/  IABS R0, R5 ;  /* 0x0000000500007213 */ /* 0x000fc60000000000 */
[----:B------:R1:W4:Y:S01]  /*70e0*/  I2F R14, R4 ;  /* 0x00000004000e7306 */ /* 0x0003220000201400 */
[----:B--2---:R-:W-:Y:S01]  /*70f0*/  FFMA.FTZ R9, R9, -R222, R25 ;  /* 0x800000de09097223 */ /* 0x004fe20000010019 */
[----:B------:R-:W-:-:S06]  /*7100*/  FSEL R48, R6, -INF , !P2 ;  /* 0xff80000006307808 */ /* 0x000fcc0005000000 */
[----:B------:R2:W-:Y:S01]  /*7110*/  I2F R11, R0 ;  /* 0x00000000000b7306 */ /* 0x0005e20000201400 */
[----:B-1----:R-:W-:-:S05]  /*7120*/  IMAD.IADD R4, R229, 0x1, -R2 ;  /* 0x00000001e5047824 */ /* 0x002fca00078e0a02 */
[----:B------:R-:W-:Y:S01]  /*7130*/  IABS R4, R4 ;  /* 0x0000000400047213 */ /* 0x000fe20000000000 */
[----:B--2---:R-:W-:Y:S01]  /*7140*/  IMAD.IADD R0, R231, 0x1, -R2 ;  /* 0x00000001e7007824 */ /* 0x004fe200078e0a02 */
[----:B------:R-:W-:-:S03]  /*7150*/  FSEL R56, R7, -INF , !P1 ;  /* 0xff80000007387808 */ /* 0x000fc60004800000 */
[----:B------:R-:W-:Y:S01]  /*7160*/  IMAD.MOV.U32 R5, RZ, RZ, R4 ;  /* 0x000000ffff057224 */ /* 0x000fe200078e0004 */
[----:B------:R-:W-:Y:S02]  /*7170*/  FSEL R31, R8, -INF , !P0 ;  /* 0xff800000081f7808 */ /* 0x000fe40004000000 */
[----:B------:R-:W-:Y:S02]  /*7180*/  FSEL R46, R9, -INF , !P6 ;  /* 0xff800000092e7808 */ /* 0x000fe40007000000 */
[----:B------:R-:W-:Y:S02]  /*7190*/  IABS R4, R0 ;  /* 0x0000000000047213 */ /* 0x000fe40000000000 */
[C---:B------:R-:W-:Y:S02]  /*71a0*/  ISETP.GE.AND P2, PT, R2.reuse, R227, PT ;  /* 0x000000e30200720c */ /* 0x040fe40003f46270 */
[C---:B------:R-:W-:Y:S02]  /*71b0*/  ISETP.GE.AND P1, PT, R2.reuse, R226, PT ;  /* 0x000000e20200720c */ /* 0x040fe40003f26270 */
[----:B------:R-:W-:-:S02]  /*71c0*/  ISETP.GE.AND P0, PT, R2, R225, PT ;  /* 0x000000e10200720c */ /* 0x000fc40003f06270 */
[C---:B------:R-:W-:Y:S02]  /*71d0*/  ISETP.GE.AND P6, PT, R2.reuse, R224, PT ;  /* 0x000000e00200720c */ /* 0x040fe40003fc6270 */
[----:B------:R-:W-:Y:S02]  /*71e0*/  IADD3 R0, R17, 0x69, RZ ;  /* 0x0000006911007810 */ /* 0x000fe40007ffe0ff */
[C---:B------:R-:W-:Y:S02]  /*71f0*/  ISETP.GE.OR P2, PT, R2.reuse, R235, !P2 ;  /* 0x000000eb0200720c */ /* 0x040fe40005746670 */
[C---:B------:R-:W-:Y:S02]  /*7200*/  ISETP.GE.OR P1, PT, R2.reuse, R234, !P1 ;  /* 0x000000ea0200720c */ /* 0x040fe40004f26670 */
[C---:B------:R-:W-:Y:S02]  /*7210*/  ISETP.GE.OR P0, PT, R2.reuse, R233, !P0 ;  /* 0x000000e90200720c */ /* 0x040fe40004706670 */
[----:B------:R-:W-:Y:S01]  /*7220*/  ISETP.GE.OR P6, PT, R2, R232, !P6 ;  /* 0x000000e80200720c */ /* 0x000fe200077c6670 */
[----:B------:R-:W-:Y:S01]  /*7230*/  IMAD.IADD R2, R230, 0x1, -R0 ;  /* 0x00000001e6027824 */ /* 0x000fe200078e0a00 */
[----:B------:R1:W-:Y:S04]  /*7240*/  I2F R10, R5 ;  /* 0x00000005000a7306 */ /* 0x0003e80000201400 */
[----:B------:R-:W-:-:S04]  /*7250*/  IABS R2, R2 ;  /* 0x0000000200027213 */ /* 0x000fc80000000000 */
[----:B------:R2:W-:Y:S01]  /*7260*/  I2F R13, R4 ;  /* 0x00000004000d7306 */ /* 0x0005e20000201400 */
[----:B-1----:R-:W-:Y:S02]  /*7270*/  IMAD.IADD R5, R228, 0x1, -R0 ;  /* 0x00000001e4057824 */ /* 0x002fe400078e0a00 */
[----:B--2---:R-:W-:-:S03]  /*7280*/  IMAD.MOV.U32 R4, RZ, RZ, R2 ;  /* 0x000000ffff047224 */ /* 0x004fc600078e0002 */
[----:B------:R-:W-:Y:S01]  /*7290*/  IABS R2, R5 ;  /* 0x0000000500027213 */ /* 0x000fe20000000000 */
[----:B------:R-:W-:Y:S01]  /*72a0*/  IMAD.IADD R5, R229, 0x1, -R0 ;  /* 0x00000001e5057824 */ /* 0x000fe200078e0a00 */
[----:B------:R1:W2:Y:S01]  /*72b0*/  I2F R12, R4 ;  /* 0x00000004000c7306 */ /* 0x0002a20000201400 */
[-C--:B---3--:R-:W-:Y:S02]  /*72c0*/  FFMA.FTZ R9, R15, -R222.reuse, R27 ;  /* 0x800000de0f097223 */ /* 0x088fe4000001001b */
[-C--:B------:R-:W-:Y:S02]  /*72d0*/  FFMA.FTZ R7, R16, -R222.reuse, R201 ;  /* 0x800000de10077223 */ /* 0x080fe400000100c9 */
[-C--:B------:R-:W-:Y:S01]  /*72e0*/  FFMA.FTZ R6, R18, -R222.reuse, R203 ;  /* 0x800000de12067223 */ /* 0x080fe200000100cb */
[----:B------:R-:W-:Y:S02]  /*72f0*/  FSEL R47, R9, -INF , !P5 ;  /* 0xff800000092f7808 */ /* 0x000fe40006800000 */
[----:B------:R-:W-:Y:S01]  /*7300*/  FSEL R51, R7, -INF , !P4 ;  /* 0xff80000007337808 */ /* 0x000fe20006000000 */
[----:B-1----:R-:W-:Y:S01]  /*7310*/  IMAD.MOV.U32 R4, RZ, RZ, R2 ;  /* 0x000000ffff047224 */ /* 0x002fe200078e0002 */
[----:B------:R-:W-:Y:S01]  /*7320*/  IABS R2, R5 ;  /* 0x0000000500027213 */ /* 0x000fe20000000000 */
[----:B----4-:R-:W-:-:S02]  /*7330*/  FFMA.FTZ R5, R14, -R222, R20 ;  /* 0x800000de0e057223 */ /* 0x010fc40000010014 */
[----:B------:R-:W-:Y:S01]  /*7340*/  I2F R8, R4 ;  /* 0x0000000400087306 */ /* 0x000fe20000201400 */
[----:B------:R-:W-:Y:S02]  /*7350*/  FSEL R30, R6, -INF , !P3 ;  /* 0xff800000061e7808 */ /* 0x000fe40005800000 */
[----:B------:R-:W-:Y:S02]  /*7360*/  FSEL R43, R5, -INF , !P2 ;  /* 0xff800000052b7808 */ /* 0x000fe40005000000 */
[----:B------:R-:W-:-:S03]  /*7370*/  ISETP.GE.AND P5, PT, R0, R227, PT ;  /* 0x000000e30000720c */ /* 0x000fc60003fa6270 */
[----:B------:R1:W3:Y:S01]  /*7380*/  I2F R4, R2 ;  /* 0x0000000200047306 */ /* 0x0002e20000201400 */
[C---:B------:R-:W-:Y:S02]  /*7390*/  ISETP.GE.AND P4, PT, R0.reuse, R226, PT ;  /* 0x000000e20000720c */ /* 0x040fe40003f86270 */
[C---:B------:R-:W-:Y:S02]  /*73a0*/  ISETP.GE.AND P3, PT, R0.reuse, R225, PT ;  /* 0x000000e10000720c */ /* 0x040fe40003f66270 */
[C---:B------:R-:W-:Y:S02]  /*73b0*/  ISETP.GE.AND P2, PT, R0.reuse, R224, PT ;  /* 0x000000e00000720c */ /* 0x040fe40003f46270 */
[C---:B------:R-:W-:Y:S02]  /*73c0*/  ISETP.GE.OR P5, PT, R0.reuse, R235, !P5 ;  /* 0x000000eb0000720c */ /* 0x040fe40006fa6670 */
[C---:B------:R-:W-:Y:S02]  /*73d0*/  ISETP.GE.OR P4, PT, R0.reuse, R234, !P4 ;  /* 0x000000ea0000720c */ /* 0x040fe40006786670 */
[----:B------:R-:W-:-:S02]  /*73e0*/  ISETP.GE.OR P3, PT, R0, R233, !P3 ;  /* 0x000000e90000720c */ /* 0x000fc40005f66670 */
[----:B------:R-:W-:Y:S01]  /*73f0*/  ISETP.GE.OR P2, PT, R0, R232, !P2 ;  /* 0x000000e80000720c */ /* 0x000fe20005746670 */
[----:B-1----:R-:W-:Y:S01]  /*7400*/  IMAD.IADD R2, R231, 0x1, -R0 ;  /* 0x00000001e7027824 */ /* 0x002fe200078e0a00 */
[----:B------:R-:W-:-:S04]  /*7410*/  IADD3 R0, R17, 0x70, RZ ;  /* 0x0000007011007810 */ /* 0x000fc80007ffe0ff */
[----:B------:R-:W-:Y:S01]  /*7420*/  IABS R5, R2 ;  /* 0x0000000200057213 */ /* 0x000fe20000000000 */
[--C-:B------:R-:W-:Y:S02]  /*7430*/  IMAD.IADD R2, R230, 0x1, -R0.reuse ;  /* 0x00000001e6027824 */ /* 0x100fe400078e0a00 */
[-C--:B--2---:R-:W-:Y:S02]  /*7440*/  FFMA.FTZ R9, R12, -R222.reuse, R21 ;  /* 0x800000de0c097223 */ /* 0x084fe40000010015 */
[----:B---3--:R-:W-:Y:S01]  /*7450*/  FFMA.FTZ R12, R4, -R222, R245 ;  /* 0x800000de040c7223 */ /* 0x008fe200000100f5 */
[----:B------:R-:W-:Y:S01]  /*7460*/  IABS R2, R2 ;  /* 0x0000000200027213 */ /* 0x000fe20000000000 */
[----:B------:R-:W-:Y:S02]  /*7470*/  IMAD.MOV.U32 R4, RZ, RZ, R5 ;  /* 0x000000ffff047224 */ /* 0x000fe400078e0005 */
[----:B------:R-:W-:Y:S02]  /*7480*/  IMAD.IADD R5, R228, 0x1, -R0 ;  /* 0x00000001e4057824 */ /* 0x000fe400078e0a00 */
[----:B------:R-:W-:-:S02]  /*7490*/  FFMA.FTZ R6, R13, -R222, R246 ;  /* 0x800000de0d067223 */ /* 0x000fc400000100f6 */
[-C--:B------:R-:W-:Y:S02]  /*74a0*/  FFMA.FTZ R13, R8, -R222.reuse, R23 ;  /* 0x800000de080d7223 */ /* 0x080fe40000010017 */
[----:B------:R1:W2:Y:S01]  /*74b0*/  I2F R8, R4 ;  /* 0x0000000400087306 */ /* 0x0002a20000201400 */
[----:B------:R-:W-:Y:S02]  /*74c0*/  FFMA.FTZ R10, R10, -R222, R244 ;  /* 0x800000de0a0a7223 */ /* 0x000fe400000100f4 */
[----:B-1----:R-:W-:Y:S01]  /*74d0*/  IMAD.MOV.U32 R4, RZ, RZ, R2 ;  /* 0x000000ffff047224 */ /* 0x002fe200078e0002 */
[----:B------:R-:W-:Y:S01]  /*74e0*/  IABS R2, R5 ;  /* 0x0000000500027213 */ /* 0x000fe20000000000 */
[----:B------:R-:W-:-:S03]  /*74f0*/  IMAD.IADD R5, R229, 0x1, -R0 ;  /* 0x00000001e5057824 */ /* 0x000fc600078e0a00 */
[----:B------:R1:W3:Y:S01]  /*7500*/  I2F R7, R4 ;  /* 0x0000000400077306 */ /* 0x0002e20000201400 */
[----:B------:R-:W-:Y:S01]  /*7510*/  FSEL R50, R10, -INF , !P0 ;  /* 0xff8000000a327808 */ /* 0x000fe20004000000 */
[----:B------:R-:W-:Y:S02]  /*7520*/  FFMA.FTZ R11, R11, -R222, R22 ;  /* 0x800000de0b0b7223 */ /* 0x000fe40000010016 */
[----:B-1----:R-:W-:Y:S01]  /*7530*/  IMAD.MOV.U32 R4, RZ, RZ, R2 ;  /* 0x000000ffff047224 */ /* 0x002fe200078e0002 */
[----:B------:R-:W-:-:S04]  /*7540*/  IABS R2, R5 ;  /* 0x0000000500027213 */ /* 0x000fc80000000000 */
[----:B------:R1:W2:Y:S01]  /*7550*/  I2F R10, R2 ;  /* 0x00000002000a7306 */ /* 0x0002a20000201400 */
[----:B------:R-:W-:Y:S02]  /*7560*/  FSEL R45, R11, -INF , !P1 ;  /* 0xff8000000b2d7808 */ /* 0x000fe40004800000 */
[----:B------:R-:W-:Y:S02]  /*7570*/  FSEL R24, R6, -INF , !P6 ;  /* 0xff80000006187808 */ /* 0x000fe40007000000 */
[----:B------:R-:W-:Y:S01]  /*7580*/  FSEL R41, R9, -INF , !P5 ;  /* 0xff80000009297808 */ /* 0x000fe20006800000 */
[----:B-1----:R1:W4:Y:S01]  /*7590*/  LD.E R2, [R134.64+0xdc] ;  /* 0x0000dc0486027980 */ /* 0x002322000c101900 */
[C---:B------:R-:W-:Y:S02]  /*75a0*/  ISETP.GE.AND P1, PT, R0.reuse, R227, PT ;  /* 0x000000e30000720c */ /* 0x040fe40003f26270 */
[C---:B------:R-:W-:Y:S02]  /*75b0*/  ISETP.GE.AND P0, PT, R0.reuse, R226, PT ;  /* 0x000000e20000720c */ /* 0x040fe40003f06270 */
[----:B------:R-:W-:-:S02]  /*75c0*/  ISETP.GE.AND P6, PT, R0, R225, PT ;  /* 0x000000e10000720c */ /* 0x000fc40003fc6270 */
[C---:B------:R-:W-:Y:S01]  /*75d0*/  ISETP.GE.AND P5, PT, R0.reuse, R224, PT ;  /* 0x000000e00000720c */ /* 0x040fe20003fa6270 */
[----:B------:R2:W1:Y:S01]  /*75e0*/  I2F R9, R4 ;  /* 0x0000000400097306 */ /* 0x0004620000201400 */
[----:B------:R-:W-:Y:S01]  /*75f0*/  STL [R1+0x368], R3 ;  /* 0x0003680301007387 */ /* 0x000fe20000100800 */
[C---:B------:R-:W-:Y:S02]  /*7600*/  ISETP.GE.OR P1, PT, R0.reuse, R235, !P1 ;  /* 0x000000eb0000720c */ /* 0x040fe40004f26670 */
[C---:B------:R-:W-:Y:S01]  /*7610*/  ISETP.GE.OR P0, PT, R0.reuse, R234, !P0 ;  /* 0x000000ea0000720c */ /* 0x040fe20004706670 */
[----:B------:R-:W-:Y:S01]  /*7620*/  STL [R1+0x364], R241 ;  /* 0x000364f101007387 */ /* 0x000fe20000100800 */
[C---:B------:R-:W-:Y:S02]  /*7630*/  ISETP.GE.OR P6, PT, R0.reuse, R233, !P6 ;  /* 0x000000e90000720c */ /* 0x040fe400077c6670 */
[----:B------:R-:W-:Y:S01]  /*7640*/  ISETP.GE.OR P5, PT, R0, R232, !P5 ;  /* 0x000000e80000720c */ /* 0x000fe20006fa6670 */
[----:B------:R-:W-:Y:S04]  /*7650*/  STL [R1+0x360], R236 ;  /* 0x000360ec01007387 */ /* 0x000fe80000100800 */
[----:B------:R-:W-:Y:S01]  /*7660*/  STL [R1+0x35c], R216 ;  /* 0x00035cd801007387 */ /* 0x000fe20000100800 */
[----:B--2---:R-:W-:Y:S01]  /*7670*/  IMAD.IADD R4, R231, 0x1, -R0 ;  /* 0x00000001e7047824 */ /* 0x004fe200078e0a00 */
[----:B------:R-:W-:-:S02]  /*7680*/  IADD3 R0, R17, 0x71, RZ ;  /* 0x0000007111007810 */ /* 0x000fc40007ffe0ff */
[----:B------:R-:W-:Y:S02]  /*7690*/  STL [R1+0x358], R211 ;  /* 0x000358d301007387 */ /* 0x000fe40000100800 */
[----:B------:R-:W-:Y:S02]  /*76a0*/  IABS R5, R4 ;  /* 0x0000000400057213 */ /* 0x000fe40000000000 */
[----:B------:R-:W-:Y:S01]  /*76b0*/  STL.64 [R1+0x348], R214 ;  /* 0x000348d601007387 */ /* 0x000fe20000100a00 */
[----:B------:R-:W-:-:S03]  /*76c0*/  IMAD.IADD R4, R230, 0x1, -R0 ;  /* 0x00000001e6047824 */ /* 0x000fc600078e0a00 */
[----:B------:R-:W-:Y:S04]  /*76d0*/  STL.64 [R1+0x340], R212 ;  /* 0x000340d401007387 */ /* 0x000fe80000100a00 */
[----:B------:R-:W-:Y:S01]  /*76e0*/  STL [R1+0x33c], R210 ;  /* 0x00033cd201007387 */ /* 0x000fe20000100800 */
[----:B------:R-:W-:-:S03]  /*76f0*/  IABS R4, R4 ;  /* 0x0000000400047213 */ /* 0x000fc60000000000 */
[----:B------:R-:W-:Y:S01]  /*7700*/  STL [R1+0x338], R209 ;  /* 0x000338d101007387 */ /* 0x000fe20000100800 */
[----:B------:R-:W-:-:S03]  /*7710*/  IMAD.IADD R6, R228, 0x1, -R0 ;  /* 0x00000001e4067824 */ /* 0x000fc600078e0a00 */
[----:B------:R-:W-:Y:S04]  /*7720*/  STL [R1+0x334], R208 ;  /* 0x000334d001007387 */ /* 0x000fe80000100800 */
[----:B------:R-:W-:Y:S01]  /*7730*/  STL [R1+0x330], R207 ;  /* 0x000330cf01007387 */ /* 0x000fe20000100800 */
[----:B------:R-:W-:-:S03]  /*7740*/  FSEL R44, R13, -INF , !P4 ;  /* 0xff8000000d2c7808 */ /* 0x000fc60006000000 */
[----:B------:R-:W-:Y:S01]  /*7750*/  STL [R1+0x32c], R204 ;  /* 0x00032ccc01007387 */ /* 0x000fe20000100800 */
[----:B------:R2:W1:Y:S03]  /*7760*/  I2F R13, R5 ;  /* 0x00000005000d7306 */ /* 0x0004660000201400 */
[----:B------:R1:W-:Y:S04]  /*7770*/  STL.64 [R1+0x350], R134 ;  /* 0x0003508601007387 */ /* 0x0003e80000100a00 */
[----:B------:R-:W-:Y:S01]  /*7780*/  STL [R1+0x36c], R230 ;  /* 0x00036ce601007387 */ /* 0x000fe20000100800 */
[----:B------:R-:W-:-:S03]  /*7790*/  FFMA.FTZ R8, R8, -R222, R247 ;  /* 0x800000de08087223 */ /* 0x000fc600000100f7 */
[----:B------:R-:W-:Y:S01]  /*77a0*/  STL [R1+0x370], R228 ;  /* 0x000370e401007387 */ /* 0x000fe20000100800 */
[----:B---3--:R-:W-:-:S03]  /*77b0*/  FFMA.FTZ R7, R7, -R222, R196 ;  /* 0x800000de07077223 */ /* 0x008fc600000100c4 */
[----:B------:R-:W-:Y:S01]  /*77c0*/  STL [R1+0x374], R229 ;  /* 0x000374e501007387 */ /* 0x000fe20000100800 */
[----:B--2---:R-:W-:Y:S01]  /*77d0*/  IMAD.MOV.U32 R5, RZ, RZ, R4 ;  /* 0x000000ffff057224 */ /* 0x004fe200078e0004 */
[----:B------:R-:W-:Y:S02]  /*77e0*/  IABS R4, R6 ;  /* 0x0000000600047213 */ /* 0x000fe40000000000 */
[----:B------:R-:W-:Y:S01]  /*77f0*/  STL [R1+0x378], R231 ;  /* 0x000378e701007387 */ /* 0x000fe20000100800 */
[----:B------:R-:W-:-:S03]  /*7800*/  IMAD.IADD R6, R229, 0x1, -R0 ;  /* 0x00000001e5067824 */ /* 0x000fc600078e0a00 */
[----:B------:R-:W-:Y:S01]  /*7810*/  STL [R1+0x37c], R227 ;  /* 0x00037ce301007387 */ /* 0x000fe20000100800 */
[----:B------:R2:W3:Y:S03]  /*7820*/  I2F R11, R5 ;  /* 0x00000005000b7306 */ /* 0x0004e60000201400 */
[----:B------:R-:W-:Y:S01]  /*7830*/  STL [R1+0x380], R227 ;  /* 0x000380e301007387 */ /* 0x000fe20000100800 */
[----:B------:R-:W-:-:S03]  /*7840*/  FSEL R49, R12, -INF , !P3 ;  /* 0xff8000000c317808 */ /* 0x000fc60005800000 */
[----:B------:R-:W-:Y:S01]  /*7850*/  STL [R1+0x384], R227 ;  /* 0x000384e301007387 */ /* 0x000fe20000100800 */
[----:B------:R-:W-:-:S03]  /*7860*/  FSEL R26, R8, -INF , !P2 ;  /* 0xff800000081a7808 */ /* 0x000fc60005000000 */
[----:B-1----:R-:W4:Y:S01]  /*7870*/  LDL.64 R134, [R1+0x90] ;  /* 0x0000900001867983 */ /* 0x002f220000100a00 */
[----:B------:R-:W-:Y:S02]  /*7880*/  FSEL R21, R7, -INF , !P1 ;  /* 0xff80000007157808 */ /* 0x000fe40004800000 */
[C---:B------:R-:W-:Y:S01]  /*7890*/  ISETP.GE.AND P4, PT, R0.reuse, R227, PT ;  /* 0x000000e30000720c */ /* 0x040fe20003f86270 */
[----:B--2---:R-:W-:Y:S01]  /*78a0*/  IMAD.MOV.U32 R5, RZ, RZ, R4 ;  /* 0x000000ffff057224 */ /* 0x004fe200078e0004 */
[C---:B------:R-:W-:Y:S02]  /*78b0*/  ISETP.GE.AND P3, PT, R0.reuse, R226, PT ;  /* 0x000000e20000720c */ /* 0x040fe40003f66270 */
[C---:B------:R-:W-:Y:S02]  /*78c0*/  ISETP.GE.AND P2, PT, R0.reuse, R225, PT ;  /* 0x000000e10000720c */ /* 0x040fe40003f46270 */
[C---:B------:R-:W-:Y:S02]  /*78d0*/  ISETP.GE.AND P1, PT, R0.reuse, R224, PT ;  /* 0x000000e00000720c */ /* 0x040fe40003f26270 */
[----:B------:R-:W-:Y:S01]  /*78e0*/  IABS R4, R6 ;  /* 0x0000000600047213 */ /* 0x000fe20000000000 */
[----:B------:R1:W2:Y:S01]  /*78f0*/  I2F R12, R5 ;  /* 0x00000005000c7306 */ /* 0x0002a20000201400 */
[----:B------:R-:W-:-:S02]  /*7900*/  ISETP.GE.OR P4, PT, R0, R235, !P4 ;  /* 0x000000eb0000720c */ /* 0x000fc40006786670 */
[C---:B------:R-:W-:Y:S02]  /*7910*/  ISETP.GE.OR P3, PT, R0.reuse, R234, !P3 ;  /* 0x000000ea0000720c */ /* 0x040fe40005f66670 */
[C---:B------:R-:W-:Y:S02]  /*7920*/  ISETP.GE.OR P2, PT, R0.reuse, R233, !P2 ;  /* 0x000000e90000720c */ /* 0x040fe40005746670 */
[----:B------:R-:W-:Y:S01]  /*7930*/  ISETP.GE.OR P1, PT, R0, R232, !P1 ;  /* 0x000000e80000720c */ /* 0x000fe20004f26670 */
[----:B-1----:R-:W-:Y:S02]  /*7940*/  IMAD.IADD R5, R231, 0x1, -R0 ;  /* 0x00000001e7057824 */ /* 0x002fe400078e0a00 */
[----:B------:R-:W-:Y:S01]  /*7950*/  IMAD.MOV.U32 R0, RZ, RZ, R4 ;  /* 0x000000ffff007224 */ /* 0x000fe200078e0004 */
[----:B------:R-:W-:Y:S02]  /*7960*/  IADD3 R4, R17, 0x78, RZ ;  /* 0x0000007811047810 */ /* 0x000fe40007ffe0ff */
[----:B------:R-:W-:Y:S01]  /*7970*/  IABS R5, R5 ;  /* 0x0000000500057213 */ /* 0x000fe20000000000 */
[----:B------:R1:W1:Y:S02]  /*7980*/  I2F R15, R0 ;  /* 0x00000000000f7306 */ /* 0x0002640000201400 */
[----:B------:R-:W-:-:S02]  /*7990*/  IMAD.IADD R7, R228, 0x1, -R4 ;  /* 0x00000001e4077824 */ /* 0x000fc400078e0a04 */
[----:B------:R-:W-:Y:S02]  /*79a0*/  IMAD.MOV.U32 R6, RZ, RZ, R5 ;  /* 0x000000ffff067224 */ /* 0x000fe400078e0005 */
[----:B-1----:R-:W-:Y:S02]  /*79b0*/  IMAD.IADD R0, R230, 0x1, -R4 ;  /* 0x00000001e6007824 */ /* 0x002fe400078e0a04 */
[----:B------:R1:W1:Y:S03]  /*79c0*/  I2F R18, R6 ;  /* 0x0000000600127306 */ /* 0x0002660000201400 */
[----:B------:R-:W-:Y:S01]  /*79d0*/  IABS R5, R0 ;  /* 0x0000000000057213 */ /* 0x000fe20000000000 */
[-C--:B------:R-:W-:Y:S01]  /*79e0*/  FFMA.FTZ R8, R10, -R222.reuse, R223 ;  /* 0x800000de0a087223 */ /* 0x080fe200000100df */
[----:B------:R-:W-:Y:S01]  /*79f0*/  IADD3 R0, R17, 0x79, RZ ;  /* 0x0000007911007810 */ /* 0x000fe20007ffe0ff */
[----:B------:R-:W-:-:S02]  /*7a00*/  FFMA.FTZ R9, R9, -R222, R198 ;  /* 0x800000de09097223 */ /* 0x000fc400000100c6 */
[-C--:B------:R-:W-:Y:S02]  /*7a10*/  FFMA.FTZ R10, R13, -R222.reuse, R221 ;  /* 0x800000de0d0a7223 */ /* 0x080fe400000100dd */
[----:B---3--:R-:W-:Y:S02]  /*7a20*/  FFMA.FTZ R11, R11, -R222, R197 ;  /* 0x800000de0b0b7223 */ /* 0x008fe400000100c5 */
[----:B-1----:R-:W-:Y:S01]  /*7a30*/  IMAD.MOV.U32 R6, RZ, RZ, R5 ;  /* 0x000000ffff067224 */ /* 0x002fe200078e0005 */
[----:B------:R-:W-:-:S03]  /*7a40*/  IABS R5, R7 ;  /* 0x0000000700057213 */ /* 0x000fc60000000000 */
[----:B------:R1:W3:Y:S01]  /*7a50*/  I2F R17, R6 ;  /* 0x0000000600117306 */ /* 0x0002e20000201400 */
[----:B------:R-:W-:Y:S01]  /*7a60*/  IMAD.MOV.U32 R221, RZ, RZ, R19 ;  /* 0x000000ffffdd7224 */ /* 0x000fe200078e0013 */
[----:B------:R-:W-:Y:S01]  /*7a70*/  FSEL R33, R9, -INF , !P0 ;  /* 0xff80000009217808 */ /* 0x000fe20004000000 */
[----:B------:R-:W-:Y:S01]  /*7a80*/  IMAD.IADD R7, R229, 0x1, -R4 ;  /* 0x00000001e5077824 */ /* 0x000fe200078e0a04 */
[----:B------:R-:W-:Y:S02]  /*7a90*/  FSEL R35, R8, -INF , !P6 ;  /* 0xff80000008237808 */ /* 0x000fe40007000000 */
[----:B------:R-:W-:Y:S02]  /*7aa0*/  FSEL R20, R10, -INF , !P5 ;  /* 0xff8000000a147808 */ /* 0x000fe40006800000 */
[----:B------:R-:W-:Y:S02]  /*7ab0*/  FSEL R19, R11, -INF , !P4 ;  /* 0xff8000000b137808 */ /* 0x000fe40006000000 */
[C---:B------:R-:W-:Y:S01]  /*7ac0*/  ISETP.GE.AND P0, PT, R4.reuse, R227, PT ;  /* 0x000000e30400720c */ /* 0x040fe20003f06270 */
[----:B-1----:R-:W-:Y:S01]  /*7ad0*/  IMAD.MOV.U32 R6, RZ, RZ, R5 ;  /* 0x000000ffff067224 */ /* 0x002fe200078e0005 */
[----:B------:R-:W-:-:S02]  /*7ae0*/  ISETP.GE.AND P6, PT, R4, R226, PT ;  /* 0x000000e20400720c */ /* 0x000fc40003fc6270 */
[C---:B------:R-:W-:Y:S01]  /*7af0*/  ISETP.GE.AND P5, PT, R4.reuse, R225, PT ;  /* 0x000000e10400720c */ /* 0x040fe20003fa6270 */
[----:B------:R1:W-:Y:S01]  /*7b00*/  I2F R16, R6 ;  /* 0x0000000600107306 */ /* 0x0003e20000201400 */
[C---:B------:R-:W-:Y:S02]  /*7b10*/  ISETP.GE.AND P4, PT, R4.reuse, R224, PT ;  /* 0x000000e00400720c */ /* 0x040fe40003f86270 */
[C---:B------:R-:W-:Y:S02]  /*7b20*/  ISETP.GE.OR P0, PT, R4.reuse, R235, !P0 ;  /* 0x000000eb0400720c */ /* 0x040fe40004706670 */
[C---:B------:R-:W-:Y:S02]  /*7b30*/  ISETP.GE.OR P6, PT, R4.reuse, R234, !P6 ;  /* 0x000000ea0400720c */ /* 0x040fe400077c6670 */
[C---:B------:R-:W-:Y:S02]  /*7b40*/  ISETP.GE.OR P5, PT, R4.reuse, R233, !P5 ;  /* 0x000000e90400720c */ /* 0x040fe40006fa6670 */
[----:B------:R-:W-:-:S02]  /*7b50*/  ISETP.GE.OR P4, PT, R4, R232, !P4 ;  /* 0x000000e80400720c */ /* 0x000fc40006786670 */
[----:B------:R-:W-:Y:S01]  /*7b60*/  IABS R5, R7 ;  /* 0x0000000700057213 */ /* 0x000fe20000000000 */
[----:B-1----:R-:W-:Y:S02]  /*7b70*/  IMAD.IADD R6, R231, 0x1, -R4 ;  /* 0x00000001e7067824 */ /* 0x002fe400078e0a04 */
[----:B------:R-:W-:-:S03]  /*7b80*/  IMAD.IADD R4, R230, 0x1, -R0 ;  /* 0x00000001e6047824 */ /* 0x000fc600078e0a00 */
[----:B------:R-:W-:Y:S01]  /*7b90*/  IABS R6, R6 ;  /* 0x0000000600067213 */ /* 0x000fe20000000000 */
[----:B------:R1:W-:Y:S01]  /*7ba0*/  I2F R14, R5 ;  /* 0x00000005000e7306 */ /* 0x0003e20000201400 */
[----:B------:R-:W-:Y:S01]  /*7bb0*/  IABS R4, R4 ;  /* 0x0000000400047213 */ /* 0x000fe20000000000 */
[----:B--2---:R-:W-:Y:S02]  /*7bc0*/  FFMA.FTZ R8, R12, -R222, R199 ;  /* 0x800000de0c087223 */ /* 0x004fe400000100c7 */
[----:B-1----:R-:W-:Y:S02]  /*7bd0*/  IMAD.MOV.U32 R5, RZ, RZ, R6 ;  /* 0x000000ffff057224 */ /* 0x002fe400078e0006 */
[----:B------:R-:W-:Y:S02]  /*7be0*/  IMAD.IADD R6, R228, 0x1, -R0 ;  /* 0x00000001e4067824 */ /* 0x000fe400078e0a00 */
[----:B------:R1:W2:Y:S02]  /*7bf0*/  I2F R13, R5 ;  /* 0x00000005000d7306 */ /* 0x0002a40000201400 */
[----:B-1----:R-:W-:Y:S01]  /*7c00*/  IMAD.MOV.U32 R5, RZ, RZ, R4 ;  /* 0x000000ffff057224 */ /* 0x002fe200078e0004 */
[----:B------:R-:W-:Y:S01]  /*7c10*/  IABS R4, R6 ;  /* 0x0000000600047213 */ /* 0x000fe20000000000 */
[----:B------:R-:W-:-:S04]  /*7c20*/  IMAD.IADD R6, R229, 0x1, -R0 ;  /* 0x00000001e5067824 */ /* 0x000fc800078e0a00 */
[----:B------:R1:W-:Y:S01]  /*7c30*/  I2F R12, R5 ;  /* 0x00000005000c7306 */ /* 0x0003e20000201400 */
[-C--:B------:R-:W-:Y:S02]  /*7c40*/  FFMA.FTZ R10, R15, -R222.reuse, R221 ;  /* 0x800000de0f0a7223 */ /* 0x080fe400000100dd */
[----:B------:R-:W-:Y:S02]  /*7c50*/  FFMA.FTZ R7, R18, -R222, R220 ;  /* 0x800000de12077223 */ /* 0x000fe400000100dc */
[----:B-1----:R-:W-:Y:S01]  /*7c60*/  IMAD.MOV.U32 R5, RZ, RZ, R4 ;  /* 0x000000ffff057224 */ /* 0x002fe200078e0004 */
[----:B------:R-:W-:-:S03]  /*7c70*/  IABS R4, R6 ;  /* 0x0000000600047213 */ /* 0x000fc60000000000 */
[----:B------:R1:W1:Y:S01]  /*7c80*/  I2F R11, R5 ;  /* 0x00000005000b7306 */ /* 0x0002620000201400 */
[----:B------:R-:W-:Y:S01]  /*7c90*/  IMAD.IADD R6, R231, 0x1, -R0 ;  /* 0x00000001e7067824 */ /* 0x000fe200078e0a00 */
[----:B------:R-:W-:Y:S02]  /*7ca0*/  FSEL R25, R8, -INF , !P3 ;  /* 0xff80000008197808 */ /* 0x000fe40005800000 */
[----:B------:R-:W-:Y:S02]  /*7cb0*/  FSEL R27, R10, -INF , !P2 ;  /* 0xff8000000a1b7808 */ /* 0x000fe40005000000 */
[----:B------:R-:W-:Y:S01]  /*7cc0*/  FSEL R18, R7, -INF , !P1 ;  /* 0xff80000007127808 */ /* 0x000fe20004800000 */
[----:B-1----:R-:W-:-:S04]  /*7cd0*/  IMAD.MOV.U32 R5, RZ, RZ, R4 ;  /* 0x000000ffff057224 */ /* 0x002fc800078e0004 */
[----:B------:R3:W-:Y:S01]  /*7ce0*/  I2F R9, R5 ;  /* 0x0000000500097306 */ /* 0x0007e20000201400 */
[C---:B------:R-:W-:Y:S02]  /*7cf0*/  ISETP.GE.AND P3, PT, R0.reuse, R227, PT ;  /* 0x000000e30000720c */ /* 0x040fe40003f66270 */
[C---:B------:R-:W-:Y:S02]  /*7d00*/  ISETP.GE.AND P2, PT, R0.reuse, R226, PT ;  /* 0x000000e20000720c */ /* 0x040fe40003f46270 */
[----:B------:R-:W-:Y:S01]  /*7d10*/  ISETP.GE.AND P1, PT, R0, R225, PT ;  /* 0x000000e10000720c */ /* 0x000fe20003f26270 */
[----:B---3--:R-:W-:-:S05]  /*7d20*/  FFMA.FTZ R5, R17, -R222, R192 ;  /* 0x800000de11057223 */ /* 0x008fca00000100c0 */
[----:B------:R-:W-:Y:S02]  /*7d30*/  FSEL R17, R5, -INF , !P0 ;  /* 0xff80000005117808 */ /* 0x000fe40004000000 */
[C---:B------:R-:W-:Y:S02]  /*7d40*/  ISETP.GE.AND P0, PT, R0.reuse, R224, PT ;  /* 0x000000e00000720c */ /* 0x040fe40003f06270 */
[----:B------:R-:W-:Y:S02]  /*7d50*/  IABS R4, R6 ;  /* 0x0000000600047213 */ /* 0x000fe40000000000 */
[C---:B------:R-:W-:Y:S02]  /*7d60*/  ISETP.GE.OR P3, PT, R0.reuse, R235, !P3 ;  /* 0x000000eb0000720c */ /* 0x040fe40005f66670 */
[C---:B------:R-:W-:Y:S02]  /*7d70*/  ISETP.GE.OR P2, PT, R0.reuse, R234, !P2 ;  /* 0x000000ea0000720c */ /* 0x040fe40005746670 */
[----:B------:R-:W-:-:S02]  /*7d80*/  ISETP.GE.OR P1, PT, R0, R233, !P1 ;  /* 0x000000e90000720c */ /* 0x000fc40004f26670 */
[----:B------:R-:W-:Y:S01]  /*7d90*/  ISETP.GE.OR P0, PT, R0, R232, !P0 ;  /* 0x000000e80000720c */ /* 0x000fe20004706670 */
[-C--:B--2---:R-:W-:Y:S01]  /*7da0*/  FFMA.FTZ R0, R13, -R222.reuse, R186 ;  /* 0x800000de0d007223 */ /* 0x084fe200000100ba */
[----:B------:R1:W2:Y:S01]  /*7db0*/  I2F R8, R4 ;  /* 0x0000000400087306 */ /* 0x0002a20000201400 */
[----:B------:R-:W-:Y:S01]  /*7dc0*/  FFMA.FTZ R6, R11, -R222, R195 ;  /* 0x800000de0b067223 */ /* 0x000fe200000100c3 */
[----:B------:R-:W-:Y:S02]  /*7dd0*/  FMNMX.FTZ R39, R28, R147, !PT ;  /* 0x000000931c277209 */ /* 0x000fe40007810000 */
[----:B------:R-:W-:Y:S02]  /*7de0*/  FSEL R11, R0, -INF , !P4 ;  /* 0xff800000000b7808 */ /* 0x000fe40006000000 */
[----:B------:R-:W-:Y:S02]  /*7df0*/  FMNMX.FTZ R0, R141, R140, !PT ;  /* 0x0000008c8d007209 */ /* 0x000fe40007810000 */
[----:B------:R-:W-:-:S02]  /*7e00*/  FSEL R15, R6, -INF , !P2 ;  /* 0xff800000060f7808 */ /* 0x000fc40005000000 */
[----:B------:R-:W-:Y:S01]  /*7e10*/  FMNMX.FTZ R39, R145, R39, !PT ;  /* 0x0000002791277209 */ /* 0x000fe20007810000 */
[----:B-1----:R-:W-:Y:S01]  /*7e20*/  FFMA.FTZ R4, R14, -R222, R187 ;  /* 0x800000de0e047223 */ /* 0x002fe200000100bb */
[----:B------:R-:W-:-:S04]  /*7e30*/  FMNMX.FTZ R6, R144, R142, !PT ;  /* 0x0000008e90067209 */ /* 0x000fc80007810000 */
[----:B------:R-:W-:Y:S02]  /*7e40*/  FSEL R23, R4, -INF , !P5 ;  /* 0xff80000004177808 */ /* 0x000fe40006800000 */
        /* <DEDUP_REMOVED lines=104> */
[----:B------:R-:W-:Y:S01]  /*84d0*/  FMNMX.FTZ R4, R21, R4, !PT ;  /* 0x0000000415047209 */ /* 0x000fe20007810000 */
[-C--:B------:R-:W-:Y:S01]  /*84e0*/  FFMA.FTZ R5, R16, -R222.reuse, R194 ;  /* 0x800000de10057223 */ /* 0x080fe200000100c2 */
[----:B------:R-:W-:Y:S01]  /*84f0*/  FMNMX.FTZ R39, R18, R39, !PT ;  /* 0x0000002712277209 */ /* 0x000fe20007810000 */
[----:B--2---:R-:W-:Y:S01]  /*8500*/  FFMA.FTZ R8, R8, -R222, R184 ;  /* 0x800000de08087223 */ /* 0x004fe200000100b8 */
[----:B------:R-:W-:Y:S01]  /*8510*/  FMNMX.FTZ R0, R49, R0, !PT ;  /* 0x0000000031007209 */ /* 0x000fe20007810000 */
[----:B------:R-:W-:Y:S01]  /*8520*/  FFMA.FTZ R7, R12, -R222, R193 ;  /* 0x800000de0c077223 */ /* 0x000fe200000100c1 */
[----:B------:R-:W-:-:S02]  /*8530*/  FMNMX.FTZ R6, R33, R6, !PT ;  /* 0x0000000621067209 */ /* 0x000fc40007810000 */
[----:B------:R-:W-:Y:S01]  /*8540*/  FMNMX.FTZ R4, R19, R4, !PT ;  /* 0x0000000413047209 */ /* 0x000fe20007810000 */
[----:B------:R-:W-:Y:S01]  /*8550*/  FFMA.FTZ R13, R9, -R222, R185 ;  /* 0x800000de090d7223 */ /* 0x000fe200000100b9 */
[----:B------:R-:W-:Y:S02]  /*8560*/  FSEL R22, R5, -INF , !P6 ;  /* 0xff80000005167808 */ /* 0x000fe40007000000 */
[----:B------:R-:W-:Y:S02]  /*8570*/  FSEL R9, R8, -INF , !P0 ;  /* 0xff80000008097808 */ /* 0x000fe40004000000 */
[----:B------:R-:W-:Y:S02]  /*8580*/  FMNMX.FTZ R39, R11, R39, !PT ;  /* 0x000000270b277209 */ /* 0x000fe40007810000 */
[----:B------:R-:W-:Y:S02]  /*8590*/  FMNMX.FTZ R0, R35, R0, !PT ;  /* 0x0000000023007209 */ /* 0x000fe40007810000 */
[----:B------:R-:W-:-:S02]  /*85a0*/  FMNMX.FTZ R6, R25, R6, !PT ;  /* 0x0000000619067209 */ /* 0x000fc40007810000 */
[----:B------:R-:W-:Y:S02]  /*85b0*/  FSEL R14, R7, -INF , !P3 ;  /* 0xff800000070e7808 */ /* 0x000fe40005800000 */
        /* <DEDUP_REMOVED lines=8> */
[----:B------:R-:W2:Y:S01]  /*8640*/  SHFL.BFLY PT, R6, R4, 0x2, 0x1f ;  /* 0x0c401f0004067f89 */ /* 0x000ea200000e0000 */
[----:B------:R-:W-:-:S03]  /*8650*/  FSEL R13, R13, -INF , !P1 ;  /* 0xff8000000d0d7808 */ /* 0x000fc60004800000 */
[----:B------:R-:W3:Y:S01]  /*8660*/  SHFL.BFLY PT, R37, R0, 0x2, 0x1f ;  /* 0x0c401f0000257f89 */ /* 0x000ee200000e0000 */
[----:B------:R-:W-:-:S05]  /*8670*/  FMNMX.FTZ R5, R13, R5, !PT ;  /* 0x000000050d057209 */ /* 0x000fca0007810000 */
[----:B------:R-:W4:Y:S01]  /*8680*/  SHFL.BFLY PT, R8, R5, 0x2, 0x1f ;  /* 0x0c401f0005087f89 */ /* 0x000f2200000e0000 */
[----:B-1----:R-:W-:Y:S02]  /*8690*/  FMNMX.FTZ R39, R39, R7, !PT ;  /* 0x0000000727277209 */ /* 0x002fe40007810000 */
[----:B--2---:R-:W-:-:S03]  /*86a0*/  FMNMX.FTZ R4, R4, R6, !PT ;  /* 0x0000000604047209 */ /* 0x004fc60007810000 */
[----:B------:R-:W1:Y:S01]  /*86b0*/  SHFL.BFLY PT, R6, R39, 0x1, 0x1f ;  /* 0x0c201f0027067f89 */ /* 0x000e6200000e0000 */
[----:B---3--:R-:W-:-:S03]  /*86c0*/  FMNMX.FTZ R37, R0, R37, !PT ;  /* 0x0000002500257209 */ /* 0x008fc60007810000 */
[----:B------:R-:W2:Y:S01]  /*86d0*/  SHFL.BFLY PT, R38, R4, 0x1, 0x1f ;  /* 0x0c201f0004267f89 */ /* 0x000ea200000e0000 */
[----:B----4-:R-:W-:-:S03]  /*86e0*/  FMNMX.FTZ R5, R5, R8, !PT ;  /* 0x0000000805057209 */ /* 0x010fc60007810000 */
        /* <DEDUP_REMOVED lines=8> */
[----:B---3--:R-:W-:Y:S02]  /*8770*/  FMNMX.FTZ R37, R37, R7, !PT ;  /* 0x0000000725257209 */ /* 0x008fe40007810000 */
[----:B------:R-:W-:Y:S02]  /*8780*/  FSEL R4, R4, RZ, P0 ;  /* 0x000000ff04047208 */ /* 0x000fe40000000000 */
[----:B----4-:R-:W-:Y:S01]  /*8790*/  FMNMX.FTZ R36, R5, R36, !PT ;  /* 0x0000002405247209 */ /* 0x010fe20007810000 */
[----:B------:R-:W-:Y:S01]  /*87a0*/  FMUL.FTZ R5, R2, R37 ;  /* 0x0000002502057220 */ /* 0x000fe20000410000 */
[----:B------:R-:W-:-:S02]  /*87b0*/  FSEL R6, R6, RZ, P1 ;  /* 0x000000ff06067208 */ /* 0x000fc40000800000 */
[----:B------:R-:W-:Y:S01]  /*87c0*/  FSETP.NEU.FTZ.AND P0, PT, R37, -INF , PT ;  /* 0xff8000002500780b */ /* 0x000fe20003f1d000 */
[-C--:B------:R-:W-:Y:S02]  /*87d0*/  FFMA.FTZ R241, R9, R2.reuse, -R4 ;  /* 0x0000000209f17223 */ /* 0x080fe40000010804 */
[-CC-:B------:R-:W-:Y:S01]  /*87e0*/  FFMA.FTZ R9, R141, R2.reuse, -R6.reuse ;  /* 0x000000028d097223 */ /* 0x180fe20000010806 */
[----:B------:R-:W-:Y:S01]  /*87f0*/  FSEL R5, R5, RZ, P0 ;  /* 0x000000ff05057208 */ /* 0x000fe20000000000 */
[-C--:B------:R-:W-:Y:S02]  /*8800*/  FFMA.FTZ R8, R140, R2.reuse, -R6 ;  /* 0x000000028c087223 */ /* 0x080fe40000010806 */
[----:B------:R-:W-:Y:S02]  /*8810*/  IMAD R0, R175, 0x20, R174 ;  /* 0x00000020af007824 */ /* 0x000fe400078e02ae */
[-CC-:B------:R-:W-:Y:S02]  /*8820*/  FFMA.FTZ R10, R28, R2.reuse, -R4.reuse ;  /* 0x000000021c0a7223 */ /* 0x180fe40000010804 */
[----:B------:R-:W-:-:S02]  /*8830*/  FFMA.FTZ R187, R74, R2, -R4 ;  /* 0x000000024abb7223 */ /* 0x000fc40000010804 */
[-C--:B------:R-:W-:Y:S02]  /*8840*/  FFMA.FTZ R7, R147, R2.reuse, -R4 ;  /* 0x0000000293077223 */ /* 0x080fe40000010804 */
[-C--:B------:R-:W-:Y:S01]  /*8850*/  FFMA.FTZ R74, R82, R2.reuse, -R6 ;  /* 0x00000002524a7223 */ /* 0x080fe20000010806 */
[----:B------:R-:W-:Y:S01]  /*8860*/  MUFU.EX2 R9, R9 ;  /* 0x0000000900097308 */ /* 0x000fe20000000800 */
[-CC-:B------:R-:W-:Y:S02]  /*8870*/  FFMA.FTZ R185, R94, R2.reuse, -R4.reuse ;  /* 0x000000025eb97223 */ /* 0x180fe40000010804 */
[-CC-:B------:R-:W-:Y:S02]  /*8880*/  FFMA.FTZ R198, R66, R2.reuse, -R4.reuse ;  /* 0x0000000242c67223 */ /* 0x180fe40000010804 */
[-CC-:B------:R-:W-:Y:S02]  /*8890*/  FFMA.FTZ R199, R65, R2.reuse, -R4.reuse ;  /* 0x0000000241c77223 */ /* 0x180fe40000010804 */
[-CC-:B------:R-:W-:Y:S01]  /*88a0*/  FFMA.FTZ R223, R42, R2.reuse, -R4.reuse ;  /* 0x000000022adf7223 */ /* 0x180fe20000010804 */
[----:B------:R-:W1:Y:S01]  /*88b0*/  MUFU.EX2 R8, R8 ;  /* 0x0000000800087308 */ /* 0x000e620000000800 */
[----:B------:R-:W-:-:S02]  /*88c0*/  FFMA.FTZ R251, R34, R2, -R4 ;  /* 0x0000000222fb7223 */ /* 0x000fc40000010804 */
[-C--:B------:R-:W-:Y:S02]  /*88d0*/  FFMA.FTZ R204, R11, R2.reuse, -R4 ;  /* 0x000000020bcc7223 */ /* 0x080fe40000010804 */
        /* <DEDUP_REMOVED lines=29> */
[----:B------:R-:W-:Y:S01]  /*8ab0*/  FFMA.FTZ R79, R83, R2, -R5 ;  /* 0x00000002534f7223 */ /* 0x000fe20000010805 */
[----:B------:R-:W-:Y:S01]  /*8ac0*/  FSETP.NEU.FTZ.AND P1, PT, R36, -INF , PT ;  /* 0xff8000002400780b */ /* 0x000fe20003f3d000 */
[----:B------:R-:W-:Y:S02]  /*8ad0*/  IMAD.IADD R0, R173, 0x1, R0 ;  /* 0x00000001ad007824 */ /* 0x000fe400078e0200 */
[----:B------:R-:W-:Y:S02]  /*8ae0*/  FMUL.FTZ R4, R2, R36 ;  /* 0x0000002402047220 */ /* 0x000fe40000410000 */
        /* <DEDUP_REMOVED lines=13> */
[-CC-:B------:R-:W-:Y:S01]  /*8bc0*/  FFMA.FTZ R83, R80, R2.reuse, -R5.reuse ;  /* 0x0000000250537223 */ /* 0x180fe20000010805 */
[----:B------:R-:W-:Y:S01]  /*8bd0*/  MUFU.EX2 R10, R10 ;  /* 0x0000000a000a7308 */ /* 0x000fe20000000800 */
        /* <DEDUP_REMOVED lines=29> */
[----:B------:R-:W2:Y:S01]  /*8db0*/  MUFU.EX2 R5, R7 ;  /* 0x0000000700057308 */ /* 0x000ea20000000800 */
[----:B------:R-:W-:-:S07]  /*8dc0*/  FSEL R4, R4, RZ, P1 ;  /* 0x000000ff04047208 */ /* 0x000fce0000800000 */
[----:B------:R-:W3:Y:S01]  /*8dd0*/  MUFU.EX2 R7, R11 ;  /* 0x0000000b00077308 */ /* 0x000ee20000000800 */
[-C--:B------:R-:W-:Y:S02]  /*8de0*/  FFMA.FTZ R250, R35, R2.reuse, -R4 ;  /* 0x0000000223fa7223 */ /* 0x080fe40000010804 */
[----:B------:R-:W-:Y:S02]  /*8df0*/  IMAD.SHL.U32 R35, R172, 0x4, RZ ;  /* 0x00000004ac237824 */ /* 0x000fe400078e00ff */
        /* <DEDUP_REMOVED lines=41> */
[----:B------:R-:W-:Y:S01]  /*9090*/  LOP3.LUT R2, R135, R35, RZ, 0x3c, !PT ;  /* 0x0000002387027212 */ /* 0x000fe200078e3cff */
[----:B-1----:R-:W-:Y:S02]  /*90a0*/  FADD.FTZ R4, R9, R8 ;  /* 0x0000000809047221 */ /* 0x002fe40000010000 */
[----:B------:R-:W-:Y:S01]  /*90b0*/  IMAD.WIDE.U32 R170, R242, -0x2daee0ad, RZ ;  /* 0xd2511f53f2aa7825 */ /* 0x000fe200078e00ff */
[----:B------:R-:W-:Y:S01]  /*90c0*/  LOP3.LUT R216, R134, R205, RZ, 0x3c, !PT ;  /* 0x000000cd86d87212 */ /* 0x000fe200078e3cff */
[----:B------:R-:W1:Y:S02]  /*90d0*/  MUFU.EX2 R6, R12 ;  /* 0x0000000c00067308 */ /* 0x000e640000000800 */
[----:B------:R-:W-:Y:S01]  /*90e0*/  IMAD.WIDE.U32 R212, R240, -0x326172a9, RZ ;  /* 0xcd9e8d57f0d47825 */ /* 0x000fe200078e00ff */
[----:B--2---:R-:W-:-:S03]  /*90f0*/  F2FP.BF16.PACK_AB R49, R5, R10 ;  /* 0x0000000a0531723e */ /* 0x004fc600000010ff */
[----:B------:R-:W-:Y:S02]  /*9100*/  FADD.FTZ R25, R10, R5 ;  /* 0x000000050a197221 */ /* 0x000fe40000010000 */
[----:B---3--:R-:W-:Y:S01]  /*9110*/  FADD.FTZ R5, R7, R4 ;  /* 0x0000000407057221 */ /* 0x008fe20000010000 */
[----:B------:R-:W-:Y:S02]  /*9120*/  LOP3.LUT R4, R2, R171, RZ, 0x3c, !PT ;  /* 0x000000ab02047212 */ /* 0x000fe400078e3cff */
[----:B------:R-:W-:Y:S02]  /*9130*/  LOP3.LUT R2, R216, R213, RZ, 0x3c, !PT ;  /* 0x000000d5d8027212 */ /* 0x000fe400078e3cff */
[----:B------:R-:W-:Y:S01]  /*9140*/  IADD3 R240, R134, -0x61c88647, RZ ;  /* 0x9e3779b986f07810 */ /* 0x000fe20007ffe0ff */
[----:B------:R-:W-:Y:S01]  /*9150*/  IMAD.WIDE.U32 R50, R4, -0x326172a9, RZ ;  /* 0xcd9e8d5704327825 */ /* 0x000fe200078e00ff */
[----:B------:R-:W-:-:S03]  /*9160*/  IADD3 R211, R135, -0x4498517b, RZ ;  /* 0xbb67ae8587d37810 */ /* 0x000fc60007ffe0ff */
[----:B------:R-:W-:Y:S01]  /*9170*/  IMAD.WIDE.U32 R174, R2, -0x2daee0ad, RZ ;  /* 0xd2511f5302ae7825 */ /* 0x000fe200078e00ff */
[----:B------:R-:W-:-:S04]  /*9180*/  LOP3.LUT R4, R51, R240, R212, 0x96, !PT ;  /* 0x000000f033047212 */ /* 0x000fc800078e96d4 */
[----:B------:R-:W-:Y:S01]  /*9190*/  LOP3.LUT R2, R175, R211, R170, 0x96, !PT ;  /* 0x000000d3af027212 */ /* 0x000fe200078e96aa */
[----:B-1----:R-:W-:Y:S01]  /*91a0*/  FADD.FTZ R15, R6, R5 ;  /* 0x00000005060f7221 */ /* 0x002fe20000010000 */
[----:B------:R-:W-:Y:S01]  /*91b0*/  IADD3 R242, R135, 0x76cf5d0a, RZ ;  /* 0x76cf5d0a87f27810 */ /* 0x000fe20007ffe0ff */
[----:B------:R-:W-:Y:S01]  /*91c0*/  IMAD.WIDE.U32 R4, R4, -0x2daee0ad, RZ ;  /* 0xd2511f5304047825 */ /* 0x000fe200078e00ff */
[----:B------:R-:W-:-:S03]  /*91d0*/  F2FP.BF16.PACK_AB R22, R8, R9 ;  /* 0x000000090816723e */ /* 0x000fc600000010ff */
[----:B------:R-:W-:Y:S01]  /*91e0*/  IMAD.MOV.U32 R3, RZ, RZ, R239 ;  /* 0x000000ffff037224 */ /* 0x000fe200078e00ef */
[----:B------:R-:W-:Y:S01]  /*91f0*/  IADD3 R239, R134, 0x3c6ef372, RZ ;  /* 0x3c6ef37286ef7810 */ /* 0x000fe20007ffe0ff */
[----:B------:R-:W-:Y:S01]  /*9200*/  IMAD.WIDE.U32 R102, R2, -0x326172a9, RZ ;  /* 0xcd9e8d5702667825 */ /* 0x000fe200078e00ff */
[----:B------:R-:W-:Y:S02]  /*9210*/  F2FP.BF16.PACK_AB R23, R6, R7 ;  /* 0x000000070617723e */ /* 0x000fe400000010ff */
[----:B------:R-:W-:Y:S02]  /*9220*/  LOP3.LUT R8, R5, R242, R174, 0x96, !PT ;  /* 0x000000f205087212 */ /* 0x000fe400078e96ae */
[----:B------:R-:W-:Y:S01]  /*9230*/  LOP3.LUT R6, R103, R239, R50, 0x96, !PT ;  /* 0x000000ef67067212 */ /* 0x000fe200078e9632 */
[----:B------:R-:W-:Y:S01]  /*9240*/  IMAD.MOV.U32 R236, RZ, RZ, R238 ;  /* 0x000000ffffec7224 */ /* 0x000fe200078e00ee */
[----:B------:R-:W-:Y:S01]  /*9250*/  IADD3 R238, R134, -0x255992d5, RZ ;  /* 0xdaa66d2b86ee7810 */ /* 0x000fe20007ffe0ff */
[----:B------:R-:W-:Y:S01]  /*9260*/  IMAD.WIDE.U32 R8, R8, -0x326172a9, RZ ;  /* 0xcd9e8d5708087825 */ /* 0x000fe200078e00ff */
[----:B------:R-:W-:-:S03]  /*9270*/  IADD3 R245, R135, 0x32370b8f, RZ ;  /* 0x32370b8f87f57810 */ /* 0x000fc60007ffe0ff */
[----:B------:R-:W-:Y:S01]  /*9280*/  IMAD.WIDE.U32 R6, R6, -0x2daee0ad, RZ ;  /* 0xd2511f5306067825 */ /* 0x000fe200078e00ff */
[----:B------:R-:W-:-:S04]  /*9290*/  LOP3.LUT R10, R9, R238, R102, 0x96, !PT ;  /* 0x000000ee090a7212 */ /* 0x000fc800078e9666 */
[----:B------:R-:W-:Y:S01]  /*92a0*/  LOP3.LUT R4, R7, R245, R4, 0x96, !PT ;  /* 0x000000f507047212 */ /* 0x000fe200078e9604 */
        /* <DEDUP_REMOVED lines=21> */
[----:B------:R-:W-:Y:S02]  /*9400*/  SHF.R.U32.HI R11, RZ, 0x18, R2 ;  /* 0x00000018ff0b7819 */ /* 0x000fe40000011602 */
[----:B------:R-:W-:-:S04]  /*9410*/  LOP3.LUT R2, R6, 0xff, RZ, 0xc0, !PT ;  /* 0x000000ff06027812 */ /* 0x000fc800078ec0ff */
[C---:B------:R-:W-:Y:S02]  /*9420*/  ISETP.GE.U32.AND P5, PT, R217.reuse, R2, PT ;  /* 0x00000002d900720c */ /* 0x040fe40003fa6070 */
[----:B------:R-:W-:Y:S01]  /*9430*/  LOP3.LUT R2, R4, 0xff, RZ, 0xc0, !PT ;  /* 0x000000ff04027812 */ /* 0x000fe200078ec0ff */
[----:B------:R-:W-:Y:S03]  /*9440*/  MUFU.EX2 R8, R17 ;  /* 0x0000001100087308 */ /* 0x000fe60000000800 */
[----:B------:R-:W-:Y:S02]  /*9450*/  ISETP.GE.U32.AND P3, PT, R217, R2, PT ;  /* 0x00000002d900720c */ /* 0x000fe40003f66070 */
[----:B------:R-:W-:-:S03]  /*9460*/  SHF.R.U32.HI R2, RZ, 0x18, R4 ;  /* 0x00000018ff027819 */ /* 0x000fc60000011604 */
[----:B------:R-:W1:Y:S01]  /*9470*/  MUFU.EX2 R7, R19 ;  /* 0x0000001300077308 */ /* 0x000e620000000800 */
[C---:B------:R-:W-:Y:S02]  /*9480*/  ISETP.GE.U32.AND P0, PT, R217.reuse, R2, PT ;  /* 0x00000002d900720c */ /* 0x040fe40003f06070 */
[----:B------:R-:W-:-:S05]  /*9490*/  ISETP.GE.U32.AND P4, PT, R217, R11, PT ;  /* 0x0000000bd900720c */ /* 0x000fca0003f86070 */
[----:B------:R-:W2:Y:S01]  /*94a0*/  MUFU.EX2 R10, R16 ;  /* 0x00000010000a7308 */ /* 0x000ea20000000800 */
[----:B------:R-:W-:-:S07]  /*94b0*/  SHF.R.U32.HI R11, RZ, 0x10, R4 ;  /* 0x00000010ff0b7819 */ /* 0x000fce0000011604 */
[----:B------:R-:W3:Y:S01]  /*94c0*/  MUFU.EX2 R9, R18 ;  /* 0x0000001200097308 */ /* 0x000ee20000000800 */
[----:B------:R-:W-:-:S07]  /*94d0*/  LOP3.LUT R13, R4, 0xffff, RZ, 0xc0, !PT ;  /* 0x0000ffff040d7812 */ /* 0x000fce00078ec0ff */
[----:B------:R-:W4:Y:S01]  /*94e0*/  MUFU.EX2 R6, R20 ;  /* 0x0000001400067308 */ /* 0x000f220000000800 */
[----:B------:R-:W-:-:S07]  /*94f0*/  LOP3.LUT R4, R11, 0xff, RZ, 0xc0, !PT ;  /* 0x000000ff0b047812 */ /* 0x000fce00078ec0ff */
[----:B------:R-:W4:Y:S01]  /*9500*/  MUFU.EX2 R2, R21 ;  /* 0x0000001500027308 */ /* 0x000f220000000800 */
[----:B------:R-:W-:Y:S01]  /*9510*/  ISETP.GE.U32.AND P1, PT, R217, R4, PT ;  /* 0x00000004d900720c */ /* 0x000fe20003f26070 */
[----:B-1----:R-:W-:Y:S01]  /*9520*/  FADD.FTZ R4, R8, R7 ;  /* 0x0000000708047221 */ /* 0x002fe20000010000 */
[----:B------:R-:W-:Y:S01]  /*9530*/  PRMT R150, R22, 0x7610, R150 ;  /* 0x0000761016967816 */ /* 0x000fe20000000096 */
[----:B--2---:R-:W-:Y:S01]  /*9540*/  FADD.FTZ R5, R10, R15 ;  /* 0x0000000f0a057221 */ /* 0x004fe20000010000 */
[----:B---3--:R-:W-:Y:S01]  /*9550*/  F2FP.BF16.PACK_AB R19, R9, R10 ;  /* 0x0000000a0913723e */ /* 0x008fe200000010ff */
[----:B----4-:R-:W-:Y:S01]  /*9560*/  FADD.FTZ R4, R6, R4 ;  /* 0x0000000406047221 */ /* 0x010fe20000010000 */
[----:B------:R-:W-:Y:S01]  /*9570*/  PRMT R149, R22, 0x7632, R149 ;  /* 0x0000763216957816 */ /* 0x000fe20000000095 */
[----:B------:R-:W-:Y:S01]  /*9580*/  @!P2 HFMA2.BF16_V2 R131, -RZ.H0_H0, RZ.H0_H0, -R150.H0_H0 ;  /* 0x200000ffff83a231 */ /* 0x000fe20000340996 */
[----:B------:R-:W-:Y:S02]  /*9590*/  F2FP.BF16.PACK_AB R10, R2, R6 ;  /* 0x00000006020a723e */ /* 0x000fe400000010ff */
[----:B------:R-:W-:-:S02]  /*95a0*/  SHF.R.U32.HI R6, RZ, 0x8, R13 ;  /* 0x00000008ff067819 */ /* 0x000fc4000001160d */
[----:B------:R-:W-:Y:S02]  /*95b0*/  PRMT R209, R150, 0x5410, R149 ;  /* 0x0000541096d17816 */ /* 0x000fe40000000095 */
[----:B------:R-:W-:Y:S02]  /*95c0*/  LOP3.LUT R6, R6, 0xffff, RZ, 0xc0, !PT ;  /* 0x0000ffff06067812 */ /* 0x000fe400078ec0ff */
[----:B------:R-:W-:Y:S02]  /*95d0*/  @!P2 PRMT R150, R131, 0x5410, RZ ;  /* 0x000054108396a816 */ /* 0x000fe400000000ff */
[----:B------:R-:W-:Y:S01]  /*95e0*/  ISETP.GE.U32.AND P2, PT, R217, R6, PT ;  /* 0x00000006d900720c */ /* 0x000fe20003f46070 */
[----:B------:R-:W-:Y:S01]  /*95f0*/  FADD.FTZ R18, R9, R5 ;  /* 0x0000000509127221 */ /* 0x000fe20000010000 */
[----:B------:R-:W-:Y:S02]  /*9600*/  PRMT R77, R23, 0x7632, R77 ;  /* 0x00007632174d7816 */ /* 0x000fe4000000004d */
[----:B------:R-:W-:-:S02]  /*9610*/  F2FP.BF16.PACK_AB R9, R7, R8 ;  /* 0x000000080709723e */ /* 0x000fc400000010ff */
[----:B------:R-:W-:Y:S02]  /*9620*/  PRMT R146, R23, 0x7610, R146 ;  /* 0x0000761017927816 */ /* 0x000fe40000000092 */
[C---:B------:R-:W-:Y:S02]  /*9630*/  PRMT R76, R10.reuse, 0x7632, R76 ;  /* 0x000076320a4c7816 */ /* 0x040fe4000000004c */
[----:B------:R-:W-:Y:S01]  /*9640*/  PRMT R75, R10, 0x7610, R75 ;  /* 0x000076100a4b7816 */ /* 0x000fe2000000004b */
[----:B------:R-:W-:Y:S01]  /*9650*/  @!P3 HFMA2.BF16_V2 R197, -RZ.H0_H0, RZ.H0_H0, -R146.H0_H0 ;  /* 0x200000ffffc5b231 */ /* 0x000fe20000340992 */
[C---:B------:R-:W-:Y:S01]  /*9660*/  PRMT R148, R9.reuse, 0x7632, R148 ;  /* 0x0000763209947816 */ /* 0x040fe20000000094 */
[----:B------:R-:W-:Y:S01]  /*9670*/  @!P2 HFMA2.BF16_V2 R196, -RZ.H0_H0, RZ.H0_H0, -R77.H0_H0 ;  /* 0x200000ffffc4a231 */ /* 0x000fe2000034094d */
[----:B------:R-:W-:Y:S01]  /*9680*/  PRMT R147, R9, 0x7610, R147 ;  /* 0x0000761009937816 */ /* 0x000fe20000000093 */
[----:B------:R-:W-:Y:S01]  /*9690*/  @!P0 HFMA2.BF16_V2 R192, -RZ.H0_H0, RZ.H0_H0, -R76.H0_H0 ;  /* 0x200000ffffc08231 */ /* 0x000fe2000034094c */
[----:B------:R1:W-:Y:S01]  /*96a0*/  MUFU.EX2 R9, R29 ;  /* 0x0000001d00097308 */ /* 0x0003e20000000800 */
[----:B------:R-:W-:Y:S01]  /*96b0*/  @!P1 HFMA2.BF16_V2 R195, -RZ.H0_H0, RZ.H0_H0, -R75.H0_H0 ;  /* 0x200000ffffc39231 */ /* 0x000fe2000034094b */
[----:B------:R-:W-:Y:S04]  /*96c0*/  STL [R1+0x2b4], R216 ;  /* 0x0002b4d801007387 */ /* 0x000fe80000100800 */
[----:B------:R-:W-:Y:S04]  /*96d0*/  STL.64 [R1+0x288], R212 ;  /* 0x000288d401007387 */ /* 0x000fe80000100a00 */
[----:B------:R-:W-:Y:S01]  /*96e0*/  STL [R1+0x2b0], R211 ;  /* 0x0002b0d301007387 */ /* 0x000fe20000100800 */
[----:B-1----:R-:W-:Y:S01]  /*96f0*/  IMAD.MOV.U32 R29, RZ, RZ, R210 ;  /* 0x000000ffff1d7224 */ /* 0x002fe200078e00d2 */
[----:B------:R-:W-:-:S02]  /*9700*/  PRMT R210, R146, 0x5410, R77 ;  /* 0x0000541092d27816 */ /* 0x000fc4000000004d */
[----:B------:R-:W-:Y:S02]  /*9710*/  @!P2 PRMT R77, R196, 0x5410, RZ ;  /* 0x00005410c44da816 */ /* 0x000fe400000000ff */
[----:B------:R-:W-:Y:S02]  /*9720*/  @!P3 PRMT R146, R197, 0x5410, RZ ;  /* 0x00005410c592b816 */ /* 0x000fe400000000ff */
[----:B------:R-:W-:Y:S01]  /*9730*/  PRMT R196, R75, 0x5410, R76 ;  /* 0x000054104bc47816 */ /* 0x000fe2000000004c */
[----:B------:R1:W2:Y:S01]  /*9740*/  LDL.LU.S16 R197, [R1+0x1c] ;  /* 0x00001c0001c57983 */ /* 0x0002a20000300600 */
[----:B------:R-:W-:Y:S02]  /*9750*/  @!P0 PRMT R76, R192, 0x5410, RZ ;  /* 0x00005410c04c8816 */ /* 0x000fe400000000ff */
[----:B------:R-:W-:Y:S01]  /*9760*/  @!P1 PRMT R75, R195, 0x5410, RZ ;  /* 0x00005410c34b9816 */ /* 0x000fe200000000ff */
[----:B------:R1:W3:Y:S04]  /*9770*/  LDL.LU.S16 R192, [R1+0x20] ;  /* 0x0000200001c07983 */ /* 0x0002e80000300600 */
[----:B------:R1:W4:Y:S01]  /*9780*/  LDL.LU.S16 R195, [R1+0x18] ;  /* 0x0000180001c37983 */ /* 0x0003220000300600 */
[----:B------:R-:W-:Y:S01]  /*9790*/  FADD.FTZ R11, R2, R4 ;  /* 0x00000004020b7221 */ /* 0x000fe20000010000 */
[----:B------:R-:W-:Y:S01]  /*97a0*/  IADD3 R243, R135, 0x646e171e, RZ ;  /* 0x646e171e87f37810 */ /* 0x000fe20007ffe0ff */
[----:B------:R-:W-:Y:S01]  /*97b0*/  IMAD.WIDE.U32 R4, R14, -0x2daee0ad, RZ ;  /* 0xd2511f530e047825 */ /* 0x000fe200078e00ff */
[----:B------:R-:W1:Y:S04]  /*97c0*/  MUFU.EX2 R7, R24 ;  /* 0x0000001800077308 */ /* 0x000e680000000800 */
[----:B------:R-:W-:-:S04]  /*97d0*/  LOP3.LUT R2, R5, R243, R12, 0x96, !PT ;  /* 0x000000f305027212 */ /* 0x000fc800078e960c */
[----:B------:R-:W-:Y:S01]  /*97e0*/  LOP3.LUT R8, R2, 0xffff, RZ, 0xc0, !PT ;  /* 0x0000ffff02087812 */ /* 0x000fe200078ec0ff */
[----:B------:R-:W1:Y:S01]  /*97f0*/  MUFU.EX2 R6, R26 ;  /* 0x0000001a00067308 */ /* 0x000e620000000800 */
[----:B------:R-:W-:Y:S02]  /*9800*/  @!P6 HFMA2.BF16_V2 R123, -RZ.H0_H0, RZ.H0_H0, -R149.H0_H0 ;  /* 0x200000ffff7be231 */ /* 0x000fe40000340995 */
[----:B------:R-:W-:-:S04]  /*9810*/  SHF.R.U32.HI R8, RZ, 0x8, R8 ;  /* 0x00000008ff087819 */ /* 0x000fc80000011608 */
[----:B------:R-:W-:Y:S02]  /*9820*/  LOP3.LUT R8, R8, 0xffff, RZ, 0xc0, !PT ;  /* 0x0000ffff08087812 */ /* 0x000fe400078ec0ff */
[----:B------:R-:W-:Y:S02]  /*9830*/  @!P6 PRMT R149, R123, 0x5410, RZ ;  /* 0x000054107b95e816 */ /* 0x000fe400000000ff */
[----:B------:R-:W-:Y:S01]  /*9840*/  ISETP.GE.U32.AND P6, PT, R217, R8, PT ;  /* 0x00000008d900720c */ /* 0x000fe20003fc6070 */
[----:B-1----:R-:W-:-:S04]  /*9850*/  FADD.FTZ R8, R7, R11 ;  /* 0x0000000b07087221 */ /* 0x002fc80000010000 */
[----:B------:R-:W-:Y:S01]  /*9860*/  FADD.FTZ R17, R6, R8 ;  /* 0x0000000806117221 */ /* 0x000fe20000010000 */
[----:B------:R-:W-:-:S04]  /*9870*/  LOP3.LUT R8, R4, 0xff, RZ, 0xc0, !PT ;  /* 0x000000ff04087812 */ /* 0x000fc800078ec0ff */
[C---:B------:R-:W-:Y:S02]  /*9880*/  ISETP.GE.U32.AND P3, PT, R217.reuse, R8, PT ;  /* 0x00000008d900720c */ /* 0x040fe40003f66070 */
[----:B------:R-:W-:Y:S01]  /*9890*/  LOP3.LUT R8, R2, 0xff, RZ, 0xc0, !PT ;  /* 0x000000ff02087812 */ /* 0x000fe200078ec0ff */
[----:B------:R-:W-:Y:S01]  /*98a0*/  @!P4 HFMA2.BF16_V2 R151, -RZ.H0_H0, RZ.H0_H0, -R148.H0_H0 ;  /* 0x200000ffff97c231 */ /* 0x000fe20000340994 */
[----:B------:R-:W-:Y:S02]  /*98b0*/  F2FP.BF16.PACK_AB R16, R6, R7 ;  /* 0x000000070610723e */ /* 0x000fe400000010ff */
[----:B------:R-:W1:Y:S01]  /*98c0*/  MUFU.EX2 R7, R30 ;  /* 0x0000001e00077308 */ /* 0x000e620000000800 */
[----:B------:R-:W-:Y:S01]  /*98d0*/  ISETP.GE.U32.AND P2, PT, R217, R8, PT ;  /* 0x00000008d900720c */ /* 0x000fe20003f46070 */
[----:B------:R-:W-:Y:S01]  /*98e0*/  IMAD.MOV.U32 R27, RZ, RZ, R208 ;  /* 0x000000ffff1b7224 */ /* 0x000fe200078e00d0 */
[----:B------:R-:W-:Y:S02]  /*98f0*/  SHF.R.U32.HI R8, RZ, 0x18, R2 ;  /* 0x00000018ff087819 */ /* 0x000fe40000011602 */
[----:B------:R-:W-:-:S02]  /*9900*/  PRMT R208, R147, 0x5410, R148 ;  /* 0x0000541093d07816 */ /* 0x000fc40000000094 */
[----:B------:R-:W-:Y:S01]  /*9910*/  @!P4 PRMT R148, R151, 0x5410, RZ ;  /* 0x000054109794c816 */ /* 0x000fe200000000ff */
[----:B------:R-:W1:Y:S01]  /*9920*/  MUFU.EX2 R6, R31 ;  /* 0x0000001f00067308 */ /* 0x000e620000000800 */
[----:B------:R-:W-:Y:S02]  /*9930*/  ISETP.GE.U32.AND P4, PT, R217, R8, PT ;  /* 0x00000008d900720c */ /* 0x000fe40003f86070 */
[--C-:B------:R-:W-:Y:S02]  /*9940*/  SHF.R.U32.HI R8, RZ, 0x10, R4.reuse ;  /* 0x00000010ff087819 */ /* 0x100fe40000011604 */
[----:B------:R-:W-:Y:S02]  /*9950*/  LOP3.LUT R10, R4, 0xffff, RZ, 0xc0, !PT ;  /* 0x0000ffff040a7812 */ /* 0x000fe400078ec0ff */
[----:B------:R-:W-:Y:S02]  /*9960*/  SHF.R.U32.HI R4, RZ, 0x18, R4 ;  /* 0x00000018ff047819 */ /* 0x000fe40000011604 */
[----:B------:R-:W-:Y:S01]  /*9970*/  SHF.R.U32.HI R2, RZ, 0x10, R2 ;  /* 0x00000010ff027819 */ /* 0x000fe20000011602 */
[----:B------:R-:W-:Y:S01]  /*9980*/  @!P5 HFMA2.BF16_V2 R159, -RZ.H0_H0, RZ.H0_H0, -R147.H0_H0 ;  /* 0x200000ffff9fd231 */ /* 0x000fe20000340993 */
[----:B------:R-:W-:-:S02]  /*9990*/  LOP3.LUT R5, R8, 0xff, RZ, 0xc0, !PT ;  /* 0x000000ff08057812 */ /* 0x000fc400078ec0ff */
[C---:B------:R-:W-:Y:S02]  /*99a0*/  ISETP.GE.U32.AND P0, PT, R217.reuse, R4, PT ;  /* 0x00000004d900720c */ /* 0x040fe40003f06070 */
[----:B------:R-:W-:Y:S01]  /*99b0*/  LOP3.LUT R2, R2, 0xff, RZ, 0xc0, !PT ;  /* 0x000000ff02027812 */ /* 0x000fe200078ec0ff */
[----:B------:R-:W1:Y:S01]  /*99c0*/  MUFU.EX2 R4, R41 ;  /* 0x0000002900047308 */ /* 0x000e620000000800 */
[----:B------:R-:W-:Y:S01]  /*99d0*/  ISETP.GE.U32.AND P1, PT, R217, R5, PT ;  /* 0x00000005d900720c */ /* 0x000fe20003f26070 */
[----:B-1----:R-:W-:Y:S01]  /*99e0*/  FADD.FTZ R5, R7, R18 ;  /* 0x0000001207057221 */ /* 0x002fe20000010000 */
[----:B------:R-:W-:Y:S02]  /*99f0*/  @!P5 PRMT R147, R159, 0x5410, RZ ;  /* 0x000054109f93d816 */ /* 0x000fe400000000ff */
[----:B------:R-:W-:Y:S02]  /*9a00*/  ISETP.GE.U32.AND P5, PT, R217, R2, PT ;  /* 0x00000002d900720c */ /* 0x000fe40003fa6070 */
[----:B------:R-:W-:Y:S01]  /*9a10*/  PRMT R145, R19, 0x7610, R145 ;  /* 0x0000761013917816 */ /* 0x000fe20000000091 */
[----:B------:R-:W1:Y:S01]  /*9a20*/  MUFU.EX2 R2, R43 ;  /* 0x0000002b00027308 */ /* 0x000e620000000800 */
[----:B------:R-:W-:Y:S01]  /*9a30*/  FADD.FTZ R18, R6, R5 ;  /* 0x0000000506127221 */ /* 0x000fe20000010000 */
[----:B------:R-:W-:-:S02]  /*9a40*/  SHF.R.U32.HI R5, RZ, 0x8, R10 ;  /* 0x00000008ff057819 */ /* 0x000fc4000001160a */
[----:B------:R-:W-:Y:S01]  /*9a50*/  PRMT R144, R19, 0x7632, R144 ;  /* 0x0000763213907816 */ /* 0x000fe20000000090 */
[----:B------:R-:W-:Y:S01]  /*9a60*/  @!P2 HFMA2.BF16_V2 R201, -RZ.H0_H0, RZ.H0_H0, -R145.H0_H0 ;  /* 0x200000ffffc9a231 */ /* 0x000fe20000340991 */
[----:B------:R-:W-:Y:S02]  /*9a70*/  LOP3.LUT R5, R5, 0xffff, RZ, 0xc0, !PT ;  /* 0x0000ffff05057812 */ /* 0x000fe400078ec0ff */
[----:B------:R1:W1:Y:S02]  /*9a80*/  MUFU.EX2 R12, R28 ;  /* 0x0000001c000c7308 */ /* 0x0002640000000800 */
[----:B-1----:R-:W-:Y:S01]  /*9a90*/  IMAD.MOV.U32 R28, RZ, RZ, R207 ;  /* 0x000000ffff1c7224 */ /* 0x002fe200078e00cf */
[----:B------:R-:W-:Y:S02]  /*9aa0*/  PRMT R207, R145, 0x5410, R144 ;  /* 0x0000541091cf7816 */ /* 0x000fe40000000090 */
[----:B------:R-:W-:Y:S02]  /*9ab0*/  @!P2 PRMT R145, R201, 0x5410, RZ ;  /* 0x00005410c991a816 */ /* 0x000fe400000000ff */
[----:B------:R-:W-:Y:S01]  /*9ac0*/  ISETP.GE.U32.AND P2, PT, R217, R5, PT ;  /* 0x00000005d900720c */ /* 0x000fe20003f46070 */
[----:B------:R-:W-:Y:S01]  /*9ad0*/  FADD.FTZ R5, R4, R17 ;  /* 0x0000001104057221 */ /* 0x000fe20000010000 */
[----:B------:R-:W-:Y:S03]  /*9ae0*/  MUFU.EX2 R8, R33 ;  /* 0x0000002100087308 */ /* 0x000fe60000000800 */
[C---:B------:R-:W-:Y:S01]  /*9af0*/  FADD.FTZ R17, R2.reuse, R5 ;  /* 0x0000000502117221 */ /* 0x040fe20000010000 */
[----:B------:R-:W-:-:S04]  /*9b00*/  F2FP.BF16.PACK_AB R2, R2, R4 ;  /* 0x000000040202723e */ /* 0x000fc800000010ff */
[----:B------:R-:W1:Y:S01]  /*9b10*/  MUFU.EX2 R5, R44 ;  /* 0x0000002c00057308 */ /* 0x000e620000000800 */
[C---:B------:R-:W-:Y:S02]  /*9b20*/  PRMT R139, R2.reuse, 0x7610, R139 ;  /* 0x00007610028b7816 */ /* 0x040fe4000000008b */
[----:B------:R-:W-:-:S05]  /*9b30*/  PRMT R138, R2, 0x7632, R138 ;  /* 0x00007632028a7816 */ /* 0x000fca000000008a */
[----:B------:R-:W1:Y:S01]  /*9b40*/  MUFU.EX2 R4, R45 ;  /* 0x0000002d00047308 */ /* 0x000e620000000800 */
[----:B------:R-:W-:-:S07]  /*9b50*/  F2FP.BF16.PACK_AB R6, R6, R7 ;  /* 0x000000070606723e */ /* 0x000fce00000010ff */
[----:B------:R-:W1:Y:S01]  /*9b60*/  MUFU.EX2 R2, R47 ;  /* 0x0000002f00027308 */ /* 0x000e620000000800 */
[C---:B------:R-:W-:Y:S02]  /*9b70*/  PRMT R143, R16.reuse, 0x7632, R143 ;  /* 0x00007632108f7816 */ /* 0x040fe4000000008f */
[----:B------:R-:W-:Y:S01]  /*9b80*/  PRMT R141, R16, 0x7610, R141 ;  /* 0x00007610108d7816 */ /* 0x000fe2000000008d */
[----:B------:R-:W-:Y:S01]  /*9b90*/  FADD.FTZ R16, R12, R25 ;  /* 0x000000190c107221 */ /* 0x000fe20000010000 */
[----:B------:R-:W-:-:S03]  /*9ba0*/  F2FP.BF16.PACK_AB R63, R9, R12 ;  /* 0x0000000c093f723e */ /* 0x000fc600000010ff */
[----:B------:R-:W1:Y:S01]  /*9bb0*/  MUFU.EX2 R7, R48 ;  /* 0x0000003000077308 */ /* 0x000e620000000800 */
[----:B------:R-:W-:Y:S01]  /*9bc0*/  PRMT R142, R6, 0x7610, R142 ;  /* 0x00007610068e7816 */ /* 0x000fe2000000008e */
[----:B-1----:R-:W-:Y:S01]  /*9bd0*/  FADD.FTZ R12, R8, R5 ;  /* 0x00000005080c7221 */ /* 0x002fe20000010000 */
[----:B------:R-:W-:-:S05]  /*9be0*/  PRMT R140, R6, 0x7632, R140 ;  /* 0x00007632068c7816 */ /* 0x000fca000000008c */
[----:B------:R-:W1:Y:S01]  /*9bf0*/  MUFU.EX2 R14, R32 ;  /* 0x00000020000e7308 */ /* 0x000e620000000800 */
[----:B------:R-:W-:-:S07]  /*9c00*/  FADD.FTZ R12, R4, R12 ;  /* 0x0000000c040c7221 */ /* 0x000fce0000010000 */
[----:B------:R-:W1:Y:S01]  /*9c10*/  MUFU.EX2 R6, R52 ;  /* 0x0000003400067308 */ /* 0x000e620000000800 */
[----:B------:R-:W-:-:S07]  /*9c20*/  FADD.FTZ R26, R9, R16 ;  /* 0x00000010091a7221 */ /* 0x000fce0000010000 */
[----:B------:R1:W1:Y:S01]  /*9c30*/  MUFU.EX2 R13, R34 ;  /* 0x00000022000d7308 */ /* 0x0002620000000800 */
[----:B------:R-:W-:-:S07]  /*9c40*/  F2FP.BF16.PACK_AB R70, R2, R4 ;  /* 0x000000040246723e */ /* 0x000fce00000010ff */
[----:B------:R1:W-:Y:S08]  /*9c50*/  MUFU.EX2 R15, R40 ;  /* 0x00000028000f7308 */ /* 0x0003f00000000800 */
[----:B------:R-:W1:Y:S02]  /*9c60*/  MUFU.EX2 R10, R46 ;  /* 0x0000002e000a7308 */ /* 0x000e640000000800 */
[----:B-1----:R-:W-:Y:S01]  /*9c70*/  F2FP.BF16.PACK_AB R34, R5, R8 ;  /* 0x000000080522723e */ /* 0x002fe200000010ff */
[----:B------:R-:W-:-:S05]  /*9c80*/  FADD.FTZ R5, R2, R12 ;  /* 0x0000000c02057221 */ /* 0x000fca0000010000 */
[----:B------:R-:W-:Y:S01]  /*9c90*/  MUFU.EX2 R11, R42 ;  /* 0x0000002a000b7308 */ /* 0x000fe20000000800 */
[----:B------:R-:W-:Y:S01]  /*9ca0*/  FADD.FTZ R2, R7, R5 ;  /* 0x0000000507027221 */ /* 0x000fe20000010000 */
[----:B------:R-:W-:Y:S01]  /*9cb0*/  @!P4 HFMA2.BF16_V2 R202, -RZ.H0_H0, RZ.H0_H0, -R143.H0_H0 ;  /* 0x200000ffffcac231 */ /* 0x000fe2000034098f */
[----:B------:R-:W-:Y:S02]  /*9cc0*/  FADD.FTZ R5, R14, R18 ;  /* 0x000000120e057221 */ /* 0x000fe40000010000 */
[----:B------:R-:W-:Y:S01]  /*9cd0*/  IMAD.MOV.U32 R151, RZ, RZ, R204 ;  /* 0x000000ffff977224 */ /* 0x000fe200078e00cc */
[----:B------:R-:W-:Y:S01]  /*9ce0*/  @!P3 HFMA2.BF16_V2 R206, -RZ.H0_H0, RZ.H0_H0, -R142.H0_H0 ;  /* 0x200000ffffceb231 */ /* 0x000fe2000034098e */
[----:B------:R-:W-:Y:S01]  /*9cf0*/  PRMT R201, R139, 0x5410, R138 ;  /* 0x000054108bc97816 */ /* 0x000fe2000000008a */
[----:B------:R-:W1:Y:S01]  /*9d00*/  MUFU.EX2 R9, R53 ;  /* 0x0000003500097308 */ /* 0x000e620000000800 */
[C---:B------:R-:W-:Y:S01]  /*9d10*/  FADD.FTZ R25, R6.reuse, R2 ;  /* 0x0000000206197221 */ /* 0x040fe20000010000 */
[----:B------:R-:W-:Y:S01]  /*9d20*/  F2FP.BF16.PACK_AB R40, R6, R7 ;  /* 0x000000070628723e */ /* 0x000fe200000010ff */
[----:B------:R-:W-:Y:S01]  /*9d30*/  FADD.FTZ R6, R13, R5 ;  /* 0x000000050d067221 */ /* 0x000fe20000010000 */
[----:B------:R-:W-:Y:S01]  /*9d40*/  @!P0 HFMA2.BF16_V2 R218, -RZ.H0_H0, RZ.H0_H0, -R138.H0_H0 ;  /* 0x200000ffffda8231 */ /* 0x000fe2000034098a */
[----:B------:R2:W2:Y:S03]  /*9d50*/  LDL.LU.S16 R32, [R1+0x14] ;  /* 0x0000140001207983 */ /* 0x0004a60000300600 */
[----:B------:R-:W1:Y:S01]  /*9d60*/  MUFU.EX2 R4, R54 ;  /* 0x0000003600047308 */ /* 0x000e620000000800 */
[----:B------:R-:W-:-:S02]  /*9d70*/  FADD.FTZ R5, R10, R17 ;  /* 0x000000110a057221 */ /* 0x000fc40000010000 */
[----:B------:R-:W-:-:S05]  /*9d80*/  FADD.FTZ R6, R15, R6 ;  /* 0x000000060f067221 */ /* 0x000fca0000010000 */
[----:B------:R-:W1:Y:S01]  /*9d90*/  MUFU.EX2 R2, R55 ;  /* 0x0000003700027308 */ /* 0x000e620000000800 */
[----:B------:R-:W-:Y:S01]  /*9da0*/  F2FP.BF16.PACK_AB R22, R13, R14 ;  /* 0x0000000e0d16723e */ /* 0x000fe200000010ff */
[----:B-1----:R-:W-:Y:S02]  /*9db0*/  FADD.FTZ R5, R9, R5 ;  /* 0x0000000509057221 */ /* 0x002fe40000010000 */
[----:B------:R-:W-:Y:S01]  /*9dc0*/  FADD.FTZ R14, R11, R6 ;  /* 0x000000060b0e7221 */ /* 0x000fe20000010000 */
[----:B------:R-:W-:Y:S01]  /*9dd0*/  IADD3 R6, R35, 0x1, RZ ;  /* 0x0000000123067810 */ /* 0x000fe20007ffe0ff */
[----:B------:R-:W-:-:S03]  /*9de0*/  FADD.FTZ R5, R4, R5 ;  /* 0x0000000504057221 */ /* 0x000fc60000010000 */
[----:B------:R-:W-:Y:S01]  /*9df0*/  LOP3.LUT R159, R135, R6, RZ, 0x3c, !PT ;  /* 0x00000006879f7212 */ /* 0x000fe200078e3cff */
[C---:B------:R-:W-:Y:S01]  /*9e00*/  FADD.FTZ R12, R2.reuse, R5 ;  /* 0x00000005020c7221 */ /* 0x040fe20000010000 */
[----:B------:R-:W-:Y:S02]  /*9e10*/  F2FP.BF16.PACK_AB R23, R2, R4 ;  /* 0x000000040217723e */ /* 0x000fe400000010ff */
[----:B------:R-:W-:-:S05]  /*9e20*/  LOP3.LUT R2, R159, R171, RZ, 0x3c, !PT ;  /* 0x000000ab9f027212 */ /* 0x000fca00078e3cff */
[----:B------:R-:W-:-:S05]  /*9e30*/  IMAD.WIDE.U32 R30, R2, -0x326172a9, RZ ;  /* 0xcd9e8d57021e7825 */ /* 0x000fca00078e00ff */
        /* <DEDUP_REMOVED lines=18> */
[----:B------:R-:W-:Y:S02]  /*9f60*/  LOP3.LUT R2, R5, R249, R6, 0x96, !PT ;  /* 0x000000f905027212 */ /* 0x000fe400078e9606 */
[----:B------:R-:W-:Y:S02]  /*9f70*/  PRMT R204, R141, 0x5410, R143 ;  /* 0x000054108dcc7816 */ /* 0x000fe4000000008f */
[----:B------:R-:W-:Y:S02]  /*9f80*/  LOP3.LUT R6, R2, 0xff, RZ, 0xc0, !PT ;  /* 0x000000ff02067812 */ /* 0x000fe400078ec0ff */
[----:B------:R-:W-:Y:S02]  /*9f90*/  @!P4 PRMT R143, R202, 0x5410, RZ ;  /* 0x00005410ca8fc816 */ /* 0x000fe400000000ff */
[----:B------:R-:W-:Y:S02]  /*9fa0*/  ISETP.GE.U32.AND P4, PT, R217, R6, PT ;  /* 0x00000006d900720c */ /* 0x000fe40003f86070 */
[----:B------:R-:W-:-:S04]  /*9fb0*/  LOP3.LUT R6, R2, 0xffff, RZ, 0xc0, !PT ;  /* 0x0000ffff02067812 */ /* 0x000fc800078ec0ff */
[----:B------:R-:W-:Y:S02]  /*9fc0*/  SHF.R.U32.HI R6, RZ, 0x8, R6 ;  /* 0x00000008ff067819 */ /* 0x000fe40000011606 */
[----:B------:R-:W-:Y:S02]  /*9fd0*/  PRMT R202, R142, 0x5410, R140 ;  /* 0x000054108eca7816 */ /* 0x000fe4000000008c */
[----:B------:R-:W-:Y:S02]  /*9fe0*/  LOP3.LUT R6, R6, 0xffff, RZ, 0xc0, !PT ;  /* 0x0000ffff06067812 */ /* 0x000fe400078ec0ff */
[----:B------:R-:W-:Y:S02]  /*9ff0*/  @!P3 PRMT R142, R206, 0x5410, RZ ;  /* 0x00005410ce8eb816 */ /* 0x000fe400000000ff */
[----:B------:R-:W-:Y:S02]  /*a000*/  ISETP.GE.U32.AND P3, PT, R217, R6, PT ;  /* 0x00000006d900720c */ /* 0x000fe40003f66070 */
[----:B------:R-:W-:-:S02]  /*a010*/  SHF.R.U32.HI R6, RZ, 0x10, R2 ;  /* 0x00000010ff067819 */ /* 0x000fc40000011602 */
[----:B------:R-:W-:Y:S01]  /*a020*/  SHF.R.U32.HI R2, RZ, 0x18, R2 ;  /* 0x00000018ff027819 */ /* 0x000fe20000011602 */
[----:B------:R-:W-:Y:S01]  /*a030*/  @!P2 HFMA2.BF16_V2 R205, -RZ.H0_H0, RZ.H0_H0, -R140.H0_H0 ;  /* 0x200000ffffcda231 */ /* 0x000fe2000034098c */
[----:B------:R-:W-:Y:S02]  /*a040*/  @!P0 PRMT R138, R218, 0x5410, RZ ;  /* 0x00005410da8a8816 */ /* 0x000fe400000000ff */
[----:B------:R-:W-:Y:S01]  /*a050*/  ISETP.GE.U32.AND P0, PT, R217, R2, PT ;  /* 0x00000002d900720c */ /* 0x000fe20003f06070 */
[----:B------:R-:W1:Y:S01]  /*a060*/  MUFU.EX2 R9, R65 ;  /* 0x0000004100097308 */ /* 0x000e620000000800 */
[----:B------:R-:W-:Y:S01]  /*a070*/  LOP3.LUT R2, R4, 0xff, RZ, 0xc0, !PT ;  /* 0x000000ff04027812 */ /* 0x000fe200078ec0ff */
[----:B------:R-:W-:Y:S01]  /*a080*/  @!P1 HFMA2.BF16_V2 R219, -RZ.H0_H0, RZ.H0_H0, -R139.H0_H0 ;  /* 0x200000ffffdb9231 */ /* 0x000fe2000034098b */
[----:B------:R-:W-:Y:S02]  /*a090*/  @!P2 PRMT R140, R205, 0x5410, RZ ;  /* 0x00005410cd8ca816 */ /* 0x000fe400000000ff */
[----:B------:R-:W-:-:S02]  /*a0a0*/  LOP3.LUT R11, R7, R246, R8, 0x96, !PT ;  /* 0x000000f6070b7212 */ /* 0x000fc400078e9608 */
[----:B------:R-:W-:Y:S01]  /*a0b0*/  ISETP.GE.U32.AND P2, PT, R217, R2, PT ;  /* 0x00000002d900720c */ /* 0x000fe20003f46070 */
[----:B------:R-:W1:Y:S01]  /*a0c0*/  MUFU.EX2 R7, R62 ;  /* 0x0000003e00077308 */ /* 0x000e620000000800 */
[--C-:B------:R-:W-:Y:S02]  /*a0d0*/  SHF.R.U32.HI R2, RZ, 0x10, R4.reuse ;  /* 0x00000010ff027819 */ /* 0x100fe40000011604 */
[----:B------:R-:W-:Y:S02]  /*a0e0*/  LOP3.LUT R13, R4, 0xffff, RZ, 0xc0, !PT ;  /* 0x0000ffff040d7812 */ /* 0x000fe400078ec0ff */
[----:B------:R-:W-:-:S03]  /*a0f0*/  SHF.R.U32.HI R4, RZ, 0x18, R4 ;  /* 0x00000018ff047819 */ /* 0x000fc60000011604 */
[----:B------:R-:W1:Y:S01]  /*a100*/  MUFU.EX2 R8, R66 ;  /* 0x0000004200087308 */ /* 0x000e620000000800 */
[----:B------:R-:W-:Y:S01]  /*a110*/  @!P6 HFMA2.BF16_V2 R200, -RZ.H0_H0, RZ.H0_H0, -R144.H0_H0 ;  /* 0x200000ffffc8e231 */ /* 0x000fe20000340990 */
[----:B------:R-:W-:Y:S02]  /*a120*/  @!P1 PRMT R139, R219, 0x5410, RZ ;  /* 0x00005410db8b9816 */ /* 0x000fe400000000ff */
[----:B------:R-:W-:Y:S01]  /*a130*/  ISETP.GE.U32.AND P1, PT, R217, R4, PT ;  /* 0x00000004d900720c */ /* 0x000fe20003f26070 */
[----:B------:R-:W-:Y:S01]  /*a140*/  IMAD.WIDE.U32 R4, R11, -0x2daee0ad, RZ ;  /* 0xd2511f530b047825 */ /* 0x000fe200078e00ff */
[----:B------:R-:W-:Y:S02]  /*a150*/  LOP3.LUT R2, R2, 0xff, RZ, 0xc0, !PT ;  /* 0x000000ff02027812 */ /* 0x000fe400078ec0ff */
[----:B------:R-:W-:Y:S02]  /*a160*/  PRMT R133, R22, 0x7632, R133 ;  /* 0x0000763216857816 */ /* 0x000fe40000000085 */
[----:B------:R-:W-:-:S02]  /*a170*/  @!P6 PRMT R144, R200, 0x5410, RZ ;  /* 0x00005410c890e816 */ /* 0x000fc400000000ff */
[----:B------:R-:W-:Y:S01]  /*a180*/  ISETP.GE.U32.AND P6, PT, R217, R2, PT ;  /* 0x00000002d900720c */ /* 0x000fe20003fc6070 */
[----:B----4-:R-:W-:Y:S01]  /*a190*/  @!P3 HFMA2.BF16_V2 R195, -RZ.H0_H0, RZ.H0_H0, -R133.H0_H0 ;  /* 0x200000ffffc3b231 */ /* 0x010fe20000340985 */
[----:B------:R-:W-:Y:S02]  /*a1a0*/  LOP3.LUT R2, R5, R243, R10, 0x96, !PT ;  /* 0x000000f305027212 */ /* 0x000fe400078e960a */
[C---:B------:R-:W-:Y:S01]  /*a1b0*/  LOP3.LUT R20, R4.reuse, 0xffff, RZ, 0xc0, !PT ;  /* 0x0000ffff04147812 */ /* 0x040fe200078ec0ff */
[----:B-1----:R-:W-:Y:S01]  /*a1c0*/  FADD.FTZ R5, R9, R14 ;  /* 0x0000000e09057221 */ /* 0x002fe20000010000 */
[----:B------:R-:W-:Y:S02]  /*a1d0*/  LOP3.LUT R11, R4, 0xff, RZ, 0xc0, !PT ;  /* 0x000000ff040b7812 */ /* 0x000fe400078ec0ff */
[--C-:B------:R-:W-:Y:S02]  /*a1e0*/  SHF.R.U32.HI R16, RZ, 0x10, R4.reuse ;  /* 0x00000010ff107819 */ /* 0x100fe40000011604 */
[----:B------:R-:W-:Y:S01]  /*a1f0*/  SHF.R.U32.HI R10, RZ, 0x18, R4 ;  /* 0x00000018ff0a7819 */ /* 0x000fe20000011604 */
[----:B------:R-:W-:Y:S01]  /*a200*/  FADD.FTZ R4, R7, R12 ;  /* 0x0000000c07047221 */ /* 0x000fe20000010000 */
[C---:B------:R-:W-:Y:S01]  /*a210*/  F2FP.BF16.PACK_AB R17, R8.reuse, R9 ;  /* 0x000000090811723e */ /* 0x040fe200000010ff */
[----:B------:R-:W-:Y:S01]  /*a220*/  FADD.FTZ R12, R8, R5 ;  /* 0x00000005080c7221 */ /* 0x000fe20000010000 */
[----:B------:R-:W-:-:S02]  /*a230*/  PRMT R136, R22, 0x7610, R136 ;  /* 0x0000761016887816 */ /* 0x000fc40000000088 */
[----:B------:R-:W-:Y:S02]  /*a240*/  PRMT R8, R195, 0x7610, R8 ;  /* 0x00007610c3087816 */ /* 0x000fe40000000008 */
[----:B------:R-:W-:Y:S02]  /*a250*/  PRMT R218, R136, 0x5410, R133 ;  /* 0x0000541088da7816 */ /* 0x000fe40000000085 */
[----:B------:R-:W-:Y:S02]  /*a260*/  @!P3 PRMT R133, R8, 0x5410, RZ ;  /* 0x000054100885b816 */ /* 0x000fe400000000ff */
[----:B------:R1:W4:Y:S01]  /*a270*/  LDL.LU.S16 R8, [R1+0x24] ;  /* 0x0000240001087983 */ /* 0x0003220000300600 */
[----:B------:R-:W-:Y:S01]  /*a280*/  @!P5 HFMA2.BF16_V2 R203, -RZ.H0_H0, RZ.H0_H0, -R141.H0_H0 ;  /* 0x200000ffffcbd231 */ /* 0x000fe2000034098d */
[----:B------:R-:W-:-:S04]  /*a290*/  LOP3.LUT R6, R6, 0xff, RZ, 0xc0, !PT ;  /* 0x000000ff06067812 */ /* 0x000fc800078ec0ff */
[----:B------:R-:W-:Y:S02]  /*a2a0*/  @!P5 PRMT R141, R203, 0x5410, RZ ;  /* 0x00005410cb8dd816 */ /* 0x000fe400000000ff */
[----:B------:R-:W-:Y:S02]  /*a2b0*/  ISETP.GE.U32.AND P5, PT, R217, R6, PT ;  /* 0x00000006d900720c */ /* 0x000fe40003fa6070 */
[----:B------:R-:W1:Y:S01]  /*a2c0*/  MUFU.EX2 R6, R64 ;  /* 0x0000004000067308 */ /* 0x000e620000000800 */
[----:B------:R-:W-:-:S07]  /*a2d0*/  PRMT R131, R21, 0x7632, R131 ;  /* 0x0000763215837816 */ /* 0x000fce0000000083 */
[----:B------:R-:W2:Y:S01]  /*a2e0*/  MUFU.EX2 R5, R73 ;  /* 0x0000004900057308 */ /* 0x000ea20000000800 */
[----:B-1----:R-:W-:Y:S01]  /*a2f0*/  FADD.FTZ R19, R6, R4 ;  /* 0x0000000406137221 */ /* 0x002fe20000010000 */
[----:B------:R-:W-:Y:S02]  /*a300*/  SHF.R.U32.HI R4, RZ, 0x8, R13 ;  /* 0x00000008ff047819 */ /* 0x000fe4000001160d */
[----:B------:R1:W4:Y:S01]  /*a310*/  LDL.LU.S16 R13, [R1+0x28] ;  /* 0x00002800010d7983 */ /* 0x0003220000300600 */
[----:B---3--:R-:W-:Y:S01]  /*a320*/  @!P0 HFMA2.BF16_V2 R192, -RZ.H0_H0, RZ.H0_H0, -R131.H0_H0 ;  /* 0x200000ffffc08231 */ /* 0x008fe20000340983 */
[----:B------:R-:W-:Y:S02]  /*a330*/  PRMT R124, R24, 0x7610, R124 ;  /* 0x00007610187c7816 */ /* 0x000fe4000000007c */
[----:B------:R-:W-:Y:S02]  /*a340*/  F2FP.BF16.PACK_AB R18, R6, R7 ;  /* 0x000000070612723e */ /* 0x000fe400000010ff */
[----:B------:R-:W-:-:S02]  /*a350*/  PRMT R129, R21, 0x7610, R129 ;  /* 0x0000761015817816 */ /* 0x000fc40000000081 */
[----:B------:R-:W-:Y:S02]  /*a360*/  PRMT R7, R192, 0x7610, R7 ;  /* 0x00007610c0077816 */ /* 0x000fe40000000007 */
[----:B------:R-:W-:Y:S01]  /*a370*/  PRMT R200, R129, 0x5410, R131 ;  /* 0x0000541081c87816 */ /* 0x000fe20000000083 */
[----:B--2---:R-:W-:Y:S01]  /*a380*/  @!P5 HFMA2.BF16_V2 R197, -RZ.H0_H0, RZ.H0_H0, -R129.H0_H0 ;  /* 0x200000ffffc5d231 */ /* 0x004fe20000340981 */
[----:B------:R-:W-:Y:S01]  /*a390*/  @!P0 PRMT R131, R7, 0x5410, RZ ;  /* 0x0000541007838816 */ /* 0x000fe200000000ff */
[----:B------:R-:W-:Y:S01]  /*a3a0*/  FADD.FTZ R7, R5, R12 ;  /* 0x0000000c05077221 */ /* 0x000fe20000010000 */
[----:B------:R-:W-:Y:S01]  /*a3b0*/  ISETP.GE.U32.AND P0, PT, R217, R10, PT ;  /* 0x0000000ad900720c */ /* 0x000fe20003f06070 */
[----:B------:R1:W2:Y:S01]  /*a3c0*/  LDL.LU.S16 R12, [R1+0x2c] ;  /* 0x00002c00010c7983 */ /* 0x0002a20000300600 */
[----:B------:R-:W-:Y:S02]  /*a3d0*/  PRMT R122, R24, 0x7632, R122 ;  /* 0x00007632187a7816 */ /* 0x000fe4000000007a */
[----:B------:R-:W-:-:S02]  /*a3e0*/  PRMT R6, R197, 0x7610, R6 ;  /* 0x00007610c5067816 */ /* 0x000fc40000000006 */
[----:B------:R-:W-:Y:S01]  /*a3f0*/  PRMT R197, R124, 0x5410, R122 ;  /* 0x000054107cc57816 */ /* 0x000fe2000000007a */
[----:B----4-:R-:W-:-:S05]  /*a400*/  @!P2 HFMA2.BF16_V2 R8, -RZ.H0_H0, RZ.H0_H0, -R124.H0_H0 ;  /* 0x200000ffff08a231 */ /* 0x010fca000034097c */
[----:B------:R-:W-:-:S04]  /*a410*/  PRMT R10, R8, 0x7610, R10 ;  /* 0x00007610080a7816 */ /* 0x000fc8000000000a */
[----:B------:R-:W-:Y:S02]  /*a420*/  @!P2 PRMT R124, R10, 0x5410, RZ ;  /* 0x000054100a7ca816 */ /* 0x000fe400000000ff */
[----:B------:R1:W3:Y:S01]  /*a430*/  LDL.LU.S16 R10, [R1+0x30] ;  /* 0x00003000010a7983 */ /* 0x0002e20000300600 */
[----:B------:R-:W-:Y:S01]  /*a440*/  @!P4 HFMA2.BF16_V2 R32, -RZ.H0_H0, RZ.H0_H0, -R136.H0_H0 ;  /* 0x200000ffff20c231 */ /* 0x000fe20000340988 */
[----:B------:R-:W-:-:S04]  /*a450*/  LOP3.LUT R4, R4, 0xffff, RZ, 0xc0, !PT ;  /* 0x0000ffff04047812 */ /* 0x000fc800078ec0ff */
[----:B------:R-:W-:-:S04]  /*a460*/  PRMT R9, R32, 0x7610, R9 ;  /* 0x0000761020097816 */ /* 0x000fc80000000009 */
[----:B------:R-:W-:Y:S02]  /*a470*/  @!P4 PRMT R136, R9, 0x5410, RZ ;  /* 0x000054100988c816 */ /* 0x000fe400000000ff */
[----:B------:R-:W-:Y:S02]  /*a480*/  ISETP.GE.U32.AND P4, PT, R217, R4, PT ;  /* 0x00000004d900720c */ /* 0x000fe40003f86070 */
[----:B------:R-:W4:Y:S11]  /*a490*/  MUFU.EX2 R4, R74 ;  /* 0x0000004a00047308 */ /* 0x000f360000000800 */
[----:B------:R-:W-:Y:S01]  /*a4a0*/  @!P4 HFMA2.BF16_V2 R13, -RZ.H0_H0, RZ.H0_H0, -R122.H0_H0 ;  /* 0x200000ffff0dc231 */ /* 0x000fe2000034097a */
[C---:B----4-:R-:W-:Y:S01]  /*a4b0*/  FADD.FTZ R21, R4.reuse, R7 ;  /* 0x0000000704157221 */ /* 0x050fe20000010000 */
[----:B------:R-:W-:-:S03]  /*a4c0*/  F2FP.BF16.PACK_AB R7, R4, R5 ;  /* 0x000000050407723e */ /* 0x000fc600000010ff */
[----:B------:R-:W-:-:S04]  /*a4d0*/  PRMT R5, R13, 0x7610, R5 ;  /* 0x000076100d057816 */ /* 0x000fc80000000005 */
[----:B------:R-:W-:Y:S02]  /*a4e0*/  @!P4 PRMT R122, R5, 0x5410, RZ ;  /* 0x00005410057ac816 */ /* 0x000fe400000000ff */
[----:B------:R1:W4:Y:S01]  /*a4f0*/  LDL.LU.S16 R5, [R1+0x34] ;  /* 0x0000340001057983 */ /* 0x0003220000300600 */
[C---:B------:R-:W-:Y:S02]  /*a500*/  PRMT R121, R23.reuse, 0x7632, R121 ;  /* 0x0000763217797816 */ /* 0x040fe40000000079 */
[----:B------:R-:W-:Y:S02]  /*a510*/  LOP3.LUT R4, R2, 0xff, RZ, 0xc0, !PT ;  /* 0x000000ff02047812 */ /* 0x000fe400078ec0ff */
[----:B------:R-:W-:Y:S01]  /*a520*/  PRMT R120, R23, 0x7610, R120 ;  /* 0x0000761017787816 */ /* 0x000fe20000000078 */
[----:B--2---:R-:W-:Y:S01]  /*a530*/  @!P1 HFMA2.BF16_V2 R12, -RZ.H0_H0, RZ.H0_H0, -R121.H0_H0 ;  /* 0x200000ffff0c9231 */ /* 0x004fe20000340979 */
[----:B------:R-:W-:Y:S02]  /*a540*/  ISETP.GE.U32.AND P2, PT, R217, R4, PT ;  /* 0x00000004d900720c */ /* 0x000fe40003f46070 */
[----:B------:R-:W-:-:S02]  /*a550*/  SHF.R.U32.HI R4, RZ, 0x18, R2 ;  /* 0x00000018ff047819 */ /* 0x000fc40000011602 */
[C---:B------:R-:W-:Y:S02]  /*a560*/  ISETP.GE.U32.AND P3, PT, R217.reuse, R11, PT ;  /* 0x0000000bd900720c */ /* 0x040fe40003f66070 */
[----:B------:R-:W-:Y:S02]  /*a570*/  ISETP.GE.U32.AND P4, PT, R217, R4, PT ;  /* 0x00000004d900720c */ /* 0x000fe40003f86070 */
[----:B------:R-:W-:Y:S02]  /*a580*/  PRMT R11, R12, 0x7610, R11 ;  /* 0x000076100c0b7816 */ /* 0x000fe4000000000b */
[----:B------:R-:W-:Y:S02]  /*a590*/  LOP3.LUT R4, R16, 0xff, RZ, 0xc0, !PT ;  /* 0x000000ff10047812 */ /* 0x000fe400078ec0ff */
[----:B------:R-:W-:Y:S02]  /*a5a0*/  PRMT R195, R120, 0x5410, R121 ;  /* 0x0000541078c37816 */ /* 0x000fe40000000079 */
[----:B------:R-:W-:-:S02]  /*a5b0*/  @!P1 PRMT R121, R11, 0x5410, RZ ;  /* 0x000054100b799816 */ /* 0x000fc400000000ff */
[----:B------:R-:W-:Y:S01]  /*a5c0*/  ISETP.GE.U32.AND P1, PT, R217, R4, PT ;  /* 0x00000004d900720c */ /* 0x000fe20003f26070 */
[----:B---3--:R-:W-:-:S05]  /*a5d0*/  @!P6 HFMA2.BF16_V2 R10, -RZ.H0_H0, RZ.H0_H0, -R120.H0_H0 ;  /* 0x200000ffff0ae231 */ /* 0x008fca0000340978 */
[----:B------:R-:W-:Y:S02]  /*a5e0*/  PRMT R4, R10, 0x7610, R4 ;  /* 0x000076100a047816 */ /* 0x000fe40000000004 */
[----:B------:R1:W2:Y:S04]  /*a5f0*/  LDL.LU.S16 R10, [R1+0x38] ;  /* 0x00003800010a7983 */ /* 0x0002a80000300600 */
[----:B------:R1:W3:Y:S01]  /*a600*/  LDL.LU.S16 R24, [R1+0x40] ;  /* 0x0000400001187983 */ /* 0x0002e20000300600 */
[----:B------:R-:W-:Y:S02]  /*a610*/  @!P5 PRMT R129, R6, 0x5410, RZ ;  /* 0x000054100681d816 */ /* 0x000fe400000000ff */
[----:B------:R-:W-:Y:S02]  /*a620*/  PRMT R127, R17, 0x7610, R127 ;  /* 0x00007610117f7816 */ /* 0x000fe4000000007f */
[----:B------:R-:W-:-:S04]  /*a630*/  SHF.R.U32.HI R6, RZ, 0x10, R2 ;  /* 0x00000010ff067819 */ /* 0x000fc80000011602 */
[----:B------:R-:W-:Y:S01]  /*a640*/  LOP3.LUT R6, R6, 0xff, RZ, 0xc0, !PT ;  /* 0x000000ff06067812 */ /* 0x000fe200078ec0ff */
[----:B------:R-:W-:Y:S01]  /*a650*/  IMAD.MOV.U32 R192, RZ, RZ, R151 ;  /* 0x000000ffffc07224 */ /* 0x000fe200078e0097 */
[----:B------:R-:W-:Y:S02]  /*a660*/  PRMT R126, R17, 0x7632, R126 ;  /* 0x00007632117e7816 */ /* 0x000fe4000000007e */
[----:B------:R-:W-:Y:S01]  /*a670*/  ISETP.GE.U32.AND P5, PT, R217, R6, PT ;  /* 0x00000006d900720c */ /* 0x000fe20003fa6070 */
[----:B------:R-:W-:Y:S02]  /*a680*/  IMAD.MOV.U32 R151, RZ, RZ, R29 ;  /* 0x000000ffff977224 */ /* 0x000fe400078e001d */
[----:B------:R-:W-:Y:S01]  /*a690*/  IMAD.MOV.U32 R29, RZ, RZ, R229 ;  /* 0x000000ffff1d7224 */ /* 0x000fe200078e00e5 */
[----:B------:R-:W-:Y:S01]  /*a6a0*/  PRMT R229, R127, 0x5410, R126 ;  /* 0x000054107fe57816 */ /* 0x000fe2000000007e */
[----:B----4-:R-:W-:-:S05]  /*a6b0*/  @!P2 HFMA2.BF16_V2 R5, -RZ.H0_H0, RZ.H0_H0, -R127.H0_H0 ;  /* 0x200000ffff05a231 */ /* 0x010fca000034097f */
[----:B------:R-:W-:-:S04]  /*a6c0*/  PRMT R6, R5, 0x7610, R6 ;  /* 0x0000761005067816 */ /* 0x000fc80000000006 */
[----:B------:R-:W-:Y:S02]  /*a6d0*/  @!P2 PRMT R127, R6, 0x5410, RZ ;  /* 0x00005410067fa816 */ /* 0x000fe400000000ff */
[----:B------:R1:W4:Y:S01]  /*a6e0*/  LDL.LU.S16 R6, [R1+0x3c] ;  /* 0x00003c0001067983 */ /* 0x0003220000300600 */
[----:B------:R-:W-:-:S03]  /*a6f0*/  PRMT R125, R18, 0x7610, R125 ;  /* 0x00007610127d7816 */ /* 0x000fc6000000007d */
[----:B------:R1:W4:Y:S01]  /*a700*/  LDL.LU.S16 R205, [R1+0x50] ;  /* 0x0000500001cd7983 */ /* 0x0003220000300600 */
[----:B------:R-:W-:-:S03]  /*a710*/  SHF.R.U32.HI R5, RZ, 0x8, R20 ;  /* 0x00000008ff057819 */ /* 0x000fc60000011614 */
[----:B------:R1:W4:Y:S01]  /*a720*/  LDL.LU.S16 R33, [R1+0x4c] ;  /* 0x00004c0001217983 */ /* 0x0003220000300600 */
[----:B---3--:R-:W-:-:S05]  /*a730*/  @!P5 HFMA2.BF16_V2 R24, -RZ.H0_H0, RZ.H0_H0, -R125.H0_H0 ;  /* 0x200000ffff18d231 */ /* 0x008fca000034097d */
[----:B------:R-:W-:Y:S02]  /*a740*/  PRMT R206, R24, 0x7610, R206 ;  /* 0x0000761018ce7816 */ /* 0x000fe400000000ce */
[----:B------:R1:W3:Y:S04]  /*a750*/  LDL.LU.S16 R24, [R1+0x48] ;  /* 0x0000480001187983 */ /* 0x0002e80000300600 */
[----:B------:R1:W3:Y:S01]  /*a760*/  LDL.LU.S16 R20, [R1+0x44] ;  /* 0x0000440001147983 */ /* 0x0002e20000300600 */
[----:B------:R-:W-:-:S04]  /*a770*/  LOP3.LUT R2, R2, 0xffff, RZ, 0xc0, !PT ;  /* 0x0000ffff02027812 */ /* 0x000fc800078ec0ff */
[----:B------:R-:W-:-:S04]  /*a780*/  SHF.R.U32.HI R2, RZ, 0x8, R2 ;  /* 0x00000008ff027819 */ /* 0x000fc80000011602 */
[----:B------:R-:W-:Y:S02]  /*a790*/  LOP3.LUT R2, R2, 0xffff, RZ, 0xc0, !PT ;  /* 0x0000ffff02027812 */ /* 0x000fe400078ec0ff */
[----:B------:R-:W-:Y:S02]  /*a7a0*/  @!P6 PRMT R120, R4, 0x5410, RZ ;  /* 0x000054100478e816 */ /* 0x000fe400000000ff */
[----:B------:R-:W-:Y:S01]  /*a7b0*/  ISETP.GE.U32.AND P6, PT, R217, R2, PT ;  /* 0x00000002d900720c */ /* 0x000fe20003fc6070 */
[----:B------:R-:W1:Y:S01]  /*a7c0*/  MUFU.EX2 R4, R71 ;  /* 0x0000004700047308 */ /* 0x000e620000000800 */
[----:B------:R-:W-:-:S07]  /*a7d0*/  PRMT R123, R18, 0x7632, R123 ;  /* 0x00007632127b7816 */ /* 0x000fce000000007b */
[----:B------:R-:W4:Y:S01]  /*a7e0*/  MUFU.EX2 R2, R79 ;  /* 0x0000004f00027308 */ /* 0x000f220000000800 */
[----:B------:R-:W-:-:S03]  /*a7f0*/  LOP3.LUT R5, R5, 0xffff, RZ, 0xc0, !PT ;  /* 0x0000ffff05057812 */ /* 0x000fc600078ec0ff */
[----:B--2---:R-:W-:Y:S02]  /*a800*/  @!P6 HFMA2.BF16_V2 R10, -RZ.H0_H0, RZ.H0_H0, -R126.H0_H0 ;  /* 0x200000ffff0ae231 */ /* 0x004fe4000034097e */
[----:B----4-:R-:W-:Y:S01]  /*a810*/  @!P4 HFMA2.BF16_V2 R6, -RZ.H0_H0, RZ.H0_H0, -R123.H0_H0 ;  /* 0x200000ffff06c231 */ /* 0x010fe2000034097b */
[----:B------:R-:W-:Y:S02]  /*a820*/  ISETP.GE.U32.AND P2, PT, R217, R5, PT ;  /* 0x00000005d900720c */ /* 0x000fe40003f46070 */
[----:B------:R-:W-:Y:S02]  /*a830*/  PRMT R5, R10, 0x7610, R5 ;  /* 0x000076100a057816 */ /* 0x000fe40000000005 */
[----:B------:R-:W-:Y:S01]  /*a840*/  PRMT R18, R6, 0x7610, R18 ;  /* 0x0000761006127816 */ /* 0x000fe20000000012 */
[----:B-1----:R-:W-:Y:S01]  /*a850*/  FADD.FTZ R6, R4, R19 ;  /* 0x0000001304067221 */ /* 0x002fe20000010000 */
[----:B------:R-:W-:Y:S01]  /*a860*/  MUFU.EX2 R15, R86 ;  /* 0x00000056000f7308 */ /* 0x000fe20000000800 */
[----:B------:R-:W-:Y:S01]  /*a870*/  F2FP.BF16.PACK_AB R4, R2, R4 ;  /* 0x000000040204723e */ /* 0x000fe200000010ff */
[----:B------:R-:W-:Y:S01]  /*a880*/  IMAD.MOV.U32 R32, RZ, RZ, R236 ;  /* 0x000000ffff207224 */ /* 0x000fe200078e00ec */
[----:B------:R-:W-:-:S02]  /*a890*/  @!P6 PRMT R126, R5, 0x5410, RZ ;  /* 0x00005410057ee816 */ /* 0x000fc400000000ff */
[----:B------:R-:W-:-:S03]  /*a8a0*/  PRMT R137, R4, 0x7632, R137 ;  /* 0x0000763204897816 */ /* 0x000fc60000000089 */
[----:B------:R-:W1:Y:S01]  /*a8b0*/  MUFU.EX2 R5, R57 ;  /* 0x0000003900057308 */ /* 0x000e620000000800 */
[----:B------:R-:W-:Y:S02]  /*a8c0*/  PRMT R236, R125, 0x5410, R123 ;  /* 0x000054107dec7816 */ /* 0x000fe4000000007b */
[C---:B------:R-:W-:Y:S02]  /*a8d0*/  PRMT R132, R7.reuse, 0x7610, R132 ;  /* 0x0000761007847816 */ /* 0x040fe40000000084 */
[----:B------:R-:W-:Y:S01]  /*a8e0*/  @!P4 PRMT R123, R18, 0x5410, RZ ;  /* 0x00005410127bc816 */ /* 0x000fe200000000ff */
[----:B------:R-:W-:Y:S01]  /*a8f0*/  FADD.FTZ R18, R2, R6 ;  /* 0x0000000602127221 */ /* 0x000fe20000010000 */
[----:B------:R-:W-:Y:S01]  /*a900*/  PRMT R130, R7, 0x7632, R130 ;  /* 0x0000763207827816 */ /* 0x000fe20000000082 */
[----:B------:R-:W-:Y:S01]  /*a910*/  MUFU.EX2 R14, R88 ;  /* 0x00000058000e7308 */ /* 0x000fe20000000800 */
[----:B------:R-:W-:Y:S01]  /*a920*/  PRMT R128, R4, 0x7610, R128 ;  /* 0x0000761004807816 */ /* 0x000fe20000000080 */
[----:B------:R-:W-:-:S02]  /*a930*/  @!P3 HFMA2.BF16_V2 R205, -RZ.H0_H0, RZ.H0_H0, -R132.H0_H0 ;  /* 0x200000ffffcdb231 */ /* 0x000fc40000340984 */
[----:B------:R-:W-:-:S04]  /*a940*/  @!P2 HFMA2.BF16_V2 R33, -RZ.H0_H0, RZ.H0_H0, -R130.H0_H0 ;  /* 0x200000ffff21a231 */ /* 0x000fc80000340982 */
[----:B------:R-:W2:Y:S01]  /*a950*/  MUFU.EX2 R2, R59 ;  /* 0x0000003b00027308 */ /* 0x000ea20000000800 */
[----:B------:R-:W-:-:S07]  /*a960*/  @!P5 PRMT R125, R206, 0x5410, RZ ;  /* 0x00005410ce7dd816 */ /* 0x000fce00000000ff */
[----:B------:R-:W-:Y:S01]  /*a970*/  MUFU.EX2 R9, R91 ;  /* 0x0000005b00097308 */ /* 0x000fe20000000800 */
[----:B------:R-:W-:Y:S02]  /*a980*/  PRMT R17, R205, 0x7610, R17 ;  /* 0x00007610cd117816 */ /* 0x000fe40000000011 */
[----:B------:R-:W-:Y:S02]  /*a990*/  PRMT R206, R128, 0x5410, R137 ;  /* 0x0000541080ce7816 */ /* 0x000fe40000000089 */
[----:B------:R-:W-:-:S03]  /*a9a0*/  PRMT R16, R33, 0x7610, R16 ;  /* 0x0000761021107816 */ /* 0x000fc60000000010 */
[----:B------:R-:W-:Y:S01]  /*a9b0*/  MUFU.EX2 R8, R93 ;  /* 0x0000005d00087308 */ /* 0x000fe20000000800 */
[----:B------:R-:W-:Y:S02]  /*a9c0*/  PRMT R205, R132, 0x5410, R130 ;  /* 0x0000541084cd7816 */ /* 0x000fe40000000082 */
[----:B------:R-:W-:-:S05]  /*a9d0*/  @!P3 PRMT R132, R17, 0x5410, RZ ;  /* 0x000054101184b816 */ /* 0x000fca00000000ff */
[----:B------:R-:W4:Y:S01]  /*a9e0*/  MUFU.EX2 R13, R82 ;  /* 0x00000052000d7308 */ /* 0x000f220000000800 */
[----:B------:R-:W-:Y:S01]  /*a9f0*/  @!P2 PRMT R130, R16, 0x5410, RZ ;  /* 0x000054101082a816 */ /* 0x000fe200000000ff */
[----:B-1----:R-:W-:-:S06]  /*aa00*/  FADD.FTZ R17, R5, R25 ;  /* 0x0000001905117221 */ /* 0x002fcc0000010000 */
[----:B------:R-:W1:Y:S01]  /*aa10*/  MUFU.EX2 R12, R84 ;  /* 0x00000054000c7308 */ /* 0x000e620000000800 */
[C---:B--2---:R-:W-:Y:S01]  /*aa20*/  FADD.FTZ R25, R2.reuse, R17 ;  /* 0x0000001102197221 */ /* 0x044fe20000010000 */
[----:B------:R-:W-:-:S06]  /*aa30*/  F2FP.BF16.PACK_AB R79, R2, R5 ;  /* 0x00000005024f723e */ /* 0x000fcc00000010ff */
[----:B------:R2:W-:Y:S01]  /*aa40*/  MUFU.EX2 R7, R83 ;  /* 0x0000005300077308 */ /* 0x0005e20000000800 */
[----:B----4-:R-:W-:Y:S01]  /*aa50*/  FADD.FTZ R5, R13, R21 ;  /* 0x000000150d057221 */ /* 0x010fe20000010000 */
[----:B------:R-:W-:Y:S01]  /*aa60*/  F2FP.BF16.PACK_AB R81, R8, R9 ;  /* 0x000000090851723e */ /* 0x000fe200000010ff */
[----:B------:R-:W-:Y:S01]  /*aa70*/  IMAD.MOV.U32 R33, RZ, RZ, R151 ;  /* 0x000000ffff217224 */ /* 0x000fe200078e0097 */
[----:B-1----:R-:W-:-:S04]  /*aa80*/  F2FP.BF16.PACK_AB R21, R12, R13 ;  /* 0x0000000d0c15723e */ /* 0x002fc800000010ff */
[----:B------:R-:W-:Y:S01]  /*aa90*/  MUFU.EX2 R11, R85 ;  /* 0x00000055000b7308 */ /* 0x000fe20000000800 */
[----:B------:R-:W-:Y:S02]  /*aaa0*/  IMAD.MOV.U32 R219, RZ, RZ, R32 ;  /* 0x000000ffffdb7224 */ /* 0x000fe400078e0020 */
[----:B------:R-:W-:Y:S02]  /*aab0*/  IMAD.MOV.U32 R32, RZ, RZ, R192 ;  /* 0x000000ffff207224 */ /* 0x000fe400078e00c0 */
[----:B------:R-:W-:-:S03]  /*aac0*/  IMAD.MOV.U32 R192, RZ, RZ, R27 ;  /* 0x000000ffffc07224 */ /* 0x000fc600078e001b */
[----:B------:R-:W1:Y:S01]  /*aad0*/  MUFU.EX2 R10, R90 ;  /* 0x0000005a000a7308 */ /* 0x000e620000000800 */
[----:B--2---:R-:W-:Y:S02]  /*aae0*/  F2FP.BF16.PACK_AB R83, R14, R15 ;  /* 0x0000000f0e53723e */ /* 0x004fe400000010ff */
[----:B-1----:R-:W-:Y:S01]  /*aaf0*/  F2FP.BF16.PACK_AB R23, R10, R11 ;  /* 0x0000000b0a17723e */ /* 0x002fe200000010ff */
[----:B---3--:R-:W-:Y:S02]  /*ab00*/  @!P0 HFMA2.BF16_V2 R20, -RZ.H0_H0, RZ.H0_H0, -R137.H0_H0 ;  /* 0x200000ffff148231 */ /* 0x008fe40000340989 */
[----:B------:R-:W-:-:S03]  /*ab10*/  @!P1 HFMA2.BF16_V2 R24, -RZ.H0_H0, RZ.H0_H0, -R128.H0_H0 ;  /* 0x200000ffff189231 */ /* 0x000fc60000340980 */
[----:B------:R-:W-:Y:S02]  /*ab20*/  PRMT R4, R20, 0x7610, R4 ;  /* 0x0000761014047816 */ /* 0x000fe40000000004 */
[----:B------:R-:W-:Y:S02]  /*ab30*/  PRMT R6, R24, 0x7610, R6 ;  /* 0x0000761018067816 */ /* 0x000fe40000000006 */
[----:B------:R-:W-:Y:S01]  /*ab40*/  @!P0 PRMT R137, R4, 0x5410, RZ ;  /* 0x0000541004898816 */ /* 0x000fe200000000ff */
[----:B------:R-:W-:Y:S01]  /*ab50*/  FADD.FTZ R4, R15, R26 ;  /* 0x0000001a0f047221 */ /* 0x000fe20000010000 */
[----:B------:R-:W-:-:S03]  /*ab60*/  @!P1 PRMT R128, R6, 0x5410, RZ ;  /* 0x0000541006809816 */ /* 0x000fc600000000ff */
[----:B------:R-:W-:Y:S01]  /*ab70*/  FADD.FTZ R16, R14, R4 ;  /* 0x000000040e107221 */ /* 0x000fe20000010000 */
[----:B------:R-:W1:Y:S03]  /*ab80*/  MUFU.EX2 R6, R80 ;  /* 0x0000005000067308 */ /* 0x000e660000000800 */
[----:B------:R-:W-:-:S05]  /*ab90*/  FADD.FTZ R2, R9, R16 ;  /* 0x0000001009027221 */ /* 0x000fca0000010000 */
[----:B------:R-:W2:Y:S01]  /*aba0*/  MUFU.EX2 R4, R72 ;  /* 0x0000004800047308 */ /* 0x000ea20000000800 */
[----:B------:R-:W-:Y:S02]  /*abb0*/  FADD.FTZ R24, R8, R2 ;  /* 0x0000000208187221 */ /* 0x000fe40000010000 */
[----:B------:R-:W-:-:S05]  /*abc0*/  FADD.FTZ R8, R12, R5 ;  /* 0x000000050c087221 */ /* 0x000fca0000010000 */
[----:B------:R-:W3:Y:S01]  /*abd0*/  MUFU.EX2 R2, R69 ;  /* 0x0000004500027308 */ /* 0x000ee20000000800 */
[----:B------:R-:W-:Y:S01]  /*abe0*/  FADD.FTZ R5, R7, R18 ;  /* 0x0000001207057221 */ /* 0x000fe20000010000 */
[----:B-1----:R-:W-:-:S03]  /*abf0*/  F2FP.BF16.PACK_AB R18, R6, R7 ;  /* 0x000000070612723e */ /* 0x002fc600000010ff */
[----:B------:R-:W-:Y:S01]  /*ac00*/  FADD.FTZ R5, R6, R5 ;  /* 0x0000000506057221 */ /* 0x000fe20000010000 */
[----:B------:R-:W-:-:S03]  /*ac10*/  IADD3 R6, R35, 0x2, RZ ;  /* 0x0000000223067810 */ /* 0x000fc60007ffe0ff */
[----:B--2---:R-:W-:Y:S01]  /*ac20*/  FADD.FTZ R5, R4, R5 ;  /* 0x0000000504057221 */ /* 0x004fe20000010000 */
[----:B------:R-:W-:-:S03]  /*ac30*/  LOP3.LUT R151, R135, R6, RZ, 0x3c, !PT ;  /* 0x0000000687977212 */ /* 0x000fc600078e3cff */
[C---:B---3--:R-:W-:Y:S01]  /*ac40*/  FADD.FTZ R12, R2.reuse, R5 ;  /* 0x00000005020c7221 */ /* 0x048fe20000010000 */
[----:B------:R-:W-:Y:S02]  /*ac50*/  F2FP.BF16.PACK_AB R22, R2, R4 ;  /* 0x000000040216723e */ /* 0x000fe400000010ff */
[----:B------:R-:W-:-:S05]  /*ac60*/  LOP3.LUT R2, R151, R171, RZ, 0x3c, !PT ;  /* 0x000000ab97027212 */ /* 0x000fca00078e3cff */
[----:B------:R-:W-:-:S05]  /*ac70*/  IMAD.WIDE.U32 R26, R2, -0x326172a9, RZ ;  /* 0xcd9e8d57021a7825 */ /* 0x000fca00078e00ff */
[----:B------:R-:W-:Y:S02]  /*ac80*/  LOP3.LUT R4, R27, R240, R212, 0x96, !PT ;  /* 0x000000f01b047212 */ /* 0x000fe400078e96d4 */
[----:B------:R-:W-:Y:S01]  /*ac90*/  LOP3.LUT R6, R103, R239, R26, 0x96, !PT ;  /* 0x000000ef67067212 */ /* 0x000fe200078e961a */
[----:B------:R-:W-:Y:S02]  /*aca0*/  FADD.FTZ R8, R11, R8 ;  /* 0x000000080b087221 */ /* 0x000fe40000010000 */
[----:B------:R-:W-:-:S04]  /*acb0*/  IMAD.WIDE.U32 R4, R4, -0x2daee0ad, RZ ;  /* 0xd2511f5304047825 */ /* 0x000fc800078e00ff */
[----:B------:R-:W-:-:S04]  /*acc0*/  IMAD.WIDE.U32 R6, R6, -0x2daee0ad, RZ ;  /* 0xd2511f5306067825 */ /* 0x000fc800078e00ff */
[----:B------:R-:W-:Y:S01]  /*acd0*/  FADD.FTZ R14, R10, R8 ;  /* 0x000000080a0e7221 */ /* 0x000fe20000010000 */
[----:B------:R-:W-:Y:S02]  /*ace0*/  LOP3.LUT R10, R5, R242, R174, 0x96, !PT ;  /* 0x000000f2050a7212 */ /* 0x000fe400078e96ae */
[----:B------:R-:W-:-:S03]  /*acf0*/  LOP3.LUT R8, R7, R245, R4, 0x96, !PT ;  /* 0x000000f507087212 */ /* 0x000fc600078e9604 */
        /* <DEDUP_REMOVED lines=18> */
[----:B------:R-:W-:Y:S01]  /*ae20*/  SHF.R.U32.HI R2, RZ, 0x18, R2 ;  /* 0x00000018ff027819 */ /* 0x000fe20000011602 */
[----:B------:R-:W1:Y:S01]  /*ae30*/  MUFU.EX2 R9, R94 ;  /* 0x0000005e00097308 */ /* 0x000e620000000800 */
[----:B------:R-:W-:Y:S02]  /*ae40*/  LOP3.LUT R11, R7, R246, R8, 0x96, !PT ;  /* 0x000000f6070b7212 */ /* 0x000fe400078e9608 */
[----:B------:R-:W-:Y:S02]  /*ae50*/  ISETP.GE.U32.AND P0, PT, R217, R2, PT ;  /* 0x00000002d900720c */ /* 0x000fe40003f06070 */
[----:B------:R-:W-:-:S03]  /*ae60*/  LOP3.LUT R2, R4, 0xff, RZ, 0xc0, !PT ;  /* 0x000000ff04027812 */ /* 0x000fc600078ec0ff */
[----:B------:R-:W2:Y:S01]  /*ae70*/  MUFU.EX2 R8, R96 ;  /* 0x0000006000087308 */ /* 0x000ea20000000800 */
[C---:B------:R-:W-:Y:S02]  /*ae80*/  ISETP.GE.U32.AND P2, PT, R217.reuse, R2, PT ;  /* 0x00000002d900720c */ /* 0x040fe40003f46070 */
[--C-:B------:R-:W-:Y:S02]  /*ae90*/  SHF.R.U32.HI R2, RZ, 0x10, R4.reuse ;  /* 0x00000010ff027819 */ /* 0x100fe40000011604 */
[----:B------:R-:W-:Y:S02]  /*aea0*/  LOP3.LUT R13, R4, 0xffff, RZ, 0xc0, !PT ;  /* 0x0000ffff040d7812 */ /* 0x000fe400078ec0ff */
[----:B------:R-:W-:Y:S02]  /*aeb0*/  SHF.R.U32.HI R4, RZ, 0x18, R4 ;  /* 0x00000018ff047819 */ /* 0x000fe40000011604 */
[----:B------:R-:W-:Y:S02]  /*aec0*/  LOP3.LUT R2, R2, 0xff, RZ, 0xc0, !PT ;  /* 0x000000ff02027812 */ /* 0x000fe400078ec0ff */
[----:B------:R-:W-:Y:S01]  /*aed0*/  ISETP.GE.U32.AND P1, PT, R217, R4, PT ;  /* 0x00000004d900720c */ /* 0x000fe20003f26070 */
[----:B------:R-:W-:Y:S01]  /*aee0*/  IMAD.WIDE.U32 R4, R11, -0x2daee0ad, RZ ;  /* 0xd2511f530b047825 */ /* 0x000fe200078e00ff */
[----:B------:R-:W-:-:S03]  /*aef0*/  ISETP.GE.U32.AND P6, PT, R217, R2, PT ;  /* 0x00000002d900720c */ /* 0x000fc60003fc6070 */
[----:B------:R-:W-:Y:S01]  /*af00*/  IMAD.MOV.U32 R20, RZ, RZ, R214 ;  /* 0x000000ffff147224 */ /* 0x000fe200078e00d6 */
[----:B------:R-:W-:Y:S01]  /*af10*/  LOP3.LUT R2, R5, R243, R10, 0x96, !PT ;  /* 0x000000f305027212 */ /* 0x000fe200078e960a */
[----:B------:R3:W4:Y:S01]  /*af20*/  LDL.LU.S16 R214, [R1+0x68] ;  /* 0x0000680001d67983 */ /* 0x0007220000300600 */
[----:B------:R-:W-:Y:S01]  /*af30*/  LOP3.LUT R19, R4, 0xffff, RZ, 0xc0, !PT ;  /* 0x0000ffff04137812 */ /* 0x000fe200078ec0ff */
[----:B-1----:R-:W-:Y:S01]  /*af40*/  FADD.FTZ R5, R9, R14 ;  /* 0x0000000e09057221 */ /* 0x002fe20000010000 */
[----:B--2---:R-:W-:Y:S02]  /*af50*/  F2FP.BF16.PACK_AB R16, R8, R9 ;  /* 0x000000090810723e */ /* 0x004fe400000010ff */
[----:B------:R3:W2:Y:S01]  /*af60*/  LDL.LU.S16 R9, [R1+0x6c] ;  /* 0x00006c0001097983 */ /* 0x0006a20000300600 */
[----:B------:R-:W-:Y:S01]  /*af70*/  LOP3.LUT R6, R6, 0xff, RZ, 0xc0, !PT ;  /* 0x000000ff06067812 */ /* 0x000fe200078ec0ff */
[----:B------:R-:W1:Y:S03]  /*af80*/  MUFU.EX2 R7, R67 ;  /* 0x0000004300077308 */ /* 0x000e660000000800 */
[----:B------:R-:W-:-:S05]  /*af90*/  ISETP.GE.U32.AND P5, PT, R217, R6, PT ;  /* 0x00000006d900720c */ /* 0x000fca0003fa6070 */
[----:B------:R-:W3:Y:S01]  /*afa0*/  MUFU.EX2 R6, R61 ;  /* 0x0000003d00067308 */ /* 0x000ee20000000800 */
[----:B------:R-:W-:Y:S02]  /*afb0*/  PRMT R119, R21, 0x7610, R119 ;  /* 0x0000761015777816 */ /* 0x000fe40000000077 */
[----:B------:R-:W-:Y:S02]  /*afc0*/  LOP3.LUT R11, R4, 0xff, RZ, 0xc0, !PT ;  /* 0x000000ff040b7812 */ /* 0x000fe400078ec0ff */
[--C-:B------:R-:W-:Y:S02]  /*afd0*/  SHF.R.U32.HI R15, RZ, 0x10, R4.reuse ;  /* 0x00000010ff0f7819 */ /* 0x100fe40000011604 */
[----:B------:R-:W-:Y:S01]  /*afe0*/  SHF.R.U32.HI R10, RZ, 0x18, R4 ;  /* 0x00000018ff0a7819 */ /* 0x000fe20000011604 */
[----:B-1----:R-:W-:Y:S02]  /*aff0*/  FADD.FTZ R4, R7, R12 ;  /* 0x0000000c07047221 */ /* 0x002fe40000010000 */
[----:B------:R-:W-:-:S02]  /*b000*/  FADD.FTZ R12, R8, R5 ;  /* 0x00000005080c7221 */ /* 0x000fc40000010000 */
[----:B------:R-:W-:Y:S02]  /*b010*/  IMAD.MOV.U32 R8, RZ, RZ, R20 ;  /* 0x000000ffff087224 */ /* 0x000fe400078e0014 */
[----:B---3--:R-:W-:Y:S01]  /*b020*/  FADD.FTZ R20, R6, R4 ;  /* 0x0000000406147221 */ /* 0x008fe20000010000 */
[----:B------:R-:W-:Y:S01]  /*b030*/  SHF.R.U32.HI R4, RZ, 0x8, R13 ;  /* 0x00000008ff047819 */ /* 0x000fe2000001160d */
[----:B------:R-:W-:Y:S01]  /*b040*/  IMAD.MOV.U32 R13, RZ, RZ, R8 ;  /* 0x000000ffff0d7224 */ /* 0x000fe200078e0008 */
[----:B--2---:R-:W-:-:S05]  /*b050*/  @!P4 HFMA2.BF16_V2 R9, -RZ.H0_H0, RZ.H0_H0, -R119.H0_H0 ;  /* 0x200000ffff09c231 */ /* 0x004fca0000340977 */
[----:B------:R-:W-:Y:S02]  /*b060*/  PRMT R227, R9, 0x7610, R227 ;  /* 0x0000761009e37816 */ /* 0x000fe400000000e3 */
[----:B------:R1:W2:Y:S04]  /*b070*/  LDL.LU.S16 R9, [R1+0x70] ;  /* 0x0000700001097983 */ /* 0x0002a80000300600 */
[----:B------:R1:W3:Y:S01]  /*b080*/  LDL.LU.S16 R8, [R1+0x74] ;  /* 0x0000740001087983 */ /* 0x0002e20000300600 */
[----:B------:R-:W-:-:S05]  /*b090*/  PRMT R118, R21, 0x7632, R118 ;  /* 0x0000763215767816 */ /* 0x000fca0000000076 */
[----:B----4-:R-:W-:-:S05]  /*b0a0*/  @!P3 HFMA2.BF16_V2 R214, -RZ.H0_H0, RZ.H0_H0, -R118.H0_H0 ;  /* 0x200000ffffd6b231 */ /* 0x010fca0000340976 */
[----:B------:R-:W-:Y:S02]  /*b0b0*/  PRMT R5, R214, 0x7610, R5 ;  /* 0x00007610d6057816 */ /* 0x000fe40000000005 */
[----:B------:R-:W-:Y:S02]  /*b0c0*/  PRMT R214, R119, 0x5410, R118 ;  /* 0x0000541077d67816 */ /* 0x000fe40000000076 */
[----:B------:R-:W-:Y:S02]  /*b0d0*/  @!P3 PRMT R118, R5, 0x5410, RZ ;  /* 0x000054100576b816 */ /* 0x000fe400000000ff */
[----:B------:R-:W4:Y:S01]  /*b0e0*/  MUFU.EX2 R5, R99 ;  /* 0x0000006300057308 */ /* 0x000f220000000800 */
[C---:B------:R-:W-:Y:S02]  /*b0f0*/  PRMT R117, R18.reuse, 0x7632, R117 ;  /* 0x0000763212757816 */ /* 0x040fe40000000075 */
[----:B------:R-:W-:Y:S02]  /*b100*/  PRMT R116, R18, 0x7610, R116 ;  /* 0x0000761012747816 */ /* 0x000fe40000000074 */
[----:B------:R-:W-:-:S02]  /*b110*/  F2FP.BF16.PACK_AB R17, R6, R7 ;  /* 0x000000070611723e */ /* 0x000fc400000010ff */
[----:B------:R-:W-:Y:S02]  /*b120*/  @!P4 PRMT R119, R227, 0x5410, RZ ;  /* 0x00005410e377c816 */ /* 0x000fe400000000ff */
[----:B------:R-:W4:Y:S01]  /*b130*/  LDL.LU R227, [R1+0x384] ;  /* 0x0003840001e37983 */ /* 0x000f220000300800 */
[----:B------:R-:W-:Y:S01]  /*b140*/  ISETP.GE.U32.AND P3, PT, R217, R11, PT ;  /* 0x0000000bd900720c */ /* 0x000fe20003f66070 */
[----:B------:R-:W-:Y:S01]  /*b150*/  IMAD.MOV.U32 R11, RZ, RZ, R230 ;  /* 0x000000ffff0b7224 */ /* 0x000fe200078e00e6 */
[----:B------:R-:W-:Y:S01]  /*b160*/  PRMT R230, R116, 0x5410, R117 ;  /* 0x0000541074e67816 */ /* 0x000fe20000000075 */
[----:B--2---:R-:W-:Y:S02]  /*b170*/  @!P0 HFMA2.BF16_V2 R9, -RZ.H0_H0, RZ.H0_H0, -R117.H0_H0 ;  /* 0x200000ffff098231 */ /* 0x004fe40000340975 */
[----:B---3--:R-:W-:-:S03]  /*b180*/  @!P5 HFMA2.BF16_V2 R8, -RZ.H0_H0, RZ.H0_H0, -R116.H0_H0 ;  /* 0x200000ffff08d231 */ /* 0x008fc60000340974 */
[----:B------:R-:W-:Y:S01]  /*b190*/  PRMT R7, R9, 0x7610, R7 ;  /* 0x0000761009077816 */ /* 0x000fe20000000007 */
[----:B------:R-:W-:Y:S02]  /*b1a0*/  IMAD.MOV.U32 R9, RZ, RZ, R219 ;  /* 0x000000ffff097224 */ /* 0x000fe400078e00db */
[----:B------:R1:W2:Y:S01]  /*b1b0*/  LDL.LU.S16 R219, [R1+0x78] ;  /* 0x0000780001db7983 */ /* 0x0002a20000300600 */
[----:B------:R-:W-:Y:S02]  /*b1c0*/  PRMT R6, R8, 0x7610, R6 ;  /* 0x0000761008067816 */ /* 0x000fe40000000006 */
[----:B------:R-:W-:Y:S01]  /*b1d0*/  @!P0 PRMT R117, R7, 0x5410, RZ ;  /* 0x0000541007758816 */ /* 0x000fe200000000ff */
[----:B----4-:R-:W-:Y:S01]  /*b1e0*/  FADD.FTZ R7, R5, R12 ;  /* 0x0000000c05077221 */ /* 0x010fe20000010000 */
[----:B------:R-:W-:Y:S01]  /*b1f0*/  @!P5 PRMT R116, R6, 0x5410, RZ ;  /* 0x000054100674d816 */ /* 0x000fe200000000ff */
[----:B------:R1:W3:Y:S01]  /*b200*/  LDL.LU.S16 R12, [R1+0x98] ;  /* 0x00009800010c7983 */ /* 0x0002e20000300600 */
[----:B------:R-:W-:Y:S01]  /*b210*/  SHF.R.U32.HI R6, RZ, 0x10, R2 ;  /* 0x00000010ff067819 */ /* 0x000fe20000011602 */
[----:B------:R4:W-:Y:S03]  /*b220*/  MUFU.EX2 R8, R157 ;  /* 0x0000009d00087308 */ /* 0x0009e60000000800 */
[----:B------:R-:W-:-:S04]  /*b230*/  LOP3.LUT R6, R6, 0xff, RZ, 0xc0, !PT ;  /* 0x000000ff06067812 */ /* 0x000fc800078ec0ff */
[----:B------:R-:W-:Y:S01]  /*b240*/  ISETP.GE.U32.AND P5, PT, R217, R6, PT ;  /* 0x00000006d900720c */ /* 0x000fe20003fa6070 */
[----:B----4-:R-:W-:Y:S02]  /*b250*/  IMAD.MOV.U32 R157, RZ, RZ, R11 ;  /* 0x000000ffff9d7224 */ /* 0x010fe400078e000b */
[----:B------:R1:W4:Y:S04]  /*b260*/  LDL.LU.S16 R11, [R1+0x9c] ;  /* 0x00009c00010b7983 */ /* 0x0003280000300600 */
[----:B------:R1:W4:Y:S01]  /*b270*/  LDL.LU.S16 R6, [R1+0xa8] ;  /* 0x0000a80001067983 */ /* 0x0003220000300600 */
[----:B------:R-:W-:-:S04]  /*b280*/  LOP3.LUT R4, R4, 0xffff, RZ, 0xc0, !PT ;  /* 0x0000ffff04047812 */ /* 0x000fc800078ec0ff */
[----:B------:R-:W-:Y:S02]  /*b290*/  ISETP.GE.U32.AND P4, PT, R217, R4, PT ;  /* 0x00000004d900720c */ /* 0x000fe40003f86070 */
[----:B------:R-:W1:Y:S01]  /*b2a0*/  MUFU.EX2 R4, R100 ;  /* 0x0000006400047308 */ /* 0x000e620000000800 */
[C---:B------:R-:W-:Y:S02]  /*b2b0*/  PRMT R115, R23.reuse, 0x7610, R115 ;  /* 0x0000761017737816 */ /* 0x040fe40000000073 */
[----:B------:R-:W-:Y:S02]  /*b2c0*/  PRMT R114, R23, 0x7632, R114 ;  /* 0x0000763217727816 */ /* 0x000fe40000000072 */
[C---:B------:R-:W-:Y:S02]  /*b2d0*/  PRMT R113, R22.reuse, 0x7632, R113 ;  /* 0x0000763216717816 */ /* 0x040fe40000000071 */
[----:B------:R-:W-:Y:S01]  /*b2e0*/  PRMT R112, R22, 0x7610, R112 ;  /* 0x0000761016707816 */ /* 0x000fe20000000070 */
[C---:B-1----:R-:W-:Y:S01]  /*b2f0*/  FADD.FTZ R18, R4.reuse, R7 ;  /* 0x0000000704127221 */ /* 0x042fe20000010000 */
[----:B------:R-:W-:-:S02]  /*b300*/  F2FP.BF16.PACK_AB R14, R4, R5 ;  /* 0x00000005040e723e */ /* 0x000fc400000010ff */
[----:B------:R-:W-:Y:S02]  /*b310*/  LOP3.LUT R4, R2, 0xff, RZ, 0xc0, !PT ;  /* 0x000000ff02047812 */ /* 0x000fe400078ec0ff */
[----:B------:R-:W-:Y:S01]  /*b320*/  ISETP.GE.U32.AND P0, PT, R217, R10, PT ;  /* 0x0000000ad900720c */ /* 0x000fe20003f06070 */
[----:B------:R1:W-:Y:S02]  /*b330*/  MUFU.EX2 R7, R158 ;  /* 0x0000009e00077308 */ /* 0x0003e40000000800 */
[----:B-1----:R-:W-:Y:S01]  /*b340*/  IMAD.MOV.U32 R158, RZ, RZ, R215 ;  /* 0x000000ffff9e7224 */ /* 0x002fe200078e00d7 */
[----:B--2---:R-:W-:-:S05]  /*b350*/  @!P2 HFMA2.BF16_V2 R219, -RZ.H0_H0, RZ.H0_H0, -R115.H0_H0 ;  /* 0x200000ffffdba231 */ /* 0x004fca0000340973 */
[----:B------:R-:W-:Y:S01]  /*b360*/  PRMT R203, R219, 0x7610, R203 ;  /* 0x00007610dbcb7816 */ /* 0x000fe200000000cb */
[----:B---3--:R-:W-:Y:S01]  /*b370*/  @!P4 HFMA2.BF16_V2 R12, -RZ.H0_H0, RZ.H0_H0, -R114.H0_H0 ;  /* 0x200000ffff0cc231 */ /* 0x008fe20000340972 */
[----:B------:R-:W-:Y:S02]  /*b380*/  PRMT R219, R115, 0x5410, R114 ;  /* 0x0000541073db7816 */ /* 0x000fe40000000072 */
[----:B------:R-:W-:Y:S02]  /*b390*/  @!P2 PRMT R115, R203, 0x5410, RZ ;  /* 0x00005410cb73a816 */ /* 0x000fe400000000ff */
[----:B------:R-:W-:Y:S02]  /*b3a0*/  ISETP.GE.U32.AND P2, PT, R217, R4, PT ;  /* 0x00000004d900720c */ /* 0x000fe40003f46070 */
[----:B------:R-:W-:Y:S02]  /*b3b0*/  PRMT R23, R12, 0x7610, R23 ;  /* 0x000076100c177816 */ /* 0x000fe40000000017 */
[----:B------:R-:W-:-:S02]  /*b3c0*/  SHF.R.U32.HI R4, RZ, 0x18, R2 ;  /* 0x00000018ff047819 */ /* 0x000fc40000011602 */
[----:B------:R-:W-:Y:S02]  /*b3d0*/  @!P4 PRMT R114, R23, 0x5410, RZ ;  /* 0x000054101772c816 */ /* 0x000fe400000000ff */
[----:B------:R-:W-:Y:S01]  /*b3e0*/  ISETP.GE.U32.AND P4, PT, R217, R4, PT ;  /* 0x00000004d900720c */ /* 0x000fe20003f86070 */
[----:B----4-:R-:W-:Y:S01]  /*b3f0*/  @!P1 HFMA2.BF16_V2 R11, -RZ.H0_H0, RZ.H0_H0, -R113.H0_H0 ;  /* 0x200000ffff0b9231 */ /* 0x010fe20000340971 */
[----:B------:R-:W-:Y:S01]  /*b400*/  LOP3.LUT R4, R15, 0xff, RZ, 0xc0, !PT ;  /* 0x000000ff0f047812 */ /* 0x000fe200078ec0ff */
[----:B------:R-:W-:-:S03]  /*b410*/  @!P6 HFMA2.BF16_V2 R6, -RZ.H0_H0, RZ.H0_H0, -R112.H0_H0 ;  /* 0x200000ffff06e231 */ /* 0x000fc60000340970 */
[----:B------:R-:W-:Y:S02]  /*b420*/  PRMT R10, R11, 0x7610, R10 ;  /* 0x000076100b0a7816 */ /* 0x000fe4000000000a */
[----:B------:R-:W-:Y:S02]  /*b430*/  PRMT R203, R112, 0x5410, R113 ;  /* 0x0000541070cb7816 */ /* 0x000fe40000000071 */
[----:B------:R-:W-:Y:S02]  /*b440*/  @!P1 PRMT R113, R10, 0x5410, RZ ;  /* 0x000054100a719816 */ /* 0x000fe400000000ff */
[----:B------:R-:W-:Y:S02]  /*b450*/  ISETP.GE.U32.AND P1, PT, R217, R4, PT ;  /* 0x00000004d900720c */ /* 0x000fe40003f26070 */
[----:B------:R-:W-:Y:S02]  /*b460*/  PRMT R4, R6, 0x7610, R4 ;  /* 0x0000761006047816 */ /* 0x000fe40000000004 */
[----:B------:R1:W2:Y:S01]  /*b470*/  LDL.LU.S16 R6, [R1+0xac] ;  /* 0x0000ac0001067983 */ /* 0x0002a20000300600 */
[----:B------:R-:W-:Y:S01]  /*b480*/  IMAD.MOV.U32 R23, RZ, RZ, R9 ;  /* 0x000000ffff177224 */ /* 0x000fe200078e0009 */
[----:B------:R-:W-:Y:S01]  /*b490*/  @!P6 PRMT R112, R4, 0x5410, RZ ;  /* 0x000054100470e816 */ /* 0x000fe200000000ff */
[----:B------:R3:W-:Y:S01]  /*b4a0*/  MUFU.EX2 R9, R155 ;  /* 0x0000009b00097308 */ /* 0x0007e20000000800 */
[----:B------:R1:W4:Y:S04]  /*b4b0*/  LDL.LU.S16 R4, [R1+0xb4] ;  /* 0x0000b40001047983 */ /* 0x0003280000300600 */
[----:B------:R1:W4:Y:S04]  /*b4c0*/  LDL.LU.S16 R215, [R1+0xb0] ;  /* 0x0000b00001d77983 */ /* 0x0003280000300600 */
[----:B---3--:R1:W3:Y:S01]  /*b4d0*/  LDL.LU.S16 R155, [R1+0xb8] ;  /* 0x0000b800019b7983 */ /* 0x0082e20000300600 */
[----:B------:R-:W-:-:S04]  /*b4e0*/  LOP3.LUT R2, R2, 0xffff, RZ, 0xc0, !PT ;  /* 0x0000ffff02027812 */ /* 0x000fc800078ec0ff */
[----:B------:R-:W-:Y:S01]  /*b4f0*/  SHF.R.U32.HI R2, RZ, 0x8, R2 ;  /* 0x00000008ff027819 */ /* 0x000fe20000011602 */
[----:B------:R1:W-:Y:S03]  /*b500*/  MUFU.EX2 R10, R111 ;  /* 0x0000006f000a7308 */ /* 0x0003e60000000800 */
[----:B------:R-:W-:-:S04]  /*b510*/  LOP3.LUT R2, R2, 0xffff, RZ, 0xc0, !PT ;  /* 0x0000ffff02027812 */ /* 0x000fc800078ec0ff */
[----:B------:R-:W-:Y:S02]  /*b520*/  ISETP.GE.U32.AND P6, PT, R217, R2, PT ;  /* 0x00000002d900720c */ /* 0x000fe40003fc6070 */
[C---:B-1----:R-:W-:Y:S02]  /*b530*/  PRMT R111, R16.reuse, 0x7610, R111 ;  /* 0x00007610106f7816 */ /* 0x042fe4000000006f */
[----:B------:R-:W-:-:S04]  /*b540*/  PRMT R110, R16, 0x7632, R110 ;  /* 0x00007632106e7816 */ /* 0x000fc8000000006e */
[----:B------:R-:W-:Y:S01]  /*b550*/  PRMT R15, R111, 0x5410, R110 ;  /* 0x000054106f0f7816 */ /* 0x000fe2000000006e */
[----:B------:R1:W-:Y:S01]  /*b560*/  MUFU.EX2 R11, R108 ;  /* 0x0000006c000b7308 */ /* 0x0003e20000000800 */
[----:B------:R-:W-:Y:S02]  /*b570*/  PRMT R109, R17, 0x7610, R109 ;  /* 0x00007610116d7816 */ /* 0x000fe4000000006d */
[----:B------:R-:W-:-:S04]  /*b580*/  SHF.R.U32.HI R2, RZ, 0x8, R19 ;  /* 0x00000008ff027819 */ /* 0x000fc80000011613 */
[----:B------:R-:W-:Y:S02]  /*b590*/  LOP3.LUT R2, R2, 0xffff, RZ, 0xc0, !PT ;  /* 0x0000ffff02027812 */ /* 0x000fe400078ec0ff */
[----:B-1----:R-:W-:Y:S01]  /*b5a0*/  PRMT R108, R17, 0x7632, R108 ;  /* 0x00007632116c7816 */ /* 0x002fe2000000006c */
[----:B------:R1:W-:Y:S01]  /*b5b0*/  MUFU.EX2 R12, R107 ;  /* 0x0000006b000c7308 */ /* 0x0003e20000000800 */
[C---:B------:R-:W-:Y:S02]  /*b5c0*/  PRMT R106, R14.reuse, 0x7632, R106 ;  /* 0x000076320e6a7816 */ /* 0x040fe4000000006a */
[----:B-1----:R-:W-:Y:S01]  /*b5d0*/  PRMT R107, R14, 0x7610, R107 ;  /* 0x000076100e6b7816 */ /* 0x002fe2000000006b */
[----:B--2---:R-:W-:-:S05]  /*b5e0*/  @!P2 HFMA2.BF16_V2 R6, -RZ.H0_H0, RZ.H0_H0, -R111.H0_H0 ;  /* 0x200000ffff06a231 */ /* 0x004fca000034096f */
[----:B------:R-:W-:Y:S02]  /*b5f0*/  PRMT R5, R6, 0x7610, R5 ;  /* 0x0000761006057816 */ /* 0x000fe40000000005 */
[----:B------:R-:W1:Y:S02]  /*b600*/  MUFU.EX2 R6, R98 ;  /* 0x0000006200067308 */ /* 0x000e640000000800 */
[----:B------:R-:W-:-:S06]  /*b610*/  @!P2 PRMT R111, R5, 0x5410, RZ ;  /* 0x00005410056fa816 */ /* 0x000fcc00000000ff */
[----:B------:R-:W2:Y:S01]  /*b620*/  MUFU.EX2 R5, R104 ;  /* 0x0000006800057308 */ /* 0x000ea20000000800 */
[----:B---3--:R-:W-:Y:S02]  /*b630*/  @!P6 HFMA2.BF16_V2 R155, -RZ.H0_H0, RZ.H0_H0, -R110.H0_H0 ;  /* 0x200000ffff9be231 */ /* 0x008fe4000034096e */
[----:B----4-:R-:W-:-:S03]  /*b640*/  @!P5 HFMA2.BF16_V2 R4, -RZ.H0_H0, RZ.H0_H0, -R109.H0_H0 ;  /* 0x200000ffff04d231 */ /* 0x010fc6000034096d */
[----:B------:R-:W-:Y:S01]  /*b650*/  PRMT R22, R155, 0x7610, R22 ;  /* 0x000076109b167816 */ /* 0x000fe20000000016 */
[----:B------:R-:W-:Y:S01]  /*b660*/  @!P4 HFMA2.BF16_V2 R215, -RZ.H0_H0, RZ.H0_H0, -R108.H0_H0 ;  /* 0x200000ffffd7c231 */ /* 0x000fe2000034096c */
[----:B------:R-:W-:Y:S01]  /*b670*/  PRMT R19, R4, 0x7610, R19 ;  /* 0x0000761004137816 */ /* 0x000fe20000000013 */
[----:B------:R3:W4:Y:S01]  /*b680*/  LDL.LU.S16 R155, [R1+0xbc] ;  /* 0x0000bc00019b7983 */ /* 0x0007220000300600 */
[----:B------:R-:W-:Y:S01]  /*b690*/  @!P6 PRMT R110, R22, 0x5410, RZ ;  /* 0x00005410166ee816 */ /* 0x000fe200000000ff */
[----:B------:R-:W-:Y:S02]  /*b6a0*/  IMAD.MOV.U32 R22, RZ, RZ, R158 ;  /* 0x000000ffff167224 */ /* 0x000fe400078e009e */
[----:B------:R-:W-:Y:S01]  /*b6b0*/  IMAD.MOV.U32 R158, RZ, RZ, R13 ;  /* 0x000000ffff9e7224 */ /* 0x000fe200078e000d */
[----:B------:R-:W-:Y:S01]  /*b6c0*/  ISETP.GE.U32.AND P2, PT, R217, R2, PT ;  /* 0x00000002d900720c */ /* 0x000fe20003f46070 */
[----:B-1----:R-:W-:Y:S01]  /*b6d0*/  FADD.FTZ R13, R6, R20 ;  /* 0x00000014060d7221 */ /* 0x002fe20000010000 */
[----:B------:R-:W-:-:S02]  /*b6e0*/  PRMT R2, R215, 0x7610, R2 ;  /* 0x00007610d7027816 */ /* 0x000fc40000000002 */
[----:B------:R-:W-:Y:S01]  /*b6f0*/  PRMT R215, R109, 0x5410, R108 ;  /* 0x000054106dd77816 */ /* 0x000fe2000000006c */
[----:B--2---:R-:W-:Y:S01]  /*b700*/  FADD.FTZ R14, R5, R13 ;  /* 0x0000000d050e7221 */ /* 0x004fe20000010000 */
[----:B------:R-:W-:Y:S01]  /*b710*/  @!P5 PRMT R109, R19, 0x5410, RZ ;  /* 0x00005410136dd816 */ /* 0x000fe200000000ff */
[----:B------:R-:W-:Y:S01]  /*b720*/  IMAD.MOV.U32 R19, RZ, RZ, R33 ;  /* 0x000000ffff137224 */ /* 0x000fe200078e0021 */
[----:B------:R-:W-:Y:S01]  /*b730*/  F2FP.BF16.PACK_AB R5, R5, R6 ;  /* 0x000000060505723e */ /* 0x000fe200000010ff */
[----:B------:R3:W2:Y:S04]  /*b740*/  LDL.LU.S16 R33, [R1+0xc4] ;  /* 0x0000c40001217983 */ /* 0x0006a80000300600 */
[----:B------:R3:W2:Y:S01]  /*b750*/  LDL.LU.S16 R6, [R1+0xc0] ;  /* 0x0000c00001067983 */ /* 0x0006a20000300600 */
[----:B------:R-:W-:-:S02]  /*b760*/  PRMT R105, R5, 0x7610, R105 ;  /* 0x0000761005697816 */ /* 0x000fc40000000069 */
[----:B------:R-:W-:Y:S02]  /*b770*/  PRMT R104, R5, 0x7632, R104 ;  /* 0x0000763205687816 */ /* 0x000fe40000000068 */
[----:B------:R3:W3:Y:S01]  /*b780*/  LDL.LU.S16 R5, [R1+0xc8] ;  /* 0x0000c80001057983 */ /* 0x0006e20000300600 */
[----:B------:R-:W-:Y:S01]  /*b790*/  MUFU.EX2 R4, R95 ;  /* 0x0000005f00047308 */ /* 0x000fe20000000800 */
[----:B------:R-:W-:-:S07]  /*b7a0*/  @!P4 PRMT R108, R2, 0x5410, RZ ;  /* 0x00005410026cc816 */ /* 0x000fce00000000ff */
[----:B------:R-:W1:Y:S01]  /*b7b0*/  MUFU.EX2 R2, R89 ;  /* 0x0000005900027308 */ /* 0x000e620000000800 */
[----:B------:R-:W-:Y:S02]  /*b7c0*/  F2FP.BF16.PACK_AB R64, R7, R8 ;  /* 0x000000080740723e */ /* 0x000fe400000010ff */
[----:B-1----:R-:W-:Y:S01]  /*b7d0*/  F2FP.BF16.PACK_AB R67, R2, R4 ;  /* 0x000000040243723e */ /* 0x002fe200000010ff */
[----:B----4-:R-:W-:-:S05]  /*b7e0*/  @!P2 HFMA2.BF16_V2 R155, -RZ.H0_H0, RZ.H0_H0, -R106.H0_H0 ;  /* 0x200000ffff9ba231 */ /* 0x010fca000034096a */
[----:B------:R-:W-:Y:S02]  /*b7f0*/  PRMT R13, R155, 0x7610, R13 ;  /* 0x000076109b0d7816 */ /* 0x000fe4000000000d */
[----:B------:R-:W-:Y:S02]  /*b800*/  PRMT R155, R107, 0x5410, R106 ;  /* 0x000054106b9b7816 */ /* 0x000fe4000000006a */
[----:B------:R-:W-:Y:S01]  /*b810*/  @!P2 PRMT R106, R13, 0x5410, RZ ;  /* 0x000054100d6aa816 */ /* 0x000fe200000000ff */
[----:B------:R-:W-:Y:S01]  /*b820*/  FADD.FTZ R13, R4, R25 ;  /* 0x00000019040d7221 */ /* 0x000fe20000010000 */
[----:B--2---:R-:W-:Y:S02]  /*b830*/  @!P3 HFMA2.BF16_V2 R6, -RZ.H0_H0, RZ.H0_H0, -R107.H0_H0 ;  /* 0x200000ffff06b231 */ /* 0x004fe4000034096b */
[----:B------:R-:W-:Y:S02]  /*b840*/  @!P0 HFMA2.BF16_V2 R33, -RZ.H0_H0, RZ.H0_H0, -R104.H0_H0 ;  /* 0x200000ffff218231 */ /* 0x000fe40000340968 */
[----:B---3--:R-:W-:Y:S01]  /*b850*/  @!P1 HFMA2.BF16_V2 R5, -RZ.H0_H0, RZ.H0_H0, -R105.H0_H0 ;  /* 0x200000ffff059231 */ /* 0x008fe20000340969 */
[----:B------:R-:W-:-:S02]  /*b860*/  PRMT R227, R6, 0x7610, R227 ;  /* 0x0000761006e37816 */ /* 0x000fc400000000e3 */
[----:B------:R-:W1:Y:S01]  /*b870*/  MUFU.EX2 R6, R152 ;  /* 0x0000009800067308 */ /* 0x000e620000000800 */
[----:B------:R-:W-:Y:S02]  /*b880*/  PRMT R16, R33, 0x7610, R16 ;  /* 0x0000761021107816 */ /* 0x000fe40000000010 */
[----:B------:R-:W-:Y:S01]  /*b890*/  PRMT R20, R5, 0x7610, R20 ;  /* 0x0000761005147816 */ /* 0x000fe20000000014 */
[----:B------:R-:W-:Y:S02]  /*b8a0*/  FADD.FTZ R33, R2, R13 ;  /* 0x0000000d02217221 */ /* 0x000fe40000010000 */
[----:B------:R-:W-:Y:S02]  /*b8b0*/  FADD.FTZ R2, R8, R24 ;  /* 0x0000001808027221 */ /* 0x000fe40000010000 */
[----:B------:R-:W2:Y:S08]  /*b8c0*/  MUFU.EX2 R5, R153 ;  /* 0x0000009900057308 */ /* 0x000eb00000000800 */
[----:B------:R3:W4:Y:S01]  /*b8d0*/  MUFU.EX2 R4, R154 ;  /* 0x0000009a00047308 */ /* 0x0007220000000800 */
[----:B------:R-:W-:-:S02]  /*b8e0*/  FADD.FTZ R13, R12, R18 ;  /* 0x000000120c0d7221 */ /* 0x000fc40000010000 */
[----:B---3--:R-:W-:Y:S02]  /*b8f0*/  IMAD.MOV.U32 R154, RZ, RZ, R15 ;  /* 0x000000ffff9a7224 */ /* 0x008fe400078e000f */
[----:B------:R-:W-:Y:S02]  /*b900*/  IMAD.MOV.U32 R15, RZ, RZ, R32 ;  /* 0x000000ffff0f7224 */ /* 0x000fe400078e0020 */
[----:B------:R-:W-:Y:S02]  /*b910*/  FADD.FTZ R32, R7, R2 ;  /* 0x0000000207207221 */ /* 0x000fe40000010000 */
[----:B------:R3:W3:Y:S01]  /*b920*/  MUFU.EX2 R2, R156 ;  /* 0x0000009c00027308 */ /* 0x0006e20000000800 */
[----:B-1----:R-:W-:Y:S01]  /*b930*/  FADD.FTZ R7, R6, R14 ;  /* 0x0000000e06077221 */ /* 0x002fe20000010000 */
[----:B--2---:R-:W-:Y:S02]  /*b940*/  F2FP.BF16.PACK_AB R17, R5, R6 ;  /* 0x000000060511723e */ /* 0x004fe400000010ff */
[----:B------:R-:W-:Y:S01]  /*b950*/  IADD3 R6, R35, 0x3, RZ ;  /* 0x0000000323067810 */ /* 0x000fe20007ffe0ff */
[----:B------:R-:W-:-:S04]  /*b960*/  FADD.FTZ R7, R5, R7 ;  /* 0x0000000705077221 */ /* 0x000fc80000010000 */
[----:B----4-:R-:W-:Y:S02]  /*b970*/  FADD.FTZ R5, R4, R7 ;  /* 0x0000000704057221 */ /* 0x010fe40000010000 */
[----:B------:R-:W-:Y:S02]  /*b980*/  FADD.FTZ R8, R11, R13 ;  /* 0x0000000d0b087221 */ /* 0x000fe40000010000 */
[----:B---3--:R-:W-:Y:S02]  /*b990*/  IMAD.MOV.U32 R156, RZ, RZ, R19 ;  /* 0x000000ffff9c7224 */ /* 0x008fe400078e0013 */
[----:B------:R-:W-:Y:S01]  /*b9a0*/  IMAD.MOV.U32 R19, RZ, RZ, R192 ;  /* 0x000000ffff137224 */ /* 0x000fe200078e00c0 */
[----:B------:R-:W-:Y:S01]  /*b9b0*/  LOP3.LUT R192, R135, R6, RZ, 0x3c, !PT ;  /* 0x0000000687c07212 */ /* 0x000fe200078e3cff */
[C---:B------:R-:W-:Y:S01]  /*b9c0*/  FADD.FTZ R13, R2.reuse, R5 ;  /* 0x00000005020d7221 */ /* 0x040fe20000010000 */
[----:B------:R-:W-:Y:S02]  /*b9d0*/  F2FP.BF16.PACK_AB R24, R2, R4 ;  /* 0x000000040218723e */ /* 0x000fe400000010ff */
[----:B------:R-:W-:-:S02]  /*b9e0*/  LOP3.LUT R2, R192, R171, RZ, 0x3c, !PT ;  /* 0x000000abc0027212 */ /* 0x000fc400078e3cff */
[----:B------:R-:W-:Y:S02]  /*b9f0*/  PRMT R153, R105, 0x5410, R104 ;  /* 0x0000541069997816 */ /* 0x000fe40000000068 */
[----:B------:R-:W-:Y:S01]  /*ba00*/  @!P0 PRMT R104, R16, 0x5410, RZ ;  /* 0x0000541010688816 */ /* 0x000fe200000000ff */
[----:B------:R-:W-:Y:S01]  /*ba10*/  IMAD.MOV.U32 R16, RZ, RZ, R157 ;  /* 0x000000ffff107224 */ /* 0x000fe200078e009d */
[----:B------:R-:W-:Y:S01]  /*ba20*/  @!P1 PRMT R105, R20, 0x5410, RZ ;  /* 0x0000541014699816 */ /* 0x000fe200000000ff */
[----:B------:R-:W-:Y:S02]  /*ba30*/  IMAD.MOV.U32 R157, RZ, RZ, R29 ;  /* 0x000000ffff9d7224 */ /* 0x000fe400078e001d */
[----:B------:R-:W-:Y:S02]  /*ba40*/  IMAD.MOV.U32 R20, RZ, RZ, R28 ;  /* 0x000000ffff147224 */ /* 0x000fe400078e001c */
[----:B------:R-:W-:-:S05]  /*ba50*/  IMAD.WIDE.U32 R28, R2, -0x326172a9, RZ ;  /* 0xcd9e8d57021c7825 */ /* 0x000fca00078e00ff */
[----:B------:R-:W-:Y:S02]  /*ba60*/  LOP3.LUT R4, R29, R240, R212, 0x96, !PT ;  /* 0x000000f01d047212 */ /* 0x000fe400078e96d4 */
[----:B------:R-:W-:Y:S01]  /*ba70*/  LOP3.LUT R6, R103, R239, R28, 0x96, !PT ;  /* 0x000000ef67067212 */ /* 0x000fe200078e961c */
[----:B------:R-:W-:Y:S02]  /*ba80*/  FADD.FTZ R8, R10, R8 ;  /* 0x000000080a087221 */ /* 0x000fe40000010000 */
[----:B------:R-:W-:-:S04]  /*ba90*/  IMAD.WIDE.U32 R4, R4, -0x2daee0ad, RZ ;  /* 0xd2511f5304047825 */ /* 0x000fc800078e00ff */
[----:B------:R-:W-:Y:S01]  /*baa0*/  IMAD.WIDE.U32 R6, R6, -0x2daee0ad, RZ ;  /* 0xd2511f5306067825 */ /* 0x000fe200078e00ff */
[----:B------:R-:W-:Y:S02]  /*bab0*/  F2FP.BF16.PACK_AB R25, R9, R10 ;  /* 0x0000000a0919723e */ /* 0x000fe400000010ff */
[----:B------:R-:W-:Y:S01]  /*bac0*/  LOP3.LUT R10, R5, R242, R174, 0x96, !PT ;  /* 0x000000f2050a7212 */ /* 0x000fe200078e96ae */
[----:B------:R-:W-:Y:S01]  /*bad0*/  FADD.FTZ R14, R9, R8 ;  /* 0x00000008090e7221 */ /* 0x000fe20000010000 */
        /* <DEDUP_REMOVED lines=17> */
[----:B------:R-:W-:Y:S02]  /*bbf0*/  LOP3.LUT R6, R6, 0xffff, RZ, 0xc0, !PT ;  /* 0x0000ffff06067812 */ /* 0x000fe400078ec0ff */
[----:B------:R-:W-:Y:S02]  /*bc00*/  @!P3 PRMT R107, R227, 0x5410, RZ ;  /* 0x00005410e36bb816 */ /* 0x000fe400000000ff */
[----:B------:R-:W-:Y:S01]  /*bc10*/  ISETP.GE.U32.AND P3, PT, R217, R6, PT ;  /* 0x00000006d900720c */ /* 0x000fe20003f66070 */
[----:B------:R-:W1:Y:S01]  /*bc20*/  MUFU.EX2 R9, R162 ;  /* 0x000000a200097308 */ /* 0x000e620000000800 */
[--C-:B------:R-:W-:Y:S01]  /*bc30*/  SHF.R.U32.HI R6, RZ, 0x10, R2.reuse ;  /* 0x00000010ff067819 */ /* 0x100fe20000011602 */
[----:B------:R-:W2:Y:S01]  /*bc40*/  LDL.LU R227, [R1+0x380] ;  /* 0x0003800001e37983 */ /* 0x000ea20000300800 */
[----:B------:R-:W-:Y:S02]  /*bc50*/  SHF.R.U32.HI R2, RZ, 0x18, R2 ;  /* 0x00000018ff027819 */ /* 0x000fe40000011602 */
[----:B------:R-:W-:-:S02]  /*bc60*/  LOP3.LUT R6, R6, 0xff, RZ, 0xc0, !PT ;  /* 0x000000ff06067812 */ /* 0x000fc400078ec0ff */
[----:B------:R-:W-:Y:S02]  /*bc70*/  ISETP.GE.U32.AND P0, PT, R217, R2, PT ;  /* 0x00000002d900720c */ /* 0x000fe40003f06070 */
[----:B------:R-:W-:Y:S02]  /*bc80*/  LOP3.LUT R2, R4, 0xff, RZ, 0xc0, !PT ;  /* 0x000000ff04027812 */ /* 0x000fe400078ec0ff */
[----:B------:R-:W-:Y:S02]  /*bc90*/  LOP3.LUT R11, R7, R246, R8, 0x96, !PT ;  /* 0x000000f6070b7212 */ /* 0x000fe400078e9608 */
[C---:B------:R-:W-:Y:S01]  /*bca0*/  ISETP.GE.U32.AND P2, PT, R217.reuse, R2, PT ;  /* 0x00000002d900720c */ /* 0x040fe20003f46070 */
[----:B------:R-:W3:Y:S01]  /*bcb0*/  MUFU.EX2 R7, R160 ;  /* 0x000000a000077308 */ /* 0x000ee20000000800 */
[----:B------:R-:W-:Y:S02]  /*bcc0*/  ISETP.GE.U32.AND P5, PT, R217, R6, PT ;  /* 0x00000006d900720c */ /* 0x000fe40003fa6070 */
[----:B------:R-:W-:-:S02]  /*bcd0*/  SHF.R.U32.HI R2, RZ, 0x18, R4 ;  /* 0x00000018ff027819 */ /* 0x000fc40000011604 */
[----:B------:R-:W-:-:S03]  /*bce0*/  SHF.R.U32.HI R6, RZ, 0x10, R4 ;  /* 0x00000010ff067819 */ /* 0x000fc60000011604 */
[----:B------:R4:W1:Y:S01]  /*bcf0*/  MUFU.EX2 R8, R163 ;  /* 0x000000a300087308 */ /* 0x0008620000000800 */
[----:B------:R-:W-:Y:S01]  /*bd00*/  LOP3.LUT R12, R4, 0xffff, RZ, 0xc0, !PT ;  /* 0x0000ffff040c7812 */ /* 0x000fe200078ec0ff */
[----:B------:R-:W-:Y:S01]  /*bd10*/  IMAD.WIDE.U32 R4, R11, -0x2daee0ad, RZ ;  /* 0xd2511f530b047825 */ /* 0x000fe200078e00ff */
[----:B------:R-:W-:Y:S02]  /*bd20*/  ISETP.GE.U32.AND P1, PT, R217, R2, PT ;  /* 0x00000002d900720c */ /* 0x000fe40003f26070 */
[----:B------:R-:W-:-:S04]  /*bd30*/  LOP3.LUT R2, R6, 0xff, RZ, 0xc0, !PT ;  /* 0x000000ff06027812 */ /* 0x000fc800078ec0ff */
[----:B------:R-:W-:Y:S02]  /*bd40*/  ISETP.GE.U32.AND P6, PT, R217, R2, PT ;  /* 0x00000002d900720c */ /* 0x000fe40003fc6070 */
[----:B------:R-:W-:Y:S01]  /*bd50*/  LOP3.LUT R2, R5, R243, R10, 0x96, !PT ;  /* 0x000000f305027212 */ /* 0x000fe200078e960a */
[----:B------:R3:W3:Y:S01]  /*bd60*/  MUFU.EX2 R6, R161 ;  /* 0x000000a100067308 */ /* 0x0006e20000000800 */
[----:B----4-:R-:W-:Y:S01]  /*bd70*/  IMAD.MOV.U32 R163, RZ, RZ, R22 ;  /* 0x000000ffffa37224 */ /* 0x010fe200078e0016 */
[C---:B------:R-:W-:Y:S01]  /*bd80*/  LOP3.LUT R22, R4.reuse, 0xffff, RZ, 0xc0, !PT ;  /* 0x0000ffff04167812 */ /* 0x040fe200078ec0ff */
[----:B-1----:R-:W-:Y:S01]  /*bd90*/  FADD.FTZ R5, R9, R14 ;  /* 0x0000000e09057221 */ /* 0x002fe20000010000 */
[----:B------:R-:W-:Y:S01]  /*bda0*/  LOP3.LUT R11, R4, 0xff, RZ, 0xc0, !PT ;  /* 0x000000ff040b7812 */ /* 0x000fe200078ec0ff */
[----:B------:R1:W4:Y:S01]  /*bdb0*/  LDL.LU.S16 R14, [R1+0xdc] ;  /* 0x0000dc00010e7983 */ /* 0x0003220000300600 */
[----:B------:R-:W-:Y:S01]  /*bdc0*/  SHF.R.U32.HI R10, RZ, 0x18, R4 ;  /* 0x00000018ff0a7819 */ /* 0x000fe20000011604 */
[----:B---3--:R-:W-:Y:S01]  /*bdd0*/  IMAD.MOV.U32 R161, RZ, RZ, R20 ;  /* 0x000000ffffa17224 */ /* 0x008fe200078e0014 */
[----:B------:R-:W-:Y:S01]  /*bde0*/  SHF.R.U32.HI R20, RZ, 0x10, R4 ;  /* 0x00000010ff147819 */ /* 0x000fe20000011604 */
[----:B------:R-:W-:-:S02]  /*bdf0*/  FADD.FTZ R4, R7, R13 ;  /* 0x0000000d07047221 */ /* 0x000fc40000010000 */
[----:B------:R-:W-:Y:S02]  /*be00*/  FADD.FTZ R13, R8, R5 ;  /* 0x00000005080d7221 */ /* 0x000fe40000010000 */
[----:B------:R1:W3:Y:S01]  /*be10*/  LDL.LU.S16 R5, [R1+0xd4] ;  /* 0x0000d40001057983 */ /* 0x0002e20000300600 */
[----:B------:R-:W-:Y:S01]  /*be20*/  PRMT R101, R18, 0x7610, R101 ;  /* 0x0000761012657816 */ /* 0x000fe20000000065 */
[----:B------:R-:W-:Y:S02]  /*be30*/  IMAD.MOV.U32 R162, RZ, RZ, R23 ;  /* 0x000000ffffa27224 */ /* 0x000fe400078e0017 */
[----:B------:R-:W-:Y:S01]  /*be40*/  FADD.FTZ R23, R6, R4 ;  /* 0x0000000406177221 */ /* 0x000fe20000010000 */
[----:B------:R-:W-:Y:S01]  /*be50*/  SHF.R.U32.HI R4, RZ, 0x8, R12 ;  /* 0x00000008ff047819 */ /* 0x000fe2000001160c */
[----:B------:R-:W-:Y:S02]  /*be60*/  IMAD.MOV.U32 R160, RZ, RZ, R19 ;  /* 0x000000ffffa07224 */ /* 0x000fe400078e0013 */
[----:B------:R1:W-:Y:S01]  /*be70*/  MUFU.EX2 R19, R181 ;  /* 0x000000b500137308 */ /* 0x0003e20000000800 */
[----:B------:R-:W-:-:S02]  /*be80*/  PRMT R100, R18, 0x7632, R100 ;  /* 0x0000763212647816 */ /* 0x000fc40000000064 */
[----:B------:R-:W-:Y:S01]  /*be90*/  LOP3.LUT R4, R4, 0xffff, RZ, 0xc0, !PT ;  /* 0x0000ffff04047812 */ /* 0x000fe200078ec0ff */
[----:B-1----:R-:W-:-:S04]  /*bea0*/  IMAD.MOV.U32 R181, RZ, RZ, R16 ;  /* 0x000000ffffb57224 */ /* 0x002fc800078e0010 */
[----:B------:R1:W-:Y:S02]  /*beb0*/  MUFU.EX2 R16, R182 ;  /* 0x000000b600107308 */ /* 0x0003e40000000800 */
[----:B-1----:R-:W-:Y:S02]  /*bec0*/  IMAD.MOV.U32 R182, RZ, RZ, R156 ;  /* 0x000000ffffb67224 */ /* 0x002fe400078e009c */
[----:B------:R-:W-:-:S04]  /*bed0*/  IMAD.MOV.U32 R156, RZ, RZ, R15 ;  /* 0x000000ffff9c7224 */ /* 0x000fc800078e000f */
[----:B------:R1:W-:Y:S02]  /*bee0*/  MUFU.EX2 R15, R183 ;  /* 0x000000b7000f7308 */ /* 0x0003e40000000800 */
[----:B-1----:R-:W-:Y:S01]  /*bef0*/  PRMT R183, R101, 0x5410, R100 ;  /* 0x0000541065b77816 */ /* 0x002fe20000000064 */
[----:B---3--:R-:W-:-:S05]  /*bf00*/  @!P4 HFMA2.BF16_V2 R5, -RZ.H0_H0, RZ.H0_H0, -R101.H0_H0 ;  /* 0x200000ffff05c231 */ /* 0x008fca0000340965 */
[----:B--2---:R-:W-:Y:S02]  /*bf10*/  PRMT R227, R5, 0x7610, R227 ;  /* 0x0000761005e37816 */ /* 0x004fe400000000e3 */
[----:B------:R1:W2:Y:S02]  /*bf20*/  MUFU.EX2 R5, R177 ;  /* 0x000000b100057308 */ /* 0x0002a40000000800 */
[----:B------:R-:W-:Y:S02]  /*bf30*/  @!P4 PRMT R101, R227, 0x5410, RZ ;  /* 0x00005410e365c816 */ /* 0x000fe400000000ff */
[----:B------:R-:W-:Y:S01]  /*bf40*/  ISETP.GE.U32.AND P4, PT, R217, R4, PT ;  /* 0x00000004d900720c */ /* 0x000fe20003f86070 */
[----:B-1----:R1:W3:Y:S04]  /*bf50*/  LDL.LU.S16 R177, [R1+0xe0] ;  /* 0x0000e00001b17983 */ /* 0x0022e80000300600 */
[----:B------:R1:W5:Y:S04]  /*bf60*/  LDL.LU R227, [R1+0x37c] ;  /* 0x00037c0001e37983 */ /* 0x0003680000300800 */
[----:B------:R1:W2:Y:S01]  /*bf70*/  LDL.LU.S16 R4, [R1+0xd8] ;  /* 0x0000d80001047983 */ /* 0x0002a20000300600 */
[----:B------:R-:W-:-:S02]  /*bf80*/  PRMT R98, R17, 0x7610, R98 ;  /* 0x0000761011627816 */ /* 0x000fc40000000062 */
[----:B------:R-:W-:-:S03]  /*bf90*/  PRMT R99, R17, 0x7632, R99 ;  /* 0x0000763211637816 */ /* 0x000fc60000000063 */
[----:B----4-:R-:W-:Y:S02]  /*bfa0*/  @!P5 HFMA2.BF16_V2 R14, -RZ.H0_H0, RZ.H0_H0, -R98.H0_H0 ;  /* 0x200000ffff0ed231 */ /* 0x010fe40000340962 */
[----:B--2---:R-:W-:-:S05]  /*bfb0*/  @!P3 HFMA2.BF16_V2 R4, -RZ.H0_H0, RZ.H0_H0, -R100.H0_H0 ;  /* 0x200000ffff04b231 */ /* 0x004fca0000340964 */
[----:B------:R-:W-:-:S04]  /*bfc0*/  PRMT R12, R4, 0x7610, R12 ;  /* 0x00007610040c7816 */ /* 0x000fc8000000000c */
[----:B------:R-:W-:Y:S02]  /*bfd0*/  @!P3 PRMT R100, R12, 0x5410, RZ ;  /* 0x000054100c64b816 */ /* 0x000fe400000000ff */
[----:B------:R-:W-:Y:S02]  /*bfe0*/  ISETP.GE.U32.AND P3, PT, R217, R11, PT ;  /* 0x0000000bd900720c */ /* 0x000fe40003f66070 */
[----:B------:R1:W2:Y:S01]  /*bff0*/  LDL.LU.S16 R11, [R1+0xe4] ;  /* 0x0000e400010b7983 */ /* 0x0002a20000300600 */
[----:B---3--:R-:W-:Y:S01]  /*c000*/  @!P0 HFMA2.BF16_V2 R177, -RZ.H0_H0, RZ.H0_H0, -R99.H0_H0 ;  /* 0x200000ffffb18231 */ /* 0x008fe20000340963 */
[----:B------:R-:W3:Y:S01]  /*c010*/  MUFU.EX2 R4, R178 ;  /* 0x000000b200047308 */ /* 0x000ee20000000800 */
[----:B------:R-:W-:Y:S02]  /*c020*/  F2FP.BF16.PACK_AB R21, R6, R7 ;  /* 0x000000070615723e */ /* 0x000fe400000010ff */
[----:B------:R-:W-:Y:S02]  /*c030*/  PRMT R6, R14, 0x7610, R6 ;  /* 0x000076100e067816 */ /* 0x000fe40000000006 */
[----:B------:R-:W-:-:S02]  /*c040*/  PRMT R7, R177, 0x7610, R7 ;  /* 0x00007610b1077816 */ /* 0x000fc40000000007 */
[----:B------:R-:W-:Y:S02]  /*c050*/  PRMT R177, R98, 0x5410, R99 ;  /* 0x0000541062b17816 */ /* 0x000fe40000000063 */
[----:B------:R-:W-:Y:S02]  /*c060*/  @!P5 PRMT R98, R6, 0x5410, RZ ;  /* 0x000054100662d816 */ /* 0x000fe400000000ff */
[----:B------:R-:W-:Y:S02]  /*c070*/  SHF.R.U32.HI R6, RZ, 0x10, R2 ;  /* 0x00000010ff067819 */ /* 0x000fe40000011602 */
[----:B------:R-:W-:Y:S01]  /*c080*/  @!P0 PRMT R99, R7, 0x5410, RZ ;  /* 0x0000541007638816 */ /* 0x000fe200000000ff */
[----:B------:R-:W-:Y:S01]  /*c090*/  FADD.FTZ R7, R5, R13 ;  /* 0x0000000d05077221 */ /* 0x000fe20000010000 */
[----:B------:R-:W-:Y:S02]  /*c0a0*/  LOP3.LUT R6, R6, 0xff, RZ, 0xc0, !PT ;  /* 0x000000ff06067812 */ /* 0x000fe400078ec0ff */
[----:B------:R-:W-:-:S02]  /*c0b0*/  PRMT R97, R25, 0x7610, R97 ;  /* 0x0000761019617816 */ /* 0x000fc40000000061 */
[----:B------:R-:W-:Y:S01]  /*c0c0*/  ISETP.GE.U32.AND P5, PT, R217, R6, PT ;  /* 0x00000006d900720c */ /* 0x000fe20003fa6070 */
[C---:B---3--:R-:W-:Y:S01]  /*c0d0*/  FADD.FTZ R6, R4.reuse, R7 ;  /* 0x0000000704067221 */ /* 0x048fe20000010000 */
[----:B------:R-:W-:-:S04]  /*c0e0*/  F2FP.BF16.PACK_AB R18, R4, R5 ;  /* 0x000000050412723e */ /* 0x000fc800000010ff */
[----:B------:R3:W-:Y:S01]  /*c0f0*/  STL [R1+0x2a8], R6 ;  /* 0x0002a80601007387 */ /* 0x0007e20000100800 */
[----:B------:R-:W-:Y:S01]  /*c100*/  IMAD.MOV.U32 R178, RZ, RZ, R181 ;  /* 0x000000ffffb27224 */ /* 0x000fe200078e00b5 */
[----:B------:R-:W-:Y:S01]  /*c110*/  PRMT R96, R25, 0x7632, R96 ;  /* 0x0000763219607816 */ /* 0x000fe20000000060 */
[----:B------:R-:W-:Y:S02]  /*c120*/  IMAD.MOV.U32 R181, RZ, RZ, R161 ;  /* 0x000000ffffb57224 */ /* 0x000fe400078e00a1 */
[----:B------:R-:W-:Y:S02]  /*c130*/  IMAD.MOV.U32 R161, RZ, RZ, R153 ;  /* 0x000000ffffa17224 */ /* 0x000fe400078e0099 */
[----:B------:R-:W-:Y:S01]  /*c140*/  IMAD.MOV.U32 R153, RZ, RZ, R241 ;  /* 0x000000ffff997224 */ /* 0x000fe200078e00f1 */
[----:B------:R-:W-:Y:S01]  /*c150*/  PRMT R241, R97, 0x5410, R96 ;  /* 0x0000541061f17816 */ /* 0x000fe20000000060 */
[----:B--2---:R-:W-:-:S05]  /*c160*/  @!P2 HFMA2.BF16_V2 R11, -RZ.H0_H0, RZ.H0_H0, -R97.H0_H0 ;  /* 0x200000ffff0ba231 */ /* 0x004fca0000340961 */
[----:B------:R-:W-:Y:S02]  /*c170*/  PRMT R5, R11, 0x7610, R5 ;  /* 0x000076100b057816 */ /* 0x000fe40000000005 */
[----:B------:R1:W2:Y:S04]  /*c180*/  LDL.LU.S16 R11, [R1+0xe8] ;  /* 0x0000e800010b7983 */ /* 0x0002a80000300600 */
[----:B---3--:R1:W3:Y:S01]  /*c190*/  LDL.LU.S16 R6, [R1+0xec] ;  /* 0x0000ec0001067983 */ /* 0x0082e20000300600 */
[----:B------:R-:W-:-:S03]  /*c1a0*/  @!P2 PRMT R97, R5, 0x5410, RZ ;  /* 0x000054100561a816 */ /* 0x000fc600000000ff */
[----:B------:R1:W4:Y:S01]  /*c1b0*/  LDL.LU.S16 R5, [R1+0xf0] ;  /* 0x0000f00001057983 */ /* 0x0003220000300600 */
[----:B------:R-:W-:Y:S01]  /*c1c0*/  PRMT R95, R24, 0x7632, R95 ;  /* 0x00007632185f7816 */ /* 0x000fe2000000005f */
[----:B------:R1:W-:Y:S01]  /*c1d0*/  MUFU.EX2 R14, R184 ;  /* 0x000000b8000e7308 */ /* 0x0003e20000000800 */
[----:B------:R-:W-:Y:S02]  /*c1e0*/  LOP3.LUT R4, R2, 0xff, RZ, 0xc0, !PT ;  /* 0x000000ff02047812 */ /* 0x000fe400078ec0ff */
[----:B------:R-:W-:Y:S02]  /*c1f0*/  PRMT R94, R24, 0x7610, R94 ;  /* 0x00007610185e7816 */ /* 0x000fe4000000005e */
[----:B------:R-:W-:-:S03]  /*c200*/  ISETP.GE.U32.AND P2, PT, R217, R4, PT ;  /* 0x00000004d900720c */ /* 0x000fc60003f46070 */
[----:B------:R2:W-:Y:S01]  /*c210*/  MUFU.EX2 R17, R185 ;  /* 0x000000b900117308 */ /* 0x0005e20000000800 */
[----:B------:R-:W-:Y:S01]  /*c220*/  SHF.R.U32.HI R4, RZ, 0x18, R2 ;  /* 0x00000018ff047819 */ /* 0x000fe20000011602 */
[----:B-1----:R-:W-:Y:S02]  /*c230*/  IMAD.MOV.U32 R184, RZ, RZ, R178 ;  /* 0x000000ffffb87224 */ /* 0x002fe400078e00b2 */
[----:B------:R-:W-:Y:S02]  /*c240*/  IMAD.MOV.U32 R178, RZ, RZ, R181 ;  /* 0x000000ffffb27224 */ /* 0x000fe400078e00b5 */
[----:B------:R-:W-:Y:S02]  /*c250*/  IMAD.MOV.U32 R181, RZ, RZ, R161 ;  /* 0x000000ffffb57224 */ /* 0x000fe400078e00a1 */
[----:B------:R-:W-:Y:S02]  /*c260*/  IMAD.MOV.U32 R161, RZ, RZ, R153 ;  /* 0x000000ffffa17224 */ /* 0x000fe400078e0099 */
[----:B------:R-:W-:Y:S01]  /*c270*/  IMAD.MOV.U32 R153, RZ, RZ, R228 ;  /* 0x000000ffff997224 */ /* 0x000fe200078e00e4 */
[----:B------:R-:W-:Y:S01]  /*c280*/  PRMT R228, R94, 0x5410, R95 ;  /* 0x000054105ee47816 */ /* 0x000fe2000000005f */
[----:B------:R1:W-:Y:S01]  /*c290*/  MUFU.EX2 R13, R186 ;  /* 0x000000ba000d7308 */ /* 0x0003e20000000800 */
[----:B--2---:R-:W-:-:S02]  /*c2a0*/  @!P4 HFMA2.BF16_V2 R11, -RZ.H0_H0, RZ.H0_H0, -R96.H0_H0 ;  /* 0x200000ffff0bc231 */ /* 0x004fc40000340960 */
[----:B---3--:R-:W-:-:S03]  /*c2b0*/  @!P1 HFMA2.BF16_V2 R6, -RZ.H0_H0, RZ.H0_H0, -R95.H0_H0 ;  /* 0x200000ffff069231 */ /* 0x008fc6000034095f */
[----:B------:R-:W-:Y:S02]  /*c2c0*/  PRMT R185, R11, 0x7610, R185 ;  /* 0x000076100bb97816 */ /* 0x000fe400000000b9 */
[----:B------:R-:W-:Y:S02]  /*c2d0*/  PRMT R7, R6, 0x7610, R7 ;  /* 0x0000761006077816 */ /* 0x000fe40000000007 */
[----:B------:R-:W-:Y:S02]  /*c2e0*/  @!P4 PRMT R96, R185, 0x5410, RZ ;  /* 0x00005410b960c816 */ /* 0x000fe400000000ff */
[----:B------:R-:W-:Y:S02]  /*c2f0*/  @!P1 PRMT R95, R7, 0x5410, RZ ;  /* 0x00005410075f9816 */ /* 0x000fe400000000ff */
[----:B------:R2:W3:Y:S01]  /*c300*/  LDL.LU.S16 R7, [R1+0xf4] ;  /* 0x0000f40001077983 */ /* 0x0004e20000300600 */
[C---:B------:R-:W-:Y:S01]  /*c310*/  ISETP.GE.U32.AND P4, PT, R217.reuse, R4, PT ;  /* 0x00000004d900720c */ /* 0x040fe20003f86070 */
[----:B----4-:R-:W-:Y:S01]  /*c320*/  @!P6 HFMA2.BF16_V2 R5, -RZ.H0_H0, RZ.H0_H0, -R94.H0_H0 ;  /* 0x200000ffff05e231 */ /* 0x010fe2000034095e */
[----:B------:R-:W-:Y:S01]  /*c330*/  LOP3.LUT R4, R20, 0xff, RZ, 0xc0, !PT ;  /* 0x000000ff14047812 */ /* 0x000fe200078ec0ff */
[----:B-1----:R2:W4:Y:S03]  /*c340*/  LDL.LU.S16 R186, [R1+0x100] ;  /* 0x0001000001ba7983 */ /* 0x0025260000300600 */
[----:B------:R-:W-:Y:S01]  /*c350*/  ISETP.GE.U32.AND P1, PT, R217, R4, PT ;  /* 0x00000004d900720c */ /* 0x000fe20003f26070 */
[----:B------:R2:W2:Y:S01]  /*c360*/  LDL.LU.S16 R185, [R1+0xfc] ;  /* 0x0000fc0001b97983 */ /* 0x0004a20000300600 */
[----:B------:R-:W-:-:S02]  /*c370*/  PRMT R4, R5, 0x7610, R4 ;  /* 0x0000761005047816 */ /* 0x000fc40000000004 */
[----:B------:R1:W-:Y:S02]  /*c380*/  MUFU.EX2 R5, R173 ;  /* 0x000000ad00057308 */ /* 0x0003e40000000800 */
[----:B-1----:R1:W2:Y:S01]  /*c390*/  LDL.LU.S16 R173, [R1+0xf8] ;  /* 0x0000f80001ad7983 */ /* 0x0022a20000300600 */
[----:B------:R-:W-:-:S04]  /*c3a0*/  LOP3.LUT R2, R2, 0xffff, RZ, 0xc0, !PT ;  /* 0x0000ffff02027812 */ /* 0x000fc800078ec0ff */
[----:B------:R-:W-:Y:S02]  /*c3b0*/  SHF.R.U32.HI R2, RZ, 0x8, R2 ;  /* 0x00000008ff027819 */ /* 0x000fe40000011602 */
[----:B------:R-:W-:Y:S02]  /*c3c0*/  F2FP.BF16.PACK_AB R8, R8, R9 ;  /* 0x000000090808723e */ /* 0x000fe400000010ff */
[----:B------:R-:W-:Y:S02]  /*c3d0*/  LOP3.LUT R2, R2, 0xffff, RZ, 0xc0, !PT ;  /* 0x0000ffff02027812 */ /* 0x000fe400078ec0ff */
[----:B------:R-:W-:Y:S02]  /*c3e0*/  @!P6 PRMT R94, R4, 0x5410, RZ ;  /* 0x00005410045ee816 */ /* 0x000fe400000000ff */
[----:B------:R-:W-:Y:S02]  /*c3f0*/  ISETP.GE.U32.AND P6, PT, R217, R2, PT ;  /* 0x00000002d900720c */ /* 0x000fe40003fc6070 */
[----:B------:R-:W-:-:S02]  /*c400*/  PRMT R93, R8, 0x7610, R93 ;  /* 0x00007610085d7816 */ /* 0x000fc4000000005d */
[----:B------:R-:W-:Y:S02]  /*c410*/  PRMT R92, R8, 0x7632, R92 ;  /* 0x00007632085c7816 */ /* 0x000fe4000000005c */
[C---:B------:R-:W-:Y:S02]  /*c420*/  PRMT R91, R21.reuse, 0x7610, R91 ;  /* 0x00007610155b7816 */ /* 0x040fe4000000005b */
[----:B------:R-:W-:Y:S01]  /*c430*/  PRMT R90, R21, 0x7632, R90 ;  /* 0x00007632155a7816 */ /* 0x000fe2000000005a */
[----:B------:R1:W-:Y:S01]  /*c440*/  MUFU.EX2 R12, R187 ;  /* 0x000000bb000c7308 */ /* 0x0003e20000000800 */
[----:B------:R-:W-:-:S07]  /*c450*/  ISETP.GE.U32.AND P0, PT, R217, R10, PT ;  /* 0x0000000ad900720c */ /* 0x000fce0003f06070 */
[----:B------:R2:W-:Y:S01]  /*c460*/  MUFU.EX2 R4, R164 ;  /* 0x000000a400047308 */ /* 0x0005e20000000800 */
[----:B-1----:R-:W-:Y:S01]  /*c470*/  PRMT R187, R93, 0x5410, R92 ;  /* 0x000054105dbb7816 */ /* 0x002fe2000000005c */
[----:B---3--:R-:W-:-:S05]  /*c480*/  @!P2 HFMA2.BF16_V2 R7, -RZ.H0_H0, RZ.H0_H0, -R93.H0_H0 ;  /* 0x200000ffff07a231 */ /* 0x008fca000034095d */
[----:B------:R-:W-:Y:S01]  /*c490*/  PRMT R9, R7, 0x7610, R9 ;  /* 0x0000761007097816 */ /* 0x000fe20000000009 */
[----:B----4-:R-:W-:Y:S01]  /*c4a0*/  @!P6 HFMA2.BF16_V2 R186, -RZ.H0_H0, RZ.H0_H0, -R92.H0_H0 ;  /* 0x200000ffffbae231 */ /* 0x010fe2000034095c */
[----:B------:R-:W-:Y:S01]  /*c4b0*/  SHF.R.U32.HI R7, RZ, 0x8, R22 ;  /* 0x00000008ff077819 */ /* 0x000fe20000011616 */
[----:B--2---:R-:W-:-:S03]  /*c4c0*/  @!P5 HFMA2.BF16_V2 R185, -RZ.H0_H0, RZ.H0_H0, -R91.H0_H0 ;  /* 0x200000ffffb9d231 */ /* 0x004fc6000034095b */
[----:B------:R-:W-:Y:S02]  /*c4d0*/  LOP3.LUT R7, R7, 0xffff, RZ, 0xc0, !PT ;  /* 0x0000ffff07077812 */ /* 0x000fe400078ec0ff */
[----:B------:R-:W-:Y:S02]  /*c4e0*/  PRMT R21, R186, 0x7610, R21 ;  /* 0x00007610ba157816 */ /* 0x000fe40000000015 */
[----:B------:R-:W-:Y:S02]  /*c4f0*/  @!P2 PRMT R93, R9, 0x5410, RZ ;  /* 0x00005410095da816 */ /* 0x000fe400000000ff */
[----:B------:R-:W-:Y:S02]  /*c500*/  ISETP.GE.U32.AND P2, PT, R217, R7, PT ;  /* 0x00000007d900720c */ /* 0x000fe40003f46070 */
[----:B------:R-:W-:Y:S02]  /*c510*/  PRMT R10, R185, 0x7610, R10 ;  /* 0x00007610b90a7816 */ /* 0x000fe4000000000a */
[----:B------:R1:W2:Y:S01]  /*c520*/  LDL.LU.S16 R185, [R1+0x108] ;  /* 0x0001080001b97983 */ /* 0x0002a20000300600 */
[----:B------:R-:W-:Y:S01]  /*c530*/  @!P4 HFMA2.BF16_V2 R173, -RZ.H0_H0, RZ.H0_H0, -R90.H0_H0 ;  /* 0x200000ffffadc231 */ /* 0x000fe2000034095a */
[----:B------:R-:W-:-:S04]  /*c540*/  @!P6 PRMT R92, R21, 0x5410, RZ ;  /* 0x00005410155ce816 */ /* 0x000fc800000000ff */
[----:B------:R-:W-:Y:S02]  /*c550*/  PRMT R7, R173, 0x7610, R7 ;  /* 0x00007610ad077816 */ /* 0x000fe40000000007 */
[----:B------:R1:W3:Y:S04]  /*c560*/  LDL.LU.S16 R173, [R1+0x104] ;  /* 0x0001040001ad7983 */ /* 0x0002e80000300600 */
[----:B------:R1:W4:Y:S04]  /*c570*/  LDL.LU.S16 R164, [R1+0x110] ;  /* 0x0001100001a47983 */ /* 0x0003280000300600 */
[----:B------:R1:W4:Y:S01]  /*c580*/  LDL.LU.S16 R21, [R1+0x10c] ;  /* 0x00010c0001157983 */ /* 0x0003220000300600 */
[----:B------:R-:W1:Y:S08]  /*c590*/  MUFU.EX2 R6, R169 ;  /* 0x000000a900067308 */ /* 0x000e700000000800 */
[----:B------:R1:W-:Y:S01]  /*c5a0*/  MUFU.EX2 R8, R168 ;  /* 0x000000a800087308 */ /* 0x0003e20000000800 */
[----:B------:R-:W-:-:S02]  /*c5b0*/  PRMT R88, R18, 0x7632, R88 ;  /* 0x0000763212587816 */ /* 0x000fc40000000058 */
[----:B-1----:R-:W-:Y:S02]  /*c5c0*/  PRMT R168, R91, 0x5410, R90 ;  /* 0x000054105ba87816 */ /* 0x002fe4000000005a */
[----:B------:R-:W-:Y:S01]  /*c5d0*/  @!P4 PRMT R90, R7, 0x5410, RZ ;  /* 0x00005410075ac816 */ /* 0x000fe200000000ff */
[----:B------:R-:W-:-:S04]  /*c5e0*/  FADD.FTZ R7, R6, R23 ;  /* 0x0000001706077221 */ /* 0x000fc80000010000 */
[C---:B------:R-:W-:Y:S01]  /*c5f0*/  FADD.FTZ R186, R5.reuse, R7 ;  /* 0x0000000705ba7221 */ /* 0x040fe20000010000 */
[----:B------:R-:W-:-:S04]  /*c600*/  F2FP.BF16.PACK_AB R5, R5, R6 ;  /* 0x000000060505723e */ /* 0x000fc800000010ff */
[C---:B------:R-:W-:Y:S02]  /*c610*/  PRMT R86, R5.reuse, 0x7632, R86 ;  /* 0x0000763205567816 */ /* 0x040fe40000000056 */
[----:B------:R-:W-:Y:S01]  /*c620*/  PRMT R89, R18, 0x7610, R89 ;  /* 0x0000761012597816 */ /* 0x000fe20000000059 */
[----:B------:R1:W-:Y:S01]  /*c630*/  MUFU.EX2 R6, R87 ;  /* 0x0000005700067308 */ /* 0x0003e20000000800 */
[----:B------:R1:W-:Y:S07]  /*c640*/  STL [R1+0x70], R186 ;  /* 0x000070ba01007387 */ /* 0x0003ee0000100800 */
[----:B------:R1:W-:Y:S02]  /*c650*/  MUFU.EX2 R11, R188 ;  /* 0x000000bc000b7308 */ /* 0x0003e40000000800 */
[----:B-1----:R-:W-:-:S02]  /*c660*/  PRMT R87, R5, 0x7610, R87 ;  /* 0x0000761005577816 */ /* 0x002fc40000000057 */
[----:B------:R-:W-:-:S04]  /*c670*/  PRMT R188, R89, 0x5410, R88 ;  /* 0x0000541059bc7816 */ /* 0x000fc80000000058 */
[----:B------:R-:W1:Y:S01]  /*c680*/  MUFU.EX2 R2, R165 ;  /* 0x000000a500027308 */ /* 0x000e620000000800 */
[----:B------:R-:W2:Y:S07]  /*c690*/  S2R R186, SR_CTAID.X ;  /* 0x0000000000ba7919 */ /* 0x000eae0000002500 */
[----:B------:R-:W1:Y:S01]  /*c6a0*/  MUFU.EX2 R9, R166 ;  /* 0x000000a600097308 */ /* 0x000e620000000800 */
[----:B------:R-:W-:Y:S01]  /*c6b0*/  @!P5 PRMT R91, R10, 0x5410, RZ ;  /* 0x000054100a5bd816 */ /* 0x000fe200000000ff */
[----:B------:R-:W-:-:S06]  /*c6c0*/  FADD.FTZ R5, R4, R33 ;  /* 0x0000002104057221 */ /* 0x000fcc0000010000 */
[----:B------:R-:W2:Y:S01]  /*c6d0*/  MUFU.EX2 R10, R167 ;  /* 0x000000a7000a7308 */ /* 0x000ea20000000800 */
[----:B-1----:R-:W-:Y:S02]  /*c6e0*/  F2FP.BF16.PACK_AB R56, R2, R4 ;  /* 0x000000040238723e */ /* 0x002fe400000010ff */
[----:B------:R-:W-:Y:S02]  /*c6f0*/  F2FP.BF16.PACK_AB R58, R16, R19 ;  /* 0x00000013103a723e */ /* 0x000fe400000010ff */
[----:B------:R-:W-:Y:S01]  /*c700*/  F2FP.BF16.PACK_AB R55, R8, R9 ;  /* 0x000000090837723e */ /* 0x000fe200000010ff */
[----:B--2---:R-:W-:-:S05]  /*c710*/  @!P3 HFMA2.BF16_V2 R185, -RZ.H0_H0, RZ.H0_H0, -R89.H0_H0 ;  /* 0x200000ffffb9b231 */ /* 0x004fca0000340959 */
[----:B------:R-:W-:Y:S01]  /*c720*/  PRMT R169, R185, 0x7610, R169 ;  /* 0x00007610b9a97816 */ /* 0x000fe200000000a9 */
[----:B------:R-:W-:Y:S01]  /*c730*/  IMAD.MOV.U32 R185, RZ, RZ, R182 ;  /* 0x000000ffffb97224 */ /* 0x000fe200078e00b6 */
[----:B---3--:R-:W-:Y:S02]  /*c740*/  @!P2 HFMA2.BF16_V2 R173, -RZ.H0_H0, RZ.H0_H0, -R88.H0_H0 ;  /* 0x200000ffffada231 */ /* 0x008fe40000340958 */
[----:B----4-:R-:W-:-:S03]  /*c750*/  @!P0 HFMA2.BF16_V2 R21, -RZ.H0_H0, RZ.H0_H0, -R86.H0_H0 ;  /* 0x200000ffff158231 */ /* 0x010fc60000340956 */
[----:B------:R-:W-:Y:S01]  /*c760*/  PRMT R7, R173, 0x7610, R7 ;  /* 0x00007610ad077816 */ /* 0x000fe20000000007 */
[----:B------:R-:W-:Y:S01]  /*c770*/  @!P1 HFMA2.BF16_V2 R164, -RZ.H0_H0, RZ.H0_H0, -R87.H0_H0 ;  /* 0x200000ffffa49231 */ /* 0x000fe20000340957 */
[----:B------:R-:W-:Y:S01]  /*c780*/  PRMT R18, R21, 0x7610, R18 ;  /* 0x0000761015127816 */ /* 0x000fe20000000012 */
[----:B------:R-:W-:Y:S02]  /*c790*/  IMAD.MOV.U32 R21, RZ, RZ, R184 ;  /* 0x000000ffff157224 */ /* 0x000fe400078e00b8 */
[----:B------:R-:W-:Y:S02]  /*c7a0*/  IMAD.MOV.U32 R184, RZ, RZ, R153 ;  /* 0x000000ffffb87224 */ /* 0x000fe400078e0099 */
[----:B------:R-:W-:Y:S02]  /*c7b0*/  IMAD.MOV.U32 R153, RZ, RZ, R155 ;  /* 0x000000ffff997224 */ /* 0x000fe400078e009b */
[----:B------:R1:W2:Y:S01]  /*c7c0*/  LDL.LU.S16 R155, [R1+0x11c] ;  /* 0x00011c00019b7983 */ /* 0x0002a20000300600 */
[----:B------:R-:W-:Y:S01]  /*c7d0*/  PRMT R20, R164, 0x7610, R20 ;  /* 0x00007610a4147816 */ /* 0x000fe20000000014 */
[----:B------:R-:W-:Y:S01]  /*c7e0*/  IMAD.MOV.U32 R164, RZ, RZ, R185 ;  /* 0x000000ffffa47224 */ /* 0x000fe200078e00b9 */
[----:B------:R-:W-:Y:S01]  /*c7f0*/  @!P2 PRMT R88, R7, 0x5410, RZ ;  /* 0x000054100758a816 */ /* 0x000fe200000000ff */
[----:B------:R-:W-:Y:S01]  /*c800*/  IMAD.MOV.U32 R185, RZ, RZ, R154 ;  /* 0x000000ffffb97224 */ /* 0x000fe200078e009a */
[----:B------:R3:W4:Y:S02]  /*c810*/  MUFU.EX2 R7, R176 ;  /* 0x000000b000077308 */ /* 0x0007240000000800 */
[----:B---3--:R1:W3:Y:S04]  /*c820*/  LDL.LU.S16 R176, [R1+0x120] ;  /* 0x0001200001b07983 */ /* 0x0082e80000300600 */
[----:B------:R1:W3:Y:S01]  /*c830*/  LDL.LU.S16 R154, [R1+0x124] ;  /* 0x00012400019a7983 */ /* 0x0002e20000300600 */
[----:B------:R-:W-:-:S02]  /*c840*/  @!P3 PRMT R89, R169, 0x5410, RZ ;  /* 0x00005410a959b816 */ /* 0x000fc400000000ff */
[----:B------:R-:W-:Y:S02]  /*c850*/  PRMT R169, R87, 0x5410, R86 ;  /* 0x0000541057a97816 */ /* 0x000fe40000000056 */
[----:B------:R-:W-:Y:S02]  /*c860*/  @!P1 PRMT R87, R20, 0x5410, RZ ;  /* 0x0000541014579816 */ /* 0x000fe400000000ff */
[----:B------:R-:W1:Y:S01]  /*c870*/  S2R R20, SR_TID.X ;  /* 0x0000000000147919 */ /* 0x000e620000002100 */
[----:B------:R-:W-:Y:S01]  /*c880*/  @!P0 PRMT R86, R18, 0x5410, RZ ;  /* 0x0000541012568816 */ /* 0x000fe200000000ff */
[----:B------:R-:W-:Y:S02]  /*c890*/  FADD.FTZ R18, R2, R5 ;  /* 0x0000000502127221 */ /* 0x000fe40000010000 */
[----:B------:R-:W-:Y:S02]  /*c8a0*/  FADD.FTZ R2, R19, R32 ;  /* 0x0000002013027221 */ /* 0x000fe40000010000 */
[----:B------:R-:W-:-:S02]  /*c8b0*/  IMAD.MOV.U32 R182, RZ, RZ, R181 ;  /* 0x000000ffffb67224 */ /* 0x000fc400078e00b5 */
[----:B------:R-:W-:Y:S02]  /*c8c0*/  FADD.FTZ R4, R9, R18 ;  /* 0x0000001209047221 */ /* 0x000fe40000010000 */
[----:B------:R-:W-:Y:S01]  /*c8d0*/  FADD.FTZ R2, R16, R2 ;  /* 0x0000000210027221 */ /* 0x000fe20000010000 */
[----:B------:R-:W4:Y:S01]  /*c8e0*/  MUFU.EX2 R5, R78 ;  /* 0x0000004e00057308 */ /* 0x000f220000000800 */
[----:B------:R-:W-:Y:S02]  /*c8f0*/  FADD.FTZ R16, R8, R4 ;  /* 0x0000000408107221 */ /* 0x000fe40000010000 */
[----:B------:R-:W-:Y:S02]  /*c900*/  FADD.FTZ R2, R15, R2 ;  /* 0x000000020f027221 */ /* 0x000fe40000010000 */
[----:B------:R-:W-:Y:S01]  /*c910*/  FADD.FTZ R8, R10, R16 ;  /* 0x000000100a087221 */ /* 0x000fe20000010000 */
[----:B-1----:R-:W-:Y:S02]  /*c920*/  SHF.R.S32.HI R181, RZ, 0x1f, R20 ;  /* 0x0000001fffb57819 */ /* 0x002fe40000011414 */
[----:B------:R-:W1:Y:S02]  /*c930*/  MUFU.EX2 R4, R179 ;  /* 0x000000b300047308 */ /* 0x000e640000000800 */
[----:B------:R-:W-:Y:S01]  /*c940*/  LEA.HI R181, R181, R20, RZ, 0x5 ;  /* 0x00000014b5b57211 */ /* 0x000fe200078f28ff */
[----:B------:R-:W-:-:S03]  /*c950*/  FADD.FTZ R9, R14, R2 ;  /* 0x000000020e097221 */ /* 0x000fc60000010000 */
[----:B------:R-:W-:Y:S01]  /*c960*/  SHF.R.S32.HI R181, RZ, 0x5, R181 ;  /* 0x00000005ffb57819 */ /* 0x000fe200000114b5 */
[C---:B------:R-:W-:Y:S01]  /*c970*/  FADD.FTZ R8, R6.reuse, R8 ;  /* 0x0000000806087221 */ /* 0x040fe20000010000 */
[----:B------:R-:W1:Y:S01]  /*c980*/  MUFU.EX2 R2, R180 ;  /* 0x000000b400027308 */ /* 0x000e620000000800 */
[----:B------:R-:W-:Y:S01]  /*c990*/  F2FP.BF16.PACK_AB R60, R6, R10 ;  /* 0x0000000a063c723e */ /* 0x000fe200000010ff */
[----:B------:R-:W-:Y:S02]  /*c9a0*/  FADD.FTZ R6, R17, R9 ;  /* 0x0000000911067221 */ /* 0x000fe40000010000 */
[----:B------:R-:W-:Y:S02]  /*c9b0*/  IMAD R181, R186, 0x8, R181 ;  /* 0x00000008bab57824 */ /* 0x000fe400078e02b5 */
[----:B----4-:R-:W-:Y:S02]  /*c9c0*/  FADD.FTZ R8, R7, R8 ;  /* 0x0000000807087221 */ /* 0x010fe40000010000 */
[----:B------:R-:W-:Y:S01]  /*c9d0*/  FADD.FTZ R6, R13, R6 ;  /* 0x000000060d067221 */ /* 0x000fe20000010000 */
[----:B------:R-:W-:Y:S01]  /*c9e0*/  IADD3 R181, R181, 0x4, RZ ;  /* 0x00000004b5b57810 */ /* 0x000fe20007ffe0ff */
[C---:B------:R-:W-:Y:S01]  /*c9f0*/  FADD.FTZ R8, R5.reuse, R8 ;  /* 0x0000000805087221 */ /* 0x040fe20000010000 */
[----:B------:R-:W-:Y:S01]  /*ca00*/  F2FP.BF16.PACK_AB R54, R5, R7 ;  /* 0x000000070536723e */ /* 0x000fe200000010ff */
[----:B------:R-:W-:-:S02]  /*ca10*/  FADD.FTZ R5, R12, R6 ;  /* 0x000000060c057221 */ /* 0x000fc40000010000 */
[----:B------:R-:W-:Y:S02]  /*ca20*/  IMAD.MOV.U32 R173, RZ, RZ, R163 ;  /* 0x000000ffffad7224 */ /* 0x000fe400078e00a3 */
[----:B------:R-:W-:Y:S02]  /*ca30*/  IMAD.MOV.U32 R186, RZ, RZ, R162 ;  /* 0x000000ffffba7224 */ /* 0x000fe400078e00a2 */
[----:B-1----:R-:W-:Y:S02]  /*ca40*/  FADD.FTZ R6, R4, R8 ;  /* 0x0000000804067221 */ /* 0x002fe40000010000 */
[----:B------:R-:W-:Y:S01]  /*ca50*/  IMAD.WIDE.U32 R162, R181, -0x326172a9, RZ ;  /* 0xcd9e8d57b5a27825 */ /* 0x000fe200078e00ff */
[----:B------:R-:W-:-:S03]  /*ca60*/  F2FP.BF16.PACK_AB R23, R2, R4 ;  /* 0x000000040217723e */ /* 0x000fc600000010ff */
[----:B------:R-:W-:Y:S01]  /*ca70*/  FADD.FTZ R20, R2, R6 ;  /* 0x0000000602147221 */ /* 0x000fe20000010000 */
[----:B------:R-:W-:Y:S02]  /*ca80*/  LOP3.LUT R2, R216, R163, RZ, 0x3c, !PT ;  /* 0x000000a3d8027212 */ /* 0x000fe400078e3cff */
[----:B------:R-:W-:-:S03]  /*ca90*/  F2FP.BF16.PACK_AB R62, R13, R17 ;  /* 0x000000110d3e723e */ /* 0x000fc600000010ff */
[----:B------:R-:W-:-:S05]  /*caa0*/  IMAD.WIDE.U32 R16, R2, -0x2daee0ad, RZ ;  /* 0xd2511f5302107825 */ /* 0x000fca00078e00ff */
[----:B------:R-:W-:Y:S01]  /*cab0*/  LOP3.LUT R4, R17, R211, R170, 0x96, !PT ;  /* 0x000000d311047212 */ /* 0x000fe200078e96aa */
[----:B------:R-:W-:-:S04]  /*cac0*/  FADD.FTZ R18, R11, R5 ;  /* 0x000000050b127221 */ /* 0x000fc80000010000 */
[----:B------:R-:W-:Y:S01]  /*cad0*/  IMAD.WIDE.U32 R4, R4, -0x326172a9, RZ ;  /* 0xcd9e8d5704047825 */ /* 0x000fe200078e00ff */
[----:B------:R-:W-:-:S04]  /*cae0*/  LOP3.LUT R6, R51, R240, R162, 0x96, !PT ;  /* 0x000000f033067212 */ /* 0x000fc800078e96a2 */
[----:B------:R-:W-:Y:S01]  /*caf0*/  LOP3.LUT R8, R5, R239, R50, 0x96, !PT ;  /* 0x000000ef05087212 */ /* 0x000fe200078e9632 */
[----:B------:R-:W-:-:S04]  /*cb00*/  IMAD.WIDE.U32 R6, R6, -0x2daee0ad, RZ ;  /* 0xd2511f5306067825 */ /* 0x000fc800078e00ff */
[----:B------:R-:W-:Y:S01]  /*cb10*/  IMAD.WIDE.U32 R8, R8, -0x2daee0ad, RZ ;  /* 0xd2511f5308087825 */ /* 0x000fe200078e00ff */
[----:B------:R-:W-:Y:S02]  /*cb20*/  F2FP.BF16.PACK_AB R52, R11, R12 ;  /* 0x0000000c0b34723e */ /* 0x000fe400000010ff */
        /* <DEDUP_REMOVED lines=21> */
[----:B------:R-:W-:Y:S02]  /*cc80*/  LOP3.LUT R11, R9, R246, R10, 0x96, !PT ;  /* 0x000000f6090b7212 */ /* 0x000fe400078e960a */
[----:B------:R-:W-:Y:S02]  /*cc90*/  ISETP.GE.U32.AND P6, PT, R217, R2, PT ;  /* 0x00000002d900720c */ /* 0x000fe40003fc6070 */
[----:B------:R-:W-:-:S02]  /*cca0*/  LOP3.LUT R2, R6, 0xff, RZ, 0xc0, !PT ;  /* 0x000000ff06027812 */ /* 0x000fc400078ec0ff */
[----:B------:R-:W-:Y:S02]  /*ccb0*/  F2FP.BF16.PACK_AB R35, R14, R15 ;  /* 0x0000000f0e23723e */ /* 0x000fe400000010ff */
[----:B------:R-:W-:Y:S02]  /*ccc0*/  ISETP.GE.U32.AND P2, PT, R217, R2, PT ;  /* 0x00000002d900720c */ /* 0x000fe40003f46070 */
[--C-:B------:R-:W-:Y:S02]  /*ccd0*/  SHF.R.U32.HI R2, RZ, 0x18, R6.reuse ;  /* 0x00000018ff027819 */ /* 0x100fe40000011606 */
[----:B------:R-:W-:Y:S02]  /*cce0*/  LOP3.LUT R13, R6, 0xffff, RZ, 0xc0, !PT ;  /* 0x0000ffff060d7812 */ /* 0x000fe400078ec0ff */
[----:B------:R-:W-:Y:S01]  /*ccf0*/  SHF.R.U32.HI R14, RZ, 0x10, R6 ;  /* 0x00000010ff0e7819 */ /* 0x000fe20000011606 */
[----:B------:R-:W-:Y:S01]  /*cd00*/  IMAD.WIDE.U32 R6, R11, -0x2daee0ad, RZ ;  /* 0xd2511f530b067825 */ /* 0x000fe200078e00ff */
[----:B------:R-:W-:Y:S01]  /*cd10*/  LOP3.LUT R8, R8, 0xff, RZ, 0xc0, !PT ;  /* 0x000000ff08087812 */ /* 0x000fe200078ec0ff */
[----:B------:R-:W1:Y:S03]  /*cd20*/  MUFU.EX2 R10, R198 ;  /* 0x000000c6000a7308 */ /* 0x000e660000000800 */
[----:B------:R-:W-:-:S02]  /*cd30*/  LOP3.LUT R11, R6, 0xff, RZ, 0xc0, !PT ;  /* 0x000000ff060b7812 */ /* 0x000fc400078ec0ff */
[----:B------:R-:W-:Y:S02]  /*cd40*/  PRMT R74, R34, 0x7610, R74 ;  /* 0x00007610224a7816 */ /* 0x000fe4000000004a */
[C---:B------:R-:W-:Y:S01]  /*cd50*/  ISETP.GE.U32.AND P3, PT, R217.reuse, R11, PT ;  /* 0x0000000bd900720c */ /* 0x040fe20003f66070 */
[----:B------:R-:W4:Y:S01]  /*cd60*/  MUFU.EX2 R9, R199 ;  /* 0x000000c700097308 */ /* 0x000f220000000800 */
[----:B------:R-:W-:Y:S02]  /*cd70*/  ISETP.GE.U32.AND P5, PT, R217, R8, PT ;  /* 0x00000008d900720c */ /* 0x000fe40003fa6070 */
[----:B------:R-:W-:Y:S02]  /*cd80*/  LOP3.LUT R17, R6, 0xffff, RZ, 0xc0, !PT ;  /* 0x0000ffff06117812 */ /* 0x000fe400078ec0ff */
[--C-:B------:R-:W-:Y:S02]  /*cd90*/  SHF.R.U32.HI R15, RZ, 0x10, R6.reuse ;  /* 0x00000010ff0f7819 */ /* 0x100fe40000011606 */
[----:B------:R-:W-:Y:S01]  /*cda0*/  SHF.R.U32.HI R11, RZ, 0x18, R6 ;  /* 0x00000018ff0b7819 */ /* 0x000fe20000011606 */
[----:B------:R-:W4:Y:S01]  /*cdb0*/  MUFU.EX2 R8, R68 ;  /* 0x0000004400087308 */ /* 0x000f220000000800 */
[----:B------:R-:W-:-:S07]  /*cdc0*/  PRMT R71, R49, 0x7632, R71 ;  /* 0x0000763231477816 */ /* 0x000fce0000000047 */
[----:B------:R-:W4:Y:S01]  /*cdd0*/  MUFU.EX2 R6, R189 ;  /* 0x000000bd00067308 */ /* 0x000f220000000800 */
[----:B------:R-:W-:Y:S02]  /*cde0*/  PRMT R73, R34, 0x7632, R73 ;  /* 0x0000763222497816 */ /* 0x000fe40000000049 */
[----:B------:R-:W-:Y:S02]  /*cdf0*/  ISETP.GE.U32.AND P1, PT, R217, R2, PT ;  /* 0x00000002d900720c */ /* 0x000fe40003f26070 */
[----:B------:R-:W-:Y:S01]  /*ce00*/  LOP3.LUT R2, R7, R243, R12, 0x96, !PT ;  /* 0x000000f307027212 */ /* 0x000fe200078e960c */
[----:B-1----:R-:W-:Y:S01]  /*ce10*/  FADD.FTZ R7, R10, R18 ;  /* 0x000000120a077221 */ /* 0x002fe20000010000 */
[----:B------:R-:W-:Y:S01]  /*ce20*/  PRMT R72, R49, 0x7610, R72 ;  /* 0x0000761031487816 */ /* 0x000fe20000000048 */
[----:B------:R-:W-:Y:S02]  /*ce30*/  STL [R1+0x2ac], R181 ;  /* 0x0002acb501007387 */ /* 0x000fe40000100800 */
[----:B----4-:R-:W-:-:S02]  /*ce40*/  FADD.FTZ R12, R9, R7 ;  /* 0x00000007090c7221 */ /* 0x010fc40000010000 */
[----:B------:R-:W-:Y:S01]  /*ce50*/  FADD.FTZ R7, R8, R20 ;  /* 0x0000001408077221 */ /* 0x000fe20000010000 */
[C---:B------:R-:W-:Y:S02]  /*ce60*/  F2FP.BF16.PACK_AB R46, R6.reuse, R8 ;  /* 0x00000008062e723e */ /* 0x040fe400000010ff */
[----:B------:R1:W4:Y:S01]  /*ce70*/  LDL.LU.S16 R8, [R1+0x128] ;  /* 0x0001280001087983 */ /* 0x0003220000300600 */
[----:B------:R-:W-:Y:S01]  /*ce80*/  F2FP.BF16.PACK_AB R48, R9, R10 ;  /* 0x0000000a0930723e */ /* 0x000fe200000010ff */
[----:B------:R-:W-:Y:S01]  /*ce90*/  FADD.FTZ R9, R6, R7 ;  /* 0x0000000706097221 */ /* 0x000fe20000010000 */
[----:B--2---:R-:W-:-:S05]  /*cea0*/  @!P0 HFMA2.BF16_V2 R155, -RZ.H0_H0, RZ.H0_H0, -R74.H0_H0 ;  /* 0x200000ffff9b8231 */ /* 0x004fca000034094a */
[----:B------:R-:W-:Y:S02]  /*ceb0*/  PRMT R180, R155, 0x7610, R180 ;  /* 0x000076109bb47816 */ /* 0x000fe400000000b4 */
[----:B------:R-:W-:Y:S02]  /*cec0*/  PRMT R155, R74, 0x5410, R73 ;  /* 0x000054104a9b7816 */ /* 0x000fe40000000049 */
[----:B------:R-:W-:Y:S02]  /*ced0*/  @!P0 PRMT R74, R180, 0x5410, RZ ;  /* 0x00005410b44a8816 */ /* 0x000fe400000000ff */
[----:B------:R-:W-:Y:S01]  /*cee0*/  ISETP.GE.U32.AND P0, PT, R217, R11, PT ;  /* 0x0000000bd900720c */ /* 0x000fe20003f06070 */
[----:B---3--:R-:W-:-:S05]  /*cef0*/  @!P6 HFMA2.BF16_V2 R154, -RZ.H0_H0, RZ.H0_H0, -R71.H0_H0 ;  /* 0x200000ffff9ae231 */ /* 0x008fca0000340947 */
[----:B------:R-:W-:Y:S02]  /*cf00*/  PRMT R11, R154, 0x7610, R11 ;  /* 0x000076109a0b7816 */ /* 0x000fe4000000000b */
[----:B------:R-:W-:Y:S01]  /*cf10*/  PRMT R154, R72, 0x5410, R71 ;  /* 0x00005410489a7816 */ /* 0x000fe20000000047 */
[----:B------:R-:W-:Y:S01]  /*cf20*/  @!P4 HFMA2.BF16_V2 R176, -RZ.H0_H0, RZ.H0_H0, -R73.H0_H0 ;  /* 0x200000ffffb0c231 */ /* 0x000fe20000340949 */
[----:B------:R-:W-:Y:S02]  /*cf30*/  @!P6 PRMT R71, R11, 0x5410, RZ ;  /* 0x000054100b47e816 */ /* 0x000fe400000000ff */
[----:B------:R1:W2:Y:S02]  /*cf40*/  LDL.LU.S16 R11, [R1+0x12c] ;  /* 0x00012c00010b7983 */ /* 0x0002a40000300600 */
[----:B------:R-:W-:Y:S02]  /*cf50*/  PRMT R7, R176, 0x7610, R7 ;  /* 0x00007610b0077816 */ /* 0x000fe40000000007 */
[----:B------:R1:W3:Y:S01]  /*cf60*/  LDL.LU.S16 R176, [R1+0x130] ;  /* 0x0001300001b07983 */ /* 0x0002e20000300600 */
[----:B------:R-:W-:-:S04]  /*cf70*/  SHF.R.U32.HI R6, RZ, 0x8, R13 ;  /* 0x00000008ff067819 */ /* 0x000fc8000001160d */
[----:B------:R-:W-:Y:S02]  /*cf80*/  LOP3.LUT R6, R6, 0xffff, RZ, 0xc0, !PT ;  /* 0x0000ffff06067812 */ /* 0x000fe400078ec0ff */
[----:B------:R-:W-:Y:S02]  /*cf90*/  @!P4 PRMT R73, R7, 0x5410, RZ ;  /* 0x000054100749c816 */ /* 0x000fe400000000ff */
[----:B------:R-:W-:Y:S02]  /*cfa0*/  ISETP.GE.U32.AND P4, PT, R217, R6, PT ;  /* 0x00000006d900720c */ /* 0x000fe40003f86070 */
[----:B------:R-:W-:Y:S01]  /*cfb0*/  PRMT R69, R70, 0x7632, R69 ;  /* 0x0000763246457816 */ /* 0x000fe20000000045 */
[----:B----4-:R-:W-:-:S05]  /*cfc0*/  @!P5 HFMA2.BF16_V2 R8, -RZ.H0_H0, RZ.H0_H0, -R72.H0_H0 ;  /* 0x200000ffff08d231 */ /* 0x010fca0000340948 */
[----:B------:R-:W-:-:S04]  /*cfd0*/  PRMT R165, R8, 0x7610, R165 ;  /* 0x0000761008a57816 */ /* 0x000fc800000000a5 */
[----:B------:R-:W-:Y:S01]  /*cfe0*/  @!P5 PRMT R72, R165, 0x5410, RZ ;  /* 0x00005410a548d816 */ /* 0x000fe200000000ff */
[----:B------:R-:W-:Y:S02]  /*cff0*/  IMAD.MOV.U32 R165, RZ, RZ, R184 ;  /* 0x000000ffffa57224 */ /* 0x000fe400078e00b8 */
[----:B------:R-:W-:Y:S01]  /*d000*/  IMAD.MOV.U32 R184, RZ, RZ, R153 ;  /* 0x000000ffffb87224 */ /* 0x000fe200078e0099 */
[----:B------:R-:W-:Y:S01]  /*d010*/  PRMT R153, R70, 0x5410, R69 ;  /* 0x0000541046997816 */ /* 0x000fe20000000045 */
[----:B--2---:R-:W-:Y:S02]  /*d020*/  @!P2 HFMA2.BF16_V2 R11, -RZ.H0_H0, RZ.H0_H0, -R70.H0_H0 ;  /* 0x200000ffff0ba231 */ /* 0x004fe40000340946 */
[----:B---3--:R-:W-:-:S03]  /*d030*/  @!P4 HFMA2.BF16_V2 R176, -RZ.H0_H0, RZ.H0_H0, -R69.H0_H0 ;  /* 0x200000ffffb0c231 */ /* 0x008fc60000340945 */
[----:B------:R-:W-:-:S04]  /*d040*/  PRMT R152, R11, 0x7610, R152 ;  /* 0x000076100b987816 */ /* 0x000fc80000000098 */
[----:B------:R-:W-:Y:S02]  /*d050*/  @!P2 PRMT R70, R152, 0x5410, RZ ;  /* 0x000054109846a816 */ /* 0x000fe400000000ff */
[----:B------:R1:W2:Y:S01]  /*d060*/  LDL.LU.S16 R152, [R1+0x134] ;  /* 0x0001340001987983 */ /* 0x0002a20000300600 */
[----:B------:R-:W-:-:S04]  /*d070*/  PRMT R20, R176, 0x7610, R20 ;  /* 0x00007610b0147816 */ /* 0x000fc80000000014 */
[----:B------:R-:W-:Y:S02]  /*d080*/  @!P4 PRMT R69, R20, 0x5410, RZ ;  /* 0x000054101445c816 */ /* 0x000fe400000000ff */
[----:B------:R1:W3:Y:S01]  /*d090*/  LDL.LU.S16 R20, [R1+0x138] ;  /* 0x0001380001147983 */ /* 0x0002e20000300600 */
[----:B------:R-:W-:Y:S01]  /*d0a0*/  LOP3.LUT R6, R14, 0xff, RZ, 0xc0, !PT ;  /* 0x000000ff0e067812 */ /* 0x000fe200078ec0ff */
[----:B------:R-:W4:Y:S03]  /*d0b0*/  MUFU.EX2 R7, R223 ;  /* 0x000000df00077308 */ /* 0x000f260000000800 */
[----:B------:R-:W-:Y:S02]  /*d0c0*/  ISETP.GE.U32.AND P6, PT, R217, R6, PT ;  /* 0x00000006d900720c */ /* 0x000fe40003fc6070 */
[----:B------:R-:W-:-:S03]  /*d0d0*/  SHF.R.U32.HI R8, RZ, 0x10, R2 ;  /* 0x00000010ff087819 */ /* 0x000fc60000011602 */
[----:B------:R-:W1:Y:S01]  /*d0e0*/  MUFU.EX2 R6, R237 ;  /* 0x000000ed00067308 */ /* 0x000e620000000800 */
[----:B------:R-:W-:-:S04]  /*d0f0*/  LOP3.LUT R8, R8, 0xff, RZ, 0xc0, !PT ;  /* 0x000000ff08087812 */ /* 0x000fc800078ec0ff */
[----:B------:R-:W-:Y:S01]  /*d100*/  ISETP.GE.U32.AND P5, PT, R217, R8, PT ;  /* 0x00000008d900720c */ /* 0x000fe20003fa6070 */
[----:B----4-:R-:W-:Y:S01]  /*d110*/  FADD.FTZ R8, R7, R12 ;  /* 0x0000000c07087221 */ /* 0x010fe20000010000 */
[----:B------:R-:W-:-:S03]  /*d120*/  PRMT R68, R63, 0x7632, R68 ;  /* 0x000076323f447816 */ /* 0x000fc60000000044 */
[C---:B-1----:R-:W-:Y:S01]  /*d130*/  FADD.FTZ R11, R6.reuse, R8 ;  /* 0x00000008060b7221 */ /* 0x042fe20000010000 */
[----:B------:R-:W-:Y:S02]  /*d140*/  F2FP.BF16.PACK_AB R44, R6, R7 ;  /* 0x00000007062c723e */ /* 0x000fe400000010ff */
[----:B------:R-:W-:-:S04]  /*d150*/  LOP3.LUT R6, R2, 0xff, RZ, 0xc0, !PT ;  /* 0x000000ff02067812 */ /* 0x000fc800078ec0ff */
[----:B------:R-:W-:Y:S02]  /*d160*/  ISETP.GE.U32.AND P2, PT, R217, R6, PT ;  /* 0x00000006d900720c */ /* 0x000fe40003f46070 */
[----:B------:R-:W-:Y:S01]  /*d170*/  SHF.R.U32.HI R6, RZ, 0x18, R2 ;  /* 0x00000018ff067819 */ /* 0x000fe20000011602 */
[----:B------:R-:W-:-:S03]  /*d180*/  IMAD.MOV.U32 R176, RZ, RZ, R173 ;  /* 0x000000ffffb07224 */ /* 0x000fc600078e00ad */
[----:B------:R-:W-:Y:S02]  /*d190*/  ISETP.GE.U32.AND P4, PT, R217, R6, PT ;  /* 0x00000006d900720c */ /* 0x000fe40003f86070 */
[----:B------:R-:W-:Y:S01]  /*d1a0*/  LOP3.LUT R6, R15, 0xff, RZ, 0xc0, !PT ;  /* 0x000000ff0f067812 */ /* 0x000fe200078ec0ff */
[----:B------:R-:W-:Y:S02]  /*d1b0*/  IMAD.MOV.U32 R173, RZ, RZ, R158 ;  /* 0x000000ffffad7224 */ /* 0x000fe400078e009e */
[----:B------:R1:W4:Y:S01]  /*d1c0*/  LDL.LU.S16 R158, [R1+0x13c] ;  /* 0x00013c00019e7983 */ /* 0x0003220000300600 */
[----:B--2---:R-:W-:-:S05]  /*d1d0*/  @!P1 HFMA2.BF16_V2 R152, -RZ.H0_H0, RZ.H0_H0, -R68.H0_H0 ;  /* 0x200000ffff989231 */ /* 0x004fca0000340944 */
[----:B------:R-:W-:Y:S01]  /*d1e0*/  PRMT R167, R152, 0x7610, R167 ;  /* 0x0000761098a77816 */ /* 0x000fe200000000a7 */
[----:B---3--:R-:W-:Y:S01]  /*d1f0*/  @!P6 HFMA2.BF16_V2 R20, -RZ.H0_H0, RZ.H0_H0, -R63.H0_H0 ;  /* 0x200000ffff14e231 */ /* 0x008fe2000034093f */
[----:B------:R-:W-:Y:S02]  /*d200*/  PRMT R152, R63, 0x5410, R68 ;  /* 0x000054103f987816 */ /* 0x000fe40000000044 */
[----:B------:R-:W-:Y:S01]  /*d210*/  @!P1 PRMT R68, R167, 0x5410, RZ ;  /* 0x00005410a7449816 */ /* 0x000fe200000000ff */
[----:B------:R-:W-:Y:S01]  /*d220*/  IMAD.MOV.U32 R167, RZ, RZ, R160 ;  /* 0x000000ffffa77224 */ /* 0x000fe200078e00a0 */
[----:B------:R-:W-:Y:S01]  /*d230*/  ISETP.GE.U32.AND P1, PT, R217, R6, PT ;  /* 0x00000006d900720c */ /* 0x000fe20003f26070 */
[----:B------:R1:W2:Y:S01]  /*d240*/  LDL.LU.S16 R160, [R1+0x140] ;  /* 0x0001400001a07983 */ /* 0x0002a20000300600 */
[----:B------:R-:W-:-:S03]  /*d250*/  PRMT R6, R20, 0x7610, R6 ;  /* 0x0000761014067816 */ /* 0x000fc60000000006 */
[----:B------:R1:W3:Y:S04]  /*d260*/  LDL.LU.S16 R20, [R1+0x144] ;  /* 0x0001440001147983 */ /* 0x0002e80000300600 */
[----:B------:R1:W3:Y:S01]  /*d270*/  LDL.LU.S16 R15, [R1+0x148] ;  /* 0x00014800010f7983 */ /* 0x0002e20000300600 */
[----:B------:R-:W-:-:S04]  /*d280*/  LOP3.LUT R2, R2, 0xffff, RZ, 0xc0, !PT ;  /* 0x0000ffff02027812 */ /* 0x000fc800078ec0ff */
[----:B------:R-:W-:-:S04]  /*d290*/  SHF.R.U32.HI R2, RZ, 0x8, R2 ;  /* 0x00000008ff027819 */ /* 0x000fc80000011602 */
[----:B------:R-:W-:Y:S02]  /*d2a0*/  LOP3.LUT R2, R2, 0xffff, RZ, 0xc0, !PT ;  /* 0x0000ffff02027812 */ /* 0x000fe400078ec0ff */
[----:B------:R-:W-:Y:S02]  /*d2b0*/  @!P6 PRMT R63, R6, 0x5410, RZ ;  /* 0x00005410063fe816 */ /* 0x000fe400000000ff */
[----:B------:R-:W-:Y:S02]  /*d2c0*/  ISETP.GE.U32.AND P6, PT, R217, R2, PT ;  /* 0x00000002d900720c */ /* 0x000fe40003fc6070 */
[C---:B------:R-:W-:Y:S02]  /*d2d0*/  PRMT R85, R40.reuse, 0x7610, R85 ;  /* 0x0000761028557816 */ /* 0x040fe40000000055 */
[----:B------:R-:W-:Y:S02]  /*d2e0*/  PRMT R84, R40, 0x7632, R84 ;  /* 0x0000763228547816 */ /* 0x000fe40000000054 */
[----:B------:R-:W-:Y:S01]  /*d2f0*/  PRMT R82, R83, 0x7632, R82 ;  /* 0x0000763253527816 */ /* 0x000fe20000000052 */
[----:B------:R-:W-:Y:S01]  /*d300*/  IMAD.MOV.U32 R180, RZ, RZ, R167 ;  /* 0x000000ffffb47224 */ /* 0x000fe200078e00a7 */
[----:B----4-:R-:W-:-:S05]  /*d310*/  @!P2 HFMA2.BF16_V2 R158, -RZ.H0_H0, RZ.H0_H0, -R85.H0_H0 ;  /* 0x200000ffff9ea231 */ /* 0x010fca0000340955 */
[----:B------:R-:W-:Y:S02]  /*d320*/  PRMT R179, R158, 0x7610, R179 ;  /* 0x000076109eb37816 */ /* 0x000fe400000000b3 */
[----:B------:R-:W-:Y:S02]  /*d330*/  PRMT R158, R85, 0x5410, R84 ;  /* 0x00005410559e7816 */ /* 0x000fe40000000054 */
[----:B------:R-:W-:Y:S01]  /*d340*/  @!P2 PRMT R85, R179, 0x5410, RZ ;  /* 0x00005410b355a816 */ /* 0x000fe200000000ff */
[----:B------:R-:W-:Y:S02]  /*d350*/  IMAD.MOV.U32 R179, RZ, RZ, R176 ;  /* 0x000000ffffb37224 */ /* 0x000fe400078e00b0 */
[----:B------:R-:W-:Y:S02]  /*d360*/  IMAD.MOV.U32 R176, RZ, RZ, R164 ;  /* 0x000000ffffb07224 */ /* 0x000fe400078e00a4 */
[----:B------:R-:W-:Y:S02]  /*d370*/  IMAD.MOV.U32 R167, RZ, RZ, R178 ;  /* 0x000000ffffa77224 */ /* 0x000fe400078e00b2 */
[----:B------:R-:W-:-:S02]  /*d380*/  IMAD.MOV.U32 R178, RZ, RZ, R161 ;  /* 0x000000ffffb27224 */ /* 0x000fc400078e00a1 */
[----:B------:R-:W-:Y:S02]  /*d390*/  IMAD.MOV.U32 R164, RZ, RZ, R157 ;  /* 0x000000ffffa47224 */ /* 0x000fe400078e009d */
[----:B------:R-:W-:Y:S01]  /*d3a0*/  IMAD.MOV.U32 R161, RZ, RZ, R156 ;  /* 0x000000ffffa17224 */ /* 0x000fe200078e009c */
[----:B--2---:R-:W-:Y:S02]  /*d3b0*/  @!P6 HFMA2.BF16_V2 R160, -RZ.H0_H0, RZ.H0_H0, -R84.H0_H0 ;  /* 0x200000ffffa0e231 */ /* 0x004fe40000340954 */
[----:B---3--:R-:W-:-:S03]  /*d3c0*/  @!P5 HFMA2.BF16_V2 R15, -RZ.H0_H0, RZ.H0_H0, -R83.H0_H0 ;  /* 0x200000ffff0fd231 */ /* 0x008fc60000340953 */
[----:B------:R-:W-:Y:S02]  /*d3d0*/  PRMT R8, R160, 0x7610, R8 ;  /* 0x00007610a0087816 */ /* 0x000fe40000000008 */
[----:B------:R-:W-:Y:S01]  /*d3e0*/  PRMT R7, R15, 0x7610, R7 ;  /* 0x000076100f077816 */ /* 0x000fe20000000007 */
[----:B------:R-:W-:Y:S01]  /*d3f0*/  @!P4 HFMA2.BF16_V2 R20, -RZ.H0_H0, RZ.H0_H0, -R82.H0_H0 ;  /* 0x200000ffff14c231 */ /* 0x000fe20000340952 */
[----:B------:R-:W-:Y:S02]  /*d400*/  PRMT R160, R83, 0x5410, R82 ;  /* 0x0000541053a07816 */ /* 0x000fe40000000052 */
[----:B------:R-:W-:Y:S02]  /*d410*/  @!P5 PRMT R83, R7, 0x5410, RZ ;  /* 0x000054100753d816 */ /* 0x000fe400000000ff */
[----:B------:R2:W-:Y:S01]  /*d420*/  MUFU.EX2 R7, R231 ;  /* 0x000000e700077308 */ /* 0x0005e20000000800 */
[----:B------:R-:W-:Y:S01]  /*d430*/  PRMT R10, R20, 0x7610, R10 ;  /* 0x00007610140a7816 */ /* 0x000fe2000000000a */
[----:B--2---:R1:W5:Y:S04]  /*d440*/  LDL.LU R231, [R1+0x378] ;  /* 0x0003780001e77983 */ /* 0x0043680000300800 */
[----:B------:R1:W2:Y:S04]  /*d450*/  LDL.LU.S16 R157, [R1+0x154] ;  /* 0x00015400019d7983 */ /* 0x0002a80000300600 */
[----:B------:R1:W3:Y:S04]  /*d460*/  LDL.LU.S16 R156, [R1+0x150] ;  /* 0x00015000019c7983 */ /* 0x0002e80000300600 */
[----:B------:R1:W4:Y:S04]  /*d470*/  LDL.LU.S16 R20, [R1+0x15c] ;  /* 0x00015c0001147983 */ /* 0x0003280000300600 */
[----:B------:R1:W3:Y:S01]  /*d480*/  LDL.LU.S16 R15, [R1+0x158] ;  /* 0x00015800010f7983 */ /* 0x0002e20000300600 */
[----:B------:R-:W-:Y:S01]  /*d490*/  SHF.R.U32.HI R2, RZ, 0x8, R17 ;  /* 0x00000008ff027819 */ /* 0x000fe20000011611 */
[----:B------:R-:W1:Y:S03]  /*d4a0*/  MUFU.EX2 R6, R190 ;  /* 0x000000be00067308 */ /* 0x000e660000000800 */
[----:B------:R-:W-:-:S04]  /*d4b0*/  LOP3.LUT R2, R2, 0xffff, RZ, 0xc0, !PT ;  /* 0x0000ffff02027812 */ /* 0x000fc800078ec0ff */
[----:B------:R-:W-:Y:S02]  /*d4c0*/  ISETP.GE.U32.AND P2, PT, R217, R2, PT ;  /* 0x00000002d900720c */ /* 0x000fe40003f46070 */
[----:B------:R-:W1:Y:S01]  /*d4d0*/  MUFU.EX2 R2, R191 ;  /* 0x000000bf00027308 */ /* 0x000e620000000800 */
[----:B------:R-:W-:Y:S02]  /*d4e0*/  @!P6 PRMT R84, R8, 0x5410, RZ ;  /* 0x000054100854e816 */ /* 0x000fe400000000ff */
[----:B------:R-:W-:Y:S01]  /*d4f0*/  PRMT R80, R81, 0x7632, R80 ;  /* 0x0000763251507816 */ /* 0x000fe20000000050 */
[----:B-1----:R-:W-:-:S04]  /*d500*/  FADD.FTZ R9, R6, R9 ;  /* 0x0000000906097221 */ /* 0x002fc80000010000 */
[----:B------:R-:W1:Y:S01]  /*d510*/  MUFU.EX2 R8, R251 ;  /* 0x000000fb00087308 */ /* 0x000e620000000800 */
[----:B------:R-:W-:Y:S01]  /*d520*/  @!P4 PRMT R82, R10, 0x5410, RZ ;  /* 0x000054100a52c816 */ /* 0x000fe200000000ff */
[C---:B------:R-:W-:Y:S01]  /*d530*/  FADD.FTZ R10, R2.reuse, R9 ;  /* 0x00000009020a7221 */ /* 0x040fe20000010000 */
[----:B------:R-:W-:-:S05]  /*d540*/  F2FP.BF16.PACK_AB R42, R2, R6 ;  /* 0x00000006022a723e */ /* 0x000fca00000010ff */
[----:B------:R-:W1:Y:S08]  /*d550*/  MUFU.EX2 R6, R193 ;  /* 0x000000c100067308 */ /* 0x000e700000000800 */
[----:B------:R-:W1:Y:S01]  /*d560*/  MUFU.EX2 R2, R194 ;  /* 0x000000c200027308 */ /* 0x000e620000000800 */
[----:B------:R-:W-:Y:S02]  /*d570*/  LOP3.LUT R18, R31, R240, R162, 0x96, !PT ;  /* 0x000000f01f127212 */ /* 0x000fe400078e96a2 */
[----:B------:R-:W-:-:S02]  /*d580*/  LOP3.LUT R19, R5, R239, R30, 0x96, !PT ;  /* 0x000000ef05137212 */ /* 0x000fc400078e961e */
[----:B------:R-:W-:Y:S01]  /*d590*/  PRMT R78, R79, 0x7632, R78 ;  /* 0x000076324f4e7816 */ /* 0x000fe2000000004e */
[----:B------:R-:W-:Y:S01]  /*d5a0*/  IMAD.MOV.U32 R198, RZ, RZ, R21 ;  /* 0x000000ffffc67224 */ /* 0x000fe200078e0015 */
[----:B-1----:R-:W-:Y:S01]  /*d5b0*/  F2FP.BF16.PACK_AB R32, R7, R8 ;  /* 0x000000080720723e */ /* 0x002fe200000010ff */
[----:B------:R-:W-:Y:S01]  /*d5c0*/  FADD.FTZ R10, R6, R10 ;  /* 0x0000000a060a7221 */ /* 0x000fe20000010000 */
[----:B------:R-:W-:Y:S01]  /*d5d0*/  F2FP.BF16.PACK_AB R30, R2, R6 ;  /* 0x00000006021e723e */ /* 0x000fe200000010ff */
[----:B--2---:R-:W-:-:S05]  /*d5e0*/  @!P3 HFMA2.BF16_V2 R157, -RZ.H0_H0, RZ.H0_H0, -R79.H0_H0 ;  /* 0x200000ffff9db231 */ /* 0x004fca000034094f */
[----:B------:R-:W-:Y:S01]  /*d5f0*/  PRMT R14, R157, 0x7610, R14 ;  /* 0x000076109d0e7816 */ /* 0x000fe2000000000e */
[----:B---3--:R-:W-:Y:S01]  /*d600*/  @!P0 HFMA2.BF16_V2 R15, -RZ.H0_H0, RZ.H0_H0, -R80.H0_H0 ;  /* 0x200000ffff0f8231 */ /* 0x008fe20000340950 */
[----:B------:R-:W-:-:S04]  /*d610*/  PRMT R157, R81, 0x5410, R80 ;  /* 0x00005410519d7816 */ /* 0x000fc80000000050 */
[----:B------:R-:W-:Y:S01]  /*d620*/  PRMT R9, R15, 0x7610, R9 ;  /* 0x000076100f097816 */ /* 0x000fe20000000009 */
[----:B----4-:R-:W-:-:S03]  /*d630*/  @!P1 HFMA2.BF16_V2 R20, -RZ.H0_H0, RZ.H0_H0, -R81.H0_H0 ;  /* 0x200000ffff149231 */ /* 0x010fc60000340951 */
[----:B------:R-:W-:Y:S01]  /*d640*/  @!P0 PRMT R80, R9, 0x5410, RZ ;  /* 0x0000541009508816 */ /* 0x000fe200000000ff */
[----:B------:R-:W-:Y:S01]  /*d650*/  FADD.FTZ R9, R8, R11 ;  /* 0x0000000b08097221 */ /* 0x000fe20000010000 */
[----:B------:R-:W-:Y:S01]  /*d660*/  @!P2 HFMA2.BF16_V2 R156, -RZ.H0_H0, RZ.H0_H0, -R78.H0_H0 ;  /* 0x200000ffff9ca231 */ /* 0x000fe2000034094e */
[----:B------:R-:W-:Y:S02]  /*d670*/  PRMT R12, R20, 0x7610, R12 ;  /* 0x00007610140c7816 */ /* 0x000fe4000000000c */
[----:B------:R-:W-:Y:S02]  /*d680*/  FADD.FTZ R21, R7, R9 ;  /* 0x0000000907157221 */ /* 0x000fe40000010000 */
[----:B------:R-:W-:-:S04]  /*d690*/  IMAD.WIDE.U32 R6, R18, -0x2daee0ad, RZ ;  /* 0xd2511f5312067825 */ /* 0x000fc800078e00ff */
[----:B------:R-:W-:Y:S01]  /*d6a0*/  IMAD.WIDE.U32 R8, R19, -0x2daee0ad, RZ ;  /* 0xd2511f5313087825 */ /* 0x000fe200078e00ff */
[----:B------:R-:W-:Y:S02]  /*d6b0*/  @!P1 PRMT R81, R12, 0x5410, RZ ;  /* 0x000054100c519816 */ /* 0x000fe400000000ff */
[----:B------:R-:W-:Y:S01]  /*d6c0*/  PRMT R13, R156, 0x7610, R13 ;  /* 0x000076109c0d7816 */ /* 0x000fe2000000000d */
[----:B------:R-:W-:Y:S01]  /*d6d0*/  FADD.FTZ R20, R2, R10 ;  /* 0x0000000a02147221 */ /* 0x000fe20000010000 */
[----:B------:R-:W-:Y:S02]  /*d6e0*/  LOP3.LUT R12, R7, R242, R16, 0x96, !PT ;  /* 0x000000f2070c7212 */ /* 0x000fe400078e9610 */
[----:B------:R-:W-:Y:S02]  /*d6f0*/  LOP3.LUT R10, R9, R245, R6, 0x96, !PT ;  /* 0x000000f5090a7212 */ /* 0x000fe400078e9606 */
[----:B------:R-:W-:Y:S02]  /*d700*/  PRMT R156, R79, 0x5410, R78 ;  /* 0x000054104f9c7816 */ /* 0x000fe4000000004e */
        /* <DEDUP_REMOVED lines=12> */
[----:B------:R-:W-:Y:S02]  /*d7d0*/  LOP3.LUT R8, R2, 0xff, RZ, 0xc0, !PT ;  /* 0x000000ff02087812 */ /* 0x000fe400078ec0ff */
[----:B------:R-:W-:Y:S02]  /*d7e0*/  @!P3 PRMT R79, R14, 0x5410, RZ ;  /* 0x000054100e4fb816 */ /* 0x000fe400000000ff */
        /* <DEDUP_REMOVED lines=10> */
[C---:B------:R-:W-:Y:S02]  /*d890*/  ISETP.GE.U32.AND P5, PT, R217.reuse, R8, PT ;  /* 0x00000008d900720c */ /* 0x040fe40003fa6070 */
[C---:B------:R-:W-:Y:S02]  /*d8a0*/  ISETP.GE.U32.AND P2, PT, R217.reuse, R2, PT ;  /* 0x00000002d900720c */ /* 0x040fe40003f46070 */
[--C-:B------:R-:W-:Y:S02]  /*d8b0*/  SHF.R.U32.HI R2, RZ, 0x18, R6.reuse ;  /* 0x00000018ff027819 */ /* 0x100fe40000011606 */
[----:B------:R-:W-:Y:S02]  /*d8c0*/  SHF.R.U32.HI R8, RZ, 0x10, R6 ;  /* 0x00000010ff087819 */ /* 0x000fe40000011606 */
[----:B------:R-:W-:Y:S02]  /*d8d0*/  ISETP.GE.U32.AND P6, PT, R217, R2, PT ;  /* 0x00000002d900720c */ /* 0x000fe40003fc6070 */
[----:B------:R-:W-:-:S02]  /*d8e0*/  LOP3.LUT R2, R8, 0xff, RZ, 0xc0, !PT ;  /* 0x000000ff08027812 */ /* 0x000fc400078ec0ff */
[----:B------:R1:W-:Y:S02]  /*d8f0*/  MUFU.EX2 R8, R180 ;  /* 0x000000b400087308 */ /* 0x0003e40000000800 */
[----:B-1----:R-:W-:Y:S02]  /*d900*/  IMAD.MOV.U32 R180, RZ, RZ, R179 ;  /* 0x000000ffffb47224 */ /* 0x002fe400078e00b3 */
[----:B------:R-:W-:Y:S02]  /*d910*/  IMAD.MOV.U32 R179, RZ, RZ, R165 ;  /* 0x000000ffffb37224 */ /* 0x000fe400078e00a5 */
[----:B------:R1:W2:Y:S01]  /*d920*/  LDL.LU.S16 R165, [R1+0x168] ;  /* 0x0001680001a57983 */ /* 0x0002a20000300600 */
[----:B------:R-:W-:Y:S02]  /*d930*/  LOP3.LUT R11, R9, R246, R10, 0x96, !PT ;  /* 0x000000f6090b7212 */ /* 0x000fe400078e960a */
[----:B------:R-:W3:Y:S01]  /*d940*/  MUFU.EX2 R10, R198 ;  /* 0x000000c6000a7308 */ /* 0x000ee20000000800 */
[----:B------:R-:W-:-:S02]  /*d950*/  LOP3.LUT R14, R6, 0xffff, RZ, 0xc0, !PT ;  /* 0x0000ffff060e7812 */ /* 0x000fc400078ec0ff */
[----:B------:R-:W-:Y:S01]  /*d960*/  IMAD.WIDE.U32 R6, R11, -0x2daee0ad, RZ ;  /* 0xd2511f530b067825 */ /* 0x000fe200078e00ff */
[----:B------:R-:W-:-:S04]  /*d970*/  ISETP.GE.U32.AND P1, PT, R217, R2, PT ;  /* 0x00000002d900720c */ /* 0x000fc80003f26070 */
[----:B------:R-:W-:Y:S02]  /*d980*/  LOP3.LUT R2, R7, R243, R12, 0x96, !PT ;  /* 0x000000f307027212 */ /* 0x000fe400078e960c */
[----:B------:R-:W-:Y:S01]  /*d990*/  LOP3.LUT R17, R6, 0xffff, RZ, 0xc0, !PT ;  /* 0x0000ffff06117812 */ /* 0x000fe200078ec0ff */
[----:B---3--:R-:W-:Y:S01]  /*d9a0*/  FADD.FTZ R7, R10, R21 ;  /* 0x000000150a077221 */ /* 0x008fe20000010000 */
[----:B------:R1:W3:Y:S01]  /*d9b0*/  LDL.LU.S16 R198, [R1+0x16c] ;  /* 0x00016c0001c67983 */ /* 0x0002e20000300600 */
[C---:B------:R-:W-:Y:S02]  /*d9c0*/  F2FP.BF16.PACK_AB R21, R8.reuse, R10 ;  /* 0x0000000a0815723e */ /* 0x040fe400000010ff */
[----:B------:R-:W-:Y:S01]  /*d9d0*/  FADD.FTZ R13, R8, R7 ;  /* 0x00000007080d7221 */ /* 0x000fe20000010000 */
[----:B------:R-:W-:Y:S01]  /*d9e0*/  PRMT R66, R67, 0x7632, R66 ;  /* 0x0000763243427816 */ /* 0x000fe20000000042 */
[----:B------:R1:W4:Y:S01]  /*d9f0*/  LDL.LU.S16 R193, [R1+0x170] ;  /* 0x0001700001c17983 */ /* 0x0003220000300600 */
[----:B--2---:R-:W-:-:S05]  /*da00*/  @!P3 HFMA2.BF16_V2 R165, -RZ.H0_H0, RZ.H0_H0, -R67.H0_H0 ;  /* 0x200000ffffa5b231 */ /* 0x004fca0000340943 */
[----:B------:R-:W-:Y:S02]  /*da10*/  PRMT R8, R165, 0x7610, R8 ;  /* 0x00007610a5087816 */ /* 0x000fe40000000008 */
[----:B------:R-:W-:Y:S02]  /*da20*/  PRMT R165, R67, 0x5410, R66 ;  /* 0x0000541043a57816 */ /* 0x000fe40000000042 */
[----:B------:R-:W-:Y:S02]  /*da30*/  @!P3 PRMT R67, R8, 0x5410, RZ ;  /* 0x000054100843b816 */ /* 0x000fe400000000ff */
[----:B------:R1:W2:Y:S01]  /*da40*/  LDL.LU.S16 R8, [R1+0x178] ;  /* 0x0001780001087983 */ /* 0x0002a20000300600 */
[----:B------:R-:W4:Y:S01]  /*da50*/  MUFU.EX2 R9, R220 ;  /* 0x000000dc00097308 */ /* 0x000f220000000800 */
[----:B------:R-:W-:Y:S02]  /*da60*/  LOP3.LUT R11, R6, 0xff, RZ, 0xc0, !PT ;  /* 0x000000ff060b7812 */ /* 0x000fe400078ec0ff */
[----:B------:R-:W-:-:S02]  /*da70*/  SHF.R.U32.HI R15, RZ, 0x10, R6 ;  /* 0x00000010ff0f7819 */ /* 0x000fc40000011606 */
[----:B------:R-:W-:-:S03]  /*da80*/  SHF.R.U32.HI R12, RZ, 0x18, R6 ;  /* 0x00000018ff0c7819 */ /* 0x000fc60000011606 */
[----:B------:R-:W1:Y:S01]  /*da90*/  MUFU.EX2 R6, R221 ;  /* 0x000000dd00067308 */ /* 0x000e620000000800 */
[----:B------:R-:W-:Y:S01]  /*daa0*/  PRMT R65, R64, 0x7632, R65 ;  /* 0x0000763240417816 */ /* 0x000fe20000000041 */
[----:B---3--:R-:W-:Y:S01]  /*dab0*/  @!P4 HFMA2.BF16_V2 R198, -RZ.H0_H0, RZ.H0_H0, -R66.H0_H0 ;  /* 0x200000ffffc6c231 */ /* 0x008fe20000340942 */
[----:B----4-:R-:W-:-:S03]  /*dac0*/  FADD.FTZ R7, R9, R20 ;  /* 0x0000001409077221 */ /* 0x010fc60000010000 */
[----:B------:R-:W-:Y:S01]  /*dad0*/  @!P0 HFMA2.BF16_V2 R193, -RZ.H0_H0, RZ.H0_H0, -R65.H0_H0 ;  /* 0x200000ffffc18231 */ /* 0x000fe20000340941 */
[----:B------:R-:W-:Y:S01]  /*dae0*/  ISETP.GE.U32.AND P3, PT, R217, R11, PT ;  /* 0x0000000bd900720c */ /* 0x000fe20003f66070 */
[--C-:B-1----:R-:W-:Y:S01]  /*daf0*/  FADD.FTZ R10, R6, R7.reuse ;  /* 0x00000007060a7221 */ /* 0x102fe20000010000 */
[----:B------:R-:W-:Y:S02]  /*db00*/  PRMT R7, R198, 0x7610, R7 ;  /* 0x00007610c6077816 */ /* 0x000fe40000000007 */
[----:B------:R-:W-:Y:S02]  /*db10*/  PRMT R11, R193, 0x7610, R11 ;  /* 0x00007610c10b7816 */ /* 0x000fe4000000000b */
[----:B------:R-:W-:Y:S02]  /*db20*/  @!P4 PRMT R66, R7, 0x5410, RZ ;  /* 0x000054100742c816 */ /* 0x000fe400000000ff */
[----:B------:R1:W3:Y:S02]  /*db30*/  MUFU.EX2 R7, R176 ;  /* 0x000000b000077308 */ /* 0x0002e40000000800 */
[----:B-1----:R-:W-:Y:S01]  /*db40*/  IMAD.MOV.U32 R176, RZ, RZ, R164 ;  /* 0x000000ffffb07224 */ /* 0x002fe200078e00a4 */
[----:B------:R-:W-:-:S02]  /*db50*/  PRMT R164, R64, 0x5410, R65 ;  /* 0x0000541040a47816 */ /* 0x000fc40000000041 */
[----:B------:R-:W-:Y:S02]  /*db60*/  @!P0 PRMT R65, R11, 0x5410, RZ ;  /* 0x000054100b418816 */ /* 0x000fe400000000ff */
[----:B------:R1:W4:Y:S04]  /*db70*/  LDL.LU.S16 R11, [R1+0x17c] ;  /* 0x00017c00010b7983 */ /* 0x0003280000300600 */
[----:B------:R1:W4:Y:S01]  /*db80*/  LDL.LU.S16 R193, [R1+0x180] ;  /* 0x0001800001c17983 */ /* 0x0003220000300600 */
[----:B------:R-:W-:Y:S01]  /*db90*/  IMAD.MOV.U32 R199, RZ, RZ, R167 ;  /* 0x000000ffffc77224 */ /* 0x000fe200078e00a7 */
[----:B--2---:R-:W-:-:S05]  /*dba0*/  @!P5 HFMA2.BF16_V2 R8, -RZ.H0_H0, RZ.H0_H0, -R64.H0_H0 ;  /* 0x200000ffff08d231 */ /* 0x004fca0000340940 */
[----:B------:R-:W-:-:S04]  /*dbb0*/  PRMT R163, R8, 0x7610, R163 ;  /* 0x0000761008a37816 */ /* 0x000fc800000000a3 */
[----:B------:R-:W-:Y:S02]  /*dbc0*/  @!P5 PRMT R64, R163, 0x5410, RZ ;  /* 0x00005410a340d816 */ /* 0x000fe400000000ff */
[----:B------:R1:W2:Y:S04]  /*dbd0*/  LDL.LU.S16 R163, [R1+0x184] ;  /* 0x0001840001a37983 */ /* 0x0002a80000300600 */
[----:B------:R1:W2:Y:S01]  /*dbe0*/  LDL.LU.S16 R167, [R1+0x188] ;  /* 0x0001880001a77983 */ /* 0x0002a20000300600 */
[----:B------:R-:W-:Y:S02]  /*dbf0*/  LOP3.LUT R19, R5, R239, R26, 0x96, !PT ;  /* 0x000000ef05137212 */ /* 0x000fe400078e961a */
[----:B------:R-:W-:Y:S02]  /*dc00*/  F2FP.BF16.PACK_AB R26, R6, R9 ;  /* 0x00000009061a723e */ /* 0x000fe400000010ff */
[----:B------:R-:W-:-:S04]  /*dc10*/  SHF.R.U32.HI R6, RZ, 0x8, R14 ;  /* 0x00000008ff067819 */ /* 0x000fc8000001160e */
[----:B------:R-:W-:-:S04]  /*dc20*/  LOP3.LUT R6, R6, 0xffff, RZ, 0xc0, !PT ;  /* 0x0000ffff06067812 */ /* 0x000fc800078ec0ff */
[----:B------:R-:W-:Y:S02]  /*dc30*/  ISETP.GE.U32.AND P4, PT, R217, R6, PT ;  /* 0x00000006d900720c */ /* 0x000fe40003f86070 */
[----:B------:R-:W1:Y:S01]  /*dc40*/  MUFU.EX2 R6, R173 ;  /* 0x000000ad00067308 */ /* 0x000e620000000800 */
[----:B------:R-:W-:-:S04]  /*dc50*/  SHF.R.U32.HI R8, RZ, 0x10, R2 ;  /* 0x00000010ff087819 */ /* 0x000fc80000011602 */
[----:B------:R-:W-:Y:S02]  /*dc60*/  LOP3.LUT R8, R8, 0xff, RZ, 0xc0, !PT ;  /* 0x000000ff08087812 */ /* 0x000fe400078ec0ff */
[----:B------:R-:W-:Y:S02]  /*dc70*/  PRMT R34, R56, 0x7632, R34 ;  /* 0x0000763238227816 */ /* 0x000fe40000000022 */
[----:B------:R-:W-:Y:S01]  /*dc80*/  ISETP.GE.U32.AND P5, PT, R217, R8, PT ;  /* 0x00000008d900720c */ /* 0x000fe20003fa6070 */
[----:B---3--:R-:W-:Y:S01]  /*dc90*/  FADD.FTZ R8, R7, R13 ;  /* 0x0000000d07087221 */ /* 0x008fe20000010000 */
[----:B------:R-:W-:Y:S02]  /*dca0*/  PRMT R57, R58, 0x7632, R57 ;  /* 0x000076323a397816 */ /* 0x000fe40000000039 */
[----:B-1----:R-:W-:Y:S01]  /*dcb0*/  F2FP.BF16.PACK_AB R24, R6, R7 ;  /* 0x000000070618723e */ /* 0x002fe200000010ff */
[----:B----4-:R-:W-:Y:S01]  /*dcc0*/  @!P2 HFMA2.BF16_V2 R11, -RZ.H0_H0, RZ.H0_H0, -R56.H0_H0 ;  /* 0x200000ffff0ba231 */ /* 0x010fe20000340938 */
[----:B------:R-:W-:Y:S01]  /*dcd0*/  IMAD.MOV.U32 R173, RZ, RZ, R161 ;  /* 0x000000ffffad7224 */ /* 0x000fe200078e00a1 */
[----:B------:R-:W-:-:S03]  /*dce0*/  @!P4 HFMA2.BF16_V2 R193, -RZ.H0_H0, RZ.H0_H0, -R34.H0_H0 ;  /* 0x200000ffffc1c231 */ /* 0x000fc60000340922 */
[----:B------:R-:W-:Y:S01]  /*dcf0*/  PRMT R194, R11, 0x7610, R194 ;  /* 0x000076100bc27816 */ /* 0x000fe200000000c2 */
[----:B------:R-:W-:Y:S01]  /*dd00*/  FADD.FTZ R11, R6, R8 ;  /* 0x00000008060b7221 */ /* 0x000fe20000010000 */
[----:B------:R-:W-:Y:S02]  /*dd10*/  LOP3.LUT R6, R2, 0xff, RZ, 0xc0, !PT ;  /* 0x000000ff02067812 */ /* 0x000fe400078ec0ff */
[----:B------:R-:W-:Y:S02]  /*dd20*/  PRMT R161, R56, 0x5410, R34 ;  /* 0x0000541038a17816 */ /* 0x000fe40000000022 */
[----:B------:R-:W-:Y:S02]  /*dd30*/  @!P2 PRMT R56, R194, 0x5410, RZ ;  /* 0x00005410c238a816 */ /* 0x000fe400000000ff */
[----:B------:R-:W-:Y:S02]  /*dd40*/  PRMT R189, R193, 0x7610, R189 ;  /* 0x00007610c1bd7816 */ /* 0x000fe400000000bd */
[----:B------:R-:W-:-:S02]  /*dd50*/  ISETP.GE.U32.AND P2, PT, R217, R6, PT ;  /* 0x00000006d900720c */ /* 0x000fc40003f46070 */
[----:B------:R-:W-:Y:S02]  /*dd60*/  SHF.R.U32.HI R6, RZ, 0x18, R2 ;  /* 0x00000018ff067819 */ /* 0x000fe40000011602 */
[----:B------:R-:W-:Y:S02]  /*dd70*/  @!P4 PRMT R34, R189, 0x5410, RZ ;  /* 0x00005410bd22c816 */ /* 0x000fe400000000ff */
[----:B------:R-:W-:Y:S02]  /*dd80*/  ISETP.GE.U32.AND P4, PT, R217, R6, PT ;  /* 0x00000006d900720c */ /* 0x000fe40003f86070 */
[----:B------:R-:W-:Y:S01]  /*dd90*/  LOP3.LUT R6, R15, 0xff, RZ, 0xc0, !PT ;  /* 0x000000ff0f067812 */ /* 0x000fe200078ec0ff */
[----:B------:R-:W-:Y:S01]  /*dda0*/  IMAD.MOV.U32 R198, RZ, RZ, R179 ;  /* 0x000000ffffc67224 */ /* 0x000fe200078e00b3 */
[----:B--2---:R-:W-:-:S05]  /*ddb0*/  @!P1 HFMA2.BF16_V2 R163, -RZ.H0_H0, RZ.H0_H0, -R58.H0_H0 ;  /* 0x200000ffffa39231 */ /* 0x004fca000034093a */
[----:B------:R-:W-:Y:S02]  /*ddc0*/  PRMT R166, R163, 0x7610, R166 ;  /* 0x00007610a3a67816 */ /* 0x000fe400000000a6 */
[----:B------:R-:W-:Y:S02]  /*ddd0*/  PRMT R163, R58, 0x5410, R57 ;  /* 0x000054103aa37816 */ /* 0x000fe40000000039 */
[----:B------:R-:W-:Y:S01]  /*dde0*/  @!P1 PRMT R58, R166, 0x5410, RZ ;  /* 0x00005410a63a9816 */ /* 0x000fe200000000ff */
[----:B------:R-:W-:Y:S01]  /*ddf0*/  IMAD.MOV.U32 R166, RZ, RZ, R173 ;  /* 0x000000ffffa67224 */ /* 0x000fe200078e00ad */
[----:B------:R-:W-:Y:S01]  /*de00*/  @!P6 HFMA2.BF16_V2 R167, -RZ.H0_H0, RZ.H0_H0, -R57.H0_H0 ;  /* 0x200000ffffa7e231 */ /* 0x000fe20000340939 */
[----:B------:R1:W2:Y:S01]  /*de10*/  LDL.LU.S16 R173, [R1+0x18c] ;  /* 0x00018c0001ad7983 */ /* 0x0002a20000300600 */
[----:B------:R-:W-:-:S03]  /*de20*/  ISETP.GE.U32.AND P1, PT, R217, R6, PT ;  /* 0x00000006d900720c */ /* 0x000fc60003f26070 */
[----:B------:R1:W3:Y:S01]  /*de30*/  LDL.LU.S16 R189, [R1+0x190] ;  /* 0x0001900001bd7983 */ /* 0x0002e20000300600 */
[----:B------:R-:W-:-:S03]  /*de40*/  PRMT R6, R167, 0x7610, R6 ;  /* 0x00007610a7067816 */ /* 0x000fc60000000006 */
[----:B------:R1:W4:Y:S04]  /*de50*/  LDL.LU.S16 R179, [R1+0x198] ;  /* 0x0001980001b37983 */ /* 0x0003280000300600 */
[----:B------:R1:W4:Y:S01]  /*de60*/  LDL.LU.S16 R167, [R1+0x194] ;  /* 0x0001940001a77983 */ /* 0x0003220000300600 */
[----:B------:R-:W-:-:S04]  /*de70*/  LOP3.LUT R2, R2, 0xffff, RZ, 0xc0, !PT ;  /* 0x0000ffff02027812 */ /* 0x000fc800078ec0ff */
[----:B------:R-:W-:-:S04]  /*de80*/  SHF.R.U32.HI R2, RZ, 0x8, R2 ;  /* 0x00000008ff027819 */ /* 0x000fc80000011602 */
[----:B------:R-:W-:Y:S02]  /*de90*/  LOP3.LUT R2, R2, 0xffff, RZ, 0xc0, !PT ;  /* 0x0000ffff02027812 */ /* 0x000fe400078ec0ff */
[----:B------:R-:W-:Y:S02]  /*dea0*/  @!P6 PRMT R57, R6, 0x5410, RZ ;  /* 0x000054100639e816 */ /* 0x000fe400000000ff */
[----:B------:R-:W-:Y:S02]  /*deb0*/  ISETP.GE.U32.AND P6, PT, R217, R2, PT ;  /* 0x00000002d900720c */ /* 0x000fe40003fc6070 */
[----:B------:R-:W-:Y:S02]  /*dec0*/  PRMT R40, R55, 0x7632, R40 ;  /* 0x0000763237287816 */ /* 0x000fe40000000028 */
[----:B------:R-:W-:Y:S01]  /*ded0*/  PRMT R41, R35, 0x7632, R41 ;  /* 0x0000763223297816 */ /* 0x000fe20000000029 */
[----:B--2---:R-:W-:-:S08]  /*dee0*/  @!P2 HFMA2.BF16_V2 R173, -RZ.H0_H0, RZ.H0_H0, -R55.H0_H0 ;  /* 0x200000ffffada231 */ /* 0x004fd00000340937 */
[----:B---3--:R-:W-:Y:S01]  /*def0*/  @!P6 HFMA2.BF16_V2 R189, -RZ.H0_H0, RZ.H0_H0, -R40.H0_H0 ;  /* 0x200000ffffbde231 */ /* 0x008fe20000340928 */
[----:B------:R-:W-:Y:S01]  /*df00*/  PRMT R191, R173, 0x7610, R191 ;  /* 0x00007610adbf7816 */ /* 0x000fe200000000bf */
[----:B----4-:R-:W-:Y:S01]  /*df10*/  @!P5 HFMA2.BF16_V2 R179, -RZ.H0_H0, RZ.H0_H0, -R35.H0_H0 ;  /* 0x200000ffffb3d231 */ /* 0x010fe20000340923 */
[----:B------:R-:W-:Y:S01]  /*df20*/  PRMT R173, R55, 0x5410, R40 ;  /* 0x0000541037ad7816 */ /* 0x000fe20000000028 */
[----:B------:R-:W-:Y:S01]  /*df30*/  @!P4 HFMA2.BF16_V2 R167, -RZ.H0_H0, RZ.H0_H0, -R41.H0_H0 ;  /* 0x200000ffffa7c231 */ /* 0x000fe20000340929 */
[----:B------:R-:W-:Y:S02]  /*df40*/  @!P2 PRMT R55, R191, 0x5410, RZ ;  /* 0x00005410bf37a816 */ /* 0x000fe400000000ff */
[----:B------:R-:W-:Y:S01]  /*df50*/  PRMT R8, R189, 0x7610, R8 ;  /* 0x00007610bd087816 */ /* 0x000fe20000000008 */
[----:B------:R1:W2:Y:S01]  /*df60*/  LDL.LU.S16 R191, [R1+0x1a0] ;  /* 0x0001a00001bf7983 */ /* 0x0002a20000300600 */
[----:B------:R-:W-:Y:S01]  /*df70*/  PRMT R9, R179, 0x7610, R9 ;  /* 0x00007610b3097816 */ /* 0x000fe20000000009 */
[----:B------:R-:W-:Y:S01]  /*df80*/  IMAD.MOV.U32 R179, RZ, RZ, R166 ;  /* 0x000000ffffb37224 */ /* 0x000fe200078e00a6 */
[----:B------:R-:W-:Y:S01]  /*df90*/  PRMT R7, R167, 0x7610, R7 ;  /* 0x00007610a7077816 */ /* 0x000fe20000000007 */
[----:B------:R1:W3:Y:S04]  /*dfa0*/  LDL.LU.S16 R189, [R1+0x19c] ;  /* 0x00019c0001bd7983 */ /* 0x0002e80000300600 */
[----:B------:R1:W4:Y:S04]  /*dfb0*/  LDL.LU.S16 R167, [R1+0x1a8] ;  /* 0x0001a80001a77983 */ /* 0x0003280000300600 */
[----:B------:R1:W3:Y:S01]  /*dfc0*/  LDL.LU.S16 R166, [R1+0x1a4] ;  /* 0x0001a40001a67983 */ /* 0x0002e20000300600 */
[----:B------:R-:W-:-:S04]  /*dfd0*/  SHF.R.U32.HI R2, RZ, 0x8, R17 ;  /* 0x00000008ff027819 */ /* 0x000fc80000011611 */
[----:B------:R-:W-:Y:S01]  /*dfe0*/  LOP3.LUT R2, R2, 0xffff, RZ, 0xc0, !PT ;  /* 0x0000ffff02027812 */ /* 0x000fe200078ec0ff */
[----:B------:R-:W-:Y:S03]  /*dff0*/  MUFU.EX2 R6, R250 ;  /* 0x000000fa00067308 */ /* 0x000fe60000000800 */
[----:B------:R-:W-:-:S05]  /*e000*/  ISETP.GE.U32.AND P2, PT, R217, R2, PT ;  /* 0x00000002d900720c */ /* 0x000fca0003f46070 */
[----:B------:R-:W1:Y:S01]  /*e010*/  MUFU.EX2 R2, R252 ;  /* 0x000000fc00027308 */ /* 0x000e620000000800 */
[----:B------:R-:W-:Y:S02]  /*e020*/  ISETP.GE.U32.AND P0, PT, R217, R12, PT ;  /* 0x0000000cd900720c */ /* 0x000fe40003f06070 */
[----:B------:R-:W-:-:S05]  /*e030*/  @!P6 PRMT R40, R8, 0x5410, RZ ;  /* 0x000054100828e816 */ /* 0x000fca00000000ff */
[----:B------:R1:W-:Y:S01]  /*e040*/  MUFU.EX2 R8, R176 ;  /* 0x000000b000087308 */ /* 0x0003e20000000800 */
[----:B------:R-:W-:Y:S02]  /*e050*/  PRMT R61, R62, 0x7632, R61 ;  /* 0x000076323e3d7816 */ /* 0x000fe4000000003d */
[----:B-1----:R-:W-:Y:S02]  /*e060*/  F2FP.BF16.PACK_AB R22, R2, R6 ;  /* 0x000000060216723e */ /* 0x002fe400000010ff */
[----:B------:R-:W-:Y:S02]  /*e070*/  PRMT R176, R35, 0x5410, R41 ;  /* 0x0000541023b07816 */ /* 0x000fe40000000029 */
[----:B------:R-:W-:Y:S01]  /*e080*/  @!P5 PRMT R35, R9, 0x5410, RZ ;  /* 0x000054100923d816 */ /* 0x000fe200000000ff */
[----:B------:R-:W-:Y:S02]  /*e090*/  FADD.FTZ R9, R6, R10 ;  /* 0x0000000a06097221 */ /* 0x000fe40000010000 */
[----:B------:R-:W1:Y:S01]  /*e0a0*/  MUFU.EX2 R6, R198 ;  /* 0x000000c600067308 */ /* 0x000e620000000800 */
[----:B------:R-:W-:Y:S01]  /*e0b0*/  @!P4 PRMT R41, R7, 0x5410, RZ ;  /* 0x000054100729c816 */ /* 0x000fe200000000ff */
[----:B------:R-:W-:-:S06]  /*e0c0*/  FADD.FTZ R10, R2, R9 ;  /* 0x00000009020a7221 */ /* 0x000fcc0000010000 */
[----:B------:R-:W1:Y:S08]  /*e0d0*/  MUFU.EX2 R7, R199 ;  /* 0x000000c700077308 */ /* 0x000e700000000800 */
[----:B------:R1:W1:Y:S01]  /*e0e0*/  MUFU.EX2 R2, R180 ;  /* 0x000000b400027308 */ /* 0x0002620000000800 */
[----:B------:R-:W-:Y:S01]  /*e0f0*/  PRMT R59, R60, 0x7632, R59 ;  /* 0x000076323c3b7816 */ /* 0x000fe2000000003b */
[----:B-1----:R-:W-:Y:S01]  /*e100*/  FADD.FTZ R10, R6, R10 ;  /* 0x0000000a060a7221 */ /* 0x002fe20000010000 */
[----:B------:R-:W-:-:S02]  /*e110*/  LOP3.LUT R18, R27, R240, R162, 0x96, !PT ;  /* 0x000000f01b127212 */ /* 0x000fc400078e96a2 */
[----:B------:R-:W-:Y:S01]  /*e120*/  F2FP.BF16.PACK_AB R15, R7, R8 ;  /* 0x00000008070f723e */ /* 0x000fe200000010ff */
[----:B------:R-:W-:Y:S02]  /*e130*/  IMAD.MOV.U32 R180, RZ, RZ, R182 ;  /* 0x000000ffffb47224 */ /* 0x000fe400078e00b6 */
[----:B------:R1:W3:Y:S01]  /*e140*/  LDL.LU.S16 R182, [R1+0x1ac] ;  /* 0x0001ac0001b67983 */ /* 0x0002e20000300600 */
[----:B------:R-:W-:Y:S01]  /*e150*/  F2FP.BF16.PACK_AB R20, R2, R6 ;  /* 0x000000060214723e */ /* 0x000fe200000010ff */
[----:B--2---:R-:W-:Y:S02]  /*e160*/  @!P3 HFMA2.BF16_V2 R191, -RZ.H0_H0, RZ.H0_H0, -R60.H0_H0 ;  /* 0x200000ffffbfb231 */ /* 0x004fe4000034093c */
[----:B----4-:R-:W-:Y:S02]  /*e170*/  @!P1 HFMA2.BF16_V2 R167, -RZ.H0_H0, RZ.H0_H0, -R62.H0_H0 ;  /* 0x200000ffffa79231 */ /* 0x010fe4000034093e */
[----:B---3--:R-:W-:-:S03]  /*e180*/  @!P0 HFMA2.BF16_V2 R166, -RZ.H0_H0, RZ.H0_H0, -R61.H0_H0 ;  /* 0x200000ffffa68231 */ /* 0x008fc6000034093d */
[----:B------:R-:W-:Y:S02]  /*e190*/  PRMT R12, R167, 0x7610, R12 ;  /* 0x00007610a70c7816 */ /* 0x000fe4000000000c */
[----:B------:R-:W-:Y:S02]  /*e1a0*/  PRMT R9, R166, 0x7610, R9 ;  /* 0x00007610a6097816 */ /* 0x000fe40000000009 */
[----:B------:R-:W-:Y:S02]  /*e1b0*/  PRMT R167, R62, 0x5410, R61 ;  /* 0x000054103ea77816 */ /* 0x000fe4000000003d */
[----:B------:R-:W-:Y:S02]  /*e1c0*/  PRMT R14, R191, 0x7610, R14 ;  /* 0x00007610bf0e7816 */ /* 0x000fe4000000000e */
[----:B------:R-:W-:Y:S01]  /*e1d0*/  @!P0 PRMT R61, R9, 0x5410, RZ ;  /* 0x00005410093d8816 */ /* 0x000fe200000000ff */
[----:B------:R-:W-:Y:S01]  /*e1e0*/  FADD.FTZ R9, R8, R11 ;  /* 0x0000000b08097221 */ /* 0x000fe20000010000 */
[----:B------:R-:W-:-:S02]  /*e1f0*/  PRMT R166, R60, 0x5410, R59 ;  /* 0x000054103ca67816 */ /* 0x000fc4000000003b */
[----:B------:R-:W-:Y:S01]  /*e200*/  @!P3 PRMT R60, R14, 0x5410, RZ ;  /* 0x000054100e3cb816 */ /* 0x000fe200000000ff */
[----:B------:R-:W-:Y:S02]  /*e210*/  FADD.FTZ R14, R7, R9 ;  /* 0x00000009070e7221 */ /* 0x000fe40000010000 */
[----:B------:R-:W-:Y:S01]  /*e220*/  FADD.FTZ R7, R2, R10 ;  /* 0x0000000a02077221 */ /* 0x000fe20000010000 */
[----:B------:R-:W-:Y:S01]  /*e230*/  @!P2 HFMA2.BF16_V2 R189, -RZ.H0_H0, RZ.H0_H0, -R59.H0_H0 ;  /* 0x200000ffffbda231 */ /* 0x000fe2000034093b */
[----:B------:R-:W-:-:S03]  /*e240*/  IMAD.WIDE.U32 R8, R19, -0x2daee0ad, RZ ;  /* 0xd2511f5313087825 */ /* 0x000fc600078e00ff */
[----:B------:R2:W-:Y:S01]  /*e250*/  STL [R1+0x6c], R7 ;  /* 0x00006c0701007387 */ /* 0x0005e20000100800 */
[----:B------:R-:W-:Y:S02]  /*e260*/  @!P1 PRMT R62, R12, 0x5410, RZ ;  /* 0x000054100c3e9816 */ /* 0x000fe400000000ff */
[----:B------:R-:W-:Y:S02]  /*e270*/  PRMT R13, R189, 0x7610, R13 ;  /* 0x00007610bd0d7816 */ /* 0x000fe4000000000d */
[----:B------:R1:W3:Y:S02]  /*e280*/  LDL.LU.S16 R189, [R1+0x1b0] ;  /* 0x0001b00001bd7983 */ /* 0x0002e40000300600 */
[----:B------:R-:W-:Y:S01]  /*e290*/  @!P2 PRMT R59, R13, 0x5410, RZ ;  /* 0x000054100d3ba816 */ /* 0x000fe200000000ff */
[----:B--2---:R-:W-:-:S05]  /*e2a0*/  IMAD.WIDE.U32 R6, R18, -0x2daee0ad, RZ ;  /* 0xd2511f5312067825 */ /* 0x004fca00078e00ff */
        /* <DEDUP_REMOVED lines=12> */
[----:B------:R-:W-:Y:S02]  /*e370*/  LOP3.LUT R11, R9, R246, R10, 0x96, !PT ;  /* 0x000000f6090b7212 */ /* 0x000fe400078e960a */
[----:B------:R2:W4:Y:S02]  /*e380*/  MUFU.EX2 R9, R179 ;  /* 0x000000b300097308 */ /* 0x0005240000000800 */
[----:B------:R-:W-:-:S04]  /*e390*/  LOP3.LUT R2, R7, R249, R8, 0x96, !PT ;  /* 0x000000f907027212 */ /* 0x000fc800078e9608 */
[----:B------:R-:W-:Y:S01]  /*e3a0*/  LOP3.LUT R8, R2, 0xff, RZ, 0xc0, !PT ;  /* 0x000000ff02087812 */ /* 0x000fe200078ec0ff */
[----:B--2---:R1:W2:Y:S03]  /*e3b0*/  LDL.LU.S16 R179, [R1+0x1b4] ;  /* 0x0001b40001b37983 */ /* 0x0042a60000300600 */
[----:B------:R-:W-:Y:S02]  /*e3c0*/  ISETP.GE.U32.AND P0, PT, R217, R8, PT ;  /* 0x00000008d900720c */ /* 0x000fe40003f06070 */
[----:B------:R4:W1:Y:S02]  /*e3d0*/  MUFU.EX2 R8, R178 ;  /* 0x000000b200087308 */ /* 0x0008640000000800 */
[----:B----4-:R4:W4:Y:S01]  /*e3e0*/  LDL.LU.S16 R178, [R1+0x1b8] ;  /* 0x0001b80001b27983 */ /* 0x0109220000300600 */
[----:B------:R-:W-:-:S04]  /*e3f0*/  FADD.FTZ R10, R9, R14 ;  /* 0x0000000e090a7221 */ /* 0x000fc80000010000 */
[----:B-1----:R-:W-:-:S05]  /*e400*/  FADD.FTZ R10, R8, R10 ;  /* 0x0000000a080a7221 */ /* 0x002fca0000010000 */
[----:B------:R1:W-:Y:S04]  /*e410*/  STL [R1+0x9c], R10 ;  /* 0x00009c0a01007387 */ /* 0x0003e80000100800 */
[----:B-1----:R1:W4:Y:S01]  /*e420*/  LDL.LU.S16 R10, [R1+0x1bc] ;  /* 0x0001bc00010a7983 */ /* 0x0023220000300600 */
[----:B------:R-:W-:-:S03]  /*e430*/  F2FP.BF16.PACK_AB R18, R8, R9 ;  /* 0x000000090812723e */ /* 0x000fc600000010ff */
[----:B------:R1:W4:Y:S01]  /*e440*/  LDL.LU.S16 R9, [R1+0x1c0] ;  /* 0x0001c00001097983 */ /* 0x0003220000300600 */
[----:B------:R-:W-:Y:S01]  /*e450*/  LOP3.LUT R8, R2, 0xffff, RZ, 0xc0, !PT ;  /* 0x0000ffff02087812 */ /* 0x000fe200078ec0ff */
[----:B------:R-:W-:Y:S01]  /*e460*/  @!P0 HFMA2.BF16_V2 R182, -RZ.H0_H0, RZ.H0_H0, -R54.H0_H0 ;  /* 0x200000ffffb68231 */ /* 0x000fe20000340936 */
[----:B------:R-:W-:Y:S01]  /*e470*/  PRMT R53, R54, 0x7632, R53 ;  /* 0x0000763236357816 */ /* 0x000fe20000000035 */
[----:B------:R1:W4:Y:S01]  /*e480*/  LDL.LU.S16 R14, [R1+0x1c4] ;  /* 0x0001c400010e7983 */ /* 0x0003220000300600 */
[----:B------:R-:W-:Y:S02]  /*e490*/  SHF.R.U32.HI R8, RZ, 0x8, R8 ;  /* 0x00000008ff087819 */ /* 0x000fe40000011608 */
[----:B------:R-:W-:Y:S02]  /*e4a0*/  PRMT R190, R182, 0x7610, R190 ;  /* 0x00007610b6be7816 */ /* 0x000fe400000000be */
[----:B------:R-:W-:Y:S02]  /*e4b0*/  LOP3.LUT R8, R8, 0xffff, RZ, 0xc0, !PT ;  /* 0x0000ffff08087812 */ /* 0x000fe400078ec0ff */
[----:B------:R-:W-:-:S02]  /*e4c0*/  PRMT R182, R54, 0x5410, R53 ;  /* 0x0000541036b67816 */ /* 0x000fc40000000035 */
[----:B------:R-:W-:Y:S02]  /*e4d0*/  @!P0 PRMT R54, R190, 0x5410, RZ ;  /* 0x00005410be368816 */ /* 0x000fe400000000ff */
[----:B------:R-:W-:Y:S02]  /*e4e0*/  ISETP.GE.U32.AND P0, PT, R217, R8, PT ;  /* 0x00000008d900720c */ /* 0x000fe40003f06070 */
[----:B------:R-:W-:Y:S02]  /*e4f0*/  PRMT R51, R52, 0x7632, R51 ;  /* 0x0000763234337816 */ /* 0x000fe40000000033 */
[C---:B------:R-:W-:Y:S02]  /*e500*/  PRMT R50, R23.reuse, 0x7610, R50 ;  /* 0x0000761017327816 */ /* 0x040fe40000000032 */
[----:B------:R-:W-:-:S07]  /*e510*/  PRMT R49, R23, 0x7632, R49 ;  /* 0x0000763217317816 */ /* 0x000fce0000000031 */
[----:B---3--:R-:W-:-:S05]  /*e520*/  @!P0 HFMA2.BF16_V2 R189, -RZ.H0_H0, RZ.H0_H0, -R53.H0_H0 ;  /* 0x200000ffffbd8231 */ /* 0x008fca0000340935 */
[----:B------:R-:W-:-:S04]  /*e530*/  PRMT R8, R189, 0x7610, R8 ;  /* 0x00007610bd087816 */ /* 0x000fc80000000008 */
[----:B------:R-:W-:Y:S02]  /*e540*/  @!P0 PRMT R53, R8, 0x5410, RZ ;  /* 0x0000541008358816 */ /* 0x000fe400000000ff */
[--C-:B------:R-:W-:Y:S02]  /*e550*/  SHF.R.U32.HI R8, RZ, 0x18, R2.reuse ;  /* 0x00000018ff087819 */ /* 0x100fe40000011602 */
[----:B------:R-:W-:Y:S02]  /*e560*/  SHF.R.U32.HI R2, RZ, 0x10, R2 ;  /* 0x00000010ff027819 */ /* 0x000fe40000011602 */
[----:B------:R-:W-:Y:S02]  /*e570*/  ISETP.GE.U32.AND P0, PT, R217, R8, PT ;  /* 0x00000008d900720c */ /* 0x000fe40003f06070 */
[----:B------:R-:W-:-:S04]  /*e580*/  LOP3.LUT R2, R2, 0xff, RZ, 0xc0, !PT ;  /* 0x000000ff02027812 */ /* 0x000fc800078ec0ff */
[----:B------:R-:W-:-:S07]  /*e590*/  ISETP.GE.U32.AND P1, PT, R217, R2, PT ;  /* 0x00000002d900720c */ /* 0x000fce0003f26070 */
[----:B--2---:R-:W-:-:S05]  /*e5a0*/  @!P0 HFMA2.BF16_V2 R179, -RZ.H0_H0, RZ.H0_H0, -R51.H0_H0 ;  /* 0x200000ffffb38231 */ /* 0x004fca0000340933 */
[----:B------:R-:W-:Y:S02]  /*e5b0*/  PRMT R8, R179, 0x7610, R8 ;  /* 0x00007610b3087816 */ /* 0x000fe40000000008 */
[----:B------:R-:W-:Y:S02]  /*e5c0*/  PRMT R179, R52, 0x5410, R51 ;  /* 0x0000541034b37816 */ /* 0x000fe40000000033 */
[----:B------:R-:W-:Y:S02]  /*e5d0*/  @!P0 PRMT R51, R8, 0x5410, RZ ;  /* 0x0000541008338816 */ /* 0x000fe400000000ff */
[----:B------:R1:W2:Y:S01]  /*e5e0*/  LDL.LU.S16 R8, [R1+0x1c8] ;  /* 0x0001c80001087983 */ /* 0x0002a20000300600 */
[----:B----4-:R-:W-:-:S05]  /*e5f0*/  @!P1 HFMA2.BF16_V2 R178, -RZ.H0_H0, RZ.H0_H0, -R52.H0_H0 ;  /* 0x200000ffffb29231 */ /* 0x010fca0000340934 */
[----:B------:R-:W-:-:S04]  /*e600*/  PRMT R2, R178, 0x7610, R2 ;  /* 0x00007610b2027816 */ /* 0x000fc80000000002 */
[----:B------:R-:W-:Y:S02]  /*e610*/  @!P1 PRMT R52, R2, 0x5410, RZ ;  /* 0x0000541002349816 */ /* 0x000fe400000000ff */
[----:B------:R-:W-:-:S04]  /*e620*/  LOP3.LUT R2, R6, 0xff, RZ, 0xc0, !PT ;  /* 0x000000ff06027812 */ /* 0x000fc800078ec0ff */
[----:B------:R-:W-:Y:S02]  /*e630*/  ISETP.GE.U32.AND P0, PT, R217, R2, PT ;  /* 0x00000002d900720c */ /* 0x000fe40003f06070 */
[----:B------:R-:W-:-:S11]  /*e640*/  PRMT R178, R50, 0x5410, R49 ;  /* 0x0000541032b27816 */ /* 0x000fd60000000031 */
[----:B------:R-:W-:-:S05]  /*e650*/  @!P0 HFMA2.BF16_V2 R10, -RZ.H0_H0, RZ.H0_H0, -R50.H0_H0 ;  /* 0x200000ffff0a8231 */ /* 0x000fca0000340932 */
[----:B------:R-:W-:Y:S02]  /*e660*/  PRMT R2, R10, 0x7610, R2 ;  /* 0x000076100a027816 */ /* 0x000fe40000000002 */
[----:B------:R1:W3:Y:S02]  /*e670*/  LDL.LU.S16 R10, [R1+0x1cc] ;  /* 0x0001cc00010a7983 */ /* 0x0002e40000300600 */
[----:B------:R-:W-:Y:S02]  /*e680*/  @!P0 PRMT R50, R2, 0x5410, RZ ;  /* 0x0000541002328816 */ /* 0x000fe400000000ff */
[----:B------:R-:W-:-:S04]  /*e690*/  LOP3.LUT R2, R6, 0xffff, RZ, 0xc0, !PT ;  /* 0x0000ffff06027812 */ /* 0x000fc800078ec0ff */
[----:B------:R-:W-:-:S04]  /*e6a0*/  SHF.R.U32.HI R2, RZ, 0x8, R2 ;  /* 0x00000008ff027819 */ /* 0x000fc80000011602 */
[----:B------:R-:W-:-:S04]  /*e6b0*/  LOP3.LUT R2, R2, 0xffff, RZ, 0xc0, !PT ;  /* 0x0000ffff02027812 */ /* 0x000fc800078ec0ff */
[----:B------:R-:W-:-:S13]  /*e6c0*/  ISETP.GE.U32.AND P0, PT, R217, R2, PT ;  /* 0x00000002d900720c */ /* 0x000fda0003f06070 */
[----:B------:R-:W-:-:S05]  /*e6d0*/  @!P0 HFMA2.BF16_V2 R9, -RZ.H0_H0, RZ.H0_H0, -R49.H0_H0 ;  /* 0x200000ffff098231 */ /* 0x000fca0000340931 */
[----:B------:R-:W-:Y:S02]  /*e6e0*/  PRMT R2, R9, 0x7610, R2 ;  /* 0x0000761009027816 */ /* 0x000fe40000000002 */
[----:B------:R1:W4:Y:S02]  /*e6f0*/  LDL.LU.S16 R9, [R1+0x1d0] ;  /* 0x0001d00001097983 */ /* 0x0003240000300600 */
[----:B------:R-:W-:Y:S02]  /*e700*/  @!P0 PRMT R49, R2, 0x5410, RZ ;  /* 0x0000541002318816 */ /* 0x000fe400000000ff */
[----:B------:R-:W-:-:S04]  /*e710*/  SHF.R.U32.HI R2, RZ, 0x10, R6 ;  /* 0x00000010ff027819 */ /* 0x000fc80000011606 */
[----:B------:R-:W-:-:S04]  /*e720*/  LOP3.LUT R2, R2, 0xff, RZ, 0xc0, !PT ;  /* 0x000000ff02027812 */ /* 0x000fc800078ec0ff */
[----:B------:R-:W-:Y:S02]  /*e730*/  ISETP.GE.U32.AND P1, PT, R217, R2, PT ;  /* 0x00000002d900720c */ /* 0x000fe40003f26070 */
[----:B------:R-:W-:-:S04]  /*e740*/  SHF.R.U32.HI R6, RZ, 0x18, R6 ;  /* 0x00000018ff067819 */ /* 0x000fc80000011606 */
[----:B------:R-:W-:Y:S01]  /*e750*/  ISETP.GE.U32.AND P0, PT, R217, R6, PT ;  /* 0x00000006d900720c */ /* 0x000fe20003f06070 */
[----:B------:R-:W-:Y:S01]  /*e760*/  IMAD.MOV.U32 R189, RZ, RZ, R183 ;  /* 0x000000ffffbd7224 */ /* 0x000fe200078e00b7 */
[----:B------:R-:W-:Y:S01]  /*e770*/  PRMT R47, R48, 0x7632, R47 ;  /* 0x00007632302f7816 */ /* 0x000fe2000000002f */
[----:B------:R1:W4:Y:S04]  /*e780*/  LDL.LU.S16 R183, [R1+0x1d4] ;  /* 0x0001d40001b77983 */ /* 0x0003280000300600 */
[----:B------:R-:W-:-:S05]  /*e790*/  @!P1 HFMA2.BF16_V2 R14, -RZ.H0_H0, RZ.H0_H0, -R48.H0_H0 ;  /* 0x200000ffff0e9231 */ /* 0x000fca0000340930 */
[----:B------:R-:W-:Y:S02]  /*e7a0*/  PRMT R6, R14, 0x7610, R6 ;  /* 0x000076100e067816 */ /* 0x000fe40000000006 */
[----:B------:R1:W4:Y:S01]  /*e7b0*/  LDL.LU.S16 R14, [R1+0x1d8] ;  /* 0x0001d800010e7983 */ /* 0x0003220000300600 */
[----:B------:R-:W-:Y:S01]  /*e7c0*/  IMAD.MOV.U32 R199, RZ, RZ, R177 ;  /* 0x000000ffffc77224 */ /* 0x000fe200078e00b1 */
[----:B------:R-:W-:Y:S02]  /*e7d0*/  PRMT R177, R48, 0x5410, R47 ;  /* 0x0000541030b17816 */ /* 0x000fe4000000002f */
[----:B------:R-:W-:Y:S01]  /*e7e0*/  @!P1 PRMT R48, R6, 0x5410, RZ ;  /* 0x0000541006309816 */ /* 0x000fe200000000ff */
[----:B------:R-:W-:Y:S01]  /*e7f0*/  IMAD.WIDE.U32 R6, R11, -0x2daee0ad, RZ ;  /* 0xd2511f530b067825 */ /* 0x000fe200078e00ff */
[----:B------:R-:W-:-:S03]  /*e800*/  PRMT R45, R46, 0x7632, R45 ;  /* 0x000076322e2d7816 */ /* 0x000fc6000000002d */
[----:B------:R-:W-:Y:S02]  /*e810*/  IMAD.MOV.U32 R198, RZ, RZ, R188 ;  /* 0x000000ffffc67224 */ /* 0x000fe400078e00bc */
[----:B------:R-:W-:Y:S02]  /*e820*/  IMAD.MOV.U32 R188, RZ, RZ, R186 ;  /* 0x000000ffffbc7224 */ /* 0x000fe400078e00ba */
[----:B------:R-:W-:Y:S01]  /*e830*/  IMAD.MOV.U32 R186, RZ, RZ, R185 ;  /* 0x000000ffffba7224 */ /* 0x000fe200078e00b9 */
[----:B------:R-:W-:Y:S01]  /*e840*/  PRMT R185, R46, 0x5410, R45 ;  /* 0x000054102eb97816 */ /* 0x000fe2000000002d */
        /* <DEDUP_REMOVED lines=8> */
[----:B------:R1:W2:Y:S02]  /*e8d0*/  LDL.LU.S16 R10, [R1+0x1dc] ;  /* 0x0001dc00010a7983 */ /* 0x0002a40000300600 */
[----:B------:R-:W-:Y:S02]  /*e8e0*/  @!P0 PRMT R46, R8, 0x5410, RZ ;  /* 0x00005410082e8816 */ /* 0x000fe400000000ff */
[----:B------:R-:W-:-:S04]  /*e8f0*/  LOP3.LUT R8, R2, 0xffff, RZ, 0xc0, !PT ;  /* 0x0000ffff02087812 */ /* 0x000fc800078ec0ff */
[----:B------:R-:W-:-:S04]  /*e900*/  SHF.R.U32.HI R8, RZ, 0x8, R8 ;  /* 0x00000008ff087819 */ /* 0x000fc80000011608 */
[----:B------:R-:W-:-:S04]  /*e910*/  LOP3.LUT R8, R8, 0xffff, RZ, 0xc0, !PT ;  /* 0x0000ffff08087812 */ /* 0x000fc800078ec0ff */
[----:B------:R-:W-:-:S13]  /*e920*/  ISETP.GE.U32.AND P0, PT, R217, R8, PT ;  /* 0x00000008d900720c */ /* 0x000fda0003f06070 */
[----:B----4-:R-:W-:-:S05]  /*e930*/  @!P0 HFMA2.BF16_V2 R9, -RZ.H0_H0, RZ.H0_H0, -R45.H0_H0 ;  /* 0x200000ffff098231 */ /* 0x010fca000034092d */
[----:B------:R-:W-:Y:S02]  /*e940*/  PRMT R8, R9, 0x7610, R8 ;  /* 0x0000761009087816 */ /* 0x000fe40000000008 */
[----:B------:R1:W3:Y:S04]  /*e950*/  LDL.LU.S16 R9, [R1+0x1e0] ;  /* 0x0001e00001097983 */ /* 0x0002e80000300600 */
[----:B------:R1:W4:Y:S01]  /*e960*/  LDL.LU.S16 R190, [R1+0x1e4] ;  /* 0x0001e40001be7983 */ /* 0x0003220000300600 */
[----:B------:R-:W-:Y:S02]  /*e970*/  @!P0 PRMT R45, R8, 0x5410, RZ ;  /* 0x00005410082d8816 */ /* 0x000fe400000000ff */
[--C-:B------:R-:W-:Y:S01]  /*e980*/  SHF.R.U32.HI R8, RZ, 0x10, R2.reuse ;  /* 0x00000010ff087819 */ /* 0x100fe20000011602 */
[----:B------:R1:W4:Y:S01]  /*e990*/  LDL.LU.S16 R191, [R1+0x1e8] ;  /* 0x0001e80001bf7983 */ /* 0x0003220000300600 */
[----:B------:R-:W-:-:S04]  /*e9a0*/  SHF.R.U32.HI R2, RZ, 0x18, R2 ;  /* 0x00000018ff027819 */ /* 0x000fc80000011602 */
[----:B------:R-:W-:Y:S02]  /*e9b0*/  ISETP.GE.U32.AND P0, PT, R217, R2, PT ;  /* 0x00000002d900720c */ /* 0x000fe40003f06070 */
[----:B------:R-:W-:-:S11]  /*e9c0*/  PRMT R43, R44, 0x7632, R43 ;  /* 0x000076322c2b7816 */ /* 0x000fd6000000002b */
[----:B------:R-:W-:-:S05]  /*e9d0*/  @!P0 HFMA2.BF16_V2 R14, -RZ.H0_H0, RZ.H0_H0, -R43.H0_H0 ;  /* 0x200000ffff0e8231 */ /* 0x000fca000034092b */
[----:B------:R-:W-:Y:S02]  /*e9e0*/  PRMT R2, R14, 0x7610, R2 ;  /* 0x000076100e027816 */ /* 0x000fe40000000002 */
[----:B------:R1:W4:Y:S01]  /*e9f0*/  LDL.LU.S16 R14, [R1+0x1ec] ;  /* 0x0001ec00010e7983 */ /* 0x0003220000300600 */
[----:B------:R-:W-:Y:S02]  /*ea00*/  IMAD.MOV.U32 R223, RZ, RZ, R189 ;  /* 0x000000ffffdf7224 */ /* 0x000fe400078e00bd */
[----:B------:R-:W-:Y:S01]  /*ea10*/  IMAD.MOV.U32 R189, RZ, RZ, R199 ;  /* 0x000000ffffbd7224 */ /* 0x000fe200078e00c7 */
[----:B------:R-:W-:Y:S01]  /*ea20*/  LOP3.LUT R8, R8, 0xff, RZ, 0xc0, !PT ;  /* 0x000000ff08087812 */ /* 0x000fe200078ec0ff */
[----:B------:R-:W-:Y:S01]  /*ea30*/  IMAD.MOV.U32 R199, RZ, RZ, R180 ;  /* 0x000000ffffc77224 */ /* 0x000fe200078e00b4 */
[----:B------:R1:W4:Y:S01]  /*ea40*/  LDL.LU.S16 R13, [R1+0x1f0] ;  /* 0x0001f000010d7983 */ /* 0x0003220000300600 */
[----:B------:R-:W-:Y:S01]  /*ea50*/  IMAD.MOV.U32 R180, RZ, RZ, R184 ;  /* 0x000000ffffb47224 */ /* 0x000fe200078e00b8 */
[----:B------:R-:W-:-:S02]  /*ea60*/  PRMT R184, R44, 0x5410, R43 ;  /* 0x000054102cb87816 */ /* 0x000fc4000000002b */
[----:B------:R-:W-:Y:S01]  /*ea70*/  @!P0 PRMT R43, R2, 0x5410, RZ ;  /* 0x00005410022b8816 */ /* 0x000fe200000000ff */
[----:B------:R1:W4:Y:S01]  /*ea80*/  LDL.LU.S16 R12, [R1+0x1f4] ;  /* 0x0001f400010c7983 */ /* 0x0003220000300600 */
[----:B------:R-:W-:Y:S02]  /*ea90*/  LOP3.LUT R2, R6, 0xff, RZ, 0xc0, !PT ;  /* 0x000000ff06027812 */ /* 0x000fe400078ec0ff */
[C---:B------:R-:W-:Y:S02]  /*eaa0*/  ISETP.GE.U32.AND P1, PT, R217.reuse, R8, PT ;  /* 0x00000008d900720c */ /* 0x040fe40003f26070 */
[----:B------:R-:W-:Y:S02]  /*eab0*/  ISETP.GE.U32.AND P0, PT, R217, R2, PT ;  /* 0x00000002d900720c */ /* 0x000fe40003f06070 */
[----:B------:R-:W-:-:S09]  /*eac0*/  PRMT R33, R42, 0x7632, R33 ;  /* 0x000076322a217816 */ /* 0x000fd20000000021 */
[----:B------:R-:W-:-:S05]  /*ead0*/  @!P1 HFMA2.BF16_V2 R183, -RZ.H0_H0, RZ.H0_H0, -R44.H0_H0 ;  /* 0x200000ffffb79231 */ /* 0x000fca000034092c */
[----:B------:R-:W-:Y:S02]  /*eae0*/  PRMT R8, R183, 0x7610, R8 ;  /* 0x00007610b7087816 */ /* 0x000fe40000000008 */
[----:B------:R-:W-:Y:S02]  /*eaf0*/  PRMT R183, R42, 0x5410, R33 ;  /* 0x000054102ab77816 */ /* 0x000fe40000000021 */
[----:B------:R-:W-:Y:S02]  /*eb00*/  @!P1 PRMT R44, R8, 0x5410, RZ ;  /* 0x00005410082c9816 */ /* 0x000fe400000000ff */
[----:B------:R-:W-:Y:S02]  /*eb10*/  LOP3.LUT R8, R29, R240, R162, 0x96, !PT ;  /* 0x000000f01d087212 */ /* 0x000fe400078e96a2 */
[----:B------:R-:W-:-:S04]  /*eb20*/  PRMT R31, R32, 0x7632, R31 ;  /* 0x00007632201f7816 */ /* 0x000fc8000000001f */
[----:B------:R-:W-:Y:S01]  /*eb30*/  PRMT R162, R32, 0x5410, R31 ;  /* 0x0000541020a27816 */ /* 0x000fe2000000001f */
[----:B--2---:R-:W-:-:S05]  /*eb40*/  @!P0 HFMA2.BF16_V2 R10, -RZ.H0_H0, RZ.H0_H0, -R42.H0_H0 ;  /* 0x200000ffff0a8231 */ /* 0x004fca000034092a */
[----:B------:R-:W-:-:S04]  /*eb50*/  PRMT R2, R10, 0x7610, R2 ;  /* 0x000076100a027816 */ /* 0x000fc80000000002 */
[----:B------:R-:W-:Y:S02]  /*eb60*/  @!P0 PRMT R42, R2, 0x5410, RZ ;  /* 0x00005410022a8816 */ /* 0x000fe400000000ff */
[----:B------:R-:W-:-:S04]  /*eb70*/  LOP3.LUT R2, R6, 0xffff, RZ, 0xc0, !PT ;  /* 0x0000ffff06027812 */ /* 0x000fc800078ec0ff */
[----:B------:R-:W-:-:S04]  /*eb80*/  SHF.R.U32.HI R2, RZ, 0x8, R2 ;  /* 0x00000008ff027819 */ /* 0x000fc80000011602 */
[----:B------:R-:W-:-:S04]  /*eb90*/  LOP3.LUT R2, R2, 0xffff, RZ, 0xc0, !PT ;  /* 0x0000ffff02027812 */ /* 0x000fc800078ec0ff */
[----:B------:R-:W-:Y:S02]  /*eba0*/  ISETP.GE.U32.AND P0, PT, R217, R2, PT ;  /* 0x00000002d900720c */ /* 0x000fe40003f06070 */
[----:B------:R-:W-:-:S11]  /*ebb0*/  LOP3.LUT R10, R5, R239, R28, 0x96, !PT ;  /* 0x000000ef050a7212 */ /* 0x000fd600078e961c */
[----:B---3--:R-:W-:-:S05]  /*ebc0*/  @!P0 HFMA2.BF16_V2 R9, -RZ.H0_H0, RZ.H0_H0, -R33.H0_H0 ;  /* 0x200000ffff098231 */ /* 0x008fca0000340921 */
[----:B------:R-:W-:Y:S01]  /*ebd0*/  PRMT R2, R9, 0x7610, R2 ;  /* 0x0000761009027816 */ /* 0x000fe20000000002 */
[----:B------:R-:W-:-:S04]  /*ebe0*/  IMAD.WIDE.U32 R8, R8, -0x2daee0ad, RZ ;  /* 0xd2511f5308087825 */ /* 0x000fc800078e00ff */
[----:B------:R-:W-:Y:S01]  /*ebf0*/  IMAD.WIDE.U32 R10, R10, -0x2daee0ad, RZ ;  /* 0xd2511f530a0a7825 */ /* 0x000fe200078e00ff */
[----:B------:R-:W-:-:S04]  /*ec00*/  LOP3.LUT R9, R9, R242, R16, 0x96, !PT ;  /* 0x000000f209097212 */ /* 0x000fc800078e9610 */
[----:B------:R-:W-:Y:S01]  /*ec10*/  LOP3.LUT R11, R11, R245, R8, 0x96, !PT ;  /* 0x000000f50b0b7212 */ /* 0x000fe200078e9608 */
[----:B------:R-:W-:-:S05]  /*ec20*/  IMAD.WIDE.U32 R8, R9, -0x326172a9, RZ ;  /* 0xcd9e8d5709087825 */ /* 0x000fca00078e00ff */
[----:B------:R-:W-:Y:S02]  /*ec30*/  LOP3.LUT R4, R9, R238, R4, 0x96, !PT ;  /* 0x000000ee09047212 */ /* 0x000fe400078e9604 */
[----:B------:R-:W-:-:S03]  /*ec40*/  @!P0 PRMT R33, R2, 0x5410, RZ ;  /* 0x0000541002218816 */ /* 0x000fc600000000ff */
[----:B------:R-:W-:Y:S01]  /*ec50*/  IMAD.WIDE.U32 R4, R4, -0x2daee0ad, RZ ;  /* 0xd2511f5304047825 */ /* 0x000fe200078e00ff */
[----:B------:R-:W-:-:S04]  /*ec60*/  SHF.R.U32.HI R2, RZ, 0x10, R6 ;  /* 0x00000010ff027819 */ /* 0x000fc80000011606 */
[----:B------:R-:W-:Y:S01]  /*ec70*/  LOP3.LUT R7, R5, R247, R10, 0x96, !PT ;  /* 0x000000f705077212 */ /* 0x000fe200078e960a */
[----:B------:R-:W-:Y:S01]  /*ec80*/  IMAD.WIDE.U32 R10, R11, -0x326172a9, RZ ;  /* 0xcd9e8d570b0a7825 */ /* 0x000fe200078e00ff */
[----:B------:R-:W-:-:S04]  /*ec90*/  LOP3.LUT R2, R2, 0xff, RZ, 0xc0, !PT ;  /* 0x000000ff02027812 */ /* 0x000fc800078ec0ff */
[----:B------:R-:W-:Y:S02]  /*eca0*/  ISETP.GE.U32.AND P2, PT, R217, R2, PT ;  /* 0x00000002d900720c */ /* 0x000fe40003f46070 */
[----:B------:R-:W-:-:S05]  /*ecb0*/  LOP3.LUT R8, R11, R248, R8, 0x96, !PT ;  /* 0x000000f80b087212 */ /* 0x000fca00078e9608 */
[----:B------:R-:W-:-:S05]  /*ecc0*/  IMAD.WIDE.U32 R8, R8, -0x2daee0ad, RZ ;  /* 0xd2511f5308087825 */ /* 0x000fca00078e00ff */
[----:B------:R-:W-:Y:S02]  /*ecd0*/  LOP3.LUT R4, R9, R244, R4, 0x96, !PT ;  /* 0x000000f409047212 */ /* 0x000fe400078e9604 */
[----:B------:R-:W-:Y:S01]  /*ece0*/  SHF.R.U32.HI R9, RZ, 0x18, R6 ;  /* 0x00000018ff097819 */ /* 0x000fe20000011606 */
[----:B------:R-:W-:Y:S01]  /*ecf0*/  IMAD.WIDE.U32 R6, R7, -0x326172a9, RZ ;  /* 0xcd9e8d5707067825 */ /* 0x000fe200078e00ff */
[----:B----4-:R-:W-:-:S04]  /*ed00*/  @!P2 HFMA2.BF16_V2 R190, -RZ.H0_H0, RZ.H0_H0, -R32.H0_H0 ;  /* 0x200000ffffbea231 */ /* 0x010fc80000340920 */
[--C-:B------:R-:W-:Y:S02]  /*ed10*/  LOP3.LUT R7, R7, R246, R10.reuse, 0x96, !PT ;  /* 0x000000f607077212 */ /* 0x100fe400078e960a */
[----:B------:R-:W-:-:S04]  /*ed20*/  PRMT R10, R190, 0x7610, R10 ;  /* 0x00007610be0a7816 */ /* 0x000fc8000000000a */
[----:B------:R-:W-:Y:S02]  /*ed30*/  @!P2 PRMT R32, R10, 0x5410, RZ ;  /* 0x000054100a20a816 */ /* 0x000fe400000000ff */
[----:B------:R1:W2:Y:S01]  /*ed40*/  LDL.LU.S16 R10, [R1+0x1f8] ;  /* 0x0001f800010a7983 */ /* 0x0002a20000300600 */
[----:B------:R-:W-:-:S05]  /*ed50*/  IMAD.WIDE.U32 R4, R4, -0x326172a9, RZ ;  /* 0xcd9e8d5704047825 */ /* 0x000fca00078e00ff */
[----:B------:R-:W-:-:S04]  /*ed60*/  LOP3.LUT R2, R5, R249, R6, 0x96, !PT ;  /* 0x000000f905027212 */ /* 0x000fc800078e9606 */
[----:B------:R-:W-:-:S04]  /*ed70*/  LOP3.LUT R6, R2, 0xff, RZ, 0xc0, !PT ;  /* 0x000000ff02067812 */ /* 0x000fc800078ec0ff */
[----:B------:R-:W-:Y:S02]  /*ed80*/  ISETP.GE.U32.AND P0, PT, R217, R6, PT ;  /* 0x00000006d900720c */ /* 0x000fe40003f06070 */
[----:B------:R-:W-:Y:S01]  /*ed90*/  PRMT R29, R30, 0x7632, R29 ;  /* 0x000076321e1d7816 */ /* 0x000fe2000000001d */
[----:B------:R-:W-:-:S10]  /*eda0*/  IMAD.MOV.U32 R237, RZ, RZ, R189 ;  /* 0x000000ffffed7224 */ /* 0x000fd400078e00bd */
[----:B------:R-:W-:Y:S01]  /*edb0*/  @!P0 HFMA2.BF16_V2 R14, -RZ.H0_H0, RZ.H0_H0, -R30.H0_H0 ;  /* 0x200000ffff0e8231 */ /* 0x000fe2000034091e */
[----:B------:R-:W-:-:S04]  /*edc0*/  PRMT R189, R30, 0x5410, R29 ;  /* 0x000054101ebd7816 */ /* 0x000fc8000000001d */
[----:B------:R-:W-:-:S04]  /*edd0*/  PRMT R6, R14, 0x7610, R6 ;  /* 0x000076100e067816 */ /* 0x000fc80000000006 */
[----:B------:R-:W-:Y:S02]  /*ede0*/  @!P0 PRMT R30, R6, 0x5410, RZ ;  /* 0x00005410061e8816 */ /* 0x000fe400000000ff */
[----:B------:R-:W-:-:S04]  /*edf0*/  LOP3.LUT R6, R2, 0xffff, RZ, 0xc0, !PT ;  /* 0x0000ffff02067812 */ /* 0x000fc800078ec0ff */
[----:B------:R-:W-:-:S04]  /*ee00*/  SHF.R.U32.HI R6, RZ, 0x8, R6 ;  /* 0x00000008ff067819 */ /* 0x000fc80000011606 */
[----:B------:R-:W-:-:S04]  /*ee10*/  LOP3.LUT R6, R6, 0xffff, RZ, 0xc0, !PT ;  /* 0x0000ffff06067812 */ /* 0x000fc800078ec0ff */
[C---:B------:R-:W-:Y:S02]  /*ee20*/  ISETP.GE.U32.AND P0, PT, R217.reuse, R6, PT ;  /* 0x00000006d900720c */ /* 0x040fe40003f06070 */
[----:B------:R-:W-:-:S11]  /*ee30*/  ISETP.GE.U32.AND P1, PT, R217, R9, PT ;  /* 0x00000009d900720c */ /* 0x000fd60003f26070 */
[----:B------:R-:W-:Y:S02]  /*ee40*/  @!P0 HFMA2.BF16_V2 R13, -RZ.H0_H0, RZ.H0_H0, -R29.H0_H0 ;  /* 0x200000ffff0d8231 */ /* 0x000fe4000034091d */
[----:B------:R-:W-:-:S03]  /*ee50*/  @!P1 HFMA2.BF16_V2 R191, -RZ.H0_H0, RZ.H0_H0, -R31.H0_H0 ;  /* 0x200000ffffbf9231 */ /* 0x000fc6000034091f */
[----:B------:R-:W-:-:S04]  /*ee60*/  PRMT R6, R13, 0x7610, R6 ;  /* 0x000076100d067816 */ /* 0x000fc80000000006 */
[----:B------:R-:W-:Y:S02]  /*ee70*/  @!P0 PRMT R29, R6, 0x5410, RZ ;  /* 0x00005410061d8816 */ /* 0x000fe400000000ff */
[----:B------:R-:W-:Y:S02]  /*ee80*/  SHF.R.U32.HI R6, RZ, 0x10, R2 ;  /* 0x00000010ff067819 */ /* 0x000fe40000011602 */
[----:B------:R-:W-:Y:S02]  /*ee90*/  PRMT R11, R191, 0x7610, R11 ;  /* 0x00007610bf0b7816 */ /* 0x000fe4000000000b */
[----:B------:R-:W-:Y:S02]  /*eea0*/  LOP3.LUT R6, R6, 0xff, RZ, 0xc0, !PT ;  /* 0x000000ff06067812 */ /* 0x000fe400078ec0ff */
[----:B------:R-:W-:Y:S02]  /*eeb0*/  @!P1 PRMT R31, R11, 0x5410, RZ ;  /* 0x000054100b1f9816 */ /* 0x000fe400000000ff */
[----:B------:R-:W-:-:S02]  /*eec0*/  ISETP.GE.U32.AND P1, PT, R217, R6, PT ;  /* 0x00000006d900720c */ /* 0x000fc40003f26070 */
[----:B------:R-:W-:-:S11]  /*eed0*/  PRMT R28, R21, 0x7610, R28 ;  /* 0x00007610151c7816 */ /* 0x000fd6000000001c */
[----:B------:R-:W-:-:S05]  /*eee0*/  @!P1 HFMA2.BF16_V2 R12, -RZ.H0_H0, RZ.H0_H0, -R28.H0_H0 ;  /* 0x200000ffff0c9231 */ /* 0x000fca000034091c */
[----:B------:R-:W-:Y:S02]  /*eef0*/  PRMT R6, R12, 0x7610, R6 ;  /* 0x000076100c067816 */ /* 0x000fe40000000006 */
[----:B------:R1:W3:Y:S04]  /*ef00*/  LDL.LU.S16 R12, [R1+0x1fc] ;  /* 0x0001fc00010c7983 */ /* 0x0002e80000300600 */
[----:B------:R1:W4:Y:S01]  /*ef10*/  LDL.LU.S16 R11, [R1+0x200] ;  /* 0x00020000010b7983 */ /* 0x0003220000300600 */
[----:B------:R-:W-:-:S04]  /*ef20*/  SHF.R.U32.HI R2, RZ, 0x18, R2 ;  /* 0x00000018ff027819 */ /* 0x000fc80000011602 */
[----:B------:R-:W-:Y:S02]  /*ef30*/  ISETP.GE.U32.AND P0, PT, R217, R2, PT ;  /* 0x00000002d900720c */ /* 0x000fe40003f06070 */
[----:B------:R-:W-:-:S11]  /*ef40*/  PRMT R27, R21, 0x7632, R27 ;  /* 0x00007632151b7816 */ /* 0x000fd6000000001b */
[----:B--2---:R-:W-:-:S05]  /*ef50*/  @!P0 HFMA2.BF16_V2 R10, -RZ.H0_H0, RZ.H0_H0, -R27.H0_H0 ;  /* 0x200000ffff0a8231 */ /* 0x004fca000034091b */
[----:B------:R-:W-:Y:S02]  /*ef60*/  PRMT R2, R10, 0x7610, R2 ;  /* 0x000076100a027816 */ /* 0x000fe40000000002 */
[----:B------:R1:W2:Y:S01]  /*ef70*/  LDL.LU.S16 R10, [R1+0x204] ;  /* 0x00020400010a7983 */ /* 0x0002a20000300600 */
[----:B------:R-:W-:Y:S02]  /*ef80*/  IMAD.MOV.U32 R190, RZ, RZ, R223 ;  /* 0x000000ffffbe7224 */ /* 0x000fe400078e00df */
[----:B------:R-:W-:Y:S02]  /*ef90*/  IMAD.MOV.U32 R223, RZ, RZ, R199 ;  /* 0x000000ffffdf7224 */ /* 0x000fe400078e00c7 */
[----:B------:R-:W-:Y:S02]  /*efa0*/  IMAD.MOV.U32 R199, RZ, RZ, R198 ;  /* 0x000000ffffc77224 */ /* 0x000fe400078e00c6 */
[----:B------:R-:W-:Y:S01]  /*efb0*/  IMAD.MOV.U32 R198, RZ, RZ, R188 ;  /* 0x000000ffffc67224 */ /* 0x000fe200078e00bc */
[----:B------:R-:W-:-:S02]  /*efc0*/  PRMT R188, R28, 0x5410, R27 ;  /* 0x000054101cbc7816 */ /* 0x000fc4000000001b */
[----:B------:R-:W-:Y:S02]  /*efd0*/  @!P1 PRMT R28, R6, 0x5410, RZ ;  /* 0x00005410061c9816 */ /* 0x000fe400000000ff */
[----:B------:R1:W2:Y:S01]  /*efe0*/  LDL.LU.S16 R6, [R1+0x208] ;  /* 0x0002080001067983 */ /* 0x0002a20000300600 */
[----:B------:R-:W-:Y:S02]  /*eff0*/  @!P0 PRMT R27, R2, 0x5410, RZ ;  /* 0x00005410021b8816 */ /* 0x000fe400000000ff */
[----:B------:R-:W-:-:S04]  /*f000*/  LOP3.LUT R2, R4, 0xff, RZ, 0xc0, !PT ;  /* 0x000000ff04027812 */ /* 0x000fc800078ec0ff */
[----:B------:R-:W-:Y:S02]  /*f010*/  ISETP.GE.U32.AND P0, PT, R217, R2, PT ;  /* 0x00000002d900720c */ /* 0x000fe40003f06070 */
[C---:B------:R-:W-:Y:S01]  /*f020*/  PRMT R25, R26.reuse, 0x7632, R25 ;  /* 0x000076321a197816 */ /* 0x040fe20000000019 */
[----:B------:R-:W-:Y:S02]  /*f030*/  IMAD.MOV.U32 R251, RZ, RZ, R237 ;  /* 0x000000fffffb7224 */ /* 0x000fe400078e00ed */
[----:B------:R-:W-:Y:S01]  /*f040*/  IMAD.MOV.U32 R237, RZ, RZ, R187 ;  /* 0x000000ffffed7224 */ /* 0x000fe200078e00bb */
[----:B------:R-:W-:-:S07]  /*f050*/  PRMT R187, R26, 0x5410, R25 ;  /* 0x000054101abb7816 */ /* 0x000fce0000000019 */
        /* <DEDUP_REMOVED lines=8> */
[----:B----4-:R-:W-:-:S05]  /*f0e0*/  @!P0 HFMA2.BF16_V2 R11, -RZ.H0_H0, RZ.H0_H0, -R25.H0_H0 ;  /* 0x200000ffff0b8231 */ /* 0x010fca0000340919 */
[----:B------:R-:W-:Y:S02]  /*f0f0*/  PRMT R2, R11, 0x7610, R2 ;  /* 0x000076100b027816 */ /* 0x000fe40000000002 */
[----:B------:R1:W4:Y:S02]  /*f100*/  LDL.LU.S16 R11, [R1+0x210] ;  /* 0x00021000010b7983 */ /* 0x0003240000300600 */
        /* <DEDUP_REMOVED lines=9> */
[----:B------:R-:W-:-:S05]  /*f1a0*/  PRMT R23, R24, 0x7632, R23 ;  /* 0x0000763218177816 */ /* 0x000fca0000000017 */
[----:B------:R-:W-:Y:S01]  /*f1b0*/  @!P0 HFMA2.BF16_V2 R6, -RZ.H0_H0, RZ.H0_H0, -R23.H0_H0 ;  /* 0x200000ffff068231 */ /* 0x000fe20000340917 */
[----:B------:R-:W-:Y:S02]  /*f1c0*/  IMAD.MOV.U32 R191, RZ, RZ, R190 ;  /* 0x000000ffffbf7224 */ /* 0x000fe400078e00be */
[----:B------:R-:W-:Y:S02]  /*f1d0*/  IMAD.MOV.U32 R190, RZ, RZ, R223 ;  /* 0x000000ffffbe7224 */ /* 0x000fe400078e00df */
[----:B------:R-:W-:Y:S01]  /*f1e0*/  PRMT R2, R6, 0x7610, R2 ;  /* 0x0000761006027816 */ /* 0x000fe20000000002 */
[----:B------:R-:W-:-:S04]  /*f1f0*/  IMAD.WIDE.U32 R6, R7, -0x2daee0ad, RZ ;  /* 0xd2511f5307067825 */ /* 0x000fc800078e00ff */
[----:B------:R-:W-:Y:S02]  /*f200*/  IMAD.MOV.U32 R223, RZ, RZ, R168 ;  /* 0x000000ffffdf7224 */ /* 0x000fe400078e00a8 */
[----:B------:R-:W-:Y:S01]  /*f210*/  IMAD.MOV.U32 R168, RZ, RZ, R186 ;  /* 0x000000ffffa87224 */ /* 0x000fe200078e00ba */
[----:B------:R-:W-:Y:S02]  /*f220*/  PRMT R186, R24, 0x5410, R23 ;  /* 0x0000541018ba7816 */ /* 0x000fe40000000017 */
[----:B------:R-:W-:Y:S02]  /*f230*/  @!P0 PRMT R23, R2, 0x5410, RZ ;  /* 0x0000541002178816 */ /* 0x000fe400000000ff */
[----:B------:R-:W-:Y:S02]  /*f240*/  LOP3.LUT R2, R7, R243, R8, 0x96, !PT ;  /* 0x000000f307027212 */ /* 0x000fe400078e9608 */
[----:B------:R-:W-:Y:S02]  /*f250*/  @!P1 PRMT R24, R4, 0x5410, RZ ;  /* 0x0000541004189816 */ /* 0x000fe400000000ff */
[----:B------:R-:W-:-:S04]  /*f260*/  LOP3.LUT R4, R2, 0xff, RZ, 0xc0, !PT ;  /* 0x000000ff02047812 */ /* 0x000fc800078ec0ff */
[----:B------:R-:W-:Y:S02]  /*f270*/  ISETP.GE.U32.AND P0, PT, R217, R4, PT ;  /* 0x00000004d900720c */ /* 0x000fe40003f06070 */
[----:B------:R-:W-:-:S04]  /*f280*/  PRMT R21, R22, 0x7632, R21 ;  /* 0x0000763216157816 */ /* 0x000fc80000000015 */
[----:B------:R-:W-:Y:S01]  /*f290*/  PRMT R194, R22, 0x5410, R21 ;  /* 0x0000541016c27816 */ /* 0x000fe20000000015 */
[----:B------:R-:W-:Y:S02]  /*f2a0*/  IMAD.MOV.U32 R221, RZ, RZ, R251 ;  /* 0x000000ffffdd7224 */ /* 0x000fe400078e00fb */
[----:B------:R-:W-:Y:S02]  /*f2b0*/  IMAD.MOV.U32 R220, RZ, RZ, R191 ;  /* 0x000000ffffdc7224 */ /* 0x000fe400078e00bf */
[----:B------:R-:W-:Y:S02]  /*f2c0*/  IMAD.MOV.U32 R251, RZ, RZ, R168 ;  /* 0x000000fffffb7224 */ /* 0x000fe400078e00a8 */
[----:B------:R-:W-:Y:S02]  /*f2d0*/  IMAD.MOV.U32 R191, RZ, RZ, R236 ;  /* 0x000000ffffbf7224 */ /* 0x000fe400078e00ec */
[----:B------:R-:W-:Y:S01]  /*f2e0*/  IMAD.MOV.U32 R168, RZ, RZ, R230 ;  /* 0x000000ffffa87224 */ /* 0x000fe200078e00e6 */
[----:B------:R-:W2:Y:S04]  /*f2f0*/  LDL R236, [R1+0x2dc] ;  /* 0x0002dc0001ec7983 */ /* 0x000ea80000100800 */
[----:B------:R-:W2:Y:S01]  /*f300*/  LDL.LU R230, [R1+0x230] ;  /* 0x0002300001e67983 */ /* 0x000ea20000300800 */
[----:B---3--:R-:W-:-:S05]  /*f310*/  @!P0 HFMA2.BF16_V2 R12, -RZ.H0_H0, RZ.H0_H0, -R22.H0_H0 ;  /* 0x200000ffff0c8231 */ /* 0x008fca0000340916 */
[----:B------:R-:W-:Y:S02]  /*f320*/  PRMT R4, R12, 0x7610, R4 ;  /* 0x000076100c047816 */ /* 0x000fe40000000004 */
[----:B------:R-:W3:Y:S02]  /*f330*/  LDL R12, [R1+0x318] ;  /* 0x00031800010c7983 */ /* 0x000ee40000100800 */
[----:B------:R-:W-:Y:S02]  /*f340*/  @!P0 PRMT R22, R4, 0x5410, RZ ;  /* 0x0000541004168816 */ /* 0x000fe400000000ff */
[----:B------:R-:W-:Y:S01]  /*f350*/  LOP3.LUT R4, R2, 0xffff, RZ, 0xc0, !PT ;  /* 0x0000ffff02047812 */ /* 0x000fe200078ec0ff */
[----:B------:R1:W3:Y:S03]  /*f360*/  LDL.LU.S16 R8, [R1+0x218] ;  /* 0x0002180001087983 */ /* 0x0002e60000300600 */
[----:B------:R-:W-:-:S04]  /*f370*/  SHF.R.U32.HI R4, RZ, 0x8, R4 ;  /* 0x00000008ff047819 */ /* 0x000fc80000011604 */
[----:B------:R-:W-:-:S04]  /*f380*/  LOP3.LUT R4, R4, 0xffff, RZ, 0xc0, !PT ;  /* 0x0000ffff04047812 */ /* 0x000fc800078ec0ff */
[----:B------:R-:W-:-:S13]  /*f390*/  ISETP.GE.U32.AND P0, PT, R217, R4, PT ;  /* 0x00000004d900720c */ /* 0x000fda0003f06070 */
[----:B----4-:R-:W-:-:S05]  /*f3a0*/  @!P0 HFMA2.BF16_V2 R11, -RZ.H0_H0, RZ.H0_H0, -R21.H0_H0 ;  /* 0x200000ffff0b8231 */ /* 0x010fca0000340915 */
[----:B------:R-:W-:-:S04]  /*f3b0*/  PRMT R4, R11, 0x7610, R4 ;  /* 0x000076100b047816 */ /* 0x000fc80000000004 */
[----:B------:R-:W-:Y:S02]  /*f3c0*/  @!P0 PRMT R21, R4, 0x5410, RZ ;  /* 0x0000541004158816 */ /* 0x000fe400000000ff */
[----:B------:R-:W-:-:S04]  /*f3d0*/  LOP3.LUT R4, R6, 0xff, RZ, 0xc0, !PT ;  /* 0x000000ff06047812 */ /* 0x000fc800078ec0ff */
[----:B------:R-:W-:Y:S02]  /*f3e0*/  ISETP.GE.U32.AND P0, PT, R217, R4, PT ;  /* 0x00000004d900720c */ /* 0x000fe40003f06070 */
[----:B------:R-:W-:-:S04]  /*f3f0*/  PRMT R19, R20, 0x7632, R19 ;  /* 0x0000763214137816 */ /* 0x000fc80000000013 */
[----:B------:R-:W-:-:S07]  /*f400*/  PRMT R193, R20, 0x5410, R19 ;  /* 0x0000541014c17816 */ /* 0x000fce0000000013 */
[----:B--2---:R-:W-:-:S05]  /*f410*/  @!P0 HFMA2.BF16_V2 R10, -RZ.H0_H0, RZ.H0_H0, -R20.H0_H0 ;  /* 0x200000ffff0a8231 */ /* 0x004fca0000340914 */
[----:B------:R-:W-:Y:S02]  /*f420*/  PRMT R4, R10, 0x7610, R4 ;  /* 0x000076100a047816 */ /* 0x000fe40000000004 */
[----:B------:R-:W2:Y:S02]  /*f430*/  LDL.64 R10, [R1+0x220] ;  /* 0x00022000010a7983 */ /* 0x000ea40000100a00 */
[----:B------:R-:W-:Y:S02]  /*f440*/  @!P0 PRMT R20, R4, 0x5410, RZ ;  /* 0x0000541004148816 */ /* 0x000fe400000000ff */
[----:B------:R-:W-:Y:S02]  /*f450*/  LOP3.LUT R4, R6, 0xffff, RZ, 0xc0, !PT ;  /* 0x0000ffff06047812 */ /* 0x000fe400078ec0ff */
[----:B------:R-:W4:Y:S02]  /*f460*/  LDL.LU R7, [R1+0x228] ;  /* 0x0002280001077983 */ /* 0x000f240000300800 */
[----:B------:R-:W-:-:S04]  /*f470*/  SHF.R.U32.HI R4, RZ, 0x8, R4 ;  /* 0x00000008ff047819 */ /* 0x000fc80000011604 */
[----:B------:R-:W-:-:S04]  /*f480*/  LOP3.LUT R4, R4, 0xffff, RZ, 0xc0, !PT ;  /* 0x0000ffff04047812 */ /* 0x000fc800078ec0ff */
[----:B------:R-:W-:Y:S02]  /*f490*/  ISETP.GE.U32.AND P0, PT, R217, R4, PT ;  /* 0x00000004d900720c */ /* 0x000fe40003f06070 */
[----:B------:R-:W2:Y:S01]  /*f4a0*/  LDL R4, [R1+0x4] ;  /* 0x0000040001047983 */ /* 0x000ea20000100800 */
[----:B------:R-:W-:Y:S02]  /*f4b0*/  IMAD.MOV.U32 R252, RZ, RZ, R220 ;  /* 0x000000fffffc7224 */ /* 0x000fe400078e00dc */
[----:B------:R-:W-:Y:S02]  /*f4c0*/  IMAD.MOV.U32 R220, RZ, RZ, R237 ;  /* 0x000000ffffdc7224 */ /* 0x000fe400078e00ed */
[----:B------:R-:W-:Y:S02]  /*f4d0*/  IMAD.MOV.U32 R237, RZ, RZ, R199 ;  /* 0x000000ffffed7224 */ /* 0x000fe400078e00c7 */
[----:B------:R-:W-:Y:S02]  /*f4e0*/  IMAD.MOV.U32 R199, RZ, RZ, R169 ;  /* 0x000000ffffc77224 */ /* 0x000fe400078e00a9 */
[----:B------:R-:W-:-:S02]  /*f4f0*/  IMAD.MOV.U32 R169, RZ, RZ, R229 ;  /* 0x000000ffffa97224 */ /* 0x000fc400078e00e5 */
[----:B------:R-:W1:Y:S01]  /*f500*/  S2R R229, SR_TID.X ;  /* 0x0000000000e57919 */ /* 0x000e620000002100 */
[----:B------:R-:W-:Y:S02]  /*f510*/  IMAD.MOV.U32 R250, RZ, RZ, R221 ;  /* 0x000000fffffa7224 */ /* 0x000fe400078e00dd */
[----:B------:R-:W-:Y:S02]  /*f520*/  IMAD.MOV.U32 R13, RZ, RZ, R191 ;  /* 0x000000ffff0d7224 */ /* 0x000fe400078e00bf */
[----:B------:R-:W-:Y:S02]  /*f530*/  IMAD.MOV.U32 R221, RZ, RZ, R228 ;  /* 0x000000ffffdd7224 */ /* 0x000fe400078e00e4 */
[----:B------:R-:W-:Y:S01]  /*f540*/  IMAD.MOV.U32 R191, RZ, RZ, R3 ;  /* 0x000000ffffbf7224 */ /* 0x000fe200078e0003 */
[----:B------:R-:W1:Y:S04]  /*f550*/  S2R R228, SR_CTAID.Z ;  /* 0x0000000000e47919 */ /* 0x000e680000002700 */
[----:B------:R-:W1:Y:S01]  /*f560*/  S2R R3, SR_CTAID.X ;  /* 0x0000000000037919 */ /* 0x000e620000002500 */
[----:B------:R-:W-:-:S02]  /*f570*/  IMAD.MOV.U32 R14, RZ, RZ, R251 ;  /* 0x000000ffff0e7224 */ /* 0x000fc400078e00fb */
[----:B------:R-:W-:Y:S02]  /*f580*/  IMAD.MOV.U32 R251, RZ, RZ, R223 ;  /* 0x000000fffffb7224 */ /* 0x000fe400078e00df */
[----:B------:R-:W2:Y:S01]  /*f590*/  S2R R223, SR_TID.X ;  /* 0x0000000000df7919 */ /* 0x000ea20000002100 */
[----:B-1----:R-:W-:Y:S01]  /*f5a0*/  IMAD.SHL.U32 R3, R3, 0x80, RZ ;  /* 0x0000008003037824 */ /* 0x002fe200078e00ff */
[----:B---3--:R-:W-:-:S05]  /*f5b0*/  @!P0 HFMA2.BF16_V2 R8, -RZ.H0_H0, RZ.H0_H0, -R19.H0_H0 ;  /* 0x200000ffff088231 */ /* 0x008fca0000340913 */
[----:B------:R-:W-:-:S04]  /*f5c0*/  PRMT R5, R8, 0x7610, R5 ;  /* 0x0000761008057816 */ /* 0x000fc80000000005 */
[----:B------:R-:W-:Y:S02]  /*f5d0*/  @!P0 PRMT R19, R5, 0x5410, RZ ;  /* 0x0000541005138816 */ /* 0x000fe400000000ff */
[----:B------:R-:W1:Y:S01]  /*f5e0*/  S2R R5, SR_CTAID.Y ;  /* 0x0000000000057919 */ /* 0x000e620000002600 */
[----:B------:R-:W-:-:S04]  /*f5f0*/  SHF.R.S32.HI R8, RZ, 0x1f, R229 ;  /* 0x0000001fff087819 */ /* 0x000fc800000114e5 */
[----:B------:R-:W-:Y:S02]  /*f600*/  LEA.HI R8, R8, R229, RZ, 0x5 ;  /* 0x000000e508087211 */ /* 0x000fe400078f28ff */
[----:B------:R3:W5:Y:S02]  /*f610*/  LDL.LU R229, [R1+0x374] ;  /* 0x0003740001e57983 */ /* 0x0007640000300800 */
[----:B------:R-:W-:Y:S01]  /*f620*/  LOP3.LUT R8, R8, 0xffffffe0, RZ, 0xc0, !PT ;  /* 0xffffffe008087812 */ /* 0x000fe200078ec0ff */
[----:B-1----:R-:W-:Y:S02]  /*f630*/  IMAD R5, R5, R230, R228 ;  /* 0x000000e605057224 */ /* 0x002fe400078e02e4 */
[----:B------:R3:W5:Y:S04]  /*f640*/  LDL.LU R228, [R1+0x370] ;  /* 0x0003700001e47983 */ /* 0x0007680000300800 */
[----:B------:R3:W5:Y:S01]  /*f650*/  LDL.LU R230, [R1+0x36c] ;  /* 0x00036c0001e67983 */ /* 0x0007620000300800 */
[----:B--2---:R-:W-:Y:S01]  /*f660*/  IMAD R5, R4, R5, R3 ;  /* 0x0000000504057224 */ /* 0x004fe200078e0203 */
[----:B----4-:R-:W-:-:S02]  /*f670*/  LOP3.LUT R4, R7, 0x7ffffffc, RZ, 0xc0, !PT ;  /* 0x7ffffffc07047812 */ /* 0x010fc400078ec0ff */
[----:B------:R-:W2:Y:S02]  /*f680*/  LDL.LU R3, [R1+0x368] ;  /* 0x0003680001037983 */ /* 0x000ea40000300800 */
[----:B------:R-:W-:Y:S01]  /*f690*/  IADD3 R7, -R4, R223, -R8 ;  /* 0x000000df04077210 */ /* 0x000fe20007ffe908 */
[----:B------:R-:W-:-:S04]  /*f6a0*/  IMAD.SHL.U32 R4, R198, 0x80, RZ ;  /* 0x00000080c6047824 */ /* 0x000fc800078e00ff */
[----:B------:R-:W-:Y:S02]  /*f6b0*/  IMAD R4, R236, R5, R4 ;  /* 0x00000005ec047224 */ /* 0x000fe400078e0204 */
[----:B------:R-:W-:-:S04]  /*f6c0*/  IMAD.SHL.U32 R5, R7, 0x2, RZ ;  /* 0x0000000207057824 */ /* 0x000fc800078e00ff */
[----:B------:R-:W-:Y:S02]  /*f6d0*/  IMAD R5, R236, R12, R5 ;  /* 0x0000000cec057224 */ /* 0x000fe400078e0205 */
[----:B------:R-:W-:Y:S02]  /*f6e0*/  IMAD.MOV.U32 R12, RZ, RZ, R252 ;  /* 0x000000ffff0c7224 */ /* 0x000fe400078e00fc */
[----:B------:R-:W-:Y:S02]  /*f6f0*/  IMAD.MOV.U32 R252, RZ, RZ, R241 ;  /* 0x000000fffffc7224 */ /* 0x000fe400078e00f1 */
[----:B------:R3:W4:Y:S01]  /*f700*/  LDL.LU.S16 R241, [R1+0x21c] ;  /* 0x00021c0001f17983 */ /* 0x0007220000300600 */
[----:B------:R-:W-:-:S04]  /*f710*/  IADD3 R4, R4, -0x80, RZ ;  /* 0xffffff8004047810 */ /* 0x000fc80007ffe0ff */
[----:B------:R-:W-:Y:S02]  /*f720*/  SHF.R.S32.HI R8, RZ, 0x1f, R4 ;  /* 0x0000001fff087819 */ /* 0x000fe40000011404 */
[----:B------:R-:W-:-:S04]  /*f730*/  IADD3 R7, P0, R5, R4, RZ ;  /* 0x0000000405077210 */ /* 0x000fc80007f1e0ff */
[----:B------:R-:W-:Y:S02]  /*f740*/  LEA.HI.X.SX32 R5, R5, R8, 0x1, P0 ;  /* 0x0000000805057211 */ /* 0x000fe400000f0eff */
[----:B------:R-:W-:-:S04]  /*f750*/  LEA R4, P0, R7, R10, 0x1 ;  /* 0x0000000a07047211 */ /* 0x000fc800078008ff */
[----:B------:R-:W-:Y:S02]  /*f760*/  LEA.HI.X R5, R7, R11, R5, 0x1, P0 ;  /* 0x0000000b07057211 */ /* 0x000fe400000f0c05 */
[----:B------:R-:W-:-:S04]  /*f770*/  SHF.R.U32.HI R7, RZ, 0x10, R6 ;  /* 0x00000010ff077819 */ /* 0x000fc80000011606 */
[----:B------:R-:W-:-:S04]  /*f780*/  LOP3.LUT R7, R7, 0xff, RZ, 0xc0, !PT ;  /* 0x000000ff07077812 */ /* 0x000fc800078ec0ff */
[C---:B------:R-:W-:Y:S02]  /*f790*/  ISETP.GE.U32.AND P1, PT, R217.reuse, R7, PT ;  /* 0x00000007d900720c */ /* 0x040fe40003f26070 */
[----:B------:R-:W-:Y:S01]  /*f7a0*/  SHF.R.U32.HI R6, RZ, 0x18, R6 ;  /* 0x00000018ff067819 */ /* 0x000fe20000011606 */
[----:B------:R-:W-:Y:S02]  /*f7b0*/  IMAD.MOV.U32 R11, RZ, RZ, R13 ;  /* 0x000000ffff0b7224 */ /* 0x000fe400078e000d */
[----:B------:R-:W-:Y:S01]  /*f7c0*/  IMAD.MOV.U32 R13, RZ, RZ, R14 ;  /* 0x000000ffff0d7224 */ /* 0x000fe200078e000e */
[----:B------:R-:W-:Y:S01]  /*f7d0*/  ISETP.GE.U32.AND P0, PT, R217, R6, PT ;  /* 0x00000006d900720c */ /* 0x000fe20003f06070 */
[----:B------:R-:W-:Y:S01]  /*f7e0*/  IMAD.MOV.U32 R14, RZ, RZ, R250 ;  /* 0x000000ffff0e7224 */ /* 0x000fe200078e00fa */
[--C-:B------:R-:W-:Y:S01]  /*f7f0*/  SHF.R.U32.HI R6, RZ, 0x10, R2.reuse ;  /* 0x00000010ff067819 */ /* 0x100fe20000011602 */
[----:B------:R-:W-:Y:S01]  /*f800*/  IMAD.MOV.U32 R250, RZ, RZ, R221 ;  /* 0x000000fffffa7224 */ /* 0x000fe200078e00dd */
[----:B------:R-:W-:Y:S01]  /*f810*/  SHF.R.U32.HI R2, RZ, 0x18, R2 ;  /* 0x00000018ff027819 */ /* 0x000fe20000011602 */
[----:B------:R-:W-:-:S02]  /*f820*/  IMAD.MOV.U32 R221, RZ, RZ, R191 ;  /* 0x000000ffffdd7224 */ /* 0x000fc400078e00bf */
[----:B------:R3:W2:Y:S01]  /*f830*/  LDL.LU.S16 R191, [R1+0x224] ;  /* 0x0002240001bf7983 */ /* 0x0006a20000300600 */
[----:B------:R-:W-:Y:S02]  /*f840*/  ISETP.GE.U32.AND P2, PT, R217, R2, PT ;  /* 0x00000002d900720c */ /* 0x000fe40003f46070 */
[C---:B------:R-:W-:Y:S01]  /*f850*/  PRMT R16, R15.reuse, 0x7610, R16 ;  /* 0x000076100f107816 */ /* 0x040fe20000000010 */
[----:B------:R3:W2:Y:S01]  /*f860*/  LDL.LU.S16 R10, [R1+0x220] ;  /* 0x00022000010a7983 */ /* 0x0006a20000300600 */
[----:B------:R-:W-:Y:S01]  /*f870*/  PRMT R2, R15, 0x7632, R2 ;  /* 0x000076320f027816 */ /* 0x000fe20000000002 */
[----:B----4-:R-:W-:-:S05]  /*f880*/  @!P1 HFMA2.BF16_V2 R241, -RZ.H0_H0, RZ.H0_H0, -R18.H0_H0 ;  /* 0x200000fffff19231 */ /* 0x010fca0000340912 */
[----:B------:R-:W-:Y:S02]  /*f890*/  PRMT R9, R241, 0x7610, R9 ;  /* 0x00007610f1097816 */ /* 0x000fe40000000009 */
[----:B------:R3:W5:Y:S04]  /*f8a0*/  LDL.LU R241, [R1+0x364] ;  /* 0x0003640001f17983 */ /* 0x0007680000300800 */
[----:B------:R3:W4:Y:S01]  /*f8b0*/  LDL.LU.S16 R15, [R1+0x4] ;  /* 0x00000400010f7983 */ /* 0x0007220000300600 */
[----:B------:R-:W-:Y:S02]  /*f8c0*/  LOP3.LUT R6, R6, 0xff, RZ, 0xc0, !PT ;  /* 0x000000ff06067812 */ /* 0x000fe400078ec0ff */
[----:B------:R-:W-:Y:S02]  /*f8d0*/  PRMT R17, R18, 0x7632, R17 ;  /* 0x0000763212117816 */ /* 0x000fe40000000011 */
[----:B------:R-:W-:Y:S01]  /*f8e0*/  ISETP.GE.U32.AND P3, PT, R217, R6, PT ;  /* 0x00000006d900720c */ /* 0x000fe20003f66070 */
[----:B------:R1:W-:Y:S01]  /*f8f0*/  ST.E.U16 [R4.64], R150 ;  /* 0x0000009604007985 */ /* 0x0003e2000c101504 */
[----:B--2---:R-:W-:-:S05]  /*f900*/  @!P2 HFMA2.BF16_V2 R10, -RZ.H0_H0, RZ.H0_H0, -R2.H0_H0 ;  /* 0x200000ffff0aa231 */ /* 0x004fca0000340902 */
[----:B------:R-:W-:-:S06]  /*f910*/  PRMT R6, R10, 0x7610, R6 ;  /* 0x000076100a067816 */ /* 0x000fcc0000000006 */
[----:B------:R-:W-:Y:S01]  /*f920*/  @!P3 HFMA2.BF16_V2 R191, -RZ.H0_H0, RZ.H0_H0, -R16.H0_H0 ;  /* 0x200000ffffbfb231 */ /* 0x000fe20000340910 */
[----:B-1----:R-:W-:-:S04]  /*f930*/  IMAD.MOV.U32 R150, RZ, RZ, R11 ;  /* 0x000000ffff967224 */ /* 0x002fc800078e000b */
[----:B------:R-:W-:Y:S02]  /*f940*/  PRMT R7, R191, 0x7610, R7 ;  /* 0x00007610bf077816 */ /* 0x000fe40000000007 */
[----:B------:R-:W-:Y:S02]  /*f950*/  PRMT R191, R18, 0x5410, R17 ;  /* 0x0000541012bf7816 */ /* 0x000fe40000000011 */
[----:B------:R-:W-:Y:S01]  /*f960*/  @!P1 PRMT R18, R9, 0x5410, RZ ;  /* 0x0000541009129816 */ /* 0x000fe200000000ff */
[----:B------:R-:W-:Y:S01]  /*f970*/  ST.E.U16 [R4.64+0x2], R149 ;  /* 0x0000029504007985 */ /* 0x000fe2000c101504 */
[----:B----4-:R-:W-:-:S05]  /*f980*/  @!P0 HFMA2.BF16_V2 R15, -RZ.H0_H0, RZ.H0_H0, -R17.H0_H0 ;  /* 0x200000ffff0f8231 */ /* 0x010fca0000340911 */
[----:B------:R-:W-:Y:S01]  /*f990*/  PRMT R8, R15, 0x7610, R8 ;  /* 0x000076100f087816 */ /* 0x000fe20000000008 */
[----:B------:R-:W-:Y:S02]  /*f9a0*/  IMAD.MOV.U32 R15, RZ, RZ, R12 ;  /* 0x000000ffff0f7224 */ /* 0x000fe400078e000c */
[----:B------:R-:W-:Y:S02]  /*f9b0*/  IMAD.MOV.U32 R12, RZ, RZ, R14 ;  /* 0x000000ffff0c7224 */ /* 0x000fe400078e000e */
[----:B------:R-:W-:Y:S01]  /*f9c0*/  IMAD.MOV.U32 R14, RZ, RZ, R190 ;  /* 0x000000ffff0e7224 */ /* 0x000fe200078e00be */
[----:B------:R-:W-:Y:S02]  /*f9d0*/  PRMT R190, R16, 0x5410, R2 ;  /* 0x0000541010be7816 */ /* 0x000fe40000000002 */
[----:B------:R-:W-:Y:S01]  /*f9e0*/  @!P2 PRMT R2, R6, 0x5410, RZ ;  /* 0x000054100602a816 */ /* 0x000fe200000000ff */
[----:B------:R-:W-:Y:S01]  /*f9f0*/  IMAD.SHL.U32 R6, R236, 0x8, RZ ;  /* 0x00000008ec067824 */ /* 0x000fe200078e00ff */
[----:B------:R-:W-:Y:S01]  /*fa00*/  @!P0 PRMT R17, R8, 0x5410, RZ ;  /* 0x0000541008118816 */ /* 0x000fe200000000ff */
[----:B------:R-:W-:-:S02]  /*fa10*/  IMAD.SHL.U32 R8, R236, 0x40, RZ ;  /* 0x00000040ec087824 */ /* 0x000fc400078e00ff */
[--C-:B------:R-:W-:Y:S01]  /*fa20*/  IMAD.WIDE R10, R6, 0x2, R4.reuse ;  /* 0x00000002060a7825 */ /* 0x100fe200078e0204 */
[----:B------:R1:W-:Y:S01]  /*fa30*/  STL [R1+0x244], R6 ;  /* 0x0002440601007387 */ /* 0x0003e20000100800 */
[----:B------:R-:W-:Y:S02]  /*fa40*/  @!P3 PRMT R16, R7, 0x5410, RZ ;  /* 0x000054100710b816 */ /* 0x000fe400000000ff */
[----:B------:R-:W-:Y:S01]  /*fa50*/  IMAD.WIDE R8, R8, 0x2, R4 ;  /* 0x0000000208087825 */ /* 0x000fe200078e0204 */
[----:B------:R-:W-:Y:S04]  /*fa60*/  ST.E.U16 [R10.64], R147 ;  /* 0x000000930a007985 */ /* 0x000fe8000c101504 */
[----:B------:R-:W-:Y:S04]  /*fa70*/  ST.E.U16 [R10.64+0x2], R148 ;  /* 0x000002940a007985 */ /* 0x000fe8000c101504 */
[----:B------:R2:W-:Y:S01]  /*fa80*/  ST.E.U16 [R8.64], R74 ;  /* 0x0000004a08007985 */ /* 0x0005e2000c101504 */
[----:B-1----:R-:W-:-:S03]  /*fa90*/  IMAD R6, R236, 0x48, RZ ;  /* 0x00000048ec067824 */ /* 0x002fc600078e02ff */
[----:B------:R3:W5:Y:S04]  /*faa0*/  LDL.LU R236, [R1+0x360] ;  /* 0x0003600001ec7983 */ /* 0x0007680000300800 */
[----:B------:R1:W-:Y:S04]  /*fab0*/  STL [R1+0x290], R6 ;  /* 0x0002900601007387 */ /* 0x0003e80000100800 */
[----:B------:R4:W-:Y:S01]  /*fac0*/  ST.E.U16 [R8.64+0x2], R73 ;  /* 0x0000024908007985 */ /* 0x0009e2000c101504 */
[----:B--2---:R-:W-:Y:S02]  /*fad0*/  IMAD.MOV.U32 R74, RZ, RZ, R215 ;  /* 0x000000ffff4a7224 */ /* 0x004fe400078e00d7 */
[----:B------:R-:W-:-:S02]  /*fae0*/  IMAD.MOV.U32 R149, RZ, RZ, R12 ;  /* 0x000000ffff957224 */ /* 0x000fc400078e000c */
[----:B-1----:R-:W-:-:S05]  /*faf0*/  IMAD.WIDE R6, R6, 0x2, R4 ;  /* 0x0000000206067825 */ /* 0x002fca00078e0204 */
[----:B------:R1:W-:Y:S01]  /*fb00*/  ST.E.U16 [R6.64], R72 ;  /* 0x0000004806007985 */ /* 0x0003e2000c101504 */
[----:B------:R-:W-:Y:S02]  /*fb10*/  IMAD.MOV.U32 R148, RZ, RZ, R180 ;  /* 0x000000ffff947224 */ /* 0x000fe400078e00b4 */
[----:B------:R-:W-:Y:S01]  /*fb20*/  IMAD.MOV.U32 R147, RZ, RZ, R14 ;  /* 0x000000ffff937224 */ /* 0x000fe200078e000e */
[----:B------:R-:W-:Y:S01]  /*fb30*/  ST.E.U16 [R6.64+0x2], R71 ;  /* 0x0000024706007985 */ /* 0x000fe2000c101504 */
[----:B----4-:R-:W-:Y:S02]  /*fb40*/  IMAD.MOV.U32 R73, RZ, RZ, R150 ;  /* 0x000000ffff497224 */ /* 0x010fe400078e0096 */
[----:B------:R-:W-:Y:S01]  /*fb50*/  IMAD.MOV.U32 R150, RZ, RZ, R15 ;  /* 0x000000ffff967224 */ /* 0x000fe200078e000f */
[----:B------:R2:W-:Y:S01]  /*fb60*/  ST.E.U16 [R4.64+0x10], R146 ;  /* 0x0000109204007985 */ /* 0x0005e2000c101504 */
[----:B------:R-:W-:Y:S01]  /*fb70*/  LOP3.LUT R15, R159, R171, RZ, 0x3c, !PT ;  /* 0x000000ab9f0f7212 */ /* 0x000fe200078e3cff */
[----:B-1----:R-:W-:-:S02]  /*fb80*/  IMAD.MOV.U32 R72, RZ, RZ, R214 ;  /* 0x000000ffff487224 */ /* 0x002fc400078e00d6 */
[----:B------:R-:W-:-:S05]  /*fb90*/  IMAD.WIDE.U32 R214, R181, -0x326172a9, RZ ;  /* 0xcd9e8d57b5d67825 */ /* 0x000fca00078e00ff */
[----:B------:R-:W-:-:S05]  /*fba0*/  LOP3.LUT R12, R216, R215, RZ, 0x3c, !PT ;  /* 0x000000d7d80c7212 */ /* 0x000fca00078e3cff */
[----:B------:R-:W-:Y:S01]  /*fbb0*/  IMAD.WIDE.U32 R180, R12, -0x2daee0ad, RZ ;  /* 0xd2511f530cb47825 */ /* 0x000fe200078e00ff */
[----:B------:R-:W-:Y:S01]  /*fbc0*/  ST.E.U16 [R4.64+0x12], R77 ;  /* 0x0000124d04007985 */ /* 0x000fe2000c101504 */
[----:B------:R-:W-:-:S03]  /*fbd0*/  LOP3.LUT R12, R151, R171, RZ, 0x3c, !PT ;  /* 0x000000ab970c7212 */ /* 0x000fc600078e3cff */
[----:B------:R-:W-:Y:S01]  /*fbe0*/  LOP3.LUT R14, R181, R211, R170, 0x96, !PT ;  /* 0x000000d3b50e7212 */ /* 0x000fe200078e96aa */
[----:B------:R-:W-:Y:S01]  /*fbf0*/  ST.E.U16 [R10.64+0x10], R75 ;  /* 0x0000104b0a007985 */ /* 0x000fe2000c101504 */
[----:B------:R-:W-:-:S03]  /*fc00*/  IMAD.MOV.U32 R159, RZ, RZ, R72 ;  /* 0x000000ffff9f7224 */ /* 0x000fc600078e0048 */
[----:B------:R-:W-:Y:S01]  /*fc10*/  ST.E.U16 [R10.64+0x12], R76 ;  /* 0x0000124c0a007985 */ /* 0x000fe2000c101504 */
[----:B------:R-:W-:-:S03]  /*fc20*/  IMAD.MOV.U32 R151, RZ, RZ, R13 ;  /* 0x000000ffff977224 */ /* 0x000fc600078e000d */
[----:B------:R1:W-:Y:S01]  /*fc30*/  ST.E.U16 [R8.64+0x10], R70 ;  /* 0x0000104608007985 */ /* 0x0003e2000c101504 */
[----:B------:R-:W-:-:S03]  /*fc40*/  IMAD.MOV.U32 R72, RZ, RZ, R169 ;  /* 0x000000ffff487224 */ /* 0x000fc600078e00a9 */
[----:B------:R-:W-:Y:S01]  /*fc50*/  ST.E.U16 [R8.64+0x12], R69 ;  /* 0x0000124508007985 */ /* 0x000fe2000c101504 */
[----:B------:R-:W-:-:S03]  /*fc60*/  IMAD.WIDE.U32 R12, R12, -0x326172a9, RZ ;  /* 0xcd9e8d570c0c7825 */ /* 0x000fc600078e00ff */
[----:B------:R4:W-:Y:S01]  /*fc70*/  ST.E.U16 [R6.64+0x10], R63 ;  /* 0x0000103f06007985 */ /* 0x0009e2000c101504 */
[----:B--2---:R-:W-:-:S03]  /*fc80*/  IMAD.MOV.U32 R146, RZ, RZ, R74 ;  /* 0x000000ffff927224 */ /* 0x004fc600078e004a */
[----:B------:R2:W-:Y:S04]  /*fc90*/  ST.E.U16 [R6.64+0x12], R68 ;  /* 0x0000124406007985 */ /* 0x0005e8000c101504 */
[----:B------:R2:W-:Y:S01]  /*fca0*/  ST.E.U16 [R4.64+0x20], R145 ;  /* 0x0000209104007985 */ /* 0x0005e2000c101504 */
[----:B-1----:R-:W-:Y:S01]  /*fcb0*/  LOP3.LUT R70, R103, R239, R12, 0x96, !PT ;  /* 0x000000ef67467212 */ /* 0x002fe200078e960c */
[----:B----4-:R-:W-:Y:S02]  /*fcc0*/  IMAD.MOV.U32 R63, RZ, RZ, R168 ;  /* 0x000000ffff3f7224 */ /* 0x010fe400078e00a8 */
[----:B------:R-:W-:-:S05]  /*fcd0*/  IMAD.WIDE.U32 R168, R14, -0x326172a9, RZ ;  /* 0xcd9e8d570ea87825 */ /* 0x000fca00078e00ff */
[----:B------:R-:W-:Y:S01]  /*fce0*/  LOP3.LUT R74, R169, R239, R12, 0x96, !PT ;  /* 0x000000efa94a7212 */ /* 0x000fe200078e960c */
[----:B------:R-:W-:Y:S02]  /*fcf0*/  IMAD.SHL.U32 R12, R172, 0x4, RZ ;  /* 0x00000004ac0c7824 */ /* 0x000fe400078e00ff */
[----:B------:R-:W-:-:S03]  /*fd00*/  IMAD.WIDE.U32 R14, R15, -0x326172a9, RZ ;  /* 0xcd9e8d570f0e7825 */ /* 0x000fc600078e00ff */
[----:B------:R-:W-:Y:S01]  /*fd10*/  LOP3.LUT R12, R171, R135, R12, 0x96, !PT ;  /* 0x00000087ab0c7212 */ /* 0x000fe200078e960c */
[----:B------:R-:W-:Y:S01]  /*fd20*/  ST.E.U16 [R4.64+0x22], R144 ;  /* 0x0000229004007985 */ /* 0x000fe2000c101504 */
[-C--:B------:R-:W-:Y:S02]  /*fd30*/  LOP3.LUT R69, R15, R240.reuse, R212, 0x96, !PT ;  /* 0x000000f00f457212 */ /* 0x080fe400078e96d4 */
[-C--:B------:R-:W-:Y:S02]  /*fd40*/  LOP3.LUT R71, R103, R239.reuse, R14, 0x96, !PT ;  /* 0x000000ef67477212 */ /* 0x080fe400078e960e */
[-C--:B------:R-:W-:Y:S02]  /*fd50*/  LOP3.LUT R77, R15, R240.reuse, R214, 0x96, !PT ;  /* 0x000000f00f4d7212 */ /* 0x080fe400078e96d6 */
[----:B------:R-:W-:Y:S01]  /*fd60*/  LOP3.LUT R76, R169, R239, R14, 0x96, !PT ;  /* 0x000000efa94c7212 */ /* 0x000fe200078e960e */
[----:B------:R-:W-:Y:S01]  /*fd70*/  IMAD.WIDE.U32 R14, R12, -0x326172a9, RZ ;  /* 0xcd9e8d570c0e7825 */ /* 0x000fe200078e00ff */
        /* <DEDUP_REMOVED lines=12> */
[----:B------:R1:W-:Y:S04]  /*fe40*/  ST.E.U16 [R8.64+0x32], R78 ;  /* 0x0000324e08007985 */ /* 0x0003e8000c101504 */
[----:B------:R-:W-:Y:S04]  /*fe50*/  ST.E.U16 [R6.64+0x30], R81 ;  /* 0x0000305106007985 */ /* 0x000fe8000c101504 */
[----:B------:R-:W-:Y:S04]  /*fe60*/  ST.E.U16 [R6.64+0x32], R80 ;  /* 0x0000325006007985 */ /* 0x000fe8000c101504 */
[----:B------:R-:W-:Y:S04]  /*fe70*/  ST.E.U16 [R4.64+0x40], R136 ;  /* 0x0000408804007985 */ /* 0x000fe8000c101504 */
[----:B------:R4:W-:Y:S01]  /*fe80*/  ST.E.U16 [R4.64+0x42], R133 ;  /* 0x0000428504007985 */ /* 0x0009e2000c101504 */
[----:B--2---:R-:W-:-:S03]  /*fe90*/  LOP3.LUT R68, R13, R240, R212, 0x96, !PT ;  /* 0x000000f00d447212 */ /* 0x004fc600078e96d4 */
[----:B------:R-:W-:Y:S01]  /*fea0*/  ST.E.U16 [R10.64+0x40], R129 ;  /* 0x000040810a007985 */ /* 0x000fe2000c101504 */
[----:B------:R-:W-:-:S03]  /*feb0*/  LOP3.LUT R75, R13, R240, R214, 0x96, !PT ;  /* 0x000000f00d4b7212 */ /* 0x000fc600078e96d6 */
[----:B------:R-:W-:Y:S01]  /*fec0*/  ST.E.U16 [R10.64+0x42], R131 ;  /* 0x000042830a007985 */ /* 0x000fe2000c101504 */
[----:B------:R-:W-:Y:S02]  /*fed0*/  IMAD.MOV.U32 R145, RZ, RZ, R159 ;  /* 0x000000ffff917224 */ /* 0x000fe400078e009f */
[----:B-1----:R-:W-:Y:S01]  /*fee0*/  IMAD.WIDE.U32 R78, R12, -0x2daee0ad, RZ ;  /* 0xd2511f530c4e7825 */ /* 0x002fe200078e00ff */
[----:B------:R-:W-:Y:S04]  /*fef0*/  ST.E.U16 [R8.64+0x40], R67 ;  /* 0x0000404308007985 */ /* 0x000fe8000c101504 */
[----:B------:R-:W-:Y:S01]  /*ff00*/  ST.E.U16 [R8.64+0x42], R66 ;  /* 0x0000424208007985 */ /* 0x000fe2000c101504 */
[----:B------:R-:W-:-:S03]  /*ff10*/  IMAD.MOV.U32 R159, RZ, RZ, R63 ;  /* 0x000000ffff9f7224 */ /* 0x000fc600078e003f */
[----:B------:R-:W-:Y:S01]  /*ff20*/  ST.E.U16 [R6.64+0x40], R64 ;  /* 0x0000404006007985 */ /* 0x000fe2000c101504 */
[----:B------:R-:W-:-:S03]  /*ff30*/  IMAD.MOV.U32 R13, RZ, RZ, R72 ;  /* 0x000000ffff0d7224 */ /* 0x000fc600078e0048 */
[----:B------:R-:W-:Y:S01]  /*ff40*/  ST.E.U16 [R6.64+0x42], R65 ;  /* 0x0000424106007985 */ /* 0x000fe2000c101504 */
[----:B------:R-:W-:Y:S01]  /*ff50*/  IMAD.MOV.U32 R144, RZ, RZ, R73 ;  /* 0x000000ffff907224 */ /* 0x000fe200078e0049 */
[----:B------:R-:W-:Y:S01]  /*ff60*/  LOP3.LUT R72, R15, R240, R214, 0x96, !PT ;  /* 0x000000f00f487212 */ /* 0x000fe200078e96d6 */
[----:B------:R-:W-:Y:S01]  /*ff70*/  IMAD.MOV.U32 R84, RZ, RZ, R212 ;  /* 0x000000ffff547224 */ /* 0x000fe200078e00d4 */
[----:B------:R-:W-:Y:S01]  /*ff80*/  ST.E.U16 [R4.64+0x50], R124 ;  /* 0x0000507c04007985 */ /* 0x000fe2000c101504 */
[----:B------:R-:W-:Y:S01]  /*ff90*/  IMAD.MOV.U32 R85, RZ, RZ, R213 ;  /* 0x000000ffff557224 */ /* 0x000fe200078e00d5 */
[-CC-:B------:R-:W-:Y:S02]  /*ffa0*/  LOP3.LUT R63, R103, R239.reuse, R14.reuse, 0x96, !PT ;  /* 0x000000ef673f7212 */ /* 0x180fe400078e960e */
[----:B------:R-:W-:Y:S01]  /*ffb0*/  ST.E.U16 [R4.64+0x52], R122 ;  /* 0x0000527a04007985 */ /* 0x000fe2000c101504 */
[----:B------:R-:W-:Y:S01]  /*ffc0*/  LOP3.LUT R73, R169, R239, R14, 0x96, !PT ;  /* 0x000000efa9497212 */ /* 0x000fe200078e960e */
[----:B------:R-:W-:-:S02]  /*ffd0*/  IMAD.MOV.U32 R14, RZ, RZ, R214 ;  /* 0x000000ffff0e7224 */ /* 0x000fc400078e00d6 */
[----:B------:R-:W-:Y:S01]  /*ffe0*/  ST.E.U16 [R10.64+0x50], R120 ;  /* 0x000050780a007985 */ /* 0x000fe2000c101504 */
[----:B------:R-:W-:-:S03]  /*fff0*/  IMAD.MOV.U32 R15, RZ, RZ, R215 ;  /* 0x000000ffff0f7224 */ /* 0x000fc600078e00d7 */
[----:B------:R-:W-:Y:S01]  /*10000*/  ST.E.U16 [R10.64+0x52], R121 ;  /* 0x000052790a007985 */ /* 0x000fe2000c101504 */
[----:B------:R-:W-:-:S03]  /*10010*/  IMAD.MOV.U32 R140, RZ, RZ, R84 ;  /* 0x000000ffff8c7224 */ /* 0x000fc600078e0054 */
[----:B------:R-:W-:Y:S01]  /*10020*/  ST.E.U16 [R8.64+0x50], R56 ;  /* 0x0000503808007985 */ /* 0x000fe2000c101504 */
[----:B------:R-:W-:-:S03]  /*10030*/  IMAD.MOV.U32 R141, RZ, RZ, R85 ;  /* 0x000000ffff8d7224 */ /* 0x000fc600078e0055 */
[----:B------:R1:W-:Y:S01]  /*10040*/  ST.E.U16 [R8.64+0x52], R34 ;  /* 0x0000522208007985 */ /* 0x0003e2000c101504 */
[----:B----4-:R-:W-:-:S03]  /*10050*/  IMAD.MOV.U32 R133, RZ, RZ, R13 ;  /* 0x000000ffff857224 */ /* 0x010fc600078e000d */
[----:B------:R-:W-:Y:S01]  /*10060*/  ST.E.U16 [R6.64+0x50], R58 ;  /* 0x0000503a06007985 */ /* 0x000fe2000c101504 */
[----:B------:R-:W-:-:S03]  /*10070*/  IMAD.WIDE.U32 R12, R68, -0x2daee0ad, RZ ;  /* 0xd2511f53440c7825 */ /* 0x000fc600078e00ff */
[----:B------:R-:W-:Y:S01]  /*10080*/  ST.E.U16 [R6.64+0x52], R57 ;  /* 0x0000523906007985 */ /* 0x000fe2000c101504 */
[----:B------:R-:W-:-:S03]  /*10090*/  IMAD.WIDE.U32 R84, R70, -0x2daee0ad, RZ ;  /* 0xd2511f5346547825 */ /* 0x000fc600078e00ff */
[----:B------:R-:W-:Y:S01]  /*100a0*/  ST.E.U16 [R4.64+0x60], R127 ;  /* 0x0000607f04007985 */ /* 0x000fe2000c101504 */
[----:B------:R-:W-:-:S03]  /*100b0*/  IMAD.MOV.U32 R142, RZ, RZ, R14 ;  /* 0x000000ffff8e7224 */ /* 0x000fc600078e000e */
[----:B------:R-:W-:Y:S01]  /*100c0*/  ST.E.U16 [R4.64+0x62], R126 ;  /* 0x0000627e04007985 */ /* 0x000fe2000c101504 */
[----:B------:R-:W-:-:S03]  /*100d0*/  IMAD.MOV.U32 R143, RZ, RZ, R15 ;  /* 0x000000ffff8f7224 */ /* 0x000fc600078e000f */
[----:B------:R2:W-:Y:S01]  /*100e0*/  ST.E.U16 [R10.64+0x60], R125 ;  /* 0x0000607d0a007985 */ /* 0x0005e2000c101504 */
[----:B------:R-:W-:-:S03]  /*100f0*/  IMAD.WIDE.U32 R14, R69, -0x2daee0ad, RZ ;  /* 0xd2511f53450e7825 */ /* 0x000fc600078e00ff */
[----:B------:R-:W-:Y:S01]  /*10100*/  ST.E.U16 [R10.64+0x62], R123 ;  /* 0x0000627b0a007985 */ /* 0x000fe2000c101504 */
[----:B-1----:R-:W-:-:S03]  /*10110*/  LOP3.LUT R34, R79, R242, R174, 0x96, !PT ;  /* 0x000000f24f227212 */ /* 0x002fc600078e96ae */
[----:B------:R-:W-:Y:S01]  /*10120*/  ST.E.U16 [R8.64+0x60], R55 ;  /* 0x0000603708007985 */ /* 0x000fe2000c101504 */
[----:B------:R-:W-:-:S03]  /*10130*/  IMAD.WIDE.U32 R82, R71, -0x2daee0ad, RZ ;  /* 0xd2511f5347527825 */ /* 0x000fc600078e00ff */
[----:B------:R-:W-:Y:S01]  /*10140*/  ST.E.U16 [R8.64+0x62], R40 ;  /* 0x0000622808007985 */ /* 0x000fe2000c101504 */
[----:B------:R-:W-:-:S03]  /*10150*/  IMAD.WIDE.U32 R80, R63, -0x2daee0ad, RZ ;  /* 0xd2511f533f507825 */ /* 0x000fc600078e00ff */
[----:B------:R1:W-:Y:S01]  /*10160*/  ST.E.U16 [R6.64+0x60], R35 ;  /* 0x0000602306007985 */ /* 0x0003e2000c101504 */
[-C--:B------:R-:W-:Y:S01]  /*10170*/  LOP3.LUT R64, R13, R242.reuse, R174, 0x96, !PT ;  /* 0x000000f20d407212 */ /* 0x080fe200078e96ae */
[----:B------:R-:W-:Y:S01]  /*10180*/  IMAD.WIDE.U32 R138, R74, -0x2daee0ad, RZ ;  /* 0xd2511f534a8a7825 */ /* 0x000fe200078e00ff */
[-C--:B------:R-:W-:Y:S02]  /*10190*/  LOP3.LUT R63, R85, R245.reuse, R12, 0x96, !PT ;  /* 0x000000f5553f7212 */ /* 0x080fe400078e960c */
[-C--:B------:R-:W-:Y:S01]  /*101a0*/  LOP3.LUT R65, R83, R245.reuse, R14, 0x96, !PT ;  /* 0x000000f553417212 */ /* 0x080fe200078e960e */
[----:B------:R-:W-:Y:S01]  /*101b0*/  IMAD.WIDE.U32 R12, R75, -0x2daee0ad, RZ ;  /* 0xd2511f534b0c7825 */ /* 0x000fe200078e00ff */
[-C--:B------:R-:W-:Y:S02]  /*101c0*/  LOP3.LUT R67, R81, R245.reuse, R78, 0x96, !PT ;  /* 0x000000f551437212 */ /* 0x080fe400078e964e */
[-C--:B------:R-:W-:Y:S01]  /*101d0*/  LOP3.LUT R66, R15, R242.reuse, R174, 0x96, !PT ;  /* 0x000000f20f427212 */ /* 0x080fe200078e96ae */
[----:B------:R-:W-:Y:S01]  /*101e0*/  IMAD.WIDE.U32 R78, R72, -0x2daee0ad, RZ ;  /* 0xd2511f53484e7825 */ /* 0x000fe200078e00ff */
[----:B------:R-:W-:Y:S01]  /*101f0*/  LOP3.LUT R71, R13, R242, R180, 0x96, !PT ;  /* 0x000000f20d477212 */ /* 0x000fe200078e96b4 */
[----:B------:R4:W-:Y:S01]  /*10200*/  ST.E.U16 [R6.64+0x62], R41 ;  /* 0x0000622906007985 */ /* 0x0009e2000c101504 */
[----:B------:R-:W-:Y:S01]  /*10210*/  LOP3.LUT R68, R139, R245, R12, 0x96, !PT ;  /* 0x000000f58b447212 */ /* 0x000fe200078e960c */
[----:B------:R-:W-:-:S02]  /*10220*/  IMAD.WIDE.U32 R14, R77, -0x2daee0ad, RZ ;  /* 0xd2511f534d0e7825 */ /* 0x000fc400078e00ff */
[----:B------:R3:W-:Y:S02]  /*10230*/  ST.E.U16 [R4.64+0x72], R130 ;  /* 0x0000728204007985 */ /* 0x0007e4000c101504 */
[----:B--2---:R-:W-:-:S04]  /*10240*/  IMAD.WIDE.U32 R124, R76, -0x2daee0ad, RZ ;  /* 0xd2511f534c7c7825 */ /* 0x004fc800078e00ff */
[----:B-1----:R-:W-:-:S05]  /*10250*/  IMAD.WIDE.U32 R34, R34, -0x326172a9, RZ ;  /* 0xcd9e8d5722227825 */ /* 0x002fca00078e00ff */
[----:B------:R-:W-:Y:S01]  /*10260*/  LOP3.LUT R40, R35, R238, R102, 0x96, !PT ;  /* 0x000000ee23287212 */ /* 0x000fe200078e9666 */
[----:B------:R-:W-:Y:S01]  /*10270*/  IMAD.WIDE.U32 R74, R73, -0x2daee0ad, RZ ;  /* 0xd2511f53494a7825 */ /* 0x000fe200078e00ff */
[----:B------:R-:W-:Y:S03]  /*10280*/  ST.E.U16 [R4.64+0x70], R132 ;  /* 0x0000708404007985 */ /* 0x000fe6000c101504 */
[----:B------:R-:W-:Y:S01]  /*10290*/  IMAD.WIDE.U32 R12, R64, -0x326172a9, RZ ;  /* 0xcd9e8d57400c7825 */ /* 0x000fe200078e00ff */
[----:B------:R1:W-:Y:S03]  /*102a0*/  ST.E.U16 [R10.64+0x70], R128 ;  /* 0x000070800a007985 */ /* 0x0003e6000c101504 */
[----:B------:R-:W-:Y:S01]  /*102b0*/  IMAD.WIDE.U32 R126, R65, -0x326172a9, RZ ;  /* 0xcd9e8d57417e7825 */ /* 0x000fe200078e00ff */
[----:B------:R-:W-:Y:S03]  /*102c0*/  ST.E.U16 [R10.64+0x72], R137 ;  /* 0x000072890a007985 */ /* 0x000fe6000c101504 */
[----:B----4-:R-:W-:Y:S01]  /*102d0*/  IMAD.WIDE.U32 R40, R40, -0x2daee0ad, RZ ;  /* 0xd2511f5328287825 */ /* 0x010fe200078e00ff */
[-C--:B------:R-:W-:Y:S01]  /*102e0*/  LOP3.LUT R70, R15, R242.reuse, R180, 0x96, !PT ;  /* 0x000000f20f467212 */ /* 0x080fe200078e96b4 */
[----:B------:R-:W-:Y:S02]  /*102f0*/  ST.E.U16 [R8.64+0x70], R60 ;  /* 0x0000703c08007985 */ /* 0x000fe4000c101504 */
[----:B---3--:R-:W-:Y:S01]  /*10300*/  IMAD.WIDE.U32 R130, R63, -0x326172a9, RZ ;  /* 0xcd9e8d573f827825 */ /* 0x008fe200078e00ff */
[-C--:B------:R-:W-:Y:S01]  /*10310*/  LOP3.LUT R69, R125, R245.reuse, R14, 0x96, !PT ;  /* 0x000000f57d457212 */ /* 0x080fe200078e960e */
[----:B------:R2:W-:Y:S02]  /*10320*/  ST.E.U16 [R8.64+0x72], R59 ;  /* 0x0000723b08007985 */ /* 0x0005e4000c101504 */
[----:B------:R-:W-:Y:S01]  /*10330*/  IMAD.WIDE.U32 R64, R67, -0x326172a9, RZ ;  /* 0xcd9e8d5743407825 */ /* 0x000fe200078e00ff */
[----:B------:R-:W-:Y:S01]  /*10340*/  LOP3.LUT R56, R79, R242, R180, 0x96, !PT ;  /* 0x000000f24f387212 */ /* 0x000fe200078e96b4 */
[----:B------:R-:W-:Y:S01]  /*10350*/  ST.E.U16 [R6.64+0x70], R62 ;  /* 0x0000703e06007985 */ /* 0x000fe2000c101504 */
[----:B------:R-:W-:Y:S01]  /*10360*/  LOP3.LUT R72, R75, R245, R78, 0x96, !PT ;  /* 0x000000f54b487212 */ /* 0x000fe200078e964e */
[----:B------:R-:W-:Y:S01]  /*10370*/  IMAD.WIDE.U32 R14, R66, -0x326172a9, RZ ;  /* 0xcd9e8d57420e7825 */ /* 0x000fe200078e00ff */
[----:B------:R-:W-:Y:S01]  /*10380*/  LOP3.LUT R58, R41, R247, R80, 0x96, !PT ;  /* 0x000000f7293a7212 */ /* 0x000fe200078e9650 */
[----:B------:R-:W-:Y:S01]  /*10390*/  ST.E.U16 [R6.64+0x72], R61 ;  /* 0x0000723d06007985 */ /* 0x000fe2000c101504 */
[----:B------:R-:W-:-:S02]  /*103a0*/  LOP3.LUT R63, R13, R238, R102, 0x96, !PT ;  /* 0x000000ee0d3f7212 */ /* 0x000fc400078e9666 */
[-C--:B------:R-:W-:Y:S01]  /*103b0*/  LOP3.LUT R83, R131, R248.reuse, R12, 0x96, !PT ;  /* 0x000000f883537212 */ /* 0x080fe200078e960c */
[----:B------:R-:W-:Y:S01]  /*103c0*/  ST.E.U16 [R4.64+0x80], R119 ;  /* 0x0000807704007985 */ /* 0x000fe2000c101504 */
[----:B------:R-:W-:Y:S01]  /*103d0*/  LOP3.LUT R41, R65, R248, R34, 0x96, !PT ;  /* 0x000000f841297212 */ /* 0x000fe200078e9622 */
[----:B------:R-:W-:Y:S02]  /*103e0*/  IMAD.WIDE.U32 R12, R71, -0x326172a9, RZ ;  /* 0xcd9e8d57470c7825 */ /* 0x000fe400078e00ff */
[----:B------:R-:W-:Y:S02]  /*103f0*/  ST.E.U16 [R4.64+0x82], R118 ;  /* 0x0000827604007985 */ /* 0x000fe4000c101504 */
[----:B-1----:R-:W-:Y:S02]  /*10400*/  IMAD.WIDE.U32 R128, R68, -0x326172a9, RZ ;  /* 0xcd9e8d5744807825 */ /* 0x002fe400078e00ff */
[----:B------:R-:W-:Y:S01]  /*10410*/  ST.E.U16 [R10.64+0x80], R116 ;  /* 0x000080740a007985 */ /* 0x000fe2000c101504 */
[----:B------:R-:W-:Y:S01]  /*10420*/  LOP3.LUT R55, R15, R238, R102, 0x96, !PT ;  /* 0x000000ee0f377212 */ /* 0x000fe200078e9666 */
[----:B------:R-:W-:-:S02]  /*10430*/  IMAD.WIDE.U32 R56, R56, -0x326172a9, RZ ;  /* 0xcd9e8d5738387825 */ /* 0x000fc400078e00ff */
[----:B------:R-:W-:Y:S01]  /*10440*/  ST.E.U16 [R10.64+0x82], R117 ;  /* 0x000082750a007985 */ /* 0x000fe2000c101504 */
[----:B------:R-:W-:Y:S01]  /*10450*/  LOP3.LUT R66, R127, R248, R14, 0x96, !PT ;  /* 0x000000f87f427212 */ /* 0x000fe200078e960e */
[----:B------:R-:W-:Y:S02]  /*10460*/  IMAD.WIDE.U32 R72, R72, -0x326172a9, RZ ;  /* 0xcd9e8d5748487825 */ /* 0x000fe400078e00ff */
[----:B------:R-:W-:Y:S04]  /*10470*/  ST.E.U16 [R8.64+0x80], R54 ;  /* 0x0000803608007985 */ /* 0x000fe8000c101504 */
[----:B------:R-:W-:Y:S01]  /*10480*/  ST.E.U16 [R8.64+0x82], R53 ;  /* 0x0000823508007985 */ /* 0x000fe2000c101504 */
[----:B------:R-:W-:-:S03]  /*10490*/  IMAD.WIDE.U32 R14, R70, -0x326172a9, RZ ;  /* 0xcd9e8d57460e7825 */ /* 0x000fc600078e00ff */
[----:B------:R-:W-:Y:S01]  /*104a0*/  ST.E.U16 [R6.64+0x80], R52 ;  /* 0x0000803406007985 */ /* 0x000fe2000c101504 */
[----:B------:R-:W-:-:S03]  /*104b0*/  IMAD.WIDE.U32 R70, R41, -0x2daee0ad, RZ ;  /* 0xd2511f5329467825 */ /* 0x000fc600078e00ff */
[----:B------:R-:W-:Y:S01]  /*104c0*/  ST.E.U16 [R6.64+0x82], R51 ;  /* 0x0000823306007985 */ /* 0x000fe2000c101504 */
[----:B------:R-:W-:-:S03]  /*104d0*/  LOP3.LUT R121, R129, R248, R12, 0x96, !PT ;  /* 0x000000f881797212 */ /* 0x000fc600078e960c */
[----:B------:R-:W-:Y:S04]  /*104e0*/  ST.E.U16 [R4.64+0x90], R115 ;  /* 0x0000907304007985 */ /* 0x000fe8000c101504 */
[----:B------:R-:W-:Y:S01]  /*104f0*/  ST.E.U16 [R4.64+0x92], R114 ;  /* 0x0000927204007985 */ /* 0x000fe2000c101504 */
[----:B------:R-:W-:-:S03]  /*10500*/  LOP3.LUT R34, R57, R238, R168, 0x96, !PT ;  /* 0x000000ee39227212 */ /* 0x000fc600078e96a8 */
[----:B------:R-:W-:Y:S01]  /*10510*/  ST.E.U16 [R10.64+0x90], R112 ;  /* 0x000090700a007985 */ /* 0x000fe2000c101504 */
[----:B------:R-:W-:-:S03]  /*10520*/  LOP3.LUT R12, R73, R248, R56, 0x96, !PT ;  /* 0x000000f8490c7212 */ /* 0x000fc600078e9638 */
        /* <DEDUP_REMOVED lines=10> */
[----:B------:R-:W-:Y:S04]  /*105d0*/  ST.E.U16 [R10.64+0xa0], R109 ;  /* 0x0000a06d0a007985 */ /* 0x000fe8000c101504 */
[----:B------:R-:W-:Y:S01]  /*105e0*/  ST.E.U16 [R10.64+0xa2], R108 ;  /* 0x0000a26c0a007985 */ /* 0x000fe2000c101504 */
[----:B------:R-:W-:-:S03]  /*105f0*/  IMAD.WIDE.U32 R34, R34, -0x2daee0ad, RZ ;  /* 0xd2511f5322227825 */ /* 0x000fc600078e00ff */
[----:B------:R-:W-:Y:S01]  /*10600*/  ST.E.U16 [R8.64+0xa0], R46 ;  /* 0x0000a02e08007985 */ /* 0x000fe2000c101504 */
[----:B--2---:R-:W-:-:S03]  /*10610*/  IMAD.WIDE.U32 R58, R12, -0x2daee0ad, RZ ;  /* 0xd2511f530c3a7825 */ /* 0x004fc600078e00ff */
        /* <DEDUP_REMOVED lines=18> */
[----:B------:R-:W-:-:S03]  /*10740*/  IMAD.WIDE.U32 R122, R69, -0x326172a9, RZ ;  /* 0xcd9e8d57457a7825 */ /* 0x000fc600078e00ff */
[----:B------:R-:W-:Y:S01]  /*10750*/  ST.E.U16 [R6.64+0xc0], R28 ;  /* 0x0000c01c06007985 */ /* 0x000fe2000c101504 */
[----:B------:R-:W-:-:S03]  /*10760*/  LOP3.LUT R120, R13, R238, R168, 0x96, !PT ;  /* 0x000000ee0d787212 */ /* 0x000fc600078e96a8 */
[----:B------:R-:W-:Y:S01]  /*10770*/  ST.E.U16 [R6.64+0xc2], R27 ;  /* 0x0000c21b06007985 */ /* 0x000fe2000c101504 */
[----:B------:R-:W-:-:S03]  /*10780*/  LOP3.LUT R35, R35, R247, R74, 0x96, !PT ;  /* 0x000000f723237212 */ /* 0x000fc600078e964a */
[----:B------:R-:W-:Y:S01]  /*10790*/  ST.E.U16 [R4.64+0xd0], R97 ;  /* 0x0000d06104007985 */ /* 0x000fe2000c101504 */
[----:B------:R-:W-:-:S03]  /*107a0*/  IMAD.WIDE.U32 R12, R12, -0x326172a9, RZ ;  /* 0xcd9e8d570c0c7825 */ /* 0x000fc600078e00ff */
[----:B------:R-:W-:Y:S04]  /*107b0*/  ST.E.U16 [R4.64+0xd2], R96 ;  /* 0x0000d26004007985 */ /* 0x000fe8000c101504 */
[----:B------:R-:W-:Y:S04]  /*107c0*/  ST.E.U16 [R10.64+0xd0], R94 ;  /* 0x0000d05e0a007985 */ /* 0x000fe8000c101504 */
[----:B------:R-:W-:Y:S04]  /*107d0*/  ST.E.U16 [R10.64+0xd2], R95 ;  /* 0x0000d25f0a007985 */ /* 0x000fe8000c101504 */
[----:B------:R-:W-:Y:S04]  /*107e0*/  ST.E.U16 [R8.64+0xd0], R26 ;  /* 0x0000d01a08007985 */ /* 0x000fe8000c101504 */
[----:B------:R-:W-:Y:S01]  /*107f0*/  ST.E.U16 [R8.64+0xd2], R25 ;  /* 0x0000d21908007985 */ /* 0x000fe2000c101504 */
[----:B------:R-:W-:-:S03]  /*10800*/  IMAD.MOV.U32 R76, RZ, RZ, R205 ;  /* 0x000000ffff4c7224 */ /* 0x000fc600078e00cd */
[----:B------:R-:W-:Y:S04]  /*10810*/  ST.E.U16 [R6.64+0xd0], R24 ;  /* 0x0000d01806007985 */ /* 0x000fe8000c101504 */
[----:B------:R-:W-:Y:S01]  /*10820*/  ST.E.U16 [R6.64+0xd2], R23 ;  /* 0x0000d21706007985 */ /* 0x000fe2000c101504 */
[----:B------:R-:W-:-:S03]  /*10830*/  LOP3.LUT R69, R15, R238, R168, 0x96, !PT ;  /* 0x000000ee0f457212 */ /* 0x000fc600078e96a8 */
[----:B------:R-:W-:Y:S01]  /*10840*/  ST.E.U16 [R4.64+0xe0], R93 ;  /* 0x0000e05d04007985 */ /* 0x000fe2000c101504 */
[----:B------:R-:W-:-:S03]  /*10850*/  LOP3.LUT R68, R123, R248, R14, 0x96, !PT ;  /* 0x000000f87b447212 */ /* 0x000fc600078e960e */
[----:B------:R-:W-:Y:S01]  /*10860*/  ST.E.U16 [R4.64+0xe2], R92 ;  /* 0x0000e25c04007985 */ /* 0x000fe2000c101504 */
[----:B------:R-:W-:-:S03]  /*10870*/  IMAD.SHL.U32 R205, R0, 0x2, RZ ;  /* 0x0000000200cd7824 */ /* 0x000fc600078e00ff */
[----:B------:R-:W-:Y:S01]  /*10880*/  ST.E.U16 [R10.64+0xe0], R91 ;  /* 0x0000e05b0a007985 */ /* 0x000fe2000c101504 */
[----:B------:R-:W-:-:S03]  /*10890*/  IMAD.WIDE.U32 R14, R35, -0x326172a9, RZ ;  /* 0xcd9e8d57230e7825 */ /* 0x000fc600078e00ff */
[----:B------:R-:W-:Y:S04]  /*108a0*/  ST.E.U16 [R10.64+0xe2], R90 ;  /* 0x0000e25a0a007985 */ /* 0x000fe8000c101504 */
[----:B------:R-:W-:Y:S04]  /*108b0*/  ST.E.U16 [R8.64+0xe0], R22 ;  /* 0x0000e01608007985 */ /* 0x000fe8000c101504 */
[----:B------:R-:W-:Y:S01]  /*108c0*/  ST.E.U16 [R8.64+0xe2], R21 ;  /* 0x0000e21508007985 */ /* 0x000fe2000c101504 */
[----:B------:R-:W-:-:S03]  /*108d0*/  IMAD.MOV.U32 R77, RZ, RZ, R206 ;  /* 0x000000ffff4d7224 */ /* 0x000fc600078e00ce */
[----:B------:R1:W-:Y:S01]  /*108e0*/  ST.E.U16 [R6.64+0xe2], R2 ;  /* 0x0000e20206007985 */ /* 0x0003e2000c101504 */
[----:B------:R-:W-:Y:S01]  /*108f0*/  IMAD R206, R3, 0x2, R205 ;  /* 0x0000000203ce7824 */ /* 0x000fe200078e02cd */
[C---:B------:R-:W-:Y:S02]  /*10900*/  LOP3.LUT R3, R12.reuse, 0xff, RZ, 0xc0, !PT ;  /* 0x000000ff0c037812 */ /* 0x040fe400078ec0ff */
[----:B------:R-:W-:Y:S01]  /*10910*/  LOP3.LUT R0, R13, R249, R14, 0x96, !PT ;  /* 0x000000f90d007212 */ /* 0x000fe200078e960e */
[----:B------:R2:W-:Y:S01]  /*10920*/  ST.E.U16 [R6.64+0xe0], R16 ;  /* 0x0000e01006007985 */ /* 0x0005e2000c101504 */
[----:B------:R-:W-:Y:S01]  /*10930*/  IMAD.MOV.U32 R136, RZ, RZ, R144 ;  /* 0x000000ffff887224 */ /* 0x000fe200078e0090 */
[----:B------:R-:W-:Y:S02]  /*10940*/  PRMT R144, R217, 0x7054, R217 ;  /* 0x00007054d9907816 */ /* 0x000fe400000000d9 */
[----:B------:R-:W-:Y:S04]  /*10950*/  ST.E.U16 [R4.64+0xf0], R89 ;  /* 0x0000f05904007985 */ /* 0x000fe8000c101504 */
[----:B------:R-:W-:Y:S01]  /*10960*/  ST.E.U16 [R4.64+0xf2], R88 ;  /* 0x0000f25804007985 */ /* 0x000fe2000c101504 */
[----:B-1----:R-:W-:-:S04]  /*10970*/  LOP3.LUT R2, R12, 0xffff, RZ, 0xc0, !PT ;  /* 0x0000ffff0c027812 */ /* 0x002fc800078ec0ff */
[----:B------:R-:W-:Y:S01]  /*10980*/  SHF.R.U32.HI R2, RZ, 0x8, R2 ;  /* 0x00000008ff027819 */ /* 0x000fe20000011602 */
[----:B------:R-:W-:Y:S03]  /*10990*/  ST.E.U16 [R10.64+0xf0], R87 ;  /* 0x0000f0570a007985 */ /* 0x000fe6000c101504 */
[----:B------:R-:W-:Y:S02]  /*109a0*/  PRMT R13, R3, 0x5410, R2 ;  /* 0x00005410030d7816 */ /* 0x000fe40000000002 */
[----:B------:R-:W-:Y:S01]  /*109b0*/  SHF.R.U32.HI R3, RZ, 0x10, R0 ;  /* 0x00000010ff037819 */ /* 0x000fe20000011600 */
[----:B------:R-:W-:Y:S01]  /*109c0*/  ST.E.U16 [R10.64+0xf2], R86 ;  /* 0x0000f2560a007985 */ /* 0x000fe2000c101504 */
[----:B------:R-:W-:Y:S02]  /*109d0*/  LOP3.LUT R22, R15, R246, R72, 0x96, !PT ;  /* 0x000000f60f167212 */ /* 0x000fe400078e9648 */
[----:B------:R-:W-:Y:S01]  /*109e0*/  LOP3.LUT R2, R0, 0xffff, RZ, 0xc0, !PT ;  /* 0x0000ffff00027812 */ /* 0x000fe200078ec0ff */
[----:B------:R-:W-:Y:S01]  /*109f0*/  ST.E.U16 [R8.64+0xf0], R20 ;  /* 0x0000f01408007985 */ /* 0x000fe2000c101504 */
[----:B--2---:R-:W-:-:S02]  /*10a00*/  SHF.R.U32.HI R16, RZ, 0x18, R0 ;  /* 0x00000018ff107819 */ /* 0x004fc40000011600 */
[----:B------:R-:W-:Y:S01]  /*10a10*/  LOP3.LUT R14, R3, 0xff, RZ, 0xc0, !PT ;  /* 0x000000ff030e7812 */ /* 0x000fe200078ec0ff */
[----:B------:R-:W-:Y:S01]  /*10a20*/  ST.E.U16 [R8.64+0xf2], R19 ;  /* 0x0000f21308007985 */ /* 0x000fe2000c101504 */
[----:B------:R-:W-:-:S03]  /*10a30*/  SHF.R.U32.HI R15, RZ, 0x10, R12 ;  /* 0x00000010ff0f7819 */ /* 0x000fc6000001160c */
[----:B------:R1:W-:Y:S01]  /*10a40*/  ST.E.U16 [R6.64+0xf2], R17 ;  /* 0x0000f21106007985 */ /* 0x0003e2000c101504 */
[----:B------:R-:W-:-:S03]  /*10a50*/  SHF.R.U32.HI R2, RZ, 0x8, R2 ;  /* 0x00000008ff027819 */ /* 0x000fc60000011602 */
[----:B------:R2:W-:Y:S04]  /*10a60*/  ST.E.U16 [R6.64+0xf0], R18 ;  /* 0x0000f01206007985 */ /* 0x0005e8000c101504 */
[----:B------:R-:W3:Y:S04]  /*10a70*/  LDSM.16.MT88.4 R24, [R205+0x4000] ;  /* 0x00400000cd18783b */ /* 0x000ee80000004200 */
[----:B------:R-:W4:Y:S01]  /*10a80*/  LDSM.16.MT88.4 R28, [R206+0x4000] ;  /* 0x00400000ce1c783b */ /* 0x000f220000004200 */
[----:B------:R-:W-:Y:S01]  /*10a90*/  LOP3.LUT R15, R15, 0xff, RZ, 0xc0, !PT ;  /* 0x000000ff0f0f7812 */ /* 0x000fe200078ec0ff */
[----:B------:R-:W-:Y:S01]  /*10aa0*/  IMAD.WIDE.U32 R80, R63, -0x2daee0ad, RZ ;  /* 0xd2511f533f507825 */ /* 0x000fe200078e00ff */
[----:B------:R-:W-:Y:S01]  /*10ab0*/  LOP3.LUT R82, R57, R247, R82, 0x96, !PT ;  /* 0x000000f739527212 */ /* 0x000fe200078e9652 */
[----:B------:R-:W-:Y:S01]  /*10ac0*/  LDSM.16.MT88.4 R32, [R206+0x4400] ;  /* 0x00440000ce20783b */ /* 0x000fe20000004200 */
[----:B-1----:R-:W-:-:S02]  /*10ad0*/  SHF.R.U32.HI R17, RZ, 0x18, R12 ;  /* 0x00000018ff117819 */ /* 0x002fc4000001160c */
[----:B------:R-:W-:Y:S01]  /*10ae0*/  LOP3.LUT R12, R0, 0xff, RZ, 0xc0, !PT ;  /* 0x000000ff000c7812 */ /* 0x000fe200078ec0ff */
[--C-:B------:R-:W-:Y:S01]  /*10af0*/  HSET2.LE.AND R0, R13, R144.reuse, PT ;  /* 0x000000900d007233 */ /* 0x100fe20003803000 */
[----:B------:R-:W-:Y:S02]  /*10b00*/  PRMT R13, R14, 0x5410, R16 ;  /* 0x000054100e0d7816 */ /* 0x000fe40000000010 */
[----:B------:R-:W-:Y:S01]  /*10b10*/  PRMT R12, R12, 0x5410, R2 ;  /* 0x000054100c0c7816 */ /* 0x000fe20000000002 */
[----:B------:R-:W-:Y:S01]  /*10b20*/  IMAD.WIDE.U32 R2, R55, -0x326172a9, RZ ;  /* 0xcd9e8d5737027825 */ /* 0x000fe200078e00ff */
[----:B------:R-:W-:Y:S01]  /*10b30*/  LOP3.LUT R14, R153, R0, RZ, 0xc0, !PT ;  /* 0x00000000990e7212 */ /* 0x000fe200078ec0ff */
[----:B------:R-:W-:-:S03]  /*10b40*/  HSET2.LE.AND R0, R13, R144, PT ;  /* 0x000000900d007233 */ /* 0x000fc60003803000 */
[----:B------:R-:W-:Y:S02]  /*10b50*/  LOP3.LUT R16, R2, 0xffff, RZ, 0xc0, !PT ;  /* 0x0000ffff02107812 */ /* 0x000fe400078ec0ff */
[----:B------:R-:W-:Y:S02]  /*10b60*/  LOP3.LUT R13, R154, R0, RZ, 0xc0, !PT ;  /* 0x000000009a0d7212 */ /* 0x000fe400078ec0ff */
[----:B------:R-:W-:Y:S02]  /*10b70*/  LOP3.LUT R0, R3, R249, R40, 0x96, !PT ;  /* 0x000000f903007212 */ /* 0x000fe400078e9628 */
[----:B------:R-:W-:Y:S02]  /*10b80*/  PRMT R15, R15, 0x5410, R17 ;  /* 0x000054100f0f7816 */ /* 0x000fe40000000011 */
[----:B------:R-:W-:Y:S02]  /*10b90*/  LOP3.LUT R17, R2, 0xff, RZ, 0xc0, !PT ;  /* 0x000000ff02117812 */ /* 0x000fe400078ec0ff */
[----:B------:R-:W-:-:S02]  /*10ba0*/  SHF.R.U32.HI R16, RZ, 0x8, R16 ;  /* 0x00000008ff107819 */ /* 0x000fc40000011610 */
[--C-:B------:R-:W-:Y:S02]  /*10bb0*/  SHF.R.U32.HI R20, RZ, 0x10, R2.reuse ;  /* 0x00000010ff147819 */ /* 0x100fe40000011602 */
[----:B------:R-:W-:Y:S02]  /*10bc0*/  SHF.R.U32.HI R21, RZ, 0x18, R2 ;  /* 0x00000018ff157819 */ /* 0x000fe40000011602 */
[----:B------:R-:W-:Y:S02]  /*10bd0*/  LOP3.LUT R2, R0, 0xffff, RZ, 0xc0, !PT ;  /* 0x0000ffff00027812 */ /* 0x000fe400078ec0ff */
[----:B------:R-:W-:Y:S02]  /*10be0*/  SHF.R.U32.HI R3, RZ, 0x10, R0 ;  /* 0x00000010ff037819 */ /* 0x000fe40000011600 */
[----:B------:R-:W-:Y:S02]  /*10bf0*/  PRMT R16, R17, 0x5410, R16 ;  /* 0x0000541011107816 */ /* 0x000fe40000000010 */
[----:B------:R-:W-:-:S02]  /*10c00*/  SHF.R.U32.HI R17, RZ, 0x8, R2 ;  /* 0x00000008ff117819 */ /* 0x000fc40000011602 */
[----:B------:R-:W-:Y:S02]  /*10c10*/  LOP3.LUT R20, R20, 0xff, RZ, 0xc0, !PT ;  /* 0x000000ff14147812 */ /* 0x000fe400078ec0ff */
[----:B--2---:R-:W-:Y:S02]  /*10c20*/  SHF.R.U32.HI R18, RZ, 0x18, R0 ;  /* 0x00000018ff127819 */ /* 0x004fe40000011600 */
[----:B------:R-:W-:Y:S02]  /*10c30*/  LOP3.LUT R2, R3, 0xff, RZ, 0xc0, !PT ;  /* 0x000000ff03027812 */ /* 0x000fe400078ec0ff */
[----:B------:R-:W-:Y:S01]  /*10c40*/  LOP3.LUT R19, R0, 0xff, RZ, 0xc0, !PT ;  /* 0x000000ff00137812 */ /* 0x000fe200078ec0ff */
[--C-:B------:R-:W-:Y:S01]  /*10c50*/  HSET2.LE.AND R0, R16, R144.reuse, PT ;  /* 0x0000009010007233 */ /* 0x100fe20003803000 */
[----:B------:R-:W-:Y:S02]  /*10c60*/  PRMT R3, R20, 0x5410, R21 ;  /* 0x0000541014037816 */ /* 0x000fe40000000015 */
[----:B------:R-:W-:Y:S01]  /*10c70*/  PRMT R2, R2, 0x5410, R18 ;  /* 0x0000541002027816 */ /* 0x000fe20000000012 */
[----:B------:R-:W-:-:S02]  /*10c80*/  HSET2.LE.AND R15, R15, R144, PT ;  /* 0x000000900f0f7233 */ /* 0x000fc40003803000 */
[--C-:B------:R-:W-:Y:S01]  /*10c90*/  HSET2.LE.AND R12, R12, R144.reuse, PT ;  /* 0x000000900c0c7233 */ /* 0x100fe20003803000 */
[----:B------:R-:W-:Y:S01]  /*10ca0*/  PRMT R16, R19, 0x5410, R17 ;  /* 0x0000541013107816 */ /* 0x000fe20000000011 */
[--C-:B------:R-:W-:Y:S01]  /*10cb0*/  HSET2.LE.AND R17, R2, R144.reuse, PT ;  /* 0x0000009002117233 */ /* 0x100fe20003803000 */
[----:B------:R-:W-:Y:S01]  /*10cc0*/  LOP3.LUT R18, R210, R0, RZ, 0xc0, !PT ;  /* 0x00000000d2127212 */ /* 0x000fe200078ec0ff */
[----:B------:R-:W-:Y:S01]  /*10cd0*/  HSET2.LE.AND R0, R3, R144, PT ;  /* 0x0000009003007233 */ /* 0x000fe20003803000 */
[----:B------:R-:W-:Y:S01]  /*10ce0*/  IMAD.WIDE.U32 R2, R22, -0x2daee0ad, RZ ;  /* 0xd2511f5316027825 */ /* 0x000fe200078e00ff */
[----:B------:R-:W-:Y:S02]  /*10cf0*/  LOP3.LUT R15, R152, R15, RZ, 0xc0, !PT ;  /* 0x0000000f980f7212 */ /* 0x000fe400078ec0ff */
[----:B------:R-:W-:Y:S02]  /*10d00*/  LOP3.LUT R12, R155, R12, RZ, 0xc0, !PT ;  /* 0x0000000c9b0c7212 */ /* 0x000fe400078ec0ff */
[----:B------:R-:W-:-:S02]  /*10d10*/  LOP3.LUT R19, R196, R0, RZ, 0xc0, !PT ;  /* 0x00000000c4137212 */ /* 0x000fc400078ec0ff */
[----:B------:R-:W-:-:S03]  /*10d20*/  LOP3.LUT R0, R2, 0xffff, RZ, 0xc0, !PT ;  /* 0x0000ffff02007812 */ /* 0x000fc600078ec0ff */
[----:B---3--:R-:W-:Y:S01]  /*10d30*/  HMMA.16816.F32.BF16 R48, R12, R24, RZ ;  /* 0x000000180c30723c */ /* 0x008fe200000418ff */
[----:B------:R-:W-:-:S07]  /*10d40*/  LOP3.LUT R20, R2, 0xff, RZ, 0xc0, !PT ;  /* 0x000000ff02147812 */ /* 0x000fce00078ec0ff */
[C---:B----4-:R-:W-:Y:S08]  /*10d50*/  HMMA.16816.F32.BF16 R60, R12.reuse, R28, RZ ;  /* 0x0000001c0c3c723c */ /* 0x050ff000000418ff */
[C---:B------:R-:W-:Y:S08]  /*10d60*/  HMMA.16816.F32.BF16 R44, R12.reuse, R26, RZ ;  /* 0x0000001a0c2c723c */ /* 0x040ff000000418ff */
[----:B------:R-:W-:Y:S07]  /*10d70*/  HMMA.16816.F32.BF16 R52, R12, R30, RZ ;  /* 0x0000001e0c34723c */ /* 0x000fee00000418ff */
[----:B------:R-:W-:-:S02]  /*10d80*/  SHF.R.U32.HI R12, RZ, 0x8, R0 ;  /* 0x00000008ff0c7819 */ /* 0x000fc40000011600 */
[----:B------:R-:W-:Y:S02]  /*10d90*/  LOP3.LUT R0, R3, R243, R58, 0x96, !PT ;  /* 0x000000f303007212 */ /* 0x000fe400078e963a */
[--C-:B------:R-:W-:Y:S02]  /*10da0*/  SHF.R.U32.HI R3, RZ, 0x10, R2.reuse ;  /* 0x00000010ff037819 */ /* 0x100fe40000011602 */
[----:B------:R-:W-:Y:S02]  /*10db0*/  SHF.R.U32.HI R15, RZ, 0x18, R2 ;  /* 0x00000018ff0f7819 */ /* 0x000fe40000011602 */
[----:B------:R-:W-:Y:S02]  /*10dc0*/  LOP3.LUT R2, R0, 0xffff, RZ, 0xc0, !PT ;  /* 0x0000ffff00027812 */ /* 0x000fe400078ec0ff */
[----:B------:R-:W-:Y:S02]  /*10dd0*/  PRMT R14, R20, 0x5410, R12 ;  /* 0x00005410140e7816 */ /* 0x000fe4000000000c */
[----:B------:R-:W-:-:S02]  /*10de0*/  LOP3.LUT R3, R3, 0xff, RZ, 0xc0, !PT ;  /* 0x000000ff03037812 */ /* 0x000fc400078ec0ff */
[----:B------:R-:W-:Y:S02]  /*10df0*/  SHF.R.U32.HI R12, RZ, 0x10, R0 ;  /* 0x00000010ff0c7819 */ /* 0x000fe40000011600 */
[----:B------:R-:W-:Y:S02]  /*10e00*/  LOP3.LUT R20, R0, 0xff, RZ, 0xc0, !PT ;  /* 0x000000ff00147812 */ /* 0x000fe400078ec0ff */
[----:B------:R-:W-:Y:S02]  /*10e10*/  SHF.R.U32.HI R13, RZ, 0x8, R2 ;  /* 0x00000008ff0d7819 */ /* 0x000fe40000011602 */
[----:B------:R-:W-:Y:S02]  /*10e20*/  PRMT R2, R3, 0x5410, R15 ;  /* 0x0000541003027816 */ /* 0x000fe4000000000f */
[----:B------:R-:W-:Y:S02]  /*10e30*/  SHF.R.U32.HI R21, RZ, 0x18, R0 ;  /* 0x00000018ff157819 */ /* 0x000fe40000011600 */
[----:B------:R-:W-:-:S02]  /*10e40*/  LOP3.LUT R12, R12, 0xff, RZ, 0xc0, !PT ;  /* 0x000000ff0c0c7812 */ /* 0x000fc400078ec0ff */
[----:B------:R-:W-:Y:S01]  /*10e50*/  PRMT R3, R20, 0x5410, R13 ;  /* 0x0000541014037816 */ /* 0x000fe2000000000d */
[--C-:B------:R-:W-:Y:S01]  /*10e60*/  HSET2.LE.AND R0, R14, R144.reuse, PT ;  /* 0x000000900e007233 */ /* 0x100fe20003803000 */
[----:B------:R-:W-:Y:S01]  /*10e70*/  PRMT R12, R12, 0x5410, R21 ;  /* 0x000054100c0c7816 */ /* 0x000fe20000000015 */
[--C-:B------:R-:W-:Y:S01]  /*10e80*/  HSET2.LE.AND R2, R2, R144.reuse, PT ;  /* 0x0000009002027233 */ /* 0x100fe20003803000 */
[----:B------:R-:W-:Y:S01]  /*10e90*/  LOP3.LUT R57, R41, R246, R64, 0x96, !PT ;  /* 0x000000f629397212 */ /* 0x000fe200078e9640 */
[--C-:B------:R-:W-:Y:S01]  /*10ea0*/  HSET2.LE.AND R3, R3, R144.reuse, PT ;  /* 0x0000009003037233 */ /* 0x100fe20003803000 */
[----:B------:R-:W1:Y:S01]  /*10eb0*/  LDSM.16.MT88.4 R40, [R205+0x4400] ;  /* 0x00440000cd28783b */ /* 0x000e620000004200 */
[--C-:B------:R-:W-:Y:S01]  /*10ec0*/  HSET2.LE.AND R16, R16, R144.reuse, PT ;  /* 0x0000009010107233 */ /* 0x100fe20003803000 */
[----:B------:R-:W-:Y:S01]  /*10ed0*/  LOP3.LUT R14, R156, R0, RZ, 0xc0, !PT ;  /* 0x000000009c0e7212 */ /* 0x000fe200078ec0ff */
[----:B------:R-:W-:Y:S01]  /*10ee0*/  HSET2.LE.AND R0, R12, R144, PT ;  /* 0x000000900c007233 */ /* 0x000fe20003803000 */
[----:B------:R-:W-:-:S02]  /*10ef0*/  LOP3.LUT R15, R157, R2, RZ, 0xc0, !PT ;  /* 0x000000029d0f7212 */ /* 0x000fc400078ec0ff */
[----:B------:R-:W-:Y:S01]  /*10f00*/  LOP3.LUT R12, R158, R3, RZ, 0xc0, !PT ;  /* 0x000000039e0c7212 */ /* 0x000fe200078ec0ff */
[----:B------:R-:W-:Y:S01]  /*10f10*/  IMAD.WIDE.U32 R2, R57, -0x2daee0ad, RZ ;  /* 0xd2511f5339027825 */ /* 0x000fe200078e00ff */
[----:B------:R-:W-:Y:S02]  /*10f20*/  LOP3.LUT R16, R209, R16, RZ, 0xc0, !PT ;  /* 0x00000010d1107212 */ /* 0x000fe400078ec0ff */
[----:B------:R-:W-:Y:S01]  /*10f30*/  LOP3.LUT R17, R208, R17, RZ, 0xc0, !PT ;  /* 0x00000011d0117212 */ /* 0x000fe200078ec0ff */
[----:B------:R-:W-:Y:S01]  /*10f40*/  IMAD.WIDE.U32 R90, R66, -0x2daee0ad, RZ ;  /* 0xd2511f53425a7825 */ /* 0x000fe200078e00ff */
[----:B------:R-:W-:Y:S02]  /*10f50*/  LOP3.LUT R13, R160, R0, RZ, 0xc0, !PT ;  /* 0x00000000a00d7212 */ /* 0x000fe400078ec0ff */
[----:B------:R-:W-:Y:S01]  /*10f60*/  LOP3.LUT R0, R2, 0xffff, RZ, 0xc0, !PT ;  /* 0x0000ffff02007812 */ /* 0x000fe200078ec0ff */
[----:B------:R-:W-:Y:S01]  /*10f70*/  IMAD.MOV.U32 R137, RZ, RZ, R76 ;  /* 0x000000ffff897224 */ /* 0x000fe200078e004c */
[----:B------:R-:W-:Y:S01]  /*10f80*/  LOP3.LUT R123, R81, R247, R84, 0x96, !PT ;  /* 0x000000f7517b7212 */ /* 0x000fe200078e9654 */
[----:B------:R-:W-:Y:S01]  /*10f90*/  IMAD.MOV.U32 R132, RZ, RZ, R77 ;  /* 0x000000ffff847224 */ /* 0x000fe200078e004d */
[----:B------:R-:W-:Y:S01]  /*10fa0*/  LOP3.LUT R81, R91, R244, R56, 0x96, !PT ;  /* 0x000000f45b517212 */ /* 0x000fe200078e9638 */
[----:B------:R-:W-:Y:S01]  /*10fb0*/  HMMA.16816.F32.BF16 R64, R16, R24, RZ ;  /* 0x000000181040723c */ /* 0x000fe200000418ff */
[----:B------:R-:W-:-:S07]  /*10fc0*/  IMAD.WIDE.U32 R20, R69, -0x2daee0ad, RZ ;  /* 0xd2511f5345147825 */ /* 0x000fce00078e00ff */
[----:B------:R-:W-:Y:S01]  /*10fd0*/  HMMA.16816.F32.BF16 R76, R16, R26, RZ ;  /* 0x0000001a104c723c */ /* 0x000fe200000418ff */
[----:B------:R-:W-:Y:S02]  /*10fe0*/  LOP3.LUT R23, R21, R247, R124, 0x96, !PT ;  /* 0x000000f715177212 */ /* 0x000fe400078e967c */
[----:B------:R-:W-:-:S05]  /*10ff0*/  SHF.R.U32.HI R21, RZ, 0x18, R2 ;  /* 0x00000018ff157819 */ /* 0x000fca0000011602 */
[C---:B------:R-:W-:Y:S08]  /*11000*/  HMMA.16816.F32.BF16 R24, R16.reuse, R28, RZ ;  /* 0x0000001c1018723c */ /* 0x040ff000000418ff */
[----:B------:R-:W-:Y:S01]  /*11010*/  HMMA.16816.F32.BF16 R56, R16, R30, RZ ;  /* 0x0000001e1038723c */ /* 0x000fe200000418ff */
[----:B------:R-:W-:Y:S01]  /*11020*/  IMAD.WIDE.U32 R88, R68, -0x2daee0ad, RZ ;  /* 0xd2511f5344587825 */ /* 0x000fe200078e00ff */
[----:B------:R-:W-:Y:S05]  /*11030*/  LDSM.16.MT88.4 R28, [R205+0x4800] ;  /* 0x00480000cd1c783b */ /* 0x000fea0000004200 */
[----:B------:R-:W-:-:S02]  /*11040*/  SHF.R.U32.HI R16, RZ, 0x8, R0 ;  /* 0x00000008ff107819 */ /* 0x000fc40000011600 */
[----:B------:R-:W-:Y:S02]  /*11050*/  LOP3.LUT R0, R3, R243, R70, 0x96, !PT ;  /* 0x000000f303007212 */ /* 0x000fe400078e9646 */
[----:B------:R-:W-:Y:S02]  /*11060*/  LOP3.LUT R17, R2, 0xff, RZ, 0xc0, !PT ;  /* 0x000000ff02117812 */ /* 0x000fe400078ec0ff */
[----:B------:R-:W-:Y:S02]  /*11070*/  SHF.R.U32.HI R3, RZ, 0x10, R2 ;  /* 0x00000010ff037819 */ /* 0x000fe40000011602 */
[----:B------:R-:W-:Y:S02]  /*11080*/  LOP3.LUT R2, R0, 0xffff, RZ, 0xc0, !PT ;  /* 0x0000ffff00027812 */ /* 0x000fe400078ec0ff */
[----:B------:R-:W-:Y:S02]  /*11090*/  PRMT R18, R17, 0x5410, R16 ;  /* 0x0000541011127816 */ /* 0x000fe40000000010 */
[----:B------:R-:W-:-:S02]  /*110a0*/  LOP3.LUT R3, R3, 0xff, RZ, 0xc0, !PT ;  /* 0x000000ff03037812 */ /* 0x000fc400078ec0ff */
[----:B------:R-:W-:Y:S02]  /*110b0*/  SHF.R.U32.HI R16, RZ, 0x10, R0 ;  /* 0x00000010ff107819 */ /* 0x000fe40000011600 */
[----:B------:R-:W-:Y:S02]  /*110c0*/  SHF.R.U32.HI R17, RZ, 0x8, R2 ;  /* 0x00000008ff117819 */ /* 0x000fe40000011602 */
[----:B------:R-:W-:Y:S02]  /*110d0*/  PRMT R2, R3, 0x5410, R21 ;  /* 0x0000541003027816 */ /* 0x000fe40000000015 */
[----:B------:R-:W-:Y:S02]  /*110e0*/  SHF.R.U32.HI R19, RZ, 0x18, R0 ;  /* 0x00000018ff137819 */ /* 0x000fe40000011600 */
[----:B------:R-:W-:Y:S02]  /*110f0*/  LOP3.LUT R16, R16, 0xff, RZ, 0xc0, !PT ;  /* 0x000000ff10107812 */ /* 0x000fe400078ec0ff */
[----:B------:R-:W-:-:S02]  /*11100*/  LOP3.LUT R22, R89, R244, R20, 0x96, !PT ;  /* 0x000000f459167212 */ /* 0x000fc400078e9614 */
        /* <DEDUP_REMOVED lines=9> */
[----:B------:R-:W-:-:S03]  /*111a0*/  HSET2.LE.AND R16, R17, R144, PT ;  /* 0x0000009011107233 */ /* 0x000fc60003803000 */
[----:B------:R-:W-:Y:S01]  /*111b0*/  IMAD.WIDE.U32 R2, R22, -0x326172a9, RZ ;  /* 0xcd9e8d5716027825 */ /* 0x000fe200078e00ff */
[----:B------:R-:W-:Y:S01]  /*111c0*/  LOP3.LUT R17, R204, R0, RZ, 0xc0, !PT ;  /* 0x00000000cc117212 */ /* 0x000fe200078ec0ff */
[----:B-1----:R-:W-:Y:S03]  /*111d0*/  HMMA.16816.F32.BF16 R68, R12, R40, R48 ;  /* 0x000000280c44723c */ /* 0x002fe60000041830 */
[----:B------:R-:W-:Y:S02]  /*111e0*/  LOP3.LUT R0, R3, R249, R20, 0x96, !PT ;  /* 0x000000f903007212 */ /* 0x000fe400078e9614 */
[----:B------:R-:W-:-:S03]  /*111f0*/  LOP3.LUT R3, R2, 0xffff, RZ, 0xc0, !PT ;  /* 0x0000ffff02037812 */ /* 0x000fc600078ec0ff */
[----:B------:R-:W-:Y:S01]  /*11200*/  HMMA.16816.F32.BF16 R72, R12, R32, R60 ;  /* 0x000000200c48723c */ /* 0x000fe2000004183c */
[--C-:B------:R-:W-:Y:S02]  /*11210*/  SHF.R.U32.HI R20, RZ, 0x10, R2.reuse ;  /* 0x00000010ff147819 */ /* 0x100fe40000011602 */
[----:B------:R-:W-:-:S05]  /*11220*/  SHF.R.U32.HI R22, RZ, 0x18, R2 ;  /* 0x00000018ff167819 */ /* 0x000fca0000011602 */
[C---:B------:R-:W-:Y:S01]  /*11230*/  HMMA.16816.F32.BF16 R60, R12.reuse, R42, R44 ;  /* 0x0000002a0c3c723c */ /* 0x040fe2000004182c */
[----:B------:R-:W-:Y:S01]  /*11240*/  LOP3.LUT R16, R207, R16, RZ, 0xc0, !PT ;  /* 0x00000010cf107212 */ /* 0x000fe200078ec0ff */
[----:B------:R-:W1:Y:S06]  /*11250*/  LDSM.16.MT88.4 R44, [R206+0x4800] ;  /* 0x00480000ce2c783b */ /* 0x000e6c0000004200 */
[----:B------:R-:W-:Y:S07]  /*11260*/  HMMA.16816.F32.BF16 R48, R12, R34, R52 ;  /* 0x000000220c30723c */ /* 0x000fee0000041834 */
[----:B------:R-:W-:-:S02]  /*11270*/  LOP3.LUT R15, R2, 0xff, RZ, 0xc0, !PT ;  /* 0x000000ff020f7812 */ /* 0x000fc400078ec0ff */
[C---:B------:R-:W-:Y:S02]  /*11280*/  LOP3.LUT R2, R0.reuse, 0xffff, RZ, 0xc0, !PT ;  /* 0x0000ffff00027812 */ /* 0x040fe400078ec0ff */
[----:B------:R-:W-:Y:S02]  /*11290*/  SHF.R.U32.HI R14, RZ, 0x8, R3 ;  /* 0x00000008ff0e7819 */ /* 0x000fe40000011603 */
[----:B------:R-:W-:Y:S02]  /*112a0*/  SHF.R.U32.HI R3, RZ, 0x10, R0 ;  /* 0x00000010ff037819 */ /* 0x000fe40000011600 */
[----:B------:R-:W-:Y:S02]  /*112b0*/  SHF.R.U32.HI R12, RZ, 0x8, R2 ;  /* 0x00000008ff0c7819 */ /* 0x000fe40000011602 */
[----:B------:R-:W-:Y:S02]  /*112c0*/  LOP3.LUT R13, R0, 0xff, RZ, 0xc0, !PT ;  /* 0x000000ff000d7812 */ /* 0x000fe400078ec0ff */
[----:B------:R-:W-:-:S02]  /*112d0*/  SHF.R.U32.HI R2, RZ, 0x18, R0 ;  /* 0x00000018ff027819 */ /* 0x000fc40000011600 */
[----:B------:R-:W-:Y:S02]  /*112e0*/  LOP3.LUT R0, R3, 0xff, RZ, 0xc0, !PT ;  /* 0x000000ff03007812 */ /* 0x000fe400078ec0ff */
[----:B------:R-:W-:Y:S02]  /*112f0*/  PRMT R3, R13, 0x5410, R12 ;  /* 0x000054100d037816 */ /* 0x000fe4000000000c */
[----:B------:R-:W-:Y:S02]  /*11300*/  PRMT R14, R15, 0x5410, R14 ;  /* 0x000054100f0e7816 */ /* 0x000fe4000000000e */
[----:B------:R-:W-:Y:S02]  /*11310*/  PRMT R2, R0, 0x5410, R2 ;  /* 0x0000541000027816 */ /* 0x000fe40000000002 */
[----:B------:R-:W-:Y:S01]  /*11320*/  LOP3.LUT R15, R20, 0xff, RZ, 0xc0, !PT ;  /* 0x000000ff140f7812 */ /* 0x000fe200078ec0ff */
[--C-:B------:R-:W-:Y:S02]  /*11330*/  HSET2.LE.AND R0, R3, R144.reuse, PT ;  /* 0x0000009003007233 */ /* 0x100fe40003803000 */
[--C-:B------:R-:W-:Y:S01]  /*11340*/  HSET2.LE.AND R2, R2, R144.reuse, PT ;  /* 0x0000009002027233 */ /* 0x100fe20003803000 */
[----:B------:R-:W-:Y:S01]  /*11350*/  PRMT R15, R15, 0x5410, R22 ;  /* 0x000054100f0f7816 */ /* 0x000fe20000000016 */
[--C-:B------:R-:W-:Y:S01]  /*11360*/  HSET2.LE.AND R3, R14, R144.reuse, PT ;  /* 0x000000900e037233 */ /* 0x100fe20003803000 */
[----:B------:R-:W-:Y:S01]  /*11370*/  LOP3.LUT R12, R165, R0, RZ, 0xc0, !PT ;  /* 0x00000000a50c7212 */ /* 0x000fe200078ec0ff */
[----:B------:R-:W-:Y:S01]  /*11380*/  HMMA.16816.F32.BF16 R84, R16, R32, R24 ;  /* 0x000000201054723c */ /* 0x000fe20000041818 */
[----:B------:R-:W-:Y:S01]  /*11390*/  LOP3.LUT R13, R164, R2, RZ, 0xc0, !PT ;  /* 0x00000002a40d7212 */ /* 0x000fe200078ec0ff */
[----:B------:R-:W-:Y:S01]  /*113a0*/  HSET2.LE.AND R0, R15, R144, PT ;  /* 0x000000900f007233 */ /* 0x000fe20003803000 */
[----:B------:R-:W-:Y:S01]  /*113b0*/  LOP3.LUT R14, R161, R3, RZ, 0xc0, !PT ;  /* 0x00000003a10e7212 */ /* 0x000fe200078ec0ff */
[----:B------:R-:W-:-:S04]  /*113c0*/  IMAD.WIDE.U32 R2, R81, -0x326172a9, RZ ;  /* 0xcd9e8d5751027825 */ /* 0x000fc800078e00ff */
[----:B------:R-:W-:Y:S01]  /*113d0*/  IMAD.WIDE.U32 R24, R82, -0x326172a9, RZ ;  /* 0xcd9e8d5752187825 */ /* 0x000fe200078e00ff */
[----:B------:R-:W-:Y:S01]  /*113e0*/  LOP3.LUT R15, R163, R0, RZ, 0xc0, !PT ;  /* 0x00000000a30f7212 */ /* 0x000fe200078ec0ff */
[----:B------:R-:W-:Y:S03]  /*113f0*/  HMMA.16816.F32.BF16 R64, R16, R40, R64 ;  /* 0x000000281040723c */ /* 0x000fe60000041840 */
[----:B------:R-:W-:-:S05]  /*11400*/  LOP3.LUT R0, R3, R249, R24, 0x96, !PT ;  /* 0x000000f903007212 */ /* 0x000fca00078e9618 */
[----:B------:R-:W-:Y:S01]  /*11410*/  HMMA.16816.F32.BF16 R40, R16, R42, R76 ;  /* 0x0000002a1028723c */ /* 0x000fe2000004184c */
[----:B------:R-:W-:-:S07]  /*11420*/  LOP3.LUT R26, R21, R246, R122, 0x96, !PT ;  /* 0x000000f6151a7212 */ /* 0x000fce00078e967a */
[----:B------:R-:W-:Y:S01]  /*11430*/  HMMA.16816.F32.BF16 R56, R16, R34, R56 ;  /* 0x000000221038723c */ /* 0x000fe20000041838 */
[C---:B------:R-:W-:Y:S01]  /*11440*/  LOP3.LUT R21, R2.reuse, 0xff, RZ, 0xc0, !PT ;  /* 0x000000ff02157812 */ /* 0x040fe200078ec0ff */
[----:B------:R-:W-:Y:S01]  /*11450*/  IMAD.WIDE.U32 R98, R83, -0x2daee0ad, RZ ;  /* 0xd2511f5353627825 */ /* 0x000fe200078e00ff */
[----:B------:R-:W-:Y:S01]  /*11460*/  SHF.R.U32.HI R22, RZ, 0x10, R2 ;  /* 0x00000010ff167819 */ /* 0x000fe20000011602 */
[----:B------:R-:W-:Y:S03]  /*11470*/  LDSM.16.MT88.4 R32, [R206+0x4c00] ;  /* 0x004c0000ce20783b */ /* 0x000fe60000004200 */
[----:B------:R-:W-:Y:S02]  /*11480*/  LOP3.LUT R17, R2, 0xffff, RZ, 0xc0, !PT ;  /* 0x0000ffff02117812 */ /* 0x000fe400078ec0ff */
[----:B------:R-:W-:Y:S02]  /*11490*/  LOP3.LUT R3, R0, 0xffff, RZ, 0xc0, !PT ;  /* 0x0000ffff00037812 */ /* 0x000fe400078ec0ff */
[----:B------:R-:W-:-:S02]  /*114a0*/  SHF.R.U32.HI R16, RZ, 0x10, R0 ;  /* 0x00000010ff107819 */ /* 0x000fc40000011600 */
[----:B------:R-:W-:Y:S02]  /*114b0*/  LOP3.LUT R19, R0, 0xff, RZ, 0xc0, !PT ;  /* 0x000000ff00137812 */ /* 0x000fe400078ec0ff */
[----:B------:R-:W-:Y:S02]  /*114c0*/  SHF.R.U32.HI R18, RZ, 0x18, R0 ;  /* 0x00000018ff127819 */ /* 0x000fe40000011600 */
[----:B------:R-:W-:Y:S02]  /*114d0*/  SHF.R.U32.HI R0, RZ, 0x8, R3 ;  /* 0x00000008ff007819 */ /* 0x000fe40000011603 */
[----:B------:R-:W-:Y:S02]  /*114e0*/  SHF.R.U32.HI R17, RZ, 0x8, R17 ;  /* 0x00000008ff117819 */ /* 0x000fe40000011611 */
[----:B------:R-:W-:Y:S02]  /*114f0*/  LOP3.LUT R3, R16, 0xff, RZ, 0xc0, !PT ;  /* 0x000000ff10037812 */ /* 0x000fe400078ec0ff */
[----:B------:R-:W-:-:S02]  /*11500*/  SHF.R.U32.HI R20, RZ, 0x18, R2 ;  /* 0x00000018ff147819 */ /* 0x000fc40000011602 */
[----:B------:R-:W-:Y:S02]  /*11510*/  PRMT R0, R19, 0x5410, R0 ;  /* 0x0000541013007816 */ /* 0x000fe40000000000 */
        /* <DEDUP_REMOVED lines=11> */
[----:B------:R-:W-:Y:S01]  /*115d0*/  IMAD.WIDE.U32 R2, R26, -0x2daee0ad, RZ ;  /* 0xd2511f531a027825 */ /* 0x000fe200078e00ff */
[----:B------:R-:W-:Y:S02]  /*115e0*/  LOP3.LUT R92, R99, R244, R80, 0x96, !PT ;  /* 0x000000f4635c7212 */ /* 0x000fe400078e9650 */
[----:B------:R-:W-:Y:S01]  /*115f0*/  LOP3.LUT R23, R195, R0, RZ, 0xc0, !PT ;  /* 0x00000000c3177212 */ /* 0x000fe200078ec0ff */
[----:B-1----:R-:W-:Y:S01]  /*11600*/  HMMA.16816.F32.BF16 R80, R12, R44, R72 ;  /* 0x0000002c0c50723c */ /* 0x002fe20000041848 */
[----:B------:R-:W-:Y:S01]  /*11610*/  LOP3.LUT R0, R3, R243, R88, 0x96, !PT ;  /* 0x000000f303007212 */ /* 0x000fe200078e9658 */
[----:B------:R-:W-:-:S04]  /*11620*/  IMAD.WIDE.U32 R16, R120, -0x2daee0ad, RZ ;  /* 0xd2511f5378107825 */ /* 0x000fc800078e00ff */
[----:B------:R-:W-:Y:S02]  /*11630*/  IMAD.WIDE.U32 R96, R121, -0x2daee0ad, RZ ;  /* 0xd2511f5379607825 */ /* 0x000fe400078e00ff */
[----:B------:R-:W-:Y:S01]  /*11640*/  HMMA.16816.F32.BF16 R68, R12, R28, R68 ;  /* 0x0000001c0c44723c */ /* 0x000fe20000041844 */
[----:B------:R-:W-:-:S07]  /*11650*/  LOP3.LUT R18, R2, 0xff, RZ, 0xc0, !PT ;  /* 0x000000ff02127812 */ /* 0x000fce00078ec0ff */
[C---:B------:R-:W-:Y:S08]  /*11660*/  HMMA.16816.F32.BF16 R52, R12.reuse, R30, R60 ;  /* 0x0000001e0c34723c */ /* 0x040ff0000004183c */
[----:B------:R-:W-:Y:S07]  /*11670*/  HMMA.16816.F32.BF16 R72, R12, R46, R48 ;  /* 0x0000002e0c48723c */ /* 0x000fee0000041830 */
[----:B------:R-:W-:-:S02]  /*11680*/  LOP3.LUT R14, R2, 0xffff, RZ, 0xc0, !PT ;  /* 0x0000ffff020e7812 */ /* 0x000fc400078ec0ff */
[C---:B------:R-:W-:Y:S02]  /*11690*/  LOP3.LUT R3, R0.reuse, 0xffff, RZ, 0xc0, !PT ;  /* 0x0000ffff00037812 */ /* 0x040fe400078ec0ff */
[----:B------:R-:W-:Y:S02]  /*116a0*/  LOP3.LUT R48, R97, R244, R16, 0x96, !PT ;  /* 0x000000f461307212 */ /* 0x000fe400078e9610 */
[----:B------:R-:W-:Y:S02]  /*116b0*/  SHF.R.U32.HI R15, RZ, 0x10, R2 ;  /* 0x00000010ff0f7819 */ /* 0x000fe40000011602 */
[----:B------:R-:W-:Y:S02]  /*116c0*/  SHF.R.U32.HI R14, RZ, 0x8, R14 ;  /* 0x00000008ff0e7819 */ /* 0x000fe4000001160e */
[----:B------:R-:W-:Y:S02]  /*116d0*/  LOP3.LUT R16, R0, 0xff, RZ, 0xc0, !PT ;  /* 0x000000ff00107812 */ /* 0x000fe400078ec0ff */
[----:B------:R-:W-:-:S02]  /*116e0*/  SHF.R.U32.HI R3, RZ, 0x8, R3 ;  /* 0x00000008ff037819 */ /* 0x000fc40000011603 */
[----:B------:R-:W-:Y:S02]  /*116f0*/  LOP3.LUT R12, R25, R246, R126, 0x96, !PT ;  /* 0x000000f6190c7212 */ /* 0x000fe400078e967e */
[----:B------:R-:W1:Y:S01]  /*11700*/  LDSM.16.MT88.4 R24, [R205+0x4c00] ;  /* 0x004c0000cd18783b */ /* 0x000e620000004200 */
[----:B------:R-:W-:Y:S02]  /*11710*/  LOP3.LUT R49, R17, R247, R138, 0x96, !PT ;  /* 0x000000f711317212 */ /* 0x000fe400078e968a */
[----:B------:R-:W-:Y:S02]  /*11720*/  SHF.R.U32.HI R17, RZ, 0x18, R2 ;  /* 0x00000018ff117819 */ /* 0x000fe40000011602 */
[----:B------:R-:W-:Y:S02]  /*11730*/  LOP3.LUT R15, R15, 0xff, RZ, 0xc0, !PT ;  /* 0x000000ff0f0f7812 */ /* 0x000fe400078ec0ff */
[----:B------:R-:W-:Y:S02]  /*11740*/  PRMT R18, R18, 0x5410, R14 ;  /* 0x0000541012127816 */ /* 0x000fe4000000000e */
[----:B------:R-:W-:-:S02]  /*11750*/  PRMT R3, R16, 0x5410, R3 ;  /* 0x0000541010037816 */ /* 0x000fc40000000003 */
[--C-:B------:R-:W-:Y:S01]  /*11760*/  SHF.R.U32.HI R14, RZ, 0x10, R0.reuse ;  /* 0x00000010ff0e7819 */ /* 0x100fe20000011600 */
[----:B------:R2:W-:Y:S01]  /*11770*/  STL.64 [R1+0x128], R214 ;  /* 0x000128d601007387 */ /* 0x0005e20000100a00 */
[----:B------:R-:W-:Y:S02]  /*11780*/  PRMT R17, R15, 0x5410, R17 ;  /* 0x000054100f117816 */ /* 0x000fe40000000011 */
[----:B------:R-:W-:Y:S01]  /*11790*/  SHF.R.U32.HI R16, RZ, 0x18, R0 ;  /* 0x00000018ff107819 */ /* 0x000fe20000011600 */
[----:B------:R3:W5:Y:S01]  /*117a0*/  LDL.LU R216, [R1+0x35c] ;  /* 0x00035c0001d87983 */ /* 0x0007620000300800 */
[----:B------:R-:W-:Y:S01]  /*117b0*/  LOP3.LUT R15, R14, 0xff, RZ, 0xc0, !PT ;  /* 0x000000ff0e0f7812 */ /* 0x000fe200078ec0ff */
[--C-:B------:R-:W-:Y:S02]  /*117c0*/  HSET2.LE.AND R0, R3, R144.reuse, PT ;  /* 0x0000009003007233 */ /* 0x100fe40003803000 */
[----:B------:R3:W5:Y:S01]  /*117d0*/  LDL.LU R211, [R1+0x358] ;  /* 0x0003580001d37983 */ /* 0x0007620000300800 */
[----:B------:R-:W-:Y:S01]  /*117e0*/  HSET2.LE.AND R3, R18, R144, PT ;  /* 0x0000009012037233 */ /* 0x000fe20003803000 */
[----:B------:R-:W-:-:S02]  /*117f0*/  IMAD.WIDE.U32 R12, R12, -0x2daee0ad, RZ ;  /* 0xd2511f530c0c7825 */ /* 0x000fc400078e00ff */
[----:B------:R3:W5:Y:S01]  /*11800*/  LDL.LU.64 R134, [R1+0x350] ;  /* 0x0003500001867983 */ /* 0x0007620000300a00 */
[----:B------:R-:W-:Y:S02]  /*11810*/  PRMT R15, R15, 0x5410, R16 ;  /* 0x000054100f0f7816 */ /* 0x000fe40000000010 */
[----:B------:R-:W-:Y:S01]  /*11820*/  LOP3.LUT R18, R166, R3, RZ, 0xc0, !PT ;  /* 0x00000003a6127212 */ /* 0x000fe200078ec0ff */
[--C-:B------:R-:W-:Y:S01]  /*11830*/  HSET2.LE.AND R14, R17, R144.reuse, PT ;  /* 0x00000090110e7233 */ /* 0x100fe20003803000 */
[----:B------:R-:W-:Y:S01]  /*11840*/  SHF.R.U32.HI R3, RZ, 0x10, R12 ;  /* 0x00000010ff037819 */ /* 0x000fe2000001160c */
[----:B------:R-:W-:Y:S01]  /*11850*/  HSET2.LE.AND R15, R15, R144, PT ;  /* 0x000000900f0f7233 */ /* 0x000fe20003803000 */
[----:B------:R-:W-:Y:S01]  /*11860*/  LOP3.LUT R2, R13, R243, R90, 0x96, !PT ;  /* 0x000000f30d027212 */ /* 0x000fe200078e965a */
[----:B--2---:R3:W5:Y:S04]  /*11870*/  LDL.LU.64 R214, [R1+0x348] ;  /* 0x0003480001d67983 */ /* 0x0047680000300a00 */
[----:B------:R3:W5:Y:S04]  /*11880*/  LDL.LU.64 R212, [R1+0x340] ;  /* 0x0003400001d47983 */ /* 0x0007680000300a00 */
[----:B------:R3:W5:Y:S04]  /*11890*/  LDL.LU R210, [R1+0x33c] ;  /* 0x00033c0001d27983 */ /* 0x0007680000300800 */
[----:B------:R3:W5:Y:S01]  /*118a0*/  LDL.LU R209, [R1+0x338] ;  /* 0x0003380001d17983 */ /* 0x0007620000300800 */
[----:B------:R-:W-:-:S03]  /*118b0*/  LOP3.LUT R16, R173, R0, RZ, 0xc0, !PT ;  /* 0x00000000ad107212 */ /* 0x000fc600078ec0ff */
[----:B------:R3:W5:Y:S01]  /*118c0*/  LDL.LU R208, [R1+0x334] ;  /* 0x0003340001d07983 */ /* 0x0007620000300800 */
[----:B------:R-:W-:-:S03]  /*118d0*/  LOP3.LUT R0, R12, 0xffff, RZ, 0xc0, !PT ;  /* 0x0000ffff0c007812 */ /* 0x000fc600078ec0ff */
[----:B------:R3:W5:Y:S01]  /*118e0*/  LDL.LU R207, [R1+0x330] ;  /* 0x0003300001cf7983 */ /* 0x0007620000300800 */
[----:B------:R-:W-:-:S03]  /*118f0*/  LOP3.LUT R13, R3, 0xff, RZ, 0xc0, !PT ;  /* 0x000000ff030d7812 */ /* 0x000fc600078ec0ff */
[----:B------:R3:W5:Y:S01]  /*11900*/  LDL.LU R204, [R1+0x32c] ;  /* 0x00032c0001cc7983 */ /* 0x0007620000300800 */
[----:B------:R-:W-:Y:S01]  /*11910*/  SHF.R.U32.HI R3, RZ, 0x10, R2 ;  /* 0x00000010ff037819 */ /* 0x000fe20000011602 */
[C---:B------:R-:W-:Y:S01]  /*11920*/  HMMA.16816.F32.BF16 R76, R20.reuse, R44, R84 ;  /* 0x0000002c144c723c */ /* 0x040fe20000041854 */
[----:B------:R-:W-:Y:S02]  /*11930*/  LOP3.LUT R19, R167, R14, RZ, 0xc0, !PT ;  /* 0x0000000ea7137212 */ /* 0x000fe400078ec0ff */
[----:B------:R-:W-:Y:S02]  /*11940*/  LOP3.LUT R17, R176, R15, RZ, 0xc0, !PT ;  /* 0x0000000fb0117212 */ /* 0x000fe400078ec0ff */
[----:B------:R-:W-:Y:S02]  /*11950*/  SHF.R.U32.HI R14, RZ, 0x8, R0 ;  /* 0x00000008ff0e7819 */ /* 0x000fe40000011600 */
[----:B------:R-:W-:Y:S01]  /*11960*/  LOP3.LUT R0, R2, 0xffff, RZ, 0xc0, !PT ;  /* 0x0000ffff02007812 */ /* 0x000fe200078ec0ff */
[----:B------:R-:W-:Y:S01]  /*11970*/  HMMA.16816.F32.BF16 R64, R20, R28, R64 ;  /* 0x0000001c1440723c */ /* 0x000fe20000041840 */
[----:B------:R-:W-:-:S07]  /*11980*/  SHF.R.U32.HI R15, RZ, 0x18, R2 ;  /* 0x00000018ff0f7819 */ /* 0x000fce0000011602 */
[C---:B------:R-:W-:Y:S01]  /*11990*/  HMMA.16816.F32.BF16 R40, R20.reuse, R30, R40 ;  /* 0x0000001e1428723c */ /* 0x040fe20000041828 */
[----:B------:R-:W-:Y:S07]  /*119a0*/  LDSM.16.MT88.4 R28, [R205+0x5000] ;  /* 0x00500000cd1c783b */ /* 0x000fee0000004200 */
[----:B------:R-:W-:Y:S07]  /*119b0*/  HMMA.16816.F32.BF16 R44, R20, R46, R56 ;  /* 0x0000002e142c723c */ /* 0x000fee0000041838 */
[----:B------:R-:W-:-:S02]  /*119c0*/  LOP3.LUT R20, R2, 0xff, RZ, 0xc0, !PT ;  /* 0x000000ff02147812 */ /* 0x000fc400078ec0ff */
[----:B------:R-:W-:Y:S02]  /*119d0*/  LOP3.LUT R22, R12, 0xff, RZ, 0xc0, !PT ;  /* 0x000000ff0c167812 */ /* 0x000fe400078ec0ff */
[----:B------:R-:W-:Y:S02]  /*119e0*/  SHF.R.U32.HI R21, RZ, 0x18, R12 ;  /* 0x00000018ff157819 */ /* 0x000fe4000001160c */
[----:B------:R-:W-:Y:S02]  /*119f0*/  LOP3.LUT R2, R3, 0xff, RZ, 0xc0, !PT ;  /* 0x000000ff03027812 */ /* 0x000fe400078ec0ff */
[----:B------:R-:W-:Y:S02]  /*11a00*/  SHF.R.U32.HI R12, RZ, 0x8, R0 ;  /* 0x00000008ff0c7819 */ /* 0x000fe40000011600 */
[----:B------:R-:W-:Y:S02]  /*11a10*/  PRMT R0, R22, 0x5410, R14 ;  /* 0x0000541016007816 */ /* 0x000fe4000000000e */
[----:B------:R-:W-:-:S02]  /*11a20*/  PRMT R3, R13, 0x5410, R21 ;  /* 0x000054100d037816 */ /* 0x000fc40000000015 */
[----:B------:R-:W-:Y:S01]  /*11a30*/  PRMT R2, R2, 0x5410, R15 ;  /* 0x0000541002027816 */ /* 0x000fe2000000000f */
[--C-:B------:R-:W-:Y:S02]  /*11a40*/  HSET2.LE.AND R0, R0, R144.reuse, PT ;  /* 0x0000009000007233 */ /* 0x100fe40003803000 */
[--C-:B------:R-:W-:Y:S02]  /*11a50*/  HSET2.LE.AND R15, R3, R144.reuse, PT ;  /* 0x00000090030f7233 */ /* 0x100fe40003803000 */
[--C-:B------:R-:W-:Y:S01]  /*11a60*/  HSET2.LE.AND R13, R2, R144.reuse, PT ;  /* 0x00000090020d7233 */ /* 0x100fe20003803000 */
[----:B------:R-:W-:Y:S01]  /*11a70*/  IMAD.WIDE.U32 R2, R48, -0x326172a9, RZ ;  /* 0xcd9e8d5730027825 */ /* 0x000fe200078e00ff */
[----:B------:R-:W-:Y:S02]  /*11a80*/  PRMT R12, R20, 0x5410, R12 ;  /* 0x00005410140c7816 */ /* 0x000fe4000000000c */
[----:B------:R-:W-:Y:S01]  /*11a90*/  LOP3.LUT R14, R137, R0, RZ, 0xc0, !PT ;  /* 0x00000000890e7212 */ /* 0x000fe200078ec0ff */
[----:B------:R-:W-:Y:S01]  /*11aa0*/  IMAD.WIDE.U32 R20, R49, -0x326172a9, RZ ;  /* 0xcd9e8d5731147825 */ /* 0x000fe200078e00ff */
[----:B------:R-:W-:Y:S01]  /*11ab0*/  LOP3.LUT R0, R2, 0xffff, RZ, 0xc0, !PT ;  /* 0x0000ffff02007812 */ /* 0x000fe200078ec0ff */
[----:B-1----:R-:W-:Y:S01]  /*11ac0*/  HMMA.16816.F32.BF16 R56, R16, R26, R52 ;  /* 0x0000001a1038723c */ /* 0x002fe20000041834 */
[----:B------:R-:W-:-:S07]  /*11ad0*/  HSET2.LE.AND R12, R12, R144, PT ;  /* 0x000000900c0c7233 */ /* 0x000fce0003803000 */
[C---:B------:R-:W-:Y:S08]  /*11ae0*/  HMMA.16816.F32.BF16 R60, R16.reuse, R24, R68 ;  /* 0x00000018103c723c */ /* 0x040ff00000041844 */
[C---:B------:R-:W-:Y:S08]  /*11af0*/  HMMA.16816.F32.BF16 R52, R16.reuse, R32, R80 ;  /* 0x000000201034723c */ /* 0x040ff00000041850 */
[----:B------:R-:W-:Y:S07]  /*11b00*/  HMMA.16816.F32.BF16 R48, R16, R34, R72 ;  /* 0x000000221030723c */ /* 0x000fee0000041848 */
[----:B------:R-:W-:-:S02]  /*11b10*/  SHF.R.U32.HI R18, RZ, 0x8, R0 ;  /* 0x00000008ff127819 */ /* 0x000fc40000011600 */
[----:B------:R-:W-:Y:S02]  /*11b20*/  LOP3.LUT R0, R3, R249, R20, 0x96, !PT ;  /* 0x000000f903007212 */ /* 0x000fe400078e9614 */
[----:B------:R-:W-:Y:S02]  /*11b30*/  LOP3.LUT R16, R2, 0xff, RZ, 0xc0, !PT ;  /* 0x000000ff02107812 */ /* 0x000fe400078ec0ff */
[--C-:B------:R-:W-:Y:S02]  /*11b40*/  SHF.R.U32.HI R19, RZ, 0x10, R2.reuse ;  /* 0x00000010ff137819 */ /* 0x100fe40000011602 */
[----:B------:R-:W-:Y:S02]  /*11b50*/  SHF.R.U32.HI R20, RZ, 0x18, R2 ;  /* 0x00000018ff147819 */ /* 0x000fe40000011602 */
[C---:B------:R-:W-:Y:S02]  /*11b60*/  LOP3.LUT R2, R0.reuse, 0xffff, RZ, 0xc0, !PT ;  /* 0x0000ffff00027812 */ /* 0x040fe400078ec0ff */
[----:B------:R-:W-:-:S02]  /*11b70*/  LOP3.LUT R17, R0, 0xff, RZ, 0xc0, !PT ;  /* 0x000000ff00117812 */ /* 0x000fc400078ec0ff */
[----:B------:R-:W-:Y:S02]  /*11b80*/  SHF.R.U32.HI R3, RZ, 0x10, R0 ;  /* 0x00000010ff037819 */ /* 0x000fe40000011600 */
[----:B------:R-:W-:Y:S02]  /*11b90*/  SHF.R.U32.HI R2, RZ, 0x8, R2 ;  /* 0x00000008ff027819 */ /* 0x000fe40000011602 */
[----:B------:R-:W-:Y:S02]  /*11ba0*/  LOP3.LUT R15, R132, R15, RZ, 0xc0, !PT ;  /* 0x0000000f840f7212 */ /* 0x000fe400078ec0ff */
[----:B------:R-:W-:Y:S02]  /*11bb0*/  LOP3.LUT R12, R133, R12, RZ, 0xc0, !PT ;  /* 0x0000000c850c7212 */ /* 0x000fe400078ec0ff */
[----:B------:R-:W-:Y:S02]  /*11bc0*/  LOP3.LUT R13, R136, R13, RZ, 0xc0, !PT ;  /* 0x0000000d880d7212 */ /* 0x000fe400078ec0ff */
[----:B------:R-:W-:-:S02]  /*11bd0*/  PRMT R18, R16, 0x5410, R18 ;  /* 0x0000541010127816 */ /* 0x000fc40000000012 */
[----:B------:R-:W-:Y:S02]  /*11be0*/  SHF.R.U32.HI R16, RZ, 0x18, R0 ;  /* 0x00000018ff107819 */ /* 0x000fe40000011600 */
[----:B------:R-:W-:Y:S02]  /*11bf0*/  LOP3.LUT R0, R3, 0xff, RZ, 0xc0, !PT ;  /* 0x000000ff03007812 */ /* 0x000fe400078ec0ff */
[----:B------:R-:W-:Y:S01]  /*11c00*/  PRMT R2, R17, 0x5410, R2 ;  /* 0x0000541011027816 */ /* 0x000fe20000000002 */
[----:B------:R-:W-:Y:S01]  /*11c10*/  HMMA.16816.F32.BF16 R64, R12, R24, R64 ;  /* 0x000000180c40723c */ /* 0x000fe20000041840 */
[----:B------:R-:W-:-:S03]  /*11c20*/  PRMT R16, R0, 0x5410, R16 ;  /* 0x0000541000107816 */ /* 0x000fc60000000010 */
[--C-:B------:R-:W-:Y:S01]  /*11c30*/  HSET2.LE.AND R0, R2, R144.reuse, PT ;  /* 0x0000009002007233 */ /* 0x100fe20003803000 */
[----:B------:R-:W-:Y:S01]  /*11c40*/  IMAD.WIDE.U32 R2, R92, -0x326172a9, RZ ;  /* 0xcd9e8d575c027825 */ /* 0x000fe200078e00ff */
[----:B------:R-:W-:-:S03]  /*11c50*/  HSET2.LE.AND R17, R16, R144, PT ;  /* 0x0000009010117233 */ /* 0x000fc60003803000 */
[----:B------:R-:W-:Y:S01]  /*11c60*/  IMAD.WIDE.U32 R24, R123, -0x326172a9, RZ ;  /* 0xcd9e8d577b187825 */ /* 0x000fe200078e00ff */
[C---:B------:R-:W-:Y:S01]  /*11c70*/  HMMA.16816.F32.BF16 R88, R12.reuse, R26, R40 ;  /* 0x0000001a0c58723c */ /* 0x040fe20000041828 */
[----:B------:R-:W-:Y:S01]  /*11c80*/  LOP3.LUT R16, R182, R0, RZ, 0xc0, !PT ;  /* 0x00000000b6107212 */ /* 0x000fe200078ec0ff */
[----:B------:R-:W1:Y:S02]  /*11c90*/  LDSM.16.MT88.4 R40, [R206+0x5000] ;  /* 0x00500000ce28783b */ /* 0x000e640000004200 */
[----:B------:R-:W-:Y:S02]  /*11ca0*/  LOP3.LUT R0, R3, R249, R24, 0x96, !PT ;  /* 0x000000f903007212 */ /* 0x000fe400078e9618 */
[----:B------:R-:W-:Y:S02]  /*11cb0*/  LOP3.LUT R19, R19, 0xff, RZ, 0xc0, !PT ;  /* 0x000000ff13137812 */ /* 0x000fe400078ec0ff */
[----:B------:R-:W-:Y:S01]  /*11cc0*/  HMMA.16816.F32.BF16 R92, R12, R32, R76 ;  /* 0x000000200c5c723c */ /* 0x000fe2000004184c */
[----:B------:R-:W-:-:S02]  /*11cd0*/  LOP3.LUT R68, R21, R246, R128, 0x96, !PT ;  /* 0x000000f615447212 */ /* 0x000fc400078e9680 */
[----:B------:R-:W-:-:S05]  /*11ce0*/  PRMT R19, R19, 0x5410, R20 ;  /* 0x0000541013137816 */ /* 0x000fca0000000014 */
[----:B------:R-:W-:Y:S01]  /*11cf0*/  HMMA.16816.F32.BF16 R76, R12, R34, R44 ;  /* 0x000000220c4c723c */ /* 0x000fe2000004182c */
[----:B------:R-:W-:Y:S02]  /*11d00*/  LOP3.LUT R21, R2, 0xff, RZ, 0xc0, !PT ;  /* 0x000000ff02157812 */ /* 0x000fe400078ec0ff */
[----:B------:R-:W-:Y:S01]  /*11d10*/  SHF.R.U32.HI R20, RZ, 0x18, R2 ;  /* 0x00000018ff147819 */ /* 0x000fe20000011602 */
[--C-:B------:R-:W-:Y:S01]  /*11d20*/  HSET2.LE.AND R18, R18, R144.reuse, PT ;  /* 0x0000009012127233 */ /* 0x100fe20003803000 */
[----:B------:R-:W-:Y:S01]  /*11d30*/  LOP3.LUT R17, R179, R17, RZ, 0xc0, !PT ;  /* 0x00000011b3117212 */ /* 0x000fe200078ec0ff */
[----:B------:R-:W-:Y:S01]  /*11d40*/  HSET2.LE.AND R19, R19, R144, PT ;  /* 0x0000009013137233 */ /* 0x000fe20003803000 */
[----:B------:R-:W-:Y:S01]  /*11d50*/  LOP3.LUT R12, R0, 0xffff, RZ, 0xc0, !PT ;  /* 0x0000ffff000c7812 */ /* 0x000fe200078ec0ff */
[----:B------:R-:W2:Y:S01]  /*11d60*/  LDSM.16.MT88.4 R32, [R205+0x5400] ;  /* 0x00540000cd20783b */ /* 0x000ea20000004200 */
[----:B------:R-:W-:Y:S02]  /*11d70*/  LOP3.LUT R14, R2, 0xffff, RZ, 0xc0, !PT ;  /* 0x0000ffff020e7812 */ /* 0x000fe400078ec0ff */
[----:B------:R-:W-:Y:S01]  /*11d80*/  LOP3.LUT R13, R0, 0xff, RZ, 0xc0, !PT ;  /* 0x000000ff000d7812 */ /* 0x000fe200078ec0ff */
[----:B------:R-:W4:Y:S01]  /*11d90*/  LDSM.16.MT88.4 R44, [R206+0x5400] ;  /* 0x00540000ce2c783b */ /* 0x000f220000004200 */
[----:B------:R-:W-:-:S02]  /*11da0*/  SHF.R.U32.HI R3, RZ, 0x8, R12 ;  /* 0x00000008ff037819 */ /* 0x000fc4000001160c */
[----:B------:R-:W-:Y:S02]  /*11db0*/  SHF.R.U32.HI R15, RZ, 0x10, R2 ;  /* 0x00000010ff0f7819 */ /* 0x000fe40000011602 */
[--C-:B------:R-:W-:Y:S02]  /*11dc0*/  SHF.R.U32.HI R2, RZ, 0x10, R0.reuse ;  /* 0x00000010ff027819 */ /* 0x100fe40000011600 */
[----:B------:R-:W-:Y:S02]  /*11dd0*/  PRMT R3, R13, 0x5410, R3 ;  /* 0x000054100d037816 */ /* 0x000fe40000000003 */
[----:B------:R-:W-:Y:S02]  /*11de0*/  SHF.R.U32.HI R12, RZ, 0x18, R0 ;  /* 0x00000018ff0c7819 */ /* 0x000fe40000011600 */
[----:B------:R-:W-:Y:S02]  /*11df0*/  LOP3.LUT R2, R2, 0xff, RZ, 0xc0, !PT ;  /* 0x000000ff02027812 */ /* 0x000fe400078ec0ff */
[----:B------:R-:W-:-:S02]  /*11e00*/  SHF.R.U32.HI R14, RZ, 0x8, R14 ;  /* 0x00000008ff0e7819 */ /* 0x000fc4000001160e */
[----:B------:R-:W-:Y:S01]  /*11e10*/  LOP3.LUT R15, R15, 0xff, RZ, 0xc0, !PT ;  /* 0x000000ff0f0f7812 */ /* 0x000fe200078ec0ff */
[--C-:B------:R-:W-:Y:S01]  /*11e20*/  HSET2.LE.AND R0, R3, R144.reuse, PT ;  /* 0x0000009003007233 */ /* 0x100fe20003803000 */
[----:B------:R-:W-:Y:S02]  /*11e30*/  LOP3.LUT R3, R192, R171, RZ, 0x3c, !PT ;  /* 0x000000abc0037212 */ /* 0x000fe400078e3cff */
[----:B------:R-:W-:Y:S02]  /*11e40*/  PRMT R2, R2, 0x5410, R12 ;  /* 0x0000541002027816 */ /* 0x000fe4000000000c */
[----:B------:R-:W-:Y:S02]  /*11e50*/  PRMT R14, R21, 0x5410, R14 ;  /* 0x00005410150e7816 */ /* 0x000fe4000000000e */
[----:B------:R-:W-:Y:S01]  /*11e60*/  PRMT R15, R15, 0x5410, R20 ;  /* 0x000054100f0f7816 */ /* 0x000fe20000000014 */
[----:B------:R-:W-:Y:S01]  /*11e70*/  IMAD.WIDE.U32 R12, R3, -0x326172a9, RZ ;  /* 0xcd9e8d57030c7825 */ /* 0x000fe200078e00ff */
[----:B------:R-:W-:Y:S01]  /*11e80*/  LOP3.LUT R20, R145, R0, RZ, 0xc0, !PT ;  /* 0x0000000091147212 */ /* 0x000fe200078ec0ff */
[----:B------:R-:W-:-:S02]  /*11e90*/  HSET2.LE.AND R0, R2, R144, PT ;  /* 0x0000009002007233 */ /* 0x000fc40003803000 */
[--C-:B------:R-:W-:Y:S02]  /*11ea0*/  HSET2.LE.AND R2, R14, R144.reuse, PT ;  /* 0x000000900e027233 */ /* 0x100fe40003803000 */
[----:B------:R-:W-:Y:S01]  /*11eb0*/  HSET2.LE.AND R3, R15, R144, PT ;  /* 0x000000900f037233 */ /* 0x000fe20003803000 */
[----:B------:R-:W-:Y:S02]  /*11ec0*/  LOP3.LUT R21, R159, R0, RZ, 0xc0, !PT ;  /* 0x000000009f157212 */ /* 0x000fe400078ec0ff */
[----:B------:R-:W-:Y:S02]  /*11ed0*/  LOP3.LUT R0, R13, R240, R140, 0x96, !PT ;  /* 0x000000f00d007212 */ /* 0x000fe400078e968c */
[----:B------:R-:W-:Y:S02]  /*11ee0*/  LOP3.LUT R22, R219, R2, RZ, 0xc0, !PT ;  /* 0x00000002db167212 */ /* 0x000fe400078ec0ff */
[----:B------:R-:W-:Y:S01]  /*11ef0*/  LOP3.LUT R23, R203, R3, RZ, 0xc0, !PT ;  /* 0x00000003cb177212 */ /* 0x000fe200078ec0ff */
[----:B------:R-:W-:Y:S01]  /*11f00*/  IMAD.WIDE.U32 R2, R68, -0x2daee0ad, RZ ;  /* 0xd2511f5344027825 */ /* 0x000fe200078e00ff */
[----:B------:R-:W-:-:S02]  /*11f10*/  LOP3.LUT R24, R103, R239, R12, 0x96, !PT ;  /* 0x000000ef67187212 */ /* 0x000fc400078e960c */
[----:B------:R-:W-:Y:S01]  /*11f20*/  LOP3.LUT R18, R178, R18, RZ, 0xc0, !PT ;  /* 0x00000012b2127212 */ /* 0x000fe200078ec0ff */
[----:B------:R-:W-:Y:S01]  /*11f30*/  IMAD.WIDE.U32 R14, R0, -0x2daee0ad, RZ ;  /* 0xd2511f53000e7825 */ /* 0x000fe200078e00ff */
[----:B------:R-:W-:Y:S02]  /*11f40*/  LOP3.LUT R19, R177, R19, RZ, 0xc0, !PT ;  /* 0x00000013b1137212 */ /* 0x000fe400078ec0ff */
[----:B------:R-:W-:Y:S01]  /*11f50*/  LOP3.LUT R0, R3, R243, R96, 0x96, !PT ;  /* 0x000000f303007212 */ /* 0x000fe200078e9660 */
[----:B------:R-:W-:Y:S01]  /*11f60*/  IMAD.WIDE.U32 R26, R24, -0x2daee0ad, RZ ;  /* 0xd2511f53181a7825 */ /* 0x000fe200078e00ff */
[----:B------:R-:W-:Y:S02]  /*11f70*/  LOP3.LUT R24, R169, R239, R12, 0x96, !PT ;  /* 0x000000efa9187212 */ /* 0x000fe400078e960c */
[----:B------:R-:W-:Y:S01]  /*11f80*/  LOP3.LUT R3, R2, 0xffff, RZ, 0xc0, !PT ;  /* 0x0000ffff02037812 */ /* 0x000fe200078ec0ff */
[----:B-1----:R-:W-:Y:S01]  /*11f90*/  HMMA.16816.F32.BF16 R72, R16, R40, R52 ;  /* 0x000000281048723c */ /* 0x002fe20000041834 */
[----:B------:R-:W-:-:S02]  /*11fa0*/  LOP3.LUT R12, R0, 0xffff, RZ, 0xc0, !PT ;  /* 0x0000ffff000c7812 */ /* 0x000fc400078ec0ff */
[----:B------:R-:W-:Y:S02]  /*11fb0*/  LOP3.LUT R27, R27, R245, R14, 0x96, !PT ;  /* 0x000000f51b1b7212 */ /* 0x000fe400078e960e */
[----:B------:R-:W-:Y:S02]  /*11fc0*/  LOP3.LUT R14, R2, 0xff, RZ, 0xc0, !PT ;  /* 0x000000ff020e7812 */ /* 0x000fe400078ec0ff */
[----:B------:R-:W-:Y:S01]  /*11fd0*/  SHF.R.U32.HI R3, RZ, 0x8, R3 ;  /* 0x00000008ff037819 */ /* 0x000fe20000011603 */
[----:B------:R-:W-:Y:S01]  /*11fe0*/  HMMA.16816.F32.BF16 R84, R16, R28, R60 ;  /* 0x0000001c1054723c */ /* 0x000fe2000004183c */
[----:B------:R-:W-:Y:S02]  /*11ff0*/  SHF.R.U32.HI R12, RZ, 0x8, R12 ;  /* 0x00000008ff0c7819 */ /* 0x000fe4000001160c */
[----:B------:R-:W-:-:S05]  /*12000*/  PRMT R14, R14, 0x5410, R3 ;  /* 0x000054100e0e7816 */ /* 0x000fca0000000003 */
[C---:B------:R-:W-:Y:S08]  /*12010*/  HMMA.16816.F32.BF16 R80, R16.reuse, R30, R56 ;  /* 0x0000001e1050723c */ /* 0x040ff00000041838 */
[----:B------:R-:W-:Y:S07]  /*12020*/  HMMA.16816.F32.BF16 R52, R16, R42, R48 ;  /* 0x0000002a1034723c */ /* 0x000fee0000041830 */
[----:B------:R-:W-:-:S02]  /*12030*/  LOP3.LUT R19, R13, R240, R142, 0x96, !PT ;  /* 0x000000f00d137212 */ /* 0x000fc400078e968e */
[----:B------:R-:W-:Y:S02]  /*12040*/  LOP3.LUT R48, R15, R242, R174, 0x96, !PT ;  /* 0x000000f20f307212 */ /* 0x000fe400078e96ae */
[----:B------:R-:W-:Y:S02]  /*12050*/  LOP3.LUT R15, R0, 0xff, RZ, 0xc0, !PT ;  /* 0x000000ff000f7812 */ /* 0x000fe400078ec0ff */
[--C-:B------:R-:W-:Y:S02]  /*12060*/  SHF.R.U32.HI R13, RZ, 0x10, R2.reuse ;  /* 0x00000010ff0d7819 */ /* 0x100fe40000011602 */
[----:B------:R-:W-:Y:S02]  /*12070*/  SHF.R.U32.HI R16, RZ, 0x18, R2 ;  /* 0x00000018ff107819 */ /* 0x000fe40000011602 */
[----:B------:R-:W-:Y:S02]  /*12080*/  SHF.R.U32.HI R2, RZ, 0x10, R0 ;  /* 0x00000010ff027819 */ /* 0x000fe40000011600 */
        /* <DEDUP_REMOVED lines=14> */
[----:B------:R-:W-:Y:S01]  /*12170*/  LOP3.LUT R18, R183, R0, RZ, 0xc0, !PT ;  /* 0x00000000b7127212 */ /* 0x000fe200078ec0ff */
[C---:B------:R-:W-:Y:S02]  /*12180*/  HMMA.16816.F32.BF16 R56, R20.reuse, R28, R64 ;  /* 0x0000001c1438723c */ /* 0x040fe40000041840 */
[----:B------:R-:W-:Y:S01]  /*12190*/  IMAD.WIDE.U32 R12, R19, -0x2daee0ad, RZ ;  /* 0xd2511f53130c7825 */ /* 0x000fe200078e00ff */
[----:B------:R-:W-:Y:S02]  /*121a0*/  LOP3.LUT R0, R2, 0xffff, RZ, 0xc0, !PT ;  /* 0x0000ffff02007812 */ /* 0x000fe400078ec0ff */
[----:B------:R-:W-:Y:S02]  /*121b0*/  LOP3.LUT R19, R162, R14, RZ, 0xc0, !PT ;  /* 0x0000000ea2137212 */ /* 0x000fe400078ec0ff */
[----:B------:R-:W-:Y:S01]  /*121c0*/  IMAD.WIDE.U32 R28, R24, -0x2daee0ad, RZ ;  /* 0xd2511f53181c7825 */ /* 0x000fe200078e00ff */
[----:B------:R-:W-:Y:S01]  /*121d0*/  SHF.R.U32.HI R14, RZ, 0x8, R0 ;  /* 0x00000008ff0e7819 */ /* 0x000fe20000011600 */
[----:B------:R-:W-:Y:S01]  /*121e0*/  HMMA.16816.F32.BF16 R60, R20, R30, R88 ;  /* 0x0000001e143c723c */ /* 0x000fe20000041858 */
[----:B------:R-:W-:Y:S01]  /*121f0*/  LOP3.LUT R0, R3, R243, R98, 0x96, !PT ;  /* 0x000000f303007212 */ /* 0x000fe200078e9662 */
[----:B------:R-:W-:Y:S01]  /*12200*/  LDSM.16.MT88.4 R160, [R205+0x5c00] ;  /* 0x005c0000cda0783b */ /* 0x000fe20000004200 */
[----:B------:R-:W-:-:S05]  /*12210*/  SHF.R.U32.HI R15, RZ, 0x18, R2 ;  /* 0x00000018ff0f7819 */ /* 0x000fca0000011602 */
[----:B------:R-:W-:Y:S01]  /*12220*/  HMMA.16816.F32.BF16 R92, R20, R40, R92 ;  /* 0x00000028145c723c */ /* 0x000fe2000004185c */
[----:B------:R-:W-:-:S07]  /*12230*/  SHF.R.U32.HI R3, RZ, 0x10, R0 ;  /* 0x00000010ff037819 */ /* 0x000fce0000011600 */
[----:B------:R-:W-:Y:S07]  /*12240*/  HMMA.16816.F32.BF16 R76, R20, R42, R76 ;  /* 0x0000002a144c723c */ /* 0x000fee000004184c */
[----:B------:R-:W-:Y:S02]  /*12250*/  LOP3.LUT R21, R13, R242, R180, 0x96, !PT ;  /* 0x000000f20d157212 */ /* 0x000fe400078e96b4 */
[----:B------:R-:W-:Y:S02]  /*12260*/  LOP3.LUT R13, R2, 0xff, RZ, 0xc0, !PT ;  /* 0x000000ff020d7812 */ /* 0x000fe400078ec0ff */
[----:B------:R-:W-:-:S02]  /*12270*/  LOP3.LUT R23, R29, R245, R12, 0x96, !PT ;  /* 0x000000f51d177212 */ /* 0x000fc400078e960c */
[----:B------:R-:W-:Y:S02]  /*12280*/  SHF.R.U32.HI R12, RZ, 0x10, R2 ;  /* 0x00000010ff0c7819 */ /* 0x000fe40000011602 */
[----:B------:R-:W-:Y:S02]  /*12290*/  PRMT R22, R13, 0x5410, R14 ;  /* 0x000054100d167816 */ /* 0x000fe4000000000e */
[C---:B------:R-:W-:Y:S02]  /*122a0*/  LOP3.LUT R2, R0.reuse, 0xffff, RZ, 0xc0, !PT ;  /* 0x0000ffff00027812 */ /* 0x040fe400078ec0ff */
[----:B------:R-:W-:Y:S02]  /*122b0*/  LOP3.LUT R20, R0, 0xff, RZ, 0xc0, !PT ;  /* 0x000000ff00147812 */ /* 0x000fe400078ec0ff */
[----:B------:R-:W-:Y:S02]  /*122c0*/  SHF.R.U32.HI R14, RZ, 0x18, R0 ;  /* 0x00000018ff0e7819 */ /* 0x000fe40000011600 */
[----:B------:R-:W-:-:S02]  /*122d0*/  LOP3.LUT R12, R12, 0xff, RZ, 0xc0, !PT ;  /* 0x000000ff0c0c7812 */ /* 0x000fc400078ec0ff */
[----:B------:R-:W-:Y:S02]  /*122e0*/  LOP3.LUT R0, R3, 0xff, RZ, 0xc0, !PT ;  /* 0x000000ff03007812 */ /* 0x000fe400078ec0ff */
[----:B------:R-:W-:Y:S01]  /*122f0*/  SHF.R.U32.HI R13, RZ, 0x8, R2 ;  /* 0x00000008ff0d7819 */ /* 0x000fe20000011602 */
[----:B------:R-:W-:Y:S01]  /*12300*/  IMAD.WIDE.U32 R2, R21, -0x326172a9, RZ ;  /* 0xcd9e8d5715027825 */ /* 0x000fe200078e00ff */
[----:B------:R-:W-:Y:S02]  /*12310*/  PRMT R15, R12, 0x5410, R15 ;  /* 0x000054100c0f7816 */ /* 0x000fe4000000000f */
[----:B------:R-:W-:Y:S01]  /*12320*/  PRMT R12, R0, 0x5410, R14 ;  /* 0x00005410000c7816 */ /* 0x000fe2000000000e */
[----:B------:R-:W-:Y:S01]  /*12330*/  IMAD.WIDE.U32 R68, R23, -0x326172a9, RZ ;  /* 0xcd9e8d5717447825 */ /* 0x000fe200078e00ff */
[----:B------:R-:W-:Y:S02]  /*12340*/  PRMT R13, R20, 0x5410, R13 ;  /* 0x00005410140d7816 */ /* 0x000fe4000000000d */
[----:B------:R-:W-:Y:S01]  /*12350*/  LOP3.LUT R21, R3, R238, R168, 0x96, !PT ;  /* 0x000000ee03157212 */ /* 0x000fe200078e96a8 */
[--C-:B------:R-:W-:Y:S01]  /*12360*/  HSET2.LE.AND R3, R12, R144.reuse, PT ;  /* 0x000000900c037233 */ /* 0x100fe20003803000 */
[----:B------:R-:W-:Y:S01]  /*12370*/  LOP3.LUT R20, R69, R248, R2, 0x96, !PT ;  /* 0x000000f845147212 */ /* 0x000fe200078e9602 */
[----:B------:R-:W-:-:S03]  /*12380*/  HSET2.LE.AND R0, R13, R144, PT ;  /* 0x000000900d007233 */ /* 0x000fc60003803000 */
[----:B------:R-:W-:Y:S01]  /*12390*/  LOP3.LUT R13, R146, R3, RZ, 0xc0, !PT ;  /* 0x00000003920d7212 */ /* 0x000fe200078ec0ff */
[----:B------:R-:W-:Y:S01]  /*123a0*/  IMAD.WIDE.U32 R2, R21, -0x2daee0ad, RZ ;  /* 0xd2511f5315027825 */ /* 0x000fe200078e00ff */
[----:B--2---:R-:W-:Y:S03]  /*123b0*/  HMMA.16816.F32.BF16 R84, R16, R32, R84 ;  /* 0x000000201054723c */ /* 0x004fe60000041854 */
[----:B------:R-:W-:Y:S01]  /*123c0*/  IMAD.WIDE.U32 R42, R20, -0x2daee0ad, RZ ;  /* 0xd2511f53142a7825 */ /* 0x000fe200078e00ff */
[----:B------:R-:W-:-:S04]  /*123d0*/  LOP3.LUT R3, R3, R247, R28, 0x96, !PT ;  /* 0x000000f703037212 */ /* 0x000fc800078e961c */
[----:B------:R-:W-:Y:S01]  /*123e0*/  HMMA.16816.F32.BF16 R80, R16, R34, R80 ;  /* 0x000000221050723c */ /* 0x000fe20000041850 */
[----:B------:R-:W-:Y:S01]  /*123f0*/  LOP3.LUT R2, R43, R244, R2, 0x96, !PT ;  /* 0x000000f42b027212 */ /* 0x000fe200078e9602 */
[----:B------:R-:W-:Y:S01]  /*12400*/  HSET2.LE.AND R14, R22, R144, PT ;  /* 0x00000090160e7233 */ /* 0x000fe20003803000 */
[----:B------:R-:W-:-:S05]  /*12410*/  LOP3.LUT R12, R151, R0, RZ, 0xc0, !PT ;  /* 0x00000000970c7212 */ /* 0x000fca00078ec0ff */
[----:B----4-:R-:W-:Y:S01]  /*12420*/  HMMA.16816.F32.BF16 R72, R16, R44, R72 ;  /* 0x0000002c1048723c */ /* 0x010fe20000041848 */
[----:B------:R-:W-:-:S07]  /*12430*/  IMAD.WIDE.U32 R24, R27, -0x326172a9, RZ ;  /* 0xcd9e8d571b187825 */ /* 0x000fce00078e00ff */
[----:B------:R-:W-:Y:S01]  /*12440*/  HMMA.16816.F32.BF16 R64, R16, R46, R52 ;  /* 0x0000002e1040723c */ /* 0x000fe20000041834 */
[----:B------:R-:W-:Y:S01]  /*12450*/  IMAD.WIDE.U32 R22, R3, -0x326172a9, RZ ;  /* 0xcd9e8d5703167825 */ /* 0x000fe200078e00ff */
[----:B------:R-:W-:Y:S01]  /*12460*/  HSET2.LE.AND R15, R15, R144, PT ;  /* 0x000000900f0f7233 */ /* 0x000fe20003803000 */
[----:B------:R-:W1:Y:S04]  /*12470*/  LDSM.16.MT88.4 R28, [R205+0x5800] ;  /* 0x00580000cd1c783b */ /* 0x000e680000004200 */
[----:B------:R-:W-:-:S04]  /*12480*/  IMAD.WIDE.U32 R16, R48, -0x326172a9, RZ ;  /* 0xcd9e8d5730107825 */ /* 0x000fc800078e00ff */
[----:B------:R-:W-:Y:S01]  /*12490*/  IMAD.WIDE.U32 R2, R2, -0x326172a9, RZ ;  /* 0xcd9e8d5702027825 */ /* 0x000fe200078e00ff */
[----:B------:R-:W-:Y:S02]  /*124a0*/  LOP3.LUT R0, R17, R238, R102, 0x96, !PT ;  /* 0x000000ee11007212 */ /* 0x000fe400078e9666 */
[----:B------:R-:W-:-:S03]  /*124b0*/  LOP3.LUT R18, R25, R248, R16, 0x96, !PT ;  /* 0x000000f819127212 */ /* 0x000fc600078e9610 */
[----:B------:R-:W-:Y:S01]  /*124c0*/  IMAD.WIDE.U32 R16, R0, -0x2daee0ad, RZ ;  /* 0xd2511f5300107825 */ /* 0x000fe200078e00ff */
[----:B------:R-:W-:Y:S02]  /*124d0*/  LOP3.LUT R0, R3, R249, R22, 0x96, !PT ;  /* 0x000000f903007212 */ /* 0x000fe400078e9616 */
[----:B------:R-:W-:Y:S01]  /*124e0*/  LOP3.LUT R21, R2, 0xffff, RZ, 0xc0, !PT ;  /* 0x0000ffff02157812 */ /* 0x000fe200078ec0ff */
[----:B------:R-:W-:Y:S01]  /*124f0*/  IMAD.WIDE.U32 R40, R18, -0x2daee0ad, RZ ;  /* 0xd2511f5312287825 */ /* 0x000fe200078e00ff */
[----:B------:R-:W-:Y:S02]  /*12500*/  LOP3.LUT R20, R17, R247, R26, 0x96, !PT ;  /* 0x000000f711147212 */ /* 0x000fe400078e961a */
[----:B------:R-:W-:Y:S02]  /*12510*/  LOP3.LUT R3, R0, 0xffff, RZ, 0xc0, !PT ;  /* 0x0000ffff00037812 */ /* 0x000fe400078ec0ff */
[----:B------:R-:W-:Y:S02]  /*12520*/  SHF.R.U32.HI R17, RZ, 0x10, R0 ;  /* 0x00000010ff117819 */ /* 0x000fe40000011600 */
[----:B------:R-:W-:-:S02]  /*12530*/  LOP3.LUT R22, R41, R244, R16, 0x96, !PT ;  /* 0x000000f429167212 */ /* 0x000fc400078e9610 */
[----:B------:R-:W-:Y:S02]  /*12540*/  SHF.R.U32.HI R18, RZ, 0x8, R3 ;  /* 0x00000008ff127819 */ /* 0x000fe40000011603 */
[----:B------:R-:W-:Y:S02]  /*12550*/  SHF.R.U32.HI R16, RZ, 0x18, R0 ;  /* 0x00000018ff107819 */ /* 0x000fe40000011600 */
[----:B------:R-:W-:Y:S02]  /*12560*/  LOP3.LUT R3, R17, 0xff, RZ, 0xc0, !PT ;  /* 0x000000ff11037812 */ /* 0x000fe400078ec0ff */
[----:B------:R-:W-:Y:S02]  /*12570*/  LOP3.LUT R26, R2, 0xff, RZ, 0xc0, !PT ;  /* 0x000000ff021a7812 */ /* 0x000fe400078ec0ff */
[----:B------:R-:W-:Y:S02]  /*12580*/  LOP3.LUT R19, R0, 0xff, RZ, 0xc0, !PT ;  /* 0x000000ff00137812 */ /* 0x000fe400078ec0ff */
[----:B------:R-:W-:-:S02]  /*12590*/  SHF.R.U32.HI R17, RZ, 0x10, R2 ;  /* 0x00000010ff117819 */ /* 0x000fc40000011602 */
[----:B------:R-:W-:Y:S02]  /*125a0*/  SHF.R.U32.HI R25, RZ, 0x18, R2 ;  /* 0x00000018ff197819 */ /* 0x000fe40000011602 */
[----:B------:R-:W-:Y:S02]  /*125b0*/  PRMT R2, R3, 0x5410, R16 ;  /* 0x0000541003027816 */ /* 0x000fe40000000010 */
[----:B------:R-:W-:Y:S02]  /*125c0*/  SHF.R.U32.HI R3, RZ, 0x8, R21 ;  /* 0x00000008ff037819 */ /* 0x000fe40000011615 */
[----:B------:R-:W-:Y:S02]  /*125d0*/  PRMT R0, R19, 0x5410, R18 ;  /* 0x0000541013007816 */ /* 0x000fe40000000012 */
[----:B------:R-:W-:Y:S02]  /*125e0*/  LOP3.LUT R18, R17, 0xff, RZ, 0xc0, !PT ;  /* 0x000000ff11127812 */ /* 0x000fe400078ec0ff */
[----:B------:R-:W-:Y:S01]  /*125f0*/  PRMT R3, R26, 0x5410, R3 ;  /* 0x000054101a037816 */ /* 0x000fe20000000003 */
[--C-:B------:R-:W-:Y:S01]  /*12600*/  HSET2.LE.AND R0, R0, R144.reuse, PT ;  /* 0x0000009000007233 */ /* 0x100fe20003803000 */
[----:B------:R-:W-:Y:S01]  /*12610*/  PRMT R18, R18, 0x5410, R25 ;  /* 0x0000541012127816 */ /* 0x000fe20000000019 */
[--C-:B------:R-:W-:Y:S01]  /*12620*/  HSET2.LE.AND R2, R2, R144.reuse, PT ;  /* 0x0000009002027233 */ /* 0x100fe20003803000 */
[----:B------:R-:W-:Y:S01]  /*12630*/  LOP3.LUT R14, R148, R14, RZ, 0xc0, !PT ;  /* 0x0000000e940e7212 */ /* 0x000fe200078ec0ff */
[----:B------:R-:W-:Y:S01]  /*12640*/  HSET2.LE.AND R3, R3, R144, PT ;  /* 0x0000009003037233 */ /* 0x000fe20003803000 */
[----:B------:R-:W-:-:S02]  /*12650*/  LOP3.LUT R15, R147, R15, RZ, 0xc0, !PT ;  /* 0x0000000f930f7212 */ /* 0x000fc400078ec0ff */
[----:B------:R-:W-:Y:S01]  /*12660*/  LOP3.LUT R16, R189, R0, RZ, 0xc0, !PT ;  /* 0x00000000bd107212 */ /* 0x000fe200078ec0ff */
[----:B------:R-:W-:Y:S01]  /*12670*/  HSET2.LE.AND R0, R18, R144, PT ;  /* 0x0000009012007233 */ /* 0x000fe20003803000 */
[----:B------:R-:W-:Y:S01]  /*12680*/  LOP3.LUT R17, R188, R2, RZ, 0xc0, !PT ;  /* 0x00000002bc117212 */ /* 0x000fe200078ec0ff */
[----:B------:R-:W-:Y:S01]  /*12690*/  IMAD.WIDE.U32 R20, R20, -0x326172a9, RZ ;  /* 0xcd9e8d5714147825 */ /* 0x000fe200078e00ff */
[----:B------:R-:W-:Y:S01]  /*126a0*/  LOP3.LUT R18, R187, R3, RZ, 0xc0, !PT ;  /* 0x00000003bb127212 */ /* 0x000fe200078ec0ff */
[----:B------:R-:W-:Y:S02]  /*126b0*/  HMMA.16816.F32.BF16 R52, R12, R32, R56 ;  /* 0x000000200c34723c */ /* 0x000fe40000041838 */
[----:B------:R-:W-:Y:S01]  /*126c0*/  IMAD.WIDE.U32 R2, R22, -0x326172a9, RZ ;  /* 0xcd9e8d5716027825 */ /* 0x000fe200078e00ff */
[----:B------:R-:W-:-:S05]  /*126d0*/  LOP3.LUT R19, R186, R0, RZ, 0xc0, !PT ;  /* 0x00000000ba137212 */ /* 0x000fca00078ec0ff */
[----:B------:R-:W-:Y:S01]  /*126e0*/  HMMA.16816.F32.BF16 R48, R12, R34, R60 ;  /* 0x000000220c30723c */ /* 0x000fe2000004183c */
[----:B------:R-:W2:Y:S01]  /*126f0*/  LDSM.16.MT88.4 R32, [R206+0x5800] ;  /* 0x00580000ce20783b */ /* 0x000ea20000004200 */
[----:B------:R-:W-:Y:S02]  /*12700*/  LOP3.LUT R0, R3, R249, R20, 0x96, !PT ;  /* 0x000000f903007212 */ /* 0x000fe400078e9614 */
[----:B------:R-:W-:-:S04]  /*12710*/  LOP3.LUT R3, R2, 0xffff, RZ, 0xc0, !PT ;  /* 0x0000ffff02037812 */ /* 0x000fc800078ec0ff */
[----:B------:R-:W-:Y:S01]  /*12720*/  HMMA.16816.F32.BF16 R156, R12, R44, R92 ;  /* 0x0000002c0c9c723c */ /* 0x000fe2000004185c */
[----:B------:R-:W-:Y:S02]  /*12730*/  LOP3.LUT R25, R0, 0xff, RZ, 0xc0, !PT ;  /* 0x000000ff00197812 */ /* 0x000fe400078ec0ff */
[----:B------:R-:W-:-:S05]  /*12740*/  SHF.R.U32.HI R22, RZ, 0x18, R0 ;  /* 0x00000018ff167819 */ /* 0x000fca0000011600 */
[----:B------:R-:W-:Y:S07]  /*12750*/  HMMA.16816.F32.BF16 R44, R12, R46, R76 ;  /* 0x0000002e0c2c723c */ /* 0x000fee000004184c */
[----:B------:R-:W-:Y:S02]  /*12760*/  LOP3.LUT R12, R0, 0xffff, RZ, 0xc0, !PT ;  /* 0x0000ffff000c7812 */ /* 0x000fe400078ec0ff */
[----:B------:R-:W-:Y:S02]  /*12770*/  SHF.R.U32.HI R13, RZ, 0x10, R0 ;  /* 0x00000010ff0d7819 */ /* 0x000fe40000011600 */
[----:B------:R-:W-:-:S02]  /*12780*/  SHF.R.U32.HI R0, RZ, 0x8, R3 ;  /* 0x00000008ff007819 */ /* 0x000fc40000011603 */
[----:B------:R-:W-:Y:S02]  /*12790*/  SHF.R.U32.HI R3, RZ, 0x8, R12 ;  /* 0x00000008ff037819 */ /* 0x000fe4000001160c */
[----:B------:R-:W-:Y:S02]  /*127a0*/  LOP3.LUT R12, R13, 0xff, RZ, 0xc0, !PT ;  /* 0x000000ff0d0c7812 */ /* 0x000fe400078ec0ff */
[----:B------:R-:W-:Y:S02]  /*127b0*/  LOP3.LUT R14, R2, 0xff, RZ, 0xc0, !PT ;  /* 0x000000ff020e7812 */ /* 0x000fe400078ec0ff */
[--C-:B------:R-:W-:Y:S02]  /*127c0*/  SHF.R.U32.HI R15, RZ, 0x10, R2.reuse ;  /* 0x00000010ff0f7819 */ /* 0x100fe40000011602 */
[----:B------:R-:W-:Y:S02]  /*127d0*/  SHF.R.U32.HI R20, RZ, 0x18, R2 ;  /* 0x00000018ff147819 */ /* 0x000fe40000011602 */
[----:B------:R-:W-:Y:S01]  /*127e0*/  PRMT R2, R12, 0x5410, R22 ;  /* 0x000054100c027816 */ /* 0x000fe20000000016 */
[----:B------:R-:W-:Y:S01]  /*127f0*/  IMAD.MOV.U32 R147, RZ, RZ, R149 ;  /* 0x000000ffff937224 */ /* 0x000fe200078e0095 */
[----:B------:R-:W-:-:S03]  /*12800*/  PRMT R13, R14, 0x5410, R0 ;  /* 0x000054100e0d7816 */ /* 0x000fc60000000000 */
[--C-:B------:R-:W-:Y:S01]  /*12810*/  HSET2.LE.AND R2, R2, R144.reuse, PT ;  /* 0x0000009002027233 */ /* 0x100fe20003803000 */
[----:B------:R-:W-:Y:S01]  /*12820*/  PRMT R0, R25, 0x5410, R3 ;  /* 0x0000541019007816 */ /* 0x000fe20000000003 */
[----:B------:R-:W-:-:S03]  /*12830*/  HSET2.LE.AND R3, R13, R144, PT ;  /* 0x000000900d037233 */ /* 0x000fc60003803000 */
[----:B------:R-:W-:Y:S02]  /*12840*/  LOP3.LUT R13, R147, R2, RZ, 0xc0, !PT ;  /* 0x00000002930d7212 */ /* 0x000fe400078ec0ff */
[----:B------:R-:W-:Y:S01]  /*12850*/  LOP3.LUT R2, R23, R246, R68, 0x96, !PT ;  /* 0x000000f617027212 */ /* 0x000fe200078e9644 */
[----:B------:R-:W-:Y:S01]  /*12860*/  IMAD.MOV.U32 R146, RZ, RZ, R150 ;  /* 0x000000ffff927224 */ /* 0x000fe200078e0096 */
[----:B------:R-:W-:Y:S01]  /*12870*/  HSET2.LE.AND R0, R0, R144, PT ;  /* 0x0000009000007233 */ /* 0x000fe20003803000 */
[----:B------:R-:W-:Y:S02]  /*12880*/  LOP3.LUT R14, R252, R3, RZ, 0xc0, !PT ;  /* 0x00000003fc0e7212 */ /* 0x000fe400078ec0ff */
[----:B------:R-:W-:Y:S02]  /*12890*/  IMAD.WIDE.U32 R2, R2, -0x2daee0ad, RZ ;  /* 0xd2511f5302027825 */ /* 0x000fe400078e00ff */
[----:B------:R-:W-:Y:S02]  /*128a0*/  LOP3.LUT R12, R146, R0, RZ, 0xc0, !PT ;  /* 0x00000000920c7212 */ /* 0x000fe400078ec0ff */
[----:B------:R-:W-:-:S02]  /*128b0*/  LOP3.LUT R15, R15, 0xff, RZ, 0xc0, !PT ;  /* 0x000000ff0f0f7812 */ /* 0x000fc400078ec0ff */
[----:B------:R-:W-:Y:S01]  /*128c0*/  LOP3.LUT R0, R3, R243, R42, 0x96, !PT ;  /* 0x000000f303007212 */ /* 0x000fe200078e962a */
[----:B-1----:R-:W-:Y:S01]  /*128d0*/  HMMA.16816.F32.BF16 R152, R16, R28, R84 ;  /* 0x0000001c1098723c */ /* 0x002fe20000041854 */
[----:B------:R-:W-:Y:S02]  /*128e0*/  LOP3.LUT R3, R2, 0xffff, RZ, 0xc0, !PT ;  /* 0x0000ffff02037812 */ /* 0x000fe400078ec0ff */
[----:B------:R-:W-:Y:S02]  /*128f0*/  PRMT R15, R15, 0x5410, R20 ;  /* 0x000054100f0f7816 */ /* 0x000fe40000000014 */
[----:B------:R-:W-:-:S03]  /*12900*/  LOP3.LUT R23, R21, R246, R24, 0x96, !PT ;  /* 0x000000f615177212 */ /* 0x000fc600078e9618 */
[----:B------:R-:W-:Y:S01]  /*12910*/  HMMA.16816.F32.BF16 R148, R16, R30, R80 ;  /* 0x0000001e1094723c */ /* 0x000fe20000041850 */
[----:B------:R-:W-:Y:S02]  /*12920*/  LOP3.LUT R21, R0, 0xff, RZ, 0xc0, !PT ;  /* 0x000000ff00157812 */ /* 0x000fe400078ec0ff */
[----:B------:R-:W-:-:S05]  /*12930*/  SHF.R.U32.HI R20, RZ, 0x18, R0 ;  /* 0x00000018ff147819 */ /* 0x000fca0000011600 */
[----:B--2---:R-:W-:Y:S01]  /*12940*/  HMMA.16816.F32.BF16 R140, R16, R32, R72 ;  /* 0x00000020108c723c */ /* 0x004fe20000041848 */
[----:B------:R-:W-:-:S07]  /*12950*/  SHF.R.U32.HI R22, RZ, 0x10, R2 ;  /* 0x00000010ff167819 */ /* 0x000fce0000011602 */
[----:B------:R-:W-:Y:S01]  /*12960*/  HMMA.16816.F32.BF16 R64, R16, R34, R64 ;  /* 0x000000221040723c */ /* 0x000fe20000041840 */
[----:B------:R-:W-:Y:S01]  /*12970*/  HSET2.LE.AND R15, R15, R144, PT ;  /* 0x000000900f0f7233 */ /* 0x000fe20003803000 */
[----:B------:R-:W1:Y:S05]  /*12980*/  LDSM.16.MT88.4 R24, [R206+0x5c00] ;  /* 0x005c0000ce18783b */ /* 0x000e6a0000004200 */
[----:B------:R-:W-:Y:S02]  /*12990*/  LOP3.LUT R16, R0, 0xffff, RZ, 0xc0, !PT ;  /* 0x0000ffff00107812 */ /* 0x000fe400078ec0ff */
[----:B------:R-:W-:Y:S02]  /*129a0*/  SHF.R.U32.HI R17, RZ, 0x10, R0 ;  /* 0x00000010ff117819 */ /* 0x000fe40000011600 */
[----:B------:R-:W-:-:S02]  /*129b0*/  LOP3.LUT R18, R2, 0xff, RZ, 0xc0, !PT ;  /* 0x000000ff02127812 */ /* 0x000fc400078ec0ff */
[----:B------:R-:W-:Y:S02]  /*129c0*/  SHF.R.U32.HI R0, RZ, 0x8, R3 ;  /* 0x00000008ff007819 */ /* 0x000fe40000011603 */
[----:B------:R-:W-:Y:S02]  /*129d0*/  SHF.R.U32.HI R3, RZ, 0x8, R16 ;  /* 0x00000008ff037819 */ /* 0x000fe40000011610 */
[----:B------:R-:W-:Y:S02]  /*129e0*/  LOP3.LUT R16, R17, 0xff, RZ, 0xc0, !PT ;  /* 0x000000ff11107812 */ /* 0x000fe400078ec0ff */
[----:B------:R-:W-:Y:S02]  /*129f0*/  PRMT R17, R18, 0x5410, R0 ;  /* 0x0000541012117816 */ /* 0x000fe40000000000 */
[----:B------:R-:W-:Y:S02]  /*12a00*/  SHF.R.U32.HI R19, RZ, 0x18, R2 ;  /* 0x00000018ff137819 */ /* 0x000fe40000011602 */
[----:B------:R-:W-:-:S02]  /*12a10*/  PRMT R0, R21, 0x5410, R3 ;  /* 0x0000541015007816 */ /* 0x000fc40000000003 */
[----:B------:R-:W-:Y:S02]  /*12a20*/  PRMT R2, R16, 0x5410, R20 ;  /* 0x0000541010027816 */ /* 0x000fe40000000014 */
        /* <DEDUP_REMOVED lines=9> */
[----:B------:R-:W-:Y:S01]  /*12ac0*/  IMAD.WIDE.U32 R2, R23, -0x2daee0ad, RZ ;  /* 0xd2511f5317027825 */ /* 0x000fe200078e00ff */
[----:B------:R-:W-:-:S02]  /*12ad0*/  LOP3.LUT R15, R250, R15, RZ, 0xc0, !PT ;  /* 0x0000000ffa0f7212 */ /* 0x000fc400078ec0ff */
[----:B------:R-:W-:Y:S02]  /*12ae0*/  LOP3.LUT R139, R191, R0, RZ, 0xc0, !PT ;  /* 0x00000000bf8b7212 */ /* 0x000fe400078ec0ff */
[----:B------:R-:W-:Y:S02]  /*12af0*/  LOP3.LUT R0, R3, R243, R40, 0x96, !PT ;  /* 0x000000f303007212 */ /* 0x000fe400078e9628 */
[----:B------:R-:W-:Y:S01]  /*12b00*/  LOP3.LUT R3, R2, 0xffff, RZ, 0xc0, !PT ;  /* 0x0000ffff02037812 */ /* 0x000fe200078ec0ff */
[----:B------:R-:W-:Y:S01]  /*12b10*/  HMMA.16816.F32.BF16 R156, R12, R32, R156 ;  /* 0x000000200c9c723c */ /* 0x000fe2000004189c */
[----:B------:R-:W-:Y:S02]  /*12b20*/  LOP3.LUT R17, R0, 0xff, RZ, 0xc0, !PT ;  /* 0x000000ff00117812 */ /* 0x000fe400078ec0ff */
[----:B------:R-:W-:-:S05]  /*12b30*/  SHF.R.U32.HI R16, RZ, 0x18, R0 ;  /* 0x00000018ff107819 */ /* 0x000fca0000011600 */
[----:B------:R-:W-:Y:S01]  /*12b40*/  HMMA.16816.F32.BF16 R52, R12, R28, R52 ;  /* 0x0000001c0c34723c */ /* 0x000fe20000041834 */
[----:B------:R-:W-:-:S07]  /*12b50*/  SHF.R.U32.HI R18, RZ, 0x18, R2 ;  /* 0x00000018ff127819 */ /* 0x000fce0000011602 */
[C---:B------:R-:W-:Y:S08]  /*12b60*/  HMMA.16816.F32.BF16 R48, R12.reuse, R30, R48 ;  /* 0x0000001e0c30723c */ /* 0x040ff00000041830 */
[----:B------:R-:W-:Y:S07]  /*12b70*/  HMMA.16816.F32.BF16 R32, R12, R34, R44 ;  /* 0x000000220c20723c */ /* 0x000fee000004182c */
[----:B------:R-:W-:-:S02]  /*12b80*/  LOP3.LUT R12, R0, 0xffff, RZ, 0xc0, !PT ;  /* 0x0000ffff000c7812 */ /* 0x000fc400078ec0ff */
[----:B------:R-:W-:Y:S02]  /*12b90*/  SHF.R.U32.HI R14, RZ, 0x8, R3 ;  /* 0x00000008ff0e7819 */ /* 0x000fe40000011603 */
[----:B------:R-:W-:Y:S02]  /*12ba0*/  SHF.R.U32.HI R13, RZ, 0x10, R0 ;  /* 0x00000010ff0d7819 */ /* 0x000fe40000011600 */
[----:B------:R-:W-:Y:S02]  /*12bb0*/  SHF.R.U32.HI R3, RZ, 0x10, R2 ;  /* 0x00000010ff037819 */ /* 0x000fe40000011602 */
[----:B------:R-:W-:Y:S02]  /*12bc0*/  SHF.R.U32.HI R0, RZ, 0x8, R12 ;  /* 0x00000008ff007819 */ /* 0x000fe4000001160c */
[----:B------:R-:W-:Y:S02]  /*12bd0*/  LOP3.LUT R15, R2, 0xff, RZ, 0xc0, !PT ;  /* 0x000000ff020f7812 */ /* 0x000fe400078ec0ff */
[----:B------:R-:W-:-:S02]  /*12be0*/  LOP3.LUT R13, R13, 0xff, RZ, 0xc0, !PT ;  /* 0x000000ff0d0d7812 */ /* 0x000fc400078ec0ff */
[----:B------:R-:W-:Y:S02]  /*12bf0*/  LOP3.LUT R12, R3, 0xff, RZ, 0xc0, !PT ;  /* 0x000000ff030c7812 */ /* 0x000fe400078ec0ff */
[----:B------:R-:W-:Y:S02]  /*12c00*/  PRMT R14, R15, 0x5410, R14 ;  /* 0x000054100f0e7816 */ /* 0x000fe4000000000e */
[----:B------:R-:W-:Y:S02]  /*12c10*/  PRMT R0, R17, 0x5410, R0 ;  /* 0x0000541011007816 */ /* 0x000fe40000000000 */
[----:B------:R-:W-:Y:S02]  /*12c20*/  PRMT R2, R13, 0x5410, R16 ;  /* 0x000054100d027816 */ /* 0x000fe40000000010 */
[----:B------:R-:W-:Y:S01]  /*12c30*/  PRMT R12, R12, 0x5410, R18 ;  /* 0x000054100c0c7816 */ /* 0x000fe20000000012 */
[--C-:B------:R-:W-:Y:S02]  /*12c40*/  HSET2.LE.AND R0, R0, R144.reuse, PT ;  /* 0x0000009000007233 */ /* 0x100fe40003803000 */
[----:B------:R-:W-:-:S02]  /*12c50*/  HSET2.LE.AND R2, R2, R144, PT ;  /* 0x0000009002027233 */ /* 0x000fc40003803000 */
[--C-:B------:R-:W-:Y:S02]  /*12c60*/  HSET2.LE.AND R3, R14, R144.reuse, PT ;  /* 0x000000900e037233 */ /* 0x100fe40003803000 */
[----:B------:R-:W-:Y:S01]  /*12c70*/  HSET2.LE.AND R12, R12, R144, PT ;  /* 0x000000900c0c7233 */ /* 0x000fe20003803000 */
[----:B------:R-:W-:Y:S02]  /*12c80*/  ISETP.GT.AND P1, PT, R172, R221, PT ;  /* 0x000000ddac00720c */ /* 0x000fe40003f24270 */
[----:B------:R-:W-:Y:S02]  /*12c90*/  LOP3.LUT R144, R220, R0, RZ, 0xc0, !PT ;  /* 0x00000000dc907212 */ /* 0x000fe400078ec0ff */
[----:B------:R-:W-:Y:S02]  /*12ca0*/  LOP3.LUT R145, R251, R2, RZ, 0xc0, !PT ;  /* 0x00000002fb917212 */ /* 0x000fe400078ec0ff */
[----:B------:R-:W-:Y:S02]  /*12cb0*/  LOP3.LUT R146, R237, R3, RZ, 0xc0, !PT ;  /* 0x00000003ed927212 */ /* 0x000fe400078ec0ff */
        /* <DEDUP_REMOVED lines=13> */
[----:B---3--:R-:W2:Y:S01]  /*12d90*/  LDL.LU R252, [R1+0x238] ;  /* 0x0002380001fc7983 */ /* 0x008ea20000300800 */
[----:B------:R-:W-:Y:S01]  /*12da0*/  IMAD.MOV.U32 R116, RZ, RZ, R198 ;  /* 0x000000ffff747224 */ /* 0x000fe200078e00c6 */
[----:B------:R-:W-:-:S04]  /*12db0*/  DEPBAR.LE SB0, 0x0 ;  /* 0x000080000000791a */ /* 0x000fc80000000000 */
[----:B------:R-:W3:Y:S04]  /*12dc0*/  LDL.64 R118, [R1+0x2f0] ;  /* 0x0002f00001767983 */ /* 0x000ee80000100a00 */
[----:B------:R-:W3:Y:S04]  /*12dd0*/  LDL.LU R220, [R1+0x234] ;  /* 0x0002340001dc7983 */ /* 0x000ee80000300800 */
[----:B------:R-:W4:Y:S04]  /*12de0*/  LDL R117, [R1] ;  /* 0x0000000001757983 */ /* 0x000f280000100800 */
[----:B------:R-:W3:Y:S04]  /*12df0*/  LDL.64 R132, [R1+0x58] ;  /* 0x0000580001847983 */ /* 0x000ee80000100a00 */
[----:B------:R-:W3:Y:S01]  /*12e00*/  LDL.64 R198, [R1+0x88] ;  /* 0x0000880001c67983 */ /* 0x000ee20000100a00 */
[----:B------:R-:W-:Y:S01]  /*12e10*/  IADD3 R237, R116, -0x2, RZ ;  /* 0xfffffffe74ed7810 */ /* 0x000fe20007ffe0ff */
[----:B------:R-:W-:Y:S03]  /*12e20*/  WARPSYNC 0xffffffff ;  /* 0xffffffff00007948 */ /* 0x000fe60003800000 */
[----:B------:R-:W-:Y:S01]  /*12e30*/  SHF.R.S32.HI R0, RZ, 0x1f, R237 ;  /* 0x0000001fff007819 */ /* 0x000fe200000114ed */
[----:B------:R-:W-:Y:S01]  /*12e40*/  BAR.SYNC.DEFER_BLOCKING 0x0 ;  /* 0x0000000000007b1d */ /* 0x000fe20000010000 */
[----:B------:R-:W-:-:S05]  /*12e50*/  IMAD.SHL.U32 R223, R223, 0x2, RZ ;  /* 0x00000002dfdf7824 */ /* 0x000fca00078e00ff */
[----:B------:R-:W-:Y:S01]  /*12e60*/  LOP3.LUT R223, R223, 0x6, RZ, 0xc0, !PT ;  /* 0x00000006dfdf7812 */ /* 0x000fe200078ec0ff */
[----:B--2---:R-:W-:Y:S01]  /*12e70*/  IMAD R12, R252, R237, RZ ;  /* 0x000000edfc0c7224 */ /* 0x004fe200078e02ff */
[----:B----45:R-:W-:Y:S01]  /*12e80*/  ISETP.GE.AND P0, PT, R241, R117, PT ;  /* 0x00000075f100720c */ /* 0x030fe20003f06270 */
[----:B---3--:R-:W-:-:S04]  /*12e90*/  IMAD.WIDE.U32 R2, R237, R220, R118 ;  /* 0x000000dced027225 */ /* 0x008fc800078e0076 */
[----:B------:R-:W-:-:S04]  /*12ea0*/  IMAD R13, R0, R220, R12 ;  /* 0x000000dc000d7224 */ /* 0x000fc800078e020c */
[----:B------:R-:W-:-:S04]  /*12eb0*/  IMAD.IADD R3, R3, 0x1, R13 ;  /* 0x0000000103037824 */ /* 0x000fc800078e020d */
[CC--:B------:R-:W-:Y:S02]  /*12ec0*/  @!P0 LEA R0, P4, R132.reuse, R2.reuse, 0x5 ;  /* 0x0000000284008211 */ /* 0x0c0fe400078828ff */
[----:B------:R-:W-:Y:S02]  /*12ed0*/  @!P0 LEA R12, P2, R132, R2, 0x6 ;  /* 0x00000002840c8211 */ /* 0x000fe400078430ff */
[-C--:B------:R-:W-:Y:S02]  /*12ee0*/  @!P0 LEA R18, P5, R2, R198.reuse, 0x1 ;  /* 0x000000c602128211 */ /* 0x080fe400078a08ff */
[----:B------:R-:W-:Y:S02]  /*12ef0*/  @!P0 LEA R16, P3, R0, R198, 0x1 ;  /* 0x000000c600108211 */ /* 0x000fe400078608ff */
[CCC-:B------:R-:W-:Y:S02]  /*12f00*/  @!P0 LEA.HI.X R13, R132.reuse, R3.reuse, R133.reuse, 0x5, P4 ;  /* 0x00000003840d8211 */ /* 0x1c0fe400020f2c85 */
[----:B------:R-:W-:-:S02]  /*12f10*/  @!P0 LEA.HI.X R15, R132, R3, R133, 0x6, P2 ;  /* 0x00000003840f8211 */ /* 0x000fc400010f3485 */
[-CC-:B------:R-:W-:Y:S01]  /*12f20*/  @!P0 LEA.HI.X R19, R2, R199.reuse, R3.reuse, 0x1, P5 ;  /* 0x000000c702138211 */ /* 0x180fe200028f0c03 */
[----:B------:R-:W-:Y:S01]  /*12f30*/  @!P0 IMAD.WIDE.U32 R2, R132, 0x60, R2 ;  /* 0x0000006084028825 */ /* 0x000fe200078e0002 */
[----:B------:R-:W-:Y:S02]  /*12f40*/  @!P0 LEA.HI.X R17, R0, R199, R13, 0x1, P3 ;  /* 0x000000c700118211 */ /* 0x000fe400018f0c0d */
[----:B------:R-:W-:Y:S01]  /*12f50*/  @!P0 LEA R14, P1, R12, R198, 0x1 ;  /* 0x000000c60c0e8211 */ /* 0x000fe200078208ff */
[----:B------:R-:W-:-:S03]  /*12f60*/  @!P0 IMAD R0, R133, 0x60, RZ ;  /* 0x0000006085008824 */ /* 0x000fc600078e02ff */
[-C--:B------:R-:W-:Y:S01]  /*12f70*/  @!P0 LEA.HI.X R15, R12, R199.reuse, R15, 0x1, P1 ;  /* 0x000000c70c0f8211 */ /* 0x080fe200008f0c0f */
[----:B------:R-:W-:Y:S01]  /*12f80*/  @!P0 IMAD.IADD R0, R0, 0x1, R3 ;  /* 0x0000000100008824 */ /* 0x000fe200078e0203 */
[C---:B------:R-:W-:Y:S01]  /*12f90*/  @!P0 LEA R12, P1, R2.reuse, R198, 0x1 ;  /* 0x000000c6020c8211 */ /* 0x040fe200078208ff */
[----:B------:R-:W-:Y:S04]  /*12fa0*/  @P0 STS [R236+0x4000], RZ ;  /* 0x004000ffec000388 */ /* 0x000fe80000000800 */
[----:B------:R-:W-:Y:S01]  /*12fb0*/  @P0 STS [R236+0x4004], RZ ;  /* 0x004004ffec000388 */ /* 0x000fe20000000800 */
[----:B------:R-:W-:-:S03]  /*12fc0*/  @!P0 LEA.HI.X R13, R2, R199, R0, 0x1, P1 ;  /* 0x000000c7020d8211 */ /* 0x000fc600008f0c00 */
[----:B------:R-:W-:Y:S04]  /*12fd0*/  @P0 STS.64 [R236+0x4008], RZ ;  /* 0x004008ffec000388 */ /* 0x000fe80000000a00 */
        /* <DEDUP_REMOVED lines=19> */
[----:B------:R-:W-:Y:S04]  /*13110*/  LDSM.16.M88.4 R24, [R207] ;  /* 0x00000000cf18783b */ /* 0x000fe80000000200 */
[----:B------:R-:W3:Y:S04]  /*13120*/  LDSM.16.M88.4 R44, [R204+0x2000] ;  /* 0x00200000cc2c783b */ /* 0x000ee80000000200 */
[----:B------:R-:W4:Y:S04]  /*13130*/  LDSM.16.M88.4 R20, [R207+0x1000] ;  /* 0x00100000cf14783b */ /* 0x000f280000000200 */
[----:B------:R-:W4:Y:S04]  /*13140*/  LDSM.16.M88.4 R40, [R204+0x2400] ;  /* 0x00240000cc28783b */ /* 0x000f280000000200 */
[----:B------:R-:W4:Y:S04]  /*13150*/  LDSM.16.M88.4 R48, [R204+0x2800] ;  /* 0x00280000cc30783b */ /* 0x000f280000000200 */
[----:B-1----:R-:W-:Y:S04]  /*13160*/  LDSM.16.M88.4 R16, [R208] ;  /* 0x00000000d010783b */ /* 0x002fe80000000200 */
[----:B------:R-:W1:Y:S04]  /*13170*/  LDSM.16.M88.4 R32, [R209] ;  /* 0x00000000d120783b */ /* 0x000e680000000200 */
[----:B--2---:R-:W2:Y:S04]  /*13180*/  LDSM.16.M88.4 R12, [R208+0x1000] ;  /* 0x00100000d00c783b */ /* 0x004ea80000000200 */
[----:B------:R-:W1:Y:S04]  /*13190*/  LDSM.16.M88.4 R56, [R215] ;  /* 0x00000000d738783b */ /* 0x000e680000000200 */
[----:B------:R-:W1:Y:S04]  /*131a0*/  LDSM.16.M88.4 R28, [R216] ;  /* 0x00000000d81c783b */ /* 0x000e680000000200 */
[----:B------:R-:W1:Y:S01]  /*131b0*/  LDSM.16.M88.4 R52, [R204+0x2c00] ;  /* 0x002c0000cc34783b */ /* 0x000e620000000200 */
[----:B---3--:R-:W-:Y:S01]  /*131c0*/  HMMA.16816.F32.BF16 R92, R24, R44, RZ ;  /* 0x0000002c185c723c */ /* 0x008fe200000418ff */
[----:B------:R-:W-:-:S02]  /*131d0*/  IMAD R0, R237, 0x80, R223 ;  /* 0x00000080ed007824 */ /* 0x000fc400078e02df */
[----:B------:R-:W0:Y:S05]  /*131e0*/  LDGDEPBAR ;  /* 0x00000000000079af */ /* 0x000e2a0000000000 */
[C---:B----4-:R-:W-:Y:S08]  /*131f0*/  HMMA.16816.F32.BF16 R88, R20.reuse, R44, RZ ;  /* 0x0000002c1458723c */ /* 0x050ff000000418ff */
[-C--:B------:R-:W-:Y:S08]  /*13200*/  HMMA.16816.F32.BF16 R84, R20, R46.reuse, RZ ;  /* 0x0000002e1454723c */ /* 0x080ff000000418ff */
[C---:B------:R-:W-:Y:S01]  /*13210*/  HMMA.16816.F32.BF16 R80, R24.reuse, R46, RZ ;  /* 0x0000002e1850723c */ /* 0x040fe200000418ff */
[----:B------:R-:W3:Y:S07]  /*13220*/  LDSM.16.M88.4 R44, [R204+0x3000] ;  /* 0x00300000cc2c783b */ /* 0x000eee0000000200 */
[-C--:B------:R-:W-:Y:S08]  /*13230*/  HMMA.16816.F32.BF16 R76, R24, R40.reuse, RZ ;  /* 0x00000028184c723c */ /* 0x080ff000000418ff */
[C---:B------:R-:W-:Y:S08]  /*13240*/  HMMA.16816.F32.BF16 R72, R20.reuse, R40, RZ ;  /* 0x000000281448723c */ /* 0x040ff000000418ff */
[-C--:B------:R-:W-:Y:S08]  /*13250*/  HMMA.16816.F32.BF16 R68, R20, R42.reuse, RZ ;  /* 0x0000002a1444723c */ /* 0x080ff000000418ff */
[----:B------:R-:W-:Y:S08]  /*13260*/  HMMA.16816.F32.BF16 R64, R24, R42, RZ ;  /* 0x0000002a1840723c */ /* 0x000ff000000418ff */
[----:B------:R-:W-:Y:S08]  /*13270*/  HMMA.16816.F32.BF16 R40, R20, R48, RZ ;  /* 0x000000301428723c */ /* 0x000ff000000418ff */
[----:B-1----:R-:W-:Y:S08]  /*13280*/  HMMA.16816.F32.BF16 R96, R16, R32, R92 ;  /* 0x000000201060723c */ /* 0x002ff0000004185c */
[----:B------:R-:W-:Y:S08]  /*13290*/  HMMA.16816.F32.BF16 R60, R24, R48, RZ ;  /* 0x00000030183c723c */ /* 0x000ff000000418ff */
[C---:B--2---:R-:W-:Y:S08]  /*132a0*/  HMMA.16816.F32.BF16 R92, R12.reuse, R32, R88 ;  /* 0x000000200c5c723c */ /* 0x044ff00000041858 */
[-C--:B------:R-:W-:Y:S08]  /*132b0*/  HMMA.16816.F32.BF16 R108, R12, R34.reuse, R84 ;  /* 0x000000220c6c723c */ /* 0x080ff00000041854 */
[----:B------:R-:W-:Y:S01]  /*132c0*/  HMMA.16816.F32.BF16 R104, R16, R34, R80 ;  /* 0x000000221068723c */ /* 0x000fe20000041850 */
[----:B------:R-:W1:Y:S07]  /*132d0*/  LDSM.16.M88.4 R32, [R214] ;  /* 0x00000000d620783b */ /* 0x000e6e0000000200 */
[----:B------:R-:W-:Y:S01]  /*132e0*/  HMMA.16816.F32.BF16 R176, R12, R56, R40 ;  /* 0x000000380cb0723c */ /* 0x000fe20000041828 */
[----:B------:R-:W2:Y:S07]  /*132f0*/  LDSM.16.M88.4 R40, [R204+0x3400] ;  /* 0x00340000cc28783b */ /* 0x000eae0000000200 */
[----:B------:R-:W-:Y:S08]  /*13300*/  HMMA.16816.F32.BF16 R112, R16, R28, R76 ;  /* 0x0000001c1070723c */ /* 0x000ff0000004184c */
[----:B------:R-:W-:Y:S08]  /*13310*/  HMMA.16816.F32.BF16 R124, R12, R30, R68 ;  /* 0x0000001e0c7c723c */ /* 0x000ff00000041844 */
[-C--:B------:R-:W-:Y:S08]  /*13320*/  HMMA.16816.F32.BF16 R88, R24, R52.reuse, RZ ;  /* 0x000000341858723c */ /* 0x080ff000000418ff */
[C---:B------:R-:W-:Y:S08]  /*13330*/  HMMA.16816.F32.BF16 R80, R20.reuse, R52, RZ ;  /* 0x000000341450723c */ /* 0x040ff000000418ff */
[-C--:B------:R-:W-:Y:S08]  /*13340*/  HMMA.16816.F32.BF16 R76, R20, R54.reuse, RZ ;  /* 0x00000036144c723c */ /* 0x080ff000000418ff */
[----:B------:R-:W-:Y:S08]  /*13350*/  HMMA.16816.F32.BF16 R68, R24, R54, RZ ;  /* 0x000000361844723c */ /* 0x000ff000000418ff */
[----:B------:R-:W-:Y:S08]  /*13360*/  HMMA.16816.F32.BF16 R116, R12, R28, R72 ;  /* 0x0000001c0c74723c */ /* 0x000ff00000041848 */
[C---:B------:R-:W-:Y:S01]  /*13370*/  HMMA.16816.F32.BF16 R120, R16.reuse, R30, R64 ;  /* 0x0000001e1078723c */ /* 0x040fe20000041840 */
[----:B------:R-:W4:Y:S07]  /*13380*/  LDSM.16.M88.4 R28, [R213] ;  /* 0x00000000d51c783b */ /* 0x000f2e0000000200 */
[----:B------:R-:W-:Y:S08]  /*13390*/  HMMA.16816.F32.BF16 R128, R16, R56, R60 ;  /* 0x000000381080723c */ /* 0x000ff0000004183c */
[-C--:B------:R-:W-:Y:S08]  /*133a0*/  HMMA.16816.F32.BF16 R84, R20, R50.reuse, RZ ;  /* 0x000000321454723c */ /* 0x080ff000000418ff */
[C---:B------:R-:W-:Y:S08]  /*133b0*/  HMMA.16816.F32.BF16 R72, R24.reuse, R50, RZ ;  /* 0x000000321848723c */ /* 0x040ff000000418ff */
[-C--:B---3--:R-:W-:Y:S08]  /*133c0*/  HMMA.16816.F32.BF16 R64, R24, R44.reuse, RZ ;  /* 0x0000002c1840723c */ /* 0x088ff000000418ff */
[C---:B------:R-:W-:Y:S08]  /*133d0*/  HMMA.16816.F32.BF16 R60, R20.reuse, R44, RZ ;  /* 0x0000002c143c723c */ /* 0x040ff000000418ff */
[-C--:B------:R-:W-:Y:S08]  /*133e0*/  HMMA.16816.F32.BF16 R52, R20, R46.reuse, RZ ;  /* 0x0000002e1434723c */ /* 0x080ff000000418ff */
[----:B------:R-:W-:Y:S01]  /*133f0*/  HMMA.16816.F32.BF16 R48, R24, R46, RZ ;  /* 0x0000002e1830723c */ /* 0x000fe200000418ff */
[----:B------:R-:W3:Y:S07]  /*13400*/  LDSM.16.M88.4 R44, [R212] ;  /* 0x00000000d42c783b */ /* 0x000eee0000000200 */
[-C--:B-1----:R-:W-:Y:S08]  /*13410*/  HMMA.16816.F32.BF16 R88, R16, R32.reuse, R88 ;  /* 0x000000201058723c */ /* 0x082ff00000041858 */
[C---:B------:R-:W-:Y:S08]  /*13420*/  HMMA.16816.F32.BF16 R80, R12.reuse, R32, R80 ;  /* 0x000000200c50723c */ /* 0x040ff00000041850 */
[-C--:B------:R-:W-:Y:S08]  /*13430*/  HMMA.16816.F32.BF16 R76, R12, R34.reuse, R76 ;  /* 0x000000220c4c723c */ /* 0x080ff0000004184c */
[----:B------:R-:W-:Y:S08]  /*13440*/  HMMA.16816.F32.BF16 R68, R16, R34, R68 ;  /* 0x000000221044723c */ /* 0x000ff00000041844 */
[----:B--2---:R-:W-:Y:S08]  /*13450*/  HMMA.16816.F32.BF16 R32, R24, R40, RZ ;  /* 0x000000281820723c */ /* 0x004ff000000418ff */
[-C--:B----4-:R-:W-:Y:S08]  /*13460*/  HMMA.16816.F32.BF16 R64, R16, R28.reuse, R64 ;  /* 0x0000001c1040723c */ /* 0x090ff00000041840 */
[C---:B------:R-:W-:Y:S08]  /*13470*/  HMMA.16816.F32.BF16 R60, R12.reuse, R28, R60 ;  /* 0x0000001c0c3c723c */ /* 0x040ff0000004183c */
[-C--:B------:R-:W-:Y:S01]  /*13480*/  HMMA.16816.F32.BF16 R192, R12, R30.reuse, R52 ;  /* 0x0000001e0cc0723c */ /* 0x080fe20000041834 */
[----:B------:R-:W1:Y:S07]  /*13490*/  LDSM.16.M88.4 R52, [R204+0x3800] ;  /* 0x00380000cc34783b */ /* 0x000e6e0000000200 */
[----:B------:R-:W-:Y:S08]  /*134a0*/  HMMA.16816.F32.BF16 R196, R16, R30, R48 ;  /* 0x0000001e10c4723c */ /* 0x000ff00000041830 */
[C---:B------:R-:W-:Y:S08]  /*134b0*/  HMMA.16816.F32.BF16 R28, R20.reuse, R40, RZ ;  /* 0x00000028141c723c */ /* 0x040ff000000418ff */
[----:B------:R-:W-:Y:S08]  /*134c0*/  HMMA.16816.F32.BF16 R48, R20, R42, RZ ;  /* 0x0000002a1430723c */ /* 0x000ff000000418ff */
[----:B---3--:R-:W-:Y:S08]  /*134d0*/  HMMA.16816.F32.BF16 R32, R16, R44, R32 ;  /* 0x0000002c1020723c */ /* 0x008ff00000041820 */
[----:B------:R-:W-:Y:S08]  /*134e0*/  HMMA.16816.F32.BF16 R40, R24, R42, RZ ;  /* 0x0000002a1828723c */ /* 0x000ff000000418ff */
[----:B------:R-:W-:Y:S08]  /*134f0*/  HMMA.16816.F32.BF16 R28, R12, R44, R28 ;  /* 0x0000002c0c1c723c */ /* 0x000ff0000004181c */
[----:B------:R-:W-:-:S02]  /*13500*/  IMAD.MOV.U32 R185, RZ, RZ, R33 ;  /* 0x000000ffffb97224 */ /* 0x000fc400078e0021 */
[----:B------:R-:W-:Y:S02]  /*13510*/  IMAD.MOV.U32 R172, RZ, RZ, R35 ;  /* 0x000000ffffac7224 */ /* 0x000fe400078e0023 */
[----:B------:R-:W-:Y:S02]  /*13520*/  IMAD.MOV.U32 R133, RZ, RZ, R34 ;  /* 0x000000ffff857224 */ /* 0x000fe400078e0022 */
[----:B------:R-:W-:Y:S02]  /*13530*/  IMAD.MOV.U32 R132, RZ, RZ, R32 ;  /* 0x000000ffff847224 */ /* 0x000fe400078e0020 */
[----:B------:R-:W-:Y:S08]  /*13540*/  HMMA.16816.F32.BF16 R32, R16, R46, R40 ;  /* 0x0000002e1020723c */ /* 0x000ff00000041828 */
[-C--:B------:R-:W-:Y:S08]  /*13550*/  HMMA.16816.F32.BF16 R84, R12, R58.reuse, R84 ;  /* 0x0000003a0c54723c */ /* 0x080ff00000041854 */
[----:B------:R-:W-:Y:S01]  /*13560*/  HMMA.16816.F32.BF16 R72, R16, R58, R72 ;  /* 0x0000003a1048723c */ /* 0x000fe20000041848 */
[----:B------:R-:W2:Y:S01]  /*13570*/  LDSM.16.M88.4 R56, [R211] ;  /* 0x00000000d338783b */ /* 0x000ea20000000200 */
[----:B------:R-:W-:-:S02]  /*13580*/  IMAD.MOV.U32 R187, RZ, RZ, R193 ;  /* 0x000000ffffbb7224 */ /* 0x000fc400078e00c1 */
[----:B------:R-:W-:Y:S02]  /*13590*/  IMAD.MOV.U32 R251, RZ, RZ, R194 ;  /* 0x000000fffffb7224 */ /* 0x000fe400078e00c2 */
[----:B------:R-:W-:Y:S02]  /*135a0*/  IMAD.MOV.U32 R220, RZ, RZ, R28 ;  /* 0x000000ffffdc7224 */ /* 0x000fe400078e001c */
[----:B------:R-:W-:Y:S02]  /*135b0*/  IMAD.MOV.U32 R193, RZ, RZ, R30 ;  /* 0x000000ffffc17224 */ /* 0x000fe400078e001e */
[----:B------:R-:W-:Y:S02]  /*135c0*/  IMAD.MOV.U32 R194, RZ, RZ, R29 ;  /* 0x000000ffffc27224 */ /* 0x000fe400078e001d */
[----:B------:R-:W-:Y:S02]  /*135d0*/  IMAD.MOV.U32 R191, RZ, RZ, R31 ;  /* 0x000000ffffbf7224 */ /* 0x000fe400078e001f */
[----:B------:R-:W-:Y:S01]  /*135e0*/  HMMA.16816.F32.BF16 R28, R12, R46, R48 ;  /* 0x0000002e0c1c723c */ /* 0x000fe20000041830 */
[----:B------:R-:W-:-:S02]  /*135f0*/  IMAD.MOV.U32 R190, RZ, RZ, R195 ;  /* 0x000000ffffbe7224 */ /* 0x000fc400078e00c3 */
[----:B------:R-:W-:Y:S02]  /*13600*/  IMAD.MOV.U32 R219, RZ, RZ, R32 ;  /* 0x000000ffffdb7224 */ /* 0x000fe400078e0020 */
[----:B------:R-:W-:Y:S02]  /*13610*/  IMAD.MOV.U32 R203, RZ, RZ, R34 ;  /* 0x000000ffffcb7224 */ /* 0x000fe400078e0022 */
[----:B------:R-:W-:Y:S02]  /*13620*/  IMAD.MOV.U32 R202, RZ, RZ, R33 ;  /* 0x000000ffffca7224 */ /* 0x000fe400078e0021 */
[----:B------:R-:W-:Y:S02]  /*13630*/  IMAD.MOV.U32 R195, RZ, RZ, R35 ;  /* 0x000000ffffc37224 */ /* 0x000fe400078e0023 */
[----:B-1----:R-:W-:Y:S01]  /*13640*/  HMMA.16816.F32.BF16 R32, R24, R52, RZ ;  /* 0x000000341820723c */ /* 0x002fe200000418ff */
[--C-:B------:R-:W-:Y:S02]  /*13650*/  IMAD.IADD R2, R230, 0x1, -R0.reuse ;  /* 0x00000001e6027824 */ /* 0x100fe400078e0a00 */
[----:B------:R-:W-:-:S03]  /*13660*/  IMAD.IADD R3, R228, 0x1, -R0 ;  /* 0x00000001e4037824 */ /* 0x000fc600078e0a00 */
[----:B------:R-:W-:-:S04]  /*13670*/  IABS R2, R2 ;  /* 0x0000000200027213 */ /* 0x000fc80000000000 */
[----:B------:R1:W-:Y:S03]  /*13680*/  I2F R48, R2 ;  /* 0x0000000200307306 */ /* 0x0003e60000201400 */
[----:B------:R-:W-:Y:S01]  /*13690*/  IMAD.MOV.U32 R51, RZ, RZ, R28 ;  /* 0x000000ffff337224 */ /* 0x000fe200078e001c */
[----:B------:R-:W-:Y:S01]  /*136a0*/  IABS R28, R3 ;  /* 0x00000003001c7213 */ /* 0x000fe20000000000 */
[----:B------:R-:W-:Y:S02]  /*136b0*/  IMAD.MOV.U32 R100, RZ, RZ, R30 ;  /* 0x000000ffff647224 */ /* 0x000fe400078e001e */
[--C-:B------:R-:W-:Y:S02]  /*136c0*/  IMAD.IADD R3, R229, 0x1, -R0.reuse ;  /* 0x00000001e5037824 */ /* 0x100fe400078e0a00 */
[----:B------:R-:W-:Y:S01]  /*136d0*/  IMAD.IADD R30, R231, 0x1, -R0 ;  /* 0x00000001e71e7824 */ /* 0x000fe200078e0a00 */
[----:B------:R-:W-:Y:S01]  /*136e0*/  HMMA.16816.F32.BF16 R40, R20, R52, RZ ;  /* 0x000000341428723c */ /* 0x000fe200000418ff */
[----:B------:R-:W-:-:S02]  /*136f0*/  IMAD.MOV.U32 R189, RZ, RZ, R29 ;  /* 0x000000ffffbd7224 */ /* 0x000fc400078e001d */
[----:B------:R-:W-:Y:S01]  /*13700*/  IMAD.MOV.U32 R29, RZ, RZ, R28 ;  /* 0x000000ffff1d7224 */ /* 0x000fe200078e001c */
[----:B-1----:R-:W-:-:S04]  /*13710*/  IADD3 R2, R0, 0x1, RZ ;  /* 0x0000000100027810 */ /* 0x002fc80007ffe0ff */
[----:B--2---:R-:W-:Y:S01]  /*13720*/  HMMA.16816.F32.BF16 R32, R16, R56, R32 ;  /* 0x000000381020723c */ /* 0x004fe20000041820 */
[----:B------:R-:W-:Y:S01]  /*13730*/  IABS R28, R3 ;  /* 0x00000003001c7213 */ /* 0x000fe20000000000 */
[----:B------:R-:W-:Y:S01]  /*13740*/  IMAD.MOV.U32 R101, RZ, RZ, R192 ;  /* 0x000000ffff657224 */ /* 0x000fe200078e00c0 */
[----:B------:R-:W-:Y:S01]  /*13750*/  IABS R3, R30 ;  /* 0x0000001e00037213 */ /* 0x000fe20000000000 */
[----:B------:R-:W-:Y:S02]  /*13760*/  IMAD.IADD R30, R230, 0x1, -R2 ;  /* 0x00000001e61e7824 */ /* 0x000fe400078e0a02 */
[----:B------:R-:W-:Y:S02]  /*13770*/  IMAD.MOV.U32 R192, RZ, RZ, R31 ;  /* 0x000000ffffc07224 */ /* 0x000fe400078e001f */
[----:B------:R1:W2:Y:S01]  /*13780*/  I2F R31, R29 ;  /* 0x0000001d001f7306 */ /* 0x0002a20000201400 */
[C---:B------:R-:W-:Y:S02]  /*13790*/  ISETP.GE.AND P6, PT, R2.reuse, R227, PT ;  /* 0x000000e30200720c */ /* 0x040fe40003fc6270 */
[----:B------:R-:W-:-:S02]  /*137a0*/  ISETP.GE.AND P5, PT, R2, R226, PT ;  /* 0x000000e20200720c */ /* 0x000fc40003fa6270 */
[----:B------:R-:W-:Y:S01]  /*137b0*/  ISETP.GE.AND P4, PT, R2, R225, PT ;  /* 0x000000e10200720c */ /* 0x000fe20003f86270 */
[----:B-1----:R-:W-:Y:S02]  /*137c0*/  IMAD.MOV.U32 R29, RZ, RZ, R28 ;  /* 0x000000ffff1d7224 */ /* 0x002fe400078e001c */
[----:B------:R-:W-:Y:S01]  /*137d0*/  IMAD.MOV.U32 R28, RZ, RZ, R3 ;  /* 0x000000ffff1c7224 */ /* 0x000fe200078e0003 */
[----:B------:R-:W-:-:S03]  /*137e0*/  IABS R3, R30 ;  /* 0x0000001e00037213 */ /* 0x000fc60000000000 */
[----:B------:R1:W-:Y:S01]  /*137f0*/  I2F R46, R28 ;  /* 0x0000001c002e7306 */ /* 0x0003e20000201400 */
[C---:B------:R-:W-:Y:S02]  /*13800*/  ISETP.GE.AND P2, PT, R2.reuse, R224, PT ;  /* 0x000000e00200720c */ /* 0x040fe40003f46270 */
[----:B------:R-:W-:-:S05]  /*13810*/  ISETP.GE.OR P6, PT, R2, R235, !P6 ;  /* 0x000000eb0200720c */ /* 0x000fca00077c6670 */
[----:B------:R3:W-:Y:S01]  /*13820*/  I2F R47, R29 ;  /* 0x0000001d002f7306 */ /* 0x0007e20000201400 */
[----:B-1----:R-:W-:-:S07]  /*13830*/  IMAD.MOV.U32 R28, RZ, RZ, R3 ;  /* 0x000000ffff1c7224 */ /* 0x002fce00078e0003 */
[----:B------:R1:W4:Y:S01]  /*13840*/  I2F R45, R28 ;  /* 0x0000001c002d7306 */ /* 0x0003220000201400 */
[--C-:B---3--:R-:W-:Y:S01]  /*13850*/  IMAD.IADD R29, R228, 0x1, -R2.reuse ;  /* 0x00000001e41d7824 */ /* 0x108fe200078e0a02 */
[C---:B------:R-:W-:Y:S02]  /*13860*/  ISETP.GE.OR P5, PT, R2.reuse, R234, !P5 ;  /* 0x000000ea0200720c */ /* 0x040fe40006fa6670 */
[C---:B------:R-:W-:Y:S02]  /*13870*/  ISETP.GE.OR P4, PT, R2.reuse, R233, !P4 ;  /* 0x000000e90200720c */ /* 0x040fe40006786670 */
[----:B------:R-:W-:Y:S01]  /*13880*/  ISETP.GE.OR P2, PT, R2, R232, !P2 ;  /* 0x000000e80200720c */ /* 0x000fe20005746670 */
[----:B------:R-:W-:Y:S01]  /*13890*/  IMAD.MOV.U32 R188, RZ, RZ, R33 ;  /* 0x000000ffffbc7224 */ /* 0x000fe200078e0021 */
[----:B------:R-:W-:Y:S01]  /*138a0*/  IABS R3, R29 ;  /* 0x0000001d00037213 */ /* 0x000fe20000000000 */
[--C-:B-1----:R-:W-:Y:S02]  /*138b0*/  IMAD.IADD R28, R229, 0x1, -R2.reuse ;  /* 0x00000001e51c7824 */ /* 0x102fe400078e0a02 */
[----:B------:R-:W-:-:S02]  /*138c0*/  IMAD.IADD R2, R231, 0x1, -R2 ;  /* 0x00000001e7027824 */ /* 0x000fc400078e0a02 */
[----:B------:R-:W-:Y:S01]  /*138d0*/  IMAD.MOV.U32 R186, RZ, RZ, R35 ;  /* 0x000000ffffba7224 */ /* 0x000fe200078e0023 */
[----:B------:R-:W-:Y:S01]  /*138e0*/  IABS R28, R28 ;  /* 0x0000001c001c7213 */ /* 0x000fe20000000000 */
[----:B------:R-:W-:Y:S02]  /*138f0*/  IMAD.MOV.U32 R184, RZ, RZ, R32 ;  /* 0x000000ffffb87224 */ /* 0x000fe400078e0020 */
[----:B------:R-:W-:Y:S02]  /*13900*/  IMAD.MOV.U32 R183, RZ, RZ, R34 ;  /* 0x000000ffffb77224 */ /* 0x000fe400078e0022 */
[----:B------:R-:W-:Y:S01]  /*13910*/  HMMA.16816.F32.BF16 R32, R12, R56, R40 ;  /* 0x000000380c20723c */ /* 0x000fe20000041828 */
[----:B------:R1:W3:Y:S01]  /*13920*/  I2F R30, R3 ;  /* 0x00000003001e7306 */ /* 0x0002e20000201400 */
[----:B------:R-:W-:Y:S02]  /*13930*/  ISETP.GE.AND P3, PT, R0, R226, PT ;  /* 0x000000e20000720c */ /* 0x000fe40003f66270 */
[----:B-1----:R-:W-:Y:S01]  /*13940*/  IABS R3, R2 ;  /* 0x0000000200037213 */ /* 0x002fe20000000000 */
[----:B------:R-:W-:-:S04]  /*13950*/  IMAD.MOV.U32 R2, RZ, RZ, R28 ;  /* 0x000000ffff027224 */ /* 0x000fc800078e001c */
[----:B------:R1:W-:Y:S01]  /*13960*/  I2F R50, R2 ;  /* 0x0000000200327306 */ /* 0x0003e20000201400 */
[----:B------:R-:W-:Y:S01]  /*13970*/  IMAD.MOV.U32 R28, RZ, RZ, R3 ;  /* 0x000000ffff1c7224 */ /* 0x000fe200078e0003 */
[C---:B------:R-:W-:Y:S01]  /*13980*/  ISETP.GE.AND P1, PT, R0.reuse, R227, PT ;  /* 0x000000e30000720c */ /* 0x040fe20003f26270 */
[----:B--2---:R-:W-:Y:S01]  /*13990*/  FFMA.FTZ R31, R31, -R222, R98 ;  /* 0x800000de1f1f7223 */ /* 0x004fe20000010062 */
[----:B-1----:R-:W-:-:S05]  /*139a0*/  IADD3 R2, R0, 0x8, RZ ;  /* 0x0000000800027810 */ /* 0x002fca0007ffe0ff */
[--C-:B------:R-:W-:Y:S02]  /*139b0*/  IMAD.IADD R3, R230, 0x1, -R2.reuse ;  /* 0x00000001e6037824 */ /* 0x100fe400078e0a02 */
[----:B------:R-:W-:-:S03]  /*139c0*/  IMAD.IADD R29, R228, 0x1, -R2 ;  /* 0x00000001e41d7824 */ /* 0x000fc600078e0a02 */
[----:B------:R-:W-:Y:S01]  /*139d0*/  IABS R3, R3 ;  /* 0x0000000300037213 */ /* 0x000fe20000000000 */
[----:B------:R1:W-:Y:S01]  /*139e0*/  I2F R49, R28 ;  /* 0x0000001c00317306 */ /* 0x0003e20000201400 */
[C---:B------:R-:W-:Y:S01]  /*139f0*/  ISETP.GE.OR P3, PT, R0.reuse, R234, !P3 ;  /* 0x000000ea0000720c */ /* 0x040fe20005f66670 */
[----:B------:R-:W-:Y:S01]  /*13a00*/  IMAD.MOV.U32 R57, RZ, RZ, R33 ;  /* 0x000000ffff397224 */ /* 0x000fe200078e0021 */
[----:B------:R-:W-:Y:S01]  /*13a10*/  ISETP.GE.OR P1, PT, R0, R235, !P1 ;  /* 0x000000eb0000720c */ /* 0x000fe20004f26670 */
[----:B------:R-:W-:Y:S01]  /*13a20*/  FFMA.FTZ R33, R48, -R222, R96 ;  /* 0x800000de30217223 */ /* 0x000fe20000010060 */
[----:B------:R-:W-:Y:S02]  /*13a30*/  FSEL R250, R31, -INF , !P3 ;  /* 0xff8000001ffa7808 */ /* 0x000fe40005800000 */
[----:B------:R-:W-:Y:S02]  /*13a40*/  ISETP.GE.AND P3, PT, R0, R224, PT ;  /* 0x000000e00000720c */ /* 0x000fe40003f66270 */
[----:B------:R-:W-:Y:S01]  /*13a50*/  FSEL R201, R33, -INF , !P1 ;  /* 0xff80000021c97808 */ /* 0x000fe20004800000 */
[----:B-1----:R-:W-:Y:S01]  /*13a60*/  IMAD.MOV.U32 R28, RZ, RZ, R3 ;  /* 0x000000ffff1c7224 */ /* 0x002fe200078e0003 */
[----:B------:R-:W-:-:S02]  /*13a70*/  IABS R3, R29 ;  /* 0x0000001d00037213 */ /* 0x000fc40000000000 */
[C---:B------:R-:W-:Y:S02]  /*13a80*/  ISETP.GE.AND P1, PT, R0.reuse, R225, PT ;  /* 0x000000e10000720c */ /* 0x040fe40003f26270 */
[----:B------:R1:W2:Y:S01]  /*13a90*/  I2F R29, R3 ;  /* 0x00000003001d7306 */ /* 0x0002a20000201400 */
[C---:B------:R-:W-:Y:S01]  /*13aa0*/  ISETP.GE.OR P3, PT, R0.reuse, R232, !P3 ;  /* 0x000000e80000720c */ /* 0x040fe20005f66670 */
[----:B------:R-:W-:Y:S01]  /*13ab0*/  IMAD.MOV.U32 R173, RZ, RZ, R32 ;  /* 0x000000ffffad7224 */ /* 0x000fe200078e0020 */
[----:B------:R-:W-:Y:S01]  /*13ac0*/  ISETP.GE.OR P1, PT, R0, R233, !P1 ;  /* 0x000000e90000720c */ /* 0x000fe20004f26670 */
[----:B------:R-:W-:Y:S02]  /*13ad0*/  IMAD.MOV.U32 R52, RZ, RZ, R190 ;  /* 0x000000ffff347224 */ /* 0x000fe400078e00be */
[-C--:B----4-:R-:W-:Y:S02]  /*13ae0*/  FFMA.FTZ R32, R45, -R222.reuse, R97 ;  /* 0x800000de2d207223 */ /* 0x090fe40000010061 */
[----:B------:R4:W2:Y:S01]  /*13af0*/  I2F R44, R28 ;  /* 0x0000001c002c7306 */ /* 0x0008a20000201400 */
[----:B---3--:R-:W-:-:S02]  /*13b00*/  FFMA.FTZ R30, R30, -R222, R99 ;  /* 0x800000de1e1e7223 */ /* 0x008fc40000010063 */
[----:B-1----:R-:W-:-:S05]  /*13b10*/  FFMA.FTZ R3, R46, -R222, R94 ;  /* 0x800000de2e037223 */ /* 0x002fca000001005e */
[----:B------:R-:W-:Y:S01]  /*13b20*/  FSEL R190, R3, -INF , !P3 ;  /* 0xff80000003be7808 */ /* 0x000fe20005800000 */
[----:B------:R-:W-:Y:S02]  /*13b30*/  IMAD.IADD R3, R229, 0x1, -R2 ;  /* 0x00000001e5037824 */ /* 0x000fe400078e0a02 */
[----:B----4-:R-:W-:Y:S01]  /*13b40*/  FFMA.FTZ R28, R47, -R222, R92 ;  /* 0x800000de2f1c7223 */ /* 0x010fe2000001005c */
[----:B------:R-:W-:Y:S02]  /*13b50*/  FSEL R218, R32, -INF , !P6 ;  /* 0xff80000020da7808 */ /* 0x000fe40007000000 */
[----:B------:R-:W-:Y:S02]  /*13b60*/  FSEL R252, R30, -INF , !P5 ;  /* 0xff8000001efc7808 */ /* 0x000fe40006800000 */
[----:B------:R-:W-:Y:S02]  /*13b70*/  FSEL R28, R28, -INF , !P1 ;  /* 0xff8000001c1c7808 */ /* 0x000fe40004800000 */
[----:B------:R-:W-:-:S02]  /*13b80*/  ISETP.GE.AND P1, PT, R2, R227, PT ;  /* 0x000000e30200720c */ /* 0x000fc40003f26270 */
[C---:B------:R-:W-:Y:S02]  /*13b90*/  ISETP.GE.AND P3, PT, R2.reuse, R226, PT ;  /* 0x000000e20200720c */ /* 0x040fe40003f66270 */
[C---:B------:R-:W-:Y:S02]  /*13ba0*/  ISETP.GE.AND P6, PT, R2.reuse, R225, PT ;  /* 0x000000e10200720c */ /* 0x040fe40003fc6270 */
[C---:B------:R-:W-:Y:S02]  /*13bb0*/  ISETP.GE.AND P5, PT, R2.reuse, R224, PT ;  /* 0x000000e00200720c */ /* 0x040fe40003fa6270 */
[----:B------:R-:W-:Y:S01]  /*13bc0*/  IABS R3, R3 ;  /* 0x0000000300037213 */ /* 0x000fe20000000000 */
[----:B------:R1:W-:Y:S01]  /*13bd0*/  STL [R1+0x60], R28 ;  /* 0x0000601c01007387 */ /* 0x0003e20000100800 */
[C---:B------:R-:W-:Y:S02]  /*13be0*/  ISETP.GE.OR P1, PT, R2.reuse, R235, !P1 ;  /* 0x000000eb0200720c */ /* 0x040fe40004f26670 */
[----:B------:R-:W-:-:S02]  /*13bf0*/  ISETP.GE.OR P3, PT, R2, R234, !P3 ;  /* 0x000000ea0200720c */ /* 0x000fc40005f66670 */
[C---:B------:R-:W-:Y:S02]  /*13c00*/  ISETP.GE.OR P6, PT, R2.reuse, R233, !P6 ;  /* 0x000000e90200720c */ /* 0x040fe400077c6670 */
[----:B------:R-:W-:Y:S01]  /*13c10*/  ISETP.GE.OR P5, PT, R2, R232, !P5 ;  /* 0x000000e80200720c */ /* 0x000fe20006fa6670 */
[----:B-1----:R-:W-:Y:S02]  /*13c20*/  IMAD.IADD R28, R231, 0x1, -R2 ;  /* 0x00000001e71c7824 */ /* 0x002fe400078e0a02 */
[----:B------:R-:W-:Y:S01]  /*13c30*/  IMAD.MOV.U32 R2, RZ, RZ, R3 ;  /* 0x000000ffff027224 */ /* 0x000fe200078e0003 */
[----:B------:R-:W-:-:S03]  /*13c40*/  IADD3 R3, R0, 0x9, RZ ;  /* 0x0000000900037810 */ /* 0x000fc60007ffe0ff */
[----:B------:R1:W-:Y:S01]  /*13c50*/  I2F R41, R2 ;  /* 0x0000000200297306 */ /* 0x0003e20000201400 */
[----:B------:R-:W-:Y:S01]  /*13c60*/  IABS R28, R28 ;  /* 0x0000001c001c7213 */ /* 0x000fe20000000000 */
[----:B-1----:R-:W-:-:S06]  /*13c70*/  IMAD.IADD R2, R230, 0x1, -R3 ;  /* 0x00000001e6027824 */ /* 0x002fcc00078e0a03 */
[----:B------:R1:W3:Y:S01]  /*13c80*/  I2F R46, R28 ;  /* 0x0000001c002e7306 */ /* 0x0002e20000201400 */
[----:B------:R-:W-:Y:S01]  /*13c90*/  IABS R2, R2 ;  /* 0x0000000200027213 */ /* 0x000fe20000000000 */
[----:B--2---:R-:W-:Y:S02]  /*13ca0*/  FFMA.FTZ R42, R29, -R222, R106 ;  /* 0x800000de1d2a7223 */ /* 0x004fe4000001006a */
[--C-:B------:R-:W-:Y:S02]  /*13cb0*/  IMAD.IADD R29, R229, 0x1, -R3.reuse ;  /* 0x00000001e51d7824 */ /* 0x100fe400078e0a03 */
[----:B-1----:R-:W-:Y:S02]  /*13cc0*/  IMAD.MOV.U32 R28, RZ, RZ, R2 ;  /* 0x000000ffff1c7224 */ /* 0x002fe400078e0002 */
[----:B------:R-:W-:-:S05]  /*13cd0*/  IMAD.IADD R2, R228, 0x1, -R3 ;  /* 0x00000001e4027824 */ /* 0x000fca00078e0a03 */
[----:B------:R-:W-:Y:S01]  /*13ce0*/  IABS R2, R2 ;  /* 0x0000000200027213 */ /* 0x000fe20000000000 */
[----:B------:R1:W2:Y:S01]  /*13cf0*/  I2F R40, R28 ;  /* 0x0000001c00287306 */ /* 0x0002a20000201400 */
[----:B------:R-:W-:-:S03]  /*13d00*/  IMAD.MOV.U32 R56, RZ, RZ, R35 ;  /* 0x000000ffff387224 */ /* 0x000fc600078e0023 */
[----:B-1----:R-:W-:Y:S01]  /*13d10*/  IMAD.MOV.U32 R28, RZ, RZ, R2 ;  /* 0x000000ffff1c7224 */ /* 0x002fe200078e0002 */
[----:B------:R-:W-:-:S05]  /*13d20*/  IABS R2, R29 ;  /* 0x0000001d00027213 */ /* 0x000fca0000000000 */
[----:B------:R-:W-:Y:S02]  /*13d30*/  IMAD.MOV.U32 R29, RZ, RZ, R2 ;  /* 0x000000ffff1d7224 */ /* 0x000fe400078e0002 */
[----:B------:R-:W-:Y:S01]  /*13d40*/  IMAD.IADD R2, R231, 0x1, -R3 ;  /* 0x00000001e7027824 */ /* 0x000fe200078e0a03 */
[----:B------:R1:W4:Y:S01]  /*13d50*/  I2F R35, R28 ;  /* 0x0000001c00237306 */ /* 0x0003220000201400 */
[----:B------:R-:W-:-:S07]  /*13d60*/  IMAD.MOV.U32 R182, RZ, RZ, R34 ;  /* 0x000000ffffb67224 */ /* 0x000fce00078e0022 */
[----:B------:R2:W2:Y:S01]  /*13d70*/  I2F R34, R29 ;  /* 0x0000001d00227306 */ /* 0x0004a20000201400 */
[----:B-1----:R-:W-:Y:S02]  /*13d80*/  IABS R28, R2 ;  /* 0x00000002001c7213 */ /* 0x002fe40000000000 */
[----:B------:R-:W-:-:S03]  /*13d90*/  IADD3 R2, R0, 0x10, RZ ;  /* 0x0000001000027810 */ /* 0x000fc60007ffe0ff */
[----:B--2---:R-:W-:Y:S02]  /*13da0*/  IMAD.MOV.U32 R29, RZ, RZ, R28 ;  /* 0x000000ffff1d7224 */ /* 0x004fe400078e001c */
[----:B------:R-:W-:-:S05]  /*13db0*/  IMAD.IADD R28, R230, 0x1, -R2 ;  /* 0x00000001e61c7824 */ /* 0x000fca00078e0a02 */
[----:B------:R-:W-:Y:S01]  /*13dc0*/  IABS R28, R28 ;  /* 0x0000001c001c7213 */ /* 0x000fe20000000000 */
[----:B------:R1:W2:Y:S01]  /*13dd0*/  I2F R33, R29 ;  /* 0x0000001d00217306 */ /* 0x0002a20000201400 */
[-C--:B------:R-:W-:Y:S02]  /*13de0*/  FFMA.FTZ R45, R50, -R222.reuse, R93 ;  /* 0x800000de322d7223 */ /* 0x080fe4000001005d */
[-C--:B------:R-:W-:Y:S02]  /*13df0*/  FFMA.FTZ R43, R49, -R222.reuse, R95 ;  /* 0x800000de312b7223 */ /* 0x080fe4000001005f */
[----:B------:R-:W-:Y:S01]  /*13e00*/  FFMA.FTZ R44, R44, -R222, R104 ;  /* 0x800000de2c2c7223 */ /* 0x000fe20000010068 */
[----:B------:R-:W-:Y:S01]  /*13e10*/  FSEL R223, R42, -INF , !P3 ;  /* 0xff8000002adf7808 */ /* 0x000fe20005800000 */
[----:B------:R-:W-:Y:S01]  /*13e20*/  IMAD.MOV.U32 R53, RZ, RZ, R187 ;  /* 0x000000ffff357224 */ /* 0x000fe200078e00bb */
[----:B------:R-:W-:Y:S01]  /*13e30*/  FSEL R187, R43, -INF , !P2 ;  /* 0xff8000002bbb7808 */ /* 0x000fe20005000000 */
[----:B------:R-:W-:Y:S01]  /*13e40*/  IMAD.IADD R30, R228, 0x1, -R2 ;  /* 0x00000001e41e7824 */ /* 0x000fe200078e0a02 */
[----:B------:R-:W-:Y:S01]  /*13e50*/  FSEL R200, R44, -INF , !P1 ;  /* 0xff8000002cc87808 */ /* 0x000fe20004800000 */
[----:B-1----:R-:W-:Y:S01]  /*13e60*/  IMAD.MOV.U32 R29, RZ, RZ, R28 ;  /* 0x000000ffff1d7224 */ /* 0x002fe200078e001c */
[----:B------:R-:W-:-:S03]  /*13e70*/  ISETP.GE.AND P2, PT, R3, R226, PT ;  /* 0x000000e20300720c */ /* 0x000fc60003f46270 */
[----:B------:R1:W1:Y:S01]  /*13e80*/  I2F R32, R29 ;  /* 0x0000001d00207306 */ /* 0x0002620000201400 */
[C---:B------:R-:W-:Y:S02]  /*13e90*/  ISETP.GE.AND P1, PT, R3.reuse, R225, PT ;  /* 0x000000e10300720c */ /* 0x040fe40003f26270 */
[C---:B------:R-:W-:Y:S02]  /*13ea0*/  ISETP.GE.AND P3, PT, R3.reuse, R224, PT ;  /* 0x000000e00300720c */ /* 0x040fe40003f66270 */
[----:B------:R-:W-:Y:S02]  /*13eb0*/  IABS R28, R30 ;  /* 0x0000001e001c7213 */ /* 0x000fe40000000000 */
[C---:B------:R-:W-:Y:S02]  /*13ec0*/  ISETP.GE.OR P2, PT, R3.reuse, R234, !P2 ;  /* 0x000000ea0300720c */ /* 0x040fe40005746670 */
[C---:B------:R-:W-:Y:S02]  /*13ed0*/  ISETP.GE.OR P1, PT, R3.reuse, R233, !P1 ;  /* 0x000000e90300720c */ /* 0x040fe40004f26670 */
[----:B------:R-:W-:-:S02]  /*13ee0*/  ISETP.GE.OR P3, PT, R3, R232, !P3 ;  /* 0x000000e80300720c */ /* 0x000fc40005f66670 */
[----:B-1----:R-:W-:Y:S02]  /*13ef0*/  FSEL R29, R45, -INF , !P4 ;  /* 0xff8000002d1d7808 */ /* 0x002fe40006000000 */
[----:B------:R-:W-:-:S04]  /*13f00*/  ISETP.GE.AND P4, PT, R3, R227, PT ;  /* 0x000000e30300720c */ /* 0x000fc80003f86270 */
[----:B------:R-:W-:Y:S01]  /*13f10*/  ISETP.GE.OR P4, PT, R3, R235, !P4 ;  /* 0x000000eb0300720c */ /* 0x000fe20006786670 */
[-C--:B---3--:R-:W-:Y:S01]  /*13f20*/  FFMA.FTZ R3, R46, -R222.reuse, R110 ;  /* 0x800000de2e037223 */ /* 0x088fe2000001006e */
[----:B------:R1:W3:Y:S01]  /*13f30*/  I2F R31, R28 ;  /* 0x0000001c001f7306 */ /* 0x0002e20000201400 */
[----:B------:R4:W-:Y:S01]  /*13f40*/  STL [R1+0x64], R29 ;  /* 0x0000641d01007387 */ /* 0x0009e20000100800 */
[----:B------:R-:W-:Y:S02]  /*13f50*/  IMAD.MOV.U32 R98, RZ, RZ, R185 ;  /* 0x000000ffff627224 */ /* 0x000fe400078e00b9 */
[----:B------:R-:W-:Y:S01]  /*13f60*/  FFMA.FTZ R30, R40, -R222, R105 ;  /* 0x800000de281e7223 */ /* 0x000fe20000010069 */
[----:B------:R-:W-:Y:S01]  /*13f70*/  FSEL R185, R3, -INF , !P5 ;  /* 0xff80000003b97808 */ /* 0x000fe20006800000 */
[----:B------:R-:W-:Y:S02]  /*13f80*/  IMAD.IADD R3, R229, 0x1, -R2 ;  /* 0x00000001e5037824 */ /* 0x000fe400078e0a02 */
[----:B------:R-:W-:-:S02]  /*13f90*/  IMAD.MOV.U32 R96, RZ, RZ, R220 ;  /* 0x000000ffff607224 */ /* 0x000fc400078e00dc */
[----:B------:R-:W-:Y:S02]  /*13fa0*/  IMAD.MOV.U32 R48, RZ, RZ, R193 ;  /* 0x000000ffff307224 */ /* 0x000fe400078e00c1 */
[----:B-1----:R-:W-:Y:S01]  /*13fb0*/  FFMA.FTZ R28, R41, -R222, R108 ;  /* 0x800000de291c7223 */ /* 0x002fe2000001006c */
[----:B------:R-:W-:Y:S02]  /*13fc0*/  FSEL R193, R30, -INF , !P4 ;  /* 0xff8000001ec17808 */ /* 0x000fe40006000000 */
[----:B------:R-:W-:Y:S02]  /*13fd0*/  ISETP.GE.AND P5, PT, R2, R226, PT ;  /* 0x000000e20200720c */ /* 0x000fe40003fa6270 */
[----:B------:R-:W-:Y:S01]  /*13fe0*/  FSEL R28, R28, -INF , !P6 ;  /* 0xff8000001c1c7808 */ /* 0x000fe20007000000 */
[----:B----4-:R-:W-:Y:S01]  /*13ff0*/  FFMA.FTZ R29, R35, -R222, R107 ;  /* 0x800000de231d7223 */ /* 0x010fe2000001006b */
[C---:B------:R-:W-:Y:S02]  /*14000*/  ISETP.GE.AND P6, PT, R2.reuse, R227, PT ;  /* 0x000000e30200720c */ /* 0x040fe40003fc6270 */
[----:B------:R-:W-:-:S02]  /*14010*/  ISETP.GE.AND P4, PT, R2, R225, PT ;  /* 0x000000e10200720c */ /* 0x000fc40003f86270 */
[----:B------:R-:W-:Y:S02]  /*14020*/  FSEL R220, R29, -INF , !P2 ;  /* 0xff8000001ddc7808 */ /* 0x000fe40005000000 */
[C---:B------:R-:W-:Y:S02]  /*14030*/  ISETP.GE.AND P2, PT, R2.reuse, R224, PT ;  /* 0x000000e00200720c */ /* 0x040fe40003f46270 */
[----:B------:R-:W-:Y:S01]  /*14040*/  IABS R3, R3 ;  /* 0x0000000300037213 */ /* 0x000fe20000000000 */
[----:B------:R1:W-:Y:S01]  /*14050*/  STL [R1+0x8], R28 ;  /* 0x0000081c01007387 */ /* 0x0003e20000100800 */
[C---:B------:R-:W-:Y:S02]  /*14060*/  ISETP.GE.OR P6, PT, R2.reuse, R235, !P6 ;  /* 0x000000eb0200720c */ /* 0x040fe400077c6670 */
[C---:B------:R-:W-:Y:S02]  /*14070*/  ISETP.GE.OR P5, PT, R2.reuse, R234, !P5 ;  /* 0x000000ea0200720c */ /* 0x040fe40006fa6670 */
[----:B------:R-:W-:-:S02]  /*14080*/  ISETP.GE.OR P4, PT, R2, R233, !P4 ;  /* 0x000000e90200720c */ /* 0x000fc40006786670 */
[----:B------:R-:W-:Y:S01]  /*14090*/  ISETP.GE.OR P2, PT, R2, R232, !P2 ;  /* 0x000000e80200720c */ /* 0x000fe20005746670 */
[----:B-1----:R-:W-:Y:S02]  /*140a0*/  IMAD.IADD R28, R231, 0x1, -R2 ;  /* 0x00000001e71c7824 */ /* 0x002fe400078e0a02 */
[----:B------:R-:W-:Y:S01]  /*140b0*/  IMAD.MOV.U32 R2, RZ, RZ, R3 ;  /* 0x000000ffff027224 */ /* 0x000fe200078e0003 */
[----:B------:R-:W-:-:S03]  /*140c0*/  IADD3 R3, R0, 0x11, RZ ;  /* 0x0000001100037810 */ /* 0x000fc60007ffe0ff */
[----:B------:R1:W-:Y:S01]  /*140d0*/  I2F R41, R2 ;  /* 0x0000000200297306 */ /* 0x0003e20000201400 */
[----:B------:R-:W-:Y:S01]  /*140e0*/  IABS R28, R28 ;  /* 0x0000001c001c7213 */ /* 0x000fe20000000000 */
[----:B-1----:R-:W-:-:S06]  /*140f0*/  IMAD.IADD R2, R230, 0x1, -R3 ;  /* 0x00000001e6027824 */ /* 0x002fcc00078e0a03 */
[----:B------:R1:W4:Y:S01]  /*14100*/  I2F R46, R28 ;  /* 0x0000001c002e7306 */ /* 0x0003220000201400 */
[----:B------:R-:W-:Y:S01]  /*14110*/  IABS R2, R2 ;  /* 0x0000000200027213 */ /* 0x000fe20000000000 */
[----:B------:R-:W-:-:S04]  /*14120*/  IMAD.IADD R29, R229, 0x1, -R3 ;  /* 0x00000001e51d7824 */ /* 0x000fc800078e0a03 */
[----:B-1----:R-:W-:Y:S02]  /*14130*/  IMAD.MOV.U32 R28, RZ, RZ, R2 ;  /* 0x000000ffff1c7224 */ /* 0x002fe400078e0002 */
[----:B------:R-:W-:-:S05]  /*14140*/  IMAD.IADD R2, R228, 0x1, -R3 ;  /* 0x00000001e4027824 */ /* 0x000fca00078e0a03 */
[----:B------:R-:W-:Y:S01]  /*14150*/  IABS R2, R2 ;  /* 0x0000000200027213 */ /* 0x000fe20000000000 */
[----:B------:R1:W1:Y:S01]  /*14160*/  I2F R40, R28 ;  /* 0x0000001c00287306 */ /* 0x0002620000201400 */
[----:B------:R-:W-:-:S03]  /*14170*/  FFMA.FTZ R45, R34, -R222, R109 ;  /* 0x800000de222d7223 */ /* 0x000fc6000001006d */
[----:B-1----:R-:W-:Y:S01]  /*14180*/  IMAD.MOV.U32 R28, RZ, RZ, R2 ;  /* 0x000000ffff1c7224 */ /* 0x002fe200078e0002 */
[----:B------:R-:W-:-:S05]  /*14190*/  IABS R2, R29 ;  /* 0x0000001d00027213 */ /* 0x000fca0000000000 */
[----:B------:R-:W-:Y:S02]  /*141a0*/  IMAD.MOV.U32 R29, RZ, RZ, R2 ;  /* 0x000000ffff1d7224 */ /* 0x000fe400078e0002 */
[----:B------:R-:W-:Y:S01]  /*141b0*/  IMAD.IADD R2, R231, 0x1, -R3 ;  /* 0x00000001e7027824 */ /* 0x000fe200078e0a03 */
[----:B------:R1:W1:Y:S08]  /*141c0*/  I2F R35, R28 ;  /* 0x0000001c00237306 */ /* 0x0002700000201400 */
[----:B------:R2:W2:Y:S01]  /*141d0*/  I2F R34, R29 ;  /* 0x0000001d00227306 */ /* 0x0004a20000201400 */
[----:B-1----:R-:W-:-:S02]  /*141e0*/  IABS R28, R2 ;  /* 0x00000002001c7213 */ /* 0x002fc40000000000 */
[----:B------:R-:W-:-:S03]  /*141f0*/  IADD3 R2, R0, 0x18, RZ ;  /* 0x0000001800027810 */ /* 0x000fc60007ffe0ff */
[----:B--2---:R-:W-:Y:S02]  /*14200*/  IMAD.MOV.U32 R29, RZ, RZ, R28 ;  /* 0x000000ffff1d7224 */ /* 0x004fe400078e001c */
[----:B------:R-:W-:Y:S02]  /*14210*/  IMAD.IADD R28, R230, 0x1, -R2 ;  /* 0x00000001e61c7824 */ /* 0x000fe400078e0a02 */
[----:B------:R-:W-:-:S03]  /*14220*/  FFMA.FTZ R43, R33, -R222, R111 ;  /* 0x800000de212b7223 */ /* 0x000fc6000001006f */
[----:B------:R-:W-:Y:S01]  /*14230*/  IABS R28, R28 ;  /* 0x0000001c001c7213 */ /* 0x000fe20000000000 */
[----:B------:R1:W2:Y:S01]  /*14240*/  I2F R33, R29 ;  /* 0x0000001d00217306 */ /* 0x0002a20000201400 */
[-C--:B------:R-:W-:Y:S02]  /*14250*/  FFMA.FTZ R44, R32, -R222.reuse, R112 ;  /* 0x800000de202c7223 */ /* 0x080fe40000010070 */
[----:B---3--:R-:W-:Y:S02]  /*14260*/  FFMA.FTZ R42, R31, -R222, R114 ;  /* 0x800000de1f2a7223 */ /* 0x008fe40000010072 */
[----:B------:R-:W-:Y:S02]  /*14270*/  IMAD.MOV.U32 R108, RZ, RZ, R98 ;  /* 0x000000ffff6c7224 */ /* 0x000fe400078e0062 */
[----:B------:R-:W-:Y:S02]  /*14280*/  IMAD.MOV.U32 R98, RZ, RZ, R53 ;  /* 0x000000ffff627224 */ /* 0x000fe400078e0035 */
[----:B------:R-:W-:Y:S01]  /*14290*/  IMAD.MOV.U32 R50, RZ, RZ, R203 ;  /* 0x000000ffff327224 */ /* 0x000fe200078e00cb */
[----:B------:R-:W-:Y:S01]  /*142a0*/  FSEL R203, R42, -INF , !P5 ;  /* 0xff8000002acb7808 */ /* 0x000fe20006800000 */
[----:B------:R-:W-:-:S02]  /*142b0*/  IMAD.MOV.U32 R53, RZ, RZ, R189 ;  /* 0x000000ffff357224 */ /* 0x000fc400078e00bd */
[----:B-1----:R-:W-:Y:S01]  /*142c0*/  IMAD.MOV.U32 R29, RZ, RZ, R28 ;  /* 0x000000ffff1d7224 */ /* 0x002fe200078e001c */
[----:B------:R-:W-:Y:S01]  /*142d0*/  FSEL R189, R44, -INF , !P6 ;  /* 0xff8000002cbd7808 */ /* 0x000fe20007000000 */
[----:B------:R-:W-:Y:S01]  /*142e0*/  IMAD.MOV.U32 R110, RZ, RZ, R182 ;  /* 0x000000ffff6e7224 */ /* 0x000fe200078e00b6 */
[----:B------:R-:W-:Y:S01]  /*142f0*/  FSEL R182, R43, -INF , !P3 ;  /* 0xff8000002bb67808 */ /* 0x000fe20005800000 */
[----:B------:R1:W3:Y:S01]  /*14300*/  I2F R32, R29 ;  /* 0x0000001d00207306 */ /* 0x0002e20000201400 */
[----:B------:R-:W-:Y:S01]  /*14310*/  IMAD.IADD R30, R228, 0x1, -R2 ;  /* 0x00000001e41e7824 */ /* 0x000fe200078e0a02 */
[C---:B------:R-:W-:Y:S02]  /*14320*/  ISETP.GE.AND P3, PT, R3.reuse, R226, PT ;  /* 0x000000e20300720c */ /* 0x040fe40003f66270 */
[C---:B------:R-:W-:Y:S02]  /*14330*/  ISETP.GE.AND P6, PT, R3.reuse, R225, PT ;  /* 0x000000e10300720c */ /* 0x040fe40003fc6270 */
[----:B------:R-:W-:-:S02]  /*14340*/  ISETP.GE.AND P5, PT, R3, R224, PT ;  /* 0x000000e00300720c */ /* 0x000fc40003fa6270 */
[C---:B------:R-:W-:Y:S02]  /*14350*/  ISETP.GE.OR P3, PT, R3.reuse, R234, !P3 ;  /* 0x000000ea0300720c */ /* 0x040fe40005f66670 */
[----:B------:R-:W-:Y:S02]  /*14360*/  ISETP.GE.OR P6, PT, R3, R233, !P6 ;  /* 0x000000e90300720c */ /* 0x000fe400077c6670 */
[----:B-1----:R-:W-:Y:S02]  /*14370*/  FSEL R29, R45, -INF , !P1 ;  /* 0xff8000002d1d7808 */ /* 0x002fe40004800000 */
[C---:B------:R-:W-:Y:S02]  /*14380*/  ISETP.GE.AND P1, PT, R3.reuse, R227, PT ;  /* 0x000000e30300720c */ /* 0x040fe40003f26270 */
[C---:B------:R-:W-:Y:S02]  /*14390*/  ISETP.GE.OR P5, PT, R3.reuse, R232, !P5 ;  /* 0x000000e80300720c */ /* 0x040fe40006fa6670 */
[----:B------:R-:W-:Y:S01]  /*143a0*/  ISETP.GE.OR P1, PT, R3, R235, !P1 ;  /* 0x000000eb0300720c */ /* 0x000fe20004f26670 */
[----:B----4-:R-:W-:Y:S01]  /*143b0*/  FFMA.FTZ R3, R46, -R222, R118 ;  /* 0x800000de2e037223 */ /* 0x010fe20000010076 */
[----:B------:R-:W-:Y:S01]  /*143c0*/  IABS R28, R30 ;  /* 0x0000001e001c7213 */ /* 0x000fe20000000000 */
[----:B------:R1:W-:Y:S01]  /*143d0*/  STL [R1+0x4], R29 ;  /* 0x0000041d01007387 */ /* 0x0003e20000100800 */
[----:B------:R-:W-:-:S02]  /*143e0*/  IMAD.MOV.U32 R104, RZ, RZ, R172 ;  /* 0x000000ffff687224 */ /* 0x000fc400078e00ac */
[----:B------:R4:W1:Y:S01]  /*143f0*/  I2F R31, R28 ;  /* 0x0000001c001f7306 */ /* 0x0008620000201400 */
[----:B------:R-:W-:Y:S01]  /*14400*/  FFMA.FTZ R30, R40, -R222, R113 ;  /* 0x800000de281e7223 */ /* 0x000fe20000010071 */
[----:B------:R-:W-:Y:S01]  /*14410*/  FSEL R172, R3, -INF , !P2 ;  /* 0xff80000003ac7808 */ /* 0x000fe20005000000 */
[----:B------:R-:W-:Y:S02]  /*14420*/  IMAD.IADD R3, R229, 0x1, -R2 ;  /* 0x00000001e5037824 */ /* 0x000fe400078e0a02 */
[----:B------:R-:W-:Y:S02]  /*14430*/  IMAD.MOV.U32 R92, RZ, RZ, R96 ;  /* 0x000000ffff5c7224 */ /* 0x000fe400078e0060 */
[----:B------:R-:W-:Y:S02]  /*14440*/  IMAD.MOV.U32 R96, RZ, RZ, R251 ;  /* 0x000000ffff607224 */ /* 0x000fe400078e00fb */
[----:B------:R-:W-:Y:S02]  /*14450*/  IMAD.MOV.U32 R93, RZ, RZ, R195 ;  /* 0x000000ffff5d7224 */ /* 0x000fe400078e00c3 */
[----:B------:R-:W-:-:S02]  /*14460*/  IMAD.MOV.U32 R47, RZ, RZ, R186 ;  /* 0x000000ffff2f7224 */ /* 0x000fc400078e00ba */
[-C--:B----4-:R-:W-:Y:S01]  /*14470*/  FFMA.FTZ R28, R41, -R222.reuse, R116 ;  /* 0x800000de291c7223 */ /* 0x090fe20000010074 */
[----:B------:R-:W-:Y:S01]  /*14480*/  FSEL R186, R30, -INF , !P1 ;  /* 0xff8000001eba7808 */ /* 0x000fe20004800000 */
[----:B-1----:R-:W-:-:S03]  /*14490*/  FFMA.FTZ R29, R35, -R222, R115 ;  /* 0x800000de231d7223 */ /* 0x002fc60000010073 */
[----:B------:R-:W-:Y:S02]  /*144a0*/  FSEL R251, R28, -INF , !P4 ;  /* 0xff8000001cfb7808 */ /* 0x000fe40006000000 */
[C---:B------:R-:W-:Y:S02]  /*144b0*/  ISETP.GE.AND P4, PT, R2.reuse, R227, PT ;  /* 0x000000e30200720c */ /* 0x040fe40003f86270 */
[----:B------:R-:W-:Y:S02]  /*144c0*/  FSEL R195, R29, -INF , !P3 ;  /* 0xff8000001dc37808 */ /* 0x000fe40005800000 */
[C---:B------:R-:W-:Y:S02]  /*144d0*/  ISETP.GE.AND P2, PT, R2.reuse, R226, PT ;  /* 0x000000e20200720c */ /* 0x040fe40003f46270 */
[C---:B------:R-:W-:Y:S02]  /*144e0*/  ISETP.GE.AND P1, PT, R2.reuse, R225, PT ;  /* 0x000000e10200720c */ /* 0x040fe40003f26270 */
[----:B------:R-:W-:-:S02]  /*144f0*/  ISETP.GE.AND P3, PT, R2, R224, PT ;  /* 0x000000e00200720c */ /* 0x000fc40003f66270 */
[----:B------:R-:W-:Y:S01]  /*14500*/  IABS R3, R3 ;  /* 0x0000000300037213 */ /* 0x000fe20000000000 */
[----:B------:R-:W-:Y:S01]  /*14510*/  IMAD.IADD R28, R231, 0x1, -R2 ;  /* 0x00000001e71c7824 */ /* 0x000fe200078e0a02 */
[C---:B------:R-:W-:Y:S02]  /*14520*/  ISETP.GE.OR P4, PT, R2.reuse, R235, !P4 ;  /* 0x000000eb0200720c */ /* 0x040fe40006786670 */
[C---:B------:R-:W-:Y:S02]  /*14530*/  ISETP.GE.OR P2, PT, R2.reuse, R234, !P2 ;  /* 0x000000ea0200720c */ /* 0x040fe40005746670 */
[C---:B------:R-:W-:Y:S02]  /*14540*/  ISETP.GE.OR P1, PT, R2.reuse, R233, !P1 ;  /* 0x000000e90200720c */ /* 0x040fe40004f26670 */
[----:B------:R-:W-:Y:S01]  /*14550*/  ISETP.GE.OR P3, PT, R2, R232, !P3 ;  /* 0x000000e80200720c */ /* 0x000fe20005f66670 */
        /* <DEDUP_REMOVED lines=17> */
[----:B------:R1:W1:Y:S01]  /*14670*/  I2F R35, R28 ;  /* 0x0000001c00237306 */ /* 0x0002620000201400 */
[-C--:B--2---:R-:W-:Y:S02]  /*14680*/  FFMA.FTZ R43, R33, -R222.reuse, R119 ;  /* 0x800000de212b7223 */ /* 0x084fe40000010077 */
[-C--:B---3--:R-:W-:Y:S02]  /*14690*/  FFMA.FTZ R44, R32, -R222.reuse, R120 ;  /* 0x800000de202c7223 */ /* 0x088fe40000010078 */
[----:B------:R-:W-:-:S03]  /*146a0*/  FFMA.FTZ R42, R31, -R222, R122 ;  /* 0x800000de1f2a7223 */ /* 0x000fc6000001007a */
[----:B------:R2:W3:Y:S01]  /*146b0*/  I2F R34, R29 ;  /* 0x0000001d00227306 */ /* 0x0004e20000201400 */
[----:B-1----:R-:W-:Y:S02]  /*146c0*/  IABS R28, R2 ;  /* 0x00000002001c7213 */ /* 0x002fe40000000000 */
[----:B------:R-:W-:Y:S01]  /*146d0*/  IADD3 R2, R0, 0x20, RZ ;  /* 0x0000002000027810 */ /* 0x000fe20007ffe0ff */
[----:B------:R-:W-:Y:S02]  /*146e0*/  IMAD.MOV.U32 R94, RZ, RZ, R52 ;  /* 0x000000ffff5e7224 */ /* 0x000fe400078e0034 */
[----:B--2---:R-:W-:Y:S02]  /*146f0*/  IMAD.MOV.U32 R29, RZ, RZ, R28 ;  /* 0x000000ffff1d7224 */ /* 0x004fe400078e001c */
[----:B------:R-:W-:Y:S02]  /*14700*/  IMAD.IADD R28, R230, 0x1, -R2 ;  /* 0x00000001e61c7824 */ /* 0x000fe400078e0a02 */
[----:B------:R-:W-:Y:S01]  /*14710*/  IMAD.MOV.U32 R52, RZ, RZ, R192 ;  /* 0x000000ffff347224 */ /* 0x000fe200078e00c0 */
[----:B------:R-:W-:Y:S01]  /*14720*/  FSEL R192, R42, -INF , !P2 ;  /* 0xff8000002ac07808 */ /* 0x000fe20005000000 */
[----:B------:R-:W-:Y:S01]  /*14730*/  IMAD.MOV.U32 R49, RZ, RZ, R183 ;  /* 0x000000ffff317224 */ /* 0x000fe200078e00b7 */
[----:B------:R-:W-:Y:S01]  /*14740*/  IABS R28, R28 ;  /* 0x0000001c001c7213 */ /* 0x000fe20000000000 */
[----:B------:R-:W-:Y:S01]  /*14750*/  IMAD.MOV.U32 R107, RZ, RZ, R221 ;  /* 0x000000ffff6b7224 */ /* 0x000fe200078e00dd */
[----:B------:R-:W-:Y:S01]  /*14760*/  FSEL R221, R45, -INF , !P6 ;  /* 0xff8000002ddd7808 */ /* 0x000fe20007000000 */
[----:B------:R-:W-:Y:S01]  /*14770*/  IMAD.MOV.U32 R109, RZ, RZ, R132 ;  /* 0x000000ffff6d7224 */ /* 0x000fe200078e0084 */
[----:B------:R-:W-:Y:S01]  /*14780*/  FSEL R132, R43, -INF , !P5 ;  /* 0xff8000002b847808 */ /* 0x000fe20006800000 */
[----:B------:R-:W-:Y:S01]  /*14790*/  IMAD.IADD R30, R228, 0x1, -R2 ;  /* 0x00000001e41e7824 */ /* 0x000fe200078e0a02 */
[----:B------:R-:W-:-:S02]  /*147a0*/  FSEL R183, R44, -INF , !P4 ;  /* 0xff8000002cb77808 */ /* 0x000fc40006000000 */
[C---:B------:R-:W-:Y:S02]  /*147b0*/  ISETP.GE.AND P6, PT, R3.reuse, R227, PT ;  /* 0x000000e30300720c */ /* 0x040fe40003fc6270 */
[C---:B------:R-:W-:Y:S02]  /*147c0*/  ISETP.GE.AND P5, PT, R3.reuse, R226, PT ;  /* 0x000000e20300720c */ /* 0x040fe40003fa6270 */
[C---:B------:R-:W-:Y:S02]  /*147d0*/  ISETP.GE.AND P4, PT, R3.reuse, R225, PT ;  /* 0x000000e10300720c */ /* 0x040fe40003f86270 */
[C---:B------:R-:W-:Y:S01]  /*147e0*/  ISETP.GE.AND P2, PT, R3.reuse, R224, PT ;  /* 0x000000e00300720c */ /* 0x040fe20003f46270 */
[----:B------:R1:W2:Y:S01]  /*147f0*/  I2F R33, R29 ;  /* 0x0000001d00217306 */ /* 0x0002a20000201400 */
[C---:B------:R-:W-:Y:S02]  /*14800*/  ISETP.GE.OR P6, PT, R3.reuse, R235, !P6 ;  /* 0x000000eb0300720c */ /* 0x040fe400077c6670 */
[----:B------:R-:W-:-:S02]  /*14810*/  ISETP.GE.OR P5, PT, R3, R234, !P5 ;  /* 0x000000ea0300720c */ /* 0x000fc40006fa6670 */
[C---:B------:R-:W-:Y:S02]  /*14820*/  ISETP.GE.OR P4, PT, R3.reuse, R233, !P4 ;  /* 0x000000e90300720c */ /* 0x040fe40006786670 */
[----:B------:R-:W-:Y:S01]  /*14830*/  ISETP.GE.OR P2, PT, R3, R232, !P2 ;  /* 0x000000e80300720c */ /* 0x000fe20005746670 */
[----:B----4-:R-:W-:Y:S02]  /*14840*/  FFMA.FTZ R3, R46, -R222, R126 ;  /* 0x800000de2e037223 */ /* 0x010fe4000001007e */
[----:B-1----:R-:W-:Y:S01]  /*14850*/  IMAD.MOV.U32 R29, RZ, RZ, R28 ;  /* 0x000000ffff1d7224 */ /* 0x002fe200078e001c */
[----:B------:R-:W-:Y:S01]  /*14860*/  IABS R28, R30 ;  /* 0x0000001e001c7213 */ /* 0x000fe20000000000 */
[----:B------:R-:W-:Y:S01]  /*14870*/  FFMA.FTZ R30, R40, -R222, R121 ;  /* 0x800000de281e7223 */ /* 0x000fe20000010079 */
[----:B------:R-:W-:Y:S01]  /*14880*/  FSEL R126, R3, -INF , !P3 ;  /* 0xff800000037e7808 */ /* 0x000fe20005800000 */
[----:B------:R1:W4:Y:S01]  /*14890*/  I2F R32, R29 ;  /* 0x0000001d00207306 */ /* 0x0003220000201400 */
[----:B------:R-:W-:-:S02]  /*148a0*/  IMAD.IADD R3, R229, 0x1, -R2 ;  /* 0x00000001e5037824 */ /* 0x000fc400078e0a02 */
[----:B------:R-:W-:-:S05]  /*148b0*/  IMAD.MOV.U32 R99, RZ, RZ, R219 ;  /* 0x000000ffff637224 */ /* 0x000fca00078e00db */
[----:B------:R2:W2:Y:S01]  /*148c0*/  I2F R31, R28 ;  /* 0x0000001c001f7306 */ /* 0x0004a20000201400 */
[----:B------:R-:W-:Y:S02]  /*148d0*/  IMAD.MOV.U32 R95, RZ, RZ, R188 ;  /* 0x000000ffff5f7224 */ /* 0x000fe400078e00bc */
[----:B------:R-:W-:Y:S02]  /*148e0*/  IMAD.MOV.U32 R105, RZ, RZ, R173 ;  /* 0x000000ffff697224 */ /* 0x000fe400078e00ad */
[-C--:B-1----:R-:W-:Y:S01]  /*148f0*/  FFMA.FTZ R29, R35, -R222.reuse, R123 ;  /* 0x800000de231d7223 */ /* 0x082fe2000001007b */
[----:B------:R-:W-:Y:S01]  /*14900*/  FSEL R173, R30, -INF , !P6 ;  /* 0xff8000001ead7808 */ /* 0x000fe20007000000 */
[----:B--2---:R-:W-:-:S03]  /*14910*/  FFMA.FTZ R28, R41, -R222, R124 ;  /* 0x800000de291c7223 */ /* 0x004fc6000001007c */
[----:B------:R-:W-:Y:S02]  /*14920*/  FSEL R188, R29, -INF , !P5 ;  /* 0xff8000001dbc7808 */ /* 0x000fe40006800000 */
[----:B------:R-:W-:Y:S02]  /*14930*/  ISETP.GE.AND P3, PT, R2, R226, PT ;  /* 0x000000e20200720c */ /* 0x000fe40003f66270 */
        /* <DEDUP_REMOVED lines=15> */
[----:B------:R1:W2:Y:S01]  /*14a30*/  I2F R46, R28 ;  /* 0x0000001c002e7306 */ /* 0x0002a20000201400 */
[----:B------:R-:W-:Y:S01]  /*14a40*/  IABS R2, R2 ;  /* 0x0000000200027213 */ /* 0x000fe20000000000 */
[----:B------:R-:W-:-:S04]  /*14a50*/  IMAD.IADD R29, R229, 0x1, -R3 ;  /* 0x00000001e51d7824 */ /* 0x000fc800078e0a03 */
[----:B-1----:R-:W-:Y:S02]  /*14a60*/  IMAD.MOV.U32 R28, RZ, RZ, R2 ;  /* 0x000000ffff1c7224 */ /* 0x002fe400078e0002 */
[----:B------:R-:W-:-:S05]  /*14a70*/  IMAD.IADD R2, R228, 0x1, -R3 ;  /* 0x00000001e4027824 */ /* 0x000fca00078e0a03 */
[----:B------:R-:W-:Y:S01]  /*14a80*/  IABS R2, R2 ;  /* 0x0000000200027213 */ /* 0x000fe20000000000 */
[----:B------:R1:W1:Y:S01]  /*14a90*/  I2F R40, R28 ;  /* 0x0000001c00287306 */ /* 0x0002620000201400 */
[----:B---3--:R-:W-:-:S03]  /*14aa0*/  FFMA.FTZ R45, R34, -R222, R125 ;  /* 0x800000de222d7223 */ /* 0x008fc6000001007d */
[----:B-1----:R-:W-:Y:S01]  /*14ab0*/  IMAD.MOV.U32 R28, RZ, RZ, R2 ;  /* 0x000000ffff1c7224 */ /* 0x002fe200078e0002 */
[----:B------:R-:W-:-:S05]  /*14ac0*/  IABS R2, R29 ;  /* 0x0000001d00027213 */ /* 0x000fca0000000000 */
[----:B------:R-:W-:Y:S02]  /*14ad0*/  IMAD.MOV.U32 R29, RZ, RZ, R2 ;  /* 0x000000ffff1d7224 */ /* 0x000fe400078e0002 */
[----:B------:R-:W-:Y:S01]  /*14ae0*/  IMAD.IADD R2, R231, 0x1, -R3 ;  /* 0x00000001e7027824 */ /* 0x000fe200078e0a03 */
[----:B------:R1:W3:Y:S08]  /*14af0*/  I2F R35, R28 ;  /* 0x0000001c00237306 */ /* 0x0002f00000201400 */
[----:B------:R2:W-:Y:S01]  /*14b00*/  I2F R34, R29 ;  /* 0x0000001d00227306 */ /* 0x0005e20000201400 */
[----:B-1----:R-:W-:-:S02]  /*14b10*/  IABS R28, R2 ;  /* 0x00000002001c7213 */ /* 0x002fc40000000000 */
[----:B------:R-:W-:-:S03]  /*14b20*/  IADD3 R2, R0, 0x28, RZ ;  /* 0x0000002800027810 */ /* 0x000fc60007ffe0ff */
[----:B--2---:R-:W-:Y:S02]  /*14b30*/  IMAD.MOV.U32 R29, RZ, RZ, R28 ;  /* 0x000000ffff1d7224 */ /* 0x004fe400078e001c */
[----:B------:R-:W-:Y:S02]  /*14b40*/  IMAD.IADD R28, R230, 0x1, -R2 ;  /* 0x00000001e61c7824 */ /* 0x000fe400078e0a02 */
[----:B------:R-:W-:-:S03]  /*14b50*/  FFMA.FTZ R43, R33, -R222, R127 ;  /* 0x800000de212b7223 */ /* 0x000fc6000001007f */
[----:B------:R-:W-:Y:S01]  /*14b60*/  IABS R28, R28 ;  /* 0x0000001c001c7213 */ /* 0x000fe20000000000 */
[----:B------:R1:W-:Y:S01]  /*14b70*/  I2F R33, R29 ;  /* 0x0000001d00217306 */ /* 0x0003e20000201400 */
[-C--:B----4-:R-:W-:Y:S02]  /*14b80*/  FFMA.FTZ R44, R32, -R222.reuse, R128 ;  /* 0x800000de202c7223 */ /* 0x090fe40000010080 */
[----:B------:R-:W-:Y:S02]  /*14b90*/  FFMA.FTZ R42, R31, -R222, R130 ;  /* 0x800000de1f2a7223 */ /* 0x000fe40000010082 */
[----:B------:R-:W-:Y:S01]  /*14ba0*/  IMAD.MOV.U32 R97, RZ, RZ, R48 ;  /* 0x000000ffff617224 */ /* 0x000fe200078e0030 */
[----:B------:R-:W-:Y:S01]  /*14bb0*/  FSEL R118, R43, -INF , !P2 ;  /* 0xff8000002b767808 */ /* 0x000fe20005000000 */
[----:B------:R-:W-:Y:S01]  /*14bc0*/  IMAD.MOV.U32 R48, RZ, RZ, R202 ;  /* 0x000000ffff307224 */ /* 0x000fe200078e00ca */
[----:B------:R-:W-:Y:S01]  /*14bd0*/  FSEL R202, R45, -INF , !P4 ;  /* 0xff8000002dca7808 */ /* 0x000fe20006000000 */
[----:B------:R-:W-:-:S02]  /*14be0*/  IMAD.MOV.U32 R106, RZ, RZ, R184 ;  /* 0x000000ffff6a7224 */ /* 0x000fc400078e00b8 */
[----:B-1----:R-:W-:Y:S01]  /*14bf0*/  IMAD.MOV.U32 R29, RZ, RZ, R28 ;  /* 0x000000ffff1d7224 */ /* 0x002fe200078e001c */
[----:B------:R-:W-:Y:S01]  /*14c00*/  FSEL R184, R42, -INF , !P3 ;  /* 0xff8000002ab87808 */ /* 0x000fe20005800000 */
[----:B------:R-:W-:Y:S02]  /*14c10*/  IMAD.MOV.U32 R113, RZ, RZ, R133 ;  /* 0x000000ffff717224 */ /* 0x000fe400078e0085 */
[----:B------:R3:W1:Y:S01]  /*14c20*/  I2F R32, R29 ;  /* 0x0000001d00207306 */ /* 0x0006620000201400 */
[----:B------:R-:W-:Y:S01]  /*14c30*/  FSEL R133, R44, -INF , !P1 ;  /* 0xff8000002c857808 */ /* 0x000fe20004800000 */
[----:B------:R-:W-:Y:S01]  /*14c40*/  IMAD.IADD R30, R228, 0x1, -R2 ;  /* 0x00000001e41e7824 */ /* 0x000fe200078e0a02 */
[C---:B------:R-:W-:Y:S02]  /*14c50*/  ISETP.GE.AND P4, PT, R3.reuse, R227, PT ;  /* 0x000000e30300720c */ /* 0x040fe40003f86270 */
[C---:B------:R-:W-:Y:S02]  /*14c60*/  ISETP.GE.AND P2, PT, R3.reuse, R226, PT ;  /* 0x000000e20300720c */ /* 0x040fe40003f46270 */
[----:B------:R-:W-:-:S02]  /*14c70*/  ISETP.GE.AND P1, PT, R3, R225, PT ;  /* 0x000000e10300720c */ /* 0x000fc40003f26270 */
[C---:B------:R-:W-:Y:S02]  /*14c80*/  ISETP.GE.AND P3, PT, R3.reuse, R224, PT ;  /* 0x000000e00300720c */ /* 0x040fe40003f66270 */
[C---:B------:R-:W-:Y:S02]  /*14c90*/  ISETP.GE.OR P4, PT, R3.reuse, R235, !P4 ;  /* 0x000000eb0300720c */ /* 0x040fe40006786670 */
[C---:B------:R-:W-:Y:S02]  /*14ca0*/  ISETP.GE.OR P2, PT, R3.reuse, R234, !P2 ;  /* 0x000000ea0300720c */ /* 0x040fe40005746670 */
[C---:B------:R-:W-:Y:S02]  /*14cb0*/  ISETP.GE.OR P1, PT, R3.reuse, R233, !P1 ;  /* 0x000000e90300720c */ /* 0x040fe40004f26670 */
[----:B------:R-:W-:Y:S01]  /*14cc0*/  ISETP.GE.OR P3, PT, R3, R232, !P3 ;  /* 0x000000e80300720c */ /* 0x000fe20005f66670 */
[----:B------:R-:W-:Y:S01]  /*14cd0*/  FFMA.FTZ R3, R46, -R222, R178 ;  /* 0x800000de2e037223 */ /* 0x000fe200000100b2 */
[----:B------:R-:W-:Y:S01]  /*14ce0*/  IABS R28, R30 ;  /* 0x0000001e001c7213 */ /* 0x000fe20000000000 */
[----:B------:R-:W-:-:S02]  /*14cf0*/  FFMA.FTZ R30, R40, -R222, R129 ;  /* 0x800000de281e7223 */ /* 0x000fc40000010081 */
[-C--:B---3--:R-:W-:Y:S01]  /*14d00*/  FFMA.FTZ R29, R35, -R222.reuse, R131 ;  /* 0x800000de231d7223 */ /* 0x088fe20000010083 */
[----:B------:R2:W3:Y:S01]  /*14d10*/  I2F R31, R28 ;  /* 0x0000001c001f7306 */ /* 0x0004e20000201400 */
[----:B------:R-:W-:Y:S01]  /*14d20*/  FSEL R119, R3, -INF , !P5 ;  /* 0xff80000003777808 */ /* 0x000fe20006800000 */
[----:B------:R-:W-:Y:S02]  /*14d30*/  IMAD.IADD R3, R229, 0x1, -R2 ;  /* 0x00000001e5037824 */ /* 0x000fe400078e0a02 */
[-C--:B-1----:R-:W-:Y:S02]  /*14d40*/  FFMA.FTZ R44, R32, -R222.reuse, R72 ;  /* 0x800000de202c7223 */ /* 0x082fe40000010048 */
[----:B------:R-:W-:Y:S01]  /*14d50*/  IMAD.MOV.U32 R72, RZ, RZ, R109 ;  /* 0x000000ffff487224 */ /* 0x000fe200078e006d */
[----:B------:R-:W-:Y:S01]  /*14d60*/  FSEL R127, R30, -INF , !P4 ;  /* 0xff8000001e7f7808 */ /* 0x000fe20006000000 */
[----:B------:R-:W-:Y:S01]  /*14d70*/  FFMA.FTZ R45, R34, -R222, R177 ;  /* 0x800000de222d7223 */ /* 0x000fe200000100b1 */
[----:B------:R-:W-:Y:S01]  /*14d80*/  FSEL R177, R29, -INF , !P2 ;  /* 0xff8000001db17808 */ /* 0x000fe20005000000 */
[----:B------:R-:W-:-:S02]  /*14d90*/  IMAD.MOV.U32 R109, RZ, RZ, R194 ;  /* 0x000000ffff6d7224 */ /* 0x000fc400078e00c2 */
[----:B--2---:R-:W-:Y:S01]  /*14da0*/  FFMA.FTZ R28, R41, -R222, R176 ;  /* 0x800000de291c7223 */ /* 0x004fe200000100b0 */
[C---:B------:R-:W-:Y:S02]  /*14db0*/  ISETP.GE.AND P5, PT, R2.reuse, R226, PT ;  /* 0x000000e20200720c */ /* 0x040fe40003fa6270 */
[----:B------:R-:W-:Y:S02]  /*14dc0*/  ISETP.GE.AND P4, PT, R2, R225, PT ;  /* 0x000000e10200720c */ /* 0x000fe40003f86270 */
[----:B------:R-:W-:Y:S02]  /*14dd0*/  FSEL R194, R28, -INF , !P6 ;  /* 0xff8000001cc27808 */ /* 0x000fe40007000000 */
[C---:B------:R-:W-:Y:S02]  /*14de0*/  ISETP.GE.AND P6, PT, R2.reuse, R227, PT ;  /* 0x000000e30200720c */ /* 0x040fe40003fc6270 */
[C---:B------:R-:W-:Y:S02]  /*14df0*/  ISETP.GE.AND P2, PT, R2.reuse, R224, PT ;  /* 0x000000e00200720c */ /* 0x040fe40003f46270 */
[----:B------:R-:W-:Y:S01]  /*14e00*/  IABS R3, R3 ;  /* 0x0000000300037213 */ /* 0x000fe20000000000 */
[----:B------:R-:W-:Y:S01]  /*14e10*/  IMAD.IADD R28, R231, 0x1, -R2 ;  /* 0x00000001e71c7824 */ /* 0x000fe200078e0a02 */
[----:B------:R-:W-:-:S02]  /*14e20*/  ISETP.GE.OR P6, PT, R2, R235, !P6 ;  /* 0x000000eb0200720c */ /* 0x000fc400077c6670 */
        /* <DEDUP_REMOVED lines=14> */
[----:B------:R1:W-:Y:S04]  /*14f10*/  I2F R40, R28 ;  /* 0x0000001c00287306 */ /* 0x0003e80000201400 */
[----:B-1----:R-:W-:Y:S01]  /*14f20*/  IMAD.MOV.U32 R28, RZ, RZ, R2 ;  /* 0x000000ffff1c7224 */ /* 0x002fe200078e0002 */
[----:B------:R-:W-:-:S05]  /*14f30*/  IABS R2, R29 ;  /* 0x0000001d00027213 */ /* 0x000fca0000000000 */
[----:B------:R-:W-:Y:S02]  /*14f40*/  IMAD.MOV.U32 R29, RZ, RZ, R2 ;  /* 0x000000ffff1d7224 */ /* 0x000fe400078e0002 */
[----:B------:R-:W-:Y:S01]  /*14f50*/  IMAD.IADD R2, R231, 0x1, -R3 ;  /* 0x00000001e7027824 */ /* 0x000fe200078e0a03 */
[----:B------:R1:W-:Y:S08]  /*14f60*/  I2F R35, R28 ;  /* 0x0000001c00237306 */ /* 0x0003f00000201400 */
[----:B------:R4:W-:Y:S01]  /*14f70*/  I2F R34, R29 ;  /* 0x0000001d00227306 */ /* 0x0009e20000201400 */
[----:B-1----:R-:W-:-:S02]  /*14f80*/  IABS R28, R2 ;  /* 0x00000002001c7213 */ /* 0x002fc40000000000 */
[----:B------:R-:W-:-:S03]  /*14f90*/  IADD3 R2, R0, 0x30, RZ ;  /* 0x0000003000027810 */ /* 0x000fc60007ffe0ff */
[----:B----4-:R-:W-:Y:S02]  /*14fa0*/  IMAD.MOV.U32 R29, RZ, RZ, R28 ;  /* 0x000000ffff1d7224 */ /* 0x010fe400078e001c */
[----:B------:R-:W-:Y:S02]  /*14fb0*/  IMAD.IADD R28, R230, 0x1, -R2 ;  /* 0x00000001e61c7824 */ /* 0x000fe400078e0a02 */
[----:B------:R-:W-:-:S03]  /*14fc0*/  FFMA.FTZ R43, R33, -R222, R179 ;  /* 0x800000de212b7223 */ /* 0x000fc600000100b3 */
[----:B------:R-:W-:Y:S01]  /*14fd0*/  IABS R28, R28 ;  /* 0x0000001c001c7213 */ /* 0x000fe20000000000 */
[----:B------:R1:W-:Y:S01]  /*14fe0*/  I2F R33, R29 ;  /* 0x0000001d00217306 */ /* 0x0003e20000201400 */
[----:B---3--:R-:W-:Y:S01]  /*14ff0*/  FFMA.FTZ R42, R31, -R222, R74 ;  /* 0x800000de1f2a7223 */ /* 0x008fe2000001004a */
[----:B------:R-:W-:Y:S01]  /*15000*/  FSEL R112, R43, -INF , !P3 ;  /* 0xff8000002b707808 */ /* 0x000fe20005800000 */
[----:B------:R-:W-:Y:S01]  /*15010*/  IMAD.MOV.U32 R111, RZ, RZ, R191 ;  /* 0x000000ffff6f7224 */ /* 0x000fe200078e00bf */
[----:B------:R-:W-:Y:S01]  /*15020*/  FSEL R191, R45, -INF , !P1 ;  /* 0xff8000002dbf7808 */ /* 0x000fe20004800000 */
[----:B-1----:R-:W-:-:S04]  /*15030*/  IMAD.MOV.U32 R29, RZ, RZ, R28 ;  /* 0x000000ffff1d7224 */ /* 0x002fc800078e001c */
[----:B------:R-:W1:Y:S01]  /*15040*/  I2F R32, R29 ;  /* 0x0000001d00207306 */ /* 0x000e620000201400 */
[----:B------:R-:W-:Y:S01]  /*15050*/  FSEL R123, R44, -INF , !P6 ;  /* 0xff8000002c7b7808 */ /* 0x000fe20007000000 */
[----:B------:R-:W-:Y:S01]  /*15060*/  IMAD.IADD R30, R228, 0x1, -R2 ;  /* 0x00000001e41e7824 */ /* 0x000fe200078e0a02 */
        /* <DEDUP_REMOVED lines=8> */
[----:B------:R-:W-:Y:S01]  /*150f0*/  ISETP.GE.OR P5, PT, R3, R232, !P5 ;  /* 0x000000e80300720c */ /* 0x000fe20006fa6670 */
[----:B--2---:R-:W-:Y:S01]  /*15100*/  FFMA.FTZ R3, R46, -R222, R86 ;  /* 0x800000de2e037223 */ /* 0x004fe20000010056 */
[----:B------:R-:W-:Y:S01]  /*15110*/  IABS R28, R30 ;  /* 0x0000001e001c7213 */ /* 0x000fe20000000000 */
[-C--:B-1----:R-:W-:Y:S02]  /*15120*/  FFMA.FTZ R44, R32, -R222.reuse, R88 ;  /* 0x800000de202c7223 */ /* 0x082fe40000010058 */
[----:B------:R-:W-:Y:S01]  /*15130*/  IMAD.MOV.U32 R88, RZ, RZ, R109 ;  /* 0x000000ffff587224 */ /* 0x000fe200078e006d */
[----:B------:R1:W2:Y:S01]  /*15140*/  I2F R31, R28 ;  /* 0x0000001c001f7306 */ /* 0x0002a20000201400 */
[-C--:B------:R-:W-:Y:S01]  /*15150*/  FFMA.FTZ R30, R40, -R222.reuse, R73 ;  /* 0x800000de281e7223 */ /* 0x080fe20000010049 */
[----:B------:R-:W-:Y:S01]  /*15160*/  FSEL R109, R3, -INF , !P2 ;  /* 0xff800000036d7808 */ /* 0x000fe20005000000 */
[----:B------:R-:W-:-:S02]  /*15170*/  FFMA.FTZ R29, R35, -R222, R75 ;  /* 0x800000de231d7223 */ /* 0x000fc4000001004b */
[----:B------:R-:W-:Y:S01]  /*15180*/  IMAD.IADD R3, R229, 0x1, -R2 ;  /* 0x00000001e5037824 */ /* 0x000fe200078e0a02 */
[----:B------:R-:W-:Y:S02]  /*15190*/  FSEL R120, R30, -INF , !P1 ;  /* 0xff8000001e787808 */ /* 0x000fe40004800000 */
[----:B------:R-:W-:Y:S02]  /*151a0*/  FSEL R129, R29, -INF , !P3 ;  /* 0xff8000001d817808 */ /* 0x000fe40005800000 */
[C---:B------:R-:W-:Y:S01]  /*151b0*/  ISETP.GE.AND P2, PT, R2.reuse, R226, PT ;  /* 0x000000e20200720c */ /* 0x040fe20003f46270 */
[----:B-1----:R-:W-:Y:S01]  /*151c0*/  FFMA.FTZ R28, R41, -R222, R84 ;  /* 0x800000de291c7223 */ /* 0x002fe20000010054 */
[C---:B------:R-:W-:Y:S02]  /*151d0*/  ISETP.GE.AND P1, PT, R2.reuse, R225, PT ;  /* 0x000000e10200720c */ /* 0x040fe40003f26270 */
[----:B------:R-:W-:Y:S02]  /*151e0*/  ISETP.GE.AND P3, PT, R2, R224, PT ;  /* 0x000000e00200720c */ /* 0x000fe40003f66270 */
[----:B------:R-:W-:-:S02]  /*151f0*/  FSEL R179, R28, -INF , !P4 ;  /* 0xff8000001cb37808 */ /* 0x000fc40006000000 */
[C---:B------:R-:W-:Y:S02]  /*15200*/  ISETP.GE.AND P4, PT, R2.reuse, R227, PT ;  /* 0x000000e30200720c */ /* 0x040fe40003f86270 */
        /* <DEDUP_REMOVED lines=11> */
[----:B------:R1:W3:Y:S01]  /*152c0*/  I2F R46, R28 ;  /* 0x0000001c002e7306 */ /* 0x0002e20000201400 */
[----:B------:R-:W-:Y:S01]  /*152d0*/  IABS R2, R2 ;  /* 0x0000000200027213 */ /* 0x000fe20000000000 */
[----:B------:R-:W-:-:S04]  /*152e0*/  IMAD.IADD R29, R229, 0x1, -R3 ;  /* 0x00000001e51d7824 */ /* 0x000fc800078e0a03 */
[----:B-1----:R-:W-:Y:S02]  /*152f0*/  IMAD.MOV.U32 R28, RZ, RZ, R2 ;  /* 0x000000ffff1c7224 */ /* 0x002fe400078e0002 */
[----:B------:R-:W-:-:S05]  /*15300*/  IMAD.IADD R2, R228, 0x1, -R3 ;  /* 0x00000001e4027824 */ /* 0x000fca00078e0a03 */
[----:B------:R-:W-:Y:S01]  /*15310*/  IABS R2, R2 ;  /* 0x0000000200027213 */ /* 0x000fe20000000000 */
[----:B------:R1:W4:Y:S01]  /*15320*/  I2F R40, R28 ;  /* 0x0000001c00287306 */ /* 0x0003220000201400 */
[----:B------:R-:W-:-:S03]  /*15330*/  FFMA.FTZ R45, R34, -R222, R85 ;  /* 0x800000de222d7223 */ /* 0x000fc60000010055 */
[----:B-1----:R-:W-:Y:S01]  /*15340*/  IMAD.MOV.U32 R28, RZ, RZ, R2 ;  /* 0x000000ffff1c7224 */ /* 0x002fe200078e0002 */
[----:B------:R-:W-:-:S05]  /*15350*/  IABS R2, R29 ;  /* 0x0000001d00027213 */ /* 0x000fca0000000000 */
[----:B------:R-:W-:Y:S02]  /*15360*/  IMAD.MOV.U32 R29, RZ, RZ, R2 ;  /* 0x000000ffff1d7224 */ /* 0x000fe400078e0002 */
[----:B------:R-:W-:Y:S01]  /*15370*/  IMAD.IADD R2, R231, 0x1, -R3 ;  /* 0x00000001e7027824 */ /* 0x000fe200078e0a03 */
[----:B------:R1:W1:Y:S01]  /*15380*/  I2F R35, R28 ;  /* 0x0000001c00237306 */ /* 0x0002620000201400 */
[-C--:B------:R-:W-:Y:S02]  /*15390*/  FFMA.FTZ R43, R33, -R222.reuse, R87 ;  /* 0x800000de212b7223 */ /* 0x080fe40000010057 */
[----:B--2---:R-:W-:-:S05]  /*153a0*/  FFMA.FTZ R42, R31, -R222, R90 ;  /* 0x800000de1f2a7223 */ /* 0x004fca000001005a */
[----:B------:R2:W2:Y:S01]  /*153b0*/  I2F R34, R29 ;  /* 0x0000001d00227306 */ /* 0x0004a20000201400 */
[----:B-1----:R-:W-:Y:S02]  /*153c0*/  IABS R28, R2 ;  /* 0x00000002001c7213 */ /* 0x002fe40000000000 */
[----:B------:R-:W-:Y:S01]  /*153d0*/  IADD3 R2, R0, 0x38, RZ ;  /* 0x0000003800027810 */ /* 0x000fe20007ffe0ff */
[----:B------:R-:W-:Y:S02]  /*153e0*/  IMAD.MOV.U32 R75, RZ, RZ, R111 ;  /* 0x000000ffff4b7224 */ /* 0x000fe400078e006f */
[----:B--2---:R-:W-:Y:S02]  /*153f0*/  IMAD.MOV.U32 R29, RZ, RZ, R28 ;  /* 0x000000ffff1d7224 */ /* 0x004fe400078e001c */
[----:B------:R-:W-:Y:S01]  /*15400*/  IMAD.IADD R28, R230, 0x1, -R2 ;  /* 0x00000001e61c7824 */ /* 0x000fe200078e0a02 */
[----:B------:R-:W-:Y:S01]  /*15410*/  FSEL R178, R45, -INF , !P6 ;  /* 0xff8000002db27808 */ /* 0x000fe20007000000 */
[----:B------:R-:W-:Y:S01]  /*15420*/  IMAD.MOV.U32 R111, RZ, RZ, R104 ;  /* 0x000000ffff6f7224 */ /* 0x000fe200078e0068 */
[----:B------:R-:W-:Y:S01]  /*15430*/  FSEL R104, R43, -INF , !P5 ;  /* 0xff8000002b687808 */ /* 0x000fe20006800000 */
[----:B------:R-:W-:Y:S01]  /*15440*/  IMAD.IADD R30, R228, 0x1, -R2 ;  /* 0x00000001e41e7824 */ /* 0x000fe200078e0a02 */
[----:B------:R-:W-:-:S02]  /*15450*/  IABS R28, R28 ;  /* 0x0000001c001c7213 */ /* 0x000fc40000000000 */
[----:B------:R-:W-:Y:S02]  /*15460*/  FSEL R114, R44, -INF , !P4 ;  /* 0xff8000002c727808 */ /* 0x000fe40006000000 */
[----:B------:R-:W-:Y:S02]  /*15470*/  FSEL R125, R42, -INF , !P2 ;  /* 0xff8000002a7d7808 */ /* 0x000fe40005000000 */
[C---:B------:R-:W-:Y:S02]  /*15480*/  ISETP.GE.AND P6, PT, R3.reuse, R227, PT ;  /* 0x000000e30300720c */ /* 0x040fe40003fc6270 */
[C---:B------:R-:W-:Y:S02]  /*15490*/  ISETP.GE.AND P5, PT, R3.reuse, R226, PT ;  /* 0x000000e20300720c */ /* 0x040fe40003fa6270 */
[C---:B------:R-:W-:Y:S02]  /*154a0*/  ISETP.GE.AND P4, PT, R3.reuse, R225, PT ;  /* 0x000000e10300720c */ /* 0x040fe40003f86270 */
[C---:B------:R-:W-:Y:S01]  /*154b0*/  ISETP.GE.AND P2, PT, R3.reuse, R224, PT ;  /* 0x000000e00300720c */ /* 0x040fe20003f46270 */
[----:B------:R1:W2:Y:S01]  /*154c0*/  I2F R33, R29 ;  /* 0x0000001d00217306 */ /* 0x0002a20000201400 */
[----:B------:R-:W-:-:S02]  /*154d0*/  ISETP.GE.OR P6, PT, R3, R235, !P6 ;  /* 0x000000eb0300720c */ /* 0x000fc400077c6670 */
[C---:B------:R-:W-:Y:S02]  /*154e0*/  ISETP.GE.OR P5, PT, R3.reuse, R234, !P5 ;  /* 0x000000ea0300720c */ /* 0x040fe40006fa6670 */
[C---:B------:R-:W-:Y:S02]  /*154f0*/  ISETP.GE.OR P4, PT, R3.reuse, R233, !P4 ;  /* 0x000000e90300720c */ /* 0x040fe40006786670 */
[----:B------:R-:W-:Y:S01]  /*15500*/  ISETP.GE.OR P2, PT, R3, R232, !P2 ;  /* 0x000000e80300720c */ /* 0x000fe20005746670 */
[----:B---3--:R-:W-:Y:S02]  /*15510*/  FFMA.FTZ R3, R46, -R222, R82 ;  /* 0x800000de2e037223 */ /* 0x008fe40000010052 */
[----:B------:R-:W-:Y:S02]  /*15520*/  IMAD.MOV.U32 R84, RZ, RZ, R105 ;  /* 0x000000ffff547224 */ /* 0x000fe400078e0069 */
[----:B-1----:R-:W-:Y:S01]  /*15530*/  IMAD.MOV.U32 R29, RZ, RZ, R28 ;  /* 0x000000ffff1d7224 */ /* 0x002fe200078e001c */
[----:B------:R-:W-:Y:S01]  /*15540*/  IABS R28, R30 ;  /* 0x0000001e001c7213 */ /* 0x000fe20000000000 */
[----:B------:R-:W-:Y:S01]  /*15550*/  IMAD.MOV.U32 R105, RZ, RZ, R99 ;  /* 0x000000ffff697224 */ /* 0x000fe200078e0063 */
[----:B------:R-:W-:Y:S01]  /*15560*/  FSEL R99, R3, -INF , !P3 ;  /* 0xff80000003637808 */ /* 0x000fe20005800000 */
[----:B------:R1:W3:Y:S01]  /*15570*/  I2F R32, R29 ;  /* 0x0000001d00207306 */ /* 0x0002e20000201400 */
[----:B----4-:R-:W-:-:S02]  /*15580*/  FFMA.FTZ R30, R40, -R222, R89 ;  /* 0x800000de281e7223 */ /* 0x010fc40000010059 */
[----:B------:R-:W-:-:S05]  /*15590*/  IMAD.IADD R3, R229, 0x1, -R2 ;  /* 0x00000001e5037824 */ /* 0x000fca00078e0a02 */
[----:B------:R4:W2:Y:S01]  /*155a0*/  I2F R31, R28 ;  /* 0x0000001c001f7306 */ /* 0x0008a20000201400 */
[----:B------:R-:W-:Y:S01]  /*155b0*/  IMAD.MOV.U32 R82, RZ, RZ, R111 ;  /* 0x000000ffff527224 */ /* 0x000fe200078e006f */
[----:B------:R-:W-:Y:S01]  /*155c0*/  FSEL R111, R30, -INF , !P6 ;  /* 0xff8000001e6f7808 */ /* 0x000fe20007000000 */
[----:B-1----:R-:W-:Y:S01]  /*155d0*/  FFMA.FTZ R29, R35, -R222, R91 ;  /* 0x800000de231d7223 */ /* 0x002fe2000001005b */
[----:B------:R-:W-:Y:S01]  /*155e0*/  ISETP.GE.AND P3, PT, R2, R226, PT ;  /* 0x000000e20200720c */ /* 0x000fe20003f66270 */
[----:B----4-:R-:W-:-:S03]  /*155f0*/  FFMA.FTZ R28, R41, -R222, R80 ;  /* 0x800000de291c7223 */ /* 0x010fc60000010050 */
[----:B------:R-:W-:Y:S02]  /*15600*/  FSEL R122, R29, -INF , !P5 ;  /* 0xff8000001d7a7808 */ /* 0x000fe40006800000 */
        /* <DEDUP_REMOVED lines=36> */
[--C-:B------:R-:W-:Y:S01]  /*15850*/  IMAD.IADD R28, R230, 0x1, -R2.reuse ;  /* 0x00000001e61c7824 */ /* 0x100fe200078e0a02 */
        /* <DEDUP_REMOVED lines=16> */
[----:B----4-:R-:W-:Y:S02]  /*15960*/  FFMA.FTZ R3, R46, -R222, R78 ;  /* 0x800000de2e037223 */ /* 0x010fe4000001004e */
[----:B------:R-:W-:Y:S02]  /*15970*/  IMAD.MOV.U32 R80, RZ, RZ, R49 ;  /* 0x000000ffff507224 */ /* 0x000fe400078e0031 */
[----:B-1----:R-:W-:Y:S01]  /*15980*/  IMAD.MOV.U32 R29, RZ, RZ, R28 ;  /* 0x000000ffff1d7224 */ /* 0x002fe200078e001c */
[----:B------:R-:W-:Y:S01]  /*15990*/  IABS R28, R30 ;  /* 0x0000001e001c7213 */ /* 0x000fe20000000000 */
[----:B------:R-:W-:Y:S01]  /*159a0*/  IMAD.MOV.U32 R49, RZ, RZ, R93 ;  /* 0x000000ffff317224 */ /* 0x000fe200078e005d */
[----:B------:R-:W-:Y:S01]  /*159b0*/  FSEL R93, R3, -INF , !P5 ;  /* 0xff800000035d7808 */ /* 0x000fe20006800000 */
[----:B------:R1:W4:Y:S01]  /*159c0*/  I2F R32, R29 ;  /* 0x0000001d00207306 */ /* 0x0003220000201400 */
[----:B------:R-:W-:-:S02]  /*159d0*/  FFMA.FTZ R30, R40, -R222, R69 ;  /* 0x800000de281e7223 */ /* 0x000fc40000010045 */
[----:B------:R-:W-:-:S05]  /*159e0*/  IMAD.IADD R3, R229, 0x1, -R2 ;  /* 0x00000001e5037824 */ /* 0x000fca00078e0a02 */
[----:B------:R2:W2:Y:S01]  /*159f0*/  I2F R31, R28 ;  /* 0x0000001c001f7306 */ /* 0x0004a20000201400 */
[----:B------:R-:W-:Y:S01]  /*15a00*/  IMAD.MOV.U32 R68, RZ, RZ, R101 ;  /* 0x000000ffff447224 */ /* 0x000fe200078e0065 */
[----:B------:R-:W-:Y:S01]  /*15a10*/  FSEL R101, R30, -INF , !P4 ;  /* 0xff8000001e657808 */ /* 0x000fe20006000000 */
[----:B-1----:R-:W-:Y:S01]  /*15a20*/  FFMA.FTZ R29, R35, -R222, R71 ;  /* 0x800000de231d7223 */ /* 0x002fe20000010047 */
[----:B------:R-:W-:Y:S01]  /*15a30*/  ISETP.GE.AND P5, PT, R2, R226, PT ;  /* 0x000000e20200720c */ /* 0x000fe20003fa6270 */
[----:B--2---:R-:W-:-:S03]  /*15a40*/  FFMA.FTZ R28, R41, -R222, R76 ;  /* 0x800000de291c7223 */ /* 0x004fc6000001004c */
        /* <DEDUP_REMOVED lines=28> */
[----:B------:R1:W3:Y:S01]  /*15c10*/  I2F R35, R28 ;  /* 0x0000001c00237306 */ /* 0x0002e20000201400 */
[-C--:B------:R-:W-:Y:S02]  /*15c20*/  FFMA.FTZ R43, R33, -R222.reuse, R79 ;  /* 0x800000de212b7223 */ /* 0x080fe4000001004f */
[-C--:B----4-:R-:W-:Y:S02]  /*15c30*/  FFMA.FTZ R44, R32, -R222.reuse, R64 ;  /* 0x800000de202c7223 */ /* 0x090fe40000010040 */
[----:B------:R-:W-:-:S03]  /*15c40*/  FFMA.FTZ R42, R31, -R222, R66 ;  /* 0x800000de1f2a7223 */ /* 0x000fc60000010042 */
[----:B------:R4:W2:Y:S01]  /*15c50*/  I2F R34, R29 ;  /* 0x0000001d00227306 */ /* 0x0008a20000201400 */
[----:B-1----:R-:W-:Y:S02]  /*15c60*/  IABS R28, R2 ;  /* 0x00000002001c7213 */ /* 0x002fe40000000000 */
[----:B------:R-:W-:Y:S01]  /*15c70*/  IADD3 R2, R0, 0x48, RZ ;  /* 0x0000004800027810 */ /* 0x000fe20007ffe0ff */
[----:B------:R-:W-:Y:S02]  /*15c80*/  IMAD.MOV.U32 R86, RZ, RZ, R110 ;  /* 0x000000ffff567224 */ /* 0x000fe400078e006e */
[----:B----4-:R-:W-:Y:S02]  /*15c90*/  IMAD.MOV.U32 R29, RZ, RZ, R28 ;  /* 0x000000ffff1d7224 */ /* 0x010fe400078e001c */
        /* <DEDUP_REMOVED lines=12> */
[----:B------:R1:W4:Y:S01]  /*15d60*/  I2F R33, R29 ;  /* 0x0000001d00217306 */ /* 0x0003220000201400 */
[----:B------:R-:W-:-:S02]  /*15d70*/  ISETP.GE.OR P1, PT, R3, R235, !P1 ;  /* 0x000000eb0300720c */ /* 0x000fc40004f26670 */
[C---:B------:R-:W-:Y:S02]  /*15d80*/  ISETP.GE.OR P3, PT, R3.reuse, R234, !P3 ;  /* 0x000000ea0300720c */ /* 0x040fe40005f66670 */
[C---:B------:R-:W-:Y:S02]  /*15d90*/  ISETP.GE.OR P6, PT, R3.reuse, R233, !P6 ;  /* 0x000000e90300720c */ /* 0x040fe400077c6670 */
[----:B------:R-:W-:Y:S01]  /*15da0*/  ISETP.GE.OR P5, PT, R3, R232, !P5 ;  /* 0x000000e80300720c */ /* 0x000fe20006fa6670 */
[----:B--2---:R-:W-:Y:S02]  /*15db0*/  FFMA.FTZ R3, R46, -R222, R62 ;  /* 0x800000de2e037223 */ /* 0x004fe4000001003e */
[----:B-1----:R-:W-:Y:S01]  /*15dc0*/  IMAD.MOV.U32 R29, RZ, RZ, R28 ;  /* 0x000000ffff1d7224 */ /* 0x002fe200078e001c */
[----:B------:R-:W-:Y:S01]  /*15dd0*/  IABS R28, R30 ;  /* 0x0000001e001c7213 */ /* 0x000fe20000000000 */
[----:B------:R-:W-:Y:S01]  /*15de0*/  FFMA.FTZ R30, R40, -R222, R65 ;  /* 0x800000de281e7223 */ /* 0x000fe20000010041 */
[----:B------:R-:W-:Y:S01]  /*15df0*/  FSEL R85, R3, -INF , !P2 ;  /* 0xff80000003557808 */ /* 0x000fe20005000000 */
[----:B------:R3:W1:Y:S01]  /*15e00*/  I2F R32, R29 ;  /* 0x0000001d00207306 */ /* 0x0006620000201400 */
[----:B------:R-:W-:-:S02]  /*15e10*/  IMAD.IADD R3, R229, 0x1, -R2 ;  /* 0x00000001e5037824 */ /* 0x000fc400078e0a02 */
[----:B------:R-:W-:-:S05]  /*15e20*/  IMAD.MOV.U32 R73, RZ, RZ, R107 ;  /* 0x000000ffff497224 */ /* 0x000fca00078e006b */
[----:B------:R2:W1:Y:S01]  /*15e30*/  I2F R31, R28 ;  /* 0x0000001c001f7306 */ /* 0x0004620000201400 */
[----:B------:R-:W-:Y:S01]  /*15e40*/  IMAD.MOV.U32 R91, RZ, RZ, R94 ;  /* 0x000000ffff5b7224 */ /* 0x000fe200078e005e */
[----:B------:R-:W-:Y:S01]  /*15e50*/  FSEL R94, R30, -INF , !P1 ;  /* 0xff8000001e5e7808 */ /* 0x000fe20004800000 */
[----:B---3--:R-:W-:Y:S01]  /*15e60*/  FFMA.FTZ R29, R35, -R222, R67 ;  /* 0x800000de231d7223 */ /* 0x008fe20000010043 */
        /* <DEDUP_REMOVED lines=17> */
[----:B--2---:R-:W-:-:S06]  /*15f80*/  IMAD.IADD R2, R230, 0x1, -R3 ;  /* 0x00000001e6027824 */ /* 0x004fcc00078e0a03 */
[----:B------:R2:W3:Y:S01]  /*15f90*/  I2F R46, R28 ;  /* 0x0000001c002e7306 */ /* 0x0004e20000201400 */
[----:B------:R-:W-:Y:S01]  /*15fa0*/  IABS R2, R2 ;  /* 0x0000000200027213 */ /* 0x000fe20000000000 */
[----:B------:R-:W-:-:S04]  /*15fb0*/  IMAD.IADD R29, R229, 0x1, -R3 ;  /* 0x00000001e51d7824 */ /* 0x000fc800078e0a03 */
[----:B--2---:R-:W-:Y:S02]  /*15fc0*/  IMAD.MOV.U32 R28, RZ, RZ, R2 ;  /* 0x000000ffff1c7224 */ /* 0x004fe400078e0002 */
[----:B------:R-:W-:-:S05]  /*15fd0*/  IMAD.IADD R2, R228, 0x1, -R3 ;  /* 0x00000001e4027824 */ /* 0x000fca00078e0a03 */
[----:B------:R-:W-:Y:S01]  /*15fe0*/  IABS R2, R2 ;  /* 0x0000000200027213 */ /* 0x000fe20000000000 */
[----:B------:R2:W-:Y:S01]  /*15ff0*/  I2F R40, R28 ;  /* 0x0000001c00287306 */ /* 0x0005e20000201400 */
[----:B------:R-:W-:-:S03]  /*16000*/  FFMA.FTZ R45, R34, -R222, R61 ;  /* 0x800000de222d7223 */ /* 0x000fc6000001003d */
[----:B--2---:R-:W-:Y:S01]  /*16010*/  IMAD.MOV.U32 R28, RZ, RZ, R2 ;  /* 0x000000ffff1c7224 */ /* 0x004fe200078e0002 */
[----:B------:R-:W-:-:S05]  /*16020*/  IABS R2, R29 ;  /* 0x0000001d00027213 */ /* 0x000fca0000000000 */
[----:B------:R-:W-:Y:S02]  /*16030*/  IMAD.MOV.U32 R29, RZ, RZ, R2 ;  /* 0x000000ffff1d7224 */ /* 0x000fe400078e0002 */
[----:B------:R-:W-:Y:S01]  /*16040*/  IMAD.IADD R2, R231, 0x1, -R3 ;  /* 0x00000001e7027824 */ /* 0x000fe200078e0a03 */
[----:B------:R2:W-:Y:S08]  /*16050*/  I2F R35, R28 ;  /* 0x0000001c00237306 */ /* 0x0005f00000201400 */
[----:B------:R1:W1:Y:S01]  /*16060*/  I2F R34, R29 ;  /* 0x0000001d00227306 */ /* 0x0002620000201400 */
[----:B--2---:R-:W-:-:S02]  /*16070*/  IABS R28, R2 ;  /* 0x00000002001c7213 */ /* 0x004fc40000000000 */
[----:B------:R-:W-:-:S03]  /*16080*/  IADD3 R2, R0, 0x50, RZ ;  /* 0x0000005000027810 */ /* 0x000fc60007ffe0ff */
[----:B-1----:R-:W-:Y:S02]  /*16090*/  IMAD.MOV.U32 R29, RZ, RZ, R28 ;  /* 0x000000ffff1d7224 */ /* 0x002fe400078e001c */
[--C-:B------:R-:W-:Y:S02]  /*160a0*/  IMAD.IADD R28, R230, 0x1, -R2.reuse ;  /* 0x00000001e61c7824 */ /* 0x100fe400078e0a02 */
[----:B------:R-:W-:-:S03]  /*160b0*/  IMAD.IADD R30, R228, 0x1, -R2 ;  /* 0x00000001e41e7824 */ /* 0x000fc600078e0a02 */
[----:B------:R-:W-:Y:S01]  /*160c0*/  IABS R28, R28 ;  /* 0x0000001c001c7213 */ /* 0x000fe20000000000 */
[-C--:B----4-:R-:W-:Y:S02]  /*160d0*/  FFMA.FTZ R43, R33, -R222.reuse, R63 ;  /* 0x800000de212b7223 */ /* 0x090fe4000001003f */
[----:B------:R1:W2:Y:S01]  /*160e0*/  I2F R33, R29 ;  /* 0x0000001d00217306 */ /* 0x0002a20000201400 */
[-C--:B------:R-:W-:Y:S02]  /*160f0*/  FFMA.FTZ R44, R32, -R222.reuse, R196 ;  /* 0x800000de202c7223 */ /* 0x080fe400000100c4 */
[----:B------:R-:W-:Y:S01]  /*16100*/  FFMA.FTZ R42, R31, -R222, R198 ;  /* 0x800000de1f2a7223 */ /* 0x000fe200000100c6 */
[----:B------:R-:W-:Y:S01]  /*16110*/  FSEL R116, R45, -INF , !P6 ;  /* 0xff8000002d747808 */ /* 0x000fe20007000000 */
[----:B------:R-:W-:Y:S01]  /*16120*/  IMAD.MOV.U32 R81, RZ, RZ, R98 ;  /* 0x000000ffff517224 */ /* 0x000fe200078e0062 */
[----:B------:R-:W-:Y:S02]  /*16130*/  FSEL R78, R43, -INF , !P5 ;  /* 0xff8000002b4e7808 */ /* 0x000fe40006800000 */
[----:B------:R-:W-:-:S02]  /*16140*/  FSEL R90, R44, -INF , !P4 ;  /* 0xff8000002c5a7808 */ /* 0x000fc40006000000 */
[----:B------:R-:W-:Y:S01]  /*16150*/  FSEL R98, R42, -INF , !P2 ;  /* 0xff8000002a627808 */ /* 0x000fe20005000000 */
[----:B-1----:R-:W-:Y:S01]  /*16160*/  IMAD.MOV.U32 R29, RZ, RZ, R28 ;  /* 0x000000ffff1d7224 */ /* 0x002fe200078e001c */
[----:B------:R-:W-:Y:S02]  /*16170*/  IABS R28, R30 ;  /* 0x0000001e001c7213 */ /* 0x000fe40000000000 */
[C---:B------:R-:W-:Y:S02]  /*16180*/  ISETP.GE.AND P6, PT, R3.reuse, R227, PT ;  /* 0x000000e30300720c */ /* 0x040fe40003fc6270 */
[----:B------:R1:W4:Y:S01]  /*16190*/  I2F R31, R28 ;  /* 0x0000001c001f7306 */ /* 0x0003220000201400 */
[C---:B------:R-:W-:Y:S02]  /*161a0*/  ISETP.GE.AND P5, PT, R3.reuse, R226, PT ;  /* 0x000000e20300720c */ /* 0x040fe40003fa6270 */
[C---:B------:R-:W-:Y:S02]  /*161b0*/  ISETP.GE.AND P4, PT, R3.reuse, R225, PT ;  /* 0x000000e10300720c */ /* 0x040fe40003f86270 */
[----:B------:R-:W-:-:S02]  /*161c0*/  ISETP.GE.AND P2, PT, R3, R224, PT ;  /* 0x000000e00300720c */ /* 0x000fc40003f46270 */
[C---:B------:R-:W-:Y:S02]  /*161d0*/  ISETP.GE.OR P6, PT, R3.reuse, R235, !P6 ;  /* 0x000000eb0300720c */ /* 0x040fe400077c6670 */
[C---:B------:R-:W-:Y:S02]  /*161e0*/  ISETP.GE.OR P5, PT, R3.reuse, R234, !P5 ;  /* 0x000000ea0300720c */ /* 0x040fe40006fa6670 */
[C---:B------:R-:W-:Y:S02]  /*161f0*/  ISETP.GE.OR P4, PT, R3.reuse, R233, !P4 ;  /* 0x000000e90300720c */ /* 0x040fe40006786670 */
[----:B------:R-:W-:Y:S01]  /*16200*/  ISETP.GE.OR P2, PT, R3, R232, !P2 ;  /* 0x000000e80300720c */ /* 0x000fe20005746670 */
[-C--:B---3--:R-:W-:Y:S02]  /*16210*/  FFMA.FTZ R3, R46, -R222.reuse, R83 ;  /* 0x800000de2e037223 */ /* 0x088fe40000010053 */
[----:B------:R-:W-:Y:S01]  /*16220*/  FFMA.FTZ R45, R34, -R222, R81 ;  /* 0x800000de222d7223 */ /* 0x000fe20000010051 */
[----:B------:R3:W3:Y:S01]  /*16230*/  I2F R32, R29 ;  /* 0x0000001d00207306 */ /* 0x0006e20000201400 */
[----:B------:R-:W-:-:S02]  /*16240*/  IMAD.MOV.U32 R81, RZ, RZ, R82 ;  /* 0x000000ffff517224 */ /* 0x000fc400078e0052 */
[----:B------:R-:W-:Y:S01]  /*16250*/  IMAD.MOV.U32 R82, RZ, RZ, R75 ;  /* 0x000000ffff527224 */ /* 0x000fe200078e004b */
[----:B------:R-:W-:Y:S01]  /*16260*/  FSEL R75, R3, -INF , !P3 ;  /* 0xff800000034b7808 */ /* 0x000fe20005800000 */
[-C--:B-1----:R-:W-:Y:S02]  /*16270*/  FFMA.FTZ R28, R41, -R222.reuse, R68 ;  /* 0x800000de291c7223 */ /* 0x082fe40000010044 */
[-C--:B------:R-:W-:Y:S02]  /*16280*/  FFMA.FTZ R30, R40, -R222.reuse, R197 ;  /* 0x800000de281e7223 */ /* 0x080fe400000100c5 */
[----:B------:R-:W-:Y:S02]  /*16290*/  IMAD.IADD R3, R229, 0x1, -R2 ;  /* 0x00000001e5037824 */ /* 0x000fe400078e0a02 */
[-C--:B--2---:R-:W-:Y:S02]  /*162a0*/  FFMA.FTZ R43, R33, -R222.reuse, R91 ;  /* 0x800000de212b7223 */ /* 0x084fe4000001005b */
[----:B---3--:R-:W-:-:S02]  /*162b0*/  FFMA.FTZ R29, R35, -R222, R199 ;  /* 0x800000de231d7223 */ /* 0x008fc400000100c7 */
[----:B------:R-:W-:Y:S01]  /*162c0*/  IMAD.MOV.U32 R91, RZ, RZ, R88 ;  /* 0x000000ffff5b7224 */ /* 0x000fe200078e0058 */
[----:B------:R-:W-:Y:S01]  /*162d0*/  FSEL R88, R30, -INF , !P6 ;  /* 0xff8000001e587808 */ /* 0x000fe20007000000 */
[----:B----4-:R-:W-:Y:S01]  /*162e0*/  FFMA.FTZ R42, R31, -R222, R113 ;  /* 0x800000de1f2a7223 */ /* 0x010fe20000010071 */
[----:B------:R-:W-:Y:S01]  /*162f0*/  FSEL R113, R28, -INF , !P1 ;  /* 0xff8000001c717808 */ /* 0x000fe20004800000 */
[----:B------:R-:W-:Y:S01]  /*16300*/  IMAD.MOV.U32 R68, RZ, RZ, R97 ;  /* 0x000000ffff447224 */ /* 0x000fe200078e0061 */
[----:B------:R-:W-:Y:S02]  /*16310*/  FSEL R97, R29, -INF , !P5 ;  /* 0xff8000001d617808 */ /* 0x000fe40006800000 */
[C---:B------:R-:W-:Y:S02]  /*16320*/  ISETP.GE.AND P1, PT, R2.reuse, R227, PT ;  /* 0x000000e30200720c */ /* 0x040fe40003f26270 */
[C---:B------:R-:W-:Y:S02]  /*16330*/  ISETP.GE.AND P3, PT, R2.reuse, R226, PT ;  /* 0x000000e20200720c */ /* 0x040fe40003f66270 */
[----:B------:R-:W-:-:S02]  /*16340*/  ISETP.GE.AND P6, PT, R2, R225, PT ;  /* 0x000000e10200720c */ /* 0x000fc40003fc6270 */
        /* <DEDUP_REMOVED lines=12> */
[----:B------:R1:W-:Y:S01]  /*16410*/  I2F R46, R28 ;  /* 0x0000001c002e7306 */ /* 0x0003e20000201400 */
[----:B------:R-:W-:Y:S01]  /*16420*/  IABS R2, R2 ;  /* 0x0000000200027213 */ /* 0x000fe20000000000 */
[----:B------:R-:W-:-:S04]  /*16430*/  IMAD.IADD R29, R229, 0x1, -R3 ;  /* 0x00000001e51d7824 */ /* 0x000fc800078e0a03 */
[----:B-1----:R-:W-:Y:S02]  /*16440*/  IMAD.MOV.U32 R28, RZ, RZ, R2 ;  /* 0x000000ffff1c7224 */ /* 0x002fe400078e0002 */
[----:B------:R-:W-:-:S05]  /*16450*/  IMAD.IADD R2, R228, 0x1, -R3 ;  /* 0x00000001e4027824 */ /* 0x000fca00078e0a03 */
[----:B------:R-:W-:Y:S01]  /*16460*/  IABS R2, R2 ;  /* 0x0000000200027213 */ /* 0x000fe20000000000 */
[----:B------:R1:W2:Y:S04]  /*16470*/  I2F R40, R28 ;  /* 0x0000001c00287306 */ /* 0x0002a80000201400 */
[----:B-1----:R-:W-:Y:S01]  /*16480*/  IMAD.MOV.U32 R28, RZ, RZ, R2 ;  /* 0x000000ffff1c7224 */ /* 0x002fe200078e0002 */
[----:B------:R-:W-:-:S05]  /*16490*/  IABS R2, R29 ;  /* 0x0000001d00027213 */ /* 0x000fca0000000000 */
[----:B------:R-:W-:Y:S02]  /*164a0*/  IMAD.MOV.U32 R29, RZ, RZ, R2 ;  /* 0x000000ffff1d7224 */ /* 0x000fe400078e0002 */
[----:B------:R-:W-:Y:S01]  /*164b0*/  IMAD.IADD R2, R231, 0x1, -R3 ;  /* 0x00000001e7027824 */ /* 0x000fe200078e0a03 */
[----:B------:R1:W3:Y:S08]  /*164c0*/  I2F R35, R28 ;  /* 0x0000001c00237306 */ /* 0x0002f00000201400 */
[----:B------:R4:W2:Y:S01]  /*164d0*/  I2F R34, R29 ;  /* 0x0000001d00227306 */ /* 0x0008a20000201400 */
[----:B-1----:R-:W-:-:S02]  /*164e0*/  IABS R28, R2 ;  /* 0x00000002001c7213 */ /* 0x002fc40000000000 */
[----:B------:R-:W-:-:S03]  /*164f0*/  IADD3 R2, R0, 0x58, RZ ;  /* 0x0000005800027810 */ /* 0x000fc60007ffe0ff */
[----:B----4-:R-:W-:Y:S02]  /*16500*/  IMAD.MOV.U32 R29, RZ, RZ, R28 ;  /* 0x000000ffff1d7224 */ /* 0x010fe400078e001c */
[----:B------:R-:W-:-:S05]  /*16510*/  IMAD.IADD R28, R230, 0x1, -R2 ;  /* 0x00000001e61c7824 */ /* 0x000fca00078e0a02 */
[----:B------:R-:W-:Y:S01]  /*16520*/  IABS R28, R28 ;  /* 0x0000001c001c7213 */ /* 0x000fe20000000000 */
[----:B------:R1:W-:Y:S01]  /*16530*/  I2F R33, R29 ;  /* 0x0000001d00217306 */ /* 0x0003e20000201400 */
[----:B------:R-:W-:Y:S02]  /*16540*/  FFMA.FTZ R44, R32, -R222, R72 ;  /* 0x800000de202c7223 */ /* 0x000fe40000010048 */
[----:B------:R-:W-:Y:S01]  /*16550*/  IMAD.IADD R30, R228, 0x1, -R2 ;  /* 0x00000001e41e7824 */ /* 0x000fe200078e0a02 */
[----:B------:R-:W-:Y:S01]  /*16560*/  FSEL R72, R43, -INF , !P2 ;  /* 0xff8000002b487808 */ /* 0x000fe20005000000 */
[----:B------:R-:W-:Y:S01]  /*16570*/  IMAD.MOV.U32 R83, RZ, RZ, R108 ;  /* 0x000000ffff537224 */ /* 0x000fe200078e006c */
[----:B------:R-:W-:Y:S01]  /*16580*/  FSEL R108, R45, -INF , !P4 ;  /* 0xff8000002d6c7808 */ /* 0x000fe20006000000 */
[----:B------:R-:W-:Y:S02]  /*16590*/  IMAD.MOV.U32 R70, RZ, RZ, R92 ;  /* 0x000000ffff467224 */ /* 0x000fe400078e005c */
[----:B-1----:R-:W-:-:S04]  /*165a0*/  IMAD.MOV.U32 R29, RZ, RZ, R28 ;  /* 0x000000ffff1d7224 */ /* 0x002fc800078e001c */
[----:B------:R3:W1:Y:S01]  /*165b0*/  I2F R32, R29 ;  /* 0x0000001d00207306 */ /* 0x0006620000201400 */
[----:B------:R-:W-:Y:S02]  /*165c0*/  IABS R28, R30 ;  /* 0x0000001e001c7213 */ /* 0x000fe40000000000 */
[----:B------:R-:W-:Y:S02]  /*165d0*/  FSEL R79, R44, -INF , !P1 ;  /* 0xff8000002c4f7808 */ /* 0x000fe40004800000 */
[----:B------:R-:W-:Y:S02]  /*165e0*/  FSEL R92, R42, -INF , !P3 ;  /* 0xff8000002a5c7808 */ /* 0x000fe40005800000 */
[C---:B------:R-:W-:Y:S02]  /*165f0*/  ISETP.GE.AND P4, PT, R3.reuse, R227, PT ;  /* 0x000000e30300720c */ /* 0x040fe40003f86270 */
[C---:B------:R-:W-:Y:S02]  /*16600*/  ISETP.GE.AND P2, PT, R3.reuse, R226, PT ;  /* 0x000000e20300720c */ /* 0x040fe40003f46270 */
[----:B------:R-:W-:-:S02]  /*16610*/  ISETP.GE.AND P1, PT, R3, R225, PT ;  /* 0x000000e10300720c */ /* 0x000fc40003f26270 */
[C---:B------:R-:W-:Y:S01]  /*16620*/  ISETP.GE.AND P3, PT, R3.reuse, R224, PT ;  /* 0x000000e00300720c */ /* 0x040fe20003f66270 */
[----:B------:R4:W4:Y:S01]  /*16630*/  I2F R31, R28 ;  /* 0x0000001c001f7306 */ /* 0x0009220000201400 */
[C---:B------:R-:W-:Y:S01]  /*16640*/  ISETP.GE.OR P4, PT, R3.reuse, R235, !P4 ;  /* 0x000000eb0300720c */ /* 0x040fe20006786670 */
[----:B--2---:R-:W-:Y:S01]  /*16650*/  FFMA.FTZ R30, R40, -R222, R83 ;  /* 0x800000de281e7223 */ /* 0x004fe20000010053 */
[----:B------:R-:W-:Y:S01]  /*16660*/  ISETP.GE.OR P2, PT, R3, R234, !P2 ;  /* 0x000000ea0300720c */ /* 0x000fe20005746670 */
[----:B---3--:R-:W-:Y:S01]  /*16670*/  FFMA.FTZ R29, R35, -R222, R81 ;  /* 0x800000de231d7223 */ /* 0x008fe20000010051 */
[C---:B------:R-:W-:Y:S02]  /*16680*/  ISETP.GE.OR P1, PT, R3.reuse, R233, !P1 ;  /* 0x000000e90300720c */ /* 0x040fe40004f26670 */
[----:B------:R-:W-:Y:S01]  /*16690*/  ISETP.GE.OR P3, PT, R3, R232, !P3 ;  /* 0x000000e80300720c */ /* 0x000fe20005f66670 */
[-C--:B------:R-:W-:Y:S01]  /*166a0*/  FFMA.FTZ R3, R46, -R222.reuse, R68 ;  /* 0x800000de2e037223 */ /* 0x080fe20000010044 */
[----:B------:R-:W-:Y:S01]  /*166b0*/  FSEL R77, R30, -INF , !P4 ;  /* 0xff8000001e4d7808 */ /* 0x000fe20006000000 */
[-C--:B------:R-:W-:Y:S01]  /*166c0*/  FFMA.FTZ R34, R34, -R222.reuse, R91 ;  /* 0x800000de22227223 */ /* 0x080fe2000001005b */
[----:B------:R-:W-:Y:S01]  /*166d0*/  FSEL R91, R29, -INF , !P2 ;  /* 0xff8000001d5b7808 */ /* 0x000fe20005000000 */
[----:B-1----:R-:W-:-:S02]  /*166e0*/  FFMA.FTZ R32, R32, -R222, R105 ;  /* 0x800000de20207223 */ /* 0x002fc40000010069 */
[----:B----4-:R-:W-:Y:S01]  /*166f0*/  FFMA.FTZ R28, R41, -R222, R70 ;  /* 0x800000de291c7223 */ /* 0x010fe20000010046 */
[----:B------:R-:W-:Y:S01]  /*16700*/  FSEL R66, R3, -INF , !P5 ;  /* 0xff80000003427808 */ /* 0x000fe20006800000 */
[--C-:B------:R-:W-:Y:S01]  /*16710*/  IMAD.IADD R3, R229, 0x1, -R2.reuse ;  /* 0x00000001e5037824 */ /* 0x100fe200078e0a02 */
[----:B------:R-:W-:Y:S02]  /*16720*/  ISETP.GE.AND P5, PT, R2, R226, PT ;  /* 0x000000e20200720c */ /* 0x000fe40003fa6270 */
[----:B------:R-:W-:Y:S02]  /*16730*/  FSEL R105, R28, -INF , !P6 ;  /* 0xff8000001c697808 */ /* 0x000fe40007000000 */
[C---:B------:R-:W-:Y:S02]  /*16740*/  ISETP.GE.AND P6, PT, R2.reuse, R227, PT ;  /* 0x000000e30200720c */ /* 0x040fe40003fc6270 */
[C---:B------:R-:W-:Y:S02]  /*16750*/  ISETP.GE.AND P4, PT, R2.reuse, R225, PT ;  /* 0x000000e10200720c */ /* 0x040fe40003f86270 */
[C---:B------:R-:W-:Y:S01]  /*16760*/  ISETP.GE.AND P2, PT, R2.reuse, R224, PT ;  /* 0x000000e00200720c */ /* 0x040fe20003f46270 */
[----:B------:R-:W-:Y:S01]  /*16770*/  IMAD.IADD R28, R231, 0x1, -R2 ;  /* 0x00000001e71c7824 */ /* 0x000fe200078e0a02 */
[----:B------:R-:W-:-:S02]  /*16780*/  ISETP.GE.OR P6, PT, R2, R235, !P6 ;  /* 0x000000eb0200720c */ /* 0x000fc400077c6670 */
[C---:B------:R-:W-:Y:S02]  /*16790*/  ISETP.GE.OR P5, PT, R2.reuse, R234, !P5 ;  /* 0x000000ea0200720c */ /* 0x040fe40006fa6670 */
[C---:B------:R-:W-:Y:S02]  /*167a0*/  ISETP.GE.OR P4, PT, R2.reuse, R233, !P4 ;  /* 0x000000e90200720c */ /* 0x040fe40006786670 */
[----:B------:R-:W-:Y:S01]  /*167b0*/  ISETP.GE.OR P2, PT, R2, R232, !P2 ;  /* 0x000000e80200720c */ /* 0x000fe20005746670 */
[-C--:B------:R-:W-:Y:S01]  /*167c0*/  FFMA.FTZ R33, R33, -R222.reuse, R82 ;  /* 0x800000de21217223 */ /* 0x080fe20000010052 */
[----:B------:R-:W-:Y:S02]  /*167d0*/  IABS R3, R3 ;  /* 0x0000000300037213 */ /* 0x000fe40000000000 */
[----:B------:R-:W-:Y:S01]  /*167e0*/  IADD3 R2, R0, 0x59, RZ ;  /* 0x0000005900027810 */ /* 0x000fe20007ffe0ff */
[----:B------:R-:W-:Y:S01]  /*167f0*/  FFMA.FTZ R31, R31, -R222, R50 ;  /* 0x800000de1f1f7223 */ /* 0x000fe20000010032 */
[----:B------:R1:W2:Y:S01]  /*16800*/  I2F R29, R3 ;  /* 0x00000003001d7306 */ /* 0x0002a20000201400 */
[----:B------:R-:W-:Y:S01]  /*16810*/  IMAD.MOV.U32 R50, RZ, RZ, R48 ;  /* 0x000000ffff327224 */ /* 0x000fe200078e0030 */
[----:B------:R-:W-:Y:S01]  /*16820*/  FSEL R64, R33, -INF , !P3 ;  /* 0xff80000021407808 */ /* 0x000fe20005800000 */
[----:B------:R-:W-:Y:S01]  /*16830*/  IMAD.MOV.U32 R81, RZ, RZ, R74 ;  /* 0x000000ffff517224 */ /* 0x000fe200078e004a */
[----:B------:R-:W-:Y:S01]  /*16840*/  FSEL R74, R32, -INF , !P6 ;  /* 0xff800000204a7808 */ /* 0x000fe20007000000 */
[----:B------:R-:W-:Y:S01]  /*16850*/  IMAD.MOV.U32 R48, RZ, RZ, R100 ;  /* 0x000000ffff307224 */ /* 0x000fe200078e0064 */
[----:B------:R-:W-:-:S02]  /*16860*/  FSEL R100, R34, -INF , !P1 ;  /* 0xff80000022647808 */ /* 0x000fc40004800000 */
[----:B------:R-:W3:Y:S01]  /*16870*/  LDSM.16.M88.4 R32, [R204+0x3c00] ;  /* 0x003c0000cc20783b */ /* 0x000ee20000000200 */
[----:B------:R-:W-:Y:S01]  /*16880*/  IABS R28, R28 ;  /* 0x0000001c001c7213 */ /* 0x000fe20000000000 */
[----:B-1----:R-:W-:-:S03]  /*16890*/  IMAD.IADD R3, R230, 0x1, -R2 ;  /* 0x00000001e6037824 */ /* 0x002fc600078e0a02 */
[----:B------:R1:W4:Y:S02]  /*168a0*/  I2F R43, R28 ;  /* 0x0000001c002b7306 */ /* 0x0003240000201400 */
[----:B------:R-:W-:-:S05]  /*168b0*/  IABS R3, R3 ;  /* 0x0000000300037213 */ /* 0x000fca0000000000 */
[----:B-1----:R-:W-:Y:S02]  /*168c0*/  IMAD.MOV.U32 R28, RZ, RZ, R3 ;  /* 0x000000ffff1c7224 */ /* 0x002fe400078e0003 */
[----:B------:R-:W-:Y:S02]  /*168d0*/  IMAD.IADD R3, R228, 0x1, -R2 ;  /* 0x00000001e4037824 */ /* 0x000fe400078e0a02 */
[----:B------:R1:W1:Y:S01]  /*168e0*/  I2F R42, R28 ;  /* 0x0000001c002a7306 */ /* 0x0002620000201400 */
[----:B------:R-:W-:Y:S02]  /*168f0*/  IMAD.MOV.U32 R82, RZ, RZ, R80 ;  /* 0x000000ffff527224 */ /* 0x000fe400078e0050 */
[----:B------:R-:W-:Y:S01]  /*16900*/  IABS R3, R3 ;  /* 0x0000000300037213 */ /* 0x000fe20000000000 */
[----:B------:R-:W-:Y:S01]  /*16910*/  IMAD.MOV.U32 R80, RZ, RZ, R87 ;  /* 0x000000ffff507224 */ /* 0x000fe200078e0057 */
[----:B------:R-:W-:Y:S01]  /*16920*/  FSEL R87, R31, -INF , !P5 ;  /* 0xff8000001f577808 */ /* 0x000fe20006800000 */
[----:B--2---:R-:W-:-:S02]  /*16930*/  FFMA.FTZ R51, R29, -R222, R51 ;  /* 0x800000de1d337223 */ /* 0x004fc40000010033 */
[----:B-1----:R-:W-:-:S05]  /*16940*/  IMAD.IADD R28, R229, 0x1, -R2 ;  /* 0x00000001e51c7824 */ /* 0x002fca00078e0a02 */
[----:B------:R-:W-:Y:S01]  /*16950*/  IABS R28, R28 ;  /* 0x0000001c001c7213 */ /* 0x000fe20000000000 */
[----:B------:R-:W1:Y:S08]  /*16960*/  I2F R41, R3 ;  /* 0x0000000300297306 */ /* 0x000e700000201400 */
[----:B------:R2:W1:Y:S01]  /*16970*/  I2F R40, R28 ;  /* 0x0000001c00287306 */ /* 0x0004620000201400 */
[-C--:B----4-:R-:W-:Y:S01]  /*16980*/  FFMA.FTZ R48, R43, -R222.reuse, R48 ;  /* 0x800000de2b307223 */ /* 0x090fe20000010030 */
[----:B--2---:R-:W2:Y:S01]  /*16990*/  LDSM.16.M88.4 R28, [R210] ;  /* 0x00000000d21c783b */ /* 0x004ea20000000200 */
[-C--:B------:R-:W-:Y:S01]  /*169a0*/  FFMA.FTZ R50, R42, -R222.reuse, R50 ;  /* 0x800000de2a327223 */ /* 0x080fe20000010032 */
[C---:B------:R-:W-:Y:S01]  /*169b0*/  ISETP.GE.AND P1, PT, R2.reuse, R227, PT ;  /* 0x000000e30200720c */ /* 0x040fe20003f26270 */
[----:B-1----:R-:W-:Y:S01]  /*169c0*/  FFMA.FTZ R49, R41, -R222, R49 ;  /* 0x800000de29317223 */ /* 0x002fe20000010031 */
[----:B------:R-:W-:Y:S01]  /*169d0*/  ISETP.GE.AND P3, PT, R2, R226, PT ;  /* 0x000000e20200720c */ /* 0x000fe20003f66270 */
[----:B------:R-:W-:Y:S01]  /*169e0*/  FFMA.FTZ R53, R40, -R222, R53 ;  /* 0x800000de28357223 */ /* 0x000fe20000010035 */
[C---:B------:R-:W-:Y:S01]  /*169f0*/  ISETP.GE.AND P6, PT, R2.reuse, R225, PT ;  /* 0x000000e10200720c */ /* 0x040fe20003fc6270 */
[----:B---3--:R-:W-:Y:S01]  /*16a00*/  HMMA.16816.F32.BF16 R40, R20, R32, RZ ;  /* 0x000000201428723c */ /* 0x008fe200000418ff */
[----:B------:R-:W-:Y:S01]  /*16a10*/  IMAD.IADD R3, R231, 0x1, -R2 ;  /* 0x00000001e7037824 */ /* 0x000fe200078e0a02 */
[----:B------:R-:W-:Y:S01]  /*16a20*/  ISETP.GE.AND P5, PT, R2, R224, PT ;  /* 0x000000e00200720c */ /* 0x000fe20003fa6270 */
[----:B------:R-:W-:Y:S01]  /*16a30*/  IMAD.MOV.U32 R197, RZ, RZ, R81 ;  /* 0x000000ffffc57224 */ /* 0x000fe200078e0051 */
[----:B------:R-:W-:-:S04]  /*16a40*/  DEPBAR.LE SB0, 0x0 ;  /* 0x000080000000791a */ /* 0x000fc80000000000 */
[----:B------:R-:W-:Y:S02]  /*16a50*/  IABS R3, R3 ;  /* 0x0000000300037213 */ /* 0x000fe40000000000 */
[C---:B------:R-:W-:Y:S02]  /*16a60*/  ISETP.GE.OR P1, PT, R2.reuse, R235, !P1 ;  /* 0x000000eb0200720c */ /* 0x040fe40004f26670 */
[C---:B------:R-:W-:Y:S02]  /*16a70*/  ISETP.GE.OR P3, PT, R2.reuse, R234, !P3 ;  /* 0x000000ea0200720c */ /* 0x040fe40005f66670 */
[C---:B------:R-:W-:Y:S02]  /*16a80*/  ISETP.GE.OR P6, PT, R2.reuse, R233, !P6 ;  /* 0x000000e90200720c */ /* 0x040fe400077c6670 */
[----:B------:R-:W-:-:S08]  /*16a90*/  ISETP.GE.OR P5, PT, R2, R232, !P5 ;  /* 0x000000e80200720c */ /* 0x000fd00006fa6670 */
[----:B--2---:R-:W-:Y:S08]  /*16aa0*/  HMMA.16816.F32.BF16 R68, R12, R28, R40 ;  /* 0x0000001c0c44723c */ /* 0x004ff00000041828 */
[C---:B------:R-:W-:Y:S08]  /*16ab0*/  HMMA.16816.F32.BF16 R40, R20.reuse, R54, RZ ;  /* 0x000000361428723c */ /* 0x040ff000000418ff */
[----:B------:R-:W-:Y:S01]  /*16ac0*/  HMMA.16816.F32.BF16 R20, R20, R34, RZ ;  /* 0x000000221414723c */ /* 0x000fe200000418ff */
[----:B------:R-:W-:-:S02]  /*16ad0*/  IMAD.MOV.U32 R2, RZ, RZ, R3 ;  /* 0x000000ffff027224 */ /* 0x000fc400078e0003 */
[----:B------:R-:W-:Y:S02]  /*16ae0*/  IMAD.MOV.U32 R67, RZ, RZ, R82 ;  /* 0x000000ffff437224 */ /* 0x000fe400078e0052 */
[----:B------:R-:W-:Y:S02]  /*16af0*/  IMAD.MOV.U32 R65, RZ, RZ, R80 ;  /* 0x000000ffff417224 */ /* 0x000fe400078e0050 */
[----:B------:R-:W1:Y:S09]  /*16b00*/  I2F R2, R2 ;  /* 0x0000000200027306 */ /* 0x000e720000201400 */
[C---:B------:R-:W-:Y:S08]  /*16b10*/  HMMA.16816.F32.BF16 R40, R12.reuse, R58, R40 ;  /* 0x0000003a0c28723c */ /* 0x040ff00000041828 */
[----:B------:R-:W-:Y:S08]  /*16b20*/  HMMA.16816.F32.BF16 R80, R12, R30, R20 ;  /* 0x0000001e0c50723c */ /* 0x000ff00000041814 */
[----:B------:R-:W-:Y:S01]  /*16b30*/  HMMA.16816.F32.BF16 R12, R24, R54, RZ ;  /* 0x00000036180c723c */ /* 0x000fe200000418ff */
[----:B-1----:R-:W-:Y:S01]  /*16b40*/  FFMA.FTZ R52, R2, -R222, R52 ;  /* 0x800000de02347223 */ /* 0x002fe20000010034 */
[----:B------:R-:W-:-:S05]  /*16b50*/  IADD3 R2, R0, 0x60, RZ ;  /* 0x0000006000027810 */ /* 0x000fca0007ffe0ff */
[----:B------:R-:W-:-:S05]  /*16b60*/  IMAD.IADD R3, R230, 0x1, -R2 ;  /* 0x00000001e6037824 */ /* 0x000fca00078e0a02 */
[----:B------:R-:W-:Y:S11]  /*16b70*/  IABS R3, R3 ;  /* 0x0000000300037213 */ /* 0x000ff60000000000 */
[----:B------:R-:W-:Y:S01]  /*16b80*/  @!UPT UIADD3 URZ, URZ, URZ, URZ ;  /* 0x0000003f3f3ff290 */ /* 0x000fe2000fffe03f */
[----:B------:R-:W-:Y:S07]  /*16b90*/  HMMA.16816.F32.BF16 R20, R16, R58, R12 ;  /* 0x0000003a1014723c */ /* 0x000fee000004180c */
[----:B------:R-:W-:Y:S02]  /*16ba0*/  IMAD.IADD R13, R228, 0x1, -R2 ;  /* 0x00000001e40d7824 */ /* 0x000fe400078e0a02 */
[----:B------:R-:W-:-:S03]  /*16bb0*/  IMAD.MOV.U32 R12, RZ, RZ, R3 ;  /* 0x000000ffff0c7224 */ /* 0x000fc600078e0003 */
[----:B------:R-:W-:Y:S01]  /*16bc0*/  IABS R3, R13 ;  /* 0x0000000d00037213 */ /* 0x000fe20000000000 */
[----:B------:R-:W-:Y:S02]  /*16bd0*/  IMAD.MOV.U32 R198, RZ, RZ, R47 ;  /* 0x000000ffffc67224 */ /* 0x000fe400078e002f */
[C---:B------:R-:W-:Y:S03]  /*16be0*/  HMMA.16816.F32.BF16 R44, R24.reuse, R32, RZ ;  /* 0x00000020182c723c */ /* 0x040fe600000418ff */
[----:B------:R-:W1:Y:S05]  /*16bf0*/  I2F R3, R3 ;  /* 0x0000000300037306 */ /* 0x000e6a0000201400 */
[----:B------:R-:W-:Y:S03]  /*16c00*/  HMMA.16816.F32.BF16 R24, R24, R34, RZ ;  /* 0x000000221818723c */ /* 0x000fe600000418ff */
[----:B------:R-:W2:Y:S01]  /*16c10*/  I2F R12, R12 ;  /* 0x0000000c000c7306 */ /* 0x000ea20000201400 */
[----:B------:R-:W-:Y:S01]  /*16c20*/  IMAD.MOV.U32 R199, RZ, RZ, R86 ;  /* 0x000000ffffc77224 */ /* 0x000fe200078e0056 */
[----:B------:R-:W-:-:S02]  /*16c30*/  FSEL R86, R51, -INF , !P4 ;  /* 0xff80000033567808 */ /* 0x000fc40006000000 */
[----:B------:R-:W-:Y:S02]  /*16c40*/  FSEL R35, R48, -INF , !P2 ;  /* 0xff80000030237808 */ /* 0x000fe40005000000 */
[----:B------:R-:W-:Y:S01]  /*16c50*/  FSEL R50, R50, -INF , !P1 ;  /* 0xff80000032327808 */ /* 0x000fe20004800000 */
[----:B-1----:R-:W-:Y:S01]  /*16c60*/  FFMA.FTZ R15, R3, -R222, R67 ;  /* 0x800000de030f7223 */ /* 0x002fe20000010043 */
[----:B------:R-:W-:Y:S01]  /*16c70*/  FSEL R67, R49, -INF , !P3 ;  /* 0xff80000031437808 */ /* 0x000fe20005800000 */
[----:B------:R-:W-:Y:S01]  /*16c80*/  IMAD.IADD R3, R229, 0x1, -R2 ;  /* 0x00000001e5037824 */ /* 0x000fe200078e0a02 */
[C---:B------:R-:W-:Y:S02]  /*16c90*/  ISETP.GE.AND P4, PT, R2.reuse, R227, PT ;  /* 0x000000e30200720c */ /* 0x040fe40003f86270 */
[C---:B------:R-:W-:Y:S02]  /*16ca0*/  ISETP.GE.AND P2, PT, R2.reuse, R226, PT ;  /* 0x000000e20200720c */ /* 0x040fe40003f46270 */
[----:B------:R-:W-:-:S02]  /*16cb0*/  ISETP.GE.AND P1, PT, R2, R225, PT ;  /* 0x000000e10200720c */ /* 0x000fc40003f26270 */
[----:B------:R-:W-:Y:S01]  /*16cc0*/  ISETP.GE.AND P3, PT, R2, R224, PT ;  /* 0x000000e00200720c */ /* 0x000fe20003f66270 */
[----:B--2---:R-:W-:Y:S01]  /*16cd0*/  FFMA.FTZ R14, R12, -R222, R197 ;  /* 0x800000de0c0e7223 */ /* 0x004fe200000100c5 */
[C---:B------:R-:W-:Y:S01]  /*16ce0*/  ISETP.GE.OR P4, PT, R2.reuse, R235, !P4 ;  /* 0x000000eb0200720c */ /* 0x040fe20006786670 */
[----:B------:R-:W-:Y:S01]  /*16cf0*/  IMAD.IADD R12, R231, 0x1, -R2 ;  /* 0x00000001e70c7824 */ /* 0x000fe200078e0a02 */
[C---:B------:R-:W-:Y:S02]  /*16d00*/  ISETP.GE.OR P2, PT, R2.reuse, R234, !P2 ;  /* 0x000000ea0200720c */ /* 0x040fe40005746670 */
[C---:B------:R-:W-:Y:S02]  /*16d10*/  ISETP.GE.OR P1, PT, R2.reuse, R233, !P1 ;  /* 0x000000e90200720c */ /* 0x040fe40004f26670 */
[----:B------:R-:W-:Y:S02]  /*16d20*/  ISETP.GE.OR P3, PT, R2, R232, !P3 ;  /* 0x000000e80200720c */ /* 0x000fe40005f66670 */
[----:B------:R-:W-:-:S02]  /*16d30*/  IABS R3, R3 ;  /* 0x0000000300037213 */ /* 0x000fc40000000000 */
[----:B------:R-:W-:Y:S01]  /*16d40*/  IADD3 R2, R0, 0x61, RZ ;  /* 0x0000006100027810 */ /* 0x000fe20007ffe0ff */
[----:B------:R-:W-:Y:S01]  /*16d50*/  IMAD.MOV.U32 R196, RZ, RZ, R57 ;  /* 0x000000ffffc47224 */ /* 0x000fe200078e0039 */
[----:B------:R-:W-:Y:S01]  /*16d60*/  HMMA.16816.F32.BF16 R60, R16, R28, R44 ;  /* 0x0000001c103c723c */ /* 0x000fe2000004182c */
[----:B------:R-:W-:-:S07]  /*16d70*/  IMAD.MOV.U32 R76, RZ, RZ, R56 ;  /* 0x000000ffff4c7224 */ /* 0x000fce00078e0038 */
[----:B------:R-:W-:Y:S01]  /*16d80*/  HMMA.16816.F32.BF16 R56, R16, R30, R24 ;  /* 0x0000001e1038723c */ /* 0x000fe20000041818 */
[----:B------:R1:W-:Y:S01]  /*16d90*/  I2F R18, R3 ;  /* 0x0000000300127306 */ /* 0x0003e20000201400 */
[----:B------:R-:W-:Y:S01]  /*16da0*/  IABS R12, R12 ;  /* 0x0000000c000c7213 */ /* 0x000fe20000000000 */
[--C-:B------:R-:W-:Y:S02]  /*16db0*/  IMAD.IADD R13, R228, 0x1, -R2.reuse ;  /* 0x00000001e40d7824 */ /* 0x100fe400078e0a02 */
[----:B-1----:R-:W-:-:S04]  /*16dc0*/  IMAD.IADD R3, R230, 0x1, -R2 ;  /* 0x00000001e6037824 */ /* 0x002fc800078e0a02 */
[----:B------:R1:W-:Y:S01]  /*16dd0*/  I2F R24, R12 ;  /* 0x0000000c00187306 */ /* 0x0003e20000201400 */
[----:B------:R-:W-:Y:S01]  /*16de0*/  IABS R3, R3 ;  /* 0x0000000300037213 */ /* 0x000fe20000000000 */
[----:B------:R-:W-:Y:S01]  /*16df0*/  IMAD.MOV.U32 R197, RZ, RZ, R65 ;  /* 0x000000ffffc57224 */ /* 0x000fe200078e0041 */
[----:B------:R-:W-:Y:S01]  /*16e00*/  FSEL R46, R14, -INF , !P4 ;  /* 0xff8000000e2e7808 */ /* 0x000fe20006000000 */
[----:B------:R-:W-:Y:S01]  /*16e10*/  IMAD.MOV.U32 R33, RZ, RZ, R84 ;  /* 0x000000ffff217224 */ /* 0x000fe200078e0054 */
[----:B------:R-:W-:Y:S02]  /*16e20*/  FSEL R84, R53, -INF , !P6 ;  /* 0xff80000035547808 */ /* 0x000fe40007000000 */
[----:B------:R-:W-:Y:S01]  /*16e30*/  FSEL R32, R52, -INF , !P5 ;  /* 0xff80000034207808 */ /* 0x000fe20006800000 */
[----:B-1----:R-:W-:Y:S01]  /*16e40*/  IMAD.MOV.U32 R12, RZ, RZ, R3 ;  /* 0x000000ffff0c7224 */ /* 0x002fe200078e0003 */
[----:B------:R-:W-:Y:S02]  /*16e50*/  IABS R3, R13 ;  /* 0x0000000d00037213 */ /* 0x000fe40000000000 */
[----:B------:R-:W-:Y:S01]  /*16e60*/  FSEL R65, R15, -INF , !P2 ;  /* 0xff8000000f417808 */ /* 0x000fe20005000000 */
[----:B------:R1:W2:Y:S01]  /*16e70*/  I2F R14, R12 ;  /* 0x0000000c000e7306 */ /* 0x0002a20000201400 */
[----:B------:R-:W-:Y:S01]  /*16e80*/  BAR.SYNC.DEFER_BLOCKING 0x0 ;  /* 0x0000000000007b1d */ /* 0x000fe20000010000 */
[----:B------:R-:W-:-:S02]  /*16e90*/  ISETP.GE.AND P6, PT, R2, R227, PT ;  /* 0x000000e30200720c */ /* 0x000fc40003fc6270 */
[C---:B------:R-:W-:Y:S02]  /*16ea0*/  ISETP.GE.AND P5, PT, R2.reuse, R226, PT ;  /* 0x000000e20200720c */ /* 0x040fe40003fa6270 */
[C---:B------:R-:W-:Y:S02]  /*16eb0*/  ISETP.GE.AND P4, PT, R2.reuse, R225, PT ;  /* 0x000000e10200720c */ /* 0x040fe40003f86270 */
[C---:B------:R-:W-:Y:S02]  /*16ec0*/  ISETP.GE.AND P2, PT, R2.reuse, R224, PT ;  /* 0x000000e00200720c */ /* 0x040fe40003f46270 */
[C---:B------:R-:W-:Y:S01]  /*16ed0*/  ISETP.GE.OR P6, PT, R2.reuse, R235, !P6 ;  /* 0x000000eb0200720c */ /* 0x040fe200077c6670 */
[----:B-1----:R-:W-:Y:S02]  /*16ee0*/  IMAD.MOV.U32 R12, RZ, RZ, R3 ;  /* 0x000000ffff0c7224 */ /* 0x002fe400078e0003 */
[----:B------:R-:W-:Y:S01]  /*16ef0*/  IMAD.IADD R3, R229, 0x1, -R2 ;  /* 0x00000001e5037824 */ /* 0x000fe200078e0a02 */
[C---:B------:R-:W-:Y:S01]  /*16f00*/  ISETP.GE.OR P5, PT, R2.reuse, R234, !P5 ;  /* 0x000000ea0200720c */ /* 0x040fe20006fa6670 */
[----:B------:R1:W3:Y:S01]  /*16f10*/  I2F R15, R12 ;  /* 0x0000000c000f7306 */ /* 0x0002e20000201400 */
[----:B------:R-:W-:-:S02]  /*16f20*/  ISETP.GE.OR P4, PT, R2, R233, !P4 ;  /* 0x000000e90200720c */ /* 0x000fc40006786670 */
[----:B------:R-:W-:Y:S02]  /*16f30*/  ISETP.GE.OR P2, PT, R2, R232, !P2 ;  /* 0x000000e80200720c */ /* 0x000fe40005746670 */
[----:B------:R-:W-:-:S04]  /*16f40*/  IABS R3, R3 ;  /* 0x0000000300037213 */ /* 0x000fc80000000000 */
[----:B------:R4:W-:Y:S01]  /*16f50*/  I2F R17, R3 ;  /* 0x0000000300117306 */ /* 0x0009e20000201400 */
[----:B-1----:R-:W-:Y:S01]  /*16f60*/  IMAD.IADD R12, R231, 0x1, -R2 ;  /* 0x00000001e70c7824 */ /* 0x002fe200078e0a02 */
[----:B------:R-:W-:-:S04]  /*16f70*/  IADD3 R2, R0, 0x68, RZ ;  /* 0x0000006800027810 */ /* 0x000fc80007ffe0ff */
[----:B------:R-:W-:Y:S01]  /*16f80*/  IABS R12, R12 ;  /* 0x0000000c000c7213 */ /* 0x000fe20000000000 */
[----:B----4-:R-:W-:-:S03]  /*16f90*/  IMAD.IADD R3, R230, 0x1, -R2 ;  /* 0x00000001e6037824 */ /* 0x010fc600078e0a02 */
[----:B------:R1:W4:Y:S01]  /*16fa0*/  I2F R19, R12 ;  /* 0x0000000c00137306 */ /* 0x0003220000201400 */
[----:B------:R-:W-:Y:S01]  /*16fb0*/  IMAD.IADD R13, R228, 0x1, -R2 ;  /* 0x00000001e40d7824 */ /* 0x000fe200078e0a02 */
[----:B------:R-:W-:Y:S01]  /*16fc0*/  IABS R3, R3 ;  /* 0x0000000300037213 */ /* 0x000fe20000000000 */
[-C--:B--2---:R-:W-:Y:S02]  /*16fd0*/  FFMA.FTZ R14, R14, -R222.reuse, R197 ;  /* 0x800000de0e0e7223 */ /* 0x084fe400000100c5 */
[----:B---3--:R-:W-:Y:S02]  /*16fe0*/  FFMA.FTZ R15, R15, -R222, R198 ;  /* 0x800000de0f0f7223 */ /* 0x008fe400000100c6 */
[----:B-1----:R-:W-:Y:S01]  /*16ff0*/  IMAD.MOV.U32 R12, RZ, RZ, R3 ;  /* 0x000000ffff0c7224 */ /* 0x002fe200078e0003 */
[----:B------:R-:W-:-:S03]  /*17000*/  IABS R3, R13 ;  /* 0x0000000d00037213 */ /* 0x000fc60000000000 */
[----:B------:R1:W2:Y:S01]  /*17010*/  I2F R16, R12 ;  /* 0x0000000c00107306 */ /* 0x0002a20000201400 */
[----:B------:R-:W-:-:S07]  /*17020*/  FSEL R44, R14, -INF , !P6 ;  /* 0xff8000000e2c7808 */ /* 0x000fce0007000000 */
[----:B------:R3:W2:Y:S01]  /*17030*/  I2F R13, R3 ;  /* 0x00000003000d7306 */ /* 0x0006a20000201400 */
[----:B------:R-:W-:Y:S01]  /*17040*/  FSEL R54, R15, -INF , !P5 ;  /* 0xff8000000f367808 */ /* 0x000fe20006800000 */
[-C--:B-1----:R-:W-:Y:S02]  /*17050*/  FFMA.FTZ R12, R18, -R222.reuse, R33 ;  /* 0x800000de120c7223 */ /* 0x082fe40000010021 */
[-C--:B----4-:R-:W-:Y:S02]  /*17060*/  FFMA.FTZ R18, R19, -R222.reuse, R76 ;  /* 0x800000de13127223 */ /* 0x090fe4000001004c */
[----:B---3--:R-:W-:Y:S01]  /*17070*/  FFMA.FTZ R3, R24, -R222, R199 ;  /* 0x800000de18037223 */ /* 0x008fe200000100c7 */
[----:B------:R-:W-:Y:S02]  /*17080*/  FSEL R76, R12, -INF , !P1 ;  /* 0xff8000000c4c7808 */ /* 0x000fe40004800000 */
[C---:B------:R-:W-:Y:S02]  /*17090*/  ISETP.GE.AND P1, PT, R2.reuse, R227, PT ;  /* 0x000000e30200720c */ /* 0x040fe40003f26270 */
[----:B------:R-:W-:Y:S01]  /*170a0*/  FSEL R29, R3, -INF , !P3 ;  /* 0xff800000031d7808 */ /* 0x000fe20005800000 */
[----:B------:R-:W-:Y:S01]  /*170b0*/  IMAD.IADD R3, R229, 0x1, -R2 ;  /* 0x00000001e5037824 */ /* 0x000fe200078e0a02 */
[----:B------:R-:W-:-:S02]  /*170c0*/  ISETP.GE.AND P3, PT, R2, R226, PT ;  /* 0x000000e20200720c */ /* 0x000fc40003f66270 */
[C---:B------:R-:W-:Y:S02]  /*170d0*/  ISETP.GE.AND P6, PT, R2.reuse, R225, PT ;  /* 0x000000e10200720c */ /* 0x040fe40003fc6270 */
[C---:B------:R-:W-:Y:S01]  /*170e0*/  ISETP.GE.AND P5, PT, R2.reuse, R224, PT ;  /* 0x000000e00200720c */ /* 0x040fe20003fa6270 */
[----:B------:R-:W-:Y:S01]  /*170f0*/  IMAD.IADD R12, R231, 0x1, -R2 ;  /* 0x00000001e70c7824 */ /* 0x000fe200078e0a02 */
[C---:B------:R-:W-:Y:S02]  /*17100*/  ISETP.GE.OR P1, PT, R2.reuse, R235, !P1 ;  /* 0x000000eb0200720c */ /* 0x040fe40004f26670 */
[C---:B------:R-:W-:Y:S02]  /*17110*/  ISETP.GE.OR P3, PT, R2.reuse, R234, !P3 ;  /* 0x000000ea0200720c */ /* 0x040fe40005f66670 */
[C---:B------:R-:W-:Y:S02]  /*17120*/  ISETP.GE.OR P6, PT, R2.reuse, R233, !P6 ;  /* 0x000000e90200720c */ /* 0x040fe400077c6670 */
[----:B------:R-:W-:-:S02]  /*17130*/  ISETP.GE.OR P5, PT, R2, R232, !P5 ;  /* 0x000000e80200720c */ /* 0x000fc40006fa6670 */
[----:B------:R-:W-:Y:S02]  /*17140*/  IABS R3, R3 ;  /* 0x0000000300037213 */ /* 0x000fe40000000000 */
[----:B------:R-:W-:Y:S01]  /*17150*/  IADD3 R2, R0, 0x69, RZ ;  /* 0x0000006900027810 */ /* 0x000fe20007ffe0ff */
[-C--:B--2---:R-:W-:Y:S02]  /*17160*/  FFMA.FTZ R16, R16, -R222.reuse, R20 ;  /* 0x800000de10107223 */ /* 0x084fe40000010014 */
[----:B------:R1:W-:Y:S01]  /*17170*/  I2F R20, R3 ;  /* 0x0000000300147306 */ /* 0x0003e20000201400 */
[----:B------:R-:W-:Y:S01]  /*17180*/  FFMA.FTZ R19, R13, -R222, R22 ;  /* 0x800000de0d137223 */ /* 0x000fe20000010016 */
[----:B------:R-:W-:Y:S01]  /*17190*/  IABS R12, R12 ;  /* 0x0000000c000c7213 */ /* 0x000fe20000000000 */
[----:B------:R-:W-:Y:S02]  /*171a0*/  IMAD.IADD R13, R228, 0x1, -R2 ;  /* 0x00000001e40d7824 */ /* 0x000fe400078e0a02 */
[----:B------:R-:W-:-:S02]  /*171b0*/  FFMA.FTZ R17, R17, -R222, R196 ;  /* 0x800000de11117223 */ /* 0x000fc400000100c4 */
[----:B-1----:R-:W-:Y:S01]  /*171c0*/  IMAD.IADD R3, R230, 0x1, -R2 ;  /* 0x00000001e6037824 */ /* 0x002fe200078e0a02 */
[----:B------:R1:W-:Y:S04]  /*171d0*/  I2F R22, R12 ;  /* 0x0000000c00167306 */ /* 0x0003e80000201400 */
[----:B------:R-:W-:Y:S01]  /*171e0*/  IABS R3, R3 ;  /* 0x0000000300037213 */ /* 0x000fe20000000000 */
[----:B------:R-:W-:Y:S01]  /*171f0*/  IMAD.MOV.U32 R196, RZ, RZ, R73 ;  /* 0x000000ffffc47224 */ /* 0x000fe200078e0049 */
[----:B------:R-:W-:Y:S02]  /*17200*/  FSEL R73, R17, -INF , !P4 ;  /* 0xff80000011497808 */ /* 0x000fe40006000000 */
[----:B------:R-:W-:Y:S02]  /*17210*/  FSEL R26, R18, -INF , !P2 ;  /* 0xff800000121a7808 */ /* 0x000fe40005000000 */
[----:B------:R-:W-:Y:S01]  /*17220*/  FSEL R33, R16, -INF , !P1 ;  /* 0xff80000010217808 */ /* 0x000fe20004800000 */
[----:B-1----:R-:W-:Y:S01]  /*17230*/  IMAD.MOV.U32 R12, RZ, RZ, R3 ;  /* 0x000000ffff0c7224 */ /* 0x002fe200078e0003 */
[----:B------:R-:W-:-:S02]  /*17240*/  IABS R3, R13 ;  /* 0x0000000d00037213 */ /* 0x000fc40000000000 */
[----:B------:R-:W-:Y:S01]  /*17250*/  FSEL R48, R19, -INF , !P3 ;  /* 0xff80000013307808 */ /* 0x000fe20005800000 */
[----:B------:R1:W2:Y:S01]  /*17260*/  I2F R14, R12 ;  /* 0x0000000c000e7306 */ /* 0x0002a20000201400 */
[C---:B------:R-:W-:Y:S02]  /*17270*/  ISETP.GE.AND P4, PT, R2.reuse, R227, PT ;  /* 0x000000e30200720c */ /* 0x040fe40003f86270 */
[C---:B------:R-:W-:Y:S02]  /*17280*/  ISETP.GE.AND P2, PT, R2.reuse, R226, PT ;  /* 0x000000e20200720c */ /* 0x040fe40003f46270 */
[C---:B------:R-:W-:Y:S02]  /*17290*/  ISETP.GE.AND P1, PT, R2.reuse, R225, PT ;  /* 0x000000e10200720c */ /* 0x040fe40003f26270 */
[C---:B------:R-:W-:Y:S02]  /*172a0*/  ISETP.GE.AND P3, PT, R2.reuse, R224, PT ;  /* 0x000000e00200720c */ /* 0x040fe40003f66270 */
[----:B------:R-:W-:-:S02]  /*172b0*/  ISETP.GE.OR P4, PT, R2, R235, !P4 ;  /* 0x000000eb0200720c */ /* 0x000fc40006786670 */
[C---:B------:R-:W-:Y:S01]  /*172c0*/  ISETP.GE.OR P2, PT, R2.reuse, R234, !P2 ;  /* 0x000000ea0200720c */ /* 0x040fe20005746670 */
[----:B-1----:R-:W-:Y:S02]  /*172d0*/  IMAD.MOV.U32 R12, RZ, RZ, R3 ;  /* 0x000000ffff0c7224 */ /* 0x002fe400078e0003 */
[----:B------:R-:W-:Y:S01]  /*172e0*/  IMAD.IADD R3, R229, 0x1, -R2 ;  /* 0x00000001e5037824 */ /* 0x000fe200078e0a02 */
[C---:B------:R-:W-:Y:S01]  /*172f0*/  ISETP.GE.OR P1, PT, R2.reuse, R233, !P1 ;  /* 0x000000e90200720c */ /* 0x040fe20004f26670 */
[----:B------:R1:W3:Y:S01]  /*17300*/  I2F R15, R12 ;  /* 0x0000000c000f7306 */ /* 0x0002e20000201400 */
[----:B------:R-:W-:Y:S02]  /*17310*/  ISETP.GE.OR P3, PT, R2, R232, !P3 ;  /* 0x000000e80200720c */ /* 0x000fe40005f66670 */
[----:B------:R-:W-:-:S05]  /*17320*/  IABS R3, R3 ;  /* 0x0000000300037213 */ /* 0x000fca0000000000 */
[----:B------:R4:W-:Y:S01]  /*17330*/  I2F R17, R3 ;  /* 0x0000000300117306 */ /* 0x0009e20000201400 */
[----:B-1----:R-:W-:Y:S01]  /*17340*/  IMAD.IADD R12, R231, 0x1, -R2 ;  /* 0x00000001e70c7824 */ /* 0x002fe200078e0a02 */
[----:B------:R-:W-:-:S05]  /*17350*/  IADD3 R2, R0, 0x70, RZ ;  /* 0x0000007000027810 */ /* 0x000fca0007ffe0ff */
[--C-:B----4-:R-:W-:Y:S01]  /*17360*/  IMAD.IADD R3, R230, 0x1, -R2.reuse ;  /* 0x00000001e6037824 */ /* 0x110fe200078e0a02 */
[----:B------:R-:W-:Y:S01]  /*17370*/  IABS R12, R12 ;  /* 0x0000000c000c7213 */ /* 0x000fe20000000000 */
[----:B------:R-:W-:-:S03]  /*17380*/  IMAD.IADD R13, R228, 0x1, -R2 ;  /* 0x00000001e40d7824 */ /* 0x000fc600078e0a02 */
[----:B------:R-:W-:Y:S01]  /*17390*/  IABS R3, R3 ;  /* 0x0000000300037213 */ /* 0x000fe20000000000 */
[----:B------:R1:W-:Y:S04]  /*173a0*/  I2F R18, R12 ;  /* 0x0000000c00127306 */ /* 0x0003e80000201400 */
[----:B-1----:R-:W-:Y:S01]  /*173b0*/  IMAD.MOV.U32 R12, RZ, RZ, R3 ;  /* 0x000000ffff0c7224 */ /* 0x002fe200078e0003 */
[----:B------:R-:W-:-:S04]  /*173c0*/  IABS R3, R13 ;  /* 0x0000000d00037213 */ /* 0x000fc80000000000 */
[----:B------:R1:W4:Y:S01]  /*173d0*/  I2F R13, R3 ;  /* 0x00000003000d7306 */ /* 0x0003220000201400 */
[-C--:B--2---:R-:W-:Y:S02]  /*173e0*/  FFMA.FTZ R14, R14, -R222.reuse, R21 ;  /* 0x800000de0e0e7223 */ /* 0x084fe40000010015 */
[----:B---3--:R-:W-:-:S05]  /*173f0*/  FFMA.FTZ R15, R15, -R222, R23 ;  /* 0x800000de0f0f7223 */ /* 0x008fca0000010017 */
[----:B------:R2:W3:Y:S01]  /*17400*/  I2F R16, R12 ;  /* 0x0000000c00107306 */ /* 0x0004e20000201400 */
[----:B------:R-:W-:Y:S01]  /*17410*/  FSEL R30, R14, -INF , !P4 ;  /* 0xff8000000e1e7808 */ /* 0x000fe20006000000 */
[-C--:B-1----:R-:W-:Y:S01]  /*17420*/  FFMA.FTZ R3, R22, -R222.reuse, R42 ;  /* 0x800000de16037223 */ /* 0x082fe2000001002a */
[----:B------:R-:W-:Y:S01]  /*17430*/  FSEL R42, R15, -INF , !P2 ;  /* 0xff8000000f2a7808 */ /* 0x000fe20005000000 */
[-C--:B----4-:R-:W-:Y:S02]  /*17440*/  FFMA.FTZ R19, R13, -R222.reuse, R62 ;  /* 0x800000de0d137223 */ /* 0x090fe4000001003e */
[----:B--2---:R-:W-:Y:S01]  /*17450*/  FFMA.FTZ R12, R20, -R222, R40 ;  /* 0x800000de140c7223 */ /* 0x004fe20000010028 */
[----:B------:R-:W-:Y:S01]  /*17460*/  FSEL R23, R3, -INF , !P5 ;  /* 0xff80000003177808 */ /* 0x000fe20006800000 */
[----:B------:R-:W-:Y:S01]  /*17470*/  IMAD.IADD R3, R229, 0x1, -R2 ;  /* 0x00000001e5037824 */ /* 0x000fe200078e0a02 */
[----:B------:R-:W-:Y:S02]  /*17480*/  ISETP.GE.AND P5, PT, R2, R226, PT ;  /* 0x000000e20200720c */ /* 0x000fe40003fa6270 */
[----:B------:R-:W-:-:S02]  /*17490*/  FSEL R62, R12, -INF , !P6 ;  /* 0xff8000000c3e7808 */ /* 0x000fc40007000000 */
[C---:B------:R-:W-:Y:S02]  /*174a0*/  ISETP.GE.AND P6, PT, R2.reuse, R227, PT ;  /* 0x000000e30200720c */ /* 0x040fe40003fc6270 */
[C---:B------:R-:W-:Y:S02]  /*174b0*/  ISETP.GE.AND P4, PT, R2.reuse, R225, PT ;  /* 0x000000e10200720c */ /* 0x040fe40003f86270 */
[C---:B------:R-:W-:Y:S01]  /*174c0*/  ISETP.GE.AND P2, PT, R2.reuse, R224, PT ;  /* 0x000000e00200720c */ /* 0x040fe20003f46270 */
[----:B------:R-:W-:Y:S01]  /*174d0*/  IMAD.IADD R12, R231, 0x1, -R2 ;  /* 0x00000001e70c7824 */ /* 0x000fe200078e0a02 */
[C---:B------:R-:W-:Y:S02]  /*174e0*/  ISETP.GE.OR P6, PT, R2.reuse, R235, !P6 ;  /* 0x000000eb0200720c */ /* 0x040fe400077c6670 */
[C---:B------:R-:W-:Y:S02]  /*174f0*/  ISETP.GE.OR P5, PT, R2.reuse, R234, !P5 ;  /* 0x000000ea0200720c */ /* 0x040fe40006fa6670 */
[----:B------:R-:W-:-:S02]  /*17500*/  ISETP.GE.OR P4, PT, R2, R233, !P4 ;  /* 0x000000e90200720c */ /* 0x000fc40006786670 */
[----:B------:R-:W-:Y:S02]  /*17510*/  ISETP.GE.OR P2, PT, R2, R232, !P2 ;  /* 0x000000e80200720c */ /* 0x000fe40005746670 */
[----:B------:R-:W-:Y:S02]  /*17520*/  IABS R3, R3 ;  /* 0x0000000300037213 */ /* 0x000fe40000000000 */
[----:B------:R-:W-:Y:S02]  /*17530*/  IADD3 R2, R0, 0x71, RZ ;  /* 0x0000007100027810 */ /* 0x000fe40007ffe0ff */
[----:B------:R1:W-:Y:S01]  /*17540*/  I2F R20, R3 ;  /* 0x0000000300147306 */ /* 0x0003e20000201400 */
[----:B------:R-:W-:Y:S02]  /*17550*/  IABS R12, R12 ;  /* 0x0000000c000c7213 */ /* 0x000fe40000000000 */
[----:B------:R-:W-:Y:S02]  /*17560*/  IMAD.IADD R13, R228, 0x1, -R2 ;  /* 0x00000001e40d7824 */ /* 0x000fe400078e0a02 */
[----:B------:R-:W-:-:S02]  /*17570*/  FFMA.FTZ R17, R17, -R222, R41 ;  /* 0x800000de11117223 */ /* 0x000fc40000010029 */
[----:B-1----:R-:W-:Y:S01]  /*17580*/  IMAD.IADD R3, R230, 0x1, -R2 ;  /* 0x00000001e6037824 */ /* 0x002fe200078e0a02 */
[----:B------:R1:W-:Y:S04]  /*17590*/  I2F R21, R12 ;  /* 0x0000000c00157306 */ /* 0x0003e80000201400 */
[----:B------:R-:W-:Y:S01]  /*175a0*/  IABS R3, R3 ;  /* 0x0000000300037213 */ /* 0x000fe20000000000 */
[-C--:B------:R-:W-:Y:S02]  /*175b0*/  FFMA.FTZ R18, R18, -R222.reuse, R43 ;  /* 0x800000de12127223 */ /* 0x080fe4000001002b */
[----:B---3--:R-:W-:Y:S01]  /*175c0*/  FFMA.FTZ R16, R16, -R222, R60 ;  /* 0x800000de10107223 */ /* 0x008fe2000001003c */
[----:B------:R-:W-:Y:S02]  /*175d0*/  FSEL R60, R17, -INF , !P1 ;  /* 0xff800000113c7808 */ /* 0x000fe40004800000 */
[----:B------:R-:W-:Y:S01]  /*175e0*/  FSEL R22, R18, -INF , !P3 ;  /* 0xff80000012167808 */ /* 0x000fe20005800000 */
[----:B-1----:R-:W-:Y:S01]  /*175f0*/  IMAD.MOV.U32 R12, RZ, RZ, R3 ;  /* 0x000000ffff0c7224 */ /* 0x002fe200078e0003 */
[----:B------:R-:W-:-:S02]  /*17600*/  IABS R3, R13 ;  /* 0x0000000d00037213 */ /* 0x000fc40000000000 */
[----:B------:R-:W-:Y:S01]  /*17610*/  FSEL R27, R16, -INF , !P6 ;  /* 0xff800000101b7808 */ /* 0x000fe20007000000 */
[----:B------:R1:W2:Y:S01]  /*17620*/  I2F R15, R12 ;  /* 0x0000000c000f7306 */ /* 0x0002a20000201400 */
[----:B------:R-:W-:Y:S02]  /*17630*/  FSEL R34, R19, -INF , !P5 ;  /* 0xff80000013227808 */ /* 0x000fe40006800000 */
[C---:B------:R-:W-:Y:S02]  /*17640*/  ISETP.GE.AND P1, PT, R2.reuse, R227, PT ;  /* 0x000000e30200720c */ /* 0x040fe40003f26270 */
[C---:B------:R-:W-:Y:S02]  /*17650*/  ISETP.GE.AND P3, PT, R2.reuse, R226, PT ;  /* 0x000000e20200720c */ /* 0x040fe40003f66270 */
[C---:B------:R-:W-:Y:S02]  /*17660*/  ISETP.GE.AND P6, PT, R2.reuse, R225, PT ;  /* 0x000000e10200720c */ /* 0x040fe40003fc6270 */
[----:B------:R-:W-:-:S02]  /*17670*/  ISETP.GE.AND P5, PT, R2, R224, PT ;  /* 0x000000e00200720c */ /* 0x000fc40003fa6270 */
[C---:B------:R-:W-:Y:S01]  /*17680*/  ISETP.GE.OR P1, PT, R2.reuse, R235, !P1 ;  /* 0x000000eb0200720c */ /* 0x040fe20004f26670 */
[----:B-1----:R-:W-:Y:S02]  /*17690*/  IMAD.MOV.U32 R12, RZ, RZ, R3 ;  /* 0x000000ffff0c7224 */ /* 0x002fe400078e0003 */
[----:B------:R-:W-:Y:S01]  /*176a0*/  IMAD.IADD R3, R229, 0x1, -R2 ;  /* 0x00000001e5037824 */ /* 0x000fe200078e0a02 */
[C---:B------:R-:W-:Y:S01]  /*176b0*/  ISETP.GE.OR P3, PT, R2.reuse, R234, !P3 ;  /* 0x000000ea0200720c */ /* 0x040fe20005f66670 */
[----:B------:R1:W3:Y:S01]  /*176c0*/  I2F R14, R12 ;  /* 0x0000000c000e7306 */ /* 0x0002e20000201400 */
[C---:B------:R-:W-:Y:S02]  /*176d0*/  ISETP.GE.OR P6, PT, R2.reuse, R233, !P6 ;  /* 0x000000e90200720c */ /* 0x040fe400077c6670 */
[----:B------:R-:W-:Y:S02]  /*176e0*/  ISETP.GE.OR P5, PT, R2, R232, !P5 ;  /* 0x000000e80200720c */ /* 0x000fe40006fa6670 */
[----:B------:R-:W-:-:S04]  /*176f0*/  IABS R3, R3 ;  /* 0x0000000300037213 */ /* 0x000fc80000000000 */
[----:B------:R4:W-:Y:S01]  /*17700*/  I2F R17, R3 ;  /* 0x0000000300117306 */ /* 0x0009e20000201400 */
[----:B-1----:R-:W-:Y:S01]  /*17710*/  IMAD.IADD R12, R231, 0x1, -R2 ;  /* 0x00000001e70c7824 */ /* 0x002fe200078e0a02 */
[----:B------:R-:W-:-:S05]  /*17720*/  IADD3 R2, R0, 0x78, RZ ;  /* 0x0000007800027810 */ /* 0x000fca0007ffe0ff */
[--C-:B----4-:R-:W-:Y:S01]  /*17730*/  IMAD.IADD R3, R230, 0x1, -R2.reuse ;  /* 0x00000001e6037824 */ /* 0x110fe200078e0a02 */
[----:B------:R-:W-:Y:S01]  /*17740*/  IABS R12, R12 ;  /* 0x0000000c000c7213 */ /* 0x000fe20000000000 */
[----:B------:R-:W-:-:S03]  /*17750*/  IMAD.IADD R13, R228, 0x1, -R2 ;  /* 0x00000001e40d7824 */ /* 0x000fc600078e0a02 */
[----:B------:R-:W-:Y:S01]  /*17760*/  IABS R3, R3 ;  /* 0x0000000300037213 */ /* 0x000fe20000000000 */
[----:B------:R1:W-:Y:S01]  /*17770*/  I2F R18, R12 ;  /* 0x0000000c00127306 */ /* 0x0003e20000201400 */
[-C--:B--2---:R-:W-:Y:S02]  /*17780*/  FFMA.FTZ R15, R15, -R222.reuse, R61 ;  /* 0x800000de0f0f7223 */ /* 0x084fe4000001003d */
[----:B---3--:R-:W-:Y:S02]  /*17790*/  FFMA.FTZ R14, R14, -R222, R63 ;  /* 0x800000de0e0e7223 */ /* 0x008fe4000001003f */
[----:B-1----:R-:W-:Y:S01]  /*177a0*/  IMAD.MOV.U32 R12, RZ, RZ, R3 ;  /* 0x000000ffff0c7224 */ /* 0x002fe200078e0003 */
[----:B------:R-:W-:-:S03]  /*177b0*/  IABS R3, R13 ;  /* 0x0000000d00037213 */ /* 0x000fc60000000000 */
[----:B------:R1:W2:Y:S01]  /*177c0*/  I2F R16, R12 ;  /* 0x0000000c00107306 */ /* 0x0002a20000201400 */
[----:B------:R-:W-:-:S07]  /*177d0*/  FSEL R24, R15, -INF , !P1 ;  /* 0xff8000000f187808 */ /* 0x000fce0004800000 */
[----:B------:R3:W4:Y:S01]  /*177e0*/  I2F R13, R3 ;  /* 0x00000003000d7306 */ /* 0x0007220000201400 */
[----:B------:R-:W-:Y:S01]  /*177f0*/  FSEL R31, R14, -INF , !P3 ;  /* 0xff8000000e1f7808 */ /* 0x000fe20005800000 */
[-C--:B-1----:R-:W-:Y:S01]  /*17800*/  FFMA.FTZ R12, R20, -R222.reuse, R68 ;  /* 0x800000de140c7223 */ /* 0x082fe20000010044 */
[----:B------:R-:W-:Y:S01]  /*17810*/  ISETP.GE.AND P1, PT, R2, R225, PT ;  /* 0x000000e10200720c */ /* 0x000fe20003f26270 */
[----:B---3--:R-:W-:-:S03]  /*17820*/  FFMA.FTZ R3, R21, -R222, R70 ;  /* 0x800000de15037223 */ /* 0x008fc60000010046 */
[----:B------:R-:W-:Y:S02]  /*17830*/  FSEL R47, R12, -INF , !P4 ;  /* 0xff8000000c2f7808 */ /* 0x000fe40006000000 */
[C---:B------:R-:W-:Y:S02]  /*17840*/  ISETP.GE.AND P4, PT, R2.reuse, R227, PT ;  /* 0x000000e30200720c */ /* 0x040fe40003f86270 */
[----:B------:R-:W-:Y:S02]  /*17850*/  FSEL R20, R3, -INF , !P2 ;  /* 0xff80000003147808 */ /* 0x000fe40005000000 */
[C---:B------:R-:W-:Y:S02]  /*17860*/  ISETP.GE.AND P2, PT, R2.reuse, R226, PT ;  /* 0x000000e20200720c */ /* 0x040fe40003f46270 */
[C---:B------:R-:W-:Y:S01]  /*17870*/  ISETP.GE.AND P3, PT, R2.reuse, R224, PT ;  /* 0x000000e00200720c */ /* 0x040fe20003f66270 */
[----:B------:R-:W-:Y:S01]  /*17880*/  IMAD.IADD R3, R229, 0x1, -R2 ;  /* 0x00000001e5037824 */ /* 0x000fe200078e0a02 */
[----:B------:R-:W-:-:S02]  /*17890*/  ISETP.GE.OR P4, PT, R2, R235, !P4 ;  /* 0x000000eb0200720c */ /* 0x000fc40006786670 */
[C---:B------:R-:W-:Y:S02]  /*178a0*/  ISETP.GE.OR P2, PT, R2.reuse, R234, !P2 ;  /* 0x000000ea0200720c */ /* 0x040fe40005746670 */
[C---:B------:R-:W-:Y:S02]  /*178b0*/  ISETP.GE.OR P1, PT, R2.reuse, R233, !P1 ;  /* 0x000000e90200720c */ /* 0x040fe40004f26670 */
[----:B------:R-:W-:Y:S01]  /*178c0*/  ISETP.GE.OR P3, PT, R2, R232, !P3 ;  /* 0x000000e80200720c */ /* 0x000fe20005f66670 */
[----:B------:R-:W-:Y:S01]  /*178d0*/  IMAD.IADD R2, R231, 0x1, -R2 ;  /* 0x00000001e7027824 */ /* 0x000fe200078e0a02 */
[----:B------:R-:W-:Y:S02]  /*178e0*/  IADD3 R0, R0, 0x79, RZ ;  /* 0x0000007900007810 */ /* 0x000fe40007ffe0ff */
[----:B------:R-:W-:Y:S02]  /*178f0*/  IABS R3, R3 ;  /* 0x0000000300037213 */ /* 0x000fe40000000000 */
[----:B------:R-:W-:Y:S01]  /*17900*/  IABS R12, R2 ;  /* 0x00000002000c7213 */ /* 0x000fe20000000000 */
[----:B------:R-:W-:-:S02]  /*17910*/  IMAD.IADD R2, R230, 0x1, -R0 ;  /* 0x00000001e6027824 */ /* 0x000fc400078e0a00 */
[-C--:B--2---:R-:W-:Y:S02]  /*17920*/  FFMA.FTZ R19, R16, -R222.reuse, R56 ;  /* 0x800000de10137223 */ /* 0x084fe40000010038 */
[----:B----4-:R-:W-:Y:S01]  /*17930*/  FFMA.FTZ R16, R13, -R222, R58 ;  /* 0x800000de0d107223 */ /* 0x010fe2000001003a */
[----:B------:R-:W-:Y:S01]  /*17940*/  IABS R2, R2 ;  /* 0x0000000200027213 */ /* 0x000fe20000000000 */
[----:B------:R1:W2:Y:S02]  /*17950*/  I2F R13, R3 ;  /* 0x00000003000d7306 */ /* 0x0002a40000201400 */
[----:B-1----:R-:W-:-:S06]  /*17960*/  IMAD.MOV.U32 R3, RZ, RZ, R12 ;  /* 0x000000ffff037224 */ /* 0x002fcc00078e000c */
[----:B------:R1:W3:Y:S01]  /*17970*/  I2F R25, R3 ;  /* 0x0000000300197306 */ /* 0x0002e20000201400 */
[----:B------:R-:W-:Y:S02]  /*17980*/  IMAD.IADD R12, R229, 0x1, -R0 ;  /* 0x00000001e50c7824 */ /* 0x000fe400078e0a00 */
[----:B-1----:R-:W-:Y:S02]  /*17990*/  IMAD.MOV.U32 R3, RZ, RZ, R2 ;  /* 0x000000ffff037224 */ /* 0x002fe400078e0002 */
[----:B------:R-:W-:-:S05]  /*179a0*/  IMAD.IADD R2, R228, 0x1, -R0 ;  /* 0x00000001e4027824 */ /* 0x000fca00078e0a00 */
[----:B------:R-:W-:Y:S01]  /*179b0*/  IABS R2, R2 ;  /* 0x0000000200027213 */ /* 0x000fe20000000000 */
[----:B------:R1:W4:Y:S04]  /*179c0*/  I2F R15, R3 ;  /* 0x00000003000f7306 */ /* 0x0003280000201400 */
[----:B-1----:R-:W-:Y:S01]  /*179d0*/  IMAD.MOV.U32 R3, RZ, RZ, R2 ;  /* 0x000000ffff037224 */ /* 0x002fe200078e0002 */
[----:B------:R-:W-:-:S03]  /*179e0*/  IABS R2, R12 ;  /* 0x0000000c00027213 */ /* 0x000fc60000000000 */
[----:B------:R1:W1:Y:S01]  /*179f0*/  I2F R14, R3 ;  /* 0x00000003000e7306 */ /* 0x0002620000201400 */
[----:B--2---:R-:W-:Y:S02]  /*17a00*/  FFMA.FTZ R13, R13, -R222, R80 ;  /* 0x800000de0d0d7223 */ /* 0x004fe40000010050 */
[----:B-1----:R-:W-:Y:S02]  /*17a10*/  IMAD.MOV.U32 R3, RZ, RZ, R2 ;  /* 0x000000ffff037224 */ /* 0x002fe400078e0002 */
[----:B------:R-:W-:-:S05]  /*17a20*/  IMAD.IADD R2, R231, 0x1, -R0 ;  /* 0x00000001e7027824 */ /* 0x000fca00078e0a00 */
[----:B------:R-:W-:Y:S01]  /*17a30*/  IABS R2, R2 ;  /* 0x0000000200027213 */ /* 0x000fe20000000000 */
[----:B------:R3:W1:Y:S01]  /*17a40*/  I2F R12, R3 ;  /* 0x00000003000c7306 */ /* 0x0006620000201400 */
[-C--:B------:R-:W-:Y:S01]  /*17a50*/  FFMA.FTZ R17, R17, -R222.reuse, R69 ;  /* 0x800000de11117223 */ /* 0x080fe20000010045 */
[----:B------:R-:W-:Y:S01]  /*17a60*/  FSEL R41, R13, -INF , !P1 ;  /* 0xff8000000d297808 */ /* 0x000fe20004800000 */
[----:B------:R-:W-:-:S05]  /*17a70*/  FFMA.FTZ R18, R18, -R222, R71 ;  /* 0x800000de12127223 */ /* 0x000fca0000010047 */
[----:B------:R-:W2:Y:S01]  /*17a80*/  I2F R2, R2 ;  /* 0x0000000200027306 */ /* 0x000ea20000201400 */
[----:B------:R-:W-:Y:S02]  /*17a90*/  ISETP.GT.AND P1, PT, R237, R196, PT ;  /* 0x000000c4ed00720c */ /* 0x000fe40003f24270 */
[----:B------:R-:W-:Y:S02]  /*17aa0*/  FSEL R45, R17, -INF , !P6 ;  /* 0xff800000112d7808 */ /* 0x000fe40007000000 */
[----:B------:R-:W-:Y:S02]  /*17ab0*/  FSEL R18, R18, -INF , !P5 ;  /* 0xff80000012127808 */ /* 0x000fe40006800000 */
[----:B------:R-:W-:Y:S02]  /*17ac0*/  FSEL R21, R19, -INF , !P4 ;  /* 0xff80000013157808 */ /* 0x000fe40006000000 */
[----:B------:R-:W-:Y:S02]  /*17ad0*/  FSEL R28, R16, -INF , !P2 ;  /* 0xff800000101c7808 */ /* 0x000fe40005000000 */
[----:B------:R-:W-:-:S02]  /*17ae0*/  ISETP.GE.AND P6, PT, R0, R227, PT ;  /* 0x000000e30000720c */ /* 0x000fc40003fc6270 */
[C---:B------:R-:W-:Y:S02]  /*17af0*/  ISETP.GE.AND P5, PT, R0.reuse, R226, PT ;  /* 0x000000e20000720c */ /* 0x040fe40003fa6270 */
[C---:B------:R-:W-:Y:S02]  /*17b00*/  ISETP.GE.AND P4, PT, R0.reuse, R225, PT ;  /* 0x000000e10000720c */ /* 0x040fe40003f86270 */
[C---:B------:R-:W-:Y:S01]  /*17b10*/  ISETP.GE.AND P2, PT, R0.reuse, R224, PT ;  /* 0x000000e00000720c */ /* 0x040fe20003f46270 */
[-C--:B---3--:R-:W-:Y:S01]  /*17b20*/  FFMA.FTZ R3, R25, -R222.reuse, R82 ;  /* 0x800000de19037223 */ /* 0x088fe20000010052 */
[C---:B------:R-:W-:Y:S01]  /*17b30*/  ISETP.GE.OR P6, PT, R0.reuse, R235, !P6 ;  /* 0x000000eb0000720c */ /* 0x040fe200077c6670 */
[----:B----4-:R-:W-:Y:S01]  /*17b40*/  FFMA.FTZ R15, R15, -R222, R57 ;  /* 0x800000de0f0f7223 */ /* 0x010fe20000010039 */
[----:B------:R-:W-:Y:S01]  /*17b50*/  ISETP.GE.OR P5, PT, R0, R234, !P5 ;  /* 0x000000ea0000720c */ /* 0x000fe20006fa6670 */
[-C--:B------:R-:W-:Y:S01]  /*17b60*/  FFMA.FTZ R14, R14, -R222.reuse, R59 ;  /* 0x800000de0e0e7223 */ /* 0x080fe2000001003b */
[----:B------:R-:W-:Y:S01]  /*17b70*/  ISETP.GE.OR P4, PT, R0, R233, !P4 ;  /* 0x000000e90000720c */ /* 0x000fe20006786670 */
[----:B-1----:R-:W-:Y:S01]  /*17b80*/  FFMA.FTZ R12, R12, -R222, R81 ;  /* 0x800000de0c0c7223 */ /* 0x002fe20000010051 */
[----:B------:R-:W-:Y:S01]  /*17b90*/  ISETP.GE.OR P2, PT, R0, R232, !P2 ;  /* 0x000000e80000720c */ /* 0x000fe20005746670 */
[----:B--2---:R-:W-:Y:S01]  /*17ba0*/  FFMA.FTZ R0, R2, -R222, R83 ;  /* 0x800000de02007223 */ /* 0x004fe20000010053 */
[----:B------:R-:W-:Y:S01]  /*17bb0*/  BSSY B1, `(.L_x_1037) ;  /* 0x000003d000017945 */ /* 0x000fe20003800000 */
[----:B------:R-:W-:-:S02]  /*17bc0*/  FSEL R17, R3, -INF , !P3 ;  /* 0xff80000003117808 */ /* 0x000fc40005800000 */
[----:B------:R-:W-:Y:S02]  /*17bd0*/  FSEL R19, R15, -INF , !P6 ;  /* 0xff8000000f137808 */ /* 0x000fe40007000000 */
[----:B------:R-:W-:Y:S02]  /*17be0*/  FSEL R25, R14, -INF , !P5 ;  /* 0xff8000000e197808 */ /* 0x000fe40006800000 */
        /* <DEDUP_REMOVED lines=55> */
.L_x_1040:
[----:B------:R-:W-:Y:S05]  /*17f60*/  BSYNC B0 ;  /* 0x0000000000007941 */ /* 0x000fea0003800000 */
.L_x_1039:
[----:B------:R-:W0:Y:S02]  /*17f70*/  LDGDEPBAR ;  /* 0x00000000000079af */ /* 0x000e240000000000 */
.L_x_1038:
[----:B------:R-:W-:Y:S05]  /*17f80*/  BSYNC B1 ;  /* 0x0000000000017941 */ /* 0x000fea0003800000 */
.L_x_1037:
        /* <DEDUP_REMOVED lines=68> */
[----:B------:R-:W-:Y:S04]  /*183d0*/  STL [R1+0x364], R226 ;  /* 0x000364e201007387 */ /* 0x000fe80000100800 */
        /* <DEDUP_REMOVED lines=12> */
[----:B------:R-:W-:Y:S01]  /*184a0*/  STL [R1+0x340], R211 ;  /* 0x000340d301007387 */ /* 0x000fe20000100800 */
[----:B------:R-:W-:-:S03]  /*184b0*/  FSEL R0, R82, RZ, P0 ;  /* 0x000000ff52007208 */ /* 0x000fc60000000000 */
[----:B------:R-:W-:Y:S02]  /*184c0*/  STL [R1+0x33c], R210 ;  /* 0x00033cd201007387 */ /* 0x000fe40000100800 */
[----:B------:R-:W-:Y:S02]  /*184d0*/  FADD.FTZ R12, R39, -R0 ;  /* 0x80000000270c7221 */ /* 0x000fe40000010000 */
[----:B------:R-:W-:Y:S04]  /*184e0*/  STL [R1+0x338], R209 ;  /* 0x000338d101007387 */ /* 0x000fe80000100800 */
[----:B------:R-:W2:Y:S04]  /*184f0*/  LD.E R0, [R134.64+0xdc] ;  /* 0x0000dc0486007980 */ /* 0x000ea8000c101900 */
[----:B------:R-:W-:Y:S04]  /*18500*/  STL [R1+0x334], R208 ;  /* 0x000334d001007387 */ /* 0x000fe80000100800 */
[----:B------:R-:W-:Y:S04]  /*18510*/  STL [R1+0x330], R207 ;  /* 0x000330cf01007387 */ /* 0x000fe80000100800 */
[----:B------:R-:W-:Y:S04]  /*18520*/  STL [R1+0x32c], R204 ;  /* 0x00032ccc01007387 */ /* 0x000fe80000100800 */
[----:B------:R-:W-:Y:S04]  /*18530*/  STL [R1+0x398], R134 ;  /* 0x0003988601007387 */ /* 0x000fe80000100800 */
[----:B------:R-:W-:Y:S04]  /*18540*/  STL [R1+0x394], R135 ;  /* 0x0003948701007387 */ /* 0x000fe80000100800 */
[----:B------:R3:W-:Y:S04]  /*18550*/  STL [R1+0x440], R185 ;  /* 0x000440b901007387 */ /* 0x0007e80000100800 */
[----:B------:R-:W-:Y:S04]  /*18560*/  STL [R1+0x448], R182 ;  /* 0x000448b601007387 */ /* 0x000fe80000100800 */
[----:B------:R-:W-:Y:S01]  /*18570*/  STL [R1+0x46c], R172 ;  /* 0x00046cac01007387 */ /* 0x000fe20000100800 */
[----:B--2---:R-:W-:-:S05]  /*18580*/  FMUL.FTZ R2, R0, R82 ;  /* 0x0000005200027220 */ /* 0x004fca0000410000 */
[----:B------:R-:W-:-:S05]  /*18590*/  FSEL R2, R2, RZ, P0 ;  /* 0x000000ff02027208 */ /* 0x000fca0000000000 */
[-CC-:B------:R-:W-:Y:S02]  /*185a0*/  FFMA.FTZ R51, R185, R0.reuse, -R2.reuse ;  /* 0x00000000b9337223 */ /* 0x180fe40000010802 */
[-CC-:B------:R-:W-:Y:S02]  /*185b0*/  FFMA.FTZ R7, R99, R0.reuse, -R2.reuse ;  /* 0x0000000063077223 */ /* 0x180fe40000010802 */
[-CC-:B---3--:R-:W-:Y:S02]  /*185c0*/  FFMA.FTZ R185, R93, R0.reuse, -R2.reuse ;  /* 0x000000005db97223 */ /* 0x188fe40000010802 */
[-CC-:B------:R-:W-:Y:S01]  /*185d0*/  FFMA.FTZ R6, R95, R0.reuse, -R2.reuse ;  /* 0x000000005f067223 */ /* 0x180fe20000010802 */
[----:B------:R2:W-:Y:S01]  /*185e0*/  STL [R1+0xb0], R7 ;  /* 0x0000b00701007387 */ /* 0x0005e20000100800 */
[----:B------:R-:W-:-:S03]  /*185f0*/  FFMA.FTZ R152, R78, R0, -R2 ;  /* 0x000000004e987223 */ /* 0x000fc60000010802 */
[----:B------:R-:W-:Y:S01]  /*18600*/  STL [R1+0x450], R185 ;  /* 0x000450b901007387 */ /* 0x000fe20000100800 */
[----:B------:R-:W-:-:S03]  /*18610*/  FFMA.FTZ R148, R75, R0, -R2 ;  /* 0x000000004b947223 */ /* 0x000fc60000010802 */
[----:B------:R3:W-:Y:S01]  /*18620*/  STL [R1+0xb4], R6 ;  /* 0x0000b40601007387 */ /* 0x0007e20000100800 */
[-CC-:B------:R-:W-:Y:S02]  /*18630*/  FFMA.FTZ R181, R72, R0.reuse, -R2.reuse ;  /* 0x0000000048b57223 */ /* 0x180fe40000010802 */
[-CC-:B------:R-:W-:Y:S02]  /*18640*/  FFMA.FTZ R209, R66, R0.reuse, -R2.reuse ;  /* 0x0000000042d17223 */ /* 0x180fe40000010802 */
[----:B--2---:R-:W-:-:S05]  /*18650*/  FFMA.FTZ R7, R89, R0, -R2 ;  /* 0x0000000059077223 */ /* 0x004fca0000010802 */
[----:B------:R-:W-:Y:S01]  /*18660*/  STL [R1+0x12c], R7 ;  /* 0x00012c0701007387 */ /* 0x000fe20000100800 */
[----:B---3--:R-:W-:-:S03]  /*18670*/  FFMA.FTZ R6, R85, R0, -R2 ;  /* 0x0000000055067223 */ /* 0x008fc60000010802 */
[----:B------:R-:W-:Y:S04]  /*18680*/  STL [R1+0x43c], R152 ;  /* 0x00043c9801007387 */ /* 0x000fe80000100800 */
[----:B------:R2:W-:Y:S04]  /*18690*/  STL [R1+0x144], R6 ;  /* 0x0001440601007387 */ /* 0x0005e80000100800 */
[----:B------:R-:W-:Y:S04]  /*186a0*/  STL [R1+0x444], R148 ;  /* 0x0004449401007387 */ /* 0x000fe80000100800 */
[----:B------:R-:W-:Y:S04]  /*186b0*/  STL [R1+0x454], R181 ;  /* 0x000454b501007387 */ /* 0x000fe80000100800 */
[----:B------:R-:W-:Y:S04]  /*186c0*/  STL [R1+0x478], R209 ;  /* 0x000478d101007387 */ /* 0x000fe80000100800 */
[----:B------:R-:W3:Y:S01]  /*186d0*/  LDL.LU R13, [R1+0x9c] ;  /* 0x00009c00010d7983 */ /* 0x000ee20000300800 */
[----:B------:R-:W-:-:S02]  /*186e0*/  FFMA.FTZ R3, R190, R0, -R2 ;  /* 0x00000000be037223 */ /* 0x000fc40000010802 */
[-CC-:B------:R-:W-:Y:S02]  /*186f0*/  FFMA.FTZ R49, R187, R0.reuse, -R2.reuse ;  /* 0x00000000bb317223 */ /* 0x180fe40000010802 */
[-CC-:B--2---:R-:W-:Y:S02]  /*18700*/  FFMA.FTZ R6, R64, R0.reuse, -R2.reuse ;  /* 0x0000000040067223 */ /* 0x184fe40000010802 */
[-CC-:B------:R-:W-:Y:S02]  /*18710*/  FFMA.FTZ R52, R182, R0.reuse, -R2.reuse ;  /* 0x00000000b6347223 */ /* 0x180fe40000010802 */
[-CC-:B------:R-:W-:Y:S01]  /*18720*/  FFMA.FTZ R53, R172, R0.reuse, -R2.reuse ;  /* 0x00000000ac357223 */ /* 0x180fe20000010802 */
[----:B------:R2:W-:Y:S01]  /*18730*/  STL [R1+0x1c8], R6 ;  /* 0x0001c80601007387 */ /* 0x0005e20000100800 */
        /* <DEDUP_REMOVED lines=12> */
[-CC-:B--2---:R-:W-:Y:S02]  /*18800*/  FFMA.FTZ R6, R23, R0.reuse, -R2.reuse ;  /* 0x0000000017067223 */ /* 0x184fe40000010802 */
[----:B------:R-:W-:-:S02]  /*18810*/  FFMA.FTZ R211, R20, R0, -R2 ;  /* 0x0000000014d37223 */ /* 0x000fc40000010802 */
[-CC-:B------:R-:W-:Y:S02]  /*18820*/  FFMA.FTZ R9, R18, R0.reuse, -R2.reuse ;  /* 0x0000000012097223 */ /* 0x180fe40000010802 */
[-CC-:B------:R-:W-:Y:S02]  /*18830*/  FFMA.FTZ R209, R17, R0.reuse, -R2.reuse ;  /* 0x0000000011d17223 */ /* 0x180fe40000010802 */
[----:B------:R-:W-:Y:S02]  /*18840*/  FFMA.FTZ R215, R16, R0, -R2 ;  /* 0x0000000010d77223 */ /* 0x000fe40000010802 */
[----:B------:R-:W-:-:S06]  /*18850*/  FMUL.FTZ R2, R0, R12 ;  /* 0x0000000c00027220 */ /* 0x000fcc0000410000 */
[----:B------:R-:W2:Y:S01]  /*18860*/  MUFU.EX2 R2, R2 ;  /* 0x0000000200027308 */ /* 0x000ea20000000800 */
[----:B------:R-:W-:Y:S04]  /*18870*/  STL [R1+0x458], R10 ;  /* 0x0004580a01007387 */ /* 0x000fe80000100800 */
[----:B------:R-:W-:Y:S04]  /*18880*/  STL [R1+0x468], R208 ;  /* 0x000468d001007387 */ /* 0x000fe80000100800 */
[----:B------:R-:W-:Y:S04]  /*18890*/  STL [R1+0x470], R204 ;  /* 0x000470cc01007387 */ /* 0x000fe80000100800 */
[----:B------:R4:W-:Y:S01]  /*188a0*/  STL [R1+0x1e4], R6 ;  /* 0x0001e40601007387 */ /* 0x0009e20000100800 */
[----:B--2---:R-:W-:-:S02]  /*188b0*/  FMUL.FTZ R205, R154, R2 ;  /* 0x000000029acd7220 */ /* 0x004fc40000410000 */
[-C--:B------:R-:W-:Y:S01]  /*188c0*/  FMUL.FTZ R206, R155, R2.reuse ;  /* 0x000000029bce7220 */ /* 0x080fe20000410000 */
[----:B------:R-:W-:Y:S01]  /*188d0*/  STL [R1+0x45c], R9 ;  /* 0x00045c0901007387 */ /* 0x000fe20000100800 */
[----:B------:R2:W3:Y:S03]  /*188e0*/  MUFU.EX2 R81, R3 ;  /* 0x0000000300517308 */ /* 0x0004e60000000800 */
[----:B------:R-:W-:Y:S04]  /*188f0*/  STL [R1+0x47c], R209 ;  /* 0x00047cd101007387 */ /* 0x000fe80000100800 */
[----:B------:R-:W-:Y:S04]  /*18900*/  STL [R1+0x3c8], R205 ;  /* 0x0003c8cd01007387 */ /* 0x000fe80000100800 */
[----:B------:R1:W-:Y:S01]  /*18910*/  STL [R1+0x3c4], R206 ;  /* 0x0003c4ce01007387 */ /* 0x0003e20000100800 */
[----:B--2---:R-:W-:-:S02]  /*18920*/  FMUL.FTZ R3, R150, R2 ;  /* 0x0000000296037220 */ /* 0x004fc40000410000 */
[-C--:B----4-:R-:W-:Y:S02]  /*18930*/  FMUL.FTZ R6, R138, R2.reuse ;  /* 0x000000028a067220 */ /* 0x090fe40000410000 */
[----:B-1----:R-:W-:-:S05]  /*18940*/  FMUL.FTZ R206, R151, R2 ;  /* 0x0000000297ce7220 */ /* 0x002fca0000410000 */
[----:B------:R1:W-:Y:S04]  /*18950*/  STL [R1+0x3d0], R206 ;  /* 0x0003d0ce01007387 */ /* 0x0003e80000100800 */
[----:B------:R2:W-:Y:S01]  /*18960*/  STL [R1+0x150], R3 ;  /* 0x0001500301007387 */ /* 0x0005e20000100800 */
[-C--:B-1----:R-:W-:Y:S02]  /*18970*/  FMUL.FTZ R206, R143, R2.reuse ;  /* 0x000000028fce7220 */ /* 0x082fe40000410000 */
[----:B--2---:R-:W-:-:S03]  /*18980*/  FMUL.FTZ R3, R142, R2 ;  /* 0x000000028e037220 */ /* 0x004fc60000410000 */
[----:B------:R-:W-:Y:S04]  /*18990*/  STL [R1+0x474], R206 ;  /* 0x000474ce01007387 */ /* 0x000fe80000100800 */
[----:B------:R1:W-:Y:S04]  /*189a0*/  STL [R1+0x160], R3 ;  /* 0x0001600301007387 */ /* 0x0003e80000100800 */
[----:B------:R-:W-:Y:S04]  /*189b0*/  STL [R1+0x190], R6 ;  /* 0x0001900601007387 */ /* 0x000fe80000100800 */
[----:B------:R-:W3:Y:S01]  /*189c0*/  LDL.LU R14, [R1+0x2a8] ;  /* 0x0002a800010e7983 */ /* 0x000ee20000300800 */
[----:B-1----:R-:W-:-:S02]  /*189d0*/  FMUL.FTZ R3, R139, R2 ;  /* 0x000000028b037220 */ /* 0x002fc40000410000 */
[----:B---3--:R-:W-:Y:S01]  /*189e0*/  FFMA.FTZ R55, R13, R2, R81 ;  /* 0x000000020d377223 */ /* 0x008fe20000010051 */
        /* <DEDUP_REMOVED lines=42> */
[----:B------:R-:W-:-:S05]  /*18c90*/  FMUL.FTZ R2, R0, R213 ;  /* 0x000000d500027220 */ /* 0x000fca0000410000 */
[----:B------:R-:W-:Y:S01]  /*18ca0*/  FSEL R2, R2, RZ, P0 ;  /* 0x000000ff02027208 */ /* 0x000fe20000000000 */
[----:B------:R-:W-:Y:S04]  /*18cb0*/  STL.64 [R1+0x460], R200 ;  /* 0x000460c801007387 */ /* 0x000fe80000100a00 */
[-CC-:B------:R-:W-:Y:S02]  /*18cc0*/  FFMA.FTZ R13, R218, R0.reuse, -R2.reuse ;  /* 0x00000000da0d7223 */ /* 0x180fe40000010802 */
[-CC-:B------:R-:W-:Y:S02]  /*18cd0*/  FFMA.FTZ R70, R133, R0.reuse, -R2.reuse ;  /* 0x0000000085467223 */ /* 0x180fe40000010802 */
[----:B------:R-:W-:Y:S02]  /*18ce0*/  FFMA.FTZ R72, R123, R0, -R2 ;  /* 0x000000007b487223 */ /* 0x000fe40000010802 */
[----:B-1----:R-:W-:-:S02]  /*18cf0*/  FMUL.FTZ R7, R164, R3 ;  /* 0x00000003a4077220 */ /* 0x002fc40000410000 */
[-CC-:B------:R-:W-:Y:S02]  /*18d00*/  FFMA.FTZ R78, R120, R0.reuse, -R2.reuse ;  /* 0x00000000784e7223 */ /* 0x180fe40000010802 */
[----:B------:R-:W-:Y:S02]  /*18d10*/  FMUL.FTZ R6, R165, R3 ;  /* 0x00000003a5067220 */ /* 0x000fe40000410000 */
        /* <DEDUP_REMOVED lines=28> */
[-C--:B------:R-:W-:Y:S02]  /*18ee0*/  FMUL.FTZ R134, R161, R3.reuse ;  /* 0x00000003a1867220 */ /* 0x080fe40000410000 */
[-C--:B------:R-:W-:Y:S01]  /*18ef0*/  FMUL.FTZ R2, R160, R3.reuse ;  /* 0x00000003a0027220 */ /* 0x080fe20000410000 */
[----:B------:R1:W-:Y:S01]  /*18f00*/  STL [R1+0x248], R7 ;  /* 0x0002480701007387 */ /* 0x0003e20000100800 */
[-C--:B------:R-:W-:Y:S02]  /*18f10*/  FMUL.FTZ R235, R156, R3.reuse ;  /* 0x000000039ceb7220 */ /* 0x080fe40000410000 */
[-C--:B------:R-:W-:Y:S01]  /*18f20*/  FMUL.FTZ R234, R157, R3.reuse ;  /* 0x000000039dea7220 */ /* 0x080fe20000410000 */
[----:B------:R3:W-:Y:S01]  /*18f30*/  STL [R1+0x24c], R6 ;  /* 0x00024c0601007387 */ /* 0x0007e20000100800 */
[-C--:B------:R-:W-:Y:S02]  /*18f40*/  FMUL.FTZ R231, R144, R3.reuse ;  /* 0x0000000390e77220 */ /* 0x080fe40000410000 */
[-C--:B------:R-:W-:Y:S01]  /*18f50*/  FMUL.FTZ R230, R145, R3.reuse ;  /* 0x0000000391e67220 */ /* 0x080fe20000410000 */
[----:B------:R-:W-:Y:S04]  /*18f60*/  STL [R1+0x3a4], R134 ;  /* 0x0003a48601007387 */ /* 0x000fe80000100800 */
[----:B------:R4:W-:Y:S04]  /*18f70*/  STL [R1+0x258], R2 ;  /* 0x0002580201007387 */ /* 0x0009e80000100800 */
[----:B------:R-:W-:Y:S04]  /*18f80*/  STL [R1+0x39c], R235 ;  /* 0x00039ceb01007387 */ /* 0x000fe80000100800 */
[----:B------:R-:W-:Y:S04]  /*18f90*/  STL [R1+0x3a0], R234 ;  /* 0x0003a0ea01007387 */ /* 0x000fe80000100800 */
[----:B------:R-:W-:Y:S04]  /*18fa0*/  STL [R1+0x3a8], R231 ;  /* 0x0003a8e701007387 */ /* 0x000fe80000100800 */
[----:B------:R-:W-:Y:S04]  /*18fb0*/  STL [R1+0x3ac], R230 ;  /* 0x0003ace601007387 */ /* 0x000fe80000100800 */
[----:B------:R-:W2:Y:S01]  /*18fc0*/  LDL.LU R236, [R1+0x70] ;  /* 0x0000700001ec7983 */ /* 0x000ea20000300800 */
[----:B------:R-:W4:Y:S03]  /*18fd0*/  MUFU.EX2 R12, R12 ;  /* 0x0000000c000c7308 */ /* 0x000f260000000800 */
[----:B-1----:R-:W2:Y:S04]  /*18fe0*/  LDL.LU R7, [R1+0x60] ;  /* 0x0000600001077983 */ /* 0x002ea80000300800 */
[----:B---3--:R-:W3:Y:S01]  /*18ff0*/  LDL R6, [R1+0x64] ;  /* 0x0000640001067983 */ /* 0x008ee20000100800 */
[----:B----4-:R-:W1:Y:S03]  /*19000*/  MUFU.EX2 R2, R13 ;  /* 0x0000000d00027308 */ /* 0x010e660000000800 */
[----:B------:R-:W4:Y:S04]  /*19010*/  LDL R8, [R1+0x8] ;  /* 0x0000080001087983 */ /* 0x000f280000100800 */
[----:B------:R-:W3:Y:S01]  /*19020*/  LDL R11, [R1+0x4] ;  /* 0x00000400010b7983 */ /* 0x000ee20000100800 */
[----:B------:R-:W-:-:S04]  /*19030*/  FFMA.FTZ R3, R14, R3, R12 ;  /* 0x000000030e037223 */ /* 0x000fc8000001000c */
[C---:B-1----:R-:W-:Y:S01]  /*19040*/  FADD.FTZ R74, R2.reuse, R3 ;  /* 0x00000003024a7221 */ /* 0x042fe20000010000 */
[----:B------:R-:W-:Y:S02]  /*19050*/  F2FP.BF16.PACK_AB R50, R2, R12 ;  /* 0x0000000c0232723e */ /* 0x000fe400000010ff */
        /* <DEDUP_REMOVED lines=43> */
[----:B------:R-:W-:-:S06]  /*19310*/  FFMA.FTZ R12, R250, R0, -R2 ;  /* 0x00000000fa0c7223 */ /* 0x000fcc0000010802 */
[----:B------:R-:W2:Y:S01]  /*19320*/  MUFU.EX2 R12, R12 ;  /* 0x0000000c000c7308 */ /* 0x000ea20000000800 */
[-C--:B-1----:R-:W-:Y:S02]  /*19330*/  FMUL.FTZ R230, R166, R3.reuse ;  /* 0x00000003a6e67220 */ /* 0x082fe40000410000 */
[-C--:B------:R-:W-:Y:S02]  /*19340*/  FMUL.FTZ R231, R167, R3.reuse ;  /* 0x00000003a7e77220 */ /* 0x080fe40000410000 */
[-C--:B------:R-:W-:Y:S02]  /*19350*/  FMUL.FTZ R135, R162, R3.reuse ;  /* 0x00000003a2877220 */ /* 0x080fe40000410000 */
[-C--:B------:R-:W-:Y:S01]  /*19360*/  FMUL.FTZ R241, R163, R3.reuse ;  /* 0x00000003a3f17220 */ /* 0x080fe20000410000 */
[----:B------:R-:W-:Y:S01]  /*19370*/  STL [R1+0x3b0], R230 ;  /* 0x0003b0e601007387 */ /* 0x000fe20000100800 */
[-C--:B------:R-:W-:Y:S02]  /*19380*/  FMUL.FTZ R233, R158, R3.reuse ;  /* 0x000000039ee97220 */ /* 0x080fe40000410000 */
[-C--:B------:R-:W-:Y:S01]  /*19390*/  FMUL.FTZ R232, R159, R3.reuse ;  /* 0x000000039fe87220 */ /* 0x080fe20000410000 */
[----:B------:R-:W-:Y:S01]  /*193a0*/  STL [R1+0x3b4], R231 ;  /* 0x0003b4e701007387 */ /* 0x000fe20000100800 */
[----:B------:R-:W-:-:S02]  /*193b0*/  FMUL.FTZ R229, R146, R3 ;  /* 0x0000000392e57220 */ /* 0x000fc40000410000 */
[-C--:B------:R-:W-:Y:S01]  /*193c0*/  FMUL.FTZ R228, R147, R3.reuse ;  /* 0x0000000393e47220 */ /* 0x080fe20000410000 */
[----:B------:R-:W-:Y:S04]  /*193d0*/  STL [R1+0x3c0], R135 ;  /* 0x0003c08701007387 */ /* 0x000fe80000100800 */
[----:B------:R-:W-:Y:S04]  /*193e0*/  STL [R1+0x3cc], R241 ;  /* 0x0003ccf101007387 */ /* 0x000fe80000100800 */
[----:B------:R-:W-:Y:S04]  /*193f0*/  STL [R1+0x3d4], R233 ;  /* 0x0003d4e901007387 */ /* 0x000fe80000100800 */
[----:B------:R-:W-:Y:S04]  /*19400*/  STL [R1+0x3d8], R232 ;  /* 0x0003d8e801007387 */ /* 0x000fe80000100800 */
[----:B------:R1:W-:Y:S01]  /*19410*/  STL.64 [R1+0x3e0], R228 ;  /* 0x0003e0e401007387 */ /* 0x0003e20000100a00 */
[----:B--2---:R-:W-:-:S03]  /*19420*/  FFMA.FTZ R3, R236, R3, R12 ;  /* 0x00000003ec037223 */ /* 0x004fc6000001000c */
[----:B------:R-:W2:Y:S04]  /*19430*/  LDL R236, [R1+0x6c] ;  /* 0x00006c0001ec7983 */ /* 0x000ea80000100800 */
[----:B-1----:R-:W2:Y:S04]  /*19440*/  LDL.LU.64 R228, [R1+0x288] ;  /* 0x0002880001e47983 */ /* 0x002ea80000300a00 */
[----:B------:R-:W2:Y:S01]  /*19450*/  LDL.64 R200, [R1+0x90] ;  /* 0x0000900001c87983 */ /* 0x000ea20000100a00 */
        /* <DEDUP_REMOVED lines=31> */
[----:B------:R-:W-:-:S04]  /*19650*/  FMNMX.FTZ R2, R36, R7, !PT ;  /* 0x0000000724027209 */ /* 0x000fc80007810000 */
[----:B---3--:R-:W-:-:S04]  /*19660*/  FMNMX.FTZ R2, R6, R2, !PT ;  /* 0x0000000206027209 */ /* 0x008fc80007810000 */
[----:B----4-:R-:W-:-:S04]  /*19670*/  FMNMX.FTZ R2, R8, R2, !PT ;  /* 0x0000000208027209 */ /* 0x010fc80007810000 */
        /* <DEDUP_REMOVED lines=25> */
[----:B------:R-:W1:Y:S03]  /*19810*/  MUFU.EX2 R13, R13 ;  /* 0x0000000d000d7308 */ /* 0x000e660000000800 */
[----:B------:R-:W-:-:S04]  /*19820*/  FMNMX.FTZ R2, R47, R2, !PT ;  /* 0x000000022f027209 */ /* 0x000fc80007810000 */
[----:B------:R-:W-:-:S04]  /*19830*/  FMNMX.FTZ R2, R45, R2, !PT ;  /* 0x000000022d027209 */ /* 0x000fc80007810000 */
[----:B------:R-:W-:-:S04]  /*19840*/  FMNMX.FTZ R2, R41, R2, !PT ;  /* 0x0000000229027209 */ /* 0x000fc80007810000 */
[----:B------:R-:W-:Y:S01]  /*19850*/  FMNMX.FTZ R2, R40, R2, !PT ;  /* 0x0000000228027209 */ /* 0x000fe20007810000 */
[----:B-1----:R-:W-:-:S04]  /*19860*/  FADD.FTZ R24, R13, R3 ;  /* 0x000000030d187221 */ /* 0x002fc80000010000 */
[----:B------:R-:W1:Y:S02]  /*19870*/  SHFL.BFLY PT, R3, R2, 0x2, 0x1f ;  /* 0x0c401f0002037f89 */ /* 0x000e6400000e0000 */
[----:B-1----:R-:W-:-:S05]  /*19880*/  FMNMX.FTZ R2, R2, R3, !PT ;  /* 0x0000000302027209 */ /* 0x002fca0007810000 */
[----:B------:R-:W1:Y:S01]  /*19890*/  SHFL.BFLY PT, R3, R2, 0x1, 0x1f ;  /* 0x0c201f0002037f89 */ /* 0x000e6200000e0000 */
[----:B------:R3:W-:Y:S01]  /*198a0*/  MUFU.EX2 R23, R16 ;  /* 0x0000001000177308 */ /* 0x0007e20000000800 */
[----:B-1----:R-:W-:-:S04]  /*198b0*/  FMNMX.FTZ R135, R2, R3, !PT ;  /* 0x0000000302877209 */ /* 0x002fc80007810000 */
[----:B------:R-:W-:-:S04]  /*198c0*/  FSETP.NEU.FTZ.AND P0, PT, R135, -INF , PT ;  /* 0xff8000008700780b */ /* 0x000fc80003f1d000 */
[----:B------:R-:W-:-:S05]  /*198d0*/  FSEL R2, R135, RZ, P0 ;  /* 0x000000ff87027208 */ /* 0x000fca0000000000 */
[----:B---3--:R-:W-:Y:S02]  /*198e0*/  FADD.FTZ R16, R36, -R2 ;  /* 0x8000000224107221 */ /* 0x008fe40000010000 */
[----:B------:R-:W-:-:S05]  /*198f0*/  FMUL.FTZ R2, R0, R135 ;  /* 0x0000008700027220 */ /* 0x000fca0000410000 */
[----:B------:R-:W-:Y:S01]  /*19900*/  FSEL R2, R2, RZ, P0 ;  /* 0x000000ff02027208 */ /* 0x000fe20000000000 */
[----:B------:R-:W-:Y:S01]  /*19910*/  MUFU.EX2 R33, R20 ;  /* 0x0000001400217308 */ /* 0x000fe20000000800 */
[----:B------:R-:W-:-:S03]  /*19920*/  FMUL.FTZ R16, R0, R16 ;  /* 0x0000001000107220 */ /* 0x000fc60000410000 */
[----:B------:R-:W-:-:S04]  /*19930*/  FFMA.FTZ R3, R7, R0, -R2 ;  /* 0x0000000007037223 */ /* 0x000fc80000010802 */
[----:B------:R1:W-:Y:S01]  /*19940*/  MUFU.EX2 R20, R14 ;  /* 0x0000000e00147308 */ /* 0x0003e20000000800 */
[----:B------:R-:W-:Y:S01]  /*19950*/  F2FP.BF16.PACK_AB R34, R13, R12 ;  /* 0x0000000c0d22723e */ /* 0x000fe200000010ff */
[----:B------:R-:W-:-:S06]  /*19960*/  FFMA.FTZ R13, R8, R0, -R2 ;  /* 0x00000000080d7223 */ /* 0x000fcc0000010802 */
[----:B------:R-:W-:Y:S01]  /*19970*/  MUFU.EX2 R25, R17 ;  /* 0x0000001100197308 */ /* 0x000fe20000000800 */
[----:B-1----:R-:W-:-:S07]  /*19980*/  FFMA.FTZ R14, R6, R0, -R2 ;  /* 0x00000000060e7223 */ /* 0x002fce0000010802 */
[----:B------:R1:W-:Y:S08]  /*19990*/  MUFU.EX2 R17, R3 ;  /* 0x0000000300117308 */ /* 0x0003f00000000800 */
[----:B------:R-:W2:Y:S08]  /*199a0*/  MUFU.EX2 R165, R16 ;  /* 0x0000001000a57308 */ /* 0x000eb00000000800 */
[----:B------:R-:W-:Y:S08]  /*199b0*/  MUFU.EX2 R14, R14 ;  /* 0x0000000e000e7308 */ /* 0x000ff00000000800 */
[----:B------:R3:W4:Y:S01]  /*199c0*/  MUFU.EX2 R19, R49 ;  /* 0x0000003100137308 */ /* 0x0007220000000800 */
[----:B------:R-:W-:-:S07]  /*199d0*/  FFMA.FTZ R12, R11, R0, -R2 ;  /* 0x000000000b0c7223 */ /* 0x000fce0000010802 */
[----:B------:R-:W-:Y:S01]  /*199e0*/  MUFU.EX2 R27, R18 ;  /* 0x00000012001b7308 */ /* 0x000fe20000000800 */
[-CC-:B-1----:R-:W-:Y:S02]  /*199f0*/  FFMA.FTZ R3, R221, R0.reuse, -R2.reuse ;  /* 0x00000000dd037223 */ /* 0x182fe40000010802 */
[----:B------:R-:W-:-:S05]  /*19a00*/  FFMA.FTZ R31, R219, R0, -R2 ;  /* 0x00000000db1f7223 */ /* 0x000fca0000010802 */
[----:B------:R-:W-:Y:S01]  /*19a10*/  MUFU.EX2 R18, R13 ;  /* 0x0000000d00127308 */ /* 0x000fe20000000800 */
[-CC-:B------:R-:W-:Y:S02]  /*19a20*/  FFMA.FTZ R32, R202, R0.reuse, -R2.reuse ;  /* 0x00000000ca207223 */ /* 0x180fe40000010802 */
[----:B------:R-:W-:-:S05]  /*19a30*/  FFMA.FTZ R36, R194, R0, -R2 ;  /* 0x00000000c2247223 */ /* 0x000fca0000010802 */
[----:B------:R1:W-:Y:S01]  /*19a40*/  MUFU.EX2 R30, R51 ;  /* 0x00000033001e7308 */ /* 0x0003e20000000800 */
[-CC-:B------:R-:W-:Y:S02]  /*19a50*/  FFMA.FTZ R37, R191, R0.reuse, -R2.reuse ;  /* 0x00000000bf257223 */ /* 0x180fe40000010802 */
[----:B---3--:R-:W-:-:S05]  /*19a60*/  FFMA.FTZ R49, R179, R0, -R2 ;  /* 0x00000000b3317223 */ /* 0x008fca0000010802 */
[----:B------:R3:W2:Y:S01]  /*19a70*/  MUFU.EX2 R21, R15 ;  /* 0x0000000f00157308 */ /* 0x0006a20000000800 */
[-CC-:B------:R-:W-:Y:S02]  /*19a80*/  FFMA.FTZ R203, R128, R0.reuse, -R2.reuse ;  /* 0x0000000080cb7223 */ /* 0x180fe40000010802 */
[-CC-:B------:R-:W-:Y:S02]  /*19a90*/  FFMA.FTZ R219, R124, R0.reuse, -R2.reuse ;  /* 0x000000007cdb7223 */ /* 0x180fe40000010802 */
[-CC-:B------:R-:W-:Y:S02]  /*19aa0*/  FFMA.FTZ R220, R121, R0.reuse, -R2.reuse ;  /* 0x0000000079dc7223 */ /* 0x180fe40000010802 */
[-CC-:B------:R-:W-:Y:S01]  /*19ab0*/  FFMA.FTZ R221, R116, R0.reuse, -R2.reuse ;  /* 0x0000000074dd7223 */ /* 0x180fe20000010802 */
[----:B------:R2:W2:Y:S01]  /*19ac0*/  MUFU.EX2 R26, R52 ;  /* 0x00000034001a7308 */ /* 0x0004a20000000800 */
[-CC-:B-1----:R-:W-:Y:S02]  /*19ad0*/  FFMA.FTZ R51, R178, R0.reuse, -R2.reuse ;  /* 0x00000000b2337223 */ /* 0x182fe40000010802 */
[----:B------:R-:W-:-:S02]  /*19ae0*/  FFMA.FTZ R250, R113, R0, -R2 ;  /* 0x0000000071fa7223 */ /* 0x000fc40000010802 */
[-CC-:B------:R-:W-:Y:S02]  /*19af0*/  FFMA.FTZ R223, R108, R0.reuse, -R2.reuse ;  /* 0x000000006cdf7223 */ /* 0x180fe40000010802 */
[-CC-:B------:R-:W-:Y:S01]  /*19b00*/  FFMA.FTZ R214, R105, R0.reuse, -R2.reuse ;  /* 0x0000000069d67223 */ /* 0x180fe20000010802 */
[----:B------:R1:W-:Y:S01]  /*19b10*/  MUFU.EX2 R38, R53 ;  /* 0x0000003500267308 */ /* 0x0003e20000000800 */
[-CC-:B---3--:R-:W-:Y:S02]  /*19b20*/  FFMA.FTZ R15, R251, R0.reuse, -R2.reuse ;  /* 0x00000000fb0f7223 */ /* 0x188fe40000010802 */
[-CC-:B------:R-:W-:Y:S02]  /*19b30*/  FFMA.FTZ R232, R100, R0.reuse, -R2.reuse ;  /* 0x0000000064e87223 */ /* 0x180fe40000010802 */
[-CC-:B------:R-:W-:Y:S02]  /*19b40*/  FFMA.FTZ R206, R86, R0.reuse, -R2.reuse ;  /* 0x0000000056ce7223 */ /* 0x180fe40000010802 */
[----:B------:R-:W-:-:S02]  /*19b50*/  FFMA.FTZ R230, R84, R0, -R2 ;  /* 0x0000000054e67223 */ /* 0x000fc40000010802 */
[-CC-:B--2---:R-:W-:Y:S02]  /*19b60*/  FFMA.FTZ R52, R176, R0.reuse, -R2.reuse ;  /* 0x00000000b0347223 */ /* 0x184fe40000010802 */
[-CC-:B------:R-:W-:Y:S02]  /*19b70*/  FFMA.FTZ R11, R76, R0.reuse, -R2.reuse ;  /* 0x000000004c0b7223 */ /* 0x180fe40000010802 */
[-CC-:B------:R-:W-:Y:S02]  /*19b80*/  FFMA.FTZ R8, R73, R0.reuse, -R2.reuse ;  /* 0x0000000049087223 */ /* 0x180fe40000010802 */
[-CC-:B------:R-:W-:Y:S02]  /*19b90*/  FFMA.FTZ R134, R62, R0.reuse, -R2.reuse ;  /* 0x000000003e867223 */ /* 0x180fe40000010802 */
[-CC-:B-1----:R-:W-:Y:S02]  /*19ba0*/  FFMA.FTZ R53, R130, R0.reuse, -R2.reuse ;  /* 0x0000000082357223 */ /* 0x182fe40000010802 */
[----:B------:R-:W-:-:S02]  /*19bb0*/  FFMA.FTZ R209, R60, R0, -R2 ;  /* 0x000000003cd17223 */ /* 0x000fc40000010802 */
[-CC-:B------:R-:W-:Y:S02]  /*19bc0*/  FFMA.FTZ R185, R47, R0.reuse, -R2.reuse ;  /* 0x000000002fb97223 */ /* 0x180fe40000010802 */
[-CC-:B------:R-:W-:Y:S02]  /*19bd0*/  FFMA.FTZ R233, R45, R0.reuse, -R2.reuse ;  /* 0x000000002de97223 */ /* 0x180fe40000010802 */
[-CC-:B------:R-:W-:Y:S02]  /*19be0*/  FFMA.FTZ R6, R41, R0.reuse, -R2.reuse ;  /* 0x0000000029067223 */ /* 0x180fe40000010802 */
[----:B------:R-:W-:Y:S02]  /*19bf0*/  FFMA.FTZ R7, R40, R0, -R2 ;  /* 0x0000000028077223 */ /* 0x000fe40000010802 */
[----:B------:R-:W-:Y:S01]  /*19c00*/  FFMA.FTZ R0, R236, R165, R17 ;  /* 0x000000a5ec007223 */ /* 0x000fe20000010011 */
[----:B------:R1:W2:Y:S01]  /*19c10*/  MUFU.EX2 R16, R12 ;  /* 0x0000000c00107308 */ /* 0x0002a20000000800 */
[C---:B----4-:R-:W-:Y:S01]  /*19c20*/  FADD.FTZ R13, R19.reuse, R55 ;  /* 0x00000037130d7221 */ /* 0x050fe20000010000 */
[C---:B------:R-:W-:Y:S01]  /*19c30*/  F2FP.BF16.PACK_AB R2, R14.reuse, R17 ;  /* 0x000000110e02723e */ /* 0x040fe200000010ff */
[----:B-1----:R-:W-:Y:S01]  /*19c40*/  FADD.FTZ R12, R14, R0 ;  /* 0x000000000e0c7221 */ /* 0x002fe20000010000 */
[----:B------:R-:W-:-:S04]  /*19c50*/  F2FP.BF16.PACK_AB R0, R19, R81 ;  /* 0x000000511300723e */ /* 0x000fc800000010ff */
[----:B------:R1:W-:Y:S01]  /*19c60*/  MUFU.EX2 R14, R3 ;  /* 0x00000003000e7308 */ /* 0x0003e20000000800 */
[C---:B------:R-:W-:Y:S02]  /*19c70*/  PRMT R207, R0.reuse, 0x7610, R207 ;  /* 0x0000761000cf7816 */ /* 0x040fe400000000cf */
[----:B------:R-:W-:Y:S01]  /*19c80*/  PRMT R136, R0, 0x7632, R136 ;  /* 0x0000763200887816 */ /* 0x000fe20000000088 */
[----:B------:R-:W-:-:S04]  /*19c90*/  FADD.FTZ R0, R21, R24 ;  /* 0x0000001815007221 */ /* 0x000fc80000010000 */
[----:B------:R-:W-:Y:S01]  /*19ca0*/  MUFU.EX2 R22, R22 ;  /* 0x0000001600167308 */ /* 0x000fe20000000800 */
[----:B------:R-:W-:Y:S02]  /*19cb0*/  FADD.FTZ R0, R20, R0 ;  /* 0x0000000014007221 */ /* 0x000fe40000010000 */
[----:B-1----:R-:W-:Y:S02]  /*19cc0*/  FADD.FTZ R3, R18, R12 ;  /* 0x0000000c12037221 */ /* 0x002fe40000010000 */
[----:B------:R-:W-:-:S03]  /*19cd0*/  FADD.FTZ R12, R30, R13 ;  /* 0x0000000d1e0c7221 */ /* 0x000fc60000010000 */
[----:B------:R-:W1:Y:S01]  /*19ce0*/  MUFU.EX2 R13, R61 ;  /* 0x0000003d000d7308 */ /* 0x000e620000000800 */
[----:B------:R-:W-:Y:S02]  /*19cf0*/  FADD.FTZ R0, R25, R0 ;  /* 0x0000000019007221 */ /* 0x000fe40000010000 */
[----:B------:R-:W-:Y:S01]  /*19d00*/  FADD.FTZ R12, R26, R12 ;  /* 0x0000000c1a0c7221 */ /* 0x000fe20000010000 */
[----:B--2---:R-:W-:-:S04]  /*19d10*/  F2FP.BF16.PACK_AB R55, R16, R18 ;  /* 0x000000121037723e */ /* 0x004fc800000010ff */
[----:B------:R-:W2:Y:S01]  /*19d20*/  MUFU.EX2 R35, R29 ;  /* 0x0000001d00237308 */ /* 0x000ea20000000800 */
[----:B------:R-:W-:Y:S01]  /*19d30*/  FADD.FTZ R18, R27, R0 ;  /* 0x000000001b127221 */ /* 0x000fe20000010000 */
[----:B------:R-:W-:Y:S01]  /*19d40*/  PRMT R149, R2, 0x7610, R149 ;  /* 0x0000761002957816 */ /* 0x000fe20000000095 */
[----:B------:R-:W-:Y:S01]  /*19d50*/  FADD.FTZ R0, R38, R12 ;  /* 0x0000000c26007221 */ /* 0x000fe20000010000 */
[----:B------:R-:W-:Y:S01]  /*19d60*/  PRMT R140, R2, 0x7632, R140 ;  /* 0x00007632028c7816 */ /* 0x000fe2000000008c */
[----:B------:R-:W-:-:S03]  /*19d70*/  FADD.FTZ R2, R23, R74 ;  /* 0x0000004a17027221 */ /* 0x000fc60000010000 */
[----:B------:R-:W3:Y:S01]  /*19d80*/  MUFU.EX2 R15, R15 ;  /* 0x0000000f000f7308 */ /* 0x000ee20000000800 */
[----:B------:R-:W-:Y:S01]  /*19d90*/  F2FP.BF16.PACK_AB R27, R27, R25 ;  /* 0x000000191b1b723e */ /* 0x000fe200000010ff */
[----:B-1----:R-:W-:Y:S02]  /*19da0*/  FADD.FTZ R25, R13, R0 ;  /* 0x000000000d197221 */ /* 0x002fe40000010000 */
[----:B------:R-:W-:Y:S02]  /*19db0*/  IMAD.SHL.U32 R0, R237, 0x4, RZ ;  /* 0x00000004ed007824 */ /* 0x000fe400078e00ff */
[----:B------:R-:W-:Y:S02]  /*19dc0*/  FADD.FTZ R2, R22, R2 ;  /* 0x0000000216027221 */ /* 0x000fe40000010000 */
[----:B------:R-:W-:Y:S01]  /*19dd0*/  FADD.FTZ R3, R16, R3 ;  /* 0x0000000310037221 */ /* 0x000fe20000010000 */
[----:B------:R-:W-:Y:S01]  /*19de0*/  LOP3.LUT R0, R171, R201, R0, 0x96, !PT ;  /* 0x000000c9ab007212 */ /* 0x000fe200078e9600 */
[----:B--2---:R-:W-:-:S02]  /*19df0*/  FADD.FTZ R2, R35, R2 ;  /* 0x0000000223027221 */ /* 0x004fc40000010000 */
[----:B------:R-:W-:Y:S02]  /*19e00*/  IMAD.MOV.U32 R241, RZ, RZ, R83 ;  /* 0x000000fffff17224 */ /* 0x000fe400078e0053 */
[----:B------:R-:W-:Y:S02]  /*19e10*/  FADD.FTZ R19, R33, R2 ;  /* 0x0000000221137221 */ /* 0x000fe40000010000 */
[----:B------:R-:W-:Y:S02]  /*19e20*/  IMAD.MOV.U32 R205, RZ, RZ, R82 ;  /* 0x000000ffffcd7224 */ /* 0x000fe400078e0052 */
[----:B---3--:R-:W-:Y:S02]  /*19e30*/  FADD.FTZ R2, R15, R3 ;  /* 0x000000030f027221 */ /* 0x008fe40000010000 */
[----:B------:R-:W-:Y:S01]  /*19e40*/  IMAD.WIDE.U32 R82, R0, -0x326172a9, RZ ;  /* 0xcd9e8d5700527825 */ /* 0x000fe200078e00ff */
[----:B------:R-:W-:-:S03]  /*19e50*/  F2FP.BF16.PACK_AB R28, R20, R21 ;  /* 0x00000015141c723e */ /* 0x000fc600000010ff */
[----:B------:R-:W-:Y:S01]  /*19e60*/  FADD.FTZ R21, R14, R2 ;  /* 0x000000020e157221 */ /* 0x000fe20000010000 */
[----:B------:R-:W-:Y:S02]  /*19e70*/  LOP3.LUT R2, R83, R240, R228, 0x96, !PT ;  /* 0x000000f053027212 */ /* 0x000fe400078e96e4 */
[----:B------:R-:W-:Y:S02]  /*19e80*/  LOP3.LUT R0, R103, R239, R82, 0x96, !PT ;  /* 0x000000ef67007212 */ /* 0x000fe400078e9652 */
[----:B------:R-:W-:Y:S01]  /*19e90*/  F2FP.BF16.PACK_AB R16, R13, R38 ;  /* 0x000000260d10723e */ /* 0x000fe200000010ff */
[----:B------:R-:W-:-:S04]  /*19ea0*/  IMAD.WIDE.U32 R154, R2, -0x2daee0ad, RZ ;  /* 0xd2511f53029a7825 */ /* 0x000fc800078e00ff */
[----:B------:R-:W-:Y:S01]  /*19eb0*/  IMAD.WIDE.U32 R12, R0, -0x2daee0ad, RZ ;  /* 0xd2511f53000c7825 */ /* 0x000fe200078e00ff */
[----:B------:R-:W-:-:S04]  /*19ec0*/  LOP3.LUT R2, R155, R242, R174, 0x96, !PT ;  /* 0x000000f29b027212 */ /* 0x000fc800078e96ae */
[----:B------:R-:W-:Y:S01]  /*19ed0*/  LOP3.LUT R0, R13, R245, R154, 0x96, !PT ;  /* 0x000000f50d007212 */ /* 0x000fe200078e969a */
[----:B------:R-:W-:Y:S01]  /*19ee0*/  IMAD.WIDE.U32 R2, R2, -0x326172a9, RZ ;  /* 0xcd9e8d5702027825 */ /* 0x000fe200078e00ff */
[----:B------:R-:W-:-:S03]  /*19ef0*/  F2FP.BF16.PACK_AB R61, R14, R15 ;  /* 0x0000000f0e3d723e */ /* 0x000fc600000010ff */
[----:B------:R-:W-:Y:S01]  /*19f00*/  IMAD.WIDE.U32 R14, R0, -0x326172a9, RZ ;  /* 0xcd9e8d57000e7825 */ /* 0x000fe200078e00ff */
[----:B------:R-:W-:Y:S02]  /*19f10*/  F2FP.BF16.PACK_AB R17, R26, R30 ;  /* 0x0000001e1a11723e */ /* 0x000fe400000010ff */
[----:B------:R-:W-:Y:S02]  /*19f20*/  LOP3.LUT R3, R3, R238, R102, 0x96, !PT ;  /* 0x000000ee03037212 */ /* 0x000fe400078e9666 */
[----:B------:R-:W-:Y:S02]  /*19f30*/  LOP3.LUT R13, R15, R248, R2, 0x96, !PT ;  /* 0x000000f80f0d7212 */ /* 0x000fe400078e9602 */
[----:B------:R-:W-:Y:S01]  /*19f40*/  PRMT R153, R17, 0x7632, R153 ;  /* 0x0000763211997816 */ /* 0x000fe20000000099 */
[----:B------:R-:W-:Y:S01]  /*19f50*/  IMAD.WIDE.U32 R2, R3, -0x2daee0ad, RZ ;  /* 0xd2511f5303027825 */ /* 0x000fe200078e00ff */
[----:B------:R-:W-:Y:S02]  /*19f60*/  PRMT R141, R17, 0x7610, R141 ;  /* 0x00007610118d7816 */ /* 0x000fe4000000008d */
[----:B------:R-:W-:-:S02]  /*19f70*/  PRMT R4, R16, 0x7610, R4 ;  /* 0x0000761010047816 */ /* 0x000fc40000000004 */
[----:B------:R-:W-:Y:S01]  /*19f80*/  PRMT R5, R16, 0x7632, R5 ;  /* 0x0000763210057816 */ /* 0x000fe20000000005 */
        /* <DEDUP_REMOVED lines=14> */
[----:B------:R-:W-:Y:S02]  /*1a070*/  F2FP.BF16.PACK_AB R29, R22, R23 ;  /* 0x00000017161d723e */ /* 0x000fe400000010ff */
[----:B------:R-:W-:Y:S01]  /*1a080*/  ISETP.GE.U32.AND P0, PT, R217, R0, PT ;  /* 0x00000000d900720c */ /* 0x000fe20003f06070 */
[----:B------:R-:W1:Y:S01]  /*1a090*/  MUFU.EX2 R23, R39 ;  /* 0x0000002700177308 */ /* 0x000e620000000800 */
[----:B------:R-:W-:-:S02]  /*1a0a0*/  LOP3.LUT R0, R2, 0xff, RZ, 0xc0, !PT ;  /* 0x000000ff02007812 */ /* 0x000fc400078ec0ff */
[----:B------:R-:W-:Y:S02]  /*1a0b0*/  LOP3.LUT R15, R13, R246, R14, 0x96, !PT ;  /* 0x000000f60d0f7212 */ /* 0x000fe400078e960e */
[----:B------:R-:W-:Y:S02]  /*1a0c0*/  ISETP.GE.U32.AND P2, PT, R217, R0, PT ;  /* 0x00000000d900720c */ /* 0x000fe40003f46070 */
[--C-:B------:R-:W-:Y:S01]  /*1a0d0*/  SHF.R.U32.HI R0, RZ, 0x10, R2.reuse ;  /* 0x00000010ff007819 */ /* 0x100fe20000011602 */
[----:B------:R-:W2:Y:S01]  /*1a0e0*/  MUFU.EX2 R30, R56 ;  /* 0x00000038001e7308 */ /* 0x000ea20000000800 */
[----:B------:R-:W-:Y:S02]  /*1a0f0*/  LOP3.LUT R14, R2, 0xffff, RZ, 0xc0, !PT ;  /* 0x0000ffff020e7812 */ /* 0x000fe400078ec0ff */
[----:B------:R-:W-:-:S05]  /*1a100*/  SHF.R.U32.HI R2, RZ, 0x18, R2 ;  /* 0x00000018ff027819 */ /* 0x000fca0000011602 */
[----:B------:R-:W3:Y:S01]  /*1a110*/  MUFU.EX2 R22, R43 ;  /* 0x0000002b00167308 */ /* 0x000ee20000000800 */
[----:B------:R-:W-:Y:S01]  /*1a120*/  ISETP.GE.U32.AND P1, PT, R217, R2, PT ;  /* 0x00000002d900720c */ /* 0x000fe20003f26070 */
[----:B------:R-:W-:Y:S01]  /*1a130*/  IMAD.WIDE.U32 R2, R15, -0x2daee0ad, RZ ;  /* 0xd2511f530f027825 */ /* 0x000fe200078e00ff */
[----:B------:R-:W-:Y:S02]  /*1a140*/  LOP3.LUT R12, R12, 0xff, RZ, 0xc0, !PT ;  /* 0x000000ff0c0c7812 */ /* 0x000fe400078ec0ff */
[----:B------:R-:W-:Y:S02]  /*1a150*/  LOP3.LUT R0, R0, 0xff, RZ, 0xc0, !PT ;  /* 0x000000ff00007812 */ /* 0x000fe400078ec0ff */
[----:B------:R-:W-:Y:S02]  /*1a160*/  ISETP.GE.U32.AND P5, PT, R217, R12, PT ;  /* 0x0000000cd900720c */ /* 0x000fe40003fa6070 */
[C---:B------:R-:W-:Y:S02]  /*1a170*/  LOP3.LUT R13, R2.reuse, 0xff, RZ, 0xc0, !PT ;  /* 0x000000ff020d7812 */ /* 0x040fe400078ec0ff */
[----:B------:R-:W-:-:S02]  /*1a180*/  LOP3.LUT R17, R2, 0xffff, RZ, 0xc0, !PT ;  /* 0x0000ffff02117812 */ /* 0x000fc400078ec0ff */
[--C-:B------:R-:W-:Y:S02]  /*1a190*/  SHF.R.U32.HI R15, RZ, 0x10, R2.reuse ;  /* 0x00000010ff0f7819 */ /* 0x100fe40000011602 */
[----:B------:R-:W-:Y:S01]  /*1a1a0*/  SHF.R.U32.HI R12, RZ, 0x18, R2 ;  /* 0x00000018ff0c7819 */ /* 0x000fe20000011602 */
[----:B-1----:R-:W-:Y:S01]  /*1a1b0*/  FADD.FTZ R2, R23, R18 ;  /* 0x0000001217027221 */ /* 0x002fe20000010000 */
[----:B------:R-:W-:Y:S02]  /*1a1c0*/  ISETP.GE.U32.AND P6, PT, R217, R0, PT ;  /* 0x00000000d900720c */ /* 0x000fe40003fc6070 */
[----:B------:R-:W-:Y:S01]  /*1a1d0*/  LOP3.LUT R0, R3, R243, R16, 0x96, !PT ;  /* 0x000000f303007212 */ /* 0x000fe200078e9610 */
[----:B--2---:R-:W-:Y:S01]  /*1a1e0*/  FADD.FTZ R3, R30, R19 ;  /* 0x000000131e037221 */ /* 0x004fe20000010000 */
[----:B------:R-:W-:Y:S01]  /*1a1f0*/  PRMT R156, R50, 0x7610, R156 ;  /* 0x00007610329c7816 */ /* 0x000fe2000000009c */
[----:B---3--:R-:W-:Y:S01]  /*1a200*/  FADD.FTZ R19, R22, R2 ;  /* 0x0000000216137221 */ /* 0x008fe20000010000 */
[----:B------:R-:W-:-:S02]  /*1a210*/  SHF.R.U32.HI R2, RZ, 0x8, R14 ;  /* 0x00000008ff027819 */ /* 0x000fc4000001160e */
[----:B------:R-:W-:Y:S01]  /*1a220*/  PRMT R87, R50, 0x7632, R87 ;  /* 0x0000763232577816 */ /* 0x000fe20000000057 */
[----:B------:R-:W-:Y:S01]  /*1a230*/  @!P4 HFMA2.BF16_V2 R47, -RZ.H0_H0, RZ.H0_H0, -R156.H0_H0 ;  /* 0x200000ffff2fc231 */ /* 0x000fe2000034099c */
[----:B------:R-:W-:Y:S02]  /*1a240*/  LOP3.LUT R2, R2, 0xffff, RZ, 0xc0, !PT ;  /* 0x0000ffff02027812 */ /* 0x000fe400078ec0ff */
[----:B------:R-:W-:Y:S02]  /*1a250*/  PRMT R235, R156, 0x5410, R87 ;  /* 0x000054109ceb7816 */ /* 0x000fe40000000057 */
[----:B------:R-:W-:Y:S02]  /*1a260*/  PRMT R85, R34, 0x7610, R85 ;  /* 0x0000761022557816 */ /* 0x000fe40000000055 */
[----:B------:R-:W-:Y:S02]  /*1a270*/  @!P4 PRMT R156, R47, 0x5410, RZ ;  /* 0x000054102f9cc816 */ /* 0x000fe400000000ff */
[----:B------:R-:W-:-:S02]  /*1a280*/  ISETP.GE.U32.AND P4, PT, R217, R2, PT ;  /* 0x00000002d900720c */ /* 0x000fc40003f86070 */
[----:B------:R-:W-:Y:S01]  /*1a290*/  SHF.R.U32.HI R2, RZ, 0x10, R0 ;  /* 0x00000010ff027819 */ /* 0x000fe20000011600 */
[----:B------:R-:W-:Y:S01]  /*1a2a0*/  @!P3 HFMA2.BF16_V2 R42, -RZ.H0_H0, RZ.H0_H0, -R87.H0_H0 ;  /* 0x200000ffff2ab231 */ /* 0x000fe20000340957 */
[----:B------:R-:W-:Y:S01]  /*1a2b0*/  PRMT R86, R34, 0x7632, R86 ;  /* 0x0000763222567816 */ /* 0x000fe20000000056 */
[----:B------:R-:W-:Y:S01]  /*1a2c0*/  @!P5 HFMA2.BF16_V2 R41, -RZ.H0_H0, RZ.H0_H0, -R85.H0_H0 ;  /* 0x200000ffff29d231 */ /* 0x000fe20000340955 */
[----:B------:R-:W-:Y:S02]  /*1a2d0*/  PRMT R84, R29, 0x7610, R84 ;  /* 0x000076101d547816 */ /* 0x000fe40000000054 */
[----:B------:R-:W-:Y:S01]  /*1a2e0*/  LOP3.LUT R2, R2, 0xff, RZ, 0xc0, !PT ;  /* 0x000000ff02027812 */ /* 0x000fe200078ec0ff */
[----:B------:R-:W1:Y:S01]  /*1a2f0*/  MUFU.EX2 R24, R58 ;  /* 0x0000003a00187308 */ /* 0x000e620000000800 */
[----:B------:R-:W-:Y:S01]  /*1a300*/  PRMT R236, R85, 0x5410, R86 ;  /* 0x0000541055ec7816 */ /* 0x000fe20000000056 */
[----:B------:R-:W-:Y:S01]  /*1a310*/  @!P2 HFMA2.BF16_V2 R45, -RZ.H0_H0, RZ.H0_H0, -R84.H0_H0 ;  /* 0x200000ffff2da231 */ /* 0x000fe20000340954 */
[----:B------:R-:W-:-:S02]  /*1a320*/  F2FP.BF16.PACK_AB R16, R22, R23 ;  /* 0x000000171610723e */ /* 0x000fc400000010ff */
[----:B------:R-:W-:Y:S02]  /*1a330*/  @!P3 PRMT R87, R42, 0x5410, RZ ;  /* 0x000054102a57b816 */ /* 0x000fe400000000ff */
[----:B------:R-:W-:Y:S01]  /*1a340*/  @!P5 PRMT R85, R41, 0x5410, RZ ;  /* 0x000054102955d816 */ /* 0x000fe200000000ff */
[----:B------:R-:W2:Y:S01]  /*1a350*/  MUFU.EX2 R22, R31 ;  /* 0x0000001f00167308 */ /* 0x000ea20000000800 */
[----:B------:R-:W-:Y:S02]  /*1a360*/  PRMT R81, R29, 0x7632, R81 ;  /* 0x000076321d517816 */ /* 0x000fe40000000051 */
[C---:B------:R-:W-:Y:S02]  /*1a370*/  ISETP.GE.U32.AND P3, PT, R217.reuse, R13, PT ;  /* 0x0000000dd900720c */ /* 0x040fe40003f66070 */
[----:B------:R-:W-:Y:S01]  /*1a380*/  ISETP.GE.U32.AND P5, PT, R217, R2, PT ;  /* 0x00000002d900720c */ /* 0x000fe20003fa6070 */
[----:B------:R-:W-:Y:S01]  /*1a390*/  IMAD.MOV.U32 R42, RZ, RZ, R134 ;  /* 0x000000ffff2a7224 */ /* 0x000fe200078e0086 */
[----:B------:R-:W-:Y:S01]  /*1a3a0*/  LOP3.LUT R2, R0, 0xff, RZ, 0xc0, !PT ;  /* 0x000000ff00027812 */ /* 0x000fe200078ec0ff */
[----:B------:R-:W3:Y:S01]  /*1a3b0*/  MUFU.EX2 R13, R32 ;  /* 0x00000020000d7308 */ /* 0x000ee20000000800 */
[----:B------:R-:W-:-:S02]  /*1a3c0*/  PRMT R134, R84, 0x5410, R81 ;  /* 0x0000541054867816 */ /* 0x000fc40000000051 */
[----:B------:R-:W-:Y:S02]  /*1a3d0*/  @!P2 PRMT R84, R45, 0x5410, RZ ;  /* 0x000054102d54a816 */ /* 0x000fe400000000ff */
[----:B------:R-:W-:Y:S02]  /*1a3e0*/  ISETP.GE.U32.AND P2, PT, R217, R2, PT ;  /* 0x00000002d900720c */ /* 0x000fe40003f46070 */
[----:B------:R-:W-:Y:S01]  /*1a3f0*/  SHF.R.U32.HI R2, RZ, 0x18, R0 ;  /* 0x00000018ff027819 */ /* 0x000fe20000011600 */
[----:B------:R4:W2:Y:S01]  /*1a400*/  MUFU.EX2 R23, R80 ;  /* 0x0000005000177308 */ /* 0x0008a20000000800 */
[----:B------:R-:W-:Y:S01]  /*1a410*/  LOP3.LUT R0, R0, 0xffff, RZ, 0xc0, !PT ;  /* 0x0000ffff00007812 */ /* 0x000fe200078ec0ff */
[----:B------:R-:W-:Y:S01]  /*1a420*/  @!P0 HFMA2.BF16_V2 R40, -RZ.H0_H0, RZ.H0_H0, -R86.H0_H0 ;  /* 0x200000ffff288231 */ /* 0x000fe20000340956 */
[----:B------:R-:W-:Y:S02]  /*1a430*/  F2FP.BF16.PACK_AB R26, R33, R35 ;  /* 0x00000023211a723e */ /* 0x000fe400000010ff */
[----:B------:R-:W-:-:S02]  /*1a440*/  SHF.R.U32.HI R0, RZ, 0x8, R0 ;  /* 0x00000008ff007819 */ /* 0x000fc40000011600 */
[----:B------:R-:W-:Y:S01]  /*1a450*/  PRMT R157, R28, 0x7632, R157 ;  /* 0x000076321c9d7816 */ /* 0x000fe2000000009d */
[----:B-1----:R-:W-:Y:S01]  /*1a460*/  FADD.FTZ R20, R24, R3 ;  /* 0x0000000318147221 */ /* 0x002fe20000010000 */
[----:B------:R-:W-:Y:S02]  /*1a470*/  @!P0 PRMT R86, R40, 0x5410, RZ ;  /* 0x0000541028568816 */ /* 0x000fe400000000ff */
[----:B----4-:R-:W-:Y:S01]  /*1a480*/  PRMT R80, R28, 0x7610, R80 ;  /* 0x000076101c507816 */ /* 0x010fe20000000050 */
[----:B--2---:R-:W-:Y:S01]  /*1a490*/  FADD.FTZ R3, R22, R21 ;  /* 0x0000001516037221 */ /* 0x004fe20000010000 */
[----:B------:R-:W-:-:S03]  /*1a4a0*/  LOP3.LUT R0, R0, 0xffff, RZ, 0xc0, !PT ;  /* 0x0000ffff00007812 */ /* 0x000fc600078ec0ff */
[----:B------:R-:W-:Y:S01]  /*1a4b0*/  @!P6 HFMA2.BF16_V2 R59, -RZ.H0_H0, RZ.H0_H0, -R80.H0_H0 ;  /* 0x200000ffff3be231 */ /* 0x000fe20000340950 */
[----:B------:R-:W-:Y:S02]  /*1a4c0*/  F2FP.BF16.PACK_AB R18, R24, R30 ;  /* 0x0000001e1812723e */ /* 0x000fe400000010ff */
[----:B------:R-:W-:Y:S01]  /*1a4d0*/  ISETP.GE.U32.AND P0, PT, R217, R12, PT ;  /* 0x0000000cd900720c */ /* 0x000fe20003f06070 */
[----:B------:R-:W-:Y:S01]  /*1a4e0*/  MUFU.EX2 R24, R70 ;  /* 0x0000004600187308 */ /* 0x000fe20000000800 */
[----:B---3--:R-:W-:Y:S02]  /*1a4f0*/  F2FP.BF16.PACK_AB R47, R13, R22 ;  /* 0x000000160d2f723e */ /* 0x008fe400000010ff */
[----:B------:R-:W-:Y:S02]  /*1a500*/  PRMT R234, R80, 0x5410, R157 ;  /* 0x0000541050ea7816 */ /* 0x000fe4000000009d */
[----:B------:R-:W-:Y:S02]  /*1a510*/  PRMT R151, R26, 0x7610, R151 ;  /* 0x000076101a977816 */ /* 0x000fe40000000097 */
[----:B------:R-:W-:Y:S01]  /*1a520*/  @!P6 PRMT R80, R59, 0x5410, RZ ;  /* 0x000054103b50e816 */ /* 0x000fe200000000ff */
[----:B------:R-:W1:Y:S01]  /*1a530*/  MUFU.EX2 R12, R118 ;  /* 0x00000076000c7308 */ /* 0x000e620000000800 */
[----:B------:R-:W-:Y:S01]  /*1a540*/  ISETP.GE.U32.AND P6, PT, R217, R0, PT ;  /* 0x00000000d900720c */ /* 0x000fe20003fc6070 */
[----:B------:R-:W-:Y:S01]  /*1a550*/  FADD.FTZ R14, R13, R3 ;  /* 0x000000030d0e7221 */ /* 0x000fe20000010000 */
[----:B------:R-:W-:Y:S01]  /*1a560*/  SHF.R.U32.HI R0, RZ, 0x8, R17 ;  /* 0x00000008ff007819 */ /* 0x000fe20000011611 */
[----:B------:R-:W-:-:S04]  /*1a570*/  @!P4 HFMA2.BF16_V2 R48, -RZ.H0_H0, RZ.H0_H0, -R81.H0_H0 ;  /* 0x200000ffff30c231 */ /* 0x000fc80000340951 */
[----:B------:R-:W2:Y:S01]  /*1a580*/  MUFU.EX2 R22, R44 ;  /* 0x0000002c00167308 */ /* 0x000ea20000000800 */
[----:B------:R-:W-:Y:S01]  /*1a590*/  @!P2 HFMA2.BF16_V2 R60, -RZ.H0_H0, RZ.H0_H0, -R151.H0_H0 ;  /* 0x200000ffff3ca231 */ /* 0x000fe20000340997 */
[----:B------:R-:W-:Y:S02]  /*1a5a0*/  PRMT R150, R26, 0x7632, R150 ;  /* 0x000076321a967816 */ /* 0x000fe40000000096 */
[----:B------:R-:W-:-:S04]  /*1a5b0*/  LOP3.LUT R0, R0, 0xffff, RZ, 0xc0, !PT ;  /* 0x0000ffff00007812 */ /* 0x000fc800078ec0ff */
[----:B------:R-:W3:Y:S01]  /*1a5c0*/  MUFU.EX2 R13, R71 ;  /* 0x00000047000d7308 */ /* 0x000ee20000000800 */
[----:B------:R-:W-:Y:S01]  /*1a5d0*/  @!P4 PRMT R81, R48, 0x5410, RZ ;  /* 0x000054103051c816 */ /* 0x000fe200000000ff */
[----:B------:R-:W-:Y:S01]  /*1a5e0*/  @!P1 HFMA2.BF16_V2 R54, -RZ.H0_H0, RZ.H0_H0, -R157.H0_H0 ;  /* 0x200000ffff369231 */ /* 0x000fe2000034099d */
[----:B------:R-:W-:-:S05]  /*1a5f0*/  PRMT R227, R151, 0x5410, R150 ;  /* 0x0000541097e37816 */ /* 0x000fca0000000096 */
[----:B------:R-:W4:Y:S01]  /*1a600*/  MUFU.EX2 R21, R46 ;  /* 0x0000002e00157308 */ /* 0x000f220000000800 */
[----:B------:R-:W-:Y:S02]  /*1a610*/  ISETP.GE.U32.AND P4, PT, R217, R2, PT ;  /* 0x00000002d900720c */ /* 0x000fe40003f86070 */
[----:B------:R-:W-:-:S05]  /*1a620*/  @!P2 PRMT R151, R60, 0x5410, RZ ;  /* 0x000054103c97a816 */ /* 0x000fca00000000ff */
[----:B------:R-:W1:Y:S01]  /*1a630*/  MUFU.EX2 R31, R119 ;  /* 0x00000077001f7308 */ /* 0x000e620000000800 */
[----:B------:R-:W-:Y:S02]  /*1a640*/  LOP3.LUT R2, R15, 0xff, RZ, 0xc0, !PT ;  /* 0x000000ff0f027812 */ /* 0x000fe400078ec0ff */
[----:B------:R-:W-:Y:S01]  /*1a650*/  ISETP.GE.U32.AND P2, PT, R217, R0, PT ;  /* 0x00000000d900720c */ /* 0x000fe20003f46070 */
[----:B------:R-:W-:-:S04]  /*1a660*/  FADD.FTZ R0, R23, R25 ;  /* 0x0000001917007221 */ /* 0x000fc80000010000 */
[----:B------:R-:W2:Y:S01]  /*1a670*/  MUFU.EX2 R28, R112 ;  /* 0x00000070001c7308 */ /* 0x000ea20000000800 */
[----:B------:R-:W-:Y:S02]  /*1a680*/  @!P1 PRMT R157, R54, 0x5410, RZ ;  /* 0x00005410369d9816 */ /* 0x000fe400000000ff */
[C---:B------:R-:W-:Y:S02]  /*1a690*/  PRMT R143, R16.reuse, 0x7610, R143 ;  /* 0x00007610108f7816 */ /* 0x040fe4000000008f */
[----:B------:R-:W-:-:S03]  /*1a6a0*/  PRMT R142, R16, 0x7632, R142 ;  /* 0x00007632108e7816 */ /* 0x000fc6000000008e */
[----:B------:R-:W4:Y:S01]  /*1a6b0*/  MUFU.EX2 R26, R72 ;  /* 0x00000048001a7308 */ /* 0x000f220000000800 */
[----:B------:R-:W-:Y:S01]  /*1a6c0*/  ISETP.GE.U32.AND P1, PT, R217, R2, PT ;  /* 0x00000002d900720c */ /* 0x000fe20003f26070 */
[----:B-1----:R-:W-:Y:S02]  /*1a6d0*/  FADD.FTZ R3, R12, R0 ;  /* 0x000000000c037221 */ /* 0x002fe40000010000 */
[----:B------:R-:W-:-:S04]  /*1a6e0*/  FADD.FTZ R2, R24, R20 ;  /* 0x0000001418027221 */ /* 0x000fc80000010000 */
[----:B------:R-:W1:Y:S01]  /*1a6f0*/  MUFU.EX2 R17, R36 ;  /* 0x0000002400117308 */ /* 0x000e620000000800 */
[----:B--2---:R-:W-:Y:S01]  /*1a700*/  FADD.FTZ R0, R22, R19 ;  /* 0x0000001316007221 */ /* 0x004fe20000010000 */
[----:B------:R-:W-:Y:S01]  /*1a710*/  F2FP.BF16.PACK_AB R39, R12, R23 ;  /* 0x000000170c27723e */ /* 0x000fe200000010ff */
[----:B---3--:R-:W-:-:S05]  /*1a720*/  FADD.FTZ R12, R13, R2 ;  /* 0x000000020d0c7221 */ /* 0x008fca0000010000 */
[----:B------:R-:W2:Y:S01]  /*1a730*/  MUFU.EX2 R16, R78 ;  /* 0x0000004e00107308 */ /* 0x000ea20000000800 */
[----:B------:R-:W-:Y:S01]  /*1a740*/  F2FP.BF16.PACK_AB R24, R13, R24 ;  /* 0x000000180d18723e */ /* 0x000fe200000010ff */
[----:B----4-:R-:W-:Y:S02]  /*1a750*/  FADD.FTZ R13, R21, R0 ;  /* 0x00000000150d7221 */ /* 0x010fe40000010000 */
[----:B------:R-:W-:-:S04]  /*1a760*/  FADD.FTZ R0, R31, R3 ;  /* 0x000000031f007221 */ /* 0x000fc80000010000 */
[----:B------:R-:W-:Y:S01]  /*1a770*/  FADD.FTZ R29, R28, R0 ;  /* 0x000000001c1d7221 */ /* 0x000fe20000010000 */
[----:B------:R-:W3:Y:S01]  /*1a780*/  MUFU.EX2 R15, R37 ;  /* 0x00000025000f7308 */ /* 0x000ee20000000800 */
[----:B------:R-:W-:Y:S02]  /*1a790*/  FADD.FTZ R0, R26, R12 ;  /* 0x0000000c1a007221 */ /* 0x000fe40000010000 */
[----:B-1----:R-:W-:-:S05]  /*1a7a0*/  FADD.FTZ R2, R17, R14 ;  /* 0x0000000e11027221 */ /* 0x002fca0000010000 */
[----:B------:R-:W1:Y:S01]  /*1a7b0*/  MUFU.EX2 R14, R57 ;  /* 0x00000039000e7308 */ /* 0x000e620000000800 */
[----:B--2---:R-:W-:Y:S01]  /*1a7c0*/  FADD.FTZ R20, R16, R0 ;  /* 0x0000000010147221 */ /* 0x004fe20000010000 */
[----:B------:R-:W-:-:S06]  /*1a7d0*/  LEA R0, R237, 0x1, 0x2 ;  /* 0x00000001ed007811 */ /* 0x000fcc00078e10ff */
[----:B------:R-:W2:Y:S01]  /*1a7e0*/  MUFU.EX2 R3, R63 ;  /* 0x0000003f00037308 */ /* 0x000ea20000000800 */
[----:B------:R-:W-:-:S04]  /*1a7f0*/  LOP3.LUT R0, R201, R0, RZ, 0x3c, !PT ;  /* 0x00000000c9007212 */ /* 0x000fc800078e3cff */
[----:B------:R-:W-:Y:S01]  /*1a800*/  LOP3.LUT R0, R0, R171, RZ, 0x3c, !PT ;  /* 0x000000ab00007212 */ /* 0x000fe200078e3cff */
[----:B---3--:R-:W-:Y:S02]  /*1a810*/  FADD.FTZ R30, R15, R2 ;  /* 0x000000020f1e7221 */ /* 0x008fe40000010000 */
[----:B-1----:R-:W-:Y:S02]  /*1a820*/  FADD.FTZ R2, R14, R13 ;  /* 0x0000000d0e027221 */ /* 0x002fe40000010000 */
[----:B------:R-:W-:Y:S01]  /*1a830*/  IMAD.WIDE.U32 R40, R0, -0x326172a9, RZ ;  /* 0xcd9e8d5700287825 */ /* 0x000fe200078e00ff */
[C---:B------:R-:W-:Y:S02]  /*1a840*/  PRMT R145, R18.reuse, 0x7610, R145 ;  /* 0x0000761012917816 */ /* 0x040fe40000000091 */
[----:B------:R-:W-:Y:S01]  /*1a850*/  PRMT R144, R18, 0x7632, R144 ;  /* 0x0000763212907816 */ /* 0x000fe20000000090 */
[----:B--2---:R-:W-:Y:S01]  /*1a860*/  FADD.FTZ R18, R3, R2 ;  /* 0x0000000203127221 */ /* 0x004fe20000010000 */
[----:B------:R-:W-:-:S02]  /*1a870*/  LOP3.LUT R2, R41, R240, R228, 0x96, !PT ;  /* 0x000000f029027212 */ /* 0x000fc400078e96e4 */
[----:B------:R-:W-:Y:S02]  /*1a880*/  F2FP.BF16.PACK_AB R23, R21, R22 ;  /* 0x000000161517723e */ /* 0x000fe400000010ff */
[----:B------:R-:W-:Y:S01]  /*1a890*/  F2FP.BF16.PACK_AB R21, R3, R14 ;  /* 0x0000000e0315723e */ /* 0x000fe200000010ff */
[----:B------:R-:W-:-:S05]  /*1a8a0*/  IMAD.WIDE.U32 R2, R2, -0x2daee0ad, RZ ;  /* 0xd2511f5302027825 */ /* 0x000fca00078e00ff */
[----:B------:R-:W-:Y:S02]  /*1a8b0*/  LOP3.LUT R0, R3, R242, R174, 0x96, !PT ;  /* 0x000000f203007212 */ /* 0x000fe400078e96ae */
[----:B------:R-:W-:Y:S02]  /*1a8c0*/  LOP3.LUT R3, R103, R239, R40, 0x96, !PT ;  /* 0x000000ef67037212 */ /* 0x000fe400078e9628 */
[----:B------:R-:W-:-:S03]  /*1a8d0*/  F2FP.BF16.PACK_AB R44, R15, R17 ;  /* 0x000000110f2c723e */ /* 0x000fc600000010ff */
[----:B------:R-:W-:Y:S01]  /*1a8e0*/  IMAD.WIDE.U32 R12, R3, -0x2daee0ad, RZ ;  /* 0xd2511f53030c7825 */ /* 0x000fe200078e00ff */
[----:B------:R-:W-:-:S03]  /*1a8f0*/  F2FP.BF16.PACK_AB R22, R16, R26 ;  /* 0x0000001a1016723e */ /* 0x000fc600000010ff */
        /* <DEDUP_REMOVED lines=9> */
[----:B------:R-:W-:Y:S01]  /*1a990*/  IMAD.WIDE.U32 R12, R3, -0x326172a9, RZ ;  /* 0xcd9e8d57030c7825 */ /* 0x000fe200078e00ff */
[----:B------:R-:W-:-:S03]  /*1a9a0*/  PRMT R147, R27, 0x7632, R147 ;  /* 0x000076321b937816 */ /* 0x000fc60000000093 */
[----:B------:R-:W-:Y:S01]  /*1a9b0*/  IMAD.WIDE.U32 R2, R2, -0x326172a9, RZ ;  /* 0xcd9e8d5702027825 */ /* 0x000fe200078e00ff */
[----:B------:R-:W-:Y:S01]  /*1a9c0*/  PRMT R146, R27, 0x7610, R146 ;  /* 0x000076101b927816 */ /* 0x000fe20000000092 */
[----:B------:R-:W-:-:S03]  /*1a9d0*/  @!P4 HFMA2.BF16_V2 R64, -RZ.H0_H0, RZ.H0_H0, -R147.H0_H0 ;  /* 0x200000ffff40c231 */ /* 0x000fc60000340993 */
[----:B------:R-:W-:Y:S02]  /*1a9e0*/  LOP3.LUT R0, R3, R249, R12, 0x96, !PT ;  /* 0x000000f903007212 */ /* 0x000fe400078e960c */
        /* <DEDUP_REMOVED lines=16> */
[----:B------:R-:W-:Y:S02]  /*1aaf0*/  @!P0 PRMT R142, R66, 0x5410, RZ ;  /* 0x00005410428e8816 */ /* 0x000fe400000000ff */
[----:B------:R-:W-:Y:S01]  /*1ab00*/  ISETP.GE.U32.AND P0, PT, R217, R0, PT ;  /* 0x00000000d900720c */ /* 0x000fe20003f06070 */
[----:B------:R-:W1:Y:S01]  /*1ab10*/  MUFU.EX2 R25, R75 ;  /* 0x0000004b00197308 */ /* 0x000e620000000800 */
[----:B------:R-:W-:Y:S01]  /*1ab20*/  LOP3.LUT R0, R2, 0xff, RZ, 0xc0, !PT ;  /* 0x000000ff02007812 */ /* 0x000fe200078ec0ff */
[----:B------:R-:W-:Y:S01]  /*1ab30*/  @!P1 HFMA2.BF16_V2 R67, -RZ.H0_H0, RZ.H0_H0, -R143.H0_H0 ;  /* 0x200000ffff439231 */ /* 0x000fe2000034098f */
[----:B------:R-:W-:-:S02]  /*1ab40*/  @!P2 PRMT R144, R68, 0x5410, RZ ;  /* 0x000054104490a816 */ /* 0x000fc400000000ff */
[----:B------:R-:W-:Y:S02]  /*1ab50*/  LOP3.LUT R15, R13, R246, R14, 0x96, !PT ;  /* 0x000000f60d0f7212 */ /* 0x000fe400078e960e */
[----:B------:R-:W-:Y:S01]  /*1ab60*/  ISETP.GE.U32.AND P2, PT, R217, R0, PT ;  /* 0x00000000d900720c */ /* 0x000fe20003f46070 */
[----:B------:R-:W2:Y:S01]  /*1ab70*/  MUFU.EX2 R17, R77 ;  /* 0x0000004d00117308 */ /* 0x000ea20000000800 */
[--C-:B------:R-:W-:Y:S02]  /*1ab80*/  SHF.R.U32.HI R0, RZ, 0x10, R2.reuse ;  /* 0x00000010ff007819 */ /* 0x100fe40000011602 */
[----:B------:R-:W-:Y:S02]  /*1ab90*/  LOP3.LUT R14, R2, 0xffff, RZ, 0xc0, !PT ;  /* 0x0000ffff020e7812 */ /* 0x000fe400078ec0ff */
[----:B------:R-:W-:Y:S01]  /*1aba0*/  SHF.R.U32.HI R2, RZ, 0x18, R2 ;  /* 0x00000018ff027819 */ /* 0x000fe20000011602 */
[----:B------:R-:W-:Y:S01]  /*1abb0*/  @!P5 HFMA2.BF16_V2 R65, -RZ.H0_H0, RZ.H0_H0, -R146.H0_H0 ;  /* 0x200000ffff41d231 */ /* 0x000fe20000340992 */
[----:B------:R-:W-:-:S02]  /*1abc0*/  @!P1 PRMT R143, R67, 0x5410, RZ ;  /* 0x00005410438f9816 */ /* 0x000fc400000000ff */
[----:B------:R-:W-:Y:S01]  /*1abd0*/  ISETP.GE.U32.AND P1, PT, R217, R2, PT ;  /* 0x00000002d900720c */ /* 0x000fe20003f26070 */
[----:B------:R-:W-:Y:S01]  /*1abe0*/  IMAD.WIDE.U32 R2, R15, -0x2daee0ad, RZ ;  /* 0xd2511f530f027825 */ /* 0x000fe200078e00ff */
[----:B------:R-:W-:Y:S02]  /*1abf0*/  LOP3.LUT R12, R12, 0xff, RZ, 0xc0, !PT ;  /* 0x000000ff0c0c7812 */ /* 0x000fe400078ec0ff */
[----:B------:R-:W-:Y:S02]  /*1ac00*/  @!P5 PRMT R146, R65, 0x5410, RZ ;  /* 0x000054104192d816 */ /* 0x000fe400000000ff */
[----:B------:R-:W-:Y:S02]  /*1ac10*/  ISETP.GE.U32.AND P5, PT, R217, R12, PT ;  /* 0x0000000cd900720c */ /* 0x000fe40003fa6070 */
[C---:B------:R-:W-:Y:S02]  /*1ac20*/  LOP3.LUT R13, R2.reuse, 0xff, RZ, 0xc0, !PT ;  /* 0x000000ff020d7812 */ /* 0x040fe400078ec0ff */
[----:B------:R-:W-:-:S02]  /*1ac30*/  LOP3.LUT R19, R2, 0xffff, RZ, 0xc0, !PT ;  /* 0x0000ffff02137812 */ /* 0x000fc400078ec0ff */
[--C-:B------:R-:W-:Y:S02]  /*1ac40*/  SHF.R.U32.HI R15, RZ, 0x10, R2.reuse ;  /* 0x00000010ff0f7819 */ /* 0x100fe40000011602 */
[----:B------:R-:W-:Y:S01]  /*1ac50*/  SHF.R.U32.HI R12, RZ, 0x18, R2 ;  /* 0x00000018ff0c7819 */ /* 0x000fe20000011602 */
[----:B-1----:R-:W-:Y:S01]  /*1ac60*/  FADD.FTZ R2, R25, R18 ;  /* 0x0000001219027221 */ /* 0x002fe20000010000 */
[----:B------:R-:W-:Y:S01]  /*1ac70*/  PRMT R127, R24, 0x7610, R127 ;  /* 0x00007610187f7816 */ /* 0x000fe2000000007f */
[----:B------:R-:W-:Y:S01]  /*1ac80*/  @!P6 HFMA2.BF16_V2 R62, -RZ.H0_H0, RZ.H0_H0, -R150.H0_H0 ;  /* 0x200000ffff3ee231 */ /* 0x000fe20000340996 */
[----:B------:R-:W-:Y:S01]  /*1ac90*/  LOP3.LUT R0, R0, 0xff, RZ, 0xc0, !PT ;  /* 0x000000ff00007812 */ /* 0x000fe200078ec0ff */
[----:B--2---:R-:W-:Y:S01]  /*1aca0*/  FADD.FTZ R18, R17, R2 ;  /* 0x0000000211127221 */ /* 0x004fe20000010000 */
[----:B------:R-:W-:Y:S01]  /*1acb0*/  SHF.R.U32.HI R2, RZ, 0x8, R14 ;  /* 0x00000008ff027819 */ /* 0x000fe2000001160e */
[----:B------:R-:W-:Y:S01]  /*1acc0*/  @!P4 HFMA2.BF16_V2 R76, -RZ.H0_H0, RZ.H0_H0, -R127.H0_H0 ;  /* 0x200000ffff4cc231 */ /* 0x000fe2000034097f */
[----:B------:R-:W-:-:S02]  /*1acd0*/  PRMT R126, R24, 0x7632, R126 ;  /* 0x00007632187e7816 */ /* 0x000fc4000000007e */
[----:B------:R-:W-:Y:S01]  /*1ace0*/  @!P6 PRMT R150, R62, 0x5410, RZ ;  /* 0x000054103e96e816 */ /* 0x000fe200000000ff */
[----:B------:R-:W-:Y:S01]  /*1acf0*/  IMAD.MOV.U32 R231, RZ, RZ, R215 ;  /* 0x000000ffffe77224 */ /* 0x000fe200078e00d7 */
[----:B------:R-:W-:Y:S01]  /*1ad00*/  ISETP.GE.U32.AND P6, PT, R217, R0, PT ;  /* 0x00000000d900720c */ /* 0x000fe20003fc6070 */
[----:B------:R1:W-:Y:S01]  /*1ad10*/  MUFU.EX2 R14, R120 ;  /* 0x00000078000e7308 */ /* 0x0003e20000000800 */
[----:B------:R-:W-:Y:S02]  /*1ad20*/  LOP3.LUT R2, R2, 0xffff, RZ, 0xc0, !PT ;  /* 0x0000ffff02027812 */ /* 0x000fe400078ec0ff */
[----:B------:R-:W-:Y:S02]  /*1ad30*/  LOP3.LUT R0, R3, R243, R16, 0x96, !PT ;  /* 0x000000f303007212 */ /* 0x000fe400078e9610 */
[----:B------:R-:W-:Y:S02]  /*1ad40*/  PRMT R215, R127, 0x5410, R126 ;  /* 0x000054107fd77816 */ /* 0x000fe4000000007e */
[----:B------:R-:W-:-:S02]  /*1ad50*/  @!P4 PRMT R127, R76, 0x5410, RZ ;  /* 0x000054104c7fc816 */ /* 0x000fc400000000ff */
[----:B------:R-:W-:Y:S01]  /*1ad60*/  ISETP.GE.U32.AND P4, PT, R217, R2, PT ;  /* 0x00000002d900720c */ /* 0x000fe20003f86070 */
[----:B------:R-:W2:Y:S01]  /*1ad70*/  MUFU.EX2 R27, R109 ;  /* 0x0000006d001b7308 */ /* 0x000ea20000000800 */
[----:B------:R-:W-:Y:S02]  /*1ad80*/  SHF.R.U32.HI R2, RZ, 0x10, R0 ;  /* 0x00000010ff027819 */ /* 0x000fe40000011600 */
[C---:B-1----:R-:W-:Y:S02]  /*1ad90*/  PRMT R120, R23.reuse, 0x7610, R120 ;  /* 0x0000761017787816 */ /* 0x042fe40000000078 */
[----:B------:R-:W-:Y:S02]  /*1ada0*/  PRMT R122, R23, 0x7632, R122 ;  /* 0x00007632177a7816 */ /* 0x000fe4000000007a */
[----:B------:R-:W-:Y:S01]  /*1adb0*/  PRMT R121, R22, 0x7610, R121 ;  /* 0x0000761016797816 */ /* 0x000fe20000000079 */
[----:B------:R-:W-:Y:S01]  /*1adc0*/  @!P5 HFMA2.BF16_V2 R88, -RZ.H0_H0, RZ.H0_H0, -R120.H0_H0 ;  /* 0x200000ffff58d231 */ /* 0x000fe20000340978 */
[----:B------:R-:W-:Y:S01]  /*1add0*/  LOP3.LUT R2, R2, 0xff, RZ, 0xc0, !PT ;  /* 0x000000ff02027812 */ /* 0x000fe200078ec0ff */
[----:B------:R-:W-:Y:S01]  /*1ade0*/  IMAD.MOV.U32 R43, RZ, RZ, R214 ;  /* 0x000000ffff2b7224 */ /* 0x000fe200078e00d6 */
[----:B------:R-:W1:Y:S01]  /*1adf0*/  MUFU.EX2 R26, R111 ;  /* 0x0000006f001a7308 */ /* 0x000e620000000800 */
[----:B------:R-:W-:Y:S01]  /*1ae00*/  @!P3 HFMA2.BF16_V2 R73, -RZ.H0_H0, RZ.H0_H0, -R126.H0_H0 ;  /* 0x200000ffff49b231 */ /* 0x000fe2000034097e */
[----:B------:R-:W-:Y:S01]  /*1ae10*/  PRMT R214, R120, 0x5410, R122 ;  /* 0x0000541078d67816 */ /* 0x000fe2000000007a */
[----:B------:R-:W-:Y:S01]  /*1ae20*/  @!P2 HFMA2.BF16_V2 R89, -RZ.H0_H0, RZ.H0_H0, -R121.H0_H0 ;  /* 0x200000ffff59a231 */ /* 0x000fe20000340979 */
[----:B------:R-:W-:-:S02]  /*1ae30*/  @!P5 PRMT R120, R88, 0x5410, RZ ;  /* 0x000054105878d816 */ /* 0x000fc400000000ff */
[----:B------:R-:W-:Y:S02]  /*1ae40*/  PRMT R124, R22, 0x7632, R124 ;  /* 0x00007632167c7816 */ /* 0x000fe4000000007c */
[----:B------:R-:W-:Y:S02]  /*1ae50*/  ISETP.GE.U32.AND P5, PT, R217, R2, PT ;  /* 0x00000002d900720c */ /* 0x000fe40003fa6070 */
[----:B------:R-:W-:Y:S01]  /*1ae60*/  LOP3.LUT R2, R0, 0xff, RZ, 0xc0, !PT ;  /* 0x000000ff00027812 */ /* 0x000fe200078ec0ff */
[----:B------:R-:W-:Y:S01]  /*1ae70*/  @!P4 HFMA2.BF16_V2 R90, -RZ.H0_H0, RZ.H0_H0, -R124.H0_H0 ;  /* 0x200000ffff5ac231 */ /* 0x000fe2000034097c */
[----:B------:R-:W-:Y:S01]  /*1ae80*/  @!P3 PRMT R126, R73, 0x5410, RZ ;  /* 0x00005410497eb816 */ /* 0x000fe200000000ff */
[----:B------:R3:W-:Y:S01]  /*1ae90*/  MUFU.EX2 R24, R132 ;  /* 0x0000008400187308 */ /* 0x0007e20000000800 */
[----:B------:R-:W-:Y:S02]  /*1aea0*/  PRMT R222, R121, 0x5410, R124 ;  /* 0x0000541079de7816 */ /* 0x000fe4000000007c */
[----:B------:R-:W-:-:S02]  /*1aeb0*/  ISETP.GE.U32.AND P3, PT, R217, R13, PT ;  /* 0x0000000dd900720c */ /* 0x000fc40003f66070 */
[----:B------:R-:W-:Y:S02]  /*1aec0*/  @!P2 PRMT R121, R89, 0x5410, RZ ;  /* 0x000054105979a816 */ /* 0x000fe400000000ff */
[----:B------:R-:W-:Y:S01]  /*1aed0*/  ISETP.GE.U32.AND P2, PT, R217, R2, PT ;  /* 0x00000002d900720c */ /* 0x000fe20003f46070 */
[----:B------:R-:W4:Y:S01]  /*1aee0*/  MUFU.EX2 R13, R123 ;  /* 0x0000007b000d7308 */ /* 0x000f220000000800 */
[----:B------:R-:W-:Y:S02]  /*1aef0*/  SHF.R.U32.HI R2, RZ, 0x18, R0 ;  /* 0x00000018ff027819 */ /* 0x000fe40000011600 */
[----:B------:R-:W-:Y:S01]  /*1af00*/  LOP3.LUT R0, R0, 0xffff, RZ, 0xc0, !PT ;  /* 0x0000ffff00007812 */ /* 0x000fe200078ec0ff */
[----:B--2---:R-:W-:Y:S01]  /*1af10*/  FADD.FTZ R3, R27, R20 ;  /* 0x000000141b037221 */ /* 0x004fe20000010000 */
[C---:B------:R-:W-:Y:S02]  /*1af20*/  PRMT R130, R21.reuse, 0x7610, R130 ;  /* 0x0000761015827816 */ /* 0x040fe40000000082 */
[----:B---3--:R-:W-:-:S02]  /*1af30*/  PRMT R132, R21, 0x7632, R132 ;  /* 0x0000763215847816 */ /* 0x008fc40000000084 */
[----:B------:R-:W-:Y:S02]  /*1af40*/  @!P4 PRMT R124, R90, 0x5410, RZ ;  /* 0x000054105a7cc816 */ /* 0x000fe400000000ff */
[----:B------:R-:W-:Y:S01]  /*1af50*/  ISETP.GE.U32.AND P4, PT, R217, R2, PT ;  /* 0x00000002d900720c */ /* 0x000fe20003f86070 */
[----:B------:R-:W-:Y:S01]  /*1af60*/  @!P1 HFMA2.BF16_V2 R91, -RZ.H0_H0, RZ.H0_H0, -R132.H0_H0 ;  /* 0x200000ffff5b9231 */ /* 0x000fe20000340984 */
[----:B------:R-:W-:Y:S02]  /*1af70*/  LOP3.LUT R2, R15, 0xff, RZ, 0xc0, !PT ;  /* 0x000000ff0f027812 */ /* 0x000fe400078ec0ff */
[----:B------:R-:W-:Y:S01]  /*1af80*/  SHF.R.U32.HI R0, RZ, 0x8, R0 ;  /* 0x00000008ff007819 */ /* 0x000fe20000011600 */
[C---:B-1----:R-:W-:Y:S01]  /*1af90*/  FADD.FTZ R3, R26.reuse, R3 ;  /* 0x000000031a037221 */ /* 0x042fe20000010000 */
[----:B------:R-:W-:Y:S01]  /*1afa0*/  F2FP.BF16.PACK_AB R16, R26, R27 ;  /* 0x0000001b1a10723e */ /* 0x000fe200000010ff */
[----:B------:R-:W-:Y:S01]  /*1afb0*/  @!P6 HFMA2.BF16_V2 R92, -RZ.H0_H0, RZ.H0_H0, -R130.H0_H0 ;  /* 0x200000ffff5ce231 */ /* 0x000fe20000340982 */
[----:B------:R-:W1:Y:S01]  /*1afc0*/  MUFU.EX2 R15, R101 ;  /* 0x00000065000f7308 */ /* 0x000e620000000800 */
[----:B------:R-:W-:Y:S01]  /*1afd0*/  @!P0 HFMA2.BF16_V2 R79, -RZ.H0_H0, RZ.H0_H0, -R122.H0_H0 ;  /* 0x200000ffff4f8231 */ /* 0x000fe2000034097a */
[----:B------:R-:W-:-:S02]  /*1afe0*/  PRMT R216, R130, 0x5410, R132 ;  /* 0x0000541082d87816 */ /* 0x000fc40000000084 */
[----:B------:R-:W-:Y:S02]  /*1aff0*/  @!P1 PRMT R132, R91, 0x5410, RZ ;  /* 0x000054105b849816 */ /* 0x000fe400000000ff */
[----:B------:R-:W-:Y:S01]  /*1b000*/  LOP3.LUT R0, R0, 0xffff, RZ, 0xc0, !PT ;  /* 0x0000ffff00007812 */ /* 0x000fe200078ec0ff */
[----:B------:R-:W-:Y:S01]  /*1b010*/  FADD.FTZ R3, R14, R3 ;  /* 0x000000030e037221 */ /* 0x000fe20000010000 */
[----:B------:R-:W-:Y:S01]  /*1b020*/  ISETP.GE.U32.AND P1, PT, R217, R2, PT ;  /* 0x00000002d900720c */ /* 0x000fe20003f26070 */
[----:B------:R2:W-:Y:S01]  /*1b030*/  MUFU.EX2 R23, R139 ;  /* 0x0000008b00177308 */ /* 0x0005e20000000800 */
[----:B------:R-:W-:Y:S02]  /*1b040*/  @!P6 PRMT R130, R92, 0x5410, RZ ;  /* 0x000054105c82e816 */ /* 0x000fe400000000ff */
[----:B------:R-:W-:Y:S02]  /*1b050*/  @!P0 PRMT R122, R79, 0x5410, RZ ;  /* 0x000054104f7a8816 */ /* 0x000fe400000000ff */
[----:B------:R-:W-:-:S03]  /*1b060*/  ISETP.GE.U32.AND P6, PT, R217, R0, PT ;  /* 0x00000000d900720c */ /* 0x000fc60003fc6070 */
[----:B------:R-:W3:Y:S01]  /*1b070*/  MUFU.EX2 R2, R104 ;  /* 0x0000006800027308 */ /* 0x000ee20000000800 */
[----:B------:R-:W-:Y:S01]  /*1b080*/  ISETP.GE.U32.AND P0, PT, R217, R12, PT ;  /* 0x0000000cd900720c */ /* 0x000fe20003f06070 */
[----:B----4-:R-:W-:Y:S01]  /*1b090*/  FADD.FTZ R12, R13, R3 ;  /* 0x000000030d0c7221 */ /* 0x010fe20000010000 */
[----:B------:R-:W-:Y:S02]  /*1b0a0*/  SHF.R.U32.HI R0, RZ, 0x8, R19 ;  /* 0x00000008ff007819 */ /* 0x000fe40000011613 */
[----:B--2---:R-:W-:-:S03]  /*1b0b0*/  PRMT R139, R16, 0x7610, R139 ;  /* 0x00007610108b7816 */ /* 0x004fc6000000008b */
[----:B------:R2:W-:Y:S01]  /*1b0c0*/  MUFU.EX2 R26, R138 ;  /* 0x0000008a001a7308 */ /* 0x0005e20000000800 */
[----:B------:R-:W-:Y:S01]  /*1b0d0*/  F2FP.BF16.PACK_AB R3, R13, R14 ;  /* 0x0000000e0d03723e */ /* 0x000fe200000010ff */
[----:B------:R-:W-:Y:S01]  /*1b0e0*/  @!P2 HFMA2.BF16_V2 R93, -RZ.H0_H0, RZ.H0_H0, -R139.H0_H0 ;  /* 0x200000ffff5da231 */ /* 0x000fe2000034098b */
[----:B------:R-:W-:Y:S01]  /*1b0f0*/  LOP3.LUT R0, R0, 0xffff, RZ, 0xc0, !PT ;  /* 0x0000ffff00007812 */ /* 0x000fe200078ec0ff */
[----:B------:R-:W-:-:S04]  /*1b100*/  IMAD.MOV.U32 R77, RZ, RZ, R211 ;  /* 0x000000ffff4d7224 */ /* 0x000fc800078e00d3 */
[----:B------:R-:W4:Y:S01]  /*1b110*/  MUFU.EX2 R14, R49 ;  /* 0x00000031000e7308 */ /* 0x000f220000000800 */
[----:B------:R-:W-:Y:S02]  /*1b120*/  F2FP.BF16.PACK_AB R17, R17, R25 ;  /* 0x000000191111723e */ /* 0x000fe400000010ff */
[----:B--2---:R-:W-:-:S05]  /*1b130*/  PRMT R138, R16, 0x7632, R138 ;  /* 0x00007632108a7816 */ /* 0x004fca000000008a */
[----:B------:R-:W2:Y:S01]  /*1b140*/  MUFU.EX2 R13, R51 ;  /* 0x00000033000d7308 */ /* 0x000ea20000000800 */
[----:B------:R-:W-:Y:S02]  /*1b150*/  PRMT R211, R139, 0x5410, R138 ;  /* 0x000054108bd37816 */ /* 0x000fe4000000008a */
[----:B------:R-:W-:Y:S02]  /*1b160*/  @!P2 PRMT R139, R93, 0x5410, RZ ;  /* 0x000054105d8ba816 */ /* 0x000fe400000000ff */
[----:B------:R-:W-:-:S03]  /*1b170*/  ISETP.GE.U32.AND P2, PT, R217, R0, PT ;  /* 0x00000000d900720c */ /* 0x000fc60003f46070 */
[----:B------:R-:W2:Y:S01]  /*1b180*/  MUFU.EX2 R25, R187 ;  /* 0x000000bb00197308 */ /* 0x000ea20000000800 */
[----:B-1----:R-:W-:Y:S01]  /*1b190*/  FADD.FTZ R0, R15, R18 ;  /* 0x000000120f007221 */ /* 0x002fe20000010000 */
[C---:B------:R-:W-:Y:S02]  /*1b1a0*/  PRMT R129, R3.reuse, 0x7610, R129 ;  /* 0x0000761003817816 */ /* 0x040fe40000000081 */
[----:B------:R-:W-:Y:S01]  /*1b1b0*/  PRMT R128, R3, 0x7632, R128 ;  /* 0x0000763203807816 */ /* 0x000fe20000000080 */
[C---:B---3--:R-:W-:Y:S01]  /*1b1c0*/  FADD.FTZ R3, R2.reuse, R0 ;  /* 0x0000000002037221 */ /* 0x048fe20000010000 */
[----:B------:R-:W-:Y:S02]  /*1b1d0*/  F2FP.BF16.PACK_AB R0, R2, R15 ;  /* 0x0000000f0200723e */ /* 0x000fe400000010ff */
[----:B------:R-:W1:Y:S02]  /*1b1e0*/  MUFU.EX2 R20, R190 ;  /* 0x000000be00147308 */ /* 0x000e640000000800 */
[----:B------:R-:W-:-:S06]  /*1b1f0*/  PRMT R125, R0, 0x7610, R125 ;  /* 0x00007610007d7816 */ /* 0x000fcc000000007d */
[----:B------:R-:W3:Y:S01]  /*1b200*/  MUFU.EX2 R22, R133 ;  /* 0x0000008500167308 */ /* 0x000ee20000000800 */
[----:B------:R-:W-:Y:S01]  /*1b210*/  PRMT R123, R0, 0x7632, R123 ;  /* 0x00007632007b7816 */ /* 0x000fe2000000007b */
[----:B----4-:R-:W-:-:S06]  /*1b220*/  FADD.FTZ R0, R14, R30 ;  /* 0x0000001e0e007221 */ /* 0x010fcc0000010000 */
[----:B------:R-:W4:Y:S01]  /*1b230*/  MUFU.EX2 R16, R106 ;  /* 0x0000006a00107308 */ /* 0x000f220000000800 */
[----:B--2---:R-:W-:-:S07]  /*1b240*/  FADD.FTZ R30, R13, R0 ;  /* 0x000000000d1e7221 */ /* 0x004fce0000010000 */
[----:B------:R-:W2:Y:S01]  /*1b250*/  MUFU.EX2 R15, R107 ;  /* 0x0000006b000f7308 */ /* 0x000ea20000000800 */
[----:B------:R-:W-:Y:S02]  /*1b260*/  FADD.FTZ R0, R25, R29 ;  /* 0x0000001d19007221 */ /* 0x000fe40000010000 */
[----:B------:R-:W-:Y:S01]  /*1b270*/  FADD.FTZ R2, R24, R12 ;  /* 0x0000000c18027221 */ /* 0x000fe20000010000 */
[----:B------:R-:W-:Y:S02]  /*1b280*/  F2FP.BF16.PACK_AB R37, R13, R14 ;  /* 0x0000000e0d25723e */ /* 0x000fe400000010ff */
[----:B------:R-:W-:Y:S01]  /*1b290*/  F2FP.BF16.PACK_AB R45, R28, R31 ;  /* 0x0000001f1c2d723e */ /* 0x000fe200000010ff */
[----:B-1----:R-:W-:Y:S01]  /*1b2a0*/  FADD.FTZ R28, R20, R0 ;  /* 0x00000000141c7221 */ /* 0x002fe20000010000 */
[----:B------:R-:W1:Y:S01]  /*1b2b0*/  MUFU.EX2 R13, R110 ;  /* 0x0000006e000d7308 */ /* 0x000e620000000800 */
[----:B---3--:R-:W-:Y:S02]  /*1b2c0*/  FADD.FTZ R2, R22, R2 ;  /* 0x0000000216027221 */ /* 0x008fe40000010000 */
[----:B----4-:R-:W-:-:S02]  /*1b2d0*/  FADD.FTZ R0, R16, R3 ;  /* 0x0000000310007221 */ /* 0x010fc40000010000 */
[----:B------:R-:W-:-:S03]  /*1b2e0*/  FADD.FTZ R3, R26, R2 ;  /* 0x000000021a037221 */ /* 0x000fc60000010000 */
[----:B------:R-:W3:Y:S01]  /*1b2f0*/  MUFU.EX2 R12, R114 ;  /* 0x00000072000c7308 */ /* 0x000ee20000000800 */
[----:B--2---:R-:W-:Y:S01]  /*1b300*/  FADD.FTZ R2, R15, R0 ;  /* 0x000000000f027221 */ /* 0x004fe20000010000 */
[----:B------:R-:W-:Y:S01]  /*1b310*/  LEA R0, R237, 0x2, 0x2 ;  /* 0x00000002ed007811 */ /* 0x000fe200078e10ff */
[----:B------:R-:W-:Y:S02]  /*1b320*/  IMAD.MOV.U32 R19, RZ, RZ, R42 ;  /* 0x000000ffff137224 */ /* 0x000fe400078e002a */
[----:B------:R-:W-:Y:S01]  /*1b330*/  IMAD.MOV.U32 R187, RZ, RZ, R210 ;  /* 0x000000ffffbb7224 */ /* 0x000fe200078e00d2 */
[----:B------:R-:W-:Y:S01]  /*1b340*/  LOP3.LUT R0, R171, R201, R0, 0x96, !PT ;  /* 0x000000c9ab007212 */ /* 0x000fe200078e9600 */
[----:B------:R-:W-:Y:S01]  /*1b350*/  IMAD.MOV.U32 R42, RZ, RZ, R233 ;  /* 0x000000ffff2a7224 */ /* 0x000fe200078e00e9 */
[----:B------:R-:W-:Y:S01]  /*1b360*/  F2FP.BF16.PACK_AB R38, R20, R25 ;  /* 0x000000191426723e */ /* 0x000fe200000010ff */
[----:B------:R-:W-:Y:S01]  /*1b370*/  IMAD.MOV.U32 R25, RZ, RZ, R187 ;  /* 0x000000ffff197224 */ /* 0x000fe200078e00bb */
[----:B------:R-:W-:Y:S01]  /*1b380*/  F2FP.BF16.PACK_AB R22, R22, R24 ;  /* 0x000000181616723e */ /* 0x000fe200000010ff */
[----:B------:R-:W-:Y:S01]  /*1b390*/  IMAD.MOV.U32 R187, RZ, RZ, R42 ;  /* 0x000000ffffbb7224 */ /* 0x000fe200078e002a */
[----:B------:R-:W-:Y:S01]  /*1b3a0*/  F2FP.BF16.PACK_AB R24, R23, R26 ;  /* 0x0000001a1718723e */ /* 0x000fe200000010ff */
[----:B------:R-:W-:-:S02]  /*1b3b0*/  IMAD.MOV.U32 R26, RZ, RZ, R43 ;  /* 0x000000ffff1a7224 */ /* 0x000fc400078e002b */
[----:B-1----:R-:W-:Y:S02]  /*1b3c0*/  FADD.FTZ R2, R13, R2 ;  /* 0x000000020d027221 */ /* 0x002fe40000010000 */
[----:B------:R-:W-:-:S04]  /*1b3d0*/  IMAD.WIDE.U32 R42, R0, -0x326172a9, RZ ;  /* 0xcd9e8d57002a7825 */ /* 0x000fc800078e00ff */
[----:B---3--:R-:W-:Y:S01]  /*1b3e0*/  FADD.FTZ R18, R12, R2 ;  /* 0x000000020c127221 */ /* 0x008fe20000010000 */
[----:B------:R-:W-:Y:S01]  /*1b3f0*/  LOP3.LUT R2, R43, R240, R228, 0x96, !PT ;  /* 0x000000f02b027212 */ /* 0x000fe200078e96e4 */
[----:B------:R-:W-:-:S04]  /*1b400*/  FADD.FTZ R20, R23, R3 ;  /* 0x0000000317147221 */ /* 0x000fc80000010000 */
[----:B------:R-:W-:-:S05]  /*1b410*/  IMAD.WIDE.U32 R2, R2, -0x2daee0ad, RZ ;  /* 0xd2511f5302027825 */ /* 0x000fca00078e00ff */
[----:B------:R-:W-:Y:S02]  /*1b420*/  LOP3.LUT R0, R3, R242, R174, 0x96, !PT ;  /* 0x000000f203007212 */ /* 0x000fe400078e96ae */
[----:B------:R-:W-:Y:S02]  /*1b430*/  LOP3.LUT R3, R103, R239, R42, 0x96, !PT ;  /* 0x000000ef67037212 */ /* 0x000fe400078e962a */
[----:B------:R-:W-:-:S03]  /*1b440*/  F2FP.BF16.PACK_AB R23, R12, R13 ;  /* 0x0000000d0c17723e */ /* 0x000fc600000010ff */
[----:B------:R-:W-:Y:S01]  /*1b450*/  IMAD.WIDE.U32 R12, R3, -0x2daee0ad, RZ ;  /* 0xd2511f53030c7825 */ /* 0x000fe200078e00ff */
[C---:B------:R-:W-:Y:S02]  /*1b460*/  PRMT R133, R17.reuse, 0x7610, R133 ;  /* 0x0000761011857816 */ /* 0x040fe40000000085 */
[----:B------:R-:W-:Y:S02]  /*1b470*/  PRMT R131, R17, 0x7632, R131 ;  /* 0x0000763211837816 */ /* 0x000fe40000000083 */
[----:B------:R-:W-:Y:S01]  /*1b480*/  F2FP.BF16.PACK_AB R21, R15, R16 ;  /* 0x000000100f15723e */ /* 0x000fe200000010ff */
        /* <DEDUP_REMOVED lines=14> */
[----:B------:R-:W-:Y:S02]  /*1b570*/  LOP3.LUT R12, R0, 0xff, RZ, 0xc0, !PT ;  /* 0x000000ff000c7812 */ /* 0x000fe400078ec0ff */
[----:B------:R-:W-:Y:S02]  /*1b580*/  @!P4 PRMT R131, R94, 0x5410, RZ ;  /* 0x000054105e83c816 */ /* 0x000fe400000000ff */
[----:B------:R-:W-:Y:S02]  /*1b590*/  ISETP.GE.U32.AND P4, PT, R217, R12, PT ;  /* 0x0000000cd900720c */ /* 0x000fe40003f86070 */
[----:B------:R-:W-:Y:S01]  /*1b5a0*/  LOP3.LUT R12, R0, 0xffff, RZ, 0xc0, !PT ;  /* 0x0000ffff000c7812 */ /* 0x000fe200078ec0ff */
[----:B------:R-:W-:-:S03]  /*1b5b0*/  @!P3 HFMA2.BF16_V2 R98, -RZ.H0_H0, RZ.H0_H0, -R129.H0_H0 ;  /* 0x200000ffff62b231 */ /* 0x000fc60000340981 */
[----:B------:R-:W-:Y:S01]  /*1b5c0*/  SHF.R.U32.HI R12, RZ, 0x8, R12 ;  /* 0x00000008ff0c7819 */ /* 0x000fe2000001160c */
[----:B------:R-:W-:Y:S02]  /*1b5d0*/  IMAD.MOV.U32 R233, RZ, RZ, R231 ;  /* 0x000000ffffe97224 */ /* 0x000fe400078e00e7 */
[----:B------:R-:W-:Y:S01]  /*1b5e0*/  IMAD.MOV.U32 R231, RZ, RZ, R213 ;  /* 0x000000ffffe77224 */ /* 0x000fe200078e00d5 */
[----:B------:R-:W-:Y:S02]  /*1b5f0*/  LOP3.LUT R12, R12, 0xffff, RZ, 0xc0, !PT ;  /* 0x0000ffff0c0c7812 */ /* 0x000fe400078ec0ff */
[----:B------:R-:W-:Y:S01]  /*1b600*/  PRMT R213, R129, 0x5410, R128 ;  /* 0x0000541081d57816 */ /* 0x000fe20000000080 */
[----:B------:R-:W-:Y:S01]  /*1b610*/  @!P0 HFMA2.BF16_V2 R99, -RZ.H0_H0, RZ.H0_H0, -R123.H0_H0 ;  /* 0x200000ffff638231 */ /* 0x000fe2000034097b */
[----:B------:R-:W-:Y:S02]  /*1b620*/  @!P3 PRMT R129, R98, 0x5410, RZ ;  /* 0x000054106281b816 */ /* 0x000fe400000000ff */
[----:B------:R-:W-:Y:S01]  /*1b630*/  ISETP.GE.U32.AND P3, PT, R217, R12, PT ;  /* 0x0000000cd900720c */ /* 0x000fe20003f66070 */
[----:B------:R-:W-:Y:S01]  /*1b640*/  IMAD.MOV.U32 R27, RZ, RZ, R241 ;  /* 0x000000ffff1b7224 */ /* 0x000fe200078e00f1 */
[----:B------:R-:W-:Y:S01]  /*1b650*/  SHF.R.U32.HI R12, RZ, 0x10, R0 ;  /* 0x00000010ff0c7819 */ /* 0x000fe20000011600 */
[----:B------:R-:W-:Y:S01]  /*1b660*/  IMAD.MOV.U32 R241, RZ, RZ, R212 ;  /* 0x000000fffff17224 */ /* 0x000fe200078e00d4 */
[----:B------:R-:W-:Y:S01]  /*1b670*/  SHF.R.U32.HI R0, RZ, 0x18, R0 ;  /* 0x00000018ff007819 */ /* 0x000fe20000011600 */
[----:B------:R-:W-:Y:S01]  /*1b680*/  @!P2 HFMA2.BF16_V2 R97, -RZ.H0_H0, RZ.H0_H0, -R128.H0_H0 ;  /* 0x200000ffff61a231 */ /* 0x000fe20000340980 */
[----:B------:R-:W-:-:S02]  /*1b690*/  PRMT R212, R125, 0x5410, R123 ;  /* 0x000054107dd47816 */ /* 0x000fc4000000007b */
[----:B------:R-:W-:Y:S02]  /*1b6a0*/  @!P0 PRMT R123, R99, 0x5410, RZ ;  /* 0x00005410637b8816 */ /* 0x000fe400000000ff */
[----:B------:R-:W-:Y:S02]  /*1b6b0*/  ISETP.GE.U32.AND P0, PT, R217, R0, PT ;  /* 0x00000000d900720c */ /* 0x000fe40003f06070 */
[----:B------:R-:W-:Y:S01]  /*1b6c0*/  LOP3.LUT R0, R2, 0xff, RZ, 0xc0, !PT ;  /* 0x000000ff02007812 */ /* 0x000fe200078ec0ff */
[----:B------:R-:W-:Y:S01]  /*1b6d0*/  @!P1 HFMA2.BF16_V2 R100, -RZ.H0_H0, RZ.H0_H0, -R125.H0_H0 ;  /* 0x200000ffff649231 */ /* 0x000fe2000034097d */
[----:B------:R-:W-:Y:S02]  /*1b6e0*/  @!P2 PRMT R128, R97, 0x5410, RZ ;  /* 0x000054106180a816 */ /* 0x000fe400000000ff */
[----:B------:R-:W-:Y:S02]  /*1b6f0*/  LOP3.LUT R15, R13, R246, R14, 0x96, !PT ;  /* 0x000000f60d0f7212 */ /* 0x000fe400078e960e */
[----:B------:R-:W-:-:S02]  /*1b700*/  ISETP.GE.U32.AND P2, PT, R217, R0, PT ;  /* 0x00000000d900720c */ /* 0x000fc40003f46070 */
[--C-:B------:R-:W-:Y:S02]  /*1b710*/  SHF.R.U32.HI R0, RZ, 0x10, R2.reuse ;  /* 0x00000010ff007819 */ /* 0x100fe40000011602 */
[----:B------:R-:W-:Y:S02]  /*1b720*/  LOP3.LUT R14, R2, 0xffff, RZ, 0xc0, !PT ;  /* 0x0000ffff020e7812 */ /* 0x000fe400078ec0ff */
[----:B------:R-:W-:Y:S01]  /*1b730*/  SHF.R.U32.HI R2, RZ, 0x18, R2 ;  /* 0x00000018ff027819 */ /* 0x000fe20000011602 */
[----:B------:R-:W-:Y:S01]  /*1b740*/  @!P5 HFMA2.BF16_V2 R95, -RZ.H0_H0, RZ.H0_H0, -R133.H0_H0 ;  /* 0x200000ffff5fd231 */ /* 0x000fe20000340985 */
[----:B------:R-:W-:Y:S02]  /*1b750*/  @!P1 PRMT R125, R100, 0x5410, RZ ;  /* 0x00005410647d9816 */ /* 0x000fe400000000ff */
[----:B------:R-:W-:Y:S01]  /*1b760*/  ISETP.GE.U32.AND P1, PT, R217, R2, PT ;  /* 0x00000002d900720c */ /* 0x000fe20003f26070 */
[----:B------:R-:W-:Y:S01]  /*1b770*/  IMAD.WIDE.U32 R2, R15, -0x2daee0ad, RZ ;  /* 0xd2511f530f027825 */ /* 0x000fe200078e00ff */
[----:B------:R-:W-:Y:S01]  /*1b780*/  LOP3.LUT R12, R12, 0xff, RZ, 0xc0, !PT ;  /* 0x000000ff0c0c7812 */ /* 0x000fe200078ec0ff */
[----:B------:R1:W-:Y:S01]  /*1b790*/  MUFU.EX2 R17, R177 ;  /* 0x000000b100117308 */ /* 0x0003e20000000800 */
[----:B------:R-:W-:-:S02]  /*1b7a0*/  @!P5 PRMT R133, R95, 0x5410, RZ ;  /* 0x000054105f85d816 */ /* 0x000fc400000000ff */
[----:B------:R-:W-:Y:S02]  /*1b7b0*/  ISETP.GE.U32.AND P5, PT, R217, R12, PT ;  /* 0x0000000cd900720c */ /* 0x000fe40003fa6070 */
[C---:B------:R-:W-:Y:S02]  /*1b7c0*/  LOP3.LUT R13, R2.reuse, 0xff, RZ, 0xc0, !PT ;  /* 0x000000ff020d7812 */ /* 0x040fe400078ec0ff */
[--C-:B------:R-:W-:Y:S02]  /*1b7d0*/  SHF.R.U32.HI R15, RZ, 0x10, R2.reuse ;  /* 0x00000010ff0f7819 */ /* 0x100fe40000011602 */
[----:B------:R-:W-:Y:S01]  /*1b7e0*/  SHF.R.U32.HI R12, RZ, 0x18, R2 ;  /* 0x00000018ff0c7819 */ /* 0x000fe20000011602 */
[----:B-1----:R-:W-:Y:S01]  /*1b7f0*/  IMAD.MOV.U32 R177, RZ, RZ, R19 ;  /* 0x000000ffffb17224 */ /* 0x002fe200078e0013 */
[----:B------:R-:W-:Y:S01]  /*1b800*/  LOP3.LUT R19, R2, 0xffff, RZ, 0xc0, !PT ;  /* 0x0000ffff02137812 */ /* 0x000fe200078ec0ff */
[----:B------:R-:W-:Y:S02]  /*1b810*/  IMAD.MOV.U32 R2, RZ, RZ, R209 ;  /* 0x000000ffff027224 */ /* 0x000fe400078e00d1 */
[----:B------:R-:W2:Y:S01]  /*1b820*/  LDL.LU R209, [R1+0x47c] ;  /* 0x00047c0001d17983 */ /* 0x000ea20000300800 */
[----:B------:R-:W-:-:S02]  /*1b830*/  IMAD.MOV.U32 R190, RZ, RZ, R27 ;  /* 0x000000ffffbe7224 */ /* 0x000fc400078e001b */
[----:B------:R1:W3:Y:S01]  /*1b840*/  MUFU.EX2 R27, R197 ;  /* 0x000000c5001b7308 */ /* 0x0002e20000000800 */
[----:B------:R-:W-:Y:S01]  /*1b850*/  @!P6 HFMA2.BF16_V2 R96, -RZ.H0_H0, RZ.H0_H0, -R138.H0_H0 ;  /* 0x200000ffff60e231 */ /* 0x000fe2000034098a */
[----:B------:R-:W-:Y:S01]  /*1b860*/  LOP3.LUT R0, R0, 0xff, RZ, 0xc0, !PT ;  /* 0x000000ff00007812 */ /* 0x000fe200078ec0ff */
[----:B-1----:R-:W-:-:S05]  /*1b870*/  IMAD.MOV.U32 R197, RZ, RZ, R26 ;  /* 0x000000ffffc57224 */ /* 0x002fca00078e001a */
[----:B------:R1:W4:Y:S01]  /*1b880*/  MUFU.EX2 R26, R198 ;  /* 0x000000c6001a7308 */ /* 0x0003220000000800 */
[----:B------:R-:W-:Y:S02]  /*1b890*/  @!P6 PRMT R138, R96, 0x5410, RZ ;  /* 0x00005410608ae816 */ /* 0x000fe400000000ff */
[----:B------:R-:W-:Y:S01]  /*1b8a0*/  ISETP.GE.U32.AND P6, PT, R217, R0, PT ;  /* 0x00000000d900720c */ /* 0x000fe20003fc6070 */
[----:B-1----:R-:W-:-:S04]  /*1b8b0*/  IMAD.MOV.U32 R198, RZ, RZ, R25 ;  /* 0x000000ffffc67224 */ /* 0x002fc800078e0019 */
[----:B------:R-:W1:Y:S01]  /*1b8c0*/  MUFU.EX2 R25, R117 ;  /* 0x0000007500197308 */ /* 0x000e620000000800 */
[----:B------:R-:W-:Y:S01]  /*1b8d0*/  LOP3.LUT R0, R3, R243, R16, 0x96, !PT ;  /* 0x000000f303007212 */ /* 0x000fe200078e9610 */
[----:B---3--:R-:W-:Y:S02]  /*1b8e0*/  FADD.FTZ R3, R27, R20 ;  /* 0x000000141b037221 */ /* 0x008fe40000010000 */
[----:B------:R-:W-:Y:S01]  /*1b8f0*/  IMAD.MOV.U32 R20, RZ, RZ, R2 ;  /* 0x000000ffff147224 */ /* 0x000fe200078e0002 */
[C---:B----4-:R-:W-:Y:S01]  /*1b900*/  F2FP.BF16.PACK_AB R16, R26.reuse, R27 ;  /* 0x0000001b1a10723e */ /* 0x050fe200000010ff */
[----:B------:R-:W-:Y:S02]  /*1b910*/  FADD.FTZ R3, R26, R3 ;  /* 0x000000031a037221 */ /* 0x000fe40000010000 */
[----:B-1----:R-:W-:Y:S02]  /*1b920*/  FADD.FTZ R2, R25, R18 ;  /* 0x0000001219027221 */ /* 0x002fe40000010000 */
[----:B--2---:R-:W-:-:S02]  /*1b930*/  IMAD.MOV.U32 R18, RZ, RZ, R209 ;  /* 0x000000ffff127224 */ /* 0x004fc400078e00d1 */
[----:B------:R-:W2:Y:S02]  /*1b940*/  LDL.LU R209, [R1+0x478] ;  /* 0x0004780001d17983 */ /* 0x000ea40000300800 */
[----:B------:R-:W-:Y:S02]  /*1b950*/  IMAD.MOV.U32 R26, RZ, RZ, R18 ;  /* 0x000000ffff1a7224 */ /* 0x000fe400078e0012 */
[----:B------:R-:W-:Y:S02]  /*1b960*/  FADD.FTZ R18, R17, R2 ;  /* 0x0000000211127221 */ /* 0x000fe40000010000 */
[----:B------:R-:W3:Y:S01]  /*1b970*/  LDL.LU R2, [R1+0x1e4] ;  /* 0x0001e40001027983 */ /* 0x000ee20000300800 */
[C---:B------:R-:W-:Y:S02]  /*1b980*/  PRMT R119, R22.reuse, 0x7610, R119 ;  /* 0x0000761016777816 */ /* 0x040fe40000000077 */
[----:B------:R-:W-:-:S03]  /*1b990*/  PRMT R118, R22, 0x7632, R118 ;  /* 0x0000763216767816 */ /* 0x000fc60000000076 */
[----:B------:R-:W-:Y:S01]  /*1b9a0*/  @!P4 HFMA2.BF16_V2 R108, -RZ.H0_H0, RZ.H0_H0, -R119.H0_H0 ;  /* 0x200000ffff6cc231 */ /* 0x000fe20000340977 */
[C---:B------:R-:W-:Y:S01]  /*1b9b0*/  PRMT R117, R21.reuse, 0x7632, R117 ;  /* 0x0000763215757816 */ /* 0x040fe20000000075 */
[----:B------:R-:W-:Y:S01]  /*1b9c0*/  @!P3 HFMA2.BF16_V2 R105, -RZ.H0_H0, RZ.H0_H0, -R118.H0_H0 ;  /* 0x200000ffff69b231 */ /* 0x000fe20000340976 */
[----:B------:R-:W-:-:S03]  /*1b9d0*/  PRMT R116, R21, 0x7610, R116 ;  /* 0x0000761015747816 */ /* 0x000fc60000000074 */
[----:B------:R-:W-:Y:S02]  /*1b9e0*/  @!P0 HFMA2.BF16_V2 R113, -RZ.H0_H0, RZ.H0_H0, -R117.H0_H0 ;  /* 0x200000ffff718231 */ /* 0x000fe40000340975 */
[----:B------:R-:W-:Y:S01]  /*1b9f0*/  @!P5 HFMA2.BF16_V2 R115, -RZ.H0_H0, RZ.H0_H0, -R116.H0_H0 ;  /* 0x200000ffff73d231 */ /* 0x000fe20000340974 */
[----:B------:R-:W-:Y:S01]  /*1ba00*/  F2FP.BF16.PACK_AB R17, R17, R25 ;  /* 0x000000191111723e */ /* 0x000fe200000010ff */
[----:B------:R-:W-:Y:S01]  /*1ba10*/  IMAD.MOV.U32 R25, RZ, RZ, R206 ;  /* 0x000000ffff197224 */ /* 0x000fe200078e00ce */
[----:B------:R-:W-:Y:S01]  /*1ba20*/  PRMT R114, R24, 0x7632, R114 ;  /* 0x0000763218727816 */ /* 0x000fe20000000072 */
[----:B------:R-:W4:Y:S01]  /*1ba30*/  LDL.LU R206, [R1+0x474] ;  /* 0x0004740001ce7983 */ /* 0x000f220000300800 */
[----:B---3--:R-:W-:Y:S01]  /*1ba40*/  IMAD.MOV.U32 R22, RZ, RZ, R2 ;  /* 0x000000ffff167224 */ /* 0x008fe200078e0002 */
[----:B------:R-:W-:Y:S01]  /*1ba50*/  SHF.R.U32.HI R2, RZ, 0x8, R14 ;  /* 0x00000008ff027819 */ /* 0x000fe2000001160e */
[----:B--2---:R-:W-:Y:S01]  /*1ba60*/  IMAD.MOV.U32 R14, RZ, RZ, R209 ;  /* 0x000000ffff0e7224 */ /* 0x004fe200078e00d1 */
[----:B------:R-:W-:-:S02]  /*1ba70*/  PRMT R209, R119, 0x5410, R118 ;  /* 0x0000541077d17816 */ /* 0x000fc40000000076 */
[----:B------:R-:W-:Y:S02]  /*1ba80*/  LOP3.LUT R2, R2, 0xffff, RZ, 0xc0, !PT ;  /* 0x0000ffff02027812 */ /* 0x000fe400078ec0ff */
[----:B------:R-:W-:Y:S02]  /*1ba90*/  @!P4 PRMT R119, R108, 0x5410, RZ ;  /* 0x000054106c77c816 */ /* 0x000fe400000000ff */
[----:B------:R-:W-:Y:S01]  /*1baa0*/  ISETP.GE.U32.AND P4, PT, R217, R2, PT ;  /* 0x00000002d900720c */ /* 0x000fe20003f86070 */
[----:B------:R-:W-:Y:S02]  /*1bab0*/  IMAD.MOV.U32 R2, RZ, RZ, R14 ;  /* 0x000000ffff027224 */ /* 0x000fe400078e000e */
[----:B------:R1:W2:Y:S01]  /*1bac0*/  MUFU.EX2 R14, R218 ;  /* 0x000000da000e7308 */ /* 0x0002a20000000800 */
[----:B------:R-:W-:Y:S02]  /*1bad0*/  @!P3 PRMT R118, R105, 0x5410, RZ ;  /* 0x000054106976b816 */ /* 0x000fe400000000ff */
[----:B------:R-:W-:-:S05]  /*1bae0*/  ISETP.GE.U32.AND P3, PT, R217, R13, PT ;  /* 0x0000000dd900720c */ /* 0x000fca0003f66070 */
[----:B------:R3:W3:Y:S01]  /*1baf0*/  MUFU.EX2 R13, R204 ;  /* 0x000000cc000d7308 */ /* 0x0006e20000000800 */
[----:B-1----:R-:W-:Y:S02]  /*1bb00*/  PRMT R218, R116, 0x5410, R117 ;  /* 0x0000541074da7816 */ /* 0x002fe40000000075 */
[----:B------:R-:W-:Y:S02]  /*1bb10*/  @!P0 PRMT R117, R113, 0x5410, RZ ;  /* 0x0000541071758816 */ /* 0x000fe400000000ff */
[----:B------:R-:W-:Y:S01]  /*1bb20*/  ISETP.GE.U32.AND P0, PT, R217, R12, PT ;  /* 0x0000000cd900720c */ /* 0x000fe20003f06070 */
[----:B------:R-:W-:Y:S01]  /*1bb30*/  IMAD.MOV.U32 R12, RZ, RZ, R2 ;  /* 0x000000ffff0c7224 */ /* 0x000fe200078e0002 */
[----:B------:R-:W-:Y:S01]  /*1bb40*/  SHF.R.U32.HI R2, RZ, 0x10, R0 ;  /* 0x00000010ff027819 */ /* 0x000fe20000011600 */
[----:B--2---:R-:W-:Y:S01]  /*1bb50*/  FADD.FTZ R3, R14, R3 ;  /* 0x000000030e037221 */ /* 0x004fe20000010000 */
[----:B------:R-:W-:Y:S01]  /*1bb60*/  @!P5 PRMT R116, R115, 0x5410, RZ ;  /* 0x000054107374d816 */ /* 0x000fe200000000ff */
[----:B------:R-:W-:Y:S01]  /*1bb70*/  IMAD.MOV.U32 R21, RZ, RZ, R22 ;  /* 0x000000ffff157224 */ /* 0x000fe200078e0016 */
[----:B------:R-:W-:Y:S01]  /*1bb80*/  LOP3.LUT R2, R2, 0xff, RZ, 0xc0, !PT ;  /* 0x000000ff02027812 */ /* 0x000fe200078ec0ff */
[----:B------:R-:W-:Y:S01]  /*1bb90*/  @!P4 HFMA2.BF16_V2 R159, -RZ.H0_H0, RZ.H0_H0, -R114.H0_H0 ;  /* 0x200000ffff9fc231 */ /* 0x000fe20000340972 */
[----:B------:R-:W-:Y:S01]  /*1bba0*/  PRMT R115, R24, 0x7610, R115 ;  /* 0x0000761018737816 */ /* 0x000fe20000000073 */
[----:B---3--:R-:W2:Y:S01]  /*1bbb0*/  LDL.LU R204, [R1+0x470] ;  /* 0x0004700001cc7983 */ /* 0x008ea20000300800 */
[----:B------:R-:W-:Y:S01]  /*1bbc0*/  ISETP.GE.U32.AND P5, PT, R217, R2, PT ;  /* 0x00000002d900720c */ /* 0x000fe20003fa6070 */
[----:B------:R-:W-:-:S02]  /*1bbd0*/  IMAD.MOV.U32 R2, RZ, RZ, R12 ;  /* 0x000000ffff027224 */ /* 0x000fc400078e000c */
[C---:B------:R-:W-:Y:S01]  /*1bbe0*/  FADD.FTZ R12, R13.reuse, R3 ;  /* 0x000000030d0c7221 */ /* 0x040fe20000010000 */
[----:B------:R-:W-:Y:S01]  /*1bbf0*/  F2FP.BF16.PACK_AB R3, R13, R14 ;  /* 0x0000000e0d03723e */ /* 0x000fe200000010ff */
[----:B------:R-:W-:Y:S01]  /*1bc00*/  @!P2 HFMA2.BF16_V2 R158, -RZ.H0_H0, RZ.H0_H0, -R115.H0_H0 ;  /* 0x200000ffff9ea231 */ /* 0x000fe20000340973 */
[----:B------:R-:W-:Y:S01]  /*1bc10*/  IMAD.MOV.U32 R14, RZ, RZ, R2 ;  /* 0x000000ffff0e7224 */ /* 0x000fe200078e0002 */
[----:B------:R-:W-:Y:S01]  /*1bc20*/  LOP3.LUT R2, R0, 0xff, RZ, 0xc0, !PT ;  /* 0x000000ff00027812 */ /* 0x000fe200078ec0ff */
[----:B------:R-:W-:Y:S01]  /*1bc30*/  IMAD.MOV.U32 R24, RZ, RZ, R25 ;  /* 0x000000ffff187224 */ /* 0x000fe200078e0019 */
[----:B------:R-:W3:Y:S01]  /*1bc40*/  LDL.LU R22, [R1+0xb0] ;  /* 0x0000b00001167983 */ /* 0x000ee20000300800 */
[----:B------:R-:W-:Y:S02]  /*1bc50*/  IMAD.MOV.U32 R25, RZ, RZ, R26 ;  /* 0x000000ffff197224 */ /* 0x000fe400078e001a */
[----:B------:R-:W-:Y:S01]  /*1bc60*/  IMAD.MOV.U32 R26, RZ, RZ, R197 ;  /* 0x000000ffff1a7224 */ /* 0x000fe200078e00c5 */
[----:B------:R-:W-:-:S02]  /*1bc70*/  PRMT R197, R115, 0x5410, R114 ;  /* 0x0000541073c57816 */ /* 0x000fc40000000072 */
[----:B------:R-:W-:Y:S02]  /*1bc80*/  @!P2 PRMT R115, R158, 0x5410, RZ ;  /* 0x000054109e73a816 */ /* 0x000fe400000000ff */
[----:B------:R-:W-:Y:S02]  /*1bc90*/  ISETP.GE.U32.AND P2, PT, R217, R2, PT ;  /* 0x00000002d900720c */ /* 0x000fe40003f46070 */
[----:B------:R-:W-:Y:S01]  /*1bca0*/  SHF.R.U32.HI R2, RZ, 0x18, R0 ;  /* 0x00000018ff027819 */ /* 0x000fe20000011600 */
[----:B------:R-:W-:Y:S01]  /*1bcb0*/  IMAD.MOV.U32 R13, RZ, RZ, R21 ;  /* 0x000000ffff0d7224 */ /* 0x000fe200078e0015 */
[----:B------:R-:W-:Y:S01]  /*1bcc0*/  @!P4 PRMT R114, R159, 0x5410, RZ ;  /* 0x000054109f72c816 */ /* 0x000fe200000000ff */
[----:B------:R-:W-:Y:S01]  /*1bcd0*/  IMAD.MOV.U32 R21, RZ, RZ, R20 ;  /* 0x000000ffff157224 */ /* 0x000fe200078e0014 */
[----:B------:R-:W-:Y:S01]  /*1bce0*/  ISETP.GE.U32.AND P4, PT, R217, R2, PT ;  /* 0x00000002d900720c */ /* 0x000fe20003f86070 */
[----:B------:R-:W2:Y:S04]  /*1bcf0*/  LDL.LU R20, [R1+0xb4] ;  /* 0x0000b40001147983 */ /* 0x000ea80000300800 */
[----:B------:R-:W2:Y:S01]  /*1bd00*/  LDL.LU R2, [R1+0x1c8] ;  /* 0x0001c80001027983 */ /* 0x000ea20000300800 */
[----:B------:R-:W-:-:S02]  /*1bd10*/  PRMT R112, R23, 0x7610, R112 ;  /* 0x0000761017707816 */ /* 0x000fc40000000070 */
[----:B------:R-:W-:-:S03]  /*1bd20*/  PRMT R113, R23, 0x7632, R113 ;  /* 0x0000763217717816 */ /* 0x000fc60000000071 */
[----:B------:R-:W-:Y:S01]  /*1bd30*/  @!P6 HFMA2.BF16_V2 R161, -RZ.H0_H0, RZ.H0_H0, -R112.H0_H0 ;  /* 0x200000ffffa1e231 */ /* 0x000fe20000340970 */
[----:B------:R-:W-:Y:S01]  /*1bd40*/  LOP3.LUT R0, R0, 0xffff, RZ, 0xc0, !PT ;  /* 0x0000ffff00007812 */ /* 0x000fe200078ec0ff */
[----:B------:R-:W-:-:S03]  /*1bd50*/  @!P1 HFMA2.BF16_V2 R160, -RZ.H0_H0, RZ.H0_H0, -R113.H0_H0 ;  /* 0x200000ffffa09231 */ /* 0x000fc60000340971 */
[----:B------:R-:W-:Y:S02]  /*1bd60*/  SHF.R.U32.HI R0, RZ, 0x8, R0 ;  /* 0x00000008ff007819 */ /* 0x000fe40000011600 */
[----:B------:R-:W-:Y:S02]  /*1bd70*/  PRMT R111, R16, 0x7610, R111 ;  /* 0x00007610106f7816 */ /* 0x000fe4000000006f */
[----:B------:R-:W-:Y:S02]  /*1bd80*/  LOP3.LUT R0, R0, 0xffff, RZ, 0xc0, !PT ;  /* 0x0000ffff00007812 */ /* 0x000fe400078ec0ff */
[----:B------:R-:W-:Y:S01]  /*1bd90*/  PRMT R110, R16, 0x7632, R110 ;  /* 0x00007632106e7816 */ /* 0x000fe2000000006e */
[----:B------:R-:W-:Y:S01]  /*1bda0*/  @!P2 HFMA2.BF16_V2 R162, -RZ.H0_H0, RZ.H0_H0, -R111.H0_H0 ;  /* 0x200000ffffa2a231 */ /* 0x000fe2000034096f */
[C---:B------:R-:W-:Y:S02]  /*1bdb0*/  PRMT R107, R3.reuse, 0x7610, R107 ;  /* 0x00007610036b7816 */ /* 0x040fe4000000006b */
[----:B------:R-:W-:Y:S01]  /*1bdc0*/  PRMT R106, R3, 0x7632, R106 ;  /* 0x00007632036a7816 */ /* 0x000fe2000000006a */
[----:B--2---:R-:W-:Y:S01]  /*1bdd0*/  IMAD.MOV.U32 R23, RZ, RZ, R2 ;  /* 0x000000ffff177224 */ /* 0x004fe200078e0002 */
[----:B------:R-:W-:Y:S01]  /*1bde0*/  LOP3.LUT R2, R15, 0xff, RZ, 0xc0, !PT ;  /* 0x000000ff0f027812 */ /* 0x000fe200078ec0ff */
[----:B------:R-:W-:-:S02]  /*1bdf0*/  IMAD.MOV.U32 R15, RZ, RZ, R14 ;  /* 0x000000ffff0f7224 */ /* 0x000fc400078e000e */
[----:B------:R-:W-:Y:S02]  /*1be00*/  IMAD.MOV.U32 R14, RZ, RZ, R13 ;  /* 0x000000ffff0e7224 */ /* 0x000fe400078e000d */
[----:B------:R-:W-:Y:S01]  /*1be10*/  IMAD.MOV.U32 R13, RZ, RZ, R198 ;  /* 0x000000ffff0d7224 */ /* 0x000fe200078e00c6 */
[----:B------:R-:W-:Y:S02]  /*1be20*/  PRMT R198, R112, 0x5410, R113 ;  /* 0x0000541070c67816 */ /* 0x000fe40000000071 */
[----:B------:R-:W-:Y:S01]  /*1be30*/  @!P6 PRMT R112, R161, 0x5410, RZ ;  /* 0x00005410a170e816 */ /* 0x000fe200000000ff */
[----:B------:R-:W-:Y:S02]  /*1be40*/  IMAD.MOV.U32 R161, RZ, RZ, R24 ;  /* 0x000000ffffa17224 */ /* 0x000fe400078e0018 */
[----:B------:R-:W-:Y:S02]  /*1be50*/  IMAD.MOV.U32 R24, RZ, RZ, R13 ;  /* 0x000000ffff187224 */ /* 0x000fe400078e000d */
[----:B------:R1:W2:Y:S01]  /*1be60*/  MUFU.EX2 R13, R183 ;  /* 0x000000b7000d7308 */ /* 0x0002a20000000800 */
[----:B------:R-:W-:-:S02]  /*1be70*/  @!P1 PRMT R113, R160, 0x5410, RZ ;  /* 0x00005410a0719816 */ /* 0x000fc400000000ff */
[C---:B------:R-:W-:Y:S02]  /*1be80*/  ISETP.GE.U32.AND P1, PT, R217.reuse, R2, PT ;  /* 0x00000002d900720c */ /* 0x040fe40003f26070 */
[----:B------:R-:W-:-:S03]  /*1be90*/  ISETP.GE.U32.AND P6, PT, R217, R0, PT ;  /* 0x00000000d900720c */ /* 0x000fc60003fc6070 */
[----:B------:R-:W3:Y:S01]  /*1bea0*/  MUFU.EX2 R2, R184 ;  /* 0x000000b800027308 */ /* 0x000ee20000000800 */
[----:B------:R-:W-:-:S04]  /*1beb0*/  SHF.R.U32.HI R0, RZ, 0x8, R19 ;  /* 0x00000008ff007819 */ /* 0x000fc80000011613 */
[----:B------:R-:W-:Y:S02]  /*1bec0*/  LOP3.LUT R0, R0, 0xffff, RZ, 0xc0, !PT ;  /* 0x0000ffff00007812 */ /* 0x000fe400078ec0ff */
[----:B-1----:R-:W-:Y:S02]  /*1bed0*/  PRMT R183, R207, 0x7610, R183 ;  /* 0x00007610cfb77816 */ /* 0x002fe400000000b7 */
[----:B------:R-:W-:Y:S02]  /*1bee0*/  PRMT R207, R111, 0x5410, R110 ;  /* 0x000054106fcf7816 */ /* 0x000fe4000000006e */
[----:B------:R-:W-:Y:S02]  /*1bef0*/  @!P2 PRMT R111, R162, 0x5410, RZ ;  /* 0x00005410a26fa816 */ /* 0x000fe400000000ff */
[----:B------:R-:W-:Y:S01]  /*1bf00*/  ISETP.GE.U32.AND P2, PT, R217, R0, PT ;  /* 0x00000000d900720c */ /* 0x000fe20003f46070 */
[----:B--2---:R-:W-:Y:S02]  /*1bf10*/  FADD.FTZ R0, R13, R18 ;  /* 0x000000120d007221 */ /* 0x004fe40000010000 */
[----:B------:R-:W-:-:S02]  /*1bf20*/  IMAD.MOV.U32 R160, RZ, RZ, R21 ;  /* 0x000000ffffa07224 */ /* 0x000fc400078e0015 */
[C---:B---3--:R-:W-:Y:S01]  /*1bf30*/  FADD.FTZ R3, R2.reuse, R0 ;  /* 0x0000000002037221 */ /* 0x048fe20000010000 */
[----:B------:R1:W-:Y:S01]  /*1bf40*/  MUFU.EX2 R21, R172 ;  /* 0x000000ac00157308 */ /* 0x0003e20000000800 */
[----:B------:R-:W-:-:S07]  /*1bf50*/  F2FP.BF16.PACK_AB R0, R2, R13 ;  /* 0x0000000d0200723e */ /* 0x000fce00000010ff */
[----:B------:R2:W-:Y:S01]  /*1bf60*/  MUFU.EX2 R13, R208 ;  /* 0x000000d0000d7308 */ /* 0x0005e20000000800 */
[----:B-1----:R1:W3:Y:S04]  /*1bf70*/  LDL.LU R172, [R1+0x46c] ;  /* 0x00046c0001ac7983 */ /* 0x0022e80000300800 */
[----:B--2---:R-:W2:Y:S01]  /*1bf80*/  LDL.LU R208, [R1+0x468] ;  /* 0x0004680001d07983 */ /* 0x004ea20000300800 */
[----:B------:R-:W-:Y:S02]  /*1bf90*/  IMAD.MOV.U32 R19, RZ, RZ, R15 ;  /* 0x000000ffff137224 */ /* 0x000fe400078e000f */
[----:B------:R-:W1:Y:S01]  /*1bfa0*/  MUFU.EX2 R15, R52 ;  /* 0x00000034000f7308 */ /* 0x000e620000000800 */
[----:B------:R-:W-:Y:S01]  /*1bfb0*/  IMAD.MOV.U32 R16, RZ, RZ, R14 ;  /* 0x000000ffff107224 */ /* 0x000fe200078e000e */
[----:B------:R-:W-:-:S06]  /*1bfc0*/  PRMT R108, R17, 0x7632, R108 ;  /* 0x00007632116c7816 */ /* 0x000fcc000000006c */
[----:B------:R-:W1:Y:S01]  /*1bfd0*/  MUFU.EX2 R14, R53 ;  /* 0x00000035000e7308 */ /* 0x000e620000000800 */
[----:B------:R-:W-:-:S07]  /*1bfe0*/  PRMT R109, R17, 0x7610, R109 ;  /* 0x00007610116d7816 */ /* 0x000fce000000006d */
[----:B------:R-:W4:Y:S01]  /*1bff0*/  MUFU.EX2 R22, R22 ;  /* 0x0000001600167308 */ /* 0x000f220000000800 */
[----:B------:R-:W-:Y:S01]  /*1c000*/  @!P4 HFMA2.BF16_V2 R166, -RZ.H0_H0, RZ.H0_H0, -R108.H0_H0 ;  /* 0x200000ffffa6c231 */ /* 0x000fe2000034096c */
[----:B------:R-:W-:-:S06]  /*1c010*/  IMAD.MOV.U32 R162, RZ, RZ, R204 ;  /* 0x000000ffffa27224 */ /* 0x000fcc00078e00cc */
[----:B------:R-:W4:Y:S01]  /*1c020*/  MUFU.EX2 R20, R20 ;  /* 0x0000001400147308 */ /* 0x000f220000000800 */
[C---:B------:R-:W-:Y:S02]  /*1c030*/  PRMT R105, R0.reuse, 0x7610, R105 ;  /* 0x0000761000697816 */ /* 0x040fe40000000069 */
[----:B------:R-:W-:Y:S01]  /*1c040*/  PRMT R104, R0, 0x7632, R104 ;  /* 0x0000763200687816 */ /* 0x000fe20000000068 */
[----:B-1----:R-:W-:Y:S01]  /*1c050*/  FADD.FTZ R0, R15, R30 ;  /* 0x0000001e0f007221 */ /* 0x002fe20000010000 */
[----:B------:R-:W-:Y:S01]  /*1c060*/  PRMT R204, R109, 0x5410, R108 ;  /* 0x000054106dcc7816 */ /* 0x000fe2000000006c */
[----:B------:R-:W-:Y:S01]  /*1c070*/  @!P5 HFMA2.BF16_V2 R163, -RZ.H0_H0, RZ.H0_H0, -R109.H0_H0 ;  /* 0x200000ffffa3d231 */ /* 0x000fe2000034096d */
[----:B------:R-:W-:Y:S01]  /*1c080*/  @!P4 PRMT R108, R166, 0x5410, RZ ;  /* 0x00005410a66cc816 */ /* 0x000fe200000000ff */
[----:B------:R-:W-:Y:S01]  /*1c090*/  IMAD.MOV.U32 R184, RZ, RZ, R16 ;  /* 0x000000ffffb87224 */ /* 0x000fe200078e0010 */
[----:B------:R-:W-:Y:S01]  /*1c0a0*/  PRMT R166, R183, 0x7610, R166 ;  /* 0x00007610b7a67816 */ /* 0x000fe200000000a6 */
[----:B------:R-:W-:Y:S01]  /*1c0b0*/  IMAD.MOV.U32 R183, RZ, RZ, R25 ;  /* 0x000000ffffb77224 */ /* 0x000fe200078e0019 */
[----:B------:R1:W1:Y:S01]  /*1c0c0*/  MUFU.EX2 R16, R195 ;  /* 0x000000c300107308 */ /* 0x0002620000000800 */
[C---:B------:R-:W-:Y:S01]  /*1c0d0*/  FADD.FTZ R25, R14.reuse, R0 ;  /* 0x000000000e197221 */ /* 0x040fe20000010000 */
[----:B------:R-:W-:Y:S01]  /*1c0e0*/  F2FP.BF16.PACK_AB R35, R14, R15 ;  /* 0x0000000f0e23723e */ /* 0x000fe200000010ff */
[----:B----4-:R-:W-:Y:S01]  /*1c0f0*/  FADD.FTZ R0, R22, R28 ;  /* 0x0000001c16007221 */ /* 0x010fe20000010000 */
[----:B------:R-:W-:Y:S01]  /*1c100*/  @!P5 PRMT R109, R163, 0x5410, RZ ;  /* 0x00005410a36dd816 */ /* 0x000fe200000000ff */
[----:B------:R-:W-:-:S03]  /*1c110*/  IMAD.MOV.U32 R163, RZ, RZ, R26 ;  /* 0x000000ffffa37224 */ /* 0x000fc600078e001a */
[----:B------:R-:W4:Y:S01]  /*1c120*/  MUFU.EX2 R14, R196 ;  /* 0x000000c4000e7308 */ /* 0x000f220000000800 */
[----:B------:R-:W-:Y:S01]  /*1c130*/  FADD.FTZ R26, R20, R0 ;  /* 0x00000000141a7221 */ /* 0x000fe20000010000 */
[----:B------:R-:W-:Y:S01]  /*1c140*/  LEA R0, R237, 0x3, 0x2 ;  /* 0x00000003ed007811 */ /* 0x000fe200078e10ff */
[----:B------:R-:W-:Y:S01]  /*1c150*/  @!P0 HFMA2.BF16_V2 R173, -RZ.H0_H0, RZ.H0_H0, -R104.H0_H0 ;  /* 0x200000ffffad8231 */ /* 0x000fe20000340968 */
[----:B------:R-:W-:Y:S01]  /*1c160*/  IMAD.MOV.U32 R17, RZ, RZ, R162 ;  /* 0x000000ffff117224 */ /* 0x000fe200078e00a2 */
[----:B------:R-:W-:Y:S01]  /*1c170*/  @!P2 HFMA2.BF16_V2 R167, -RZ.H0_H0, RZ.H0_H0, -R106.H0_H0 ;  /* 0x200000ffffa7a231 */ /* 0x000fe2000034096a */
[----:B------:R-:W-:Y:S01]  /*1c180*/  FADD.FTZ R2, R21, R12 ;  /* 0x0000000c15027221 */ /* 0x000fe20000010000 */
[----:B------:R-:W-:Y:S01]  /*1c190*/  LOP3.LUT R0, R171, R201, R0, 0x96, !PT ;  /* 0x000000c9ab007212 */ /* 0x000fe200078e9600 */
[----:B------:R-:W-:Y:S01]  /*1c1a0*/  IMAD.MOV.U32 R162, RZ, RZ, R160 ;  /* 0x000000ffffa27224 */ /* 0x000fe200078e00a0 */
[----:B-1----:R-:W-:Y:S01]  /*1c1b0*/  PRMT R195, R105, 0x5410, R104 ;  /* 0x0000541069c37816 */ /* 0x002fe20000000068 */
[----:B------:R-:W-:Y:S01]  /*1c1c0*/  FADD.FTZ R18, R13, R2 ;  /* 0x000000020d127221 */ /* 0x000fe20000010000 */
[----:B------:R-:W-:Y:S01]  /*1c1d0*/  @!P0 PRMT R104, R173, 0x5410, RZ ;  /* 0x00005410ad688816 */ /* 0x000fe200000000ff */
[----:B------:R-:W-:Y:S01]  /*1c1e0*/  FADD.FTZ R2, R16, R3 ;  /* 0x0000000310027221 */ /* 0x000fe20000010000 */
[----:B------:R-:W-:-:S02]  /*1c1f0*/  PRMT R173, R166, 0x7610, R173 ;  /* 0x00007610a6ad7816 */ /* 0x000fc400000000ad */
[----:B------:R-:W-:Y:S01]  /*1c200*/  F2FP.BF16.PACK_AB R36, R20, R22 ;  /* 0x000000161424723e */ /* 0x000fe200000010ff */
[C---:B----4-:R-:W-:Y:S01]  /*1c210*/  FADD.FTZ R20, R14.reuse, R2 ;  /* 0x000000020e147221 */ /* 0x050fe20000010000 */
[----:B------:R-:W-:Y:S01]  /*1c220*/  F2FP.BF16.PACK_AB R21, R13, R21 ;  /* 0x000000150d15723e */ /* 0x000fe200000010ff */
[----:B------:R-:W-:Y:S01]  /*1c230*/  @!P1 HFMA2.BF16_V2 R176, -RZ.H0_H0, RZ.H0_H0, -R105.H0_H0 ;  /* 0x200000ffffb09231 */ /* 0x000fe20000340969 */
[----:B------:R-:W-:Y:S01]  /*1c240*/  F2FP.BF16.PACK_AB R22, R14, R16 ;  /* 0x000000100e16723e */ /* 0x000fe200000010ff */
[----:B------:R1:W4:Y:S03]  /*1c250*/  LDL.LU.64 R200, [R1+0x460] ;  /* 0x0004600001c87983 */ /* 0x0003260000300a00 */
[----:B------:R-:W-:Y:S01]  /*1c260*/  @!P1 PRMT R105, R176, 0x5410, RZ ;  /* 0x00005410b0699816 */ /* 0x000fe200000000ff */
[----:B------:R-:W-:Y:S02]  /*1c270*/  IMAD.MOV.U32 R176, RZ, RZ, R24 ;  /* 0x000000ffffb07224 */ /* 0x000fe400078e0018 */
[----:B------:R1:W1:Y:S02]  /*1c280*/  MUFU.EX2 R24, R9 ;  /* 0x0000000900187308 */ /* 0x0002640000000800 */
[----:B-1----:R-:W4:Y:S01]  /*1c290*/  LDL.LU R9, [R1+0x45c] ;  /* 0x00045c0001097983 */ /* 0x002f220000300800 */
[----:B--2---:R-:W-:Y:S01]  /*1c2a0*/  IMAD.MOV.U32 R160, RZ, RZ, R208 ;  /* 0x000000ffffa07224 */ /* 0x004fe200078e00d0 */
[----:B------:R-:W-:-:S02]  /*1c2b0*/  PRMT R208, R107, 0x5410, R106 ;  /* 0x000054106bd07816 */ /* 0x000fc4000000006a */
[----:B------:R-:W-:Y:S01]  /*1c2c0*/  @!P2 PRMT R106, R167, 0x5410, RZ ;  /* 0x00005410a76aa816 */ /* 0x000fe200000000ff */
[----:B------:R-:W-:-:S05]  /*1c2d0*/  IMAD.WIDE.U32 R166, R0, -0x326172a9, RZ ;  /* 0xcd9e8d5700a67825 */ /* 0x000fca00078e00ff */
[----:B------:R-:W-:-:S05]  /*1c2e0*/  LOP3.LUT R2, R167, R240, R228, 0x96, !PT ;  /* 0x000000f0a7027212 */ /* 0x000fca00078e96e4 */
[----:B------:R-:W-:-:S05]  /*1c2f0*/  IMAD.WIDE.U32 R2, R2, -0x2daee0ad, RZ ;  /* 0xd2511f5302027825 */ /* 0x000fca00078e00ff */
[----:B------:R-:W-:-:S05]  /*1c300*/  LOP3.LUT R0, R3, R242, R174, 0x96, !PT ;  /* 0x000000f203007212 */ /* 0x000fca00078e96ae */
[----:B------:R-:W-:Y:S01]  /*1c310*/  IMAD.WIDE.U32 R12, R0, -0x326172a9, RZ ;  /* 0xcd9e8d57000c7825 */ /* 0x000fe200078e00ff */
[----:B------:R-:W-:Y:S01]  /*1c320*/  LOP3.LUT R0, R103, R239, R166, 0x96, !PT ;  /* 0x000000ef67007212 */ /* 0x000fe200078e96a6 */
[----:B---3--:R-:W-:-:S04]  /*1c330*/  @!P3 HFMA2.BF16_V2 R172, -RZ.H0_H0, RZ.H0_H0, -R107.H0_H0 ;  /* 0x200000ffffacb231 */ /* 0x008fc8000034096b */
[----:B------:R-:W-:Y:S01]  /*1c340*/  IMAD.WIDE.U32 R14, R0, -0x2daee0ad, RZ ;  /* 0xd2511f53000e7825 */ /* 0x000fe200078e00ff */
[----:B------:R-:W-:-:S04]  /*1c350*/  @!P3 PRMT R107, R172, 0x5410, RZ ;  /* 0x00005410ac6bb816 */ /* 0x000fc800000000ff */
[----:B------:R-:W-:Y:S01]  /*1c360*/  LOP3.LUT R0, R15, R245, R2, 0x96, !PT ;  /* 0x000000f50f007212 */ /* 0x000fe200078e9602 */
[----:B------:R-:W-:Y:S01]  /*1c370*/  IMAD.MOV.U32 R172, RZ, RZ, R17 ;  /* 0x000000ffffac7224 */ /* 0x000fe200078e0011 */
[----:B------:R-:W-:-:S03]  /*1c380*/  LOP3.LUT R3, R13, R238, R102, 0x96, !PT ;  /* 0x000000ee0d037212 */ /* 0x000fc600078e9666 */
[----:B------:R-:W-:-:S04]  /*1c390*/  IMAD.WIDE.U32 R16, R0, -0x326172a9, RZ ;  /* 0xcd9e8d5700107825 */ /* 0x000fc800078e00ff */
[----:B------:R-:W-:Y:S01]  /*1c3a0*/  IMAD.WIDE.U32 R2, R3, -0x2daee0ad, RZ ;  /* 0xd2511f5303027825 */ /* 0x000fe200078e00ff */
[----:B------:R-:W-:-:S04]  /*1c3b0*/  LOP3.LUT R0, R17, R248, R12, 0x96, !PT ;  /* 0x000000f811007212 */ /* 0x000fc800078e960c */
[----:B------:R-:W-:Y:S01]  /*1c3c0*/  LOP3.LUT R3, R3, R247, R14, 0x96, !PT ;  /* 0x000000f703037212 */ /* 0x000fe200078e960e */
[----:B------:R-:W-:Y:S01]  /*1c3d0*/  IMAD.WIDE.U32 R14, R0, -0x2daee0ad, RZ ;  /* 0xd2511f53000e7825 */ /* 0x000fe200078e00ff */
[----:B------:R1:W2:Y:S04]  /*1c3e0*/  MUFU.EX2 R17, R10 ;  /* 0x0000000a00117308 */ /* 0x0002a80000000800 */
[----:B------:R-:W-:-:S04]  /*1c3f0*/  LOP3.LUT R2, R15, R244, R2, 0x96, !PT ;  /* 0x000000f40f027212 */ /* 0x000fc800078e9602 */
[----:B------:R3:W-:Y:S01]  /*1c400*/  MUFU.EX2 R15, R181 ;  /* 0x000000b5000f7308 */ /* 0x0007e20000000800 */
[----:B-1----:R-:W4:Y:S04]  /*1c410*/  LDL.LU R10, [R1+0x458] ;  /* 0x00045800010a7983 */ /* 0x002f280000300800 */
[----:B---3--:R-:W3:Y:S01]  /*1c420*/  LDL.LU R181, [R1+0x454] ;  /* 0x0004540001b57983 */ /* 0x008ee20000300800 */
        /* <DEDUP_REMOVED lines=11> */
[C---:B------:R-:W-:Y:S02]  /*1c4e0*/  ISETP.GE.U32.AND P0, PT, R217.reuse, R0, PT ;  /* 0x00000000d900720c */ /* 0x040fe40003f06070 */
[C---:B------:R-:W-:Y:S01]  /*1c4f0*/  LOP3.LUT R0, R2.reuse, 0xff, RZ, 0xc0, !PT ;  /* 0x000000ff02007812 */ /* 0x040fe200078ec0ff */
[----:B------:R-:W-:Y:S01]  /*1c500*/  IMAD.MOV.U32 R196, RZ, RZ, R163 ;  /* 0x000000ffffc47224 */ /* 0x000fe200078e00a3 */
[----:B------:R-:W-:Y:S01]  /*1c510*/  @!P6 HFMA2.BF16_V2 R164, -RZ.H0_H0, RZ.H0_H0, -R110.H0_H0 ;  /* 0x200000ffffa4e231 */ /* 0x000fe2000034096e */
[----:B------:R-:W-:Y:S01]  /*1c520*/  IMAD.MOV.U32 R163, RZ, RZ, R19 ;  /* 0x000000ffffa37224 */ /* 0x000fe200078e0013 */
[----:B------:R-:W-:Y:S02]  /*1c530*/  ISETP.GE.U32.AND P2, PT, R217, R0, PT ;  /* 0x00000000d900720c */ /* 0x000fe40003f46070 */
[----:B------:R-:W-:Y:S02]  /*1c540*/  SHF.R.U32.HI R0, RZ, 0x10, R2 ;  /* 0x00000010ff007819 */ /* 0x000fe40000011602 */
[----:B------:R-:W-:-:S02]  /*1c550*/  LOP3.LUT R19, R2, 0xffff, RZ, 0xc0, !PT ;  /* 0x0000ffff02137812 */ /* 0x000fc400078ec0ff */
[----:B------:R-:W-:Y:S02]  /*1c560*/  LOP3.LUT R13, R13, R246, R16, 0x96, !PT ;  /* 0x000000f60d0d7212 */ /* 0x000fe400078e9610 */
[----:B------:R-:W-:Y:S02]  /*1c570*/  SHF.R.U32.HI R2, RZ, 0x18, R2 ;  /* 0x00000018ff027819 */ /* 0x000fe40000011602 */
[----:B------:R-:W-:Y:S02]  /*1c580*/  @!P6 PRMT R110, R164, 0x5410, RZ ;  /* 0x00005410a46ee816 */ /* 0x000fe400000000ff */
[----:B------:R-:W-:Y:S02]  /*1c590*/  LOP3.LUT R12, R12, 0xff, RZ, 0xc0, !PT ;  /* 0x000000ff0c0c7812 */ /* 0x000fe400078ec0ff */
[----:B------:R-:W-:Y:S01]  /*1c5a0*/  ISETP.GE.U32.AND P6, PT, R217, R2, PT ;  /* 0x00000002d900720c */ /* 0x000fe20003fc6070 */
[----:B------:R-:W-:Y:S01]  /*1c5b0*/  IMAD.WIDE.U32 R2, R13, -0x2daee0ad, RZ ;  /* 0xd2511f530d027825 */ /* 0x000fe200078e00ff */
[----:B------:R-:W-:-:S02]  /*1c5c0*/  LOP3.LUT R0, R0, 0xff, RZ, 0xc0, !PT ;  /* 0x000000ff00007812 */ /* 0x000fc400078ec0ff */
[C---:B------:R-:W-:Y:S01]  /*1c5d0*/  ISETP.GE.U32.AND P5, PT, R217.reuse, R12, PT ;  /* 0x0000000cd900720c */ /* 0x040fe20003fa6070 */
[----:B------:R-:W-:Y:S01]  /*1c5e0*/  FADD.FTZ R12, R24, R18 ;  /* 0x00000012180c7221 */ /* 0x000fe20000010000 */
[----:B------:R-:W-:Y:S02]  /*1c5f0*/  ISETP.GE.U32.AND P1, PT, R217, R0, PT ;  /* 0x00000000d900720c */ /* 0x000fe40003f26070 */
[----:B------:R-:W-:Y:S02]  /*1c600*/  LOP3.LUT R0, R3, R243, R14, 0x96, !PT ;  /* 0x000000f303007212 */ /* 0x000fe400078e960e */
[----:B------:R-:W-:Y:S01]  /*1c610*/  LOP3.LUT R18, R2, 0xffff, RZ, 0xc0, !PT ;  /* 0x0000ffff02127812 */ /* 0x000fe200078ec0ff */
[----:B------:R-:W-:Y:S02]  /*1c620*/  IMAD.MOV.U32 R3, RZ, RZ, R185 ;  /* 0x000000ffff037224 */ /* 0x000fe400078e00b9 */
[----:B------:R-:W4:Y:S01]  /*1c630*/  LDL.LU R185, [R1+0x450] ;  /* 0x0004500001b97983 */ /* 0x000f220000300800 */
[----:B------:R-:W-:Y:S01]  /*1c640*/  PRMT R16, R173, 0x7610, R16 ;  /* 0x00007610ad107816 */ /* 0x000fe20000000010 */
[----:B------:R-:W-:-:S02]  /*1c650*/  IMAD.MOV.U32 R173, RZ, RZ, R162 ;  /* 0x000000ffffad7224 */ /* 0x000fc400078e00a2 */
[----:B------:R-:W-:Y:S02]  /*1c660*/  IMAD.MOV.U32 R162, RZ, RZ, R23 ;  /* 0x000000ffffa27224 */ /* 0x000fe400078e0017 */
[----:B------:R-:W1:Y:S01]  /*1c670*/  MUFU.EX2 R23, R252 ;  /* 0x000000fc00177308 */ /* 0x000e620000000800 */
[C---:B--2---:R-:W-:Y:S01]  /*1c680*/  FADD.FTZ R12, R17.reuse, R12 ;  /* 0x0000000c110c7221 */ /* 0x044fe20000010000 */
[----:B------:R-:W-:Y:S01]  /*1c690*/  F2FP.BF16.PACK_AB R13, R17, R24 ;  /* 0x00000018110d723e */ /* 0x000fe200000010ff */
[----:B------:R-:W-:Y:S01]  /*1c6a0*/  IMAD.MOV.U32 R17, RZ, RZ, R3 ;  /* 0x000000ffff117224 */ /* 0x000fe200078e0003 */
[C---:B------:R-:W-:Y:S02]  /*1c6b0*/  PRMT R103, R21.reuse, 0x7610, R103 ;  /* 0x0000761015677816 */ /* 0x040fe40000000067 */
[----:B------:R-:W-:Y:S01]  /*1c6c0*/  PRMT R102, R21, 0x7632, R102 ;  /* 0x0000763215667816 */ /* 0x000fe20000000066 */
[----:B------:R-:W-:Y:S02]  /*1c6d0*/  IMAD.MOV.U32 R21, RZ, RZ, R17 ;  /* 0x000000ffff157224 */ /* 0x000fe400078e0011 */
[----:B-1----:R-:W-:-:S04]  /*1c6e0*/  FADD.FTZ R3, R23, R20 ;  /* 0x0000001417037221 */ /* 0x002fc80000010000 */
[----:B------:R-:W-:Y:S01]  /*1c6f0*/  FADD.FTZ R17, R15, R3 ;  /* 0x000000030f117221 */ /* 0x000fe20000010000 */
[----:B------:R-:W-:Y:S02]  /*1c700*/  SHF.R.U32.HI R3, RZ, 0x8, R19 ;  /* 0x00000008ff037819 */ /* 0x000fe40000011613 */
[----:B------:R1:W2:Y:S01]  /*1c710*/  MUFU.EX2 R19, R182 ;  /* 0x000000b600137308 */ /* 0x0002a20000000800 */
[----:B---3--:R-:W-:Y:S02]  /*1c720*/  IMAD.MOV.U32 R20, RZ, RZ, R181 ;  /* 0x000000ffff147224 */ /* 0x008fe400078e00b5 */
[----:B------:R3:W2:Y:S04]  /*1c730*/  LDL.LU R181, [R1+0x44c] ;  /* 0x00044c0001b57983 */ /* 0x0006a80000300800 */
[----:B-1----:R3:W3:Y:S01]  /*1c740*/  LDL.LU R182, [R1+0x448] ;  /* 0x0004480001b67983 */ /* 0x0026e20000300800 */
[----:B------:R-:W-:-:S02]  /*1c750*/  PRMT R57, R16, 0x7610, R57 ;  /* 0x0000761010397816 */ /* 0x000fc40000000039 */
[----:B------:R-:W-:Y:S01]  /*1c760*/  F2FP.BF16.PACK_AB R15, R15, R23 ;  /* 0x000000170f0f723e */ /* 0x000fe200000010ff */
[----:B------:R-:W-:Y:S01]  /*1c770*/  @!P4 HFMA2.BF16_V2 R178, -RZ.H0_H0, RZ.H0_H0, -R103.H0_H0 ;  /* 0x200000ffffb2c231 */ /* 0x000fe20000340967 */
[----:B------:R-:W-:Y:S02]  /*1c780*/  PRMT R23, R57, 0x7610, R23 ;  /* 0x0000761039177816 */ /* 0x000fe40000000017 */
[----:B------:R-:W-:Y:S02]  /*1c790*/  LOP3.LUT R3, R3, 0xffff, RZ, 0xc0, !PT ;  /* 0x0000ffff03037812 */ /* 0x000fe400078ec0ff */
[C---:B------:R-:W-:Y:S02]  /*1c7a0*/  PRMT R101, R22.reuse, 0x7632, R101 ;  /* 0x0000763216657816 */ /* 0x040fe40000000065 */
[----:B------:R-:W-:Y:S02]  /*1c7b0*/  PRMT R100, R22, 0x7610, R100 ;  /* 0x0000761016647816 */ /* 0x000fe40000000064 */
[----:B------:R-:W-:-:S02]  /*1c7c0*/  PRMT R22, R23, 0x7610, R22 ;  /* 0x0000761017167816 */ /* 0x000fc40000000016 */
[----:B------:R-:W-:Y:S02]  /*1c7d0*/  PRMT R57, R103, 0x5410, R102 ;  /* 0x0000541067397816 */ /* 0x000fe40000000066 */
[----:B------:R-:W-:Y:S02]  /*1c7e0*/  @!P4 PRMT R103, R178, 0x5410, RZ ;  /* 0x00005410b267c816 */ /* 0x000fe400000000ff */
[----:B------:R-:W-:Y:S01]  /*1c7f0*/  ISETP.GE.U32.AND P4, PT, R217, R3, PT ;  /* 0x00000003d900720c */ /* 0x000fe20003f86070 */
[----:B------:R-:W-:Y:S01]  /*1c800*/  IMAD.MOV.U32 R23, RZ, RZ, R21 ;  /* 0x000000ffff177224 */ /* 0x000fe200078e0015 */
[----:B------:R1:W1:Y:S01]  /*1c810*/  MUFU.EX2 R3, R148 ;  /* 0x0000009400037308 */ /* 0x0002620000000800 */
[----:B------:R-:W-:Y:S01]  /*1c820*/  PRMT R252, R22, 0x7610, R252 ;  /* 0x0000761016fc7816 */ /* 0x000fe200000000fc */
[----:B-1----:R-:W3:Y:S04]  /*1c830*/  LDL.LU R148, [R1+0x444] ;  /* 0x0004440001947983 */ /* 0x002ee80000300800 */
[----:B------:R-:W3:Y:S01]  /*1c840*/  LDL R21, [R1+0x12c] ;  /* 0x00012c0001157983 */ /* 0x000ee20000100800 */
[----:B------:R-:W-:Y:S01]  /*1c850*/  @!P3 HFMA2.BF16_V2 R179, -RZ.H0_H0, RZ.H0_H0, -R102.H0_H0 ;  /* 0x200000ffffb3b231 */ /* 0x000fe20000340966 */
[----:B----4-:R1:W-:Y:S02]  /*1c860*/  MUFU.EX2 R22, R185 ;  /* 0x000000b900167308 */ /* 0x0103e40000000800 */
[----:B-1----:R1:W4:Y:S01]  /*1c870*/  LDL.LU R185, [R1+0x440] ;  /* 0x0004400001b97983 */ /* 0x0023220000300800 */
[----:B------:R-:W-:-:S02]  /*1c880*/  LOP3.LUT R14, R2, 0xff, RZ, 0xc0, !PT ;  /* 0x000000ff020e7812 */ /* 0x000fc400078ec0ff */
[--C-:B------:R-:W-:Y:S02]  /*1c890*/  SHF.R.U32.HI R16, RZ, 0x10, R2.reuse ;  /* 0x00000010ff107819 */ /* 0x100fe40000011602 */
[----:B------:R-:W-:Y:S02]  /*1c8a0*/  @!P3 PRMT R102, R179, 0x5410, RZ ;  /* 0x00005410b366b816 */ /* 0x000fe400000000ff */
[----:B------:R-:W-:Y:S02]  /*1c8b0*/  SHF.R.U32.HI R2, RZ, 0x18, R2 ;  /* 0x00000018ff027819 */ /* 0x000fe40000011602 */
[----:B------:R-:W-:Y:S01]  /*1c8c0*/  ISETP.GE.U32.AND P3, PT, R217, R14, PT ;  /* 0x0000000ed900720c */ /* 0x000fe20003f66070 */
[----:B------:R-:W-:Y:S01]  /*1c8d0*/  IMAD.MOV.U32 R14, RZ, RZ, R232 ;  /* 0x000000ffff0e7224 */ /* 0x000fe200078e00e8 */
[----:B------:R-:W-:Y:S01]  /*1c8e0*/  PRMT R232, R100, 0x5410, R101 ;  /* 0x0000541064e87816 */ /* 0x000fe20000000065 */
[----:B--2---:R-:W-:-:S05]  /*1c8f0*/  @!P0 HFMA2.BF16_V2 R181, -RZ.H0_H0, RZ.H0_H0, -R101.H0_H0 ;  /* 0x200000ffffb58231 */ /* 0x004fca0000340965 */
[----:B------:R-:W-:Y:S02]  /*1c900*/  @!P0 PRMT R101, R181, 0x5410, RZ ;  /* 0x00005410b5658816 */ /* 0x000fe400000000ff */
[----:B------:R-:W-:Y:S02]  /*1c910*/  ISETP.GE.U32.AND P0, PT, R217, R2, PT ;  /* 0x00000002d900720c */ /* 0x000fe40003f06070 */
[----:B------:R-:W-:Y:S01]  /*1c920*/  SHF.R.U32.HI R2, RZ, 0x10, R0 ;  /* 0x00000010ff027819 */ /* 0x000fe20000011600 */
[----:B---3--:R-:W-:-:S03]  /*1c930*/  @!P5 HFMA2.BF16_V2 R182, -RZ.H0_H0, RZ.H0_H0, -R100.H0_H0 ;  /* 0x200000ffffb6d231 */ /* 0x008fc60000340964 */
[----:B------:R-:W-:Y:S02]  /*1c940*/  LOP3.LUT R2, R2, 0xff, RZ, 0xc0, !PT ;  /* 0x000000ff02027812 */ /* 0x000fe400078ec0ff */
[----:B------:R-:W-:Y:S02]  /*1c950*/  @!P5 PRMT R100, R182, 0x5410, RZ ;  /* 0x00005410b664d816 */ /* 0x000fe400000000ff */
[----:B------:R-:W-:Y:S01]  /*1c960*/  ISETP.GE.U32.AND P5, PT, R217, R2, PT ;  /* 0x00000002d900720c */ /* 0x000fe20003fa6070 */
[----:B------:R-:W-:Y:S02]  /*1c970*/  FADD.FTZ R2, R19, R12 ;  /* 0x0000000c13027221 */ /* 0x000fe40000010000 */
[----:B------:R-:W-:Y:S02]  /*1c980*/  IMAD.MOV.U32 R182, RZ, RZ, R20 ;  /* 0x000000ffffb67224 */ /* 0x000fe400078e0014 */
[C---:B------:R-:W-:Y:S01]  /*1c990*/  FADD.FTZ R12, R3.reuse, R2 ;  /* 0x00000002030c7221 */ /* 0x040fe20000010000 */
[----:B------:R-:W-:Y:S01]  /*1c9a0*/  F2FP.BF16.PACK_AB R3, R3, R19 ;  /* 0x000000130303723e */ /* 0x000fe200000010ff */
[----:B------:R-:W2:Y:S01]  /*1c9b0*/  LDL.LU R20, [R1+0x144] ;  /* 0x0001440001147983 */ /* 0x000ea20000300800 */
[----:B------:R3:W-:Y:S03]  /*1c9c0*/  MUFU.EX2 R19, R152 ;  /* 0x0000009800137308 */ /* 0x0007e60000000800 */
[----:B---3--:R-:W3:Y:S01]  /*1c9d0*/  LDL.LU R152, [R1+0x43c] ;  /* 0x00043c0001987983 */ /* 0x008ee20000300800 */
[----:B------:R-:W-:-:S02]  /*1c9e0*/  PRMT R99, R13, 0x7610, R99 ;  /* 0x000076100d637816 */ /* 0x000fc40000000063 */
[----:B------:R-:W-:Y:S02]  /*1c9f0*/  PRMT R2, R252, 0x7610, R2 ;  /* 0x00007610fc027816 */ /* 0x000fe40000000002 */
[----:B------:R-:W-:Y:S02]  /*1ca00*/  PRMT R98, R13, 0x7632, R98 ;  /* 0x000076320d627816 */ /* 0x000fe40000000062 */
[----:B------:R-:W-:Y:S02]  /*1ca10*/  PRMT R13, R2, 0x7610, R13 ;  /* 0x00007610020d7816 */ /* 0x000fe4000000000d */
[----:B------:R-:W-:Y:S01]  /*1ca20*/  LOP3.LUT R2, R0, 0xff, RZ, 0xc0, !PT ;  /* 0x000000ff00027812 */ /* 0x000fe200078ec0ff */
[----:B------:R-:W-:Y:S01]  /*1ca30*/  @!P4 HFMA2.BF16_V2 R186, -RZ.H0_H0, RZ.H0_H0, -R98.H0_H0 ;  /* 0x200000ffffbac231 */ /* 0x000fe20000340962 */
[----:B------:R-:W-:Y:S02]  /*1ca40*/  PRMT R252, R99, 0x5410, R98 ;  /* 0x0000541063fc7816 */ /* 0x000fe40000000062 */
[----:B------:R-:W-:-:S02]  /*1ca50*/  PRMT R97, R15, 0x7610, R97 ;  /* 0x000076100f617816 */ /* 0x000fc40000000061 */
[----:B------:R-:W-:Y:S02]  /*1ca60*/  @!P4 PRMT R98, R186, 0x5410, RZ ;  /* 0x00005410ba62c816 */ /* 0x000fe400000000ff */
[----:B------:R-:W-:Y:S01]  /*1ca70*/  PRMT R96, R15, 0x7632, R96 ;  /* 0x000076320f607816 */ /* 0x000fe20000000060 */
[----:B------:R-:W-:Y:S01]  /*1ca80*/  @!P1 HFMA2.BF16_V2 R188, -RZ.H0_H0, RZ.H0_H0, -R97.H0_H0 ;  /* 0x200000ffffbc9231 */ /* 0x000fe20000340961 */
[----:B------:R-:W-:Y:S01]  /*1ca90*/  PRMT R186, R13, 0x7610, R186 ;  /* 0x000076100dba7816 */ /* 0x000fe200000000ba */
[----:B------:R-:W-:Y:S02]  /*1caa0*/  IMAD.MOV.U32 R13, RZ, RZ, R182 ;  /* 0x000000ffff0d7224 */ /* 0x000fe400078e00b6 */
[----:B------:R-:W-:Y:S02]  /*1cab0*/  IMAD.MOV.U32 R182, RZ, RZ, R23 ;  /* 0x000000ffffb67224 */ /* 0x000fe400078e0017 */
[----:B------:R-:W-:Y:S01]  /*1cac0*/  IMAD.MOV.U32 R23, RZ, RZ, R196 ;  /* 0x000000ffff177224 */ /* 0x000fe200078e00c4 */
[----:B------:R-:W-:-:S02]  /*1cad0*/  PRMT R196, R97, 0x5410, R96 ;  /* 0x0000541061c47816 */ /* 0x000fc40000000060 */
[----:B------:R-:W-:Y:S01]  /*1cae0*/  @!P1 PRMT R97, R188, 0x5410, RZ ;  /* 0x00005410bc619816 */ /* 0x000fe200000000ff */
[----:B------:R-:W-:Y:S02]  /*1caf0*/  @!P6 HFMA2.BF16_V2 R189, -RZ.H0_H0, RZ.H0_H0, -R96.H0_H0 ;  /* 0x200000ffffbde231 */ /* 0x000fe40000340960 */
[----:B----4-:R-:W-:-:S05]  /*1cb00*/  @!P2 HFMA2.BF16_V2 R185, -RZ.H0_H0, RZ.H0_H0, -R99.H0_H0 ;  /* 0x200000ffffb9a231 */ /* 0x010fca0000340963 */
[----:B------:R-:W-:Y:S02]  /*1cb10*/  @!P2 PRMT R99, R185, 0x5410, RZ ;  /* 0x00005410b963a816 */ /* 0x000fe400000000ff */
[C---:B------:R-:W-:Y:S02]  /*1cb20*/  ISETP.GE.U32.AND P2, PT, R217.reuse, R2, PT ;  /* 0x00000002d900720c */ /* 0x040fe40003f46070 */
[----:B------:R-:W-:Y:S02]  /*1cb30*/  SHF.R.U32.HI R2, RZ, 0x18, R0 ;  /* 0x00000018ff027819 */ /* 0x000fe40000011600 */
[----:B------:R-:W-:Y:S02]  /*1cb40*/  LOP3.LUT R0, R0, 0xffff, RZ, 0xc0, !PT ;  /* 0x0000ffff00007812 */ /* 0x000fe400078ec0ff */
[----:B------:R-:W-:Y:S02]  /*1cb50*/  ISETP.GE.U32.AND P4, PT, R217, R2, PT ;  /* 0x00000002d900720c */ /* 0x000fe40003f86070 */
[----:B------:R-:W-:-:S02]  /*1cb60*/  LOP3.LUT R2, R16, 0xff, RZ, 0xc0, !PT ;  /* 0x000000ff10027812 */ /* 0x000fc400078ec0ff */
[----:B------:R-:W-:Y:S01]  /*1cb70*/  SHF.R.U32.HI R0, RZ, 0x8, R0 ;  /* 0x00000008ff007819 */ /* 0x000fe20000011600 */
[----:B------:R-:W-:Y:S01]  /*1cb80*/  MUFU.EX2 R185, R180 ;  /* 0x000000b400b97308 */ /* 0x000fe20000000800 */
[----:B------:R-:W-:Y:S02]  /*1cb90*/  ISETP.GE.U32.AND P1, PT, R217, R2, PT ;  /* 0x00000002d900720c */ /* 0x000fe40003f26070 */
[----:B------:R-:W-:-:S05]  /*1cba0*/  LOP3.LUT R0, R0, 0xffff, RZ, 0xc0, !PT ;  /* 0x0000ffff00007812 */ /* 0x000fca00078ec0ff */
[----:B------:R-:W4:Y:S01]  /*1cbb0*/  MUFU.EX2 R2, R199 ;  /* 0x000000c700027308 */ /* 0x000f220000000800 */
[----:B------:R-:W-:Y:S02]  /*1cbc0*/  PRMT R95, R3, 0x7610, R95 ;  /* 0x00007610035f7816 */ /* 0x000fe4000000005f */
[----:B------:R-:W-:Y:S02]  /*1cbd0*/  @!P6 PRMT R96, R189, 0x5410, RZ ;  /* 0x00005410bd60e816 */ /* 0x000fe400000000ff */
[----:B------:R-:W-:Y:S02]  /*1cbe0*/  ISETP.GE.U32.AND P6, PT, R217, R0, PT ;  /* 0x00000000d900720c */ /* 0x000fe40003fc6070 */
[----:B------:R-:W-:Y:S01]  /*1cbf0*/  SHF.R.U32.HI R0, RZ, 0x8, R18 ;  /* 0x00000008ff007819 */ /* 0x000fe20000011612 */
[----:B------:R-:W-:Y:S01]  /*1cc00*/  @!P2 HFMA2.BF16_V2 R191, -RZ.H0_H0, RZ.H0_H0, -R95.H0_H0 ;  /* 0x200000ffffbfa231 */ /* 0x000fe2000034095f */
[----:B------:R-:W-:Y:S01]  /*1cc10*/  PRMT R34, R186, 0x7610, R34 ;  /* 0x00007610ba227816 */ /* 0x000fe20000000022 */
[----:B------:R-:W-:Y:S01]  /*1cc20*/  IMAD.MOV.U32 R186, RZ, RZ, R14 ;  /* 0x000000ffffba7224 */ /* 0x000fe200078e000e */
[----:B------:R-:W-:Y:S01]  /*1cc30*/  PRMT R94, R3, 0x7632, R94 ;  /* 0x00007632035e7816 */ /* 0x000fe2000000005e */
[----:B------:R1:W-:Y:S01]  /*1cc40*/  MUFU.EX2 R14, R203 ;  /* 0x000000cb000e7308 */ /* 0x0003e20000000800 */
[----:B------:R-:W-:-:S07]  /*1cc50*/  LOP3.LUT R0, R0, 0xffff, RZ, 0xc0, !PT ;  /* 0x0000ffff00007812 */ /* 0x000fce00078ec0ff */
[----:B------:R4:W4:Y:S01]  /*1cc60*/  MUFU.EX2 R15, R137 ;  /* 0x00000089000f7308 */ /* 0x0009220000000800 */
[----:B-1----:R-:W-:Y:S01]  /*1cc70*/  IMAD.MOV.U32 R203, RZ, RZ, R230 ;  /* 0x000000ffffcb7224 */ /* 0x002fe200078e00e6 */
[----:B------:R-:W-:Y:S02]  /*1cc80*/  PRMT R230, R95, 0x5410, R94 ;  /* 0x000054105fe67816 */ /* 0x000fe4000000005e */
[----:B------:R-:W-:Y:S02]  /*1cc90*/  @!P2 PRMT R95, R191, 0x5410, RZ ;  /* 0x00005410bf5fa816 */ /* 0x000fe400000000ff */
[----:B------:R-:W-:Y:S02]  /*1cca0*/  ISETP.GE.U32.AND P2, PT, R217, R0, PT ;  /* 0x00000000d900720c */ /* 0x000fe40003f46070 */
[----:B----4-:R-:W-:Y:S01]  /*1ccb0*/  F2FP.BF16.PACK_AB R0, R185, R2 ;  /* 0x00000002b900723e */ /* 0x010fe200000010ff */
[----:B------:R-:W-:Y:S01]  /*1ccc0*/  IMAD.MOV.U32 R16, RZ, RZ, R13 ;  /* 0x000000ffff107224 */ /* 0x000fe200078e000d */
[----:B------:R-:W4:Y:S02]  /*1ccd0*/  LDL.LU R137, [R1+0x438] ;  /* 0x0004380001897983 */ /* 0x000f240000300800 */
[----:B------:R-:W-:-:S02]  /*1cce0*/  PRMT R92, R0, 0x7632, R92 ;  /* 0x00007632005c7816 */ /* 0x000fc4000000005c */
[----:B------:R-:W-:Y:S01]  /*1ccf0*/  PRMT R93, R0, 0x7610, R93 ;  /* 0x00007610005d7816 */ /* 0x000fe2000000005d */
[----:B------:R-:W-:Y:S01]  /*1cd00*/  FADD.FTZ R0, R19, R12 ;  /* 0x0000000c13007221 */ /* 0x000fe20000010000 */
[----:B------:R1:W1:Y:S01]  /*1cd10*/  MUFU.EX2 R13, R219 ;  /* 0x000000db000d7308 */ /* 0x0002620000000800 */
[----:B------:R-:W-:Y:S01]  /*1cd20*/  @!P4 HFMA2.BF16_V2 R193, -RZ.H0_H0, RZ.H0_H0, -R92.H0_H0 ;  /* 0x200000ffffc1c231 */ /* 0x000fe2000034095c */
[----:B------:R2:W4:Y:S01]  /*1cd30*/  LDL.LU R199, [R1+0x434] ;  /* 0x0004340001c77983 */ /* 0x0005220000300800 */
[----:B------:R-:W-:Y:S01]  /*1cd40*/  PRMT R191, R34, 0x7610, R191 ;  /* 0x0000761022bf7816 */ /* 0x000fe200000000bf */
[----:B------:R-:W-:Y:S02]  /*1cd50*/  FADD.FTZ R0, R15, R0 ;  /* 0x000000000f007221 */ /* 0x000fe40000010000 */
[----:B------:R-:W4:Y:S01]  /*1cd60*/  LDL.LU R180, [R1+0x430] ;  /* 0x0004300001b47983 */ /* 0x000f220000300800 */
[----:B------:R-:W-:Y:S01]  /*1cd70*/  IMAD.MOV.U32 R3, RZ, RZ, R16 ;  /* 0x000000ffff037224 */ /* 0x000fe200078e0010 */
[----:B------:R1:W-:Y:S01]  /*1cd80*/  MUFU.EX2 R188, R168 ;  /* 0x000000a800bc7308 */ /* 0x0003e20000000800 */
[----:B------:R-:W-:-:S02]  /*1cd90*/  PRMT R18, R191, 0x7610, R18 ;  /* 0x00007610bf127816 */ /* 0x000fc40000000012 */
[----:B-1----:R-:W-:-:S05]  /*1cda0*/  PRMT R219, R93, 0x5410, R92 ;  /* 0x000054105ddb7816 */ /* 0x002fca000000005c */
[----:B------:R1:W1:Y:S01]  /*1cdb0*/  MUFU.EX2 R189, R169 ;  /* 0x000000a900bd7308 */ /* 0x0002620000000800 */
[----:B------:R-:W-:Y:S01]  /*1cdc0*/  @!P4 PRMT R92, R193, 0x5410, RZ ;  /* 0x00005410c15cc816 */ /* 0x000fe200000000ff */
[----:B------:R-:W-:Y:S02]  /*1cdd0*/  IMAD.MOV.U32 R193, RZ, RZ, R186 ;  /* 0x000000ffffc17224 */ /* 0x000fe400078e00ba */
[----:B------:R-:W-:Y:S01]  /*1cde0*/  IMAD.MOV.U32 R186, RZ, RZ, R173 ;  /* 0x000000ffffba7224 */ /* 0x000fe200078e00ad */
[----:B------:R-:W4:Y:S01]  /*1cdf0*/  LDL.LU R168, [R1+0x42c] ;  /* 0x00042c0001a87983 */ /* 0x000f220000300800 */
[----:B------:R-:W-:Y:S02]  /*1ce00*/  IMAD.MOV.U32 R173, RZ, RZ, R177 ;  /* 0x000000ffffad7224 */ /* 0x000fe400078e00b1 */
[----:B------:R-:W-:Y:S01]  /*1ce10*/  IMAD.MOV.U32 R177, RZ, RZ, R190 ;  /* 0x000000ffffb17224 */ /* 0x000fe200078e00be */
[----:B-1----:R-:W4:Y:S01]  /*1ce20*/  LDL.LU R169, [R1+0x428] ;  /* 0x0004280001a97983 */ /* 0x002f220000300800 */
[----:B---3--:R1:W-:Y:S03]  /*1ce30*/  MUFU.EX2 R16, R152 ;  /* 0x0000009800107308 */ /* 0x0083e60000000800 */
[----:B-1----:R-:W3:Y:S04]  /*1ce40*/  LDL.LU R152, [R1+0x424] ;  /* 0x0004240001987983 */ /* 0x002ee80000300800 */
[----:B------:R1:W-:Y:S04]  /*1ce50*/  STL [R1+0x2a8], R0 ;  /* 0x0002a80001007387 */ /* 0x0003e80000100800 */
[----:B------:R-:W3:Y:S01]  /*1ce60*/  LDL.LU.64 R190, [R1+0x128] ;  /* 0x0001280001be7983 */ /* 0x000ee20000300a00 */
[----:B------:R-:W-:Y:S01]  /*1ce70*/  FADD.FTZ R34, R2, R17 ;  /* 0x0000001102227221 */ /* 0x000fe20000010000 */
[----:B------:R-:W-:-:S02]  /*1ce80*/  F2FP.BF16.PACK_AB R2, R15, R19 ;  /* 0x000000130f02723e */ /* 0x000fc400000010ff */
[----:B------:R-:W1:Y:S01]  /*1ce90*/  MUFU.EX2 R15, R220 ;  /* 0x000000dc000f7308 */ /* 0x000e620000000800 */
[----:B------:R-:W-:Y:S01]  /*1cea0*/  F2FP.BF16.PACK_AB R27, R13, R14 ;  /* 0x0000000e0d1b723e */ /* 0x000fe200000010ff */
[----:B------:R-:W-:-:S06]  /*1ceb0*/  IMAD.MOV.U32 R19, RZ, RZ, R3 ;  /* 0x000000ffff137224 */ /* 0x000fcc00078e0003 */
[----:B------:R-:W2:Y:S08]  /*1cec0*/  MUFU.EX2 R12, R221 ;  /* 0x000000dd000c7308 */ /* 0x000eb00000000800 */
[----:B------:R-:W2:Y:S01]  /*1ced0*/  MUFU.EX2 R21, R21 ;  /* 0x0000001500157308 */ /* 0x000ea20000000800 */
[----:B-1----:R-:W-:-:S04]  /*1cee0*/  FADD.FTZ R0, R14, R25 ;  /* 0x000000190e007221 */ /* 0x002fc80000010000 */
[----:B------:R-:W-:-:S03]  /*1cef0*/  FADD.FTZ R3, R13, R0 ;  /* 0x000000000d037221 */ /* 0x000fc60000010000 */
[----:B------:R-:W1:Y:S01]  /*1cf00*/  MUFU.EX2 R14, R250 ;  /* 0x000000fa000e7308 */ /* 0x000e620000000800 */
[----:B------:R-:W-:Y:S02]  /*1cf10*/  F2FP.BF16.PACK_AB R0, R189, R188 ;  /* 0x000000bcbd00723e */ /* 0x000fe400000010ff */
[----:B------:R-:W-:-:S05]  /*1cf20*/  PRMT R91, R2, 0x7610, R91 ;  /* 0x00007610025b7816 */ /* 0x000fca000000005b */
[----:B--2---:R-:W2:Y:S01]  /*1cf30*/  MUFU.EX2 R20, R20 ;  /* 0x0000001400147308 */ /* 0x004ea20000000800 */
[----:B------:R-:W-:Y:S01]  /*1cf40*/  PRMT R90, R2, 0x7632, R90 ;  /* 0x00007632025a7816 */ /* 0x000fe2000000005a */
[----:B------:R-:W-:-:S06]  /*1cf50*/  FADD.FTZ R2, R15, R3 ;  /* 0x000000030f027221 */ /* 0x000fcc0000010000 */
[----:B------:R-:W2:Y:S01]  /*1cf60*/  MUFU.EX2 R13, R223 ;  /* 0x000000df000d7308 */ /* 0x000ea20000000800 */
[C---:B------:R-:W-:Y:S02]  /*1cf70*/  PRMT R89, R0.reuse, 0x7610, R89 ;  /* 0x0000761000597816 */ /* 0x040fe40000000059 */
[----:B------:R-:W-:Y:S01]  /*1cf80*/  PRMT R88, R0, 0x7632, R88 ;  /* 0x0000763200587816 */ /* 0x000fe20000000058 */
[----:B------:R-:W-:Y:S02]  /*1cf90*/  FADD.FTZ R0, R22, R26 ;  /* 0x0000001a16007221 */ /* 0x000fe40000010000 */
[----:B------:R-:W-:Y:S02]  /*1cfa0*/  FADD.FTZ R2, R12, R2 ;  /* 0x000000020c027221 */ /* 0x000fe40000010000 */
[----:B------:R-:W-:Y:S02]  /*1cfb0*/  FADD.FTZ R0, R21, R0 ;  /* 0x0000000015007221 */ /* 0x000fe40000010000 */
[----:B-1----:R-:W-:Y:S01]  /*1cfc0*/  FADD.FTZ R2, R14, R2 ;  /* 0x000000020e027221 */ /* 0x002fe20000010000 */
[----:B--2---:R-:W-:Y:S01]  /*1cfd0*/  F2FP.BF16.PACK_AB R32, R16, R20 ;  /* 0x000000141020723e */ /* 0x004fe200000010ff */
[----:B------:R-:W-:-:S02]  /*1cfe0*/  FADD.FTZ R0, R20, R0 ;  /* 0x0000000014007221 */ /* 0x000fc40000010000 */
[----:B------:R-:W-:Y:S01]  /*1cff0*/  FADD.FTZ R20, R13, R2 ;  /* 0x000000020d147221 */ /* 0x000fe20000010000 */
[----:B------:R-:W-:Y:S02]  /*1d000*/  F2FP.BF16.PACK_AB R31, R12, R15 ;  /* 0x0000000f0c1f723e */ /* 0x000fe400000010ff */
[----:B------:R-:W-:Y:S01]  /*1d010*/  PRMT R15, R18, 0x7610, R15 ;  /* 0x00007610120f7816 */ /* 0x000fe2000000000f */
[----:B------:R-:W-:Y:S01]  /*1d020*/  FADD.FTZ R18, R16, R0 ;  /* 0x0000000010127221 */ /* 0x000fe20000010000 */
[----:B------:R-:W-:Y:S01]  /*1d030*/  F2FP.BF16.PACK_AB R25, R21, R22 ;  /* 0x000000161519723e */ /* 0x000fe200000010ff */
[----:B------:R-:W-:Y:S01]  /*1d040*/  IMAD.MOV.U32 R17, RZ, RZ, R203 ;  /* 0x000000ffff117224 */ /* 0x000fe200078e00cb */
[----:B------:R-:W-:Y:S01]  /*1d050*/  F2FP.BF16.PACK_AB R33, R13, R14 ;  /* 0x0000000e0d21723e */ /* 0x000fe200000010ff */
[----:B------:R-:W-:Y:S02]  /*1d060*/  IMAD.MOV.U32 R22, RZ, RZ, R19 ;  /* 0x000000ffff167224 */ /* 0x000fe400078e0013 */
[----:B------:R-:W-:-:S02]  /*1d070*/  IMAD.MOV.U32 R19, RZ, RZ, R193 ;  /* 0x000000ffff137224 */ /* 0x000fc400078e00c1 */
[----:B------:R-:W-:Y:S01]  /*1d080*/  IMAD.MOV.U32 R193, RZ, RZ, R17 ;  /* 0x000000ffffc17224 */ /* 0x000fe200078e0011 */
[----:B------:R-:W-:Y:S01]  /*1d090*/  @!P3 HFMA2.BF16_V2 R202, -RZ.H0_H0, RZ.H0_H0, -R91.H0_H0 ;  /* 0x200000ffffcab231 */ /* 0x000fe2000034095b */
[----:B------:R-:W-:Y:S01]  /*1d0a0*/  PRMT R203, R91, 0x5410, R90 ;  /* 0x000054105bcb7816 */ /* 0x000fe2000000005a */
[----:B------:R-:W-:-:S03]  /*1d0b0*/  @!P2 HFMA2.BF16_V2 R201, -RZ.H0_H0, RZ.H0_H0, -R90.H0_H0 ;  /* 0x200000ffffc9a231 */ /* 0x000fc6000034095a */
[----:B------:R-:W-:Y:S01]  /*1d0c0*/  @!P3 PRMT R91, R202, 0x5410, RZ ;  /* 0x00005410ca5bb816 */ /* 0x000fe200000000ff */
[----:B------:R-:W-:Y:S01]  /*1d0d0*/  @!P5 HFMA2.BF16_V2 R194, -RZ.H0_H0, RZ.H0_H0, -R93.H0_H0 ;  /* 0x200000ffffc2d231 */ /* 0x000fe2000034095d */
[----:B------:R-:W-:Y:S02]  /*1d0e0*/  @!P2 PRMT R90, R201, 0x5410, RZ ;  /* 0x00005410c95aa816 */ /* 0x000fe400000000ff */
[----:B------:R-:W-:Y:S02]  /*1d0f0*/  PRMT R201, R89, 0x5410, R88 ;  /* 0x0000541059c97816 */ /* 0x000fe40000000058 */
[----:B------:R-:W-:Y:S01]  /*1d100*/  @!P5 PRMT R93, R194, 0x5410, RZ ;  /* 0x00005410c25dd816 */ /* 0x000fe200000000ff */
[----:B----4-:R-:W-:-:S05]  /*1d110*/  @!P0 HFMA2.BF16_V2 R199, -RZ.H0_H0, RZ.H0_H0, -R88.H0_H0 ;  /* 0x200000ffffc78231 */ /* 0x010fca0000340958 */
[----:B------:R-:W-:Y:S01]  /*1d120*/  @!P0 PRMT R88, R199, 0x5410, RZ ;  /* 0x00005410c7588816 */ /* 0x000fe200000000ff */
[----:B------:R-:W-:Y:S01]  /*1d130*/  @!P6 HFMA2.BF16_V2 R192, -RZ.H0_H0, RZ.H0_H0, -R94.H0_H0 ;  /* 0x200000ffffc0e231 */ /* 0x000fe2000034095e */
[----:B------:R-:W-:Y:S01]  /*1d140*/  MUFU.EX2 R22, R22 ;  /* 0x0000001600167308 */ /* 0x000fe20000000800 */
[----:B------:R-:W-:-:S03]  /*1d150*/  @!P1 HFMA2.BF16_V2 R200, -RZ.H0_H0, RZ.H0_H0, -R89.H0_H0 ;  /* 0x200000ffffc89231 */ /* 0x000fc60000340959 */
[----:B------:R-:W-:Y:S02]  /*1d160*/  @!P6 PRMT R94, R192, 0x5410, RZ ;  /* 0x00005410c05ee816 */ /* 0x000fe400000000ff */
[----:B------:R-:W-:Y:S02]  /*1d170*/  @!P1 PRMT R89, R200, 0x5410, RZ ;  /* 0x00005410c8599816 */ /* 0x000fe400000000ff */
[----:B------:R-:W-:Y:S01]  /*1d180*/  MUFU.EX2 R23, R23 ;  /* 0x0000001700177308 */ /* 0x000fe20000000800 */
[----:B------:R-:W-:Y:S02]  /*1d190*/  PRMT R60, R140, 0x7610, R60 ;  /* 0x000076108c3c7816 */ /* 0x000fe4000000003c */
[----:B---3--:R-:W-:-:S05]  /*1d1a0*/  LOP3.LUT R2, R83, R240, R190, 0x96, !PT ;  /* 0x000000f053027212 */ /* 0x008fca00078e96be */
[----:B------:R-:W-:-:S05]  /*1d1b0*/  IMAD.WIDE.U32 R2, R2, -0x2daee0ad, RZ ;  /* 0xd2511f5302027825 */ /* 0x000fca00078e00ff */
[----:B------:R-:W-:Y:S02]  /*1d1c0*/  LOP3.LUT R0, R3, R242, R180, 0x96, !PT ;  /* 0x000000f203007212 */ /* 0x000fe400078e96b4 */
[----:B------:R-:W-:-:S05]  /*1d1d0*/  LOP3.LUT R3, R169, R239, R82, 0x96, !PT ;  /* 0x000000efa9037212 */ /* 0x000fca00078e9652 */
[----:B------:R-:W-:-:S04]  /*1d1e0*/  IMAD.WIDE.U32 R12, R3, -0x2daee0ad, RZ ;  /* 0xd2511f53030c7825 */ /* 0x000fc800078e00ff */
[----:B------:R-:W-:Y:S01]  /*1d1f0*/  IMAD.WIDE.U32 R16, R0, -0x326172a9, RZ ;  /* 0xcd9e8d5700107825 */ /* 0x000fe200078e00ff */
[----:B------:R-:W-:Y:S02]  /*1d200*/  LOP3.LUT R0, R13, R245, R2, 0x96, !PT ;  /* 0x000000f50d007212 */ /* 0x000fe400078e9602 */
[----:B------:R-:W-:Y:S02]  /*1d210*/  PRMT R13, R15, 0x7610, R13 ;  /* 0x000076100f0d7816 */ /* 0x000fe4000000000d */
        /* <DEDUP_REMOVED lines=8> */
[----:B------:R-:W-:Y:S02]  /*1d2a0*/  LOP3.LUT R2, R17, R244, R2, 0x96, !PT ;  /* 0x000000f411027212 */ /* 0x000fe400078e9602 */
[----:B------:R-:W-:Y:S02]  /*1d2b0*/  PRMT R3, R153, 0x7610, R3 ;  /* 0x0000761099037816 */ /* 0x000fe40000000003 */
[--C-:B------:R-:W-:Y:S01]  /*1d2c0*/  LOP3.LUT R15, R13, R246, R14.reuse, 0x96, !PT ;  /* 0x000000f60d0f7212 */ /* 0x100fe200078e960e */
[----:B------:R-:W2:Y:S01]  /*1d2d0*/  LDL.LU R153, [R1+0x420] ;  /* 0x0004200001997983 */ /* 0x000ea20000300800 */
[----:B------:R-:W-:Y:S01]  /*1d2e0*/  PRMT R14, R3, 0x7610, R14 ;  /* 0x00007610030e7816 */ /* 0x000fe2000000000e */
[----:B------:R-:W-:Y:S01]  /*1d2f0*/  IMAD.WIDE.U32 R2, R2, -0x326172a9, RZ ;  /* 0xcd9e8d5702027825 */ /* 0x000fe200078e00ff */
[----:B------:R-:W-:-:S04]  /*1d300*/  PRMT R24, R0, 0x7610, R24 ;  /* 0x0000761000187816 */ /* 0x000fc80000000018 */
        /* <DEDUP_REMOVED lines=10> */
[C---:B------:R-:W-:Y:S02]  /*1d3b0*/  ISETP.GE.U32.AND P0, PT, R217.reuse, R0, PT ;  /* 0x00000000d900720c */ /* 0x040fe40003f06070 */
[----:B------:R-:W-:-:S02]  /*1d3c0*/  ISETP.GE.U32.AND P5, PT, R217, R12, PT ;  /* 0x0000000cd900720c */ /* 0x000fc40003fa6070 */
[----:B------:R-:W-:Y:S02]  /*1d3d0*/  LOP3.LUT R0, R2, 0xff, RZ, 0xc0, !PT ;  /* 0x000000ff02007812 */ /* 0x000fe400078ec0ff */
[----:B------:R-:W-:Y:S02]  /*1d3e0*/  PRMT R12, R24, 0x7610, R12 ;  /* 0x00007610180c7816 */ /* 0x000fe4000000000c */
[----:B------:R1:W3:Y:S01]  /*1d3f0*/  MUFU.EX2 R24, R148 ;  /* 0x0000009400187308 */ /* 0x0002e20000000800 */
[----:B------:R-:W-:Y:S02]  /*1d400*/  ISETP.GE.U32.AND P2, PT, R217, R0, PT ;  /* 0x00000000d900720c */ /* 0x000fe40003f46070 */
[----:B------:R-:W-:Y:S02]  /*1d410*/  PRMT R13, R12, 0x7610, R13 ;  /* 0x000076100c0d7816 */ /* 0x000fe4000000000d */
[--C-:B------:R-:W-:Y:S02]  /*1d420*/  SHF.R.U32.HI R0, RZ, 0x18, R2.reuse ;  /* 0x00000018ff007819 */ /* 0x100fe40000011602 */
[----:B------:R-:W-:-:S02]  /*1d430*/  SHF.R.U32.HI R12, RZ, 0x10, R2 ;  /* 0x00000010ff0c7819 */ /* 0x000fc40000011602 */
[----:B------:R-:W-:Y:S02]  /*1d440*/  PRMT R21, R14, 0x7610, R21 ;  /* 0x000076100e157816 */ /* 0x000fe40000000015 */
[----:B------:R-:W-:Y:S01]  /*1d450*/  LOP3.LUT R14, R2, 0xffff, RZ, 0xc0, !PT ;  /* 0x0000ffff020e7812 */ /* 0x000fe200078ec0ff */
[----:B------:R-:W-:Y:S01]  /*1d460*/  IMAD.WIDE.U32 R2, R15, -0x2daee0ad, RZ ;  /* 0xd2511f530f027825 */ /* 0x000fe200078e00ff */
[C---:B------:R-:W-:Y:S02]  /*1d470*/  ISETP.GE.U32.AND P6, PT, R217.reuse, R0, PT ;  /* 0x00000000d900720c */ /* 0x040fe40003fc6070 */
[----:B------:R-:W-:Y:S01]  /*1d480*/  LOP3.LUT R0, R12, 0xff, RZ, 0xc0, !PT ;  /* 0x000000ff0c007812 */ /* 0x000fe200078ec0ff */
[----:B-1----:R-:W4:Y:S03]  /*1d490*/  LDL.LU R148, [R1+0x41c] ;  /* 0x00041c0001947983 */ /* 0x002f260000300800 */
[----:B------:R-:W-:-:S02]  /*1d4a0*/  ISETP.GE.U32.AND P1, PT, R217, R0, PT ;  /* 0x00000000d900720c */ /* 0x000fc40003f26070 */
[--C-:B------:R-:W-:Y:S02]  /*1d4b0*/  LOP3.LUT R0, R3, R243, R16.reuse, 0x96, !PT ;  /* 0x000000f303007212 */ /* 0x100fe400078e9610 */
[----:B------:R-:W-:Y:S02]  /*1d4c0*/  PRMT R16, R21, 0x7610, R16 ;  /* 0x0000761015107816 */ /* 0x000fe40000000010 */
[----:B------:R-:W-:Y:S01]  /*1d4d0*/  PRMT R250, R13, 0x7610, R250 ;  /* 0x000076100dfa7816 */ /* 0x000fe200000000fa */
[----:B------:R-:W1:Y:S01]  /*1d4e0*/  MUFU.EX2 R21, R19 ;  /* 0x0000001300157308 */ /* 0x000e620000000800 */
[C---:B------:R-:W-:Y:S02]  /*1d4f0*/  LOP3.LUT R17, R2.reuse, 0xffff, RZ, 0xc0, !PT ;  /* 0x0000ffff02117812 */ /* 0x040fe400078ec0ff */
[----:B------:R-:W-:Y:S02]  /*1d500*/  LOP3.LUT R13, R2, 0xff, RZ, 0xc0, !PT ;  /* 0x000000ff020d7812 */ /* 0x000fe400078ec0ff */
[----:B------:R-:W-:-:S02]  /*1d510*/  SHF.R.U32.HI R15, RZ, 0x10, R2 ;  /* 0x00000010ff0f7819 */ /* 0x000fc40000011602 */
[----:B------:R-:W-:Y:S01]  /*1d520*/  SHF.R.U32.HI R3, RZ, 0x18, R2 ;  /* 0x00000018ff037819 */ /* 0x000fe20000011602 */
[----:B---3--:R-:W-:-:S04]  /*1d530*/  FADD.FTZ R2, R24, R18 ;  /* 0x0000001218027221 */ /* 0x008fc80000010000 */
[C-C-:B------:R-:W-:Y:S01]  /*1d540*/  FADD.FTZ R12, R22.reuse, R2.reuse ;  /* 0x00000002160c7221 */ /* 0x140fe20000010000 */
[----:B------:R-:W-:Y:S02]  /*1d550*/  PRMT R2, R149, 0x7610, R2 ;  /* 0x0000761095027816 */ /* 0x000fe40000000002 */
[----:B------:R-:W-:Y:S01]  /*1d560*/  F2FP.BF16.PACK_AB R29, R22, R24 ;  /* 0x00000018161d723e */ /* 0x000fe200000010ff */
[----:B------:R-:W3:Y:S01]  /*1d570*/  LDL.LU R149, [R1+0x418] ;  /* 0x0004180001957983 */ /* 0x000ee20000300800 */
[----:B------:R-:W-:Y:S01]  /*1d580*/  PRMT R64, R2, 0x7610, R64 ;  /* 0x0000761002407816 */ /* 0x000fe20000000040 */
[----:B------:R-:W-:Y:S01]  /*1d590*/  FADD.FTZ R2, R23, R20 ;  /* 0x0000001417027221 */ /* 0x000fe20000010000 */
[----:B------:R-:W-:Y:S01]  /*1d5a0*/  PRMT R24, R16, 0x7610, R24 ;  /* 0x0000761010187816 */ /* 0x000fe20000000018 */
[----:B------:R-:W2:Y:S02]  /*1d5b0*/  LDL.LU R140, [R1+0x414] ;  /* 0x00041400018c7983 */ /* 0x000ea40000300800 */
[----:B-1----:R-:W-:Y:S01]  /*1d5c0*/  FADD.FTZ R16, R21, R2 ;  /* 0x0000000215107221 */ /* 0x002fe20000010000 */
[----:B------:R-:W-:-:S02]  /*1d5d0*/  SHF.R.U32.HI R2, RZ, 0x8, R14 ;  /* 0x00000008ff027819 */ /* 0x000fc4000001160e */
[----:B------:R1:W2:Y:S01]  /*1d5e0*/  LDL.LU.S16 R14, [R1+0x4] ;  /* 0x00000400010e7983 */ /* 0x0002a20000300600 */
[----:B------:R-:W-:Y:S01]  /*1d5f0*/  @!P4 HFMA2.BF16_V2 R251, -RZ.H0_H0, RZ.H0_H0, -R64.H0_H0 ;  /* 0x200000fffffbc231 */ /* 0x000fe20000340940 */
[----:B------:R-:W-:Y:S01]  /*1d600*/  PRMT R223, R250, 0x7610, R223 ;  /* 0x00007610fadf7816 */ /* 0x000fe200000000df */
[----:B------:R-:W-:Y:S01]  /*1d610*/  IMAD.MOV.U32 R250, RZ, RZ, R162 ;  /* 0x000000fffffa7224 */ /* 0x000fe200078e00a2 */
[----:B------:R-:W-:Y:S02]  /*1d620*/  PRMT R162, R64, 0x5410, R60 ;  /* 0x0000541040a27816 */ /* 0x000fe4000000003c */
[----:B------:R-:W-:Y:S02]  /*1d630*/  @!P4 PRMT R64, R251, 0x5410, RZ ;  /* 0x00005410fb40c816 */ /* 0x000fe400000000ff */
[----:B------:R-:W-:Y:S02]  /*1d640*/  PRMT R251, R141, 0x7610, R251 ;  /* 0x000076108dfb7816 */ /* 0x000fe400000000fb */
[----:B------:R-:W3:Y:S01]  /*1d650*/  LDL.LU R141, [R1+0x410] ;  /* 0x00041000018d7983 */ /* 0x000ee20000300800 */
[----:B------:R-:W-:-:S02]  /*1d660*/  PRMT R59, R136, 0x7610, R59 ;  /* 0x00007610883b7816 */ /* 0x000fc4000000003b */
[----:B------:R-:W-:Y:S01]  /*1d670*/  LOP3.LUT R2, R2, 0xffff, RZ, 0xc0, !PT ;  /* 0x0000ffff02027812 */ /* 0x000fe200078ec0ff */
[----:B------:R-:W3:Y:S03]  /*1d680*/  LDL.LU R136, [R1+0x40c] ;  /* 0x00040c0001887983 */ /* 0x000ee60000300800 */
[----:B------:R-:W-:Y:S01]  /*1d690*/  ISETP.GE.U32.AND P4, PT, R217, R2, PT ;  /* 0x00000002d900720c */ /* 0x000fe20003f86070 */
[----:B--2---:R-:W-:-:S05]  /*1d6a0*/  @!P3 HFMA2.BF16_V2 R14, -RZ.H0_H0, RZ.H0_H0, -R60.H0_H0 ;  /* 0x200000ffff0eb231 */ /* 0x004fca000034093c */
[----:B------:R-:W-:Y:S02]  /*1d6b0*/  PRMT R137, R14, 0x7610, R137 ;  /* 0x000076100e897816 */ /* 0x000fe40000000089 */
[----:B------:R1:W2:Y:S02]  /*1d6c0*/  LDL.LU.S16 R14, [R1+0x8] ;  /* 0x00000800010e7983 */ /* 0x0002a40000300600 */
[----:B------:R-:W-:Y:S02]  /*1d6d0*/  @!P3 PRMT R60, R137, 0x5410, RZ ;  /* 0x00005410893cb816 */ /* 0x000fe400000000ff */
[----:B------:R-:W3:Y:S04]  /*1d6e0*/  LDL.LU R137, [R1+0x408] ;  /* 0x0004080001897983 */ /* 0x000ee80000300800 */
[----:B------:R1:W3:Y:S01]  /*1d6f0*/  LDL.LU.S16 R2, [R1+0x18] ;  /* 0x0000180001027983 */ /* 0x0002e20000300600 */
[----:B------:R-:W-:-:S02]  /*1d700*/  PRMT R58, R223, 0x7610, R58 ;  /* 0x00007610df3a7816 */ /* 0x000fc4000000003a */
[----:B------:R-:W-:Y:S02]  /*1d710*/  F2FP.BF16.PACK_AB R30, R21, R23 ;  /* 0x00000017151e723e */ /* 0x000fe400000010ff */
[----:B------:R-:W-:Y:S01]  /*1d720*/  PRMT R179, R24, 0x7610, R179 ;  /* 0x0000761018b37816 */ /* 0x000fe200000000b3 */
[----:B--2---:R-:W-:-:S05]  /*1d730*/  @!P0 HFMA2.BF16_V2 R14, -RZ.H0_H0, RZ.H0_H0, -R59.H0_H0 ;  /* 0x200000ffff0e8231 */ /* 0x004fca000034093b */
[----:B------:R-:W-:Y:S02]  /*1d740*/  PRMT R21, R14, 0x7610, R21 ;  /* 0x000076100e157816 */ /* 0x000fe40000000015 */
[----:B------:R2:W1:Y:S01]  /*1d750*/  MUFU.EX2 R14, R163 ;  /* 0x000000a3000e7308 */ /* 0x0004620000000800 */
[----:B---3--:R-:W-:Y:S01]  /*1d760*/  @!P5 HFMA2.BF16_V2 R2, -RZ.H0_H0, RZ.H0_H0, -R58.H0_H0 ;  /* 0x200000ffff02d231 */ /* 0x008fe2000034093a */
[----:B--2---:R-:W-:Y:S02]  /*1d770*/  PRMT R163, R58, 0x5410, R59 ;  /* 0x000054103aa37816 */ /* 0x004fe4000000003b */
[----:B------:R-:W-:Y:S02]  /*1d780*/  @!P0 PRMT R59, R21, 0x5410, RZ ;  /* 0x00005410153b8816 */ /* 0x000fe400000000ff */
[----:B------:R-:W-:Y:S02]  /*1d790*/  ISETP.GE.U32.AND P0, PT, R217, R3, PT ;  /* 0x00000003d900720c */ /* 0x000fe40003f06070 */
[----:B------:R-:W-:-:S04]  /*1d7a0*/  PRMT R3, R2, 0x7610, R3 ;  /* 0x0000761002037816 */ /* 0x000fc80000000003 */
[----:B------:R-:W-:Y:S02]  /*1d7b0*/  @!P5 PRMT R58, R3, 0x5410, RZ ;  /* 0x00005410033ad816 */ /* 0x000fe400000000ff */
[----:B------:R2:W3:Y:S04]  /*1d7c0*/  LDL.LU.S16 R3, [R1+0x20] ;  /* 0x0000200001037983 */ /* 0x0004e80000300600 */
[----:B------:R2:W2:Y:S04]  /*1d7d0*/  LDL.LU.S16 R24, [R1+0x28] ;  /* 0x0000280001187983 */ /* 0x0004a80000300600 */
[----:B------:R1:W2:Y:S01]  /*1d7e0*/  LDL.LU.S16 R21, [R1+0x2c] ;  /* 0x00002c0001157983 */ /* 0x0002a20000300600 */
[----:B------:R-:W-:-:S04]  /*1d7f0*/  PRMT R221, R251, 0x7610, R221 ;  /* 0x00007610fbdd7816 */ /* 0x000fc800000000dd */
[----:B------:R-:W-:-:S04]  /*1d800*/  PRMT R220, R221, 0x7610, R220 ;  /* 0x00007610dddc7816 */ /* 0x000fc800000000dc */
[----:B------:R-:W-:Y:S02]  /*1d810*/  PRMT R73, R220, 0x7610, R73 ;  /* 0x00007610dc497816 */ /* 0x000fe40000000049 */
[----:B------:R-:W-:Y:S02]  /*1d820*/  ISETP.GE.U32.AND P3, PT, R217, R13, PT ;  /* 0x0000000dd900720c */ /* 0x000fe40003f66070 */
[----:B------:R-:W1:Y:S01]  /*1d830*/  MUFU.EX2 R13, R250 ;  /* 0x000000fa000d7308 */ /* 0x000e620000000800 */
[----:B------:R-:W-:Y:S02]  /*1d840*/  SHF.R.U32.HI R2, RZ, 0x10, R0 ;  /* 0x00000010ff027819 */ /* 0x000fe40000011600 */
[----:B------:R-:W-:Y:S01]  /*1d850*/  PRMT R75, R55, 0x7610, R75 ;  /* 0x00007610374b7816 */ /* 0x000fe2000000004b */
[----:B--2---:R-:W-:-:S05]  /*1d860*/  @!P1 HFMA2.BF16_V2 R21, -RZ.H0_H0, RZ.H0_H0, -R73.H0_H0 ;  /* 0x200000ffff159231 */ /* 0x004fca0000340949 */
[----:B------:R-:W-:Y:S02]  /*1d870*/  PRMT R23, R21, 0x7610, R23 ;  /* 0x0000761015177816 */ /* 0x000fe40000000017 */
[----:B------:R2:W2:Y:S01]  /*1d880*/  LDL.LU.S16 R21, [R1+0x30] ;  /* 0x0000300001157983 */ /* 0x0004a20000300600 */
[----:B------:R-:W-:Y:S01]  /*1d890*/  LOP3.LUT R2, R2, 0xff, RZ, 0xc0, !PT ;  /* 0x000000ff02027812 */ /* 0x000fe200078ec0ff */
[----:B---3--:R-:W-:Y:S01]  /*1d8a0*/  @!P2 HFMA2.BF16_V2 R3, -RZ.H0_H0, RZ.H0_H0, -R75.H0_H0 ;  /* 0x200000ffff03a231 */ /* 0x008fe2000034094b */
[----:B------:R-:W-:Y:S02]  /*1d8b0*/  PRMT R74, R55, 0x7632, R74 ;  /* 0x00007632374a7816 */ /* 0x000fe4000000004a */
[----:B------:R-:W-:Y:S01]  /*1d8c0*/  ISETP.GE.U32.AND P5, PT, R217, R2, PT ;  /* 0x00000002d900720c */ /* 0x000fe20003fa6070 */
[----:B-1----:R-:W-:Y:S01]  /*1d8d0*/  FADD.FTZ R2, R14, R12 ;  /* 0x0000000c0e027221 */ /* 0x002fe20000010000 */
[----:B------:R-:W-:Y:S01]  /*1d8e0*/  PRMT R202, R3, 0x7610, R202 ;  /* 0x0000761003ca7816 */ /* 0x000fe200000000ca */
[----:B------:R-:W-:Y:S01]  /*1d8f0*/  @!P4 HFMA2.BF16_V2 R24, -RZ.H0_H0, RZ.H0_H0, -R74.H0_H0 ;  /* 0x200000ffff18c231 */ /* 0x000fe2000034094a */
[----:B------:R-:W-:Y:S01]  /*1d900*/  PRMT R194, R179, 0x7610, R194 ;  /* 0x00007610b3c27816 */ /* 0x000fe200000000c2 */
[----:B------:R-:W-:Y:S01]  /*1d910*/  FADD.FTZ R3, R13, R2 ;  /* 0x000000020d037221 */ /* 0x000fe20000010000 */
[----:B------:R-:W-:Y:S01]  /*1d920*/  LOP3.LUT R2, R0, 0xff, RZ, 0xc0, !PT ;  /* 0x000000ff00027812 */ /* 0x000fe200078ec0ff */
[----:B------:R-:W-:Y:S01]  /*1d930*/  IMAD.MOV.U32 R179, RZ, RZ, R161 ;  /* 0x000000ffffb37224 */ /* 0x000fe200078e00a1 */
[----:B------:R-:W-:-:S02]  /*1d940*/  PRMT R161, R75, 0x5410, R74 ;  /* 0x000054104ba17816 */ /* 0x000fc4000000004a */
[----:B------:R-:W-:Y:S02]  /*1d950*/  @!P2 PRMT R75, R202, 0x5410, RZ ;  /* 0x00005410ca4ba816 */ /* 0x000fe400000000ff */
[----:B------:R-:W-:Y:S02]  /*1d960*/  PRMT R12, R24, 0x7610, R12 ;  /* 0x00007610180c7816 */ /* 0x000fe4000000000c */
[C---:B------:R-:W-:Y:S02]  /*1d970*/  ISETP.GE.U32.AND P2, PT, R217.reuse, R2, PT ;  /* 0x00000002d900720c */ /* 0x040fe40003f46070 */
[----:B------:R-:W-:Y:S02]  /*1d980*/  SHF.R.U32.HI R2, RZ, 0x18, R0 ;  /* 0x00000018ff027819 */ /* 0x000fe40000011600 */
[----:B------:R-:W-:Y:S02]  /*1d990*/  PRMT R72, R194, 0x7610, R72 ;  /* 0x00007610c2487816 */ /* 0x000fe40000000048 */
[----:B------:R-:W-:Y:S01]  /*1d9a0*/  @!P4 PRMT R74, R12, 0x5410, RZ ;  /* 0x000054100c4ac816 */ /* 0x000fe200000000ff */
[----:B------:R-:W-:Y:S01]  /*1d9b0*/  IMAD.MOV.U32 R194, RZ, RZ, R179 ;  /* 0x000000ffffc27224 */ /* 0x000fe200078e00b3 */
[----:B------:R-:W-:Y:S01]  /*1d9c0*/  ISETP.GE.U32.AND P4, PT, R217, R2, PT ;  /* 0x00000002d900720c */ /* 0x000fe20003f86070 */
[----:B------:R-:W-:Y:S01]  /*1d9d0*/  IMAD.MOV.U32 R179, RZ, RZ, R160 ;  /* 0x000000ffffb37224 */ /* 0x000fe200078e00a0 */
[----:B------:R-:W-:Y:S01]  /*1d9e0*/  LOP3.LUT R2, R15, 0xff, RZ, 0xc0, !PT ;  /* 0x000000ff0f027812 */ /* 0x000fe200078ec0ff */
[----:B------:R1:W3:Y:S01]  /*1d9f0*/  LDL.LU.S16 R12, [R1+0x34] ;  /* 0x00003400010c7983 */ /* 0x0002e20000300600 */
[----:B------:R-:W-:-:S02]  /*1da00*/  PRMT R160, R73, 0x5410, R72 ;  /* 0x0000541049a07816 */ /* 0x000fc40000000048 */
[----:B------:R-:W-:Y:S02]  /*1da10*/  @!P1 PRMT R73, R23, 0x5410, RZ ;  /* 0x0000541017499816 */ /* 0x000fe400000000ff */
[----:B------:R-:W-:Y:S01]  /*1da20*/  ISETP.GE.U32.AND P1, PT, R217, R2, PT ;  /* 0x00000002d900720c */ /* 0x000fe20003f26070 */
[----:B--2---:R-:W-:-:S05]  /*1da30*/  @!P6 HFMA2.BF16_V2 R21, -RZ.H0_H0, RZ.H0_H0, -R72.H0_H0 ;  /* 0x200000ffff15e231 */ /* 0x004fca0000340948 */
[----:B------:R-:W-:-:S04]  /*1da40*/  PRMT R2, R21, 0x7610, R2 ;  /* 0x0000761015027816 */ /* 0x000fc80000000002 */
[----:B------:R-:W-:Y:S02]  /*1da50*/  @!P6 PRMT R72, R2, 0x5410, RZ ;  /* 0x000054100248e816 */ /* 0x000fe400000000ff */
[----:B------:R1:W2:Y:S04]  /*1da60*/  LDL.LU.S16 R2, [R1+0x38] ;  /* 0x0000380001027983 */ /* 0x0002a80000300600 */
[----:B------:R1:W4:Y:S01]  /*1da70*/  LDL.LU.S16 R21, [R1+0x44] ;  /* 0x0000440001157983 */ /* 0x0003220000300600 */
[----:B------:R-:W-:Y:S02]  /*1da80*/  LOP3.LUT R0, R0, 0xffff, RZ, 0xc0, !PT ;  /* 0x0000ffff00007812 */ /* 0x000fe400078ec0ff */
[----:B------:R-:W-:Y:S01]  /*1da90*/  PRMT R71, R61, 0x7610, R71 ;  /* 0x000076103d477816 */ /* 0x000fe20000000047 */
[----:B------:R1:W4:Y:S01]  /*1daa0*/  LDL.LU.S16 R15, [R1+0x40] ;  /* 0x00004000010f7983 */ /* 0x0003220000300600 */
[----:B------:R-:W-:-:S04]  /*1dab0*/  SHF.R.U32.HI R0, RZ, 0x8, R0 ;  /* 0x00000008ff007819 */ /* 0x000fc80000011600 */
[----:B------:R-:W-:-:S04]  /*1dac0*/  LOP3.LUT R0, R0, 0xffff, RZ, 0xc0, !PT ;  /* 0x0000ffff00007812 */ /* 0x000fc800078ec0ff */
[----:B------:R-:W-:Y:S02]  /*1dad0*/  ISETP.GE.U32.AND P6, PT, R217, R0, PT ;  /* 0x00000000d900720c */ /* 0x000fe40003fc6070 */
[----:B------:R-:W-:Y:S01]  /*1dae0*/  PRMT R70, R61, 0x7632, R70 ;  /* 0x000076323d467816 */ /* 0x000fe20000000046 */
[----:B---3--:R-:W-:Y:S01]  /*1daf0*/  @!P2 HFMA2.BF16_V2 R12, -RZ.H0_H0, RZ.H0_H0, -R71.H0_H0 ;  /* 0x200000ffff0ca231 */ /* 0x008fe20000340947 */
[----:B------:R-:W-:-:S04]  /*1db00*/  F2FP.BF16.PACK_AB R26, R13, R14 ;  /* 0x0000000e0d1a723e */ /* 0x000fc800000010ff */
[----:B------:R-:W-:Y:S02]  /*1db10*/  PRMT R22, R12, 0x7610, R22 ;  /* 0x000076100c167816 */ /* 0x000fe40000000016 */
[----:B------:R3:W-:Y:S01]  /*1db20*/  MUFU.EX2 R12, R194 ;  /* 0x000000c2000c7308 */ /* 0x0007e20000000800 */
[----:B------:R-:W-:Y:S02]  /*1db30*/  PRMT R69, R4, 0x7610, R69 ;  /* 0x0000761004457816 */ /* 0x000fe40000000045 */
[----:B------:R-:W4:Y:S01]  /*1db40*/  LDL.LU R4, [R1+0x404] ;  /* 0x0004040001047983 */ /* 0x000f220000300800 */
[----:B------:R-:W-:-:S03]  /*1db50*/  PRMT R68, R5, 0x7610, R68 ;  /* 0x0000761005447816 */ /* 0x000fc60000000044 */
[----:B------:R-:W4:Y:S01]  /*1db60*/  LDL.LU R5, [R1+0x400] ;  /* 0x0004000001057983 */ /* 0x000f220000300800 */
[----:B---3--:R-:W-:Y:S02]  /*1db70*/  IMAD.MOV.U32 R194, RZ, RZ, R179 ;  /* 0x000000ffffc27224 */ /* 0x008fe400078e00b3 */
[----:B------:R-:W-:Y:S01]  /*1db80*/  IMAD.MOV.U32 R179, RZ, RZ, R176 ;  /* 0x000000ffffb37224 */ /* 0x000fe200078e00b0 */
[----:B------:R-:W-:Y:S02]  /*1db90*/  PRMT R176, R71, 0x5410, R70 ;  /* 0x0000541047b07816 */ /* 0x000fe40000000046 */
[----:B------:R-:W-:Y:S01]  /*1dba0*/  @!P2 PRMT R71, R22, 0x5410, RZ ;  /* 0x000054101647a816 */ /* 0x000fe200000000ff */
[----:B--2---:R-:W-:-:S05]  /*1dbb0*/  @!P6 HFMA2.BF16_V2 R2, -RZ.H0_H0, RZ.H0_H0, -R70.H0_H0 ;  /* 0x200000ffff02e231 */ /* 0x004fca0000340946 */
[----:B------:R-:W-:-:S04]  /*1dbc0*/  PRMT R14, R2, 0x7610, R14 ;  /* 0x00007610020e7816 */ /* 0x000fc8000000000e */
[----:B------:R-:W-:Y:S02]  /*1dbd0*/  @!P6 PRMT R70, R14, 0x5410, RZ ;  /* 0x000054100e46e816 */ /* 0x000fe400000000ff */
[----:B------:R2:W-:Y:S02]  /*1dbe0*/  MUFU.EX2 R14, R10 ;  /* 0x0000000a000e7308 */ /* 0x0005e40000000800 */
[----:B--2---:R-:W2:Y:S04]  /*1dbf0*/  LDL.LU R10, [R1+0x3fc] ;  /* 0x0003fc00010a7983 */ /* 0x004ea80000300800 */
[----:B------:R1:W3:Y:S04]  /*1dc00*/  LDL.LU.S16 R24, [R1+0x64] ;  /* 0x0000640001187983 */ /* 0x0002e80000300600 */
[----:B------:R1:W2:Y:S04]  /*1dc10*/  LDL.LU.S16 R23, [R1+0x54] ;  /* 0x0000540001177983 */ /* 0x0002a80000300600 */
[----:B------:R1:W3:Y:S01]  /*1dc20*/  LDL.LU.S16 R22, [R1+0x6c] ;  /* 0x00006c0001167983 */ /* 0x0002e20000300600 */
[----:B----4-:R-:W-:-:S05]  /*1dc30*/  @!P5 HFMA2.BF16_V2 R21, -RZ.H0_H0, RZ.H0_H0, -R69.H0_H0 ;  /* 0x200000ffff15d231 */ /* 0x010fca0000340945 */
[----:B------:R-:W-:Y:S02]  /*1dc40*/  PRMT R13, R21, 0x7610, R13 ;  /* 0x00007610150d7816 */ /* 0x000fe4000000000d */
[----:B------:R1:W4:Y:S01]  /*1dc50*/  LDL.LU.S16 R21, [R1+0x68] ;  /* 0x0000680001157983 */ /* 0x0003220000300600 */
[----:B------:R-:W-:Y:S01]  /*1dc60*/  SHF.R.U32.HI R0, RZ, 0x8, R17 ;  /* 0x00000008ff007819 */ /* 0x000fe20000011611 */
[----:B------:R-:W1:Y:S03]  /*1dc70*/  MUFU.EX2 R2, R193 ;  /* 0x000000c100027308 */ /* 0x000e660000000800 */
[----:B------:R-:W-:Y:S01]  /*1dc80*/  LOP3.LUT R0, R0, 0xffff, RZ, 0xc0, !PT ;  /* 0x0000ffff00007812 */ /* 0x000fe200078ec0ff */
[----:B------:R-:W-:-:S03]  /*1dc90*/  @!P4 HFMA2.BF16_V2 R15, -RZ.H0_H0, RZ.H0_H0, -R68.H0_H0 ;  /* 0x200000ffff0fc231 */ /* 0x000fc60000340944 */
[----:B------:R-:W-:Y:S02]  /*1dca0*/  ISETP.GE.U32.AND P2, PT, R217, R0, PT ;  /* 0x00000000d900720c */ /* 0x000fe40003f46070 */
[----:B------:R-:W-:Y:S02]  /*1dcb0*/  PRMT R0, R15, 0x7610, R0 ;  /* 0x000076100f007816 */ /* 0x000fe40000000000 */
[----:B------:R-:W-:Y:S01]  /*1dcc0*/  PRMT R61, R47, 0x7632, R61 ;  /* 0x000076322f3d7816 */ /* 0x000fe2000000003d */
[----:B------:R1:W-:Y:S01]  /*1dcd0*/  MUFU.EX2 R15, R177 ;  /* 0x000000b1000f7308 */ /* 0x0003e20000000800 */
[----:B------:R-:W-:Y:S01]  /*1dce0*/  PRMT R67, R39, 0x7610, R67 ;  /* 0x0000761027437816 */ /* 0x000fe20000000043 */
[----:B------:R-:W-:Y:S01]  /*1dcf0*/  IMAD.MOV.U32 R220, RZ, RZ, R194 ;  /* 0x000000ffffdc7224 */ /* 0x000fe200078e00c2 */
[----:B-1----:R-:W-:Y:S01]  /*1dd00*/  F2FP.BF16.PACK_AB R158, R2, R12 ;  /* 0x0000000c029e723e */ /* 0x002fe200000010ff */
[----:B------:R-:W-:Y:S01]  /*1dd10*/  IMAD.MOV.U32 R194, RZ, RZ, R173 ;  /* 0x000000ffffc27224 */ /* 0x000fe200078e00ad */
[----:B------:R-:W-:-:S02]  /*1dd20*/  PRMT R177, R69, 0x5410, R68 ;  /* 0x0000541045b17816 */ /* 0x000fc40000000044 */
[----:B------:R-:W-:Y:S02]  /*1dd30*/  @!P5 PRMT R69, R13, 0x5410, RZ ;  /* 0x000054100d45d816 */ /* 0x000fe400000000ff */
[----:B------:R-:W-:Y:S01]  /*1dd40*/  @!P4 PRMT R68, R0, 0x5410, RZ ;  /* 0x000054100044c816 */ /* 0x000fe200000000ff */
[----:B------:R-:W-:Y:S01]  /*1dd50*/  FADD.FTZ R0, R12, R16 ;  /* 0x000000100c007221 */ /* 0x000fe20000010000 */
[----:B------:R1:W1:Y:S08]  /*1dd60*/  MUFU.EX2 R13, R11 ;  /* 0x0000000b000d7308 */ /* 0x0002700000000800 */
[----:B------:R1:W1:Y:S02]  /*1dd70*/  MUFU.EX2 R12, R8 ;  /* 0x00000008000c7308 */ /* 0x0002640000000800 */
[----:B-1----:R-:W4:Y:S04]  /*1dd80*/  LDL.LU R11, [R1+0x3f8] ;  /* 0x0003f800010b7983 */ /* 0x002f280000300800 */
[----:B------:R-:W4:Y:S04]  /*1dd90*/  LDL.LU R8, [R1+0x3f4] ;  /* 0x0003f40001087983 */ /* 0x000f280000300800 */
[----:B------:R1:W4:Y:S01]  /*1dda0*/  LDL.LU.S16 R181, [R1+0xc8] ;  /* 0x0000c80001b57983 */ /* 0x0003220000300600 */
[----:B------:R-:W-:-:S02]  /*1ddb0*/  PRMT R66, R39, 0x7632, R66 ;  /* 0x0000763227427816 */ /* 0x000fc40000000042 */
[----:B------:R-:W-:Y:S01]  /*1ddc0*/  PRMT R63, R47, 0x7610, R63 ;  /* 0x000076102f3f7816 */ /* 0x000fe2000000003f */
[----:B------:R-:W-:Y:S01]  /*1ddd0*/  FADD.FTZ R0, R2, R0 ;  /* 0x0000000002007221 */ /* 0x000fe20000010000 */
[----:B------:R-:W-:Y:S01]  /*1dde0*/  PRMT R173, R67, 0x5410, R66 ;  /* 0x0000541043ad7816 */ /* 0x000fe20000000042 */
[----:B------:R-:W-:Y:S01]  /*1ddf0*/  IMAD.MOV.U32 R193, RZ, RZ, R172 ;  /* 0x000000ffffc17224 */ /* 0x000fe200078e00ac */
[----:B------:R-:W-:Y:S02]  /*1de00*/  LOP3.LUT R18, R41, R240, R190, 0x96, !PT ;  /* 0x000000f029127212 */ /* 0x000fe400078e96be */
[----:B------:R-:W-:Y:S01]  /*1de10*/  PRMT R172, R63, 0x5410, R61 ;  /* 0x000054103fac7816 */ /* 0x000fe2000000003d */
[----:B------:R-:W-:Y:S01]  /*1de20*/  FADD.FTZ R0, R13, R0 ;  /* 0x000000000d007221 */ /* 0x000fe20000010000 */
[----:B------:R-:W-:Y:S02]  /*1de30*/  F2FP.BF16.PACK_AB R28, R14, R15 ;  /* 0x0000000f0e1c723e */ /* 0x000fe400000010ff */
[----:B------:R-:W-:-:S02]  /*1de40*/  F2FP.BF16.PACK_AB R159, R12, R13 ;  /* 0x0000000d0c9f723e */ /* 0x000fc400000010ff */
[----:B------:R-:W-:Y:S01]  /*1de50*/  LOP3.LUT R19, R169, R239, R40, 0x96, !PT ;  /* 0x000000efa9137212 */ /* 0x000fe200078e9628 */
[----:B--2---:R-:W-:Y:S02]  /*1de60*/  @!P2 HFMA2.BF16_V2 R23, -RZ.H0_H0, RZ.H0_H0, -R61.H0_H0 ;  /* 0x200000ffff17a231 */ /* 0x004fe4000034093d */
[----:B---3--:R-:W-:-:S03]  /*1de70*/  @!P1 HFMA2.BF16_V2 R22, -RZ.H0_H0, RZ.H0_H0, -R67.H0_H0 ;  /* 0x200000ffff169231 */ /* 0x008fc60000340943 */
[----:B------:R-:W-:Y:S02]  /*1de80*/  PRMT R17, R23, 0x7610, R17 ;  /* 0x0000761017117816 */ /* 0x000fe40000000011 */
[----:B------:R2:W-:Y:S01]  /*1de90*/  MUFU.EX2 R23, R194 ;  /* 0x000000c200177308 */ /* 0x0005e20000000800 */
[----:B------:R-:W-:-:S07]  /*1dea0*/  PRMT R16, R22, 0x7610, R16 ;  /* 0x0000761016107816 */ /* 0x000fce0000000010 */
[----:B------:R3:W-:Y:S01]  /*1deb0*/  MUFU.EX2 R22, R186 ;  /* 0x000000ba00167308 */ /* 0x0007e20000000800 */
[----:B--2---:R-:W-:Y:S01]  /*1dec0*/  IMAD.MOV.U32 R194, RZ, RZ, R179 ;  /* 0x000000ffffc27224 */ /* 0x004fe200078e00b3 */
[----:B---3--:R1:W2:Y:S04]  /*1ded0*/  LDL.LU.S16 R186, [R1+0xd0] ;  /* 0x0000d00001ba7983 */ /* 0x0082a80000300600 */
[----:B------:R1:W3:Y:S01]  /*1dee0*/  LDL.LU.S16 R179, [R1+0xd4] ;  /* 0x0000d40001b37983 */ /* 0x0002e20000300600 */
[----:B----4-:R-:W-:Y:S02]  /*1def0*/  @!P0 HFMA2.BF16_V2 R21, -RZ.H0_H0, RZ.H0_H0, -R66.H0_H0 ;  /* 0x200000ffff158231 */ /* 0x010fe40000340942 */
[----:B------:R-:W-:-:S03]  /*1df00*/  @!P3 HFMA2.BF16_V2 R24, -RZ.H0_H0, RZ.H0_H0, -R63.H0_H0 ;  /* 0x200000ffff18b231 */ /* 0x000fc6000034093f */
[----:B------:R-:W-:Y:S02]  /*1df10*/  PRMT R2, R21, 0x7610, R2 ;  /* 0x0000761015027816 */ /* 0x000fe40000000002 */
[----:B------:R-:W-:Y:S02]  /*1df20*/  PRMT R20, R24, 0x7610, R20 ;  /* 0x0000761018147816 */ /* 0x000fe40000000014 */
[----:B------:R-:W-:Y:S01]  /*1df30*/  @!P0 PRMT R66, R2, 0x5410, RZ ;  /* 0x0000541002428816 */ /* 0x000fe200000000ff */
[----:B------:R-:W-:Y:S01]  /*1df40*/  FADD.FTZ R2, R15, R3 ;  /* 0x000000030f027221 */ /* 0x000fe20000010000 */
[----:B------:R-:W-:-:S03]  /*1df50*/  @!P3 PRMT R63, R20, 0x5410, RZ ;  /* 0x00005410143fb816 */ /* 0x000fc600000000ff */
[----:B------:R-:W-:Y:S02]  /*1df60*/  FADD.FTZ R20, R14, R2 ;  /* 0x000000020e147221 */ /* 0x000fe40000010000 */
[----:B------:R-:W-:-:S04]  /*1df70*/  IMAD.WIDE.U32 R14, R18, -0x2daee0ad, RZ ;  /* 0xd2511f53120e7825 */ /* 0x000fc800078e00ff */
[----:B------:R-:W-:Y:S01]  /*1df80*/  FADD.FTZ R21, R12, R0 ;  /* 0x000000000c157221 */ /* 0x000fe20000010000 */
[----:B------:R-:W-:-:S05]  /*1df90*/  LOP3.LUT R0, R15, R242, R180, 0x96, !PT ;  /* 0x000000f20f007212 */ /* 0x000fca00078e96b4 */
        /* <DEDUP_REMOVED lines=23> */
[----:B------:R-:W4:Y:S01]  /*1e110*/  MUFU.EX2 R24, R220 ;  /* 0x000000dc00187308 */ /* 0x000f220000000800 */
[----:B------:R-:W-:Y:S02]  /*1e120*/  LOP3.LUT R12, R12, 0xff, RZ, 0xc0, !PT ;  /* 0x000000ff0c0c7812 */ /* 0x000fe400078ec0ff */
[----:B------:R-:W-:Y:S02]  /*1e130*/  ISETP.GE.U32.AND P0, PT, R217, R0, PT ;  /* 0x00000000d900720c */ /* 0x000fe40003f06070 */
[----:B------:R-:W-:-:S02]  /*1e140*/  LOP3.LUT R0, R2, 0xff, RZ, 0xc0, !PT ;  /* 0x000000ff02007812 */ /* 0x000fc400078ec0ff */
[----:B------:R-:W-:Y:S02]  /*1e150*/  LOP3.LUT R13, R13, R246, R16, 0x96, !PT ;  /* 0x000000f60d0d7212 */ /* 0x000fe400078e9610 */
[C---:B------:R-:W-:Y:S01]  /*1e160*/  ISETP.GE.U32.AND P2, PT, R217.reuse, R0, PT ;  /* 0x00000000d900720c */ /* 0x040fe20003f46070 */
[----:B------:R-:W1:Y:S01]  /*1e170*/  MUFU.EX2 R16, R193 ;  /* 0x000000c100107308 */ /* 0x000e620000000800 */
[----:B------:R-:W-:Y:S02]  /*1e180*/  ISETP.GE.U32.AND P5, PT, R217, R12, PT ;  /* 0x0000000cd900720c */ /* 0x000fe40003fa6070 */
[--C-:B------:R-:W-:Y:S02]  /*1e190*/  SHF.R.U32.HI R0, RZ, 0x18, R2.reuse ;  /* 0x00000018ff007819 */ /* 0x100fe40000011602 */
[----:B------:R-:W-:Y:S02]  /*1e1a0*/  SHF.R.U32.HI R12, RZ, 0x10, R2 ;  /* 0x00000010ff0c7819 */ /* 0x000fe40000011602 */
[----:B------:R-:W-:Y:S01]  /*1e1b0*/  LOP3.LUT R18, R2, 0xffff, RZ, 0xc0, !PT ;  /* 0x0000ffff02127812 */ /* 0x000fe200078ec0ff */
[----:B------:R-:W-:Y:S01]  /*1e1c0*/  IMAD.WIDE.U32 R2, R13, -0x2daee0ad, RZ ;  /* 0xd2511f530d027825 */ /* 0x000fe200078e00ff */
[----:B------:R-:W-:-:S02]  /*1e1d0*/  ISETP.GE.U32.AND P6, PT, R217, R0, PT ;  /* 0x00000000d900720c */ /* 0x000fc40003fc6070 */
[----:B------:R-:W-:Y:S02]  /*1e1e0*/  LOP3.LUT R0, R12, 0xff, RZ, 0xc0, !PT ;  /* 0x000000ff0c007812 */ /* 0x000fe400078ec0ff */
[C---:B------:R-:W-:Y:S02]  /*1e1f0*/  LOP3.LUT R15, R2.reuse, 0xffff, RZ, 0xc0, !PT ;  /* 0x0000ffff020f7812 */ /* 0x040fe400078ec0ff */
[----:B------:R-:W-:Y:S02]  /*1e200*/  ISETP.GE.U32.AND P1, PT, R217, R0, PT ;  /* 0x00000000d900720c */ /* 0x000fe40003f26070 */
[----:B------:R-:W-:Y:S02]  /*1e210*/  LOP3.LUT R0, R3, R243, R14, 0x96, !PT ;  /* 0x000000f303007212 */ /* 0x000fe400078e960e */
[----:B------:R-:W-:Y:S02]  /*1e220*/  LOP3.LUT R12, R2, 0xff, RZ, 0xc0, !PT ;  /* 0x000000ff020c7812 */ /* 0x000fe400078ec0ff */
[----:B------:R-:W-:-:S02]  /*1e230*/  SHF.R.U32.HI R14, RZ, 0x10, R2 ;  /* 0x00000010ff0e7819 */ /* 0x000fc40000011602 */
[----:B------:R-:W-:Y:S01]  /*1e240*/  SHF.R.U32.HI R3, RZ, 0x18, R2 ;  /* 0x00000018ff037819 */ /* 0x000fe20000011602 */
[----:B----4-:R-:W-:-:S04]  /*1e250*/  FADD.FTZ R2, R24, R20 ;  /* 0x0000001418027221 */ /* 0x010fc80000010000 */
[C---:B-1----:R-:W-:Y:S02]  /*1e260*/  FADD.FTZ R13, R16.reuse, R2 ;  /* 0x00000002100d7221 */ /* 0x042fe40000010000 */
[----:B------:R-:W-:Y:S01]  /*1e270*/  FADD.FTZ R2, R23, R21 ;  /* 0x0000001517027221 */ /* 0x000fe20000010000 */
[----:B------:R-:W-:Y:S02]  /*1e280*/  F2FP.BF16.PACK_AB R79, R16, R24 ;  /* 0x00000018104f723e */ /* 0x000fe400000010ff */
[C---:B------:R-:W-:Y:S01]  /*1e290*/  F2FP.BF16.PACK_AB R78, R22.reuse, R23 ;  /* 0x00000017164e723e */ /* 0x040fe200000010ff */
[----:B------:R-:W-:Y:S02]  /*1e2a0*/  FADD.FTZ R16, R22, R2 ;  /* 0x0000000216107221 */ /* 0x000fe40000010000 */
[----:B------:R1:W4:Y:S01]  /*1e2b0*/  LDL.LU.S16 R22, [R1+0xd8] ;  /* 0x0000d80001167983 */ /* 0x0003220000300600 */
[----:B------:R-:W-:Y:S02]  /*1e2c0*/  PRMT R54, R44, 0x7610, R54 ;  /* 0x000076102c367816 */ /* 0x000fe40000000036 */
[----:B------:R-:W-:-:S03]  /*1e2d0*/  PRMT R55, R45, 0x7632, R55 ;  /* 0x000076322d377816 */ /* 0x000fc60000000037 */
[----:B------:R-:W-:Y:S01]  /*1e2e0*/  @!P4 HFMA2.BF16_V2 R181, -RZ.H0_H0, RZ.H0_H0, -R54.H0_H0 ;  /* 0x200000ffffb5c231 */ /* 0x000fe20000340936 */
[----:B------:R-:W-:Y:S02]  /*1e2f0*/  SHF.R.U32.HI R2, RZ, 0x8, R18 ;  /* 0x00000008ff027819 */ /* 0x000fe40000011612 */
[----:B------:R-:W-:Y:S02]  /*1e300*/  PRMT R53, R44, 0x7632, R53 ;  /* 0x000076322c357816 */ /* 0x000fe40000000035 */
[----:B------:R-:W-:Y:S02]  /*1e310*/  PRMT R24, R181, 0x7610, R24 ;  /* 0x00007610b5187816 */ /* 0x000fe40000000018 */
[----:B------:R-:W-:Y:S02]  /*1e320*/  LOP3.LUT R2, R2, 0xffff, RZ, 0xc0, !PT ;  /* 0x0000ffff02027812 */ /* 0x000fe400078ec0ff */
[----:B------:R-:W-:Y:S02]  /*1e330*/  PRMT R181, R54, 0x5410, R53 ;  /* 0x0000541036b57816 */ /* 0x000fe40000000035 */
[----:B------:R-:W-:-:S02]  /*1e340*/  @!P4 PRMT R54, R24, 0x5410, RZ ;  /* 0x000054101836c816 */ /* 0x000fc400000000ff */
[----:B------:R-:W-:Y:S01]  /*1e350*/  ISETP.GE.U32.AND P4, PT, R217, R2, PT ;  /* 0x00000002d900720c */ /* 0x000fe20003f86070 */
[----:B--2---:R-:W-:Y:S02]  /*1e360*/  @!P3 HFMA2.BF16_V2 R186, -RZ.H0_H0, RZ.H0_H0, -R53.H0_H0 ;  /* 0x200000ffffbab231 */ /* 0x004fe40000340935 */
[----:B---3--:R-:W-:-:S03]  /*1e370*/  @!P0 HFMA2.BF16_V2 R179, -RZ.H0_H0, RZ.H0_H0, -R55.H0_H0 ;  /* 0x200000ffffb38231 */ /* 0x008fc60000340937 */
[----:B------:R-:W-:Y:S02]  /*1e380*/  PRMT R18, R186, 0x7610, R18 ;  /* 0x00007610ba127816 */ /* 0x000fe40000000012 */
[----:B------:R-:W-:Y:S02]  /*1e390*/  PRMT R2, R179, 0x7610, R2 ;  /* 0x00007610b3027816 */ /* 0x000fe40000000002 */
[----:B------:R1:W2:Y:S01]  /*1e3a0*/  LDL.LU.S16 R179, [R1+0xdc] ;  /* 0x0000dc0001b37983 */ /* 0x0002a20000300600 */
[----:B------:R-:W-:Y:S02]  /*1e3b0*/  @!P3 PRMT R53, R18, 0x5410, RZ ;  /* 0x000054101235b816 */ /* 0x000fe400000000ff */
[----:B------:R3:W1:Y:S02]  /*1e3c0*/  MUFU.EX2 R18, R184 ;  /* 0x000000b800127308 */ /* 0x0006640000000800 */
[----:B---3--:R3:W3:Y:S01]  /*1e3d0*/  LDL.LU.S16 R184, [R1+0xe4] ;  /* 0x0000e40001b87983 */ /* 0x0086e20000300600 */
[----:B------:R-:W-:Y:S01]  /*1e3e0*/  PRMT R56, R45, 0x7610, R56 ;  /* 0x000076102d387816 */ /* 0x000fe20000000038 */
[----:B------:R-:W-:-:S02]  /*1e3f0*/  IMAD.MOV.U32 R186, RZ, RZ, R182 ;  /* 0x000000ffffba7224 */ /* 0x000fc400078e00b6 */
[----:B------:R1:W3:Y:S01]  /*1e400*/  LDL.LU.S16 R24, [R1+0xf0] ;  /* 0x0000f00001187983 */ /* 0x0002e20000300600 */
[----:B------:R-:W-:Y:S02]  /*1e410*/  PRMT R182, R56, 0x5410, R55 ;  /* 0x0000541038b67816 */ /* 0x000fe40000000037 */
[----:B------:R-:W-:Y:S02]  /*1e420*/  @!P0 PRMT R55, R2, 0x5410, RZ ;  /* 0x0000541002378816 */ /* 0x000fe400000000ff */
[C---:B------:R-:W-:Y:S02]  /*1e430*/  ISETP.GE.U32.AND P0, PT, R217.reuse, R3, PT ;  /* 0x00000003d900720c */ /* 0x040fe40003f06070 */
[----:B------:R-:W-:Y:S02]  /*1e440*/  ISETP.GE.U32.AND P3, PT, R217, R12, PT ;  /* 0x0000000cd900720c */ /* 0x000fe40003f66070 */
[----:B------:R-:W1:Y:S01]  /*1e450*/  MUFU.EX2 R12, R194 ;  /* 0x000000c2000c7308 */ /* 0x000e620000000800 */
[----:B------:R-:W-:Y:S01]  /*1e460*/  SHF.R.U32.HI R2, RZ, 0x10, R0 ;  /* 0x00000010ff027819 */ /* 0x000fe20000011600 */
[----:B----4-:R-:W-:-:S05]  /*1e470*/  @!P5 HFMA2.BF16_V2 R22, -RZ.H0_H0, RZ.H0_H0, -R56.H0_H0 ;  /* 0x200000ffff16d231 */ /* 0x010fca0000340938 */
[----:B------:R-:W-:Y:S02]  /*1e480*/  PRMT R3, R22, 0x7610, R3 ;  /* 0x0000761016037816 */ /* 0x000fe40000000003 */
[----:B------:R4:W4:Y:S01]  /*1e490*/  LDL.LU.S16 R22, [R1+0xf8] ;  /* 0x0000f80001167983 */ /* 0x0009220000300600 */
[----:B------:R-:W-:Y:S02]  /*1e4a0*/  LOP3.LUT R2, R2, 0xff, RZ, 0xc0, !PT ;  /* 0x000000ff02027812 */ /* 0x000fe400078ec0ff */
[----:B------:R-:W-:Y:S02]  /*1e4b0*/  @!P5 PRMT R56, R3, 0x5410, RZ ;  /* 0x000054100338d816 */ /* 0x000fe400000000ff */
[----:B------:R-:W-:Y:S01]  /*1e4c0*/  ISETP.GE.U32.AND P5, PT, R217, R2, PT ;  /* 0x00000002d900720c */ /* 0x000fe20003fa6070 */
[----:B-1----:R-:W-:Y:S01]  /*1e4d0*/  FADD.FTZ R2, R18, R13 ;  /* 0x0000000d12027221 */ /* 0x002fe20000010000 */
[----:B------:R-:W-:Y:S02]  /*1e4e0*/  PRMT R50, R37, 0x7610, R50 ;  /* 0x0000761025327816 */ /* 0x000fe40000000032 */
[C---:B------:R-:W-:Y:S01]  /*1e4f0*/  F2FP.BF16.PACK_AB R62, R12.reuse, R18 ;  /* 0x000000120c3e723e */ /* 0x040fe200000010ff */
[----:B------:R-:W-:-:S02]  /*1e500*/  FADD.FTZ R3, R12, R2 ;  /* 0x000000020c037221 */ /* 0x000fc40000010000 */
[----:B------:R1:W4:Y:S01]  /*1e510*/  LDL.LU.S16 R12, [R1+0xfc] ;  /* 0x0000fc00010c7983 */ /* 0x0003220000300600 */
[----:B------:R-:W-:-:S03]  /*1e520*/  PRMT R49, R37, 0x7632, R49 ;  /* 0x0000763225317816 */ /* 0x000fc60000000031 */
[----:B------:R1:W4:Y:S01]  /*1e530*/  LDL.LU.S16 R193, [R1+0x100] ;  /* 0x0001000001c17983 */ /* 0x0003220000300600 */
[----:B--2---:R-:W-:-:S05]  /*1e540*/  @!P2 HFMA2.BF16_V2 R179, -RZ.H0_H0, RZ.H0_H0, -R50.H0_H0 ;  /* 0x200000ffffb3a231 */ /* 0x004fca0000340932 */
[----:B------:R-:W-:Y:S02]  /*1e550*/  PRMT R192, R179, 0x7610, R192 ;  /* 0x00007610b3c07816 */ /* 0x000fe400000000c0 */
[----:B------:R-:W-:Y:S02]  /*1e560*/  PRMT R179, R50, 0x5410, R49 ;  /* 0x0000541032b37816 */ /* 0x000fe40000000031 */
[----:B------:R-:W-:Y:S01]  /*1e570*/  @!P2 PRMT R50, R192, 0x5410, RZ ;  /* 0x00005410c032a816 */ /* 0x000fe200000000ff */
[----:B------:R-:W-:Y:S02]  /*1e580*/  IMAD.MOV.U32 R192, RZ, RZ, R187 ;  /* 0x000000ffffc07224 */ /* 0x000fe400078e00bb */
[----:B------:R1:W2:Y:S01]  /*1e590*/  LDL.LU.S16 R187, [R1+0x108] ;  /* 0x0001080001bb7983 */ /* 0x0002a20000300600 */
[----:B---3--:R-:W-:-:S05]  /*1e5a0*/  @!P4 HFMA2.BF16_V2 R184, -RZ.H0_H0, RZ.H0_H0, -R49.H0_H0 ;  /* 0x200000ffffb8c231 */ /* 0x008fca0000340931 */
[----:B------:R-:W-:Y:S02]  /*1e5b0*/  PRMT R178, R184, 0x7610, R178 ;  /* 0x00007610b8b27816 */ /* 0x000fe400000000b2 */
[----:B------:R1:W3:Y:S01]  /*1e5c0*/  LDL.LU.S16 R184, [R1+0x104] ;  /* 0x0001040001b87983 */ /* 0x0002e20000300600 */
[C---:B------:R-:W-:Y:S02]  /*1e5d0*/  PRMT R52, R38.reuse, 0x7610, R52 ;  /* 0x0000761026347816 */ /* 0x040fe40000000034 */
[----:B------:R-:W-:-:S03]  /*1e5e0*/  PRMT R51, R38, 0x7632, R51 ;  /* 0x0000763226337816 */ /* 0x000fc60000000033 */
[----:B------:R-:W-:Y:S01]  /*1e5f0*/  @!P1 HFMA2.BF16_V2 R24, -RZ.H0_H0, RZ.H0_H0, -R52.H0_H0 ;  /* 0x200000ffff189231 */ /* 0x000fe20000340934 */
[----:B------:R-:W-:-:S04]  /*1e600*/  @!P4 PRMT R49, R178, 0x5410, RZ ;  /* 0x00005410b231c816 */ /* 0x000fc800000000ff */
[----:B------:R-:W-:Y:S02]  /*1e610*/  PRMT R23, R24, 0x7610, R23 ;  /* 0x0000761018177816 */ /* 0x000fe40000000017 */
[----:B------:R-:W-:Y:S01]  /*1e620*/  PRMT R178, R52, 0x5410, R51 ;  /* 0x0000541034b27816 */ /* 0x000fe20000000033 */
[----:B------:R1:W3:Y:S01]  /*1e630*/  LDL.LU.S16 R24, [R1+0x110] ;  /* 0x0001100001187983 */ /* 0x0002e20000300600 */
[----:B------:R-:W-:-:S03]  /*1e640*/  @!P1 PRMT R52, R23, 0x5410, RZ ;  /* 0x0000541017349816 */ /* 0x000fc600000000ff */
[----:B------:R1:W3:Y:S01]  /*1e650*/  LDL.LU.S16 R23, [R1+0x10c] ;  /* 0x00010c0001177983 */ /* 0x0002e20000300600 */
[----:B------:R-:W-:-:S04]  /*1e660*/  LOP3.LUT R2, R0, 0xff, RZ, 0xc0, !PT ;  /* 0x000000ff00027812 */ /* 0x000fc800078ec0ff */
[----:B------:R-:W-:Y:S02]  /*1e670*/  ISETP.GE.U32.AND P2, PT, R217, R2, PT ;  /* 0x00000002d900720c */ /* 0x000fe40003f46070 */
[----:B------:R-:W-:Y:S02]  /*1e680*/  SHF.R.U32.HI R2, RZ, 0x18, R0 ;  /* 0x00000018ff027819 */ /* 0x000fe40000011600 */
[----:B------:R-:W-:Y:S01]  /*1e690*/  LOP3.LUT R0, R0, 0xffff, RZ, 0xc0, !PT ;  /* 0x0000ffff00007812 */ /* 0x000fe200078ec0ff */
[----:B----4-:R-:W-:-:S05]  /*1e6a0*/  @!P6 HFMA2.BF16_V2 R22, -RZ.H0_H0, RZ.H0_H0, -R51.H0_H0 ;  /* 0x200000ffff16e231 */ /* 0x010fca0000340933 */
[----:B------:R-:W-:Y:S02]  /*1e6b0*/  PRMT R21, R22, 0x7610, R21 ;  /* 0x0000761016157816 */ /* 0x000fe40000000015 */
[----:B------:R1:W3:Y:S02]  /*1e6c0*/  LDL.LU.S16 R22, [R1+0x118] ;  /* 0x0001180001167983 */ /* 0x0002e40000300600 */
[----:B------:R-:W-:Y:S02]  /*1e6d0*/  @!P6 PRMT R51, R21, 0x5410, RZ ;  /* 0x000054101533e816 */ /* 0x000fe400000000ff */
[----:B------:R1:W3:Y:S01]  /*1e6e0*/  LDL.LU.S16 R21, [R1+0x114] ;  /* 0x0001140001157983 */ /* 0x0002e20000300600 */
[----:B------:R-:W-:-:S04]  /*1e6f0*/  SHF.R.U32.HI R0, RZ, 0x8, R0 ;  /* 0x00000008ff007819 */ /* 0x000fc80000011600 */
[----:B------:R-:W-:Y:S02]  /*1e700*/  LOP3.LUT R0, R0, 0xffff, RZ, 0xc0, !PT ;  /* 0x0000ffff00007812 */ /* 0x000fe400078ec0ff */
[----:B------:R-:W-:Y:S02]  /*1e710*/  PRMT R46, R35, 0x7610, R46 ;  /* 0x00007610232e7816 */ /* 0x000fe4000000002e */
[C---:B------:R-:W-:Y:S02]  /*1e720*/  ISETP.GE.U32.AND P6, PT, R217.reuse, R0, PT ;  /* 0x00000000d900720c */ /* 0x040fe40003fc6070 */
[----:B------:R-:W-:Y:S01]  /*1e730*/  ISETP.GE.U32.AND P4, PT, R217, R2, PT ;  /* 0x00000002d900720c */ /* 0x000fe20003f86070 */
[----:B------:R-:W-:Y:S01]  /*1e740*/  @!P2 HFMA2.BF16_V2 R12, -RZ.H0_H0, RZ.H0_H0, -R46.H0_H0 ;  /* 0x200000ffff0ca231 */ /* 0x000fe2000034092e */
[----:B------:R-:W-:Y:S02]  /*1e750*/  LOP3.LUT R2, R14, 0xff, RZ, 0xc0, !PT ;  /* 0x000000ff0e027812 */ /* 0x000fe400078ec0ff */
[----:B------:R-:W-:-:S02]  /*1e760*/  PRMT R45, R35, 0x7632, R45 ;  /* 0x00007632232d7816 */ /* 0x000fc4000000002d */
[----:B------:R-:W-:Y:S02]  /*1e770*/  ISETP.GE.U32.AND P1, PT, R217, R2, PT ;  /* 0x00000002d900720c */ /* 0x000fe40003f26070 */
[----:B------:R-:W-:Y:S02]  /*1e780*/  PRMT R2, R12, 0x7610, R2 ;  /* 0x000076100c027816 */ /* 0x000fe40000000002 */
[----:B------:R1:W-:Y:S01]  /*1e790*/  MUFU.EX2 R12, R186 ;  /* 0x000000ba000c7308 */ /* 0x0003e20000000800 */
[C---:B------:R-:W-:Y:S01]  /*1e7a0*/  PRMT R48, R36.reuse, 0x7610, R48 ;  /* 0x0000761024307816 */ /* 0x040fe20000000030 */
[----:B------:R-:W-:Y:S01]  /*1e7b0*/  @!P6 HFMA2.BF16_V2 R193, -RZ.H0_H0, RZ.H0_H0, -R45.H0_H0 ;  /* 0x200000ffffc1e231 */ /* 0x000fe2000034092d */
[----:B------:R-:W-:Y:S02]  /*1e7c0*/  PRMT R47, R36, 0x7632, R47 ;  /* 0x00007632242f7816 */ /* 0x000fe4000000002f */
[----:B------:R-:W-:Y:S02]  /*1e7d0*/  SHF.R.U32.HI R0, RZ, 0x8, R15 ;  /* 0x00000008ff007819 */ /* 0x000fe4000001160f */
[----:B------:R-:W-:-:S02]  /*1e7e0*/  PRMT R14, R193, 0x7610, R14 ;  /* 0x00007610c10e7816 */ /* 0x000fc4000000000e */
[----:B-1----:R-:W-:Y:S02]  /*1e7f0*/  PRMT R186, R46, 0x5410, R45 ;  /* 0x000054102eba7816 */ /* 0x002fe4000000002d */
[----:B------:R-:W-:Y:S02]  /*1e800*/  @!P2 PRMT R46, R2, 0x5410, RZ ;  /* 0x00005410022ea816 */ /* 0x000fe400000000ff */
[----:B------:R-:W1:Y:S01]  /*1e810*/  MUFU.EX2 R2, R192 ;  /* 0x000000c000027308 */ /* 0x000e620000000800 */
[----:B------:R-:W-:Y:S02]  /*1e820*/  LOP3.LUT R0, R0, 0xffff, RZ, 0xc0, !PT ;  /* 0x0000ffff00007812 */ /* 0x000fe400078ec0ff */
[----:B------:R-:W-:Y:S02]  /*1e830*/  @!P6 PRMT R45, R14, 0x5410, RZ ;  /* 0x000054100e2de816 */ /* 0x000fe400000000ff */
[----:B------:R-:W-:-:S03]  /*1e840*/  ISETP.GE.U32.AND P2, PT, R217, R0, PT ;  /* 0x00000000d900720c */ /* 0x000fc60003f46070 */
[----:B------:R2:W2:Y:S01]  /*1e850*/  MUFU.EX2 R14, R77 ;  /* 0x0000004d000e7308 */ /* 0x0004a20000000800 */
[----:B-1----:R-:W-:Y:S01]  /*1e860*/  F2FP.BF16.PACK_AB R76, R2, R12 ;  /* 0x0000000c024c723e */ /* 0x002fe200000010ff */
[----:B--2---:R-:W-:-:S05]  /*1e870*/  @!P5 HFMA2.BF16_V2 R187, -RZ.H0_H0, RZ.H0_H0, -R48.H0_H0 ;  /* 0x200000ffffbbd231 */ /* 0x004fca0000340930 */
[----:B------:R-:W-:Y:S02]  /*1e880*/  PRMT R13, R187, 0x7610, R13 ;  /* 0x00007610bb0d7816 */ /* 0x000fe4000000000d */
[----:B------:R-:W-:Y:S01]  /*1e890*/  PRMT R187, R48, 0x5410, R47 ;  /* 0x0000541030bb7816 */ /* 0x000fe2000000002f */
[----:B---3--:R-:W-:Y:S01]  /*1e8a0*/  @!P4 HFMA2.BF16_V2 R184, -RZ.H0_H0, RZ.H0_H0, -R47.H0_H0 ;  /* 0x200000ffffb8c231 */ /* 0x008fe2000034092f */
[----:B------:R-:W-:Y:S02]  /*1e8b0*/  @!P5 PRMT R48, R13, 0x5410, RZ ;  /* 0x000054100d30d816 */ /* 0x000fe400000000ff */
[----:B------:R1:W2:Y:S02]  /*1e8c0*/  MUFU.EX2 R13, R9 ;  /* 0x00000009000d7308 */ /* 0x0002a40000000800 */
[----:B------:R-:W-:-:S04]  /*1e8d0*/  PRMT R0, R184, 0x7610, R0 ;  /* 0x00007610b8007816 */ /* 0x000fc80000000000 */
[----:B------:R-:W-:Y:S01]  /*1e8e0*/  @!P4 PRMT R47, R0, 0x5410, RZ ;  /* 0x00005410002fc816 */ /* 0x000fe200000000ff */
[----:B------:R-:W-:Y:S02]  /*1e8f0*/  FADD.FTZ R0, R12, R16 ;  /* 0x000000100c007221 */ /* 0x000fe40000010000 */
[----:B------:R-:W3:Y:S02]  /*1e900*/  MUFU.EX2 R12, R183 ;  /* 0x000000b7000c7308 */ /* 0x000ee40000000800 */
[----:B------:R-:W-:Y:S02]  /*1e910*/  FADD.FTZ R77, R2, R0 ;  /* 0x00000000024d7221 */ /* 0x000fe40000010000 */
[----:B------:R-:W-:Y:S01]  /*1e920*/  FADD.FTZ R0, R14, R3 ;  /* 0x000000030e007221 */ /* 0x000fe20000010000 */
[----:B-1----:R-:W4:Y:S03]  /*1e930*/  LDL.LU R9, [R1+0x3f0] ;  /* 0x0003f00001097983 */ /* 0x002f260000300800 */
[----:B------:R-:W1:Y:S01]  /*1e940*/  MUFU.EX2 R2, R233 ;  /* 0x000000e900027308 */ /* 0x000e620000000800 */
[----:B--2---:R-:W-:-:S04]  /*1e950*/  FADD.FTZ R0, R13, R0 ;  /* 0x000000000d007221 */ /* 0x004fc80000010000 */
[----:B---3--:R-:W-:-:S04]  /*1e960*/  FADD.FTZ R0, R12, R0 ;  /* 0x000000000c007221 */ /* 0x008fc80000010000 */
[----:B-1----:R-:W-:-:S05]  /*1e970*/  FADD.FTZ R0, R2, R0 ;  /* 0x0000000002007221 */ /* 0x002fca0000010000 */
[----:B------:R1:W-:Y:S04]  /*1e980*/  STL [R1+0x9c], R0 ;  /* 0x00009c0001007387 */ /* 0x0003e80000100800 */
[----:B------:R2:W3:Y:S04]  /*1e990*/  LDL.LU.S16 R251, [R1+0x140] ;  /* 0x0001400001fb7983 */ /* 0x0004e80000300600 */
[----:B------:R2:W2:Y:S04]  /*1e9a0*/  LDL.LU.S16 R250, [R1+0x13c] ;  /* 0x00013c0001fa7983 */ /* 0x0004a80000300600 */
[----:B------:R1:W2:Y:S01]  /*1e9b0*/  LDL.LU.S16 R202, [R1+0x138] ;  /* 0x0001380001ca7983 */ /* 0x0002a20000300600 */
[----:B------:R-:W-:-:S02]  /*1e9c0*/  LOP3.LUT R17, R43, R240, R190, 0x96, !PT ;  /* 0x000000f02b117212 */ /* 0x000fc400078e96be */
[C---:B------:R-:W-:Y:S02]  /*1e9d0*/  PRMT R43, R25.reuse, 0x7632, R43 ;  /* 0x00007632192b7816 */ /* 0x040fe4000000002b */
[----:B------:R-:W-:Y:S02]  /*1e9e0*/  PRMT R44, R25, 0x7610, R44 ;  /* 0x00007610192c7816 */ /* 0x000fe4000000002c */
[----:B------:R-:W-:Y:S02]  /*1e9f0*/  F2FP.BF16.PACK_AB R65, R13, R14 ;  /* 0x0000000e0d41723e */ /* 0x000fe400000010ff */
[----:B------:R-:W-:Y:S02]  /*1ea00*/  PRMT R183, R44, 0x5410, R43 ;  /* 0x000054102cb77816 */ /* 0x000fe4000000002b */
[----:B------:R-:W-:Y:S02]  /*1ea10*/  LOP3.LUT R19, R169, R239, R42, 0x96, !PT ;  /* 0x000000efa9137212 */ /* 0x000fe400078e962a */
[----:B------:R-:W-:-:S02]  /*1ea20*/  F2FP.BF16.PACK_AB R164, R2, R12 ;  /* 0x0000000c02a4723e */ /* 0x000fc400000010ff */
[----:B------:R-:W-:-:S05]  /*1ea30*/  PRMT R42, R27, 0x7610, R42 ;  /* 0x000076101b2a7816 */ /* 0x000fca000000002a */
[----:B------:R-:W-:Y:S01]  /*1ea40*/  @!P3 HFMA2.BF16_V2 R24, -RZ.H0_H0, RZ.H0_H0, -R42.H0_H0 ;  /* 0x200000ffff18b231 */ /* 0x000fe2000034092a */
[----:B------:R-:W-:-:S04]  /*1ea50*/  PRMT R41, R27, 0x7632, R41 ;  /* 0x000076321b297816 */ /* 0x000fc80000000029 */
[----:B------:R-:W-:Y:S02]  /*1ea60*/  PRMT R20, R24, 0x7610, R20 ;  /* 0x0000761018147816 */ /* 0x000fe40000000014 */
[----:B------:R-:W-:Y:S02]  /*1ea70*/  PRMT R184, R42, 0x5410, R41 ;  /* 0x000054102ab87816 */ /* 0x000fe40000000029 */
[----:B------:R-:W-:Y:S01]  /*1ea80*/  @!P3 PRMT R42, R20, 0x5410, RZ ;  /* 0x00005410142ab816 */ /* 0x000fe200000000ff */
[----:B------:R-:W-:Y:S02]  /*1ea90*/  @!P0 HFMA2.BF16_V2 R21, -RZ.H0_H0, RZ.H0_H0, -R43.H0_H0 ;  /* 0x200000ffff158231 */ /* 0x000fe4000034092b */
[----:B------:R-:W-:-:S03]  /*1eaa0*/  @!P1 HFMA2.BF16_V2 R22, -RZ.H0_H0, RZ.H0_H0, -R44.H0_H0 ;  /* 0x200000ffff169231 */ /* 0x000fc6000034092c */
[----:B------:R-:W-:Y:S02]  /*1eab0*/  PRMT R15, R21, 0x7610, R15 ;  /* 0x00007610150f7816 */ /* 0x000fe4000000000f */
[----:B------:R-:W-:Y:S02]  /*1eac0*/  PRMT R16, R22, 0x7610, R16 ;  /* 0x0000761016107816 */ /* 0x000fe40000000010 */
[----:B------:R-:W-:Y:S01]  /*1ead0*/  @!P0 PRMT R43, R15, 0x5410, RZ ;  /* 0x000054100f2b8816 */ /* 0x000fe200000000ff */
[----:B------:R-:W-:Y:S01]  /*1eae0*/  IMAD.WIDE.U32 R14, R17, -0x2daee0ad, RZ ;  /* 0xd2511f53110e7825 */ /* 0x000fe200078e00ff */
[----:B------:R-:W-:-:S03]  /*1eaf0*/  @!P1 PRMT R44, R16, 0x5410, RZ ;  /* 0x00005410102c9816 */ /* 0x000fc600000000ff */
[----:B------:R-:W-:Y:S01]  /*1eb00*/  IMAD.WIDE.U32 R16, R19, -0x2daee0ad, RZ ;  /* 0xd2511f5313107825 */ /* 0x000fe200078e00ff */
[----:B-1----:R-:W-:-:S05]  /*1eb10*/  LOP3.LUT R0, R15, R242, R180, 0x96, !PT ;  /* 0x000000f20f007212 */ /* 0x002fca00078e96b4 */
        /* <DEDUP_REMOVED lines=10> */
[----:B------:R-:W-:-:S03]  /*1ebc0*/  @!P2 HFMA2.BF16_V2 R23, -RZ.H0_H0, RZ.H0_H0, -R41.H0_H0 ;  /* 0x200000ffff17a231 */ /* 0x000fc60000340929 */
[----:B------:R-:W-:Y:S02]  /*1ebd0*/  IMAD.WIDE.U32 R2, R2, -0x326172a9, RZ ;  /* 0xcd9e8d5702027825 */ /* 0x000fe400078e00ff */
[----:B------:R-:W-:-:S03]  /*1ebe0*/  PRMT R18, R23, 0x7610, R18 ;  /* 0x0000761017127816 */ /* 0x000fc60000000012 */
[----:B------:R-:W-:Y:S02]  /*1ebf0*/  LOP3.LUT R0, R3, R249, R12, 0x96, !PT ;  /* 0x000000f903007212 */ /* 0x000fe400078e960c */
[----:B------:R-:W-:Y:S02]  /*1ec00*/  @!P2 PRMT R41, R18, 0x5410, RZ ;  /* 0x000054101229a816 */ /* 0x000fe400000000ff */
[----:B------:R-:W-:Y:S02]  /*1ec10*/  LOP3.LUT R12, R0, 0xff, RZ, 0xc0, !PT ;  /* 0x000000ff000c7812 */ /* 0x000fe400078ec0ff */
[----:B------:R-:W-:Y:S02]  /*1ec20*/  LOP3.LUT R18, R13, R246, R14, 0x96, !PT ;  /* 0x000000f60d127212 */ /* 0x000fe400078e960e */
[----:B------:R-:W-:Y:S02]  /*1ec30*/  LOP3.LUT R14, R167, R240, R190, 0x96, !PT ;  /* 0x000000f0a70e7212 */ /* 0x000fe400078e96be */
[----:B------:R-:W-:-:S02]  /*1ec40*/  LOP3.LUT R13, R169, R239, R166, 0x96, !PT ;  /* 0x000000efa90d7212 */ /* 0x000fc400078e96a6 */
[----:B------:R-:W-:Y:S02]  /*1ec50*/  ISETP.GE.U32.AND P4, PT, R217, R12, PT ;  /* 0x0000000cd900720c */ /* 0x000fe40003f86070 */
[----:B------:R-:W-:Y:S01]  /*1ec60*/  LOP3.LUT R12, R0, 0xffff, RZ, 0xc0, !PT ;  /* 0x0000ffff000c7812 */ /* 0x000fe200078ec0ff */
[----:B------:R-:W-:-:S03]  /*1ec70*/  IMAD.WIDE.U32 R14, R14, -0x2daee0ad, RZ ;  /* 0xd2511f530e0e7825 */ /* 0x000fc600078e00ff */
[----:B------:R-:W-:Y:S01]  /*1ec80*/  SHF.R.U32.HI R12, RZ, 0x8, R12 ;  /* 0x00000008ff0c7819 */ /* 0x000fe2000001160c */
[----:B------:R-:W-:Y:S01]  /*1ec90*/  IMAD.WIDE.U32 R24, R13, -0x2daee0ad, RZ ;  /* 0xd2511f530d187825 */ /* 0x000fe200078e00ff */
[----:B------:R-:W-:Y:S02]  /*1eca0*/  LOP3.LUT R13, R15, R242, R180, 0x96, !PT ;  /* 0x000000f20f0d7212 */ /* 0x000fe400078e96b4 */
[----:B------:R-:W-:Y:S02]  /*1ecb0*/  LOP3.LUT R12, R12, 0xffff, RZ, 0xc0, !PT ;  /* 0x0000ffff0c0c7812 */ /* 0x000fe400078ec0ff */
[----:B------:R-:W-:Y:S02]  /*1ecc0*/  LOP3.LUT R14, R25, R245, R14, 0x96, !PT ;  /* 0x000000f5190e7212 */ /* 0x000fe400078e960e */
[----:B------:R-:W-:Y:S01]  /*1ecd0*/  ISETP.GE.U32.AND P2, PT, R217, R12, PT ;  /* 0x0000000cd900720c */ /* 0x000fe20003f46070 */
[----:B------:R-:W-:-:S04]  /*1ece0*/  IMAD.WIDE.U32 R12, R13, -0x326172a9, RZ ;  /* 0xcd9e8d570d0c7825 */ /* 0x000fc800078e00ff */
[----:B------:R-:W-:-:S05]  /*1ecf0*/  IMAD.WIDE.U32 R16, R14, -0x326172a9, RZ ;  /* 0xcd9e8d570e107825 */ /* 0x000fca00078e00ff */
[----:B------:R-:W-:Y:S02]  /*1ed00*/  LOP3.LUT R14, R17, R248, R12, 0x96, !PT ;  /* 0x000000f8110e7212 */ /* 0x000fe400078e960c */
[----:B------:R-:W-:Y:S02]  /*1ed10*/  SHF.R.U32.HI R12, RZ, 0x10, R0 ;  /* 0x00000010ff0c7819 */ /* 0x000fe40000011600 */
[----:B------:R-:W-:Y:S02]  /*1ed20*/  LOP3.LUT R13, R13, R238, R168, 0x96, !PT ;  /* 0x000000ee0d0d7212 */ /* 0x000fe400078e96a8 */
[----:B------:R-:W-:Y:S01]  /*1ed30*/  LOP3.LUT R12, R12, 0xff, RZ, 0xc0, !PT ;  /* 0x000000ff0c0c7812 */ /* 0x000fe200078ec0ff */
[----:B------:R-:W-:Y:S01]  /*1ed40*/  IMAD.WIDE.U32 R22, R14, -0x2daee0ad, RZ ;  /* 0xd2511f530e167825 */ /* 0x000fe200078e00ff */
[----:B------:R-:W-:Y:S02]  /*1ed50*/  SHF.R.U32.HI R0, RZ, 0x18, R0 ;  /* 0x00000018ff007819 */ /* 0x000fe40000011600 */
[----:B------:R-:W-:Y:S01]  /*1ed60*/  ISETP.GE.U32.AND P3, PT, R217, R12, PT ;  /* 0x0000000cd900720c */ /* 0x000fe20003f66070 */
[----:B------:R-:W-:Y:S01]  /*1ed70*/  IMAD.WIDE.U32 R12, R13, -0x2daee0ad, RZ ;  /* 0xd2511f530d0c7825 */ /* 0x000fe200078e00ff */
[----:B------:R-:W-:-:S04]  /*1ed80*/  ISETP.GE.U32.AND P1, PT, R217, R0, PT ;  /* 0x00000000d900720c */ /* 0x000fc80003f26070 */
[----:B------:R-:W-:Y:S02]  /*1ed90*/  LOP3.LUT R0, R23, R244, R12, 0x96, !PT ;  /* 0x000000f417007212 */ /* 0x000fe400078e960c */
[C---:B------:R-:W-:Y:S02]  /*1eda0*/  LOP3.LUT R12, R2.reuse, 0xff, RZ, 0xc0, !PT ;  /* 0x000000ff020c7812 */ /* 0x040fe400078ec0ff */
[----:B------:R-:W-:Y:S02]  /*1edb0*/  LOP3.LUT R19, R2, 0xffff, RZ, 0xc0, !PT ;  /* 0x0000ffff02137812 */ /* 0x000fe400078ec0ff */
[--C-:B------:R-:W-:Y:S02]  /*1edc0*/  SHF.R.U32.HI R15, RZ, 0x10, R2.reuse ;  /* 0x00000010ff0f7819 */ /* 0x100fe40000011602 */
[----:B------:R-:W-:Y:S01]  /*1edd0*/  SHF.R.U32.HI R14, RZ, 0x18, R2 ;  /* 0x00000018ff0e7819 */ /* 0x000fe20000011602 */
[----:B------:R-:W-:Y:S01]  /*1ede0*/  IMAD.WIDE.U32 R2, R0, -0x326172a9, RZ ;  /* 0xcd9e8d5700027825 */ /* 0x000fe200078e00ff */
[----:B------:R-:W-:-:S03]  /*1edf0*/  PRMT R38, R31, 0x7610, R38 ;  /* 0x000076101f267816 */ /* 0x000fc60000000026 */
[----:B------:R-:W-:Y:S01]  /*1ee00*/  IMAD.MOV.U32 R191, RZ, RZ, R231 ;  /* 0x000000ffffbf7224 */ /* 0x000fe200078e00e7 */
[----:B------:R-:W-:Y:S01]  /*1ee10*/  LOP3.LUT R0, R2, 0xff, RZ, 0xc0, !PT ;  /* 0x000000ff02007812 */ /* 0x000fe200078ec0ff */
[----:B------:R-:W-:Y:S01]  /*1ee20*/  FMUL.FTZ R231, R136, R165 ;  /* 0x000000a588e77220 */ /* 0x000fe20000410000 */
[----:B------:R-:W-:Y:S01]  /*1ee30*/  LOP3.LUT R13, R13, R247, R24, 0x96, !PT ;  /* 0x000000f70d0d7212 */ /* 0x000fe200078e9618 */
[----:B------:R-:W-:Y:S01]  /*1ee40*/  @!P4 HFMA2.BF16_V2 R136, -RZ.H0_H0, RZ.H0_H0, -R38.H0_H0 ;  /* 0x200000ffff88c231 */ /* 0x000fe20000340926 */
[----:B------:R-:W-:Y:S02]  /*1ee50*/  PRMT R37, R31, 0x7632, R37 ;  /* 0x000076321f257816 */ /* 0x000fe40000000025 */
[----:B------:R-:W-:Y:S02]  /*1ee60*/  ISETP.GE.U32.AND P5, PT, R217, R0, PT ;  /* 0x00000000d900720c */ /* 0x000fe40003fa6070 */
[----:B------:R-:W-:Y:S02]  /*1ee70*/  LOP3.LUT R0, R15, 0xff, RZ, 0xc0, !PT ;  /* 0x000000ff0f007812 */ /* 0x000fe400078ec0ff */
[----:B------:R-:W-:Y:S01]  /*1ee80*/  ISETP.GE.U32.AND P0, PT, R217, R12, PT ;  /* 0x0000000cd900720c */ /* 0x000fe20003f06070 */
[----:B------:R-:W-:Y:S01]  /*1ee90*/  IMAD.WIDE.U32 R12, R13, -0x326172a9, RZ ;  /* 0xcd9e8d570d0c7825 */ /* 0x000fe200078e00ff */
[----:B------:R-:W-:-:S02]  /*1eea0*/  PRMT R168, R38, 0x5410, R37 ;  /* 0x0000541026a87816 */ /* 0x000fc40000000025 */
[----:B------:R-:W-:Y:S01]  /*1eeb0*/  @!P4 PRMT R38, R136, 0x5410, RZ ;  /* 0x000054108826c816 */ /* 0x000fe200000000ff */
[----:B------:R-:W-:Y:S01]  /*1eec0*/  IMAD.MOV.U32 R220, RZ, RZ, R230 ;  /* 0x000000ffffdc7224 */ /* 0x000fe200078e00e6 */
[----:B------:R-:W-:Y:S01]  /*1eed0*/  ISETP.GE.U32.AND P4, PT, R217, R0, PT ;  /* 0x00000000d900720c */ /* 0x000fe20003f86070 */
[----:B------:R-:W-:Y:S01]  /*1eee0*/  FMUL.FTZ R230, R137, R165 ;  /* 0x000000a589e67220 */ /* 0x000fe20000410000 */
[----:B------:R-:W-:Y:S01]  /*1eef0*/  SHF.R.U32.HI R0, RZ, 0x8, R19 ;  /* 0x00000008ff007819 */ /* 0x000fe20000011613 */
[----:B------:R-:W-:Y:S01]  /*1ef00*/  IMAD.MOV.U32 R193, RZ, RZ, R57 ;  /* 0x000000ffffc17224 */ /* 0x000fe200078e0039 */
[----:B------:R-:W-:Y:S01]  /*1ef10*/  @!P2 HFMA2.BF16_V2 R137, -RZ.H0_H0, RZ.H0_H0, -R37.H0_H0 ;  /* 0x200000ffff89a231 */ /* 0x000fe20000340925 */
[----:B------:R-:W-:Y:S02]  /*1ef20*/  LOP3.LUT R12, R3, R249, R12, 0x96, !PT ;  /* 0x000000f9030c7212 */ /* 0x000fe400078e960c */
[----:B------:R-:W-:Y:S02]  /*1ef30*/  LOP3.LUT R57, R2, 0xffff, RZ, 0xc0, !PT ;  /* 0x0000ffff02397812 */ /* 0x000fe400078ec0ff */
[----:B------:R-:W-:-:S02]  /*1ef40*/  SHF.R.U32.HI R23, RZ, 0x10, R2 ;  /* 0x00000010ff177819 */ /* 0x000fc40000011602 */
[----:B------:R-:W-:Y:S01]  /*1ef50*/  SHF.R.U32.HI R21, RZ, 0x18, R2 ;  /* 0x00000018ff157819 */ /* 0x000fe20000011602 */
[----:B------:R-:W-:Y:S01]  /*1ef60*/  IMAD.WIDE.U32 R2, R18, -0x2daee0ad, RZ ;  /* 0xd2511f5312027825 */ /* 0x000fe200078e00ff */
[----:B------:R-:W-:Y:S02]  /*1ef70*/  LOP3.LUT R0, R0, 0xffff, RZ, 0xc0, !PT ;  /* 0x0000ffff00007812 */ /* 0x000fe400078ec0ff */
[----:B------:R-:W-:Y:S02]  /*1ef80*/  @!P2 PRMT R37, R137, 0x5410, RZ ;  /* 0x000054108925a816 */ /* 0x000fe400000000ff */
[----:B------:R-:W-:Y:S02]  /*1ef90*/  ISETP.GE.U32.AND P2, PT, R217, R0, PT ;  /* 0x00000000d900720c */ /* 0x000fe40003f46070 */
[----:B------:R-:W-:Y:S02]  /*1efa0*/  LOP3.LUT R0, R3, R243, R20, 0x96, !PT ;  /* 0x000000f303007212 */ /* 0x000fe400078e9614 */
[----:B------:R-:W-:Y:S01]  /*1efb0*/  PRMT R39, R32, 0x7632, R39 ;  /* 0x0000763220277816 */ /* 0x000fe20000000027 */
[----:B------:R-:W-:Y:S01]  /*1efc0*/  IMAD.MOV.U32 R221, RZ, RZ, R232 ;  /* 0x000000ffffdd7224 */ /* 0x000fe200078e00e8 */
[----:B------:R-:W-:Y:S01]  /*1efd0*/  LOP3.LUT R17, R13, R246, R16, 0x96, !PT ;  /* 0x000000f60d117212 */ /* 0x000fe200078e9610 */
[----:B------:R-:W-:Y:S01]  /*1efe0*/  FMUL.FTZ R232, R140, R165 ;  /* 0x000000a58ce87220 */ /* 0x000fe20000410000 */
[----:B------:R-:W-:Y:S01]  /*1eff0*/  SHF.R.U32.HI R13, RZ, 0x10, R0 ;  /* 0x00000010ff0d7819 */ /* 0x000fe20000011600 */
[----:B------:R-:W-:Y:S01]  /*1f000*/  @!P1 HFMA2.BF16_V2 R140, -RZ.H0_H0, RZ.H0_H0, -R39.H0_H0 ;  /* 0x200000ffff8c9231 */ /* 0x000fe20000340927 */
[----:B------:R-:W-:-:S02]  /*1f010*/  PRMT R40, R32, 0x7610, R40 ;  /* 0x0000761020287816 */ /* 0x000fc40000000028 */
[----:B------:R-:W-:Y:S01]  /*1f020*/  LOP3.LUT R13, R13, 0xff, RZ, 0xc0, !PT ;  /* 0x000000ff0d0d7812 */ /* 0x000fe200078ec0ff */
[----:B------:R-:W-:Y:S01]  /*1f030*/  FMUL.FTZ R233, R141, R165 ;  /* 0x000000a58de97220 */ /* 0x000fe20000410000 */
[----:B------:R-:W-:Y:S01]  /*1f040*/  PRMT R167, R40, 0x5410, R39 ;  /* 0x0000541028a77816 */ /* 0x000fe20000000027 */
[----:B------:R-:W-:Y:S01]  /*1f050*/  @!P3 HFMA2.BF16_V2 R141, -RZ.H0_H0, RZ.H0_H0, -R40.H0_H0 ;  /* 0x200000ffff8db231 */ /* 0x000fe20000340928 */
[----:B------:R-:W-:Y:S02]  /*1f060*/  @!P1 PRMT R39, R140, 0x5410, RZ ;  /* 0x000054108c279816 */ /* 0x000fe400000000ff */
[----:B------:R-:W-:Y:S02]  /*1f070*/  ISETP.GE.U32.AND P1, PT, R217, R13, PT ;  /* 0x0000000dd900720c */ /* 0x000fe40003f26070 */
[----:B------:R-:W-:Y:S02]  /*1f080*/  LOP3.LUT R13, R0, 0xff, RZ, 0xc0, !PT ;  /* 0x000000ff000d7812 */ /* 0x000fe400078ec0ff */
[----:B------:R-:W-:-:S02]  /*1f090*/  @!P3 PRMT R40, R141, 0x5410, RZ ;  /* 0x000054108d28b816 */ /* 0x000fc400000000ff */
[----:B------:R-:W-:Y:S02]  /*1f0a0*/  ISETP.GE.U32.AND P3, PT, R217, R13, PT ;  /* 0x0000000dd900720c */ /* 0x000fe40003f66070 */
[----:B------:R-:W-:Y:S02]  /*1f0b0*/  SHF.R.U32.HI R13, RZ, 0x18, R0 ;  /* 0x00000018ff0d7819 */ /* 0x000fe40000011600 */
[----:B------:R-:W-:Y:S02]  /*1f0c0*/  LOP3.LUT R0, R0, 0xffff, RZ, 0xc0, !PT ;  /* 0x0000ffff00007812 */ /* 0x000fe400078ec0ff */
[----:B------:R-:W-:Y:S01]  /*1f0d0*/  PRMT R35, R33, 0x7632, R35 ;  /* 0x0000763221237816 */ /* 0x000fe20000000023 */
[----:B------:R-:W-:Y:S01]  /*1f0e0*/  IMAD.MOV.U32 R192, RZ, RZ, R205 ;  /* 0x000000ffffc07224 */ /* 0x000fe200078e00cd */
[----:B------:R-:W-:Y:S01]  /*1f0f0*/  PRMT R32, R26, 0x7610, R32 ;  /* 0x000076101a207816 */ /* 0x000fe20000000020 */
[----:B------:R-:W-:Y:S01]  /*1f100*/  FMUL.FTZ R205, R149, R165 ;  /* 0x000000a595cd7220 */ /* 0x000fe20000410000 */
[----:B------:R-:W-:Y:S01]  /*1f110*/  SHF.R.U32.HI R0, RZ, 0x8, R0 ;  /* 0x00000008ff007819 */ /* 0x000fe20000011600 */
[----:B------:R-:W-:Y:S01]  /*1f120*/  @!P2 HFMA2.BF16_V2 R149, -RZ.H0_H0, RZ.H0_H0, -R35.H0_H0 ;  /* 0x200000ffff95a231 */ /* 0x000fe20000340923 */
[----:B------:R-:W-:-:S02]  /*1f130*/  PRMT R36, R33, 0x7610, R36 ;  /* 0x0000761021247816 */ /* 0x000fc40000000024 */
[----:B------:R-:W-:Y:S02]  /*1f140*/  LOP3.LUT R0, R0, 0xffff, RZ, 0xc0, !PT ;  /* 0x0000ffff00007812 */ /* 0x000fe400078ec0ff */
[----:B------:R-:W-:Y:S02]  /*1f150*/  PRMT R166, R36, 0x5410, R35 ;  /* 0x0000541024a67816 */ /* 0x000fe40000000023 */
[----:B------:R-:W-:Y:S02]  /*1f160*/  @!P2 PRMT R35, R149, 0x5410, RZ ;  /* 0x000054109523a816 */ /* 0x000fe400000000ff */
[C---:B------:R-:W-:Y:S02]  /*1f170*/  ISETP.GE.U32.AND P2, PT, R217.reuse, R0, PT ;  /* 0x00000000d900720c */ /* 0x040fe40003f46070 */
[----:B------:R-:W-:Y:S01]  /*1f180*/  ISETP.GE.U32.AND P6, PT, R217, R14, PT ;  /* 0x0000000ed900720c */ /* 0x000fe20003fc6070 */
[--C-:B------:R-:W-:Y:S01]  /*1f190*/  FADD.FTZ R14, R185, R34.reuse ;  /* 0x00000022b90e7221 */ /* 0x100fe20000010000 */
[C---:B------:R-:W-:Y:S01]  /*1f1a0*/  PRMT R34, R29.reuse, 0x7610, R34 ;  /* 0x000076101d227816 */ /* 0x040fe20000000022 */
[----:B------:R-:W-:Y:S01]  /*1f1b0*/  IMAD.MOV.U32 R190, RZ, RZ, R241 ;  /* 0x000000ffffbe7224 */ /* 0x000fe200078e00f1 */
[----:B------:R-:W-:Y:S01]  /*1f1c0*/  PRMT R33, R29, 0x7632, R33 ;  /* 0x000076321d217816 */ /* 0x000fe20000000021 */
[----:B------:R-:W-:Y:S01]  /*1f1d0*/  FMUL.FTZ R241, R148, R165 ;  /* 0x000000a594f17220 */ /* 0x000fe20000410000 */
[----:B------:R-:W-:Y:S01]  /*1f1e0*/  PRMT R29, R30, 0x7632, R29 ;  /* 0x000076321e1d7816 */ /* 0x000fe2000000001d */
[----:B------:R-:W-:Y:S01]  /*1f1f0*/  @!P0 HFMA2.BF16_V2 R148, -RZ.H0_H0, RZ.H0_H0, -R36.H0_H0 ;  /* 0x200000ffff948231 */ /* 0x000fe20000340924 */
[----:B------:R-:W-:Y:S01]  /*1f200*/  PRMT R31, R26, 0x7632, R31 ;  /* 0x000076321a1f7816 */ /* 0x000fe2000000001f */
[----:B--2---:R-:W-:-:S05]  /*1f210*/  @!P1 HFMA2.BF16_V2 R202, -RZ.H0_H0, RZ.H0_H0, -R32.H0_H0 ;  /* 0x200000ffffca9231 */ /* 0x004fca0000340920 */
[----:B------:R-:W-:Y:S02]  /*1f220*/  PRMT R0, R202, 0x7610, R0 ;  /* 0x00007610ca007816 */ /* 0x000fe40000000000 */
[----:B------:R1:W2:Y:S01]  /*1f230*/  LDL.LU.S16 R202, [R1+0x168] ;  /* 0x0001680001ca7983 */ /* 0x0002a20000300600 */
[----:B---3--:R-:W-:Y:S02]  /*1f240*/  @!P3 HFMA2.BF16_V2 R251, -RZ.H0_H0, RZ.H0_H0, -R30.H0_H0 ;  /* 0x200000fffffbb231 */ /* 0x008fe4000034091e */
[----:B------:R-:W-:Y:S01]  /*1f250*/  @!P2 HFMA2.BF16_V2 R250, -RZ.H0_H0, RZ.H0_H0, -R29.H0_H0 ;  /* 0x200000fffffaa231 */ /* 0x000fe2000034091d */
[----:B------:R-:W-:Y:S01]  /*1f260*/  @!P0 PRMT R36, R148, 0x5410, RZ ;  /* 0x0000541094248816 */ /* 0x000fe200000000ff */
[----:B------:R-:W-:Y:S01]  /*1f270*/  FADD.FTZ R16, R188, R14 ;  /* 0x0000000ebc107221 */ /* 0x000fe20000010000 */
[----:B------:R-:W-:Y:S02]  /*1f280*/  ISETP.GE.U32.AND P0, PT, R217, R13, PT ;  /* 0x0000000dd900720c */ /* 0x000fe40003f06070 */
[----:B------:R-:W-:-:S02]  /*1f290*/  PRMT R185, R32, 0x5410, R31 ;  /* 0x0000541020b97816 */ /* 0x000fc4000000001f */
[----:B------:R-:W-:Y:S02]  /*1f2a0*/  PRMT R14, R251, 0x7610, R14 ;  /* 0x00007610fb0e7816 */ /* 0x000fe4000000000e */
[----:B------:R-:W-:Y:S02]  /*1f2b0*/  PRMT R13, R250, 0x7610, R13 ;  /* 0x00007610fa0d7816 */ /* 0x000fe4000000000d */
[----:B------:R-:W-:Y:S01]  /*1f2c0*/  @!P1 PRMT R32, R0, 0x5410, RZ ;  /* 0x0000541000209816 */ /* 0x000fe200000000ff */
[----:B------:R-:W-:Y:S01]  /*1f2d0*/  IMAD.MOV.U32 R250, RZ, RZ, R190 ;  /* 0x000000fffffa7224 */ /* 0x000fe200078e00be */
[----:B------:R-:W-:Y:S01]  /*1f2e0*/  LOP3.LUT R0, R2, 0xff, RZ, 0xc0, !PT ;  /* 0x000000ff02007812 */ /* 0x000fe200078ec0ff */
[----:B------:R-:W-:Y:S01]  /*1f2f0*/  FMUL.FTZ R223, R153, R165 ;  /* 0x000000a599df7220 */ /* 0x000fe20000410000 */
[----:B------:R-:W-:Y:S01]  /*1f300*/  PRMT R180, R30, 0x5410, R29 ;  /* 0x000054101eb47816 */ /* 0x000fe2000000001d */
[----:B------:R1:W3:Y:S01]  /*1f310*/  LDL.LU.S16 R190, [R1+0x16c] ;  /* 0x00016c0001be7983 */ /* 0x0002e20000300600 */
[----:B------:R-:W-:Y:S01]  /*1f320*/  @!P6 HFMA2.BF16_V2 R153, -RZ.H0_H0, RZ.H0_H0, -R33.H0_H0 ;  /* 0x200000ffff99e231 */ /* 0x000fe20000340921 */
[----:B------:R-:W-:-:S02]  /*1f330*/  @!P3 PRMT R30, R14, 0x5410, RZ ;  /* 0x000054100e1eb816 */ /* 0x000fc400000000ff */
[----:B------:R-:W-:Y:S01]  /*1f340*/  @!P2 PRMT R29, R13, 0x5410, RZ ;  /* 0x000054100d1da816 */ /* 0x000fe200000000ff */
[----:B------:R-:W-:Y:S01]  /*1f350*/  IMAD.MOV.U32 R194, RZ, RZ, R135 ;  /* 0x000000ffffc27224 */ /* 0x000fe200078e0087 */
[----:B------:R-:W-:Y:S02]  /*1f360*/  ISETP.GE.U32.AND P2, PT, R217, R0, PT ;  /* 0x00000000d900720c */ /* 0x000fe40003f46070 */
[----:B------:R-:W-:Y:S02]  /*1f370*/  LOP3.LUT R14, R2, 0xffff, RZ, 0xc0, !PT ;  /* 0x0000ffff020e7812 */ /* 0x000fe400078ec0ff */
[--C-:B------:R-:W-:Y:S02]  /*1f380*/  SHF.R.U32.HI R15, RZ, 0x10, R2.reuse ;  /* 0x00000010ff0f7819 */ /* 0x100fe40000011602 */
[----:B------:R-:W-:Y:S01]  /*1f390*/  SHF.R.U32.HI R13, RZ, 0x18, R2 ;  /* 0x00000018ff0d7819 */ /* 0x000fe20000011602 */
[----:B------:R-:W-:Y:S01]  /*1f3a0*/  IMAD.WIDE.U32 R2, R17, -0x2daee0ad, RZ ;  /* 0xd2511f5311027825 */ /* 0x000fe200078e00ff */
[----:B------:R-:W-:-:S03]  /*1f3b0*/  LOP3.LUT R0, R23, 0xff, RZ, 0xc0, !PT ;  /* 0x000000ff17007812 */ /* 0x000fc600078ec0ff */
[----:B------:R-:W-:Y:S01]  /*1f3c0*/  FMUL.FTZ R135, R152, R165 ;  /* 0x000000a598877220 */ /* 0x000fe20000410000 */
[----:B------:R-:W-:Y:S02]  /*1f3d0*/  PRMT R165, R34, 0x5410, R33 ;  /* 0x0000541022a57816 */ /* 0x000fe40000000021 */
[----:B------:R-:W-:Y:S01]  /*1f3e0*/  @!P6 PRMT R33, R153, 0x5410, RZ ;  /* 0x000054109921e816 */ /* 0x000fe200000000ff */
[----:B------:R-:W-:Y:S01]  /*1f3f0*/  @!P0 HFMA2.BF16_V2 R169, -RZ.H0_H0, RZ.H0_H0, -R31.H0_H0 ;  /* 0x200000ffffa98231 */ /* 0x000fe2000034091f */
[----:B------:R-:W-:Y:S02]  /*1f400*/  ISETP.GE.U32.AND P6, PT, R217, R0, PT ;  /* 0x00000000d900720c */ /* 0x000fe40003fc6070 */
[----:B------:R-:W-:Y:S02]  /*1f410*/  LOP3.LUT R0, R3, R243, R22, 0x96, !PT ;  /* 0x000000f303007212 */ /* 0x000fe400078e9616 */
[----:B------:R-:W-:Y:S02]  /*1f420*/  LOP3.LUT R24, R2, 0xffff, RZ, 0xc0, !PT ;  /* 0x0000ffff02187812 */ /* 0x000fe400078ec0ff */
[----:B------:R-:W-:-:S02]  /*1f430*/  LOP3.LUT R3, R15, 0xff, RZ, 0xc0, !PT ;  /* 0x000000ff0f037812 */ /* 0x000fc400078ec0ff */
[----:B------:R-:W-:Y:S02]  /*1f440*/  @!P0 PRMT R31, R169, 0x5410, RZ ;  /* 0x00005410a91f8816 */ /* 0x000fe400000000ff */
[----:B------:R-:W-:Y:S02]  /*1f450*/  ISETP.GE.U32.AND P0, PT, R217, R3, PT ;  /* 0x00000003d900720c */ /* 0x000fe40003f06070 */
[----:B------:R1:W4:Y:S01]  /*1f460*/  LDL.LU.S16 R3, [R1+0x170] ;  /* 0x0001700001037983 */ /* 0x0003220000300600 */
[----:B------:R-:W-:Y:S02]  /*1f470*/  LOP3.LUT R23, R2, 0xff, RZ, 0xc0, !PT ;  /* 0x000000ff02177812 */ /* 0x000fe400078ec0ff */
[--C-:B------:R-:W-:Y:S02]  /*1f480*/  SHF.R.U32.HI R18, RZ, 0x10, R2.reuse ;  /* 0x00000010ff127819 */ /* 0x100fe40000011602 */
[----:B------:R-:W-:Y:S02]  /*1f490*/  SHF.R.U32.HI R17, RZ, 0x18, R2 ;  /* 0x00000018ff117819 */ /* 0x000fe40000011602 */
[----:B------:R-:W-:-:S02]  /*1f4a0*/  SHF.R.U32.HI R2, RZ, 0x8, R14 ;  /* 0x00000008ff027819 */ /* 0x000fc4000001160e */
[----:B------:R-:W-:Y:S02]  /*1f4b0*/  PRMT R26, R158, 0x7610, R26 ;  /* 0x000076109e1a7816 */ /* 0x000fe4000000001a */
[----:B------:R-:W-:-:S04]  /*1f4c0*/  LOP3.LUT R2, R2, 0xffff, RZ, 0xc0, !PT ;  /* 0x0000ffff02027812 */ /* 0x000fc800078ec0ff */
[----:B------:R-:W-:Y:S01]  /*1f4d0*/  ISETP.GE.U32.AND P1, PT, R217, R2, PT ;  /* 0x00000002d900720c */ /* 0x000fe20003f26070 */
[----:B------:R-:W-:-:S05]  /*1f4e0*/  FADD.FTZ R2, R189, R16 ;  /* 0x00000010bd027221 */ /* 0x000fca0000010000 */
[----:B------:R1:W-:Y:S01]  /*1f4f0*/  STL [R1+0x70], R2 ;  /* 0x0000700201007387 */ /* 0x0003e20000100800 */
[----:B------:R-:W-:-:S04]  /*1f500*/  PRMT R25, R158, 0x7632, R25 ;  /* 0x000076329e197816 */ /* 0x000fc80000000019 */
[----:B------:R-:W-:Y:S02]  /*1f510*/  PRMT R169, R26, 0x5410, R25 ;  /* 0x000054101aa97816 */ /* 0x000fe40000000019 */
[----:B------:R-:W-:Y:S02]  /*1f520*/  PRMT R27, R28, 0x7632, R27 ;  /* 0x000076321c1b7816 */ /* 0x000fe4000000001b */
[C---:B------:R-:W-:Y:S02]  /*1f530*/  PRMT R20, R159.reuse, 0x7610, R20 ;  /* 0x000076109f147816 */ /* 0x040fe40000000014 */
[----:B------:R-:W-:Y:S01]  /*1f540*/  PRMT R19, R159, 0x7632, R19 ;  /* 0x000076329f137816 */ /* 0x000fe20000000013 */
[----:B--2---:R-:W-:-:S05]  /*1f550*/  @!P2 HFMA2.BF16_V2 R202, -RZ.H0_H0, RZ.H0_H0, -R26.H0_H0 ;  /* 0x200000ffffcaa231 */ /* 0x004fca000034091a */
[----:B------:R-:W-:Y:S02]  /*1f560*/  PRMT R189, R202, 0x7610, R189 ;  /* 0x00007610cabd7816 */ /* 0x000fe400000000bd */
[----:B------:R2:W2:Y:S02]  /*1f570*/  LDL.LU.S16 R202, [R1+0x174] ;  /* 0x0001740001ca7983 */ /* 0x0004a40000300600 */
[----:B------:R-:W-:Y:S01]  /*1f580*/  @!P2 PRMT R26, R189, 0x5410, RZ ;  /* 0x00005410bd1aa816 */ /* 0x000fe200000000ff */
[----:B---3--:R-:W-:-:S05]  /*1f590*/  @!P1 HFMA2.BF16_V2 R190, -RZ.H0_H0, RZ.H0_H0, -R25.H0_H0 ;  /* 0x200000ffffbe9231 */ /* 0x008fca0000340919 */
[----:B------:R-:W-:Y:S02]  /*1f5a0*/  PRMT R158, R190, 0x7610, R158 ;  /* 0x00007610be9e7816 */ /* 0x000fe4000000009e */
[----:B------:R3:W3:Y:S04]  /*1f5b0*/  LDL.LU.S16 R190, [R1+0x178] ;  /* 0x0001780001be7983 */ /* 0x0006e80000300600 */
[----:B------:R1:W3:Y:S01]  /*1f5c0*/  LDL.LU.S16 R189, [R1+0x184] ;  /* 0x0001840001bd7983 */ /* 0x0002e20000300600 */
[----:B------:R-:W-:Y:S02]  /*1f5d0*/  @!P1 PRMT R25, R158, 0x5410, RZ ;  /* 0x000054109e199816 */ /* 0x000fe400000000ff */
[----:B------:R-:W-:Y:S01]  /*1f5e0*/  PRMT R158, R28, 0x5410, R27 ;  /* 0x000054101c9e7816 */ /* 0x000fe2000000001b */
[----:B----4-:R-:W-:-:S05]  /*1f5f0*/  @!P0 HFMA2.BF16_V2 R3, -RZ.H0_H0, RZ.H0_H0, -R28.H0_H0 ;  /* 0x200000ffff038231 */ /* 0x010fca000034091c */
[----:B------:R-:W-:-:S04]  /*1f600*/  PRMT R188, R3, 0x7610, R188 ;  /* 0x0000761003bc7816 */ /* 0x000fc800000000bc */
[----:B------:R-:W-:Y:S02]  /*1f610*/  @!P0 PRMT R28, R188, 0x5410, RZ ;  /* 0x00005410bc1c8816 */ /* 0x000fe400000000ff */
[----:B------:R4:W4:Y:S04]  /*1f620*/  LDL.LU.S16 R188, [R1+0x180] ;  /* 0x0001800001bc7983 */ /* 0x0009280000300600 */
[----:B------:R2:W4:Y:S01]  /*1f630*/  LDL.LU.S16 R159, [R1+0x17c] ;  /* 0x00017c00019f7983 */ /* 0x0005220000300600 */
[----:B-1----:R-:W-:Y:S02]  /*1f640*/  LOP3.LUT R2, R12, 0xff, RZ, 0xc0, !PT ;  /* 0x000000ff0c027812 */ /* 0x002fe400078ec0ff */
[C---:B------:R-:W-:Y:S02]  /*1f650*/  ISETP.GE.U32.AND P3, PT, R217.reuse, R13, PT ;  /* 0x0000000dd900720c */ /* 0x040fe40003f66070 */
[----:B------:R-:W-:-:S02]  /*1f660*/  ISETP.GE.U32.AND P2, PT, R217, R2, PT ;  /* 0x00000002d900720c */ /* 0x000fc40003f46070 */
[----:B------:R-:W-:-:S04]  /*1f670*/  SHF.R.U32.HI R2, RZ, 0x18, R12 ;  /* 0x00000018ff027819 */ /* 0x000fc8000001160c */
[----:B------:R-:W-:Y:S02]  /*1f680*/  ISETP.GE.U32.AND P1, PT, R217, R2, PT ;  /* 0x00000002d900720c */ /* 0x000fe40003f26070 */
[----:B------:R-:W-:-:S04]  /*1f690*/  SHF.R.U32.HI R2, RZ, 0x10, R12 ;  /* 0x00000010ff027819 */ /* 0x000fc8000001160c */
[----:B------:R-:W-:Y:S02]  /*1f6a0*/  LOP3.LUT R3, R2, 0xff, RZ, 0xc0, !PT ;  /* 0x000000ff02037812 */ /* 0x000fe400078ec0ff */
[----:B------:R-:W-:-:S04]  /*1f6b0*/  LOP3.LUT R2, R12, 0xffff, RZ, 0xc0, !PT ;  /* 0x0000ffff0c027812 */ /* 0x000fc800078ec0ff */
[----:B------:R-:W-:-:S04]  /*1f6c0*/  SHF.R.U32.HI R2, RZ, 0x8, R2 ;  /* 0x00000008ff027819 */ /* 0x000fc80000011602 */
[----:B------:R-:W-:Y:S02]  /*1f6d0*/  LOP3.LUT R2, R2, 0xffff, RZ, 0xc0, !PT ;  /* 0x0000ffff02027812 */ /* 0x000fe400078ec0ff */
[----:B------:R-:W-:Y:S01]  /*1f6e0*/  ISETP.GE.U32.AND P0, PT, R217, R3, PT ;  /* 0x00000003d900720c */ /* 0x000fe20003f06070 */
[----:B------:R-:W-:Y:S01]  /*1f6f0*/  @!P4 HFMA2.BF16_V2 R152, -RZ.H0_H0, RZ.H0_H0, -R34.H0_H0 ;  /* 0x200000ffff98c231 */ /* 0x000fe20000340922 */
[----:B------:R-:W-:-:S04]  /*1f700*/  PRMT R22, R79, 0x7610, R22 ;  /* 0x000076104f167816 */ /* 0x000fc80000000016 */
[----:B------:R-:W-:Y:S02]  /*1f710*/  @!P4 PRMT R34, R152, 0x5410, RZ ;  /* 0x000054109822c816 */ /* 0x000fe400000000ff */
[----:B------:R-:W-:Y:S02]  /*1f720*/  ISETP.GE.U32.AND P4, PT, R217, R21, PT ;  /* 0x00000015d900720c */ /* 0x000fe40003f86070 */
[----:B------:R-:W-:Y:S01]  /*1f730*/  PRMT R21, R79, 0x7632, R21 ;  /* 0x000076324f157816 */ /* 0x000fe20000000015 */
[----:B--2---:R-:W-:-:S05]  /*1f740*/  @!P3 HFMA2.BF16_V2 R202, -RZ.H0_H0, RZ.H0_H0, -R27.H0_H0 ;  /* 0x200000ffffcab231 */ /* 0x004fca000034091b */
[----:B------:R-:W-:-:S04]  /*1f750*/  PRMT R200, R202, 0x7610, R200 ;  /* 0x00007610cac87816 */ /* 0x000fc800000000c8 */
[----:B------:R-:W-:Y:S02]  /*1f760*/  @!P3 PRMT R27, R200, 0x5410, RZ ;  /* 0x00005410c81bb816 */ /* 0x000fe400000000ff */
[----:B------:R-:W-:Y:S01]  /*1f770*/  ISETP.GE.U32.AND P3, PT, R217, R2, PT ;  /* 0x00000002d900720c */ /* 0x000fe20003f66070 */
[----:B---3--:R-:W-:-:S12]  /*1f780*/  @!P2 HFMA2.BF16_V2 R190, -RZ.H0_H0, RZ.H0_H0, -R20.H0_H0 ;  /* 0x200000ffffbea231 */ /* 0x008fd80000340914 */
[----:B------:R-:W-:Y:S01]  /*1f790*/  @!P3 HFMA2.BF16_V2 R189, -RZ.H0_H0, RZ.H0_H0, -R19.H0_H0 ;  /* 0x200000ffffbdb231 */ /* 0x000fe20000340913 */
[----:B------:R-:W-:-:S04]  /*1f7a0*/  PRMT R199, R190, 0x7610, R199 ;  /* 0x00007610bec77816 */ /* 0x000fc800000000c7 */
[----:B------:R-:W-:Y:S02]  /*1f7b0*/  PRMT R140, R189, 0x7610, R140 ;  /* 0x00007610bd8c7816 */ /* 0x000fe4000000008c */
[----:B------:R-:W-:Y:S02]  /*1f7c0*/  PRMT R190, R20, 0x5410, R19 ;  /* 0x0000541014be7816 */ /* 0x000fe40000000013 */
[----:B------:R-:W-:Y:S02]  /*1f7d0*/  @!P3 PRMT R19, R140, 0x5410, RZ ;  /* 0x000054108c13b816 */ /* 0x000fe400000000ff */
[----:B------:R1:W2:Y:S01]  /*1f7e0*/  LDL.LU.S16 R140, [R1+0x198] ;  /* 0x00019800018c7983 */ /* 0x0002a20000300600 */
[----:B------:R-:W-:Y:S02]  /*1f7f0*/  SHF.R.U32.HI R2, RZ, 0x8, R57 ;  /* 0x00000008ff027819 */ /* 0x000fe40000011639 */
[----:B------:R-:W-:Y:S02]  /*1f800*/  @!P2 PRMT R20, R199, 0x5410, RZ ;  /* 0x00005410c714a816 */ /* 0x000fe400000000ff */
[----:B------:R-:W-:Y:S01]  /*1f810*/  LOP3.LUT R2, R2, 0xffff, RZ, 0xc0, !PT ;  /* 0x0000ffff02027812 */ /* 0x000fe200078ec0ff */
[----:B------:R1:W3:Y:S03]  /*1f820*/  LDL.LU.S16 R199, [R1+0x19c] ;  /* 0x00019c0001c77983 */ /* 0x0002e60000300600 */
[----:B------:R-:W-:-:S02]  /*1f830*/  ISETP.GE.U32.AND P2, PT, R217, R2, PT ;  /* 0x00000002d900720c */ /* 0x000fc40003f46070 */
[----:B------:R-:W-:Y:S01]  /*1f840*/  PRMT R189, R22, 0x5410, R21 ;  /* 0x0000541016bd7816 */ /* 0x000fe20000000015 */
[----:B----4-:R-:W-:Y:S02]  /*1f850*/  @!P0 HFMA2.BF16_V2 R188, -RZ.H0_H0, RZ.H0_H0, -R22.H0_H0 ;  /* 0x200000ffffbc8231 */ /* 0x010fe40000340916 */
[----:B------:R-:W-:-:S03]  /*1f860*/  @!P1 HFMA2.BF16_V2 R159, -RZ.H0_H0, RZ.H0_H0, -R21.H0_H0 ;  /* 0x200000ffff9f9231 */ /* 0x000fc60000340915 */
[----:B------:R-:W-:Y:S02]  /*1f870*/  PRMT R2, R188, 0x7610, R2 ;  /* 0x00007610bc027816 */ /* 0x000fe40000000002 */
[----:B------:R1:W4:Y:S01]  /*1f880*/  LDL.LU.S16 R188, [R1+0x1a4] ;  /* 0x0001a40001bc7983 */ /* 0x0003220000300600 */
[----:B------:R-:W-:-:S04]  /*1f890*/  PRMT R153, R159, 0x7610, R153 ;  /* 0x000076109f997816 */ /* 0x000fc80000000099 */
[----:B------:R-:W-:Y:S02]  /*1f8a0*/  @!P1 PRMT R21, R153, 0x5410, RZ ;  /* 0x0000541099159816 */ /* 0x000fe400000000ff */
[----:B------:R1:W4:Y:S01]  /*1f8b0*/  LDL.LU.S16 R153, [R1+0x1a0] ;  /* 0x0001a00001997983 */ /* 0x0003220000300600 */
[----:B------:R-:W-:Y:S02]  /*1f8c0*/  PRMT R16, R78, 0x7610, R16 ;  /* 0x000076104e107816 */ /* 0x000fe40000000010 */
[----:B------:R-:W-:Y:S02]  /*1f8d0*/  @!P0 PRMT R22, R2, 0x5410, RZ ;  /* 0x0000541002168816 */ /* 0x000fe400000000ff */
[----:B------:R-:W-:-:S04]  /*1f8e0*/  LOP3.LUT R2, R18, 0xff, RZ, 0xc0, !PT ;  /* 0x000000ff12027812 */ /* 0x000fc800078ec0ff */
[----:B------:R-:W-:Y:S02]  /*1f8f0*/  ISETP.GE.U32.AND P1, PT, R217, R2, PT ;  /* 0x00000002d900720c */ /* 0x000fe40003f26070 */
[----:B------:R-:W-:Y:S02]  /*1f900*/  SHF.R.U32.HI R2, RZ, 0x10, R0 ;  /* 0x00000010ff027819 */ /* 0x000fe40000011600 */
[----:B------:R-:W-:Y:S02]  /*1f910*/  PRMT R15, R78, 0x7632, R15 ;  /* 0x000076324e0f7816 */ /* 0x000fe4000000000f */
[----:B------:R-:W-:Y:S02]  /*1f920*/  LOP3.LUT R2, R2, 0xff, RZ, 0xc0, !PT ;  /* 0x000000ff02027812 */ /* 0x000fe400078ec0ff */
[----:B------:R-:W-:Y:S02]  /*1f930*/  PRMT R159, R16, 0x5410, R15 ;  /* 0x00005410109f7816 */ /* 0x000fe4000000000f */
[----:B------:R-:W-:-:S02]  /*1f940*/  PRMT R18, R62, 0x7610, R18 ;  /* 0x000076103e127816 */ /* 0x000fc40000000012 */
[----:B------:R-:W-:Y:S02]  /*1f950*/  ISETP.GE.U32.AND P0, PT, R217, R17, PT ;  /* 0x00000011d900720c */ /* 0x000fe40003f06070 */
[----:B------:R-:W-:Y:S01]  /*1f960*/  PRMT R17, R62, 0x7632, R17 ;  /* 0x000076323e117816 */ /* 0x000fe20000000011 */
[----:B--2---:R-:W-:-:S05]  /*1f970*/  @!P5 HFMA2.BF16_V2 R140, -RZ.H0_H0, RZ.H0_H0, -R16.H0_H0 ;  /* 0x200000ffff8cd231 */ /* 0x004fca0000340910 */
[----:B------:R-:W-:Y:S01]  /*1f980*/  PRMT R79, R140, 0x7610, R79 ;  /* 0x000076108c4f7816 */ /* 0x000fe2000000004f */
[----:B---3--:R-:W-:Y:S01]  /*1f990*/  @!P2 HFMA2.BF16_V2 R199, -RZ.H0_H0, RZ.H0_H0, -R15.H0_H0 ;  /* 0x200000ffffc7a231 */ /* 0x008fe2000034090f */
[----:B------:R1:W2:Y:S02]  /*1f9a0*/  LDL.LU.S16 R140, [R1+0x1a8] ;  /* 0x0001a800018c7983 */ /* 0x0002a40000300600 */
[----:B------:R-:W-:Y:S02]  /*1f9b0*/  @!P5 PRMT R16, R79, 0x5410, RZ ;  /* 0x000054104f10d816 */ /* 0x000fe400000000ff */
[----:B------:R-:W-:Y:S01]  /*1f9c0*/  ISETP.GE.U32.AND P5, PT, R217, R2, PT ;  /* 0x00000002d900720c */ /* 0x000fe20003fa6070 */
[----:B------:R1:W3:Y:S01]  /*1f9d0*/  LDL.LU.S16 R79, [R1+0x1ac] ;  /* 0x0001ac00014f7983 */ /* 0x0002e20000300600 */
[----:B------:R-:W-:Y:S02]  /*1f9e0*/  SHF.R.U32.HI R2, RZ, 0x8, R24 ;  /* 0x00000008ff027819 */ /* 0x000fe40000011618 */
[----:B------:R-:W-:-:S02]  /*1f9f0*/  PRMT R152, R199, 0x7610, R152 ;  /* 0x00007610c7987816 */ /* 0x000fc40000000098 */
[----:B------:R-:W-:Y:S02]  /*1fa00*/  LOP3.LUT R2, R2, 0xffff, RZ, 0xc0, !PT ;  /* 0x0000ffff02027812 */ /* 0x000fe400078ec0ff */
[----:B------:R-:W-:Y:S02]  /*1fa10*/  @!P2 PRMT R15, R152, 0x5410, RZ ;  /* 0x00005410980fa816 */ /* 0x000fe400000000ff */
[----:B------:R-:W-:Y:S02]  /*1fa20*/  ISETP.GE.U32.AND P2, PT, R217, R2, PT ;  /* 0x00000002d900720c */ /* 0x000fe40003f46070 */
[----:B------:R-:W-:Y:S01]  /*1fa30*/  LOP3.LUT R2, R0, 0xff, RZ, 0xc0, !PT ;  /* 0x000000ff00027812 */ /* 0x000fe200078ec0ff */
[----:B----4-:R-:W-:-:S05]  /*1fa40*/  @!P6 HFMA2.BF16_V2 R188, -RZ.H0_H0, RZ.H0_H0, -R18.H0_H0 ;  /* 0x200000ffffbce231 */ /* 0x010fca0000340912 */
[----:B------:R-:W-:Y:S01]  /*1fa50*/  PRMT R149, R188, 0x7610, R149 ;  /* 0x00007610bc957816 */ /* 0x000fe20000000095 */
[----:B------:R-:W-:Y:S01]  /*1fa60*/  @!P4 HFMA2.BF16_V2 R153, -RZ.H0_H0, RZ.H0_H0, -R17.H0_H0 ;  /* 0x200000ffff99c231 */ /* 0x000fe20000340911 */
[----:B------:R-:W-:Y:S02]  /*1fa70*/  PRMT R188, R18, 0x5410, R17 ;  /* 0x0000541012bc7816 */ /* 0x000fe40000000011 */
[----:B------:R-:W-:Y:S02]  /*1fa80*/  @!P6 PRMT R18, R149, 0x5410, RZ ;  /* 0x000054109512e816 */ /* 0x000fe400000000ff */
[----:B------:R-:W-:Y:S02]  /*1fa90*/  ISETP.GE.U32.AND P6, PT, R217, R2, PT ;  /* 0x00000002d900720c */ /* 0x000fe40003fc6070 */
[----:B------:R-:W-:Y:S02]  /*1faa0*/  PRMT R141, R153, 0x7610, R141 ;  /* 0x00007610998d7816 */ /* 0x000fe4000000008d */
[----:B------:R-:W-:-:S02]  /*1fab0*/  SHF.R.U32.HI R2, RZ, 0x18, R0 ;  /* 0x00000018ff027819 */ /* 0x000fc40000011600 */
[----:B------:R-:W-:Y:S02]  /*1fac0*/  @!P4 PRMT R17, R141, 0x5410, RZ ;  /* 0x000054108d11c816 */ /* 0x000fe400000000ff */
[----:B------:R-:W-:Y:S01]  /*1fad0*/  ISETP.GE.U32.AND P4, PT, R217, R2, PT ;  /* 0x00000002d900720c */ /* 0x000fe20003f86070 */
[----:B------:R-:W-:Y:S08]  /*1fae0*/  MUFU.EX2 R199, R7 ;  /* 0x0000000700c77308 */ /* 0x000ff00000000800 */
[----:B------:R4:W1:Y:S02]  /*1faf0*/  MUFU.EX2 R2, R6 ;  /* 0x0000000600027308 */ /* 0x0008640000000800 */
[----:B----4-:R-:W4:Y:S04]  /*1fb00*/  LDL.LU R6, [R1+0x3ec] ;  /* 0x0003ec0001067983 */ /* 0x010f280000300800 */
[----:B------:R-:W4:Y:S04]  /*1fb10*/  LDL.LU R7, [R1+0x3e8] ;  /* 0x0003e80001077983 */ /* 0x000f280000300800 */
[----:B------:R1:W4:Y:S04]  /*1fb20*/  LDL.LU.S16 R149, [R1+0x1b0] ;  /* 0x0001b00001957983 */ /* 0x0003280000300600 */
[----:B------:R1:W4:Y:S01]  /*1fb30*/  LDL.LU.S16 R141, [R1+0x1b4] ;  /* 0x0001b400018d7983 */ /* 0x0003220000300600 */
[----:B------:R-:W-:-:S04]  /*1fb40*/  LOP3.LUT R0, R0, 0xffff, RZ, 0xc0, !PT ;  /* 0x0000ffff00007812 */ /* 0x000fc800078ec0ff */
[----:B------:R-:W-:Y:S02]  /*1fb50*/  SHF.R.U32.HI R0, RZ, 0x8, R0 ;  /* 0x00000008ff007819 */ /* 0x000fe40000011600 */
[----:B------:R-:W-:Y:S02]  /*1fb60*/  @P1 PRMT R62, R164, 0x7610, R62 ;  /* 0x00007610a43e1816 */ /* 0x000fe4000000003e */
[----:B------:R-:W-:Y:S02]  /*1fb70*/  LOP3.LUT R0, R0, 0xffff, RZ, 0xc0, !PT ;  /* 0x0000ffff00007812 */ /* 0x000fe400078ec0ff */
[----:B------:R-:W-:Y:S02]  /*1fb80*/  PRMT R12, R76, 0x7610, R12 ;  /* 0x000076104c0c7816 */ /* 0x000fe4000000000c */
[----:B------:R-:W-:Y:S01]  /*1fb90*/  @P0 PRMT R57, R164, 0x7632, R57 ;  /* 0x00007632a4390816 */ /* 0x000fe20000000039 */
[----:B------:R-:W-:Y:S02]  /*1fba0*/  IMAD.MOV.U32 R251, RZ, RZ, R221 ;  /* 0x000000fffffb7224 */ /* 0x000fe400078e00dd */
[----:B------:R-:W-:Y:S01]  /*1fbb0*/  IMAD.MOV.U32 R221, RZ, RZ, R192 ;  /* 0x000000ffffdd7224 */ /* 0x000fe200078e00c0 */
[----:B--2---:R-:W-:-:S05]  /*1fbc0*/  @!P1 HFMA2.BF16_V2 R140, -RZ.H0_H0, RZ.H0_H0, -R164.H0_H0 ;  /* 0x200000ffff8c9231 */ /* 0x004fca00003409a4 */
[----:B------:R-:W-:Y:S01]  /*1fbd0*/  PRMT R137, R140, 0x7610, R137 ;  /* 0x000076108c897816 */ /* 0x000fe20000000089 */
[----:B---3--:R-:W-:Y:S01]  /*1fbe0*/  @!P0 HFMA2.BF16_V2 R79, -RZ.H0_H0, RZ.H0_H0, -R164.H1_H1 ;  /* 0x200000ffff4f8231 */ /* 0x008fe200003609a4 */
[----:B------:R2:W3:Y:S02]  /*1fbf0*/  LDL.LU.S16 R140, [R1+0x1b8] ;  /* 0x0001b800018c7983 */ /* 0x0004e40000300600 */
[----:B------:R-:W-:Y:S02]  /*1fc00*/  @!P1 PRMT R62, R137, 0x5410, RZ ;  /* 0x00005410893e9816 */ /* 0x000fe400000000ff */
[----:B------:R-:W-:Y:S01]  /*1fc10*/  ISETP.GE.U32.AND P1, PT, R217, R0, PT ;  /* 0x00000000d900720c */ /* 0x000fe20003f26070 */
[----:B------:R2:W2:Y:S01]  /*1fc20*/  LDL.LU.S16 R137, [R1+0x1c4] ;  /* 0x0001c40001897983 */ /* 0x0004a20000300600 */
[----:B------:R-:W-:Y:S02]  /*1fc30*/  PRMT R0, R76, 0x7632, R0 ;  /* 0x000076324c007816 */ /* 0x000fe40000000000 */
[----:B------:R-:W-:-:S02]  /*1fc40*/  PRMT R78, R79, 0x7610, R78 ;  /* 0x000076104f4e7816 */ /* 0x000fc4000000004e */
[----:B------:R1:W2:Y:S02]  /*1fc50*/  LDL.LU.S16 R79, [R1+0x1c0] ;  /* 0x0001c000014f7983 */ /* 0x0002a40000300600 */
[----:B------:R-:W-:Y:S02]  /*1fc60*/  @!P0 PRMT R57, R78, 0x5410, RZ ;  /* 0x000054104e398816 */ /* 0x000fe400000000ff */
[----:B------:R1:W2:Y:S01]  /*1fc70*/  LDL.LU.S16 R78, [R1+0x1bc] ;  /* 0x0001bc00014e7983 */ /* 0x0002a20000300600 */
[----:B------:R-:W-:-:S03]  /*1fc80*/  PRMT R192, R12, 0x5410, R0 ;  /* 0x000054100cc07816 */ /* 0x000fc60000000000 */
[----:B------:R-:W2:Y:S01]  /*1fc90*/  LDL R153, [R1+0x2b4] ;  /* 0x0002b40001997983 */ /* 0x000ea20000100800 */
[----:B----4-:R-:W-:-:S05]  /*1fca0*/  @!P1 HFMA2.BF16_V2 R141, -RZ.H0_H0, RZ.H0_H0, -R0.H0_H0 ;  /* 0x200000ffff8d9231 */ /* 0x010fca0000340900 */
[----:B------:R-:W-:Y:S01]  /*1fcb0*/  PRMT R136, R141, 0x7610, R136 ;  /* 0x000076108d887816 */ /* 0x000fe20000000088 */
[----:B------:R-:W-:Y:S01]  /*1fcc0*/  @!P6 HFMA2.BF16_V2 R149, -RZ.H0_H0, RZ.H0_H0, -R12.H0_H0 ;  /* 0x200000ffff95e231 */ /* 0x000fe2000034090c */
[----:B------:R-:W4:Y:S02]  /*1fcd0*/  LDL R141, [R1+0x2b0] ;  /* 0x0002b000018d7983 */ /* 0x000f240000100800 */
[----:B------:R-:W-:Y:S02]  /*1fce0*/  @!P1 PRMT R0, R136, 0x5410, RZ ;  /* 0x0000541088009816 */ /* 0x000fe400000000ff */
[----:B------:R-:W4:Y:S01]  /*1fcf0*/  LDL R136, [R1+0x2ac] ;  /* 0x0002ac0001887983 */ /* 0x000f220000100800 */
[----:B------:R-:W-:-:S04]  /*1fd00*/  PRMT R148, R149, 0x7610, R148 ;  /* 0x0000761095947816 */ /* 0x000fc80000000094 */
[----:B------:R-:W-:Y:S02]  /*1fd10*/  @!P6 PRMT R12, R148, 0x5410, RZ ;  /* 0x00005410940ce816 */ /* 0x000fe400000000ff */
[----:B------:R-:W4:Y:S01]  /*1fd20*/  LDL.64 R148, [R1+0x90] ;  /* 0x0000900001947983 */ /* 0x000f220000100a00 */
[----:B------:R-:W-:Y:S01]  /*1fd30*/  ISETP.GE.U32.AND P3, PT, R217, R23, PT ;  /* 0x00000017d900720c */ /* 0x000fe20003f66070 */
[----:B------:R-:W-:Y:S02]  /*1fd40*/  IMAD.MOV.U32 R200, RZ, RZ, R250 ;  /* 0x000000ffffc87224 */ /* 0x000fe400078e00fa */
[----:B------:R-:W-:Y:S02]  /*1fd50*/  IMAD.MOV.U32 R250, RZ, RZ, R220 ;  /* 0x000000fffffa7224 */ /* 0x000fe400078e00dc */
[----:B------:R-:W-:Y:S02]  /*1fd60*/  IMAD.MOV.U32 R220, RZ, RZ, R194 ;  /* 0x000000ffffdc7224 */ /* 0x000fe400078e00c2 */
[----:B-1----:R-:W-:Y:S01]  /*1fd70*/  FADD.FTZ R194, R2, R77 ;  /* 0x0000004d02c27221 */ /* 0x002fe20000010000 */
[----:B------:R-:W-:-:S02]  /*1fd80*/  F2FP.BF16.PACK_AB R2, R199, R2 ;  /* 0x00000002c702723e */ /* 0x000fc400000010ff */
[C---:B------:R-:W-:Y:S02]  /*1fd90*/  PRMT R13, R65.reuse, 0x7632, R13 ;  /* 0x00007632410d7816 */ /* 0x040fe4000000000d */
[----:B------:R-:W-:Y:S02]  /*1fda0*/  PRMT R14, R65, 0x7610, R14 ;  /* 0x00007610410e7816 */ /* 0x000fe4000000000e */
[C---:B------:R-:W-:Y:S02]  /*1fdb0*/  PRMT R24, R2.reuse, 0x7610, R24 ;  /* 0x0000761002187816 */ /* 0x040fe40000000018 */
[----:B------:R-:W-:Y:S01]  /*1fdc0*/  PRMT R23, R2, 0x7632, R23 ;  /* 0x0000763202177816 */ /* 0x000fe20000000017 */
[----:B------:R-:W-:Y:S02]  /*1fdd0*/  IMAD.MOV.U32 R202, RZ, RZ, R193 ;  /* 0x000000ffffca7224 */ /* 0x000fe400078e00c1 */
[----:B------:R-:W-:Y:S02]  /*1fde0*/  IMAD.MOV.U32 R193, RZ, RZ, R191 ;  /* 0x000000ffffc17224 */ /* 0x000fe400078e00bf */
[----:B------:R-:W-:Y:S01]  /*1fdf0*/  IMAD.SHL.U32 R152, R237, 0x4, RZ ;  /* 0x00000004ed987824 */ /* 0x000fe200078e00ff */
[----:B------:R-:W-:Y:S04]  /*1fe00*/  ST.E.U16 [R4.64+-0x100], R156 ;  /* 0xffff009c04007985 */ /* 0x000fe8000c101504 */
[----:B------:R-:W-:Y:S04]  /*1fe10*/  ST.E.U16 [R4.64+-0xfe], R87 ;  /* 0xffff025704007985 */ /* 0x000fe8000c101504 */
[----:B------:R-:W-:Y:S04]  /*1fe20*/  ST.E.U16 [R10.64+-0x100], R85 ;  /* 0xffff00550a007985 */ /* 0x000fe8000c101504 */
[----:B------:R-:W-:Y:S04]  /*1fe30*/  ST.E.U16 [R10.64+-0xfe], R86 ;  /* 0xffff02560a007985 */ /* 0x000fe8000c101504 */
[----:B------:R-:W-:Y:S04]  /*1fe40*/  ST.E.U16 [R8.64+-0x100], R64 ;  /* 0xffff004008007985 */ /* 0x000fe8000c101504 */
[----:B------:R-:W-:Y:S04]  /*1fe50*/  ST.E.U16 [R8.64+-0xfe], R60 ;  /* 0xffff023c08007985 */ /* 0x000fe8000c101504 */
[----:B------:R1:W-:Y:S04]  /*1fe60*/  ST.E.U16 [R6.64+-0x100], R58 ;  /* 0xffff003a06007985 */ /* 0x0003e8000c101504 */
[----:B------:R1:W-:Y:S04]  /*1fe70*/  ST.E.U16 [R6.64+-0xfe], R59 ;  /* 0xffff023b06007985 */ /* 0x0003e8000c101504 */
[----:B------:R-:W-:Y:S04]  /*1fe80*/  ST.E.U16 [R4.64+-0xf0], R84 ;  /* 0xffff105404007985 */ /* 0x000fe8000c101504 */
[----:B------:R-:W-:Y:S04]  /*1fe90*/  ST.E.U16 [R4.64+-0xee], R81 ;  /* 0xffff125104007985 */ /* 0x000fe8000c101504 */
[----:B------:R2:W-:Y:S04]  /*1fea0*/  ST.E.U16 [R10.64+-0xf0], R80 ;  /* 0xffff10500a007985 */ /* 0x0005e8000c101504 */
[----:B------:R-:W-:Y:S04]  /*1feb0*/  ST.E.U16 [R10.64+-0xee], R157 ;  /* 0xffff129d0a007985 */ /* 0x000fe8000c101504 */
[----:B------:R-:W-:Y:S01]  /*1fec0*/  ST.E.U16 [R8.64+-0xf0], R75 ;  /* 0xffff104b08007985 */ /* 0x000fe2000c101504 */
[----:B-1----:R-:W-:-:S03]  /*1fed0*/  IADD3 R58, R152, 0x1, RZ ;  /* 0x00000001983a7810 */ /* 0x002fc60007ffe0ff */
[----:B------:R-:W-:Y:S04]  /*1fee0*/  ST.E.U16 [R8.64+-0xee], R74 ;  /* 0xffff124a08007985 */ /* 0x000fe8000c101504 */
[----:B------:R-:W-:Y:S01]  /*1fef0*/  ST.E.U16 [R6.64+-0xf0], R73 ;  /* 0xffff104906007985 */ /* 0x000fe2000c101504 */
[----:B------:R-:W-:-:S03]  /*1ff00*/  IADD3 R59, R152, 0x3, RZ ;  /* 0x00000003983b7810 */ /* 0x000fc60007ffe0ff */
[----:B------:R-:W-:Y:S04]  /*1ff10*/  ST.E.U16 [R6.64+-0xee], R72 ;  /* 0xffff124806007985 */ /* 0x000fe8000c101504 */
[----:B------:R-:W-:Y:S04]  /*1ff20*/  ST.E.U16 [R4.64+-0xe0], R151 ;  /* 0xffff209704007985 */ /* 0x000fe8000c101504 */
[----:B------:R-:W-:Y:S04]  /*1ff30*/  ST.E.U16 [R4.64+-0xde], R150 ;  /* 0xffff229604007985 */ /* 0x000fe8000c101504 */
[----:B------:R-:W-:Y:S04]  /*1ff40*/  ST.E.U16 [R10.64+-0xe0], R146 ;  /* 0xffff20920a007985 */ /* 0x000fe8000c101504 */
[----:B------:R-:W-:Y:S04]  /*1ff50*/  ST.E.U16 [R10.64+-0xde], R147 ;  /* 0xffff22930a007985 */ /* 0x000fe8000c101504 */
[----:B------:R-:W-:Y:S04]  /*1ff60*/  ST.E.U16 [R8.64+-0xe0], R71 ;  /* 0xffff204708007985 */ /* 0x000fe8000c101504 */
[----:B------:R-:W-:Y:S01]  /*1ff70*/  ST.E.U16 [R8.64+-0xde], R70 ;  /* 0xffff224608007985 */ /* 0x000fe2000c101504 */
[----:B------:R-:W-:-:S03]  /*1ff80*/  PRMT R191, R14, 0x5410, R13 ;  /* 0x000054100ebf7816 */ /* 0x000fc6000000000d */
        /* <DEDUP_REMOVED lines=18> */
[----:B---3--:R-:W-:-:S02]  /*200b0*/  @!P5 HFMA2.BF16_V2 R140, -RZ.H0_H0, RZ.H0_H0, -R14.H0_H0 ;  /* 0x200000ffff8cd231 */ /* 0x008fc4000034090e */
[----:B--2---:R-:W-:Y:S02]  /*200c0*/  @!P4 HFMA2.BF16_V2 R137, -RZ.H0_H0, RZ.H0_H0, -R13.H0_H0 ;  /* 0x200000ffff89c231 */ /* 0x004fe4000034090d */
[----:B------:R-:W-:Y:S02]  /*200d0*/  @!P3 HFMA2.BF16_V2 R79, -RZ.H0_H0, RZ.H0_H0, -R24.H0_H0 ;  /* 0x200000ffff4fb231 */ /* 0x000fe40000340918 */
[----:B------:R-:W-:Y:S01]  /*200e0*/  @!P2 HFMA2.BF16_V2 R78, -RZ.H0_H0, RZ.H0_H0, -R23.H0_H0 ;  /* 0x200000ffff4ea231 */ /* 0x000fe20000340917 */
[----:B------:R-:W-:Y:S02]  /*200f0*/  PRMT R65, R137, 0x7610, R65 ;  /* 0x0000761089417816 */ /* 0x000fe40000000041 */
[----:B------:R-:W-:Y:S01]  /*20100*/  PRMT R76, R140, 0x7610, R76 ;  /* 0x000076108c4c7816 */ /* 0x000fe2000000004c */
[----:B------:R-:W-:Y:S01]  /*20110*/  IMAD.MOV.U32 R140, RZ, RZ, R202 ;  /* 0x000000ffff8c7224 */ /* 0x000fe200078e00ca */
[----:B------:R-:W-:Y:S02]  /*20120*/  PRMT R3, R79, 0x7610, R3 ;  /* 0x000076104f037816 */ /* 0x000fe40000000003 */
[----:B------:R-:W-:Y:S01]  /*20130*/  PRMT R2, R78, 0x7610, R2 ;  /* 0x000076104e027816 */ /* 0x000fe20000000002 */
[----:B------:R-:W-:Y:S01]  /*20140*/  IMAD.MOV.U32 R202, RZ, RZ, R193 ;  /* 0x000000ffffca7224 */ /* 0x000fe200078e00c1 */
[----:B------:R-:W-:-:S02]  /*20150*/  PRMT R193, R24, 0x5410, R23 ;  /* 0x0000541018c17816 */ /* 0x000fc40000000017 */
[----:B------:R-:W-:Y:S02]  /*20160*/  @!P3 PRMT R24, R3, 0x5410, RZ ;  /* 0x000054100318b816 */ /* 0x000fe400000000ff */
[----:B------:R-:W-:Y:S02]  /*20170*/  @!P2 PRMT R23, R2, 0x5410, RZ ;  /* 0x000054100217a816 */ /* 0x000fe400000000ff */
[----:B------:R-:W-:Y:S02]  /*20180*/  IADD3 R3, R152, 0x2, RZ ;  /* 0x0000000298037810 */ /* 0x000fe40007ffe0ff */
[----:B------:R-:W-:Y:S01]  /*20190*/  @!P4 PRMT R13, R65, 0x5410, RZ ;  /* 0x00005410410dc816 */ /* 0x000fe200000000ff */
[----:B------:R-:W-:Y:S04]  /*201a0*/  ST.E.U16 [R4.64+-0xb0], R121 ;  /* 0xffff507904007985 */ /* 0x000fe8000c101504 */
[----:B------:R-:W-:Y:S04]  /*201b0*/  ST.E.U16 [R4.64+-0xae], R124 ;  /* 0xffff527c04007985 */ /* 0x000fe8000c101504 */
[----:B------:R-:W-:Y:S04]  /*201c0*/  ST.E.U16 [R10.64+-0xb0], R130 ;  /* 0xffff50820a007985 */ /* 0x000fe8000c101504 */
[----:B------:R-:W-:Y:S04]  /*201d0*/  ST.E.U16 [R10.64+-0xae], R132 ;  /* 0xffff52840a007985 */ /* 0x000fe8000c101504 */
[----:B------:R-:W-:Y:S04]  /*201e0*/  ST.E.U16 [R8.64+-0xb0], R50 ;  /* 0xffff503208007985 */ /* 0x000fe8000c101504 */
[----:B------:R-:W-:Y:S01]  /*201f0*/  ST.E.U16 [R8.64+-0xae], R49 ;  /* 0xffff523108007985 */ /* 0x000fe2000c101504 */
[----:B------:R-:W-:-:S03]  /*20200*/  @!P5 PRMT R14, R76, 0x5410, RZ ;  /* 0x000054104c0ed816 */ /* 0x000fc600000000ff */
[----:B------:R-:W-:Y:S01]  /*20210*/  ST.E.U16 [R6.64+-0xb0], R52 ;  /* 0xffff503406007985 */ /* 0x000fe2000c101504 */
[----:B----4-:R-:W-:-:S05]  /*20220*/  IMAD.WIDE.U32 R136, R136, -0x326172a9, RZ ;  /* 0xcd9e8d5788887825 */ /* 0x010fca00078e00ff */
[----:B------:R-:W-:Y:S02]  /*20230*/  LOP3.LUT R2, R153, R137, RZ, 0x3c, !PT ;  /* 0x0000008999027212 */ /* 0x000fe400078e3cff */
[----:B------:R-:W-:-:S03]  /*20240*/  LOP3.LUT R64, R171, R149, R3, 0x96, !PT ;  /* 0x00000095ab407212 */ /* 0x000fc600078e9603 */
[----:B------:R-:W-:Y:S01]  /*20250*/  IMAD.WIDE.U32 R2, R2, -0x2daee0ad, RZ ;  /* 0xd2511f5302027825 */ /* 0x000fe200078e00ff */
[----:B------:R-:W-:Y:S02]  /*20260*/  LOP3.LUT R60, R171, R149, R58, 0x96, !PT ;  /* 0x00000095ab3c7212 */ /* 0x000fe400078e963a */
[-CC-:B------:R-:W-:Y:S02]  /*20270*/  LOP3.LUT R58, R175, R141.reuse, R170.reuse, 0x96, !PT ;  /* 0x0000008daf3a7212 */ /* 0x180fe400078e96aa */
[----:B------:R-:W-:Y:S02]  /*20280*/  LOP3.LUT R3, R3, R141, R170, 0x96, !PT ;  /* 0x0000008d03037212 */ /* 0x000fe400078e96aa */
[----:B------:R-:W-:Y:S01]  /*20290*/  LOP3.LUT R59, R171, R149, R59, 0x96, !PT ;  /* 0x00000095ab3b7212 */ /* 0x000fe200078e963b */
[----:B------:R-:W-:-:S04]  /*202a0*/  IMAD.WIDE.U32 R86, R64, -0x326172a9, RZ ;  /* 0xcd9e8d5740567825 */ /* 0x000fc800078e00ff */
[----:B------:R-:W-:-:S04]  /*202b0*/  IMAD.WIDE.U32 R152, R58, -0x326172a9, RZ ;  /* 0xcd9e8d573a987825 */ /* 0x000fc800078e00ff */
[----:B------:R-:W-:-:S04]  /*202c0*/  IMAD.WIDE.U32 R64, R3, -0x326172a9, RZ ;  /* 0xcd9e8d5703407825 */ /* 0x000fc800078e00ff */
[----:B------:R-:W-:Y:S01]  /*202d0*/  IMAD.WIDE.U32 R80, R60, -0x326172a9, RZ ;  /* 0xcd9e8d573c507825 */ /* 0x000fe200078e00ff */
[----:B------:R-:W-:-:S03]  /*202e0*/  LOP3.LUT R58, R153, R239, R82, 0x96, !PT ;  /* 0x000000ef993a7212 */ /* 0x000fc600078e9652 */
[----:B------:R-:W-:Y:S01]  /*202f0*/  IMAD.WIDE.U32 R84, R59, -0x326172a9, RZ ;  /* 0xcd9e8d573b547825 */ /* 0x000fe200078e00ff */
[-C--:B------:R-:W-:Y:S02]  /*20300*/  LOP3.LUT R3, R83, R240.reuse, R136, 0x96, !PT ;  /* 0x000000f053037212 */ /* 0x080fe400078e9688 */
[-C--:B------:R-:W-:Y:S01]  /*20310*/  LOP3.LUT R60, R65, R239.reuse, R82, 0x96, !PT ;  /* 0x000000ef413c7212 */ /* 0x080fe200078e9652 */
[----:B------:R-:W-:Y:S01]  /*20320*/  ST.E.U16 [R6.64+-0xae], R51 ;  /* 0xffff523306007985 */ /* 0x000fe2000c101504 */
[-C--:B------:R-:W-:Y:S02]  /*20330*/  LOP3.LUT R79, R81, R240.reuse, R228, 0x96, !PT ;  /* 0x000000f0514f7212 */ /* 0x080fe400078e96e4 */
[-C--:B------:R-:W-:Y:S02]  /*20340*/  LOP3.LUT R78, R153, R239.reuse, R80, 0x96, !PT ;  /* 0x000000ef994e7212 */ /* 0x080fe400078e9650 */
[-C--:B------:R-:W-:Y:S02]  /*20350*/  LOP3.LUT R82, R81, R240.reuse, R136, 0x96, !PT ;  /* 0x000000f051527212 */ /* 0x080fe400078e9688 */
[----:B------:R-:W-:Y:S01]  /*20360*/  LOP3.LUT R83, R65, R239, R80, 0x96, !PT ;  /* 0x000000ef41537212 */ /* 0x000fe200078e9650 */
[----:B------:R-:W-:Y:S01]  /*20370*/  ST.E.U16 [R4.64+-0xa0], R139 ;  /* 0xffff608b04007985 */ /* 0x000fe2000c101504 */
[----:B------:R-:W-:-:S02]  /*20380*/  LOP3.LUT R81, R87, R240, R136, 0x96, !PT ;  /* 0x000000f057517212 */ /* 0x000fc400078e9688 */
[-C--:B------:R-:W-:Y:S01]  /*20390*/  LOP3.LUT R80, R85, R240.reuse, R136, 0x96, !PT ;  /* 0x000000f055507212 */ /* 0x080fe200078e9688 */
[----:B------:R-:W-:Y:S01]  /*203a0*/  ST.E.U16 [R4.64+-0x9e], R138 ;  /* 0xffff628a04007985 */ /* 0x000fe2000c101504 */
[-CC-:B------:R-:W-:Y:S02]  /*203b0*/  LOP3.LUT R77, R87, R240.reuse, R228.reuse, 0x96, !PT ;  /* 0x000000f0574d7212 */ /* 0x180fe400078e96e4 */
[----:B------:R-:W-:Y:S01]  /*203c0*/  LOP3.LUT R149, R85, R240, R228, 0x96, !PT ;  /* 0x000000f055957212 */ /* 0x000fe200078e96e4 */
[----:B------:R-:W-:Y:S01]  /*203d0*/  ST.E.U16 [R10.64+-0xa0], R133 ;  /* 0xffff60850a007985 */ /* 0x000fe2000c101504 */
[-CC-:B------:R-:W-:Y:S02]  /*203e0*/  LOP3.LUT R136, R153, R239.reuse, R84.reuse, 0x96, !PT ;  /* 0x000000ef99887212 */ /* 0x180fe400078e9654 */
[-C--:B------:R-:W-:Y:S01]  /*203f0*/  LOP3.LUT R148, R65, R239.reuse, R84, 0x96, !PT ;  /* 0x000000ef41947212 */ /* 0x080fe200078e9654 */
[----:B------:R-:W2:Y:S01]  /*20400*/  LDL.LU.64 R228, [R1+0x3e0] ;  /* 0x0003e00001e47983 */ /* 0x000ea20000300a00 */
[----:B------:R-:W-:Y:S01]  /*20410*/  IMAD.MOV.U32 R84, RZ, RZ, R232 ;  /* 0x000000ffff547224 */ /* 0x000fe200078e00e8 */
[-CC-:B------:R-:W-:Y:S01]  /*20420*/  LOP3.LUT R76, R153, R239.reuse, R86.reuse, 0x96, !PT ;  /* 0x000000ef994c7212 */ /* 0x180fe200078e9656 */
[----:B------:R-:W-:Y:S01]  /*20430*/  IMAD.MOV.U32 R85, RZ, RZ, R233 ;  /* 0x000000ffff557224 */ /* 0x000fe200078e00e9 */
[----:B------:R-:W-:Y:S01]  /*20440*/  ST.E.U16 [R10.64+-0x9e], R131 ;  /* 0xffff62830a007985 */ /* 0x000fe2000c101504 */
[----:B------:R-:W-:Y:S01]  /*20450*/  LOP3.LUT R137, R65, R239, R86, 0x96, !PT ;  /* 0x000000ef41897212 */ /* 0x000fe200078e9656 */
[----:B------:R-:W-:-:S02]  /*20460*/  IMAD.MOV.U32 R87, RZ, RZ, R206 ;  /* 0x000000ffff577224 */ /* 0x000fc400078e00ce */
[----:B------:R-:W3:Y:S04]  /*20470*/  LDL.LU R232, [R1+0x3d8] ;  /* 0x0003d80001e87983 */ /* 0x000ee80000300800 */
[----:B------:R-:W-:Y:S04]  /*20480*/  ST.E.U16 [R8.64+-0xa0], R46 ;  /* 0xffff602e08007985 */ /* 0x000fe8000c101504 */
[----:B------:R-:W-:Y:S04]  /*20490*/  ST.E.U16 [R8.64+-0x9e], R45 ;  /* 0xffff622d08007985 */ /* 0x000fe8000c101504 */
[----:B------:R-:W4:Y:S04]  /*204a0*/  LDL.LU R233, [R1+0x3d4] ;  /* 0x0003d40001e97983 */ /* 0x000f280000300800 */
[----:B------:R-:W-:Y:S04]  /*204b0*/  ST.E.U16 [R6.64+-0xa0], R48 ;  /* 0xffff603006007985 */ /* 0x000fe8000c101504 */
[----:B------:R-:W-:Y:S04]  /*204c0*/  ST.E.U16 [R6.64+-0x9e], R47 ;  /* 0xffff622f06007985 */ /* 0x000fe8000c101504 */
[----:B------:R-:W2:Y:S04]  /*204d0*/  LDL.LU R86, [R1+0x160] ;  /* 0x0001600001567983 */ /* 0x000ea80000300800 */
[----:B------:R1:W-:Y:S04]  /*204e0*/  ST.E.U16 [R4.64+-0x8e], R128 ;  /* 0xffff728004007985 */ /* 0x0003e8000c101504 */
[----:B------:R-:W2:Y:S04]  /*204f0*/  LDL.LU R206, [R1+0x3d0] ;  /* 0x0003d00001ce7983 */ /* 0x000ea80000300800 */
[----:B------:R1:W-:Y:S02]  /*20500*/  ST.E.U16 [R4.64+-0x90], R129 ;  /* 0xffff708104007985 */ /* 0x0003e4000c101504 */
[----:B-1----:R-:W-:-:S02]  /*20510*/  IMAD.MOV.U32 R128, RZ, RZ, R241 ;  /* 0x000000ffff807224 */ /* 0x002fc400078e00f1 */
[----:B------:R-:W3:Y:S01]  /*20520*/  LDL.LU R241, [R1+0x3cc] ;  /* 0x0003cc0001f17983 */ /* 0x000ee20000300800 */
[----:B------:R-:W-:-:S03]  /*20530*/  IMAD.MOV.U32 R129, RZ, RZ, R205 ;  /* 0x000000ffff817224 */ /* 0x000fc600078e00cd */
[----:B------:R-:W3:Y:S01]  /*20540*/  LDL.LU R205, [R1+0x3c8] ;  /* 0x0003c80001cd7983 */ /* 0x000ee20000300800 */
[----:B------:R-:W-:-:S03]  /*20550*/  IMAD.MOV.U32 R144, RZ, RZ, R135 ;  /* 0x000000ffff907224 */ /* 0x000fc600078e0087 */
[----:B------:R-:W4:Y:S01]  /*20560*/  LDL.LU R130, [R1+0x150] ;  /* 0x0001500001827983 */ /* 0x000f220000300800 */
[----:B--2---:R-:W-:-:S03]  /*20570*/  IMAD.MOV.U32 R131, RZ, RZ, R206 ;  /* 0x000000ffff837224 */ /* 0x004fc600078e00ce */
[----:B------:R-:W2:Y:S04]  /*20580*/  LDL.LU R206, [R1+0x3c4] ;  /* 0x0003c40001ce7983 */ /* 0x000ea80000300800 */
[----:B------:R-:W4:Y:S01]  /*20590*/  LDL.LU R135, [R1+0x3c0] ;  /* 0x0003c00001877983 */ /* 0x000f220000300800 */
[----:B---3--:R-:W-:-:S03]  /*205a0*/  IMAD.MOV.U32 R146, RZ, RZ, R205 ;  /* 0x000000ffff927224 */ /* 0x008fc600078e00cd */
[----:B------:R-:W3:Y:S04]  /*205b0*/  LDL.LU R205, [R1+0x3bc] ;  /* 0x0003bc0001cd7983 */ /* 0x000ee80000300800 */
[----:B------:R-:W-:Y:S04]  /*205c0*/  ST.E.U16 [R10.64+-0x90], R125 ;  /* 0xffff707d0a007985 */ /* 0x000fe8000c101504 */
[----:B------:R-:W-:Y:S01]  /*205d0*/  ST.E.U16 [R10.64+-0x8e], R123 ;  /* 0xffff727b0a007985 */ /* 0x000fe2000c101504 */
[----:B------:R-:W-:-:S03]  /*205e0*/  IMAD.WIDE.U32 R70, R58, -0x2daee0ad, RZ ;  /* 0xd2511f533a467825 */ /* 0x000fc600078e00ff */
[----:B------:R-:W-:Y:S04]  /*205f0*/  ST.E.U16 [R8.64+-0x90], R42 ;  /* 0xffff702a08007985 */ /* 0x000fe8000c101504 */
[----:B------:R-:W-:Y:S01]  /*20600*/  ST.E.U16 [R8.64+-0x8e], R41 ;  /* 0xffff722908007985 */ /* 0x000fe2000c101504 */
[----:B------:R-:W-:-:S03]  /*20610*/  IMAD.WIDE.U32 R58, R3, -0x2daee0ad, RZ ;  /* 0xd2511f53033a7825 */ /* 0x000fc600078e00ff */
[----:B------:R-:W-:Y:S04]  /*20620*/  ST.E.U16 [R6.64+-0x90], R44 ;  /* 0xffff702c06007985 */ /* 0x000fe8000c101504 */
        /* <DEDUP_REMOVED lines=12> */
[----:B------:R-:W-:Y:S01]  /*206f0*/  ST.E.U16 [R4.64+-0x6e], R114 ;  /* 0xffff927204007985 */ /* 0x000fe2000c101504 */
[----:B------:R-:W-:-:S03]  /*20700*/  LOP3.LUT R3, R61, R245, R58, 0x96, !PT ;  /* 0x000000f53d037212 */ /* 0x000fc600078e963a */
        /* <DEDUP_REMOVED lines=9> */
[----:B------:R-:W-:Y:S01]  /*207a0*/  ST.E.U16 [R4.64+-0x5e], R110 ;  /* 0xffffa26e04007985 */ /* 0x000fe2000c101504 */
[----:B------:R-:W-:-:S03]  /*207b0*/  LOP3.LUT R63, R155, R242, R174, 0x96, !PT ;  /* 0x000000f29b3f7212 */ /* 0x000fc600078e96ae */
        /* <DEDUP_REMOVED lines=8> */
[----:B------:R-:W-:Y:S01]  /*20840*/  ST.E.U16 [R6.64+-0x5e], R31 ;  /* 0xffffa21f06007985 */ /* 0x000fe2000c101504 */
[----:B------:R-:W-:-:S03]  /*20850*/  IMAD.MOV.U32 R156, RZ, RZ, R140 ;  /* 0x000000ffff9c7224 */ /* 0x000fc600078e008c */
        /* <DEDUP_REMOVED lines=8> */
[----:B------:R-:W-:Y:S01]  /*208e0*/  ST.E.U16 [R8.64+-0x50], R26 ;  /* 0xffffb01a08007985 */ /* 0x000fe2000c101504 */
[----:B------:R-:W-:-:S03]  /*208f0*/  IMAD.WIDE.U32 R66, R82, -0x2daee0ad, RZ ;  /* 0xd2511f5352427825 */ /* 0x000fc600078e00ff */
[----:B------:R-:W-:Y:S01]  /*20900*/  ST.E.U16 [R8.64+-0x4e], R25 ;  /* 0xffffb21908007985 */ /* 0x000fe2000c101504 */
[----:B------:R-:W-:Y:S01]  /*20910*/  IMAD.WIDE.U32 R120, R81, -0x2daee0ad, RZ ;  /* 0xd2511f5351787825 */ /* 0x000fe200078e00ff */
[----:B------:R-:W-:Y:S02]  /*20920*/  LOP3.LUT R3, R55, R238, R64, 0x96, !PT ;  /* 0x000000ee37037212 */ /* 0x000fe400078e9640 */
[----:B------:R-:W-:Y:S01]  /*20930*/  ST.E.U16 [R6.64+-0x50], R28 ;  /* 0xffffb01c06007985 */ /* 0x000fe2000c101504 */
[----:B------:R-:W-:-:S03]  /*20940*/  IMAD.WIDE.U32 R142, R80, -0x2daee0ad, RZ ;  /* 0xd2511f53508e7825 */ /* 0x000fc600078e00ff */
[----:B------:R-:W-:Y:S01]  /*20950*/  ST.E.U16 [R6.64+-0x4e], R27 ;  /* 0xffffb21b06007985 */ /* 0x000fe2000c101504 */
[----:B------:R-:W-:Y:S01]  /*20960*/  IMAD.WIDE.U32 R50, R63, -0x326172a9, RZ ;  /* 0xcd9e8d573f327825 */ /* 0x000fe200078e00ff */
[----:B------:R-:W-:Y:S02]  /*20970*/  LOP3.LUT R54, R59, R248, R54, 0x96, !PT ;  /* 0x000000f83b367212 */ /* 0x000fe400078e9636 */
        /* <DEDUP_REMOVED lines=9> */
[----:B------:R-:W-:-:S03]  /*20a10*/  LOP3.LUT R126, R143, R242, R2, 0x96, !PT ;  /* 0x000000f28f7e7212 */ /* 0x000fc600078e9602 */
[----:B------:R-:W-:Y:S01]  /*20a20*/  ST.E.U16 [R6.64+-0x40], R22 ;  /* 0xffffc01606007985 */ /* 0x000fe2000c101504 */
[----:B------:R-:W-:-:S03]  /*20a30*/  LOP3.LUT R49, R51, R238, R152, 0x96, !PT ;  /* 0x000000ee33317212 */ /* 0x000fc600078e9698 */
[----:B------:R-:W-:Y:S01]  /*20a40*/  ST.E.U16 [R6.64+-0x3e], R21 ;  /* 0xffffc21506007985 */ /* 0x000fe2000c101504 */
[----:B------:R-:W-:Y:S01]  /*20a50*/  LOP3.LUT R52, R77, R248, R50, 0x96, !PT ;  /* 0x000000f84d347212 */ /* 0x000fe200078e9632 */
[----:B------:R-:W-:Y:S02]  /*20a60*/  IMAD.WIDE.U32 R2, R3, -0x2daee0ad, RZ ;  /* 0xd2511f5303027825 */ /* 0x000fe400078e00ff */
        /* <DEDUP_REMOVED lines=18> */
[----:B------:R1:W-:Y:S04]  /*20b90*/  ST.E.U16 [R6.64+-0x1e], R13 ;  /* 0xffffe20d06007985 */ /* 0x0003e8000c101504 */
[----:B------:R-:W-:Y:S04]  /*20ba0*/  ST.E.U16 [R4.64+-0x10], R91 ;  /* 0xfffff05b04007985 */ /* 0x000fe8000c101504 */
[----:B------:R-:W-:Y:S04]  /*20bb0*/  ST.E.U16 [R4.64+-0xe], R90 ;  /* 0xfffff25a04007985 */ /* 0x000fe8000c101504 */
[----:B------:R-:W-:Y:S04]  /*20bc0*/  ST.E.U16 [R10.64+-0x10], R89 ;  /* 0xfffff0590a007985 */ /* 0x000fe8000c101504 */
[----:B------:R4:W-:Y:S04]  /*20bd0*/  ST.E.U16 [R10.64+-0xe], R88 ;  /* 0xfffff2580a007985 */ /* 0x0009e8000c101504 */
[----:B------:R-:W-:Y:S01]  /*20be0*/  ST.E.U16 [R8.64+-0x10], R24 ;  /* 0xfffff01808007985 */ /* 0x000fe2000c101504 */
[----:B--2---:R-:W-:-:S03]  /*20bf0*/  IMAD.MOV.U32 R147, RZ, RZ, R206 ;  /* 0x000000ffff937224 */ /* 0x004fc600078e00ce */
[----:B------:R3:W-:Y:S01]  /*20c00*/  ST.E.U16 [R8.64+-0xe], R23 ;  /* 0xfffff21708007985 */ /* 0x0007e2000c101504 */
[----:B-1----:R-:W-:-:S03]  /*20c10*/  IMAD.WIDE.U32 R12, R3, -0x326172a9, RZ ;  /* 0xcd9e8d57030c7825 */ /* 0x002fc600078e00ff */
[----:B------:R-:W-:Y:S04]  /*20c20*/  ST.E.U16 [R6.64+-0x10], R62 ;  /* 0xfffff03e06007985 */ /* 0x000fe8000c101504 */
[----:B------:R1:W-:Y:S01]  /*20c30*/  ST.E.U16 [R6.64+-0xe], R57 ;  /* 0xfffff23906007985 */ /* 0x0003e2000c101504 */
[----:B------:R-:W-:-:S03]  /*20c40*/  IMAD.WIDE.U32 R2, R2, -0x326172a9, RZ ;  /* 0xcd9e8d5702027825 */ /* 0x000fc600078e00ff */
[----:B------:R-:W2:Y:S02]  /*20c50*/  LDL.LU R206, [R1+0x3b8] ;  /* 0x0003b80001ce7983 */ /* 0x000ea40000300800 */
[----:B------:R-:W-:Y:S02]  /*20c60*/  LOP3.LUT R0, R3, R249, R12, 0x96, !PT ;  /* 0x000000f903007212 */ /* 0x000fe400078e960c */
[----:B----4-:R-:W-:Y:S01]  /*20c70*/  LOP3.LUT R11, R2, 0xff, RZ, 0xc0, !PT ;  /* 0x000000ff020b7812 */ /* 0x010fe200078ec0ff */
[----:B---3--:R-:W3:Y:S01]  /*20c80*/  LDSM.16.MT88.4 R24, [R205+0x4000] ;  /* 0x00400000cd18783b */ /* 0x008ee20000004200 */
[--C-:B------:R-:W-:Y:S02]  /*20c90*/  SHF.R.U32.HI R8, RZ, 0x10, R2.reuse ;  /* 0x00000010ff087819 */ /* 0x100fe40000011602 */
[----:B------:R-:W-:Y:S01]  /*20ca0*/  SHF.R.U32.HI R10, RZ, 0x18, R2 ;  /* 0x00000018ff0a7819 */ /* 0x000fe20000011602 */
[----:B------:R-:W-:Y:S02]  /*20cb0*/  IMAD.MOV.U32 R145, RZ, RZ, R223 ;  /* 0x000000ffff917224 */ /* 0x000fe400078e00df */
[----:B------:R-:W-:Y:S01]  /*20cc0*/  IMAD.WIDE.U32 R44, R52, -0x2daee0ad, RZ ;  /* 0xd2511f53342c7825 */ /* 0x000fe200078e00ff */
[----:B-1----:R-:W-:Y:S01]  /*20cd0*/  LOP3.LUT R7, R2, 0xffff, RZ, 0xc0, !PT ;  /* 0x0000ffff02077812 */ /* 0x002fe200078ec0ff */
[----:B------:R-:W-:Y:S01]  /*20ce0*/  LDSM.16.MT88.4 R28, [R205+0x4400] ;  /* 0x00440000cd1c783b */ /* 0x000fe20000004200 */
[----:B------:R-:W-:Y:S01]  /*20cf0*/  LOP3.LUT R6, R0, 0xffff, RZ, 0xc0, !PT ;  /* 0x0000ffff00067812 */ /* 0x000fe200078ec0ff */
[----:B------:R-:W-:Y:S01]  /*20d00*/  IMAD.WIDE.U32 R2, R49, -0x2daee0ad, RZ ;  /* 0xd2511f5331027825 */ /* 0x000fe200078e00ff */
[----:B------:R-:W-:-:S02]  /*20d10*/  SHF.R.U32.HI R9, RZ, 0x8, R7 ;  /* 0x00000008ff097819 */ /* 0x000fc40000011607 */
[----:B------:R-:W-:Y:S02]  /*20d20*/  LOP3.LUT R7, R8, 0xff, RZ, 0xc0, !PT ;  /* 0x000000ff08077812 */ /* 0x000fe400078ec0ff */
[----:B------:R-:W-:Y:S02]  /*20d30*/  LOP3.LUT R8, R0, 0xff, RZ, 0xc0, !PT ;  /* 0x000000ff00087812 */ /* 0x000fe400078ec0ff */
[----:B------:R-:W-:Y:S02]  /*20d40*/  SHF.R.U32.HI R6, RZ, 0x8, R6 ;  /* 0x00000008ff067819 */ /* 0x000fe40000011606 */
[----:B------:R-:W-:Y:S02]  /*20d50*/  LOP3.LUT R12, R3, R247, R70, 0x96, !PT ;  /* 0x000000f7030c7212 */ /* 0x000fe400078e9646 */
[----:B------:R-:W-:Y:S02]  /*20d60*/  PRMT R11, R11, 0x5410, R9 ;  /* 0x000054100b0b7816 */ /* 0x000fe40000000009 */
[----:B------:R-:W-:-:S02]  /*20d70*/  SHF.R.U32.HI R3, RZ, 0x10, R0 ;  /* 0x00000010ff037819 */ /* 0x000fc40000011600 */
[----:B------:R-:W-:Y:S02]  /*20d80*/  PRMT R9, R7, 0x5410, R10 ;  /* 0x0000541007097816 */ /* 0x000fe4000000000a */
        /* <DEDUP_REMOVED lines=8> */
[----:B------:R-:W-:-:S03]  /*20e10*/  HSET2.LE.AND R6, R6, R223, PT ;  /* 0x000000df06067233 */ /* 0x000fc60003803000 */
[----:B------:R-:W-:Y:S01]  /*20e20*/  LOP3.LUT R10, R161, R0, RZ, 0xc0, !PT ;  /* 0x00000000a10a7212 */ /* 0x000fe200078ec0ff */
[----:B------:R-:W-:Y:S01]  /*20e30*/  HSET2.LE.AND R0, R2, R223, PT ;  /* 0x000000df02007233 */ /* 0x000fe20003803000 */
[----:B------:R-:W-:Y:S01]  /*20e40*/  LOP3.LUT R11, R160, R3, RZ, 0xc0, !PT ;  /* 0x00000003a00b7212 */ /* 0x000fe200078ec0ff */
[----:B------:R-:W-:Y:S01]  /*20e50*/  IMAD.WIDE.U32 R2, R9, -0x326172a9, RZ ;  /* 0xcd9e8d5709027825 */ /* 0x000fe200078e00ff */
[----:B------:R-:W-:Y:S02]  /*20e60*/  LOP3.LUT R8, R162, R6, RZ, 0xc0, !PT ;  /* 0x00000006a2087212 */ /* 0x000fe400078ec0ff */
[----:B------:R-:W-:Y:S01]  /*20e70*/  LOP3.LUT R9, R163, R0, RZ, 0xc0, !PT ;  /* 0x00000000a3097212 */ /* 0x000fe200078ec0ff */
[----:B------:R-:W-:-:S04]  /*20e80*/  IMAD.WIDE.U32 R6, R12, -0x326172a9, RZ ;  /* 0xcd9e8d570c067825 */ /* 0x000fc800078e00ff */
[----:B------:R-:W-:Y:S01]  /*20e90*/  IMAD.WIDE.U32 R14, R56, -0x326172a9, RZ ;  /* 0xcd9e8d57380e7825 */ /* 0x000fe200078e00ff */
[----:B------:R-:W-:Y:S01]  /*20ea0*/  LOP3.LUT R16, R13, R246, R58, 0x96, !PT ;  /* 0x000000f60d107212 */ /* 0x000fe200078e963a */
[----:B---3--:R-:W-:Y:S02]  /*20eb0*/  HMMA.16816.F32.BF16 R60, R8, R24, R144 ;  /* 0x00000018083c723c */ /* 0x008fe40000041890 */
[----:B------:R-:W-:Y:S01]  /*20ec0*/  IMAD.WIDE.U32 R46, R53, -0x326172a9, RZ ;  /* 0xcd9e8d57352e7825 */ /* 0x000fe200078e00ff */
[----:B------:R-:W-:Y:S01]  /*20ed0*/  LOP3.LUT R124, R69, R242, R174, 0x96, !PT ;  /* 0x000000f2457c7212 */ /* 0x000fe200078e96ae */
[----:B------:R-:W-:Y:S03]  /*20ee0*/  LDSM.16.MT88.4 R160, [R205+0x5c00] ;  /* 0x005c0000cda0783b */ /* 0x000fe60000004200 */
[----:B------:R-:W-:Y:S02]  /*20ef0*/  IMAD.MOV.U32 R144, RZ, RZ, R231 ;  /* 0x000000ffff907224 */ /* 0x000fe400078e00e7 */
[----:B------:R-:W3:Y:S01]  /*20f00*/  LDL.LU R231, [R1+0x3b4] ;  /* 0x0003b40001e77983 */ /* 0x000ee20000300800 */
[----:B------:R-:W-:-:S03]  /*20f10*/  IMAD.MOV.U32 R145, RZ, RZ, R230 ;  /* 0x000000ffff917224 */ /* 0x000fc600078e00e6 */
[----:B------:R-:W4:Y:S01]  /*20f20*/  LDL.LU R230, [R1+0x3b0] ;  /* 0x0003b00001e67983 */ /* 0x000f220000300800 */
[----:B------:R-:W-:Y:S02]  /*20f30*/  LOP3.LUT R0, R3, R249, R6, 0x96, !PT ;  /* 0x000000f903007212 */ /* 0x000fe400078e9606 */
[----:B------:R-:W-:Y:S01]  /*20f40*/  LOP3.LUT R17, R15, R238, R152, 0x96, !PT ;  /* 0x000000ee0f117212 */ /* 0x000fe200078e9698 */
[----:B------:R-:W4:Y:S01]  /*20f50*/  LDL.LU R146, [R1+0x190] ;  /* 0x0001900001927983 */ /* 0x000f220000300800 */
[C---:B------:R-:W-:Y:S02]  /*20f60*/  LOP3.LUT R3, R2.reuse, 0xffff, RZ, 0xc0, !PT ;  /* 0x0000ffff02037812 */ /* 0x040fe400078ec0ff */
[----:B------:R-:W-:Y:S01]  /*20f70*/  LOP3.LUT R15, R2, 0xff, RZ, 0xc0, !PT ;  /* 0x000000ff020f7812 */ /* 0x000fe200078ec0ff */
[----:B------:R-:W4:Y:S01]  /*20f80*/  LDL.LU R147, [R1+0x194] ;  /* 0x0001940001937983 */ /* 0x000f220000300800 */
[--C-:B------:R-:W-:Y:S02]  /*20f90*/  SHF.R.U32.HI R6, RZ, 0x10, R2.reuse ;  /* 0x00000010ff067819 */ /* 0x100fe40000011602 */
[----:B------:R-:W-:-:S02]  /*20fa0*/  SHF.R.U32.HI R13, RZ, 0x18, R2 ;  /* 0x00000018ff0d7819 */ /* 0x000fc40000011602 */
[----:B------:R-:W-:Y:S02]  /*20fb0*/  LOP3.LUT R2, R0, 0xffff, RZ, 0xc0, !PT ;  /* 0x0000ffff00027812 */ /* 0x000fe400078ec0ff */
[----:B------:R-:W-:Y:S02]  /*20fc0*/  LOP3.LUT R45, R47, R248, R14, 0x96, !PT ;  /* 0x000000f82f2d7212 */ /* 0x000fe400078e960e */
[----:B------:R-:W-:Y:S02]  /*20fd0*/  SHF.R.U32.HI R3, RZ, 0x8, R3 ;  /* 0x00000008ff037819 */ /* 0x000fe40000011603 */
[----:B------:R-:W-:Y:S02]  /*20fe0*/  LOP3.LUT R14, R6, 0xff, RZ, 0xc0, !PT ;  /* 0x000000ff060e7812 */ /* 0x000fe400078ec0ff */
[----:B------:R-:W-:Y:S02]  /*20ff0*/  LOP3.LUT R12, R0, 0xff, RZ, 0xc0, !PT ;  /* 0x000000ff000c7812 */ /* 0x000fe400078ec0ff */
[----:B------:R-:W-:-:S02]  /*21000*/  SHF.R.U32.HI R6, RZ, 0x8, R2 ;  /* 0x00000008ff067819 */ /* 0x000fc40000011602 */
[----:B------:R-:W-:Y:S02]  /*21010*/  PRMT R2, R15, 0x5410, R3 ;  /* 0x000054100f027816 */ /* 0x000fe40000000003 */
[----:B------:R-:W-:Y:S02]  /*21020*/  PRMT R14, R14, 0x5410, R13 ;  /* 0x000054100e0e7816 */ /* 0x000fe4000000000d */
[----:B------:R-:W-:Y:S02]  /*21030*/  SHF.R.U32.HI R3, RZ, 0x10, R0 ;  /* 0x00000010ff037819 */ /* 0x000fe40000011600 */
[----:B------:R-:W-:Y:S02]  /*21040*/  PRMT R12, R12, 0x5410, R6 ;  /* 0x000054100c0c7816 */ /* 0x000fe40000000006 */
[----:B------:R-:W-:Y:S01]  /*21050*/  SHF.R.U32.HI R13, RZ, 0x18, R0 ;  /* 0x00000018ff0d7819 */ /* 0x000fe20000011600 */
[--C-:B------:R-:W-:Y:S01]  /*21060*/  HSET2.LE.AND R0, R2, R223.reuse, PT ;  /* 0x000000df02007233 */ /* 0x100fe20003803000 */
[----:B------:R-:W-:Y:S01]  /*21070*/  LOP3.LUT R6, R3, 0xff, RZ, 0xc0, !PT ;  /* 0x000000ff03067812 */ /* 0x000fe200078ec0ff */
[----:B------:R-:W-:-:S02]  /*21080*/  HSET2.LE.AND R2, R14, R223, PT ;  /* 0x000000df0e027233 */ /* 0x000fc40003803000 */
[----:B------:R-:W-:Y:S01]  /*21090*/  HSET2.LE.AND R3, R12, R223, PT ;  /* 0x000000df0c037233 */ /* 0x000fe20003803000 */
[----:B------:R-:W-:Y:S02]  /*210a0*/  LOP3.LUT R14, R134, R0, RZ, 0xc0, !PT ;  /* 0x00000000860e7212 */ /* 0x000fe400078ec0ff */
[----:B------:R-:W-:Y:S02]  /*210b0*/  LOP3.LUT R15, R234, R2, RZ, 0xc0, !PT ;  /* 0x00000002ea0f7212 */ /* 0x000fe400078ec0ff */
[----:B------:R-:W-:Y:S02]  /*210c0*/  LOP3.LUT R12, R235, R3, RZ, 0xc0, !PT ;  /* 0x00000003eb0c7212 */ /* 0x000fe400078ec0ff */
[----:B------:R-:W-:Y:S02]  /*210d0*/  LOP3.LUT R122, R141, R245, R68, 0x96, !PT ;  /* 0x000000f58d7a7212 */ /* 0x000fe400078e9644 */
[----:B------:R-:W-:Y:S01]  /*210e0*/  HMMA.16816.F32.BF16 R68, R8, R26, R128 ;  /* 0x0000001a0844723c */ /* 0x000fe20000041880 */
[----:B--2---:R-:W1:Y:S01]  /*210f0*/  LDSM.16.MT88.4 R36, [R206+0x4000] ;  /* 0x00400000ce24783b */ /* 0x004e620000004200 */
[----:B------:R-:W-:-:S03]  /*21100*/  IMAD.WIDE.U32 R20, R55, -0x326172a9, RZ ;  /* 0xcd9e8d5737147825 */ /* 0x000fc600078e00ff */
[----:B------:R-:W3:Y:S03]  /*21110*/  LDSM.16.MT88.4 R32, [R206+0x4400] ;  /* 0x00440000ce20783b */ /* 0x000ee60000004200 */
[----:B-1----:R-:W-:Y:S01]  /*21120*/  HMMA.16816.F32.BF16 R56, R8, R36, R84 ;  /* 0x000000240838723c */ /* 0x002fe20000041854 */
[----:B------:R-:W2:Y:S04]  /*21130*/  LDL.LU R84, [R1+0x248] ;  /* 0x0002480001547983 */ /* 0x000ea80000300800 */
[----:B------:R-:W2:Y:S02]  /*21140*/  LDL.LU R85, [R1+0x24c] ;  /* 0x00024c0001557983 */ /* 0x000ea40000300800 */
[----:B---3--:R-:W-:-:S02]  /*21150*/  IMAD.MOV.U32 R87, RZ, RZ, R231 ;  /* 0x000000ffff577224 */ /* 0x008fc400078e00e7 */
[----:B----4-:R-:W-:Y:S02]  /*21160*/  IMAD.MOV.U32 R86, RZ, RZ, R230 ;  /* 0x000000ffff567224 */ /* 0x010fe400078e00e6 */
[----:B------:R-:W3:Y:S04]  /*21170*/  LDL.LU R230, [R1+0x3ac] ;  /* 0x0003ac0001e67983 */ /* 0x000ee80000300800 */
[----:B------:R-:W4:Y:S04]  /*21180*/  LDL.LU R231, [R1+0x3a8] ;  /* 0x0003a80001e77983 */ /* 0x000f280000300800 */
[----:B------:R-:W4:Y:S04]  /*21190*/  LDL.LU R134, [R1+0x3a4] ;  /* 0x0003a40001867983 */ /* 0x000f280000300800 */
[----:B------:R-:W4:Y:S04]  /*211a0*/  LDL.LU R234, [R1+0x3a0] ;  /* 0x0003a00001ea7983 */ /* 0x000f280000300800 */
[----:B------:R-:W4:Y:S04]  /*211b0*/  LDL.LU R235, [R1+0x39c] ;  /* 0x00039c0001eb7983 */ /* 0x000f280000300800 */
[----:B------:R-:W4:Y:S01]  /*211c0*/  LDL.LU R128, [R1+0x258] ;  /* 0x0002580001807983 */ /* 0x000f220000300800 */
[----:B------:R-:W-:Y:S01]  /*211d0*/  PRMT R6, R6, 0x5410, R13 ;  /* 0x0000541006067816 */ /* 0x000fe2000000000d */
[----:B------:R-:W-:-:S04]  /*211e0*/  IMAD.WIDE.U32 R18, R83, -0x2daee0ad, RZ ;  /* 0xd2511f5353127825 */ /* 0x000fc800078e00ff */
[----:B------:R-:W-:Y:S01]  /*211f0*/  HSET2.LE.AND R0, R6, R223, PT ;  /* 0x000000df06007233 */ /* 0x000fe20003803000 */
[----:B------:R-:W-:Y:S01]  /*21200*/  IMAD.WIDE.U32 R2, R16, -0x2daee0ad, RZ ;  /* 0xd2511f5310027825 */ /* 0x000fe200078e00ff */
[----:B------:R-:W-:Y:S02]  /*21210*/  LOP3.LUT R6, R21, R238, R64, 0x96, !PT ;  /* 0x000000ee15067212 */ /* 0x000fe400078e9640 */
[----:B------:R-:W-:Y:S02]  /*21220*/  LOP3.LUT R19, R19, R245, R66, 0x96, !PT ;  /* 0x000000f513137212 */ /* 0x000fe400078e9642 */
[----:B------:R-:W-:Y:S02]  /*21230*/  LOP3.LUT R13, R236, R0, RZ, 0xc0, !PT ;  /* 0x00000000ec0d7212 */ /* 0x000fe400078ec0ff */
[----:B------:R-:W-:Y:S01]  /*21240*/  LOP3.LUT R0, R2, 0xffff, RZ, 0xc0, !PT ;  /* 0x0000ffff02007812 */ /* 0x000fe200078ec0ff */
[----:B------:R-:W-:Y:S01]  /*21250*/  IMAD.WIDE.U32 R42, R17, -0x2daee0ad, RZ ;  /* 0xd2511f53112a7825 */ /* 0x000fe200078e00ff */
[----:B------:R-:W-:Y:S03]  /*21260*/  HMMA.16816.F32.BF16 R52, R8, R38, R144 ;  /* 0x000000260834723c */ /* 0x000fe60000041890 */
[----:B------:R-:W-:Y:S01]  /*21270*/  IMAD.WIDE.U32 R16, R6, -0x2daee0ad, RZ ;  /* 0xd2511f5306107825 */ /* 0x000fe200078e00ff */
[----:B------:R-:W-:-:S02]  /*21280*/  SHF.R.U32.HI R6, RZ, 0x8, R0 ;  /* 0x00000008ff067819 */ /* 0x000fc40000011600 */
[----:B------:R-:W-:Y:S01]  /*21290*/  LOP3.LUT R0, R3, R243, R50, 0x96, !PT ;  /* 0x000000f303007212 */ /* 0x000fe200078e9632 */
[----:B------:R-:W-:Y:S01]  /*212a0*/  IMAD.WIDE.U32 R22, R19, -0x326172a9, RZ ;  /* 0xcd9e8d5713167825 */ /* 0x000fe200078e00ff */
[----:B------:R-:W-:Y:S02]  /*212b0*/  LOP3.LUT R8, R2, 0xff, RZ, 0xc0, !PT ;  /* 0x000000ff02087812 */ /* 0x000fe400078ec0ff */
[--C-:B------:R-:W-:Y:S02]  /*212c0*/  SHF.R.U32.HI R3, RZ, 0x10, R2.reuse ;  /* 0x00000010ff037819 */ /* 0x100fe40000011602 */
[----:B------:R-:W-:Y:S02]  /*212d0*/  SHF.R.U32.HI R11, RZ, 0x18, R2 ;  /* 0x00000018ff0b7819 */ /* 0x000fe40000011602 */
[----:B------:R-:W-:Y:S02]  /*212e0*/  LOP3.LUT R2, R0, 0xffff, RZ, 0xc0, !PT ;  /* 0x0000ffff00027812 */ /* 0x000fe400078ec0ff */
[----:B------:R-:W-:-:S02]  /*212f0*/  LOP3.LUT R19, R23, R248, R20, 0x96, !PT ;  /* 0x000000f817137212 */ /* 0x000fc400078e9614 */
[----:B------:R-:W-:Y:S02]  /*21300*/  PRMT R8, R8, 0x5410, R6 ;  /* 0x0000541008087816 */ /* 0x000fe40000000006 */
[----:B------:R-:W-:Y:S02]  /*21310*/  LOP3.LUT R3, R3, 0xff, RZ, 0xc0, !PT ;  /* 0x000000ff03037812 */ /* 0x000fe400078ec0ff */
[----:B------:R-:W-:Y:S02]  /*21320*/  LOP3.LUT R20, R17, R247, R18, 0x96, !PT ;  /* 0x000000f711147212 */ /* 0x000fe400078e9612 */
[----:B------:R-:W-:Y:S02]  /*21330*/  SHF.R.U32.HI R6, RZ, 0x10, R0 ;  /* 0x00000010ff067819 */ /* 0x000fe40000011600 */
[----:B------:R-:W-:Y:S02]  /*21340*/  LOP3.LUT R17, R7, R246, R76, 0x96, !PT ;  /* 0x000000f607117212 */ /* 0x000fe400078e964c */
[----:B------:R-:W-:-:S02]  /*21350*/  SHF.R.U32.HI R7, RZ, 0x8, R2 ;  /* 0x00000008ff077819 */ /* 0x000fc40000011602 */
[----:B------:R-:W-:Y:S02]  /*21360*/  PRMT R2, R3, 0x5410, R11 ;  /* 0x0000541003027816 */ /* 0x000fe4000000000b */
[----:B------:R-:W-:Y:S02]  /*21370*/  SHF.R.U32.HI R9, RZ, 0x18, R0 ;  /* 0x00000018ff097819 */ /* 0x000fe40000011600 */
[----:B------:R-:W-:Y:S02]  /*21380*/  LOP3.LUT R6, R6, 0xff, RZ, 0xc0, !PT ;  /* 0x000000ff06067812 */ /* 0x000fe400078ec0ff */
[----:B------:R-:W-:Y:S01]  /*21390*/  LOP3.LUT R10, R0, 0xff, RZ, 0xc0, !PT ;  /* 0x000000ff000a7812 */ /* 0x000fe200078ec0ff */
[--C-:B------:R-:W-:Y:S01]  /*213a0*/  HSET2.LE.AND R0, R8, R223.reuse, PT ;  /* 0x000000df08007233 */ /* 0x100fe20003803000 */
[----:B------:R-:W-:Y:S01]  /*213b0*/  PRMT R3, R6, 0x5410, R9 ;  /* 0x0000541006037816 */ /* 0x000fe20000000009 */
[----:B------:R-:W-:Y:S01]  /*213c0*/  HSET2.LE.AND R2, R2, R223, PT ;  /* 0x000000df02027233 */ /* 0x000fe20003803000 */
[----:B------:R-:W-:-:S02]  /*213d0*/  PRMT R7, R10, 0x5410, R7 ;  /* 0x000054100a077816 */ /* 0x000fc40000000007 */
[----:B------:R-:W-:Y:S02]  /*213e0*/  LOP3.LUT R21, R43, R247, R72, 0x96, !PT ;  /* 0x000000f72b157212 */ /* 0x000fe400078e9648 */
[----:B------:R-:W-:Y:S01]  /*213f0*/  LOP3.LUT R10, R172, R0, RZ, 0xc0, !PT ;  /* 0x00000000ac0a7212 */ /* 0x000fe200078ec0ff */
[----:B------:R-:W-:Y:S01]  /*21400*/  HSET2.LE.AND R0, R3, R223, PT ;  /* 0x000000df03007233 */ /* 0x000fe20003803000 */
[----:B------:R-:W-:Y:S01]  /*21410*/  LOP3.LUT R11, R173, R2, RZ, 0xc0, !PT ;  /* 0x00000002ad0b7212 */ /* 0x000fe200078ec0ff */
[----:B------:R-:W-:Y:S02]  /*21420*/  IMAD.MOV.U32 R130, RZ, RZ, R135 ;  /* 0x000000ffff827224 */ /* 0x000fe400078e0087 */
[----:B------:R-:W-:Y:S02]  /*21430*/  IMAD.MOV.U32 R131, RZ, RZ, R241 ;  /* 0x000000ffff837224 */ /* 0x000fe400078e00f1 */
[----:B------:R-:W-:Y:S02]  /*21440*/  IMAD.MOV.U32 R146, RZ, RZ, R229 ;  /* 0x000000ffff927224 */ /* 0x000fe400078e00e5 */
[----:B------:R-:W-:-:S02]  /*21450*/  IMAD.MOV.U32 R147, RZ, RZ, R228 ;  /* 0x000000ffff937224 */ /* 0x000fc400078e00e4 */
[----:B------:R-:W-:Y:S01]  /*21460*/  IMAD.WIDE.U32 R2, R17, -0x2daee0ad, RZ ;  /* 0xd2511f5311027825 */ /* 0x000fe200078e00ff */
[----:B------:R-:W-:Y:S01]  /*21470*/  LOP3.LUT R9, R177, R0, RZ, 0xc0, !PT ;  /* 0x00000000b1097212 */ /* 0x000fe200078ec0ff */
[----:B------:R-:W-:-:S03]  /*21480*/  HSET2.LE.AND R6, R7, R223, PT ;  /* 0x000000df07067233 */ /* 0x000fc60003803000 */
[----:B------:R-:W-:Y:S02]  /*21490*/  LOP3.LUT R0, R3, R243, R44, 0x96, !PT ;  /* 0x000000f303007212 */ /* 0x000fe400078e962c */
[----:B------:R-:W-:Y:S02]  /*214a0*/  LOP3.LUT R3, R2, 0xffff, RZ, 0xc0, !PT ;  /* 0x0000ffff02037812 */ /* 0x000fe400078ec0ff */
[----:B------:R-:W-:Y:S02]  /*214b0*/  LOP3.LUT R8, R176, R6, RZ, 0xc0, !PT ;  /* 0x00000006b0087212 */ /* 0x000fe400078ec0ff */
[----:B------:R-:W-:Y:S02]  /*214c0*/  SHF.R.U32.HI R6, RZ, 0x8, R3 ;  /* 0x00000008ff067819 */ /* 0x000fe40000011603 */
[----:B------:R-:W-:Y:S02]  /*214d0*/  SHF.R.U32.HI R3, RZ, 0x10, R0 ;  /* 0x00000010ff037819 */ /* 0x000fe40000011600 */
[----:B------:R-:W-:Y:S01]  /*214e0*/  LOP3.LUT R7, R0, 0xff, RZ, 0xc0, !PT ;  /* 0x000000ff00077812 */ /* 0x000fe200078ec0ff */
[----:B------:R-:W-:-:S05]  /*214f0*/  IMAD.WIDE.U32 R40, R19, -0x2daee0ad, RZ ;  /* 0xd2511f5313287825 */ /* 0x000fca00078e00ff */
[----:B------:R-:W-:Y:S01]  /*21500*/  LOP3.LUT R18, R41, R244, R16, 0x96, !PT ;  /* 0x000000f429127212 */ /* 0x000fe200078e9610 */
[----:B------:R-:W-:Y:S01]  /*21510*/  IMAD.WIDE.U32 R16, R21, -0x326172a9, RZ ;  /* 0xcd9e8d5715107825 */ /* 0x000fe200078e00ff */
[C---:B------:R-:W-:Y:S08]  /*21520*/  HMMA.16816.F32.BF16 R92, R8.reuse, R30, R68 ;  /* 0x0000001e085c723c */ /* 0x040ff00000041844 */
[C---:B------:R-:W-:Y:S08]  /*21530*/  HMMA.16816.F32.BF16 R76, R8.reuse, R28, R60 ;  /* 0x0000001c084c723c */ /* 0x040ff0000004183c */
[----:B------:R-:W-:Y:S01]  /*21540*/  HMMA.16816.F32.BF16 R68, R8, R32, R56 ;  /* 0x000000200844723c */ /* 0x000fe20000041838 */
[----:B------:R-:W-:-:S07]  /*21550*/  IMAD.WIDE.U32 R44, R45, -0x2daee0ad, RZ ;  /* 0xd2511f532d2c7825 */ /* 0x000fce00078e00ff */
[----:B------:R-:W-:Y:S01]  /*21560*/  HMMA.16816.F32.BF16 R56, R8, R34, R52 ;  /* 0x000000220838723c */ /* 0x000fe20000041834 */
[----:B------:R-:W-:Y:S01]  /*21570*/  LOP3.LUT R19, R45, R244, R42, 0x96, !PT ;  /* 0x000000f42d137212 */ /* 0x000fe200078e962a */
[----:B------:R-:W-:-:S06]  /*21580*/  IMAD.WIDE.U32 R66, R122, -0x326172a9, RZ ;  /* 0xcd9e8d577a427825 */ /* 0x000fcc00078e00ff */
[----:B--2---:R-:W-:Y:S07]  /*21590*/  HMMA.16816.F32.BF16 R72, R12, R24, R84 ;  /* 0x000000180c48723c */ /* 0x004fee0000041854 */
[----:B------:R-:W-:Y:S02]  /*215a0*/  IMAD.MOV.U32 R86, RZ, RZ, R233 ;  /* 0x000000ffff567224 */ /* 0x000fe400078e00e9 */
[----:B------:R-:W-:Y:S02]  /*215b0*/  IMAD.MOV.U32 R87, RZ, RZ, R232 ;  /* 0x000000ffff577224 */ /* 0x000fe400078e00e8 */
[----:B---3--:R-:W-:-:S02]  /*215c0*/  IMAD.MOV.U32 R145, RZ, RZ, R230 ;  /* 0x000000ffff917224 */ /* 0x008fc400078e00e6 */
[----:B----4-:R-:W-:Y:S02]  /*215d0*/  IMAD.MOV.U32 R144, RZ, RZ, R231 ;  /* 0x000000ffff907224 */ /* 0x010fe400078e00e7 */
[----:B------:R-:W-:Y:S02]  /*215e0*/  IMAD.MOV.U32 R129, RZ, RZ, R134 ;  /* 0x000000ffff817224 */ /* 0x000fe400078e0086 */
[----:B------:R1:W5:Y:S01]  /*215f0*/  LDL.LU R134, [R1+0x398] ;  /* 0x0003980001867983 */ /* 0x0003620000300800 */
[----:B------:R-:W-:Y:S02]  /*21600*/  IMAD.MOV.U32 R85, RZ, RZ, R234 ;  /* 0x000000ffff557224 */ /* 0x000fe400078e00ea */
[----:B------:R-:W-:Y:S01]  /*21610*/  IMAD.MOV.U32 R84, RZ, RZ, R235 ;  /* 0x000000ffff547224 */ /* 0x000fe200078e00eb */
[C---:B------:R-:W-:Y:S01]  /*21620*/  HMMA.16816.F32.BF16 R80, R12.reuse, R38, R144 ;  /* 0x000000260c50723c */ /* 0x040fe20000041890 */
[----:B------:R1:W5:Y:S04]  /*21630*/  LDL.LU R135, [R1+0x394] ;  /* 0x0003940001877983 */ /* 0x0003680000300800 */
[----:B------:R1:W5:Y:S03]  /*21640*/  LDL.LU R241, [R1+0x390] ;  /* 0x0003900001f17983 */ /* 0x0003660000300800 */
[C---:B------:R-:W-:Y:S01]  /*21650*/  HMMA.16816.F32.BF16 R48, R12.reuse, R26, R128 ;  /* 0x0000001a0c30723c */ /* 0x040fe20000041880 */
[----:B------:R-:W2:Y:S07]  /*21660*/  LDSM.16.MT88.4 R24, [R205+0x4800] ;  /* 0x00480000cd18783b */ /* 0x000eae0000004200 */
[----:B------:R-:W-:Y:S01]  /*21670*/  HMMA.16816.F32.BF16 R84, R12, R36, R84 ;  /* 0x000000240c54723c */ /* 0x000fe20000041854 */
[----:B------:R-:W-:Y:S01]  /*21680*/  IMAD.WIDE.U32 R38, R137, -0x2daee0ad, RZ ;  /* 0xd2511f5389267825 */ /* 0x000fe200078e00ff */
[----:B------:R1:W5:Y:S04]  /*21690*/  LDL.LU R236, [R1+0x38c] ;  /* 0x00038c0001ec7983 */ /* 0x0003680000300800 */
[----:B------:R1:W5:Y:S01]  /*216a0*/  LDL.LU R235, [R1+0x388] ;  /* 0x0003880001eb7983 */ /* 0x0003620000300800 */
[----:B------:R-:W-:-:S02]  /*216b0*/  LOP3.LUT R13, R2, 0xff, RZ, 0xc0, !PT ;  /* 0x000000ff020d7812 */ /* 0x000fc400078ec0ff */
[--C-:B------:R-:W-:Y:S01]  /*216c0*/  SHF.R.U32.HI R14, RZ, 0x10, R2.reuse ;  /* 0x00000010ff0e7819 */ /* 0x100fe20000011602 */
[----:B------:R1:W5:Y:S01]  /*216d0*/  LDL.LU R234, [R1+0x384] ;  /* 0x0003840001ea7983 */ /* 0x0003620000300800 */
[----:B------:R-:W-:Y:S02]  /*216e0*/  SHF.R.U32.HI R15, RZ, 0x18, R2 ;  /* 0x00000018ff0f7819 */ /* 0x000fe40000011602 */
[----:B------:R-:W-:Y:S01]  /*216f0*/  LOP3.LUT R2, R0, 0xffff, RZ, 0xc0, !PT ;  /* 0x0000ffff00027812 */ /* 0x000fe200078ec0ff */
[----:B------:R1:W5:Y:S01]  /*21700*/  LDL.LU R233, [R1+0x380] ;  /* 0x0003800001e97983 */ /* 0x0003620000300800 */
[----:B------:R-:W-:Y:S02]  /*21710*/  SHF.R.U32.HI R12, RZ, 0x18, R0 ;  /* 0x00000018ff0c7819 */ /* 0x000fe40000011600 */
[----:B------:R-:W-:Y:S01]  /*21720*/  SHF.R.U32.HI R0, RZ, 0x8, R2 ;  /* 0x00000008ff007819 */ /* 0x000fe20000011602 */
[----:B------:R1:W5:Y:S01]  /*21730*/  LDL.LU R232, [R1+0x37c] ;  /* 0x00037c0001e87983 */ /* 0x0003620000300800 */
[----:B------:R-:W-:-:S02]  /*21740*/  LOP3.LUT R2, R3, 0xff, RZ, 0xc0, !PT ;  /* 0x000000ff03027812 */ /* 0x000fc400078ec0ff */
[----:B------:R-:W-:Y:S01]  /*21750*/  PRMT R0, R7, 0x5410, R0 ;  /* 0x0000541007007816 */ /* 0x000fe20000000000 */
[----:B------:R1:W5:Y:S01]  /*21760*/  LDL.LU R231, [R1+0x378] ;  /* 0x0003780001e77983 */ /* 0x0003620000300800 */
[----:B------:R-:W-:Y:S02]  /*21770*/  LOP3.LUT R3, R14, 0xff, RZ, 0xc0, !PT ;  /* 0x000000ff0e037812 */ /* 0x000fe400078ec0ff */
[----:B------:R-:W-:Y:S01]  /*21780*/  PRMT R13, R13, 0x5410, R6 ;  /* 0x000054100d0d7816 */ /* 0x000fe20000000006 */
[--C-:B------:R-:W-:Y:S01]  /*21790*/  HSET2.LE.AND R0, R0, R223.reuse, PT ;  /* 0x000000df00007233 */ /* 0x100fe20003803000 */
[----:B------:R-:W-:Y:S01]  /*217a0*/  PRMT R2, R2, 0x5410, R12 ;  /* 0x0000541002027816 */ /* 0x000fe2000000000c */
[----:B------:R1:W5:Y:S01]  /*217b0*/  LDL.LU R230, [R1+0x374] ;  /* 0x0003740001e67983 */ /* 0x0003620000300800 */
[----:B------:R-:W-:Y:S01]  /*217c0*/  PRMT R6, R3, 0x5410, R15 ;  /* 0x0000541003067816 */ /* 0x000fe2000000000f */
[--C-:B------:R-:W-:Y:S01]  /*217d0*/  HSET2.LE.AND R3, R13, R223.reuse, PT ;  /* 0x000000df0d037233 */ /* 0x100fe20003803000 */
[----:B------:R-:W-:Y:S01]  /*217e0*/  LOP3.LUT R12, R227, R0, RZ, 0xc0, !PT ;  /* 0x00000000e30c7212 */ /* 0x000fe200078ec0ff */
[--C-:B------:R-:W-:Y:S01]  /*217f0*/  HSET2.LE.AND R2, R2, R223.reuse, PT ;  /* 0x000000df02027233 */ /* 0x100fe20003803000 */
[----:B------:R-:W-:Y:S01]  /*21800*/  LOP3.LUT R36, R39, R245, R120, 0x96, !PT ;  /* 0x000000f527247212 */ /* 0x000fe200078e9678 */
[----:B------:R-:W-:Y:S01]  /*21810*/  HSET2.LE.AND R0, R6, R223, PT ;  /* 0x000000df06007233 */ /* 0x000fe20003803000 */
[----:B------:R-:W-:Y:S01]  /*21820*/  LOP3.LUT R14, R225, R3, RZ, 0xc0, !PT ;  /* 0x00000003e10e7212 */ /* 0x000fe200078ec0ff */
[----:B------:R-:W-:Y:S01]  /*21830*/  IMAD.WIDE.U32 R6, R20, -0x326172a9, RZ ;  /* 0xcd9e8d5714067825 */ /* 0x000fe200078e00ff */
[----:B------:R-:W-:Y:S01]  /*21840*/  LOP3.LUT R13, R226, R2, RZ, 0xc0, !PT ;  /* 0x00000002e20d7212 */ /* 0x000fe200078ec0ff */
[----:B------:R1:W5:Y:S01]  /*21850*/  LDL.LU R229, [R1+0x370] ;  /* 0x0003700001e57983 */ /* 0x0003620000300800 */
[----:B------:R-:W-:Y:S01]  /*21860*/  LOP3.LUT R15, R224, R0, RZ, 0xc0, !PT ;  /* 0x00000000e00f7212 */ /* 0x000fe200078ec0ff */
[----:B------:R-:W-:-:S02]  /*21870*/  IMAD.WIDE.U32 R2, R18, -0x326172a9, RZ ;  /* 0xcd9e8d5712027825 */ /* 0x000fc400078e00ff */
[----:B------:R1:W5:Y:S03]  /*21880*/  LDL.LU R228, [R1+0x36c] ;  /* 0x00036c0001e47983 */ /* 0x0003660000300800 */
[----:B------:R-:W-:Y:S01]  /*21890*/  LOP3.LUT R0, R3, R249, R6, 0x96, !PT ;  /* 0x000000f903007212 */ /* 0x000fe200078e9606 */
[C---:B------:R-:W-:Y:S01]  /*218a0*/  HMMA.16816.F32.BF16 R88, R12.reuse, R28, R72 ;  /* 0x0000001c0c58723c */ /* 0x040fe20000041848 */
[----:B------:R-:W-:Y:S01]  /*218b0*/  LOP3.LUT R3, R2, 0xffff, RZ, 0xc0, !PT ;  /* 0x0000ffff02037812 */ /* 0x000fe200078ec0ff */
[----:B------:R-:W-:Y:S01]  /*218c0*/  IMAD.WIDE.U32 R36, R36, -0x326172a9, RZ ;  /* 0xcd9e8d5724247825 */ /* 0x000fe200078e00ff */
[----:B------:R-:W-:Y:S01]  /*218d0*/  SHF.R.U32.HI R11, RZ, 0x18, R2 ;  /* 0x00000018ff0b7819 */ /* 0x000fe20000011602 */
[----:B------:R1:W5:Y:S01]  /*218e0*/  LDL.LU R227, [R1+0x368] ;  /* 0x0003680001e37983 */ /* 0x0003620000300800 */
[----:B------:R-:W-:Y:S02]  /*218f0*/  SHF.R.U32.HI R3, RZ, 0x8, R3 ;  /* 0x00000008ff037819 */ /* 0x000fe40000011603 */
[-C--:B------:R-:W-:Y:S01]  /*21900*/  LOP3.LUT R29, R17, R246.reuse, R46, 0x96, !PT ;  /* 0x000000f6111d7212 */ /* 0x080fe200078e962e */
[----:B------:R-:W-:Y:S01]  /*21910*/  HMMA.16816.F32.BF16 R52, R12, R32, R84 ;  /* 0x000000200c34723c */ /* 0x000fe20000041854 */
[----:B------:R-:W-:Y:S01]  /*21920*/  LOP3.LUT R28, R7, R246, R22, 0x96, !PT ;  /* 0x000000f6071c7212 */ /* 0x000fe200078e9616 */
[----:B------:R1:W5:Y:S01]  /*21930*/  LDL.LU R226, [R1+0x364] ;  /* 0x0003640001e27983 */ /* 0x0003620000300800 */
[----:B------:R-:W-:-:S02]  /*21940*/  LOP3.LUT R17, R2, 0xff, RZ, 0xc0, !PT ;  /* 0x000000ff02117812 */ /* 0x000fc400078ec0ff */
[----:B------:R-:W-:Y:S01]  /*21950*/  SHF.R.U32.HI R7, RZ, 0x10, R2 ;  /* 0x00000010ff077819 */ /* 0x000fe20000011602 */
[----:B------:R-:W3:Y:S01]  /*21960*/  LDSM.16.MT88.4 R20, [R206+0x4800] ;  /* 0x00480000ce14783b */ /* 0x000ee20000004200 */
[C---:B------:R-:W-:Y:S02]  /*21970*/  LOP3.LUT R2, R0.reuse, 0xffff, RZ, 0xc0, !PT ;  /* 0x0000ffff00027812 */ /* 0x040fe400078ec0ff */
[--C-:B------:R-:W-:Y:S02]  /*21980*/  SHF.R.U32.HI R6, RZ, 0x10, R0.reuse ;  /* 0x00000010ff067819 */ /* 0x100fe40000011600 */
[----:B------:R-:W-:Y:S02]  /*21990*/  LOP3.LUT R10, R0, 0xff, RZ, 0xc0, !PT ;  /* 0x000000ff000a7812 */ /* 0x000fe400078ec0ff */
[----:B------:R-:W-:Y:S01]  /*219a0*/  SHF.R.U32.HI R9, RZ, 0x18, R0 ;  /* 0x00000018ff097819 */ /* 0x000fe20000011600 */
[----:B------:R-:W-:Y:S01]  /*219b0*/  HMMA.16816.F32.BF16 R60, R12, R30, R48 ;  /* 0x0000001e0c3c723c */ /* 0x000fe20000041830 */
[----:B------:R-:W-:Y:S01]  /*219c0*/  PRMT R0, R17, 0x5410, R3 ;  /* 0x0000541011007816 */ /* 0x000fe20000000003 */
[----:B------:R1:W5:Y:S01]  /*219d0*/  LDL.LU R225, [R1+0x360] ;  /* 0x0003600001e17983 */ /* 0x0003620000300800 */
[----:B------:R-:W-:-:S02]  /*219e0*/  SHF.R.U32.HI R8, RZ, 0x8, R2 ;  /* 0x00000008ff087819 */ /* 0x000fc40000011602 */
[----:B------:R-:W-:Y:S02]  /*219f0*/  LOP3.LUT R7, R7, 0xff, RZ, 0xc0, !PT ;  /* 0x000000ff07077812 */ /* 0x000fe400078ec0ff */
[----:B------:R-:W-:Y:S01]  /*21a00*/  LOP3.LUT R6, R6, 0xff, RZ, 0xc0, !PT ;  /* 0x000000ff06067812 */ /* 0x000fe200078ec0ff */
[--C-:B------:R-:W-:Y:S01]  /*21a10*/  HSET2.LE.AND R0, R0, R223.reuse, PT ;  /* 0x000000df00007233 */ /* 0x100fe20003803000 */
[----:B------:R-:W-:Y:S01]  /*21a20*/  PRMT R3, R10, 0x5410, R8 ;  /* 0x000054100a037816 */ /* 0x000fe20000000008 */
[----:B------:R-:W-:Y:S01]  /*21a30*/  HMMA.16816.F32.BF16 R32, R12, R34, R80 ;  /* 0x000000220c20723c */ /* 0x000fe20000041850 */
[----:B------:R-:W-:Y:S01]  /*21a40*/  PRMT R2, R7, 0x5410, R11 ;  /* 0x0000541007027816 */ /* 0x000fe2000000000b */
[----:B------:R1:W5:Y:S01]  /*21a50*/  LDL.LU R224, [R1+0x35c] ;  /* 0x00035c0001e07983 */ /* 0x0003620000300800 */
[----:B------:R-:W-:Y:S01]  /*21a60*/  PRMT R8, R6, 0x5410, R9 ;  /* 0x0000541006087816 */ /* 0x000fe20000000009 */
[--C-:B------:R-:W-:Y:S01]  /*21a70*/  HSET2.LE.AND R7, R3, R223.reuse, PT ;  /* 0x000000df03077233 */ /* 0x100fe20003803000 */
[----:B------:R-:W-:Y:S01]  /*21a80*/  LOP3.LUT R10, R179, R0, RZ, 0xc0, !PT ;  /* 0x00000000b30a7212 */ /* 0x000fe200078ec0ff */
[--C-:B------:R-:W-:Y:S01]  /*21a90*/  HSET2.LE.AND R6, R2, R223.reuse, PT ;  /* 0x000000df02067233 */ /* 0x100fe20003803000 */
[----:B------:R-:W-:Y:S01]  /*21aa0*/  IMAD.WIDE.U32 R2, R19, -0x326172a9, RZ ;  /* 0xcd9e8d5713027825 */ /* 0x000fe200078e00ff */
[----:B------:R-:W-:-:S05]  /*21ab0*/  HSET2.LE.AND R0, R8, R223, PT ;  /* 0x000000df08007233 */ /* 0x000fca0003803000 */
[----:B------:R-:W-:Y:S02]  /*21ac0*/  LOP3.LUT R9, R182, R0, RZ, 0xc0, !PT ;  /* 0x00000000b6097212 */ /* 0x000fe400078ec0ff */
[----:B------:R-:W-:Y:S02]  /*21ad0*/  LOP3.LUT R0, R3, R249, R16, 0x96, !PT ;  /* 0x000000f903007212 */ /* 0x000fe400078e9610 */
[----:B------:R-:W-:Y:S02]  /*21ae0*/  LOP3.LUT R3, R2, 0xffff, RZ, 0xc0, !PT ;  /* 0x0000ffff02037812 */ /* 0x000fe400078ec0ff */
[----:B------:R-:W-:Y:S02]  /*21af0*/  LOP3.LUT R11, R178, R6, RZ, 0xc0, !PT ;  /* 0x00000006b20b7212 */ /* 0x000fe400078ec0ff */
[----:B------:R-:W-:Y:S02]  /*21b00*/  LOP3.LUT R16, R2, 0xff, RZ, 0xc0, !PT ;  /* 0x000000ff02107812 */ /* 0x000fe400078ec0ff */
[----:B------:R-:W-:-:S02]  /*21b10*/  SHF.R.U32.HI R13, RZ, 0x8, R3 ;  /* 0x00000008ff0d7819 */ /* 0x000fc40000011603 */
[--C-:B------:R-:W-:Y:S02]  /*21b20*/  SHF.R.U32.HI R6, RZ, 0x10, R2.reuse ;  /* 0x00000010ff067819 */ /* 0x100fe40000011602 */
[----:B------:R-:W-:Y:S02]  /*21b30*/  SHF.R.U32.HI R15, RZ, 0x18, R2 ;  /* 0x00000018ff0f7819 */ /* 0x000fe40000011602 */
[----:B------:R-:W-:Y:S02]  /*21b40*/  LOP3.LUT R8, R181, R7, RZ, 0xc0, !PT ;  /* 0x00000007b5087212 */ /* 0x000fe400078ec0ff */
[C---:B------:R-:W-:Y:S02]  /*21b50*/  LOP3.LUT R2, R0.reuse, 0xffff, RZ, 0xc0, !PT ;  /* 0x0000ffff00027812 */ /* 0x040fe400078ec0ff */
[----:B------:R-:W-:Y:S02]  /*21b60*/  SHF.R.U32.HI R3, RZ, 0x10, R0 ;  /* 0x00000010ff037819 */ /* 0x000fe40000011600 */
[----:B------:R-:W-:-:S02]  /*21b70*/  LOP3.LUT R12, R0, 0xff, RZ, 0xc0, !PT ;  /* 0x000000ff000c7812 */ /* 0x000fc400078ec0ff */
[----:B------:R-:W-:Y:S02]  /*21b80*/  SHF.R.U32.HI R7, RZ, 0x18, R0 ;  /* 0x00000018ff077819 */ /* 0x000fe40000011600 */
[----:B------:R-:W-:Y:S02]  /*21b90*/  PRMT R0, R16, 0x5410, R13 ;  /* 0x0000541010007816 */ /* 0x000fe4000000000d */
[----:B------:R-:W-:Y:S02]  /*21ba0*/  LOP3.LUT R14, R6, 0xff, RZ, 0xc0, !PT ;  /* 0x000000ff060e7812 */ /* 0x000fe400078ec0ff */
[----:B------:R-:W-:Y:S02]  /*21bb0*/  SHF.R.U32.HI R6, RZ, 0x8, R2 ;  /* 0x00000008ff067819 */ /* 0x000fe40000011602 */
[----:B------:R-:W-:Y:S01]  /*21bc0*/  LOP3.LUT R3, R3, 0xff, RZ, 0xc0, !PT ;  /* 0x000000ff03037812 */ /* 0x000fe200078ec0ff */
[----:B------:R-:W-:Y:S01]  /*21bd0*/  HSET2.LE.AND R0, R0, R223, PT ;  /* 0x000000df00007233 */ /* 0x000fe20003803000 */
[----:B------:R-:W-:-:S02]  /*21be0*/  PRMT R2, R14, 0x5410, R15 ;  /* 0x000054100e027816 */ /* 0x000fc4000000000f */
[----:B------:R-:W-:Y:S02]  /*21bf0*/  PRMT R6, R12, 0x5410, R6 ;  /* 0x000054100c067816 */ /* 0x000fe40000000006 */
[----:B------:R-:W-:Y:S01]  /*21c00*/  PRMT R3, R3, 0x5410, R7 ;  /* 0x0000541003037816 */ /* 0x000fe20000000007 */
[--C-:B------:R-:W-:Y:S01]  /*21c10*/  HSET2.LE.AND R2, R2, R223.reuse, PT ;  /* 0x000000df02027233 */ /* 0x100fe20003803000 */
[----:B------:R-:W-:Y:S01]  /*21c20*/  LOP3.LUT R18, R222, R0, RZ, 0xc0, !PT ;  /* 0x00000000de127212 */ /* 0x000fe200078ec0ff */
[--C-:B------:R-:W-:Y:S02]  /*21c30*/  HSET2.LE.AND R0, R6, R223.reuse, PT ;  /* 0x000000df06007233 */ /* 0x100fe40003803000 */
[----:B------:R-:W-:Y:S01]  /*21c40*/  HSET2.LE.AND R3, R3, R223, PT ;  /* 0x000000df03037233 */ /* 0x000fe20003803000 */
[----:B------:R-:W-:Y:S01]  /*21c50*/  LOP3.LUT R19, R216, R2, RZ, 0xc0, !PT ;  /* 0x00000002d8137212 */ /* 0x000fe200078ec0ff */
[----:B--2---:R-:W-:Y:S01]  /*21c60*/  HMMA.16816.F32.BF16 R48, R8, R24, R76 ;  /* 0x000000180830723c */ /* 0x004fe2000004184c */
[----:B------:R-:W-:Y:S01]  /*21c70*/  LOP3.LUT R16, R215, R0, RZ, 0xc0, !PT ;  /* 0x00000000d7107212 */ /* 0x000fe200078ec0ff */
[----:B------:R1:W5:Y:S01]  /*21c80*/  LDL.LU R222, [R1+0x358] ;  /* 0x0003580001de7983 */ /* 0x0003620000300800 */
[----:B------:R-:W-:Y:S01]  /*21c90*/  LOP3.LUT R17, R214, R3, RZ, 0xc0, !PT ;  /* 0x00000003d6117212 */ /* 0x000fe200078ec0ff */
[----:B------:R-:W-:-:S02]  /*21ca0*/  IMAD.WIDE.U32 R2, R28, -0x2daee0ad, RZ ;  /* 0xd2511f531c027825 */ /* 0x000fc400078e00ff */
[----:B------:R1:W5:Y:S02]  /*21cb0*/  LDL.LU R216, [R1+0x354] ;  /* 0x0003540001d87983 */ /* 0x0003640000300800 */
[C---:B---3--:R-:W-:Y:S01]  /*21cc0*/  HMMA.16816.F32.BF16 R72, R8.reuse, R20, R68 ;  /* 0x000000140848723c */ /* 0x048fe20000041844 */
[----:B------:R-:W-:Y:S01]  /*21cd0*/  IMAD.WIDE.U32 R6, R124, -0x326172a9, RZ ;  /* 0xcd9e8d577c067825 */ /* 0x000fe200078e00ff */
[----:B------:R-:W-:Y:S01]  /*21ce0*/  LOP3.LUT R0, R3, R243, R40, 0x96, !PT ;  /* 0x000000f303007212 */ /* 0x000fe200078e9628 */
[----:B------:R1:W5:Y:S05]  /*21cf0*/  LDL.LU R215, [R1+0x350] ;  /* 0x0003500001d77983 */ /* 0x00036a0000300800 */
[C---:B------:R-:W-:Y:S01]  /*21d00*/  HMMA.16816.F32.BF16 R76, R8.reuse, R26, R92 ;  /* 0x0000001a084c723c */ /* 0x040fe2000004185c */
[----:B------:R-:W-:Y:S01]  /*21d10*/  LOP3.LUT R39, R7, R238, R152, 0x96, !PT ;  /* 0x000000ee07277212 */ /* 0x000fe200078e9698 */
[----:B------:R-:W-:Y:S06]  /*21d20*/  LDSM.16.MT88.4 R40, [R206+0x4c00] ;  /* 0x004c0000ce28783b */ /* 0x000fec0000004200 */
[----:B------:R-:W-:Y:S01]  /*21d30*/  HMMA.16816.F32.BF16 R68, R8, R22, R56 ;  /* 0x000000160844723c */ /* 0x000fe20000041838 */
[----:B------:R-:W-:Y:S01]  /*21d40*/  LOP3.LUT R65, R67, R248, R6, 0x96, !PT ;  /* 0x000000f843417212 */ /* 0x000fe200078e9606 */
[----:B------:R1:W5:Y:S05]  /*21d50*/  LDL.LU R214, [R1+0x34c] ;  /* 0x00034c0001d67983 */ /* 0x00036a0000300800 */
[----:B------:R-:W-:Y:S01]  /*21d60*/  IMAD.WIDE.U32 R8, R121, -0x326172a9, RZ ;  /* 0xcd9e8d5779087825 */ /* 0x000fe200078e00ff */
[----:B------:R-:W-:Y:S01]  /*21d70*/  HMMA.16816.F32.BF16 R88, R16, R24, R88 ;  /* 0x000000181058723c */ /* 0x000fe20000041858 */
[----:B------:R-:W-:-:S02]  /*21d80*/  LOP3.LUT R3, R2, 0xffff, RZ, 0xc0, !PT ;  /* 0x0000ffff02037812 */ /* 0x000fc400078ec0ff */
[----:B------:R-:W-:Y:S01]  /*21d90*/  IMAD.WIDE.U32 R6, R29, -0x2daee0ad, RZ ;  /* 0xd2511f531d067825 */ /* 0x000fe200078e00ff */
[----:B------:R-:W-:Y:S01]  /*21da0*/  LOP3.LUT R13, R2, 0xff, RZ, 0xc0, !PT ;  /* 0x000000ff020d7812 */ /* 0x000fe200078ec0ff */
[----:B------:R-:W2:Y:S02]  /*21db0*/  LDSM.16.MT88.4 R28, [R205+0x4c00] ;  /* 0x004c0000cd1c783b */ /* 0x000ea40000004200 */
[----:B------:R-:W-:Y:S02]  /*21dc0*/  LOP3.LUT R24, R9, R238, R64, 0x96, !PT ;  /* 0x000000ee09187212 */ /* 0x000fe400078e9640 */
[--C-:B------:R-:W-:Y:S02]  /*21dd0*/  SHF.R.U32.HI R9, RZ, 0x10, R2.reuse ;  /* 0x00000010ff097819 */ /* 0x100fe40000011602 */
[----:B------:R-:W-:Y:S02]  /*21de0*/  SHF.R.U32.HI R11, RZ, 0x18, R2 ;  /* 0x00000018ff0b7819 */ /* 0x000fe40000011602 */
[----:B------:R-:W-:-:S02]  /*21df0*/  LOP3.LUT R2, R0, 0xffff, RZ, 0xc0, !PT ;  /* 0x0000ffff00027812 */ /* 0x000fc400078ec0ff */
[----:B------:R-:W-:Y:S02]  /*21e00*/  LOP3.LUT R9, R9, 0xff, RZ, 0xc0, !PT ;  /* 0x000000ff09097812 */ /* 0x000fe400078ec0ff */
[----:B------:R-:W-:Y:S02]  /*21e10*/  SHF.R.U32.HI R3, RZ, 0x8, R3 ;  /* 0x00000008ff037819 */ /* 0x000fe40000011603 */
[----:B------:R-:W-:Y:S02]  /*21e20*/  LOP3.LUT R25, R37, R248, R8, 0x96, !PT ;  /* 0x000000f825197212 */ /* 0x000fe400078e9608 */
[----:B------:R-:W-:Y:S02]  /*21e30*/  SHF.R.U32.HI R8, RZ, 0x8, R2 ;  /* 0x00000008ff087819 */ /* 0x000fe40000011602 */
[----:B------:R-:W-:Y:S02]  /*21e40*/  LOP3.LUT R10, R0, 0xff, RZ, 0xc0, !PT ;  /* 0x000000ff000a7812 */ /* 0x000fe400078ec0ff */
[----:B------:R-:W-:-:S02]  /*21e50*/  SHF.R.U32.HI R2, RZ, 0x10, R0 ;  /* 0x00000010ff027819 */ /* 0x000fc40000011600 */
[----:B------:R-:W-:Y:S02]  /*21e60*/  PRMT R11, R9, 0x5410, R11 ;  /* 0x00005410090b7816 */ /* 0x000fe4000000000b */
[----:B------:R-:W-:Y:S02]  /*21e70*/  PRMT R13, R13, 0x5410, R3 ;  /* 0x000054100d0d7816 */ /* 0x000fe40000000003 */
[----:B------:R-:W-:Y:S02]  /*21e80*/  PRMT R3, R10, 0x5410, R8 ;  /* 0x000054100a037816 */ /* 0x000fe40000000008 */
[----:B------:R-:W-:Y:S01]  /*21e90*/  LOP3.LUT R9, R2, 0xff, RZ, 0xc0, !PT ;  /* 0x000000ff02097812 */ /* 0x000fe200078ec0ff */
[--C-:B------:R-:W-:Y:S01]  /*21ea0*/  HSET2.LE.AND R2, R11, R223.reuse, PT ;  /* 0x000000df0b027233 */ /* 0x100fe20003803000 */
[----:B------:R-:W-:Y:S01]  /*21eb0*/  SHF.R.U32.HI R8, RZ, 0x18, R0 ;  /* 0x00000018ff087819 */ /* 0x000fe20000011600 */
[--C-:B------:R-:W-:Y:S02]  /*21ec0*/  HSET2.LE.AND R0, R13, R223.reuse, PT ;  /* 0x000000df0d007233 */ /* 0x100fe40003803000 */
[----:B------:R-:W-:Y:S01]  /*21ed0*/  HSET2.LE.AND R3, R3, R223, PT ;  /* 0x000000df03037233 */ /* 0x000fe20003803000 */
[----:B------:R-:W-:-:S02]  /*21ee0*/  LOP3.LUT R11, R183, R2, RZ, 0xc0, !PT ;  /* 0x00000002b70b7212 */ /* 0x000fc400078ec0ff */
[----:B------:R-:W-:Y:S02]  /*21ef0*/  LOP3.LUT R10, R184, R0, RZ, 0xc0, !PT ;  /* 0x00000000b80a7212 */ /* 0x000fe400078ec0ff */
[----:B------:R-:W-:Y:S02]  /*21f00*/  SHF.R.U32.HI R2, RZ, 0x10, R6 ;  /* 0x00000010ff027819 */ /* 0x000fe40000011606 */
[----:B------:R-:W-:Y:S02]  /*21f10*/  LOP3.LUT R12, R7, R243, R44, 0x96, !PT ;  /* 0x000000f3070c7212 */ /* 0x000fe400078e962c */
[----:B------:R-:W-:Y:S02]  /*21f20*/  LOP3.LUT R0, R6, 0xffff, RZ, 0xc0, !PT ;  /* 0x0000ffff06007812 */ /* 0x000fe400078ec0ff */
[----:B------:R-:W-:Y:S02]  /*21f30*/  PRMT R9, R9, 0x5410, R8 ;  /* 0x0000541009097816 */ /* 0x000fe40000000008 */
[----:B------:R-:W-:-:S02]  /*21f40*/  LOP3.LUT R8, R186, R3, RZ, 0xc0, !PT ;  /* 0x00000003ba087212 */ /* 0x000fc400078ec0ff */
[----:B------:R-:W-:Y:S02]  /*21f50*/  LOP3.LUT R3, R2, 0xff, RZ, 0xc0, !PT ;  /* 0x000000ff02037812 */ /* 0x000fe400078ec0ff */
[----:B------:R-:W-:Y:S02]  /*21f60*/  SHF.R.U32.HI R15, RZ, 0x18, R6 ;  /* 0x00000018ff0f7819 */ /* 0x000fe40000011606 */
[----:B------:R-:W-:Y:S02]  /*21f70*/  SHF.R.U32.HI R14, RZ, 0x8, R0 ;  /* 0x00000008ff0e7819 */ /* 0x000fe40000011600 */
[--C-:B------:R-:W-:Y:S01]  /*21f80*/  SHF.R.U32.HI R2, RZ, 0x10, R12.reuse ;  /* 0x00000010ff027819 */ /* 0x100fe2000001160c */
[----:B------:R-:W-:Y:S01]  /*21f90*/  HMMA.16816.F32.BF16 R80, R16, R26, R60 ;  /* 0x0000001a1050723c */ /* 0x000fe2000004183c */
[----:B------:R-:W-:Y:S02]  /*21fa0*/  LOP3.LUT R0, R12, 0xffff, RZ, 0xc0, !PT ;  /* 0x0000ffff0c007812 */ /* 0x000fe400078ec0ff */
[----:B------:R-:W-:-:S02]  /*21fb0*/  SHF.R.U32.HI R7, RZ, 0x18, R12 ;  /* 0x00000018ff077819 */ /* 0x000fc4000001160c */
[----:B------:R-:W-:Y:S02]  /*21fc0*/  LOP3.LUT R2, R2, 0xff, RZ, 0xc0, !PT ;  /* 0x000000ff02027812 */ /* 0x000fe400078ec0ff */
[----:B------:R-:W-:Y:S01]  /*21fd0*/  PRMT R3, R3, 0x5410, R15 ;  /* 0x0000541003037816 */ /* 0x000fe2000000000f */
[----:B------:R-:W-:Y:S01]  /*21fe0*/  HMMA.16816.F32.BF16 R84, R16, R20, R52 ;  /* 0x000000141054723c */ /* 0x000fe20000041834 */
[----:B------:R-:W-:Y:S01]  /*21ff0*/  LOP3.LUT R13, R12, 0xff, RZ, 0xc0, !PT ;  /* 0x000000ff0c0d7812 */ /* 0x000fe200078ec0ff */
[----:B------:R-:W-:Y:S01]  /*22000*/  HSET2.LE.AND R9, R9, R223, PT ;  /* 0x000000df09097233 */ /* 0x000fe20003803000 */
[----:B------:R-:W-:-:S05]  /*22010*/  PRMT R7, R2, 0x5410, R7 ;  /* 0x0000541002077816 */ /* 0x000fca0000000007 */
[----:B------:R-:W-:Y:S01]  /*22020*/  HMMA.16816.F32.BF16 R60, R16, R22, R32 ;  /* 0x00000016103c723c */ /* 0x000fe20000041820 */
[----:B------:R-:W-:Y:S01]  /*22030*/  HSET2.LE.AND R2, R3, R223, PT ;  /* 0x000000df03027233 */ /* 0x000fe20003803000 */
[----:B------:R-:W-:Y:S01]  /*22040*/  LOP3.LUT R9, R187, R9, RZ, 0xc0, !PT ;  /* 0x00000009bb097212 */ /* 0x000fe200078ec0ff */
[----:B------:R-:W-:Y:S01]  /*22050*/  IMAD.WIDE.U32 R92, R65, -0x2daee0ad, RZ ;  /* 0xd2511f53415c7825 */ /* 0x000fe200078e00ff */
[----:B------:R-:W-:Y:S03]  /*22060*/  LDSM.16.MT88.4 R32, [R206+0x5000] ;  /* 0x00500000ce20783b */ /* 0x000fe60000004200 */
[----:B------:R-:W-:Y:S02]  /*22070*/  LOP3.LUT R16, R6, 0xff, RZ, 0xc0, !PT ;  /* 0x000000ff06107812 */ /* 0x000fe400078ec0ff */
[----:B------:R-:W-:Y:S02]  /*22080*/  SHF.R.U32.HI R6, RZ, 0x8, R0 ;  /* 0x00000008ff067819 */ /* 0x000fe40000011600 */
[----:B------:R-:W-:Y:S01]  /*22090*/  PRMT R0, R16, 0x5410, R14 ;  /* 0x0000541010007816 */ /* 0x000fe2000000000e */
[----:B------:R-:W-:Y:S01]  /*220a0*/  IMAD.WIDE.U32 R16, R24, -0x2daee0ad, RZ ;  /* 0xd2511f5318107825 */ /* 0x000fe200078e00ff */
[----:B------:R-:W-:-:S03]  /*220b0*/  PRMT R6, R13, 0x5410, R6 ;  /* 0x000054100d067816 */ /* 0x000fc60000000006 */
[----:B------:R-:W-:Y:S01]  /*220c0*/  IMAD.WIDE.U32 R22, R25, -0x2daee0ad, RZ ;  /* 0xd2511f5319167825 */ /* 0x000fe200078e00ff */
[--C-:B------:R-:W-:Y:S01]  /*220d0*/  HSET2.LE.AND R0, R0, R223.reuse, PT ;  /* 0x000000df00007233 */ /* 0x100fe20003803000 */
[----:B------:R-:W-:Y:S01]  /*220e0*/  LOP3.LUT R15, R212, R2, RZ, 0xc0, !PT ;  /* 0x00000002d40f7212 */ /* 0x000fe200078ec0ff */
[--C-:B------:R-:W-:Y:S01]  /*220f0*/  HSET2.LE.AND R3, R6, R223.reuse, PT ;  /* 0x000000df06037233 */ /* 0x100fe20003803000 */
[C---:B--2---:R-:W-:Y:S01]  /*22100*/  HMMA.16816.F32.BF16 R52, R8.reuse, R28, R48 ;  /* 0x0000001c0834723c */ /* 0x044fe20000041830 */
[----:B------:R-:W-:Y:S01]  /*22110*/  LOP3.LUT R2, R23, R244, R16, 0x96, !PT ;  /* 0x000000f417027212 */ /* 0x000fe200078e9610 */
[----:B------:R-:W2:Y:S01]  /*22120*/  LDSM.16.MT88.4 R24, [R205+0x5000] ;  /* 0x00500000cd18783b */ /* 0x000ea20000004200 */
[----:B------:R-:W-:Y:S01]  /*22130*/  LOP3.LUT R14, R213, R0, RZ, 0xc0, !PT ;  /* 0x00000000d50e7212 */ /* 0x000fe200078ec0ff */
[----:B------:R-:W-:Y:S01]  /*22140*/  HSET2.LE.AND R0, R7, R223, PT ;  /* 0x000000df07007233 */ /* 0x000fe20003803000 */
[----:B------:R-:W-:Y:S01]  /*22150*/  LOP3.LUT R12, R211, R3, RZ, 0xc0, !PT ;  /* 0x00000003d30c7212 */ /* 0x000fe200078ec0ff */
[----:B------:R-:W-:Y:S01]  /*22160*/  IMAD.WIDE.U32 R2, R2, -0x326172a9, RZ ;  /* 0xcd9e8d5702027825 */ /* 0x000fe200078e00ff */
[----:B------:R1:W5:Y:S01]  /*22170*/  LDL.LU R213, [R1+0x348] ;  /* 0x0003480001d57983 */ /* 0x0003620000300800 */
[----:B------:R-:W-:Y:S01]  /*22180*/  HMMA.16816.F32.BF16 R56, R8, R30, R76 ;  /* 0x0000001e0838723c */ /* 0x000fe2000004184c */
[----:B------:R-:W-:Y:S01]  /*22190*/  LOP3.LUT R13, R210, R0, RZ, 0xc0, !PT ;  /* 0x00000000d20d7212 */ /* 0x000fe200078ec0ff */
[----:B------:R-:W-:-:S06]  /*221a0*/  IMAD.WIDE.U32 R6, R39, -0x2daee0ad, RZ ;  /* 0xd2511f5327067825 */ /* 0x000fcc00078e00ff */
[C---:B------:R-:W-:Y:S01]  /*221b0*/  HMMA.16816.F32.BF16 R48, R8.reuse, R40, R72 ;  /* 0x000000280830723c */ /* 0x040fe20000041848 */
[----:B------:R-:W-:Y:S01]  /*221c0*/  LOP3.LUT R0, R2, 0xffff, RZ, 0xc0, !PT ;  /* 0x0000ffff02007812 */ /* 0x000fe200078ec0ff */
[----:B------:R1:W5:Y:S06]  /*221d0*/  LDL.LU R212, [R1+0x344] ;  /* 0x0003440001d47983 */ /* 0x00036c0000300800 */
[----:B------:R-:W-:Y:S01]  /*221e0*/  HMMA.16816.F32.BF16 R44, R8, R42, R68 ;  /* 0x0000002a082c723c */ /* 0x000fe20000041844 */
[-C--:B------:R-:W-:Y:S01]  /*221f0*/  LOP3.LUT R18, R7, R247.reuse, R140, 0x96, !PT ;  /* 0x000000f707127212 */ /* 0x080fe200078e968c */
[----:B------:R1:W5:Y:S05]  /*22200*/  LDL.LU R211, [R1+0x340] ;  /* 0x0003400001d37983 */ /* 0x00036a0000300800 */
[----:B------:R-:W-:-:S02]  /*22210*/  LOP3.LUT R8, R17, R247, R38, 0x96, !PT ;  /* 0x000000f711087212 */ /* 0x000fc400078e9626 */
[----:B------:R-:W-:Y:S02]  /*22220*/  SHF.R.U32.HI R7, RZ, 0x8, R0 ;  /* 0x00000008ff077819 */ /* 0x000fe40000011600 */
[----:B------:R-:W-:Y:S01]  /*22230*/  SHF.R.U32.HI R11, RZ, 0x18, R2 ;  /* 0x00000018ff0b7819 */ /* 0x000fe20000011602 */
[----:B------:R-:W-:Y:S01]  /*22240*/  IMAD.WIDE.U32 R16, R8, -0x326172a9, RZ ;  /* 0xcd9e8d5708107825 */ /* 0x000fe200078e00ff */
[----:B------:R-:W-:Y:S02]  /*22250*/  LOP3.LUT R8, R2, 0xff, RZ, 0xc0, !PT ;  /* 0x000000ff02087812 */ /* 0x000fe400078ec0ff */
[----:B------:R-:W-:Y:S01]  /*22260*/  LOP3.LUT R20, R93, R244, R6, 0x96, !PT ;  /* 0x000000f45d147212 */ /* 0x000fe200078e9606 */
[----:B------:R-:W-:Y:S01]  /*22270*/  IMAD.WIDE.U32 R18, R18, -0x326172a9, RZ ;  /* 0xcd9e8d5712127825 */ /* 0x000fe200078e00ff */
[----:B------:R-:W-:Y:S01]  /*22280*/  LOP3.LUT R0, R3, R249, R16, 0x96, !PT ;  /* 0x000000f903007212 */ /* 0x000fe200078e9610 */
[----:B------:R-:W-:Y:S01]  /*22290*/  HMMA.16816.F32.BF16 R68, R12, R28, R88 ;  /* 0x0000001c0c44723c */ /* 0x000fe20000041858 */
[----:B------:R-:W-:Y:S01]  /*222a0*/  SHF.R.U32.HI R3, RZ, 0x10, R2 ;  /* 0x00000010ff037819 */ /* 0x000fe20000011602 */
[----:B------:R1:W5:Y:S01]  /*222b0*/  LDL.LU R210, [R1+0x33c] ;  /* 0x00033c0001d27983 */ /* 0x0003620000300800 */
[----:B------:R-:W-:-:S02]  /*222c0*/  LOP3.LUT R2, R0, 0xffff, RZ, 0xc0, !PT ;  /* 0x0000ffff00027812 */ /* 0x000fc400078ec0ff */
[----:B------:R-:W-:Y:S02]  /*222d0*/  LOP3.LUT R3, R3, 0xff, RZ, 0xc0, !PT ;  /* 0x000000ff03037812 */ /* 0x000fe400078ec0ff */
[----:B------:R-:W-:Y:S02]  /*222e0*/  SHF.R.U32.HI R6, RZ, 0x10, R0 ;  /* 0x00000010ff067819 */ /* 0x000fe40000011600 */
[----:B------:R-:W-:Y:S02]  /*222f0*/  PRMT R8, R8, 0x5410, R7 ;  /* 0x0000541008087816 */ /* 0x000fe40000000007 */
[----:B------:R-:W-:Y:S02]  /*22300*/  SHF.R.U32.HI R7, RZ, 0x8, R2 ;  /* 0x00000008ff077819 */ /* 0x000fe40000011602 */
[----:B------:R-:W-:Y:S02]  /*22310*/  PRMT R2, R3, 0x5410, R11 ;  /* 0x0000541003027816 */ /* 0x000fe4000000000b */
[----:B------:R-:W-:-:S02]  /*22320*/  SHF.R.U32.HI R9, RZ, 0x18, R0 ;  /* 0x00000018ff097819 */ /* 0x000fc40000011600 */
[----:B------:R-:W-:Y:S02]  /*22330*/  LOP3.LUT R6, R6, 0xff, RZ, 0xc0, !PT ;  /* 0x000000ff06067812 */ /* 0x000fe400078ec0ff */
        /* <DEDUP_REMOVED lines=12> */
[----:B------:R-:W-:Y:S01]  /*22400*/  HMMA.16816.F32.BF16 R72, R12, R30, R80 ;  /* 0x0000001e0c48723c */ /* 0x000fe20000041850 */
[----:B------:R-:W-:-:S07]  /*22410*/  LOP3.LUT R8, R168, R6, RZ, 0xc0, !PT ;  /* 0x00000006a8087212 */ /* 0x000fce00078ec0ff */
[----:B------:R-:W-:Y:S01]  /*22420*/  HMMA.16816.F32.BF16 R84, R12, R40, R84 ;  /* 0x000000280c54723c */ /* 0x000fe20000041854 */
[----:B------:R-:W-:-:S07]  /*22430*/  SHF.R.U32.HI R6, RZ, 0x10, R0 ;  /* 0x00000010ff067819 */ /* 0x000fce0000011600 */
[----:B------:R-:W-:Y:S01]  /*22440*/  HMMA.16816.F32.BF16 R60, R12, R42, R60 ;  /* 0x0000002a0c3c723c */ /* 0x000fe2000004183c */
[----:B------:R-:W-:Y:S01]  /*22450*/  SHF.R.U32.HI R7, RZ, 0x18, R0 ;  /* 0x00000018ff077819 */ /* 0x000fe20000011600 */
[----:B------:R-:W-:Y:S01]  /*22460*/  IMAD.WIDE.U32 R88, R136, -0x2daee0ad, RZ ;  /* 0xd2511f5388587825 */ /* 0x000fe200078e00ff */
[----:B------:R-:W-:Y:S01]  /*22470*/  SHF.R.U32.HI R16, RZ, 0x10, R2 ;  /* 0x00000010ff107819 */ /* 0x000fe20000011602 */
[----:B------:R-:W-:Y:S03]  /*22480*/  LDSM.16.MT88.4 R28, [R205+0x5400] ;  /* 0x00540000cd1c783b */ /* 0x000fe60000004200 */
[----:B------:R-:W-:Y:S02]  /*22490*/  LOP3.LUT R13, R2, 0xffff, RZ, 0xc0, !PT ;  /* 0x0000ffff020d7812 */ /* 0x000fe400078ec0ff */
[C---:B------:R-:W-:Y:S02]  /*224a0*/  LOP3.LUT R3, R0.reuse, 0xffff, RZ, 0xc0, !PT ;  /* 0x0000ffff00037812 */ /* 0x040fe400078ec0ff */
[----:B------:R-:W-:-:S02]  /*224b0*/  LOP3.LUT R12, R0, 0xff, RZ, 0xc0, !PT ;  /* 0x000000ff000c7812 */ /* 0x000fc400078ec0ff */
[----:B------:R-:W-:Y:S02]  /*224c0*/  SHF.R.U32.HI R0, RZ, 0x8, R3 ;  /* 0x00000008ff007819 */ /* 0x000fe40000011603 */
[----:B------:R-:W-:Y:S02]  /*224d0*/  LOP3.LUT R14, R2, 0xff, RZ, 0xc0, !PT ;  /* 0x000000ff020e7812 */ /* 0x000fe400078ec0ff */
[----:B------:R-:W-:Y:S02]  /*224e0*/  SHF.R.U32.HI R13, RZ, 0x8, R13 ;  /* 0x00000008ff0d7819 */ /* 0x000fe4000001160d */
[----:B------:R-:W-:Y:S02]  /*224f0*/  LOP3.LUT R3, R6, 0xff, RZ, 0xc0, !PT ;  /* 0x000000ff06037812 */ /* 0x000fe400078ec0ff */
[----:B------:R-:W-:Y:S02]  /*22500*/  SHF.R.U32.HI R15, RZ, 0x18, R2 ;  /* 0x00000018ff0f7819 */ /* 0x000fe40000011602 */
[----:B------:R-:W-:-:S02]  /*22510*/  PRMT R6, R14, 0x5410, R13 ;  /* 0x000054100e067816 */ /* 0x000fc4000000000d */
[----:B------:R-:W-:Y:S02]  /*22520*/  PRMT R2, R3, 0x5410, R7 ;  /* 0x0000541003027816 */ /* 0x000fe40000000007 */
[----:B------:R-:W-:Y:S01]  /*22530*/  PRMT R0, R12, 0x5410, R0 ;  /* 0x000054100c007816 */ /* 0x000fe20000000000 */
[--C-:B------:R-:W-:Y:S02]  /*22540*/  HSET2.LE.AND R3, R6, R223.reuse, PT ;  /* 0x000000df06037233 */ /* 0x100fe40003803000 */
[--C-:B------:R-:W-:Y:S01]  /*22550*/  HSET2.LE.AND R2, R2, R223.reuse, PT ;  /* 0x000000df02027233 */ /* 0x100fe20003803000 */
[----:B------:R-:W-:Y:S01]  /*22560*/  LOP3.LUT R7, R16, 0xff, RZ, 0xc0, !PT ;  /* 0x000000ff10077812 */ /* 0x000fe200078ec0ff */
[----:B------:R-:W-:Y:S01]  /*22570*/  HSET2.LE.AND R0, R0, R223, PT ;  /* 0x000000df00007233 */ /* 0x000fe20003803000 */
[----:B------:R-:W-:Y:S02]  /*22580*/  LOP3.LUT R14, R197, R3, RZ, 0xc0, !PT ;  /* 0x00000003c50e7212 */ /* 0x000fe400078ec0ff */
[----:B------:R-:W-:Y:S01]  /*22590*/  LOP3.LUT R13, R218, R2, RZ, 0xc0, !PT ;  /* 0x00000002da0d7212 */ /* 0x000fe200078ec0ff */
[----:B------:R-:W-:Y:S01]  /*225a0*/  IMAD.WIDE.U32 R2, R149, -0x2daee0ad, RZ ;  /* 0xd2511f5395027825 */ /* 0x000fe200078e00ff */
[----:B------:R-:W-:-:S02]  /*225b0*/  PRMT R6, R7, 0x5410, R15 ;  /* 0x0000541007067816 */ /* 0x000fc4000000000f */
[----:B------:R-:W-:Y:S02]  /*225c0*/  LOP3.LUT R17, R17, R246, R36, 0x96, !PT ;  /* 0x000000f611117212 */ /* 0x000fe400078e9624 */
[----:B------:R-:W-:Y:S01]  /*225d0*/  LOP3.LUT R12, R209, R0, RZ, 0xc0, !PT ;  /* 0x00000000d10c7212 */ /* 0x000fe200078ec0ff */
[----:B------:R-:W-:Y:S01]  /*225e0*/  HSET2.LE.AND R0, R6, R223, PT ;  /* 0x000000df06007233 */ /* 0x000fe20003803000 */
[----:B------:R-:W-:Y:S01]  /*225f0*/  LOP3.LUT R42, R3, R242, R174, 0x96, !PT ;  /* 0x000000f2032a7212 */ /* 0x000fe200078e96ae */
[C---:B--2---:R-:W-:Y:S01]  /*22600*/  HMMA.16816.F32.BF16 R80, R8.reuse, R24, R52 ;  /* 0x000000180850723c */ /* 0x044fe20000041834 */
[----:B------:R-:W-:Y:S01]  /*22610*/  LOP3.LUT R43, R89, R245, R2, 0x96, !PT ;  /* 0x000000f5592b7212 */ /* 0x000fe200078e9602 */
[----:B------:R-:W-:Y:S01]  /*22620*/  IMAD.WIDE.U32 R2, R17, -0x2daee0ad, RZ ;  /* 0xd2511f5311027825 */ /* 0x000fe200078e00ff */
[----:B------:R-:W-:Y:S01]  /*22630*/  LOP3.LUT R15, R198, R0, RZ, 0xc0, !PT ;  /* 0x00000000c60f7212 */ /* 0x000fe200078ec0ff */
[----:B------:R-:W2:Y:S03]  /*22640*/  LDSM.16.MT88.4 R36, [R206+0x5400] ;  /* 0x00540000ce24783b */ /* 0x000ea60000004200 */
[----:B------:R-:W-:Y:S01]  /*22650*/  LOP3.LUT R0, R3, R243, R22, 0x96, !PT ;  /* 0x000000f303007212 */ /* 0x000fe200078e9616 */
[----:B------:R-:W-:Y:S01]  /*22660*/  HMMA.16816.F32.BF16 R76, R8, R26, R56 ;  /* 0x0000001a084c723c */ /* 0x000fe20000041838 */
[----:B------:R-:W-:-:S07]  /*22670*/  LOP3.LUT R3, R2, 0xffff, RZ, 0xc0, !PT ;  /* 0x0000ffff02037812 */ /* 0x000fce00078ec0ff */
[C---:B------:R-:W-:Y:S01]  /*22680*/  HMMA.16816.F32.BF16 R44, R8.reuse, R34, R44 ;  /* 0x00000022082c723c */ /* 0x040fe2000004182c */
[----:B------:R-:W-:Y:S02]  /*22690*/  LOP3.LUT R16, R2, 0xff, RZ, 0xc0, !PT ;  /* 0x000000ff02107812 */ /* 0x000fe400078ec0ff */
[----:B------:R-:W-:Y:S01]  /*226a0*/  LOP3.LUT R18, R19, R246, R66, 0x96, !PT ;  /* 0x000000f613127212 */ /* 0x000fe200078e9642 */
[----:B------:R-:W-:Y:S01]  /*226b0*/  IMAD.WIDE.U32 R40, R126, -0x326172a9, RZ ;  /* 0xcd9e8d577e287825 */ /* 0x000fe200078e00ff */
[--C-:B------:R-:W-:Y:S01]  /*226c0*/  SHF.R.U32.HI R6, RZ, 0x10, R2.reuse ;  /* 0x00000010ff067819 */ /* 0x100fe20000011602 */
[----:B------:R1:W5:Y:S02]  /*226d0*/  LDL.LU R209, [R1+0x338] ;  /* 0x0003380001d17983 */ /* 0x0003640000300800 */
[----:B------:R-:W-:Y:S07]  /*226e0*/  HMMA.16816.F32.BF16 R52, R8, R32, R48 ;  /* 0x000000200834723c */ /* 0x000fee0000041830 */
[----:B------:R-:W-:-:S02]  /*226f0*/  SHF.R.U32.HI R11, RZ, 0x18, R2 ;  /* 0x00000018ff0b7819 */ /* 0x000fc40000011602 */
[----:B------:R-:W-:Y:S02]  /*22700*/  LOP3.LUT R2, R0, 0xffff, RZ, 0xc0, !PT ;  /* 0x0000ffff00027812 */ /* 0x000fe400078ec0ff */
[----:B------:R-:W-:Y:S02]  /*22710*/  LOP3.LUT R9, R6, 0xff, RZ, 0xc0, !PT ;  /* 0x000000ff06097812 */ /* 0x000fe400078ec0ff */
[----:B------:R-:W-:Y:S02]  /*22720*/  LOP3.LUT R8, R0, 0xff, RZ, 0xc0, !PT ;  /* 0x000000ff00087812 */ /* 0x000fe400078ec0ff */
[----:B------:R-:W-:Y:S02]  /*22730*/  SHF.R.U32.HI R6, RZ, 0x8, R2 ;  /* 0x00000008ff067819 */ /* 0x000fe40000011602 */
[----:B------:R-:W-:Y:S02]  /*22740*/  SHF.R.U32.HI R10, RZ, 0x8, R3 ;  /* 0x00000008ff0a7819 */ /* 0x000fe40000011603 */
[----:B------:R-:W-:-:S02]  /*22750*/  SHF.R.U32.HI R3, RZ, 0x10, R0 ;  /* 0x00000010ff037819 */ /* 0x000fc40000011600 */
[----:B------:R-:W-:Y:S02]  /*22760*/  SHF.R.U32.HI R7, RZ, 0x18, R0 ;  /* 0x00000018ff077819 */ /* 0x000fe40000011600 */
[----:B------:R-:W-:Y:S02]  /*22770*/  PRMT R0, R8, 0x5410, R6 ;  /* 0x0000541008007816 */ /* 0x000fe40000000006 */
[----:B------:R-:W-:Y:S02]  /*22780*/  LOP3.LUT R2, R3, 0xff, RZ, 0xc0, !PT ;  /* 0x000000ff03027812 */ /* 0x000fe400078ec0ff */
[----:B------:R-:W-:Y:S01]  /*22790*/  PRMT R3, R16, 0x5410, R10 ;  /* 0x0000541010037816 */ /* 0x000fe2000000000a */
[--C-:B------:R-:W-:Y:S01]  /*227a0*/  HSET2.LE.AND R0, R0, R223.reuse, PT ;  /* 0x000000df00007233 */ /* 0x100fe20003803000 */
[----:B------:R-:W-:Y:S02]  /*227b0*/  PRMT R9, R9, 0x5410, R11 ;  /* 0x0000541009097816 */ /* 0x000fe4000000000b */
[----:B------:R-:W-:Y:S01]  /*227c0*/  PRMT R2, R2, 0x5410, R7 ;  /* 0x0000541002027816 */ /* 0x000fe20000000007 */
[--C-:B------:R-:W-:Y:S01]  /*227d0*/  HSET2.LE.AND R7, R3, R223.reuse, PT ;  /* 0x000000df03077233 */ /* 0x100fe20003803000 */
[----:B------:R-:W-:Y:S01]  /*227e0*/  LOP3.LUT R8, R180, R0, RZ, 0xc0, !PT ;  /* 0x00000000b4087212 */ /* 0x000fe200078ec0ff */
[----:B------:R-:W-:-:S02]  /*227f0*/  HSET2.LE.AND R0, R9, R223, PT ;  /* 0x000000df09007233 */ /* 0x000fc40003803000 */
[----:B------:R-:W-:Y:S01]  /*22800*/  HSET2.LE.AND R6, R2, R223, PT ;  /* 0x000000df02067233 */ /* 0x000fe20003803000 */
[----:B------:R-:W-:Y:S02]  /*22810*/  IMAD.WIDE.U32 R2, R18, -0x2daee0ad, RZ ;  /* 0xd2511f5312027825 */ /* 0x000fe400078e00ff */
[----:B------:R-:W-:Y:S01]  /*22820*/  LOP3.LUT R11, R158, R0, RZ, 0xc0, !PT ;  /* 0x000000009e0b7212 */ /* 0x000fe200078ec0ff */
[C---:B------:R-:W-:Y:S01]  /*22830*/  HMMA.16816.F32.BF16 R48, R12.reuse, R24, R68 ;  /* 0x000000180c30723c */ /* 0x040fe20000041844 */
[----:B------:R-:W-:Y:S02]  /*22840*/  LOP3.LUT R23, R41, R238, R64, 0x96, !PT ;  /* 0x000000ee29177212 */ /* 0x000fe400078e9640 */
[----:B------:R-:W-:Y:S02]  /*22850*/  LOP3.LUT R0, R3, R243, R92, 0x96, !PT ;  /* 0x000000f303007212 */ /* 0x000fe400078e965c */
[----:B------:R-:W-:Y:S02]  /*22860*/  LOP3.LUT R3, R2, 0xffff, RZ, 0xc0, !PT ;  /* 0x0000ffff02037812 */ /* 0x000fe400078ec0ff */
[----:B------:R-:W-:Y:S01]  /*22870*/  LOP3.LUT R9, R185, R6, RZ, 0xc0, !PT ;  /* 0x00000006b9097212 */ /* 0x000fe200078ec0ff */
[C---:B------:R-:W-:Y:S01]  /*22880*/  HMMA.16816.F32.BF16 R56, R12.reuse, R26, R72 ;  /* 0x0000001a0c38723c */ /* 0x040fe20000041848 */
[----:B------:R-:W-:Y:S01]  /*22890*/  SHF.R.U32.HI R6, RZ, 0x10, R2 ;  /* 0x00000010ff067819 */ /* 0x000fe20000011602 */
[----:B------:R-:W-:Y:S01]  /*228a0*/  IMAD.WIDE.U32 R20, R148, -0x2daee0ad, RZ ;  /* 0xd2511f5394147825 */ /* 0x000fe200078e00ff */
[----:B------:R-:W-:Y:S01]  /*228b0*/  LOP3.LUT R10, R169, R7, RZ, 0xc0, !PT ;  /* 0x00000007a90a7212 */ /* 0x000fe200078ec0ff */
[----:B------:R-:W3:Y:S04]  /*228c0*/  LDSM.16.MT88.4 R24, [R205+0x5800] ;  /* 0x00580000cd18783b */ /* 0x000ee80000004200 */
[----:B------:R-:W-:Y:S01]  /*228d0*/  HMMA.16816.F32.BF16 R64, R12, R32, R84 ;  /* 0x000000200c40723c */ /* 0x000fe20000041854 */
[----:B------:R-:W-:-:S07]  /*228e0*/  LOP3.LUT R7, R0, 0xff, RZ, 0xc0, !PT ;  /* 0x000000ff00077812 */ /* 0x000fce00078ec0ff */
[----:B------:R-:W-:Y:S01]  /*228f0*/  HMMA.16816.F32.BF16 R60, R12, R34, R60 ;  /* 0x000000220c3c723c */ /* 0x000fe2000004183c */
[----:B------:R-:W-:Y:S01]  /*22900*/  LOP3.LUT R21, R21, R245, R142, 0x96, !PT ;  /* 0x000000f515157212 */ /* 0x000fe200078e968e */
[----:B------:R-:W-:Y:S01]  /*22910*/  IMAD.WIDE.U32 R70, R43, -0x326172a9, RZ ;  /* 0xcd9e8d572b467825 */ /* 0x000fe200078e00ff */
[----:B------:R-:W4:Y:S04]  /*22920*/  LDSM.16.MT88.4 R32, [R206+0x5800] ;  /* 0x00580000ce20783b */ /* 0x000f280000004200 */
[----:B------:R-:W-:Y:S02]  /*22930*/  LOP3.LUT R15, R2, 0xff, RZ, 0xc0, !PT ;  /* 0x000000ff020f7812 */ /* 0x000fe400078ec0ff */
[----:B------:R-:W-:Y:S02]  /*22940*/  SHF.R.U32.HI R14, RZ, 0x18, R2 ;  /* 0x00000018ff0e7819 */ /* 0x000fe40000011602 */
[----:B------:R-:W-:-:S02]  /*22950*/  LOP3.LUT R2, R0, 0xffff, RZ, 0xc0, !PT ;  /* 0x0000ffff00027812 */ /* 0x000fc400078ec0ff */
[----:B------:R-:W-:Y:S02]  /*22960*/  SHF.R.U32.HI R13, RZ, 0x8, R3 ;  /* 0x00000008ff0d7819 */ /* 0x000fe40000011603 */
[----:B------:R-:W-:Y:S02]  /*22970*/  SHF.R.U32.HI R3, RZ, 0x10, R0 ;  /* 0x00000010ff037819 */ /* 0x000fe40000011600 */
[----:B------:R-:W-:Y:S02]  /*22980*/  LOP3.LUT R12, R6, 0xff, RZ, 0xc0, !PT ;  /* 0x000000ff060c7812 */ /* 0x000fe400078ec0ff */
[----:B------:R-:W-:Y:S02]  /*22990*/  SHF.R.U32.HI R2, RZ, 0x8, R2 ;  /* 0x00000008ff027819 */ /* 0x000fe40000011602 */
[----:B------:R-:W-:Y:S02]  /*229a0*/  SHF.R.U32.HI R6, RZ, 0x18, R0 ;  /* 0x00000018ff067819 */ /* 0x000fe40000011600 */
[----:B------:R-:W-:-:S02]  /*229b0*/  LOP3.LUT R0, R3, 0xff, RZ, 0xc0, !PT ;  /* 0x000000ff03007812 */ /* 0x000fc400078ec0ff */
[----:B------:R-:W-:Y:S02]  /*229c0*/  PRMT R3, R15, 0x5410, R13 ;  /* 0x000054100f037816 */ /* 0x000fe4000000000d */
[----:B------:R-:W-:Y:S02]  /*229d0*/  PRMT R12, R12, 0x5410, R14 ;  /* 0x000054100c0c7816 */ /* 0x000fe4000000000e */
[----:B------:R-:W-:Y:S01]  /*229e0*/  PRMT R7, R7, 0x5410, R2 ;  /* 0x0000541007077816 */ /* 0x000fe20000000002 */
[----:B------:R-:W-:Y:S01]  /*229f0*/  IMAD.WIDE.U32 R16, R21, -0x326172a9, RZ ;  /* 0xcd9e8d5715107825 */ /* 0x000fe200078e00ff */
[----:B------:R-:W-:Y:S01]  /*22a00*/  PRMT R6, R0, 0x5410, R6 ;  /* 0x0000541000067816 */ /* 0x000fe20000000006 */
[--C-:B------:R-:W-:Y:S02]  /*22a10*/  HSET2.LE.AND R0, R3, R223.reuse, PT ;  /* 0x000000df03007233 */ /* 0x100fe40003803000 */
[--C-:B------:R-:W-:Y:S02]  /*22a20*/  HSET2.LE.AND R2, R12, R223.reuse, PT ;  /* 0x000000df0c027233 */ /* 0x100fe40003803000 */
[--C-:B------:R-:W-:Y:S01]  /*22a30*/  HSET2.LE.AND R3, R7, R223.reuse, PT ;  /* 0x000000df07037233 */ /* 0x100fe20003803000 */
[----:B------:R-:W-:Y:S01]  /*22a40*/  LOP3.LUT R17, R17, R248, R40, 0x96, !PT ;  /* 0x000000f811117212 */ /* 0x000fe200078e9628 */
[----:B------:R-:W-:Y:S01]  /*22a50*/  HSET2.LE.AND R6, R6, R223, PT ;  /* 0x000000df06067233 */ /* 0x000fe20003803000 */
[----:B------:R-:W-:-:S02]  /*22a60*/  LOP3.LUT R15, R195, R2, RZ, 0xc0, !PT ;  /* 0x00000002c30f7212 */ /* 0x000fc400078ec0ff */
[----:B------:R-:W-:Y:S01]  /*22a70*/  LOP3.LUT R12, R207, R3, RZ, 0xc0, !PT ;  /* 0x00000003cf0c7212 */ /* 0x000fe200078ec0ff */
[----:B------:R-:W-:Y:S01]  /*22a80*/  IMAD.WIDE.U32 R2, R23, -0x2daee0ad, RZ ;  /* 0xd2511f5317027825 */ /* 0x000fe200078e00ff */
[----:B------:R-:W-:-:S03]  /*22a90*/  LOP3.LUT R13, R204, R6, RZ, 0xc0, !PT ;  /* 0x00000006cc0d7212 */ /* 0x000fc600078ec0ff */
[----:B------:R-:W-:Y:S01]  /*22aa0*/  IMAD.WIDE.U32 R22, R17, -0x2daee0ad, RZ ;  /* 0xd2511f5311167825 */ /* 0x000fe200078e00ff */
[----:B------:R-:W-:-:S03]  /*22ab0*/  LOP3.LUT R3, R3, R247, R20, 0x96, !PT ;  /* 0x000000f703037212 */ /* 0x000fc600078e9614 */
[----:B------:R-:W-:Y:S01]  /*22ac0*/  IMAD.WIDE.U32 R6, R42, -0x326172a9, RZ ;  /* 0xcd9e8d572a067825 */ /* 0x000fe200078e00ff */
[----:B------:R-:W-:Y:S02]  /*22ad0*/  LOP3.LUT R2, R23, R244, R2, 0x96, !PT ;  /* 0x000000f417027212 */ /* 0x000fe400078e9602 */
[----:B------:R-:W-:Y:S01]  /*22ae0*/  LOP3.LUT R14, R208, R0, RZ, 0xc0, !PT ;  /* 0x00000000d00e7212 */ /* 0x000fe200078ec0ff */
[----:B------:R-:W-:Y:S01]  /*22af0*/  IMAD.WIDE.U32 R18, R3, -0x326172a9, RZ ;  /* 0xcd9e8d5703127825 */ /* 0x000fe200078e00ff */
[----:B------:R-:W-:Y:S01]  /*22b00*/  LOP3.LUT R7, R7, R238, R152, 0x96, !PT ;  /* 0x000000ee07077212 */ /* 0x000fe200078e9698 */
[----:B--2---:R-:W-:Y:S01]  /*22b10*/  HMMA.16816.F32.BF16 R140, R8, R36, R52 ;  /* 0x00000024088c723c */ /* 0x004fe20000041834 */
[----:B------:R-:W-:Y:S01]  /*22b20*/  LOP3.LUT R0, R71, R248, R6, 0x96, !PT ;  /* 0x000000f847007212 */ /* 0x000fe200078e9606 */
[----:B------:R-:W-:Y:S01]  /*22b30*/  IMAD.WIDE.U32 R2, R2, -0x326172a9, RZ ;  /* 0xcd9e8d5702027825 */ /* 0x000fe200078e00ff */
[----:B------:R1:W5:Y:S03]  /*22b40*/  LDL.LU R208, [R1+0x334] ;  /* 0x0003340001d07983 */ /* 0x0003660000300800 */
[----:B------:R-:W-:-:S04]  /*22b50*/  IMAD.WIDE.U32 R6, R7, -0x2daee0ad, RZ ;  /* 0xd2511f5307067825 */ /* 0x000fc800078e00ff */
[----:B------:R-:W-:Y:S01]  /*22b60*/  IMAD.WIDE.U32 R68, R0, -0x2daee0ad, RZ ;  /* 0xd2511f5300447825 */ /* 0x000fe200078e00ff */
[----:B------:R-:W-:Y:S01]  /*22b70*/  LOP3.LUT R0, R3, R249, R18, 0x96, !PT ;  /* 0x000000f903007212 */ /* 0x000fe200078e9612 */
[----:B------:R-:W-:Y:S01]  /*22b80*/  HMMA.16816.F32.BF16 R80, R8, R28, R80 ;  /* 0x0000001c0850723c */ /* 0x000fe20000041850 */
[----:B------:R-:W-:Y:S01]  /*22b90*/  LOP3.LUT R20, R7, R247, R88, 0x96, !PT ;  /* 0x000000f707147212 */ /* 0x000fe200078e9658 */
[----:B------:R1:W5:Y:S01]  /*22ba0*/  LDL.LU R207, [R1+0x330] ;  /* 0x0003300001cf7983 */ /* 0x0003620000300800 */
[----:B------:R-:W-:-:S05]  /*22bb0*/  SHF.R.U32.HI R7, RZ, 0x10, R0 ;  /* 0x00000010ff077819 */ /* 0x000fca0000011600 */
[C---:B------:R-:W-:Y:S01]  /*22bc0*/  HMMA.16816.F32.BF16 R76, R8.reuse, R30, R76 ;  /* 0x0000001e084c723c */ /* 0x040fe2000004184c */
[----:B------:R-:W-:Y:S01]  /*22bd0*/  LOP3.LUT R18, R69, R244, R6, 0x96, !PT ;  /* 0x000000f445127212 */ /* 0x000fe200078e9606 */
[----:B------:R1:W5:Y:S06]  /*22be0*/  LDL.LU R204, [R1+0x32c] ;  /* 0x00032c0001cc7983 */ /* 0x00036c0000300800 */
[----:B------:R-:W-:Y:S01]  /*22bf0*/  HMMA.16816.F32.BF16 R52, R8, R38, R44 ;  /* 0x000000260834723c */ /* 0x000fe2000004182c */
[----:B------:R-:W-:-:S06]  /*22c00*/  SHF.R.U32.HI R6, RZ, 0x18, R0 ;  /* 0x00000018ff067819 */ /* 0x000fcc0000011600 */
        /* <DEDUP_REMOVED lines=25> */
[C---:B------:R-:W-:Y:S03]  /*22da0*/  HMMA.16816.F32.BF16 R64, R12.reuse, R36, R64 ;  /* 0x000000240c40723c */ /* 0x040fe60000041840 */
[----:B------:R-:W-:Y:S02]  /*22db0*/  LOP3.LUT R0, R3, R249, R28, 0x96, !PT ;  /* 0x000000f903007212 */ /* 0x000fe400078e961c */
[----:B------:R-:W-:Y:S02]  /*22dc0*/  LOP3.LUT R3, R2, 0xffff, RZ, 0xc0, !PT ;  /* 0x0000ffff02037812 */ /* 0x000fe400078ec0ff */
[----:B------:R-:W-:Y:S01]  /*22dd0*/  SHF.R.U32.HI R6, RZ, 0x10, R2 ;  /* 0x00000010ff067819 */ /* 0x000fe20000011602 */
[----:B------:R-:W-:Y:S01]  /*22de0*/  HMMA.16816.F32.BF16 R44, R12, R30, R56 ;  /* 0x0000001e0c2c723c */ /* 0x000fe20000041838 */
[----:B------:R-:W-:-:S07]  /*22df0*/  SHF.R.U32.HI R3, RZ, 0x8, R3 ;  /* 0x00000008ff037819 */ /* 0x000fce0000011603 */
[----:B------:R-:W-:Y:S01]  /*22e00*/  HMMA.16816.F32.BF16 R36, R12, R38, R60 ;  /* 0x000000260c24723c */ /* 0x000fe2000004183c */
[----:B------:R-:W-:-:S06]  /*22e10*/  LOP3.LUT R7, R0, 0xff, RZ, 0xc0, !PT ;  /* 0x000000ff00077812 */ /* 0x000fcc00078ec0ff */
[----:B------:R-:W-:Y:S02]  /*22e20*/  LOP3.LUT R14, R2, 0xff, RZ, 0xc0, !PT ;  /* 0x000000ff020e7812 */ /* 0x000fe400078ec0ff */
[----:B------:R-:W-:Y:S02]  /*22e30*/  SHF.R.U32.HI R12, RZ, 0x18, R2 ;  /* 0x00000018ff0c7819 */ /* 0x000fe40000011602 */
[----:B------:R-:W-:Y:S02]  /*22e40*/  LOP3.LUT R2, R0, 0xffff, RZ, 0xc0, !PT ;  /* 0x0000ffff00027812 */ /* 0x000fe400078ec0ff */
[----:B------:R-:W-:Y:S02]  /*22e50*/  LOP3.LUT R13, R6, 0xff, RZ, 0xc0, !PT ;  /* 0x000000ff060d7812 */ /* 0x000fe400078ec0ff */
[----:B------:R-:W-:Y:S02]  /*22e60*/  SHF.R.U32.HI R6, RZ, 0x8, R2 ;  /* 0x00000008ff067819 */ /* 0x000fe40000011602 */
[----:B------:R-:W-:-:S02]  /*22e70*/  PRMT R2, R14, 0x5410, R3 ;  /* 0x000054100e027816 */ /* 0x000fc40000000003 */
[----:B------:R-:W-:Y:S02]  /*22e80*/  SHF.R.U32.HI R3, RZ, 0x10, R0 ;  /* 0x00000010ff037819 */ /* 0x000fe40000011600 */
[----:B------:R-:W-:Y:S02]  /*22e90*/  PRMT R13, R13, 0x5410, R12 ;  /* 0x000054100d0d7816 */ /* 0x000fe4000000000c */
[----:B------:R-:W-:Y:S02]  /*22ea0*/  PRMT R7, R7, 0x5410, R6 ;  /* 0x0000541007077816 */ /* 0x000fe40000000006 */
[----:B------:R-:W-:Y:S01]  /*22eb0*/  SHF.R.U32.HI R12, RZ, 0x18, R0 ;  /* 0x00000018ff0c7819 */ /* 0x000fe20000011600 */
[--C-:B------:R-:W-:Y:S01]  /*22ec0*/  HSET2.LE.AND R0, R2, R223.reuse, PT ;  /* 0x000000df02007233 */ /* 0x100fe20003803000 */
[----:B------:R-:W-:Y:S01]  /*22ed0*/  LOP3.LUT R6, R3, 0xff, RZ, 0xc0, !PT ;  /* 0x000000ff03067812 */ /* 0x000fe200078ec0ff */
[--C-:B------:R-:W-:Y:S01]  /*22ee0*/  HSET2.LE.AND R2, R13, R223.reuse, PT ;  /* 0x000000df0d027233 */ /* 0x100fe20003803000 */
[----:B------:R-:W-:Y:S01]  /*22ef0*/  LOP3.LUT R16, R19, R246, R16, 0x96, !PT ;  /* 0x000000f613107212 */ /* 0x000fe200078e9610 */
[----:B------:R-:W-:Y:S01]  /*22f00*/  HSET2.LE.AND R3, R7, R223, PT ;  /* 0x000000df07037233 */ /* 0x000fe20003803000 */
[----:B------:R-:W-:-:S02]  /*22f10*/  PRMT R6, R6, 0x5410, R12 ;  /* 0x0000541006067816 */ /* 0x000fc4000000000c */
[----:B------:R-:W-:Y:S02]  /*22f20*/  LOP3.LUT R15, R196, R2, RZ, 0xc0, !PT ;  /* 0x00000002c40f7212 */ /* 0x000fe400078ec0ff */
[----:B------:R-:W-:Y:S01]  /*22f30*/  LOP3.LUT R12, R156, R3, RZ, 0xc0, !PT ;  /* 0x000000039c0c7212 */ /* 0x000fe200078ec0ff */
[----:B------:R-:W-:Y:S01]  /*22f40*/  IMAD.WIDE.U32 R2, R16, -0x2daee0ad, RZ ;  /* 0xd2511f5310027825 */ /* 0x000fe200078e00ff */
[----:B------:R-:W-:Y:S01]  /*22f50*/  HSET2.LE.AND R6, R6, R223, PT ;  /* 0x000000df06067233 */ /* 0x000fe20003803000 */
[----:B------:R-:W-:Y:S01]  /*22f60*/  LOP3.LUT R14, R252, R0, RZ, 0xc0, !PT ;  /* 0x00000000fc0e7212 */ /* 0x000fe200078ec0ff */
[----:B---3--:R-:W-:Y:S02]  /*22f70*/  HMMA.16816.F32.BF16 R152, R8, R24, R80 ;  /* 0x000000180898723c */ /* 0x008fe40000041850 */
[----:B------:R-:W-:Y:S02]  /*22f80*/  LOP3.LUT R0, R3, R243, R22, 0x96, !PT ;  /* 0x000000f303007212 */ /* 0x000fe400078e9616 */
[----:B------:R-:W-:Y:S01]  /*22f90*/  LOP3.LUT R13, R251, R6, RZ, 0xc0, !PT ;  /* 0x00000006fb0d7212 */ /* 0x000fe200078ec0ff */
[----:B------:R-:W2:Y:S01]  /*22fa0*/  LDSM.16.MT88.4 R20, [R206+0x5c00] ;  /* 0x005c0000ce14783b */ /* 0x000ea20000004200 */
[----:B------:R-:W-:-:S02]  /*22fb0*/  LOP3.LUT R7, R2, 0xffff, RZ, 0xc0, !PT ;  /* 0x0000ffff02077812 */ /* 0x000fc400078ec0ff */
[----:B------:R-:W-:Y:S01]  /*22fc0*/  HMMA.16816.F32.BF16 R148, R8, R26, R76 ;  /* 0x0000001a0894723c */ /* 0x000fe2000004184c */
[----:B------:R-:W-:Y:S02]  /*22fd0*/  LOP3.LUT R16, R2, 0xff, RZ, 0xc0, !PT ;  /* 0x000000ff02107812 */ /* 0x000fe400078ec0ff */
[----:B------:R-:W-:-:S05]  /*22fe0*/  SHF.R.U32.HI R6, RZ, 0x10, R2 ;  /* 0x00000010ff067819 */ /* 0x000fca0000011602 */
[----:B----4-:R-:W-:Y:S01]  /*22ff0*/  HMMA.16816.F32.BF16 R140, R8, R32, R140 ;  /* 0x00000020088c723c */ /* 0x010fe2000004188c */
[----:B------:R-:W-:-:S07]  /*23000*/  SHF.R.U32.HI R3, RZ, 0x10, R0 ;  /* 0x00000010ff037819 */ /* 0x000fce0000011600 */
[----:B------:R-:W-:Y:S07]  /*23010*/  HMMA.16816.F32.BF16 R48, R8, R34, R52 ;  /* 0x000000220830723c */ /* 0x000fee0000041834 */
[----:B------:R-:W-:Y:S02]  /*23020*/  SHF.R.U32.HI R10, RZ, 0x18, R2 ;  /* 0x00000018ff0a7819 */ /* 0x000fe40000011602 */
[C---:B------:R-:W-:Y:S02]  /*23030*/  LOP3.LUT R2, R0.reuse, 0xffff, RZ, 0xc0, !PT ;  /* 0x0000ffff00027812 */ /* 0x040fe400078ec0ff */
        /* <DEDUP_REMOVED lines=8> */
[----:B------:R-:W-:Y:S01]  /*230c0*/  SHF.R.U32.HI R7, RZ, 0x8, R7 ;  /* 0x00000008ff077819 */ /* 0x000fe20000011607 */
[--C-:B------:R-:W-:Y:S01]  /*230d0*/  HSET2.LE.AND R2, R6, R223.reuse, PT ;  /* 0x000000df06027233 */ /* 0x100fe20003803000 */
[----:B------:R-:W-:Y:S01]  /*230e0*/  IMAD.MOV.U32 R6, RZ, RZ, R164 ;  /* 0x000000ffff067224 */ /* 0x000fe200078e00a4 */
[--C-:B------:R-:W-:Y:S01]  /*230f0*/  HSET2.LE.AND R0, R0, R223.reuse, PT ;  /* 0x000000df00007233 */ /* 0x100fe20003803000 */
[----:B------:R-:W-:Y:S01]  /*23100*/  PRMT R7, R16, 0x5410, R7 ;  /* 0x0000541010077816 */ /* 0x000fe20000000007 */
[--C-:B------:R-:W-:Y:S01]  /*23110*/  HSET2.LE.AND R3, R3, R223.reuse, PT ;  /* 0x000000df03037233 */ /* 0x100fe20003803000 */
[----:B------:R-:W-:Y:S02]  /*23120*/  LOP3.LUT R11, R29, R246, R70, 0x96, !PT ;  /* 0x000000f61d0b7212 */ /* 0x000fe400078e9646 */
[----:B------:R-:W-:Y:S01]  /*23130*/  LOP3.LUT R139, R6, R0, RZ, 0xc0, !PT ;  /* 0x00000000068b7212 */ /* 0x000fe200078ec0ff */
[----:B------:R-:W-:Y:S01]  /*23140*/  HSET2.LE.AND R0, R7, R223, PT ;  /* 0x000000df07007233 */ /* 0x000fe20003803000 */
[----:B------:R-:W-:-:S02]  /*23150*/  LOP3.LUT R136, R192, R2, RZ, 0xc0, !PT ;  /* 0x00000002c0887212 */ /* 0x000fc400078ec0ff */
[----:B------:R-:W-:Y:S01]  /*23160*/  LOP3.LUT R137, R191, R3, RZ, 0xc0, !PT ;  /* 0x00000003bf897212 */ /* 0x000fe200078ec0ff */
[----:B------:R-:W-:Y:S01]  /*23170*/  IMAD.WIDE.U32 R2, R11, -0x2daee0ad, RZ ;  /* 0xd2511f530b027825 */ /* 0x000fe200078e00ff */
[----:B------:R-:W-:-:S04]  /*23180*/  LOP3.LUT R138, R193, R0, RZ, 0xc0, !PT ;  /* 0x00000000c18a7212 */ /* 0x000fc800078ec0ff */
[----:B------:R-:W-:Y:S02]  /*23190*/  LOP3.LUT R0, R3, R243, R68, 0x96, !PT ;  /* 0x000000f303007212 */ /* 0x000fe400078e9644 */
[----:B------:R-:W-:Y:S02]  /*231a0*/  LOP3.LUT R7, R2, 0xffff, RZ, 0xc0, !PT ;  /* 0x0000ffff02077812 */ /* 0x000fe400078ec0ff */
[C---:B------:R-:W-:Y:S02]  /*231b0*/  LOP3.LUT R3, R0.reuse, 0xffff, RZ, 0xc0, !PT ;  /* 0x0000ffff00037812 */ /* 0x040fe400078ec0ff */
[--C-:B------:R-:W-:Y:S02]  /*231c0*/  SHF.R.U32.HI R6, RZ, 0x10, R0.reuse ;  /* 0x00000010ff067819 */ /* 0x100fe40000011600 */
[----:B------:R-:W-:Y:S02]  /*231d0*/  LOP3.LUT R9, R0, 0xff, RZ, 0xc0, !PT ;  /* 0x000000ff00097812 */ /* 0x000fe400078ec0ff */
[----:B------:R-:W-:-:S02]  /*231e0*/  SHF.R.U32.HI R8, RZ, 0x18, R0 ;  /* 0x00000018ff087819 */ /* 0x000fc40000011600 */
[----:B------:R-:W-:Y:S02]  /*231f0*/  SHF.R.U32.HI R0, RZ, 0x8, R3 ;  /* 0x00000008ff007819 */ /* 0x000fe40000011603 */
[----:B------:R-:W-:Y:S01]  /*23200*/  LOP3.LUT R3, R6, 0xff, RZ, 0xc0, !PT ;  /* 0x000000ff06037812 */ /* 0x000fe200078ec0ff */
[----:B------:R-:W-:Y:S01]  /*23210*/  HMMA.16816.F32.BF16 R40, R12, R24, R40 ;  /* 0x000000180c28723c */ /* 0x000fe20000041828 */
[----:B------:R-:W-:Y:S02]  /*23220*/  SHF.R.U32.HI R6, RZ, 0x10, R2 ;  /* 0x00000010ff067819 */ /* 0x000fe40000011602 */
[----:B------:R-:W-:Y:S02]  /*23230*/  LOP3.LUT R10, R2, 0xff, RZ, 0xc0, !PT ;  /* 0x000000ff020a7812 */ /* 0x000fe400078ec0ff */
[----:B------:R-:W-:-:S03]  /*23240*/  SHF.R.U32.HI R7, RZ, 0x8, R7 ;  /* 0x00000008ff077819 */ /* 0x000fc60000011607 */
[----:B------:R-:W-:Y:S01]  /*23250*/  HMMA.16816.F32.BF16 R44, R12, R26, R44 ;  /* 0x0000001a0c2c723c */ /* 0x000fe2000004182c */
[----:B------:R-:W-:Y:S02]  /*23260*/  SHF.R.U32.HI R11, RZ, 0x18, R2 ;  /* 0x00000018ff0b7819 */ /* 0x000fe40000011602 */
[----:B------:R-:W-:-:S05]  /*23270*/  LOP3.LUT R6, R6, 0xff, RZ, 0xc0, !PT ;  /* 0x000000ff06067812 */ /* 0x000fca00078ec0ff */
[----:B------:R-:W-:Y:S01]  /*23280*/  HMMA.16816.F32.BF16 R156, R12, R32, R64 ;  /* 0x000000200c9c723c */ /* 0x000fe20000041840 */
[----:B------:R-:W-:Y:S02]  /*23290*/  PRMT R7, R10, 0x5410, R7 ;  /* 0x000054100a077816 */ /* 0x000fe40000000007 */
[----:B------:R-:W-:-:S05]  /*232a0*/  PRMT R0, R9, 0x5410, R0 ;  /* 0x0000541009007816 */ /* 0x000fca0000000000 */
[----:B------:R-:W-:Y:S01]  /*232b0*/  HMMA.16816.F32.BF16 R12, R12, R34, R36 ;  /* 0x000000220c0c723c */ /* 0x000fe20000041824 */
[----:B------:R-:W-:Y:S02]  /*232c0*/  PRMT R2, R3, 0x5410, R8 ;  /* 0x0000541003027816 */ /* 0x000fe40000000008 */
[----:B------:R-:W-:Y:S01]  /*232d0*/  PRMT R6, R6, 0x5410, R11 ;  /* 0x0000541006067816 */ /* 0x000fe2000000000b */
[--C-:B------:R-:W-:Y:S02]  /*232e0*/  HSET2.LE.AND R0, R0, R223.reuse, PT ;  /* 0x000000df00007233 */ /* 0x100fe40003803000 */
[--C-:B------:R-:W-:Y:S02]  /*232f0*/  HSET2.LE.AND R2, R2, R223.reuse, PT ;  /* 0x000000df02027233 */ /* 0x100fe40003803000 */
[--C-:B------:R-:W-:Y:S02]  /*23300*/  HSET2.LE.AND R3, R7, R223.reuse, PT ;  /* 0x000000df07037233 */ /* 0x100fe40003803000 */
[----:B------:R-:W-:Y:S01]  /*23310*/  HSET2.LE.AND R6, R6, R223, PT ;  /* 0x000000df06067233 */ /* 0x000fe20003803000 */
[----:B------:R-:W-:-:S02]  /*23320*/  LOP3.LUT R144, R250, R0, RZ, 0xc0, !PT ;  /* 0x00000000fa907212 */ /* 0x000fc400078ec0ff */
[----:B------:R-:W-:Y:S02]  /*23330*/  LOP3.LUT R145, R219, R2, RZ, 0xc0, !PT ;  /* 0x00000002db917212 */ /* 0x000fe400078ec0ff */
[----:B------:R-:W-:Y:S02]  /*23340*/  LOP3.LUT R146, R203, R3, RZ, 0xc0, !PT ;  /* 0x00000003cb927212 */ /* 0x000fe400078ec0ff */
[----:B------:R-:W-:Y:S01]  /*23350*/  LOP3.LUT R147, R201, R6, RZ, 0xc0, !PT ;  /* 0x00000006c9937212 */ /* 0x000fe200078ec0ff */
[----:B------:R-:W-:Y:S01]  /*23360*/  FADD.FTZ R0, R199, R194 ;  /* 0x000000c2c7007221 */ /* 0x000fe20000010000 */
[C---:B------:R-:W-:Y:S04]  /*23370*/  HMMA.16816.F32.BF16 R152, R136.reuse, R160, R152 ;  /* 0x000000a08898723c */ /* 0x040fe80000041898 */
[----:B------:R1:W-:Y:S04]  /*23380*/  STL [R1+0x6c], R0 ;  /* 0x00006c0001007387 */ /* 0x0003e80000100800 */
[----:B------:R-:W-:Y:S08]  /*23390*/  HMMA.16816.F32.BF16 R148, R136, R162, R148 ;  /* 0x000000a28894723c */ /* 0x000ff00000041894 */
[----:B------:R-:W-:Y:S08]  /*233a0*/  HMMA.16816.F32.BF16 R164, R144, R160, R40 ;  /* 0x000000a090a4723c */ /* 0x000ff00000041828 */
[----:B--2---:R-:W-:Y:S08]  /*233b0*/  HMMA.16816.F32.BF16 R140, R136, R20, R140 ;  /* 0x00000014888c723c */ /* 0x004ff0000004188c */
        /* <DEDUP_REMOVED lines=10> */
.L_x_1036:
[----:B-1-3--:R-:W2:Y:S02]  /*23460*/  LDL R0, [R1+0x2d8] ;  /* 0x0002d80001007983 */ /* 0x00aea40000100800 */
[----:B--2---:R-:W-:-:S13]  /*23470*/  ISETP.GT.AND P0, PT, R237, R0, PT ;  /* 0x00000000ed00720c */ /* 0x004fda0003f04270 */
[----:B------:R-:W-:Y:S05]  /*23480*/  @!P0 BRA `(.L_x_1041) ;  /* 0x000118f000008947 */ /* 0x000fea0003800000 */
[----:B------:R-:W2:Y:S04]  /*23490*/  LDL R7, [R1+0x2dc] ;  /* 0x0002dc0001077983 */ /* 0x000ea80000100800 */
[----:B------:R-:W3:Y:S04]  /*234a0*/  LDL.LU R6, [R1+0x244] ;  /* 0x0002440001067983 */ /* 0x000ee80000300800 */
[----:B------:R-:W4:Y:S04]  /*234b0*/  LDL.LU R10, [R1+0x290] ;  /* 0x00029000010a7983 */ /* 0x000f280000300800 */
[----:B------:R-:W4:Y:S01]  /*234c0*/  LDL.64 R8, [R1+0xa0] ;  /* 0x0000a00001087983 */ /* 0x000f220000100a00 */
[----:B------:R-:W-:-:S02]  /*234d0*/  IMAD.MOV.U32 R132, RZ, RZ, R37 ;  /* 0x000000ffff847224 */ /* 0x000fc400078e0025 */
[----:B------:R-:W-:Y:S02]  /*234e0*/  IMAD.MOV.U32 R3, RZ, RZ, R38 ;  /* 0x000000ffff037224 */ /* 0x000fe400078e0026 */
[----:B------:R-:W-:Y:S02]  /*234f0*/  IMAD.MOV.U32 R2, RZ, RZ, R39 ;  /* 0x000000ffff027224 */ /* 0x000fe400078e0027 */
[----:B------:R-:W-:Y:S01]  /*23500*/  IMAD.MOV.U32 R133, RZ, RZ, R36 ;  /* 0x000000ffff857224 */ /* 0x000fe200078e0024 */
[----:B--2---:R-:W-:Y:S01]  /*23510*/  SHF.R.S32.HI R0, RZ, 0x1f, R7 ;  /* 0x0000001fff007819 */ /* 0x004fe20000011407 */
[----:B------:R-:W-:Y:S01]  /*23520*/  IMAD.WIDE.U32 R4, R7, 0x70, RZ ;  /* 0x0000007007047825 */ /* 0x000fe200078e00ff */
[----:B---3--:R-:W-:-:S03]  /*23530*/  SHF.R.S32.HI R4, RZ, 0x1f, R6 ;  /* 0x0000001fff047819 */ /* 0x008fc60000011406 */
[----:B------:R-:W-:-:S05]  /*23540*/  IMAD R0, R0, 0x70, RZ ;  /* 0x0000007000007824 */ /* 0x000fca00078e02ff */
[----:B------:R-:W-:Y:S02]  /*23550*/  IADD3 R0, R5, R0, RZ ;  /* 0x0000000005007210 */ /* 0x000fe40007ffe0ff */
[----:B------:R-:W-:Y:S02]  /*23560*/  SHF.L.U64.HI R5, R6, 0x1, R4 ;  /* 0x0000000106057819 */ /* 0x000fe40000010204 */
[----:B----4-:R-:W-:Y:S01]  /*23570*/  SHF.R.S32.HI R4, RZ, 0x1f, R10 ;  /* 0x0000001fff047819 */ /* 0x010fe2000001140a */
[----:B------:R1:W-:Y:S03]  /*23580*/  STL [R1+0x2d4], R0 ;  /* 0x0002d40001007387 */ /* 0x0003e60000100800 */
[C---:B------:R-:W-:Y:S01]  /*23590*/  SHF.L.U64.HI R11, R10.reuse, 0x1, R4 ;  /* 0x000000010a0b7819 */ /* 0x040fe20000010204 */
[----:B------:R2:W-:Y:S01]  /*235a0*/  STL [R1+0x2cc], R5 ;  /* 0x0002cc0501007387 */ /* 0x0005e20000100800 */
[----:B------:R-:W-:-:S02]  /*235b0*/  IMAD.SHL.U32 R10, R10, 0x2, RZ ;  /* 0x000000020a0a7824 */ /* 0x000fc400078e00ff */
[----:B-1----:R-:W-:Y:S01]  /*235c0*/  IMAD R0, R7, 0x38, R6 ;  /* 0x0000003807007824 */ /* 0x002fe200078e0206 */
[----:B------:R-:W-:Y:S01]  /*235d0*/  SHF.L.U32 R6, R6, 0x1, RZ ;  /* 0x0000000106067819 */ /* 0x000fe200000006ff */
[----:B--2---:R-:W-:-:S03]  /*235e0*/  IMAD R5, R9, 0x60, RZ ;  /* 0x0000006009057824 */ /* 0x004fc600078e02ff */
[----:B------:R-:W-:Y:S01]  /*235f0*/  IADD3 R0, R0, 0x1, RZ ;  /* 0x0000000100007810 */ /* 0x000fe20007ffe0ff */
[----:B------:R1:W-:Y:S03]  /*23600*/  STL [R1+0x2d0], R6 ;  /* 0x0002d00601007387 */ /* 0x0003e60000100800 */
[----:B------:R-:W-:Y:S01]  /*23610*/  SHF.R.S32.HI R4, RZ, 0x1f, R0 ;  /* 0x0000001fff047819 */ /* 0x000fe20000011400 */
[----:B------:R-:W-:Y:S03]  /*23620*/  STL [R1+0x2c4], R11 ;  /* 0x0002c40b01007387 */ /* 0x000fe60000100800 */
[C---:B------:R-:W-:Y:S02]  /*23630*/  SHF.L.U64.HI R4, R0.reuse, 0x1, R4 ;  /* 0x0000000100047819 */ /* 0x040fe40000010204 */
[----:B------:R-:W-:Y:S01]  /*23640*/  SHF.L.U32 R0, R0, 0x1, RZ ;  /* 0x0000000100007819 */ /* 0x000fe200000006ff */
[----:B-1----:R-:W-:-:S04]  /*23650*/  IMAD.WIDE.U32 R6, R8, 0x60, RZ ;  /* 0x0000006008067825 */ /* 0x002fc800078e00ff */
[----:B------:R-:W-:Y:S01]  /*23660*/  IMAD.IADD R5, R5, 0x1, R7 ;  /* 0x0000000105057824 */ /* 0x000fe200078e0207 */
[----:B------:R-:W-:Y:S04]  /*23670*/  STL.64 [R1+0x320], R6 ;  /* 0x0003200601007387 */ /* 0x000fe80000100a00 */
[----:B------:R1:W-:Y:S02]  /*23680*/  STL [R1+0x2c8], R10 ;  /* 0x0002c80a01007387 */ /* 0x0003e40000100800 */
[C---:B-1----:R-:W-:Y:S02]  /*23690*/  SHF.L.U64.HI R10, R8.reuse, 0x6, R9 ;  /* 0x00000006080a7819 */ /* 0x042fe40000010209 */
[----:B------:R-:W-:-:S03]  /*236a0*/  SHF.L.U32 R8, R8, 0x6, RZ ;  /* 0x0000000608087819 */ /* 0x000fc600000006ff */
[----:B------:R1:W-:Y:S04]  /*236b0*/  STL [R1+0x31c], R10 ;  /* 0x00031c0a01007387 */ /* 0x0003e80000100800 */
[----:B------:R1:W-:Y:S04]  /*236c0*/  STL [R1+0x328], R8 ;  /* 0x0003280801007387 */ /* 0x0003e80000100800 */
[----:B------:R1:W-:Y:S04]  /*236d0*/  STL [R1+0x2c0], R5 ;  /* 0x0002c00501007387 */ /* 0x0003e80000100800 */
[----:B------:R1:W-:Y:S04]  /*236e0*/  STL [R1+0x2b8], R0 ;  /* 0x0002b80001007387 */ /* 0x0003e80000100800 */
[----:B------:R1:W-:Y:S02]  /*236f0*/  STL [R1+0x2bc], R4 ;  /* 0x0002bc0401007387 */ /* 0x0003e40000100800 */
.L_x_1044:
[----:B-1----:R-:W2:Y:S01]  /*23700*/  LDL R0, [R1] ;  /* 0x0000000001007983 */ /* 0x002ea20000100800 */
[----:B------:R-:W-:Y:S04]  /*23710*/  DEPBAR.LE SB0, 0x0 ;  /* 0x000080000000791a */ /* 0x000fe80000000000 */
[----:B------:R-:W-:Y:S01]  /*23720*/  WARPSYNC 0xffffffff ;  /* 0xffffffff00007948 */ /* 0x000fe20003800000 */
[----:B------:R-:W3:Y:S01]  /*23730*/  LDL.64 R20, [R1+0x58] ;  /* 0x0000580001147983 */ /* 0x000ee20000100a00 */
[----:B------:R-:W-:Y:S01]  /*23740*/  IADD3 R252, R237, -0x1, RZ ;  /* 0xffffffffedfc7810 */ /* 0x000fe20007ffe0ff */
[----:B------:R-:W-:Y:S03]  /*23750*/  BSSY B0, `(.L_x_1042) ;  /* 0x00000ca000007945 */ /* 0x000fe60003800000 */
[----:B------:R-:W-:Y:S01]  /*23760*/  SHF.R.S32.HI R6, RZ, 0x1f, R252 ;  /* 0x0000001fff067819 */ /* 0x000fe200000114fc */
[----:B------:R-:W4:Y:S06]  /*23770*/  LDL.64 R8, [R1+0x2f0] ;  /* 0x0002f00001087983 */ /* 0x000f2c0000100a00 */
[----:B------:R-:W4:Y:S06]  /*23780*/  LDL.64 R4, [R1+0x2f8] ;  /* 0x0002f80001047983 */ /* 0x000f2c0000100a00 */
[----:B------:R-:W4:Y:S06]  /*23790*/  LDL.64 R18, [R1+0x88] ;  /* 0x0000880001127983 */ /* 0x000f2c0000100a00 */
[----:B------:R-:W-:Y:S01]  /*237a0*/  BAR.SYNC.DEFER_BLOCKING 0x0 ;  /* 0x0000000000007b1d */ /* 0x000fe20000010000 */
[----:B--2--5:R-:W-:Y:S02]  /*237b0*/  ISETP.GE.AND P0, PT, R241, R0, PT ;  /* 0x00000000f100720c */ /* 0x024fe40003f06270 */
[C-C-:B---3--:R-:W-:Y:S01]  /*237c0*/  SHF.L.U64.HI R0, R20.reuse, 0x7, R21.reuse ;  /* 0x0000000714007819 */ /* 0x148fe20000010215 */
[C---:B------:R-:W-:Y:S01]  /*237d0*/  IMAD.SHL.U32 R7, R20.reuse, 0x80, RZ ;  /* 0x0000008014077824 */ /* 0x040fe200078e00ff */
[C---:B------:R-:W-:Y:S01]  /*237e0*/  SHF.L.U64.HI R16, R20.reuse, 0x6, R21 ;  /* 0x0000000614107819 */ /* 0x040fe20000010215 */
[----:B------:R-:W-:Y:S04]  /*237f0*/  IMAD.WIDE.U32 R14, R20, 0x60, RZ ;  /* 0x00000060140e7825 */ /* 0x000fe800078e00ff */
[----:B------:R-:W-:Y:S04]  /*23800*/  IMAD R0, R0, R252, RZ ;  /* 0x000000fc00007224 */ /* 0x000fe800078e02ff */
[----:B------:R-:W-:Y:S01]  /*23810*/  @P0 STS [R236+0x4000], RZ ;  /* 0x004000ffec000388 */ /* 0x000fe20000000800 */
[----:B------:R-:W-:Y:S02]  /*23820*/  IMAD R11, R21, 0x60, RZ ;  /* 0x00000060150b7824 */ /* 0x000fe400078e02ff */
[-C--:B------:R-:W-:Y:S02]  /*23830*/  IMAD R0, R6, R7.reuse, R0 ;  /* 0x0000000706007224 */ /* 0x080fe400078e0200 */
[----:B----4-:R-:W-:Y:S01]  /*23840*/  IMAD.MOV.U32 R5, RZ, RZ, R9 ;  /* 0x000000ffff057224 */ /* 0x010fe200078e0009 */
[----:B------:R-:W-:Y:S01]  /*23850*/  @P0 STS [R236+0x4004], RZ ;  /* 0x004004ffec000388 */ /* 0x000fe20000000800 */
[----:B------:R-:W-:Y:S02]  /*23860*/  IMAD.IADD R11, R11, 0x1, R15 ;  /* 0x000000010b0b7824 */ /* 0x000fe400078e020f */
[----:B------:R-:W-:Y:S03]  /*23870*/  IMAD.WIDE.U32 R4, R252, R7, R4 ;  /* 0x00000007fc047225 */ /* 0x000fe600078e0004 */
[----:B------:R-:W-:Y:S01]  /*23880*/  @P0 STS.64 [R236+0x4008], RZ ;  /* 0x004008ffec000388 */ /* 0x000fe20000000a00 */
[----:B------:R-:W-:Y:S01]  /*23890*/  IMAD.IADD R0, R5, 0x1, R0 ;  /* 0x0000000105007824 */ /* 0x000fe200078e0200 */
[----:B------:R-:W-:Y:S01]  /*238a0*/  @!P0 LEA R12, P6, R4, R18, 0x1 ;  /* 0x00000012040c8211 */ /* 0x000fe200078c08ff */
[C---:B------:R-:W-:Y:S01]  /*238b0*/  IMAD.SHL.U32 R9, R20.reuse, 0x40, RZ ;  /* 0x0000004014097824 */ /* 0x040fe200078e00ff */
        /* <DEDUP_REMOVED lines=35> */
[----:B------:R-:W2:Y:S06]  /*23af0*/  LDSM.16.M88.4 R32, [R204+0x2400] ;  /* 0x00240000cc20783b */ /* 0x000eac0000000200 */
[----:B------:R-:W4:Y:S06]  /*23b00*/  LDL R0, [R1+0x2d8] ;  /* 0x0002d80001007983 */ /* 0x000f2c0000100800 */
[----:B------:R-:W1:Y:S06]  /*23b10*/  LDSM.16.M88.4 R48, [R204+0x2800] ;  /* 0x00280000cc30783b */ /* 0x000e6c0000000200 */
[----:B------:R-:W0:Y:S06]  /*23b20*/  LDGDEPBAR ;  /* 0x00000000000079af */ /* 0x000e2c0000000000 */
[----:B------:R-:W1:Y:S01]  /*23b30*/  LDSM.16.M88.4 R64, [R204+0x2c00] ;  /* 0x002c0000cc40783b */ /* 0x000e620000000200 */
[-C--:B---3--:R-:W-:Y:S05]  /*23b40*/  HMMA.16816.F32.BF16 R4, R128, R16.reuse, RZ ;  /* 0x000000108004723c */ /* 0x088fea00000418ff */
[----:B------:R-:W3:Y:S03]  /*23b50*/  LDSM.16.M88.4 R80, [R204+0x3000] ;  /* 0x00300000cc50783b */ /* 0x000ee60000000200 */
[C---:B--2---:R-:W-:Y:S03]  /*23b60*/  HMMA.16816.F32.BF16 R8, R124.reuse, R16, RZ ;  /* 0x000000107c08723c */ /* 0x044fe600000418ff */
[----:B------:R-:W2:Y:S06]  /*23b70*/  LDSM.16.M88.4 R96, [R204+0x3400] ;  /* 0x00340000cc60783b */ /* 0x000eac0000000200 */
[----:B------:R-:W2:Y:S01]  /*23b80*/  LDSM.16.M88.4 R112, [R204+0x3800] ;  /* 0x00380000cc70783b */ /* 0x000ea20000000200 */
[-C--:B-1----:R-:W-:Y:S05]  /*23b90*/  HMMA.16816.F32.BF16 R12, R124, R18.reuse, RZ ;  /* 0x000000127c0c723c */ /* 0x082fea00000418ff */
[----:B------:R-:W1:Y:S03]  /*23ba0*/  LDSM.16.M88.4 R168, [R204+0x3c00] ;  /* 0x003c0000cca8783b */ /* 0x000e660000000200 */
[C---:B------:R-:W-:Y:S03]  /*23bb0*/  HMMA.16816.F32.BF16 R16, R128.reuse, R18, RZ ;  /* 0x000000128010723c */ /* 0x040fe600000418ff */
[----:B------:R-:W-:Y:S05]  /*23bc0*/  LDSM.16.M88.4 R172, [R208] ;  /* 0x00000000d0ac783b */ /* 0x000fea0000000200 */
[-C--:B------:R-:W-:Y:S01]  /*23bd0*/  HMMA.16816.F32.BF16 R20, R128, R32.reuse, RZ ;  /* 0x000000208014723c */ /* 0x080fe200000418ff */
[----:B------:R-:W1:Y:S06]  /*23be0*/  LDSM.16.M88.4 R176, [R209] ;  /* 0x00000000d1b0783b */ /* 0x000e6c0000000200 */
[----:B------:R-:W1:Y:S01]  /*23bf0*/  LDSM.16.M88.4 R180, [R208+0x1000] ;  /* 0x00100000d0b4783b */ /* 0x000e620000000200 */
[C---:B------:R-:W-:Y:S05]  /*23c00*/  HMMA.16816.F32.BF16 R24, R124.reuse, R32, RZ ;  /* 0x000000207c18723c */ /* 0x040fea00000418ff */
[----:B------:R-:W1:Y:S03]  /*23c10*/  LDSM.16.M88.4 R184, [R216] ;  /* 0x00000000d8b8783b */ /* 0x000e660000000200 */
[-C--:B------:R-:W-:Y:S03]  /*23c20*/  HMMA.16816.F32.BF16 R28, R124, R34.reuse, RZ ;  /* 0x000000227c1c723c */ /* 0x080fe600000418ff */
[----:B------:R-:W1:Y:S05]  /*23c30*/  LDSM.16.M88.4 R188, [R215] ;  /* 0x00000000d7bc783b */ /* 0x000e6a0000000200 */
[C---:B------:R-:W-:Y:S01]  /*23c40*/  HMMA.16816.F32.BF16 R32, R128.reuse, R34, RZ ;  /* 0x000000228020723c */ /* 0x040fe200000418ff */
[----:B------:R-:W1:Y:S06]  /*23c50*/  LDSM.16.M88.4 R192, [R214] ;  /* 0x00000000d6c0783b */ /* 0x000e6c0000000200 */
[----:B------:R-:W1:Y:S01]  /*23c60*/  LDSM.16.M88.4 R196, [R213] ;  /* 0x00000000d5c4783b */ /* 0x000e620000000200 */
[-C--:B------:R-:W-:Y:S05]  /*23c70*/  HMMA.16816.F32.BF16 R36, R128, R48.reuse, RZ ;  /* 0x000000308024723c */ /* 0x080fea00000418ff */
[----:B------:R-:W-:Y:S03]  /*23c80*/  LDSM.16.M88.4 R200, [R211] ;  /* 0x00000000d3c8783b */ /* 0x000fe60000000200 */
        /* <DEDUP_REMOVED lines=22> */
[----:B------:R-:W-:Y:S01]  /*23df0*/  HMMA.16816.F32.BF16 R128, R128, R170, RZ ;  /* 0x000000aa8080723c */ /* 0x000fe200000418ff */
[----:B------:R-:W1:Y:S07]  /*23e00*/  LDSM.16.M88.4 R168, [R212] ;  /* 0x00000000d4a8783b */ /* 0x000e6e0000000200 */
[-C--:B------:R-:W-:Y:S08]  /*23e10*/  HMMA.16816.F32.BF16 R4, R172, R176.reuse, R4 ;  /* 0x000000b0ac04723c */ /* 0x080ff00000041804 */
[C---:B------:R-:W-:Y:S08]  /*23e20*/  HMMA.16816.F32.BF16 R8, R180.reuse, R176, R8 ;  /* 0x000000b0b408723c */ /* 0x040ff00000041808 */
[-C--:B------:R-:W-:Y:S03]  /*23e30*/  HMMA.16816.F32.BF16 R12, R180, R178.reuse, R12 ;  /* 0x000000b2b40c723c */ /* 0x080fe6000004180c */
[----:B----4-:R-:W-:Y:S05]  /*23e40*/  ISETP.GT.AND P1, PT, R252, R0, PT ;  /* 0x00000000fc00720c */ /* 0x010fea0003f24270 */
        /* <DEDUP_REMOVED lines=31> */
[----:B------:R-:W-:Y:S07]  /*24040*/  HMMA.16816.F32.BF16 R128, R172, R178, R128 ;  /* 0x000000b2ac80723c */ /* 0x000fee0000041880 */
[----:B------:R-:W-:Y:S02]  /*24050*/  IMAD.MOV.U32 R174, RZ, RZ, R251 ;  /* 0x000000ffffae7224 */ /* 0x000fe400078e00fb */
[----:B------:R-:W-:Y:S01]  /*24060*/  IMAD.MOV.U32 R175, RZ, RZ, R250 ;  /* 0x000000ffffaf7224 */ /* 0x000fe200078e00fa */
[----:B------:R-:W-:-:S09]  /*24070*/  @!P1 BRA `(.L_x_1043) ;  /* 0x0000037000009947 */ /* 0x000fd20003800000 */
        /* <DEDUP_REMOVED lines=55> */
.L_x_1043:
[----:B------:R-:W-:Y:S05]  /*243f0*/  BSYNC B0 ;  /* 0x0000000000007941 */ /* 0x000fea0003800000 */
.L_x_1042:
[----:B------:R-:W-:Y:S01]  /*24400*/  LOP3.LUT R218, R218, 0xff7fffff, RZ, 0xc0, !PT ;  /* 0xff7fffffdada7812 */ /* 0x000fe200078ec0ff */
[----:B------:R-:W2:Y:S01]  /*24410*/  S2R R0, SR_TID.X ;  /* 0x0000000000007919 */ /* 0x000ea20000002100 */
[----:B------:R-:W-:Y:S02]  /*24420*/  LOP3.LUT R220, R220, 0xfff7ffff, RZ, 0xc0, !PT ;  /* 0xfff7ffffdcdc7812 */ /* 0x000fe400078ec0ff */
[----:B------:R-:W-:Y:S02]  /*24430*/  LOP3.LUT R219, R219, 0xffdfffff, RZ, 0xc0, !PT ;  /* 0xffdfffffdbdb7812 */ /* 0x000fe400078ec0ff */
[----:B------:R-:W-:Y:S02]  /*24440*/  LOP3.LUT R223, R223, 0xffffffbf, RZ, 0xc0, !PT ;  /* 0xffffffbfdfdf7812 */ /* 0x000fe400078ec0ff */
[----:B------:R-:W-:Y:S01]  /*24450*/  LOP3.LUT R221, R221, 0xfdffffff, RZ, 0xc0, !PT ;  /* 0xfdffffffdddd7812 */ /* 0x000fe200078ec0ff */
[----:B------:R-:W-:Y:S04]  /*24460*/  STL [R1+0x368], R205 ;  /* 0x000368cd01007387 */ /* 0x000fe80000100800 */
[----:B------:R-:W-:Y:S04]  /*24470*/  STL [R1+0x364], R206 ;  /* 0x000364ce01007387 */ /* 0x000fe80000100800 */
[----:B------:R-:W-:Y:S04]  /*24480*/  STL [R1+0x360], R241 ;  /* 0x000360f101007387 */ /* 0x000fe80000100800 */
[----:B------:R-:W-:Y:S01]  /*24490*/  STL [R1+0x35c], R236 ;  /* 0x00035cec01007387 */ /* 0x000fe20000100800 */
[----:B--2---:R-:W-:Y:S03]  /*244a0*/  IMAD.SHL.U32 R0, R0, 0x2, RZ ;  /* 0x0000000200007824 */ /* 0x004fe600078e00ff */
[----:B------:R-:W-:Y:S02]  /*244b0*/  STL [R1+0x358], R216 ;  /* 0x000358d801007387 */ /* 0x000fe40000100800 */
[----:B------:R-:W-:Y:S02]  /*244c0*/  LOP3.LUT R0, R0, 0x6, RZ, 0xc0, !PT ;  /* 0x0000000600007812 */ /* 0x000fe400078ec0ff */
[----:B------:R-:W-:Y:S03]  /*244d0*/  STL.64 [R1+0x350], R214 ;  /* 0x000350d601007387 */ /* 0x000fe60000100a00 */
[----:B-1----:R-:W-:Y:S03]  /*244e0*/  IMAD R168, R252, 0x80, R0 ;  /* 0x00000080fca87824 */ /* 0x002fe600078e0200 */
[----:B------:R-:W-:Y:S01]  /*244f0*/  STL [R1+0x34c], R207 ;  /* 0x00034ccf01007387 */ /* 0x000fe20000100800 */
[----:B------:R-:W-:Y:S03]  /*24500*/  IMAD.IADD R0, R230, 0x1, -R168 ;  /* 0x00000001e6007824 */ /* 0x000fe600078e0aa8 */
[----:B------:R-:W-:Y:S02]  /*24510*/  STL [R1+0x348], R204 ;  /* 0x000348cc01007387 */ /* 0x000fe40000100800 */
[----:B------:R-:W-:Y:S02]  /*24520*/  IABS R0, R0 ;  /* 0x0000000000007213 */ /* 0x000fe40000000000 */
[----:B------:R1:W-:Y:S04]  /*24530*/  STL.64 [R1+0x340], R212 ;  /* 0x000340d401007387 */ /* 0x0003e80000100a00 */
[----:B------:R-:W2:Y:S02]  /*24540*/  I2F R0, R0 ;  /* 0x0000000000007306 */ /* 0x000ea40000201400 */
[----:B------:R-:W-:Y:S06]  /*24550*/  STL.64 [R1+0x338], R210 ;  /* 0x000338d201007387 */ /* 0x000fec0000100a00 */
[----:B------:R3:W-:Y:S06]  /*24560*/  STL.64 [R1+0x330], R208 ;  /* 0x000330d001007387 */ /* 0x0007ec0000100a00 */
[----:B------:R-:W-:Y:S04]  /*24570*/  STL [R1+0x36c], R230 ;  /* 0x00036ce601007387 */ /* 0x000fe80000100800 */
[----:B------:R-:W-:Y:S04]  /*24580*/  STL [R1+0x370], R228 ;  /* 0x000370e401007387 */ /* 0x000fe80000100800 */
[----:B------:R-:W-:Y:S01]  /*24590*/  STL [R1+0x374], R229 ;  /* 0x000374e501007387 */ /* 0x000fe20000100800 */
[----:B--2---:R-:W-:Y:S03]  /*245a0*/  FFMA.FTZ R4, R0, -R222, R4 ;  /* 0x800000de00047223 */ /* 0x004fe60000010004 */
[----:B------:R-:W-:Y:S01]  /*245b0*/  STL [R1+0x378], R231 ;  /* 0x000378e701007387 */ /* 0x000fe20000100800 */
[----:B------:R-:W-:Y:S03]  /*245c0*/  IMAD.IADD R0, R228, 0x1, -R168 ;  /* 0x00000001e4007824 */ /* 0x000fe600078e0aa8 */
[----:B------:R-:W-:Y:S02]  /*245d0*/  STL [R1+0x37c], R222 ;  /* 0x00037cde01007387 */ /* 0x000fe40000100800 */
[----:B------:R-:W-:Y:S02]  /*245e0*/  IABS R0, R0 ;  /* 0x0000000000007213 */ /* 0x000fe40000000000 */
[----:B------:R-:W-:Y:S04]  /*245f0*/  STL [R1+0x380], R224 ;  /* 0x000380e001007387 */ /* 0x000fe80000100800 */
[----:B------:R-:W2:Y:S01]  /*24600*/  I2F R0, R0 ;  /* 0x0000000000007306 */ /* 0x000ea20000201400 */
[----:B------:R-:W-:Y:S04]  /*24610*/  STL [R1+0x384], R232 ;  /* 0x000384e801007387 */ /* 0x000fe80000100800 */
[----:B-1----:R-:W1:Y:S08]  /*24620*/  S2R R212, SR_TID.X ;  /* 0x0000000000d47919 */ /* 0x002e700000002100 */
[----:B------:R-:W4:Y:S01]  /*24630*/  S2R R213, SR_CTAID.X ;  /* 0x0000000000d57919 */ /* 0x000f220000002500 */
[----:B--2---:R-:W-:Y:S02]  /*24640*/  FFMA.FTZ R6, R0, -R222, R6 ;  /* 0x800000de00067223 */ /* 0x004fe40000010006 */
[----:B------:R-:W-:Y:S05]  /*24650*/  IMAD.IADD R0, R229, 0x1, -R168 ;  /* 0x00000001e5007824 */ /* 0x000fea00078e0aa8 */
[----:B------:R-:W-:Y:S06]  /*24660*/  IABS R0, R0 ;  /* 0x0000000000007213 */ /* 0x000fec0000000000 */
[----:B------:R-:W2:Y:S02]  /*24670*/  I2F R0, R0 ;  /* 0x0000000000007306 */ /* 0x000ea40000201400 */
[----:B--2---:R-:W-:Y:S02]  /*24680*/  FFMA.FTZ R8, R0, -R222, R8 ;  /* 0x800000de00087223 */ /* 0x004fe40000010008 */
[----:B------:R-:W-:Y:S05]  /*24690*/  IMAD.IADD R0, R231, 0x1, -R168 ;  /* 0x00000001e7007824 */ /* 0x000fea00078e0aa8 */
[----:B------:R-:W-:Y:S06]  /*246a0*/  IABS R0, R0 ;  /* 0x0000000000007213 */ /* 0x000fec0000000000 */
[----:B------:R-:W2:Y:S02]  /*246b0*/  I2F R0, R0 ;  /* 0x0000000000007306 */ /* 0x000ea40000201400 */
[----:B--2---:R-:W-:Y:S01]  /*246c0*/  FFMA.FTZ R10, R0, -R222, R10 ;  /* 0x800000de000a7223 */ /* 0x004fe2000001000a */
[----:B------:R-:W-:Y:S04]  /*246d0*/  IADD3 R0, R168, 0x1, RZ ;  /* 0x00000001a8007810 */ /* 0x000fe80007ffe0ff */
[----:B------:R-:W-:Y:S01]  /*246e0*/  ISETP.GE.AND P3, PT, R0, R227, PT ;  /* 0x000000e30000720c */ /* 0x000fe20003f66270 */
[--C-:B------:R-:W-:Y:S01]  /*246f0*/  IMAD.IADD R169, R230, 0x1, -R0.reuse ;  /* 0x00000001e6a97824 */ /* 0x100fe200078e0a00 */
[C---:B------:R-:W-:Y:S02]  /*24700*/  ISETP.GE.AND P2, PT, R0.reuse, R226, PT ;  /* 0x000000e20000720c */ /* 0x040fe40003f46270 */
[C---:B------:R-:W-:Y:S02]  /*24710*/  ISETP.GE.AND P1, PT, R0.reuse, R225, PT ;  /* 0x000000e10000720c */ /* 0x040fe40003f26270 */
[----:B------:R-:W-:Y:S02]  /*24720*/  IABS R169, R169 ;  /* 0x000000a900a97213 */ /* 0x000fe40000000000 */
[C---:B------:R-:W-:Y:S02]  /*24730*/  ISETP.GE.AND P0, PT, R0.reuse, R224, PT ;  /* 0x000000e00000720c */ /* 0x040fe40003f06270 */
[C---:B------:R-:W-:Y:S02]  /*24740*/  ISETP.GE.OR P3, PT, R0.reuse, R235, !P3 ;  /* 0x000000eb0000720c */ /* 0x040fe40005f66670 */
[C---:B------:R-:W-:Y:S01]  /*24750*/  ISETP.GE.OR P2, PT, R0.reuse, R234, !P2 ;  /* 0x000000ea0000720c */ /* 0x040fe20005746670 */
[----:B------:R-:W2:Y:S01]  /*24760*/  I2F R169, R169 ;  /* 0x000000a900a97306 */ /* 0x000ea20000201400 */
[C---:B------:R-:W-:Y:S02]  /*24770*/  ISETP.GE.OR P1, PT, R0.reuse, R233, !P1 ;  /* 0x000000e90000720c */ /* 0x040fe40004f26670 */
[----:B------:R-:W-:Y:S07]  /*24780*/  ISETP.GE.OR P0, PT, R0, R232, !P0 ;  /* 0x000000e80000720c */ /* 0x000fee0004706670 */
[----:B------:R-:W-:Y:S02]  /*24790*/  @P3 LOP3.LUT R220, R220, 0x80000, RZ, 0xfc, !PT ;  /* 0x00080000dcdc3812 */ /* 0x000fe400078efcff */
[----:B------:R-:W-:Y:S02]  /*247a0*/  @P2 LOP3.LUT R219, R219, 0x200000, RZ, 0xfc, !PT ;  /* 0x00200000dbdb2812 */ /* 0x000fe400078efcff */
[----:B------:R-:W-:Y:S02]  /*247b0*/  @P1 LOP3.LUT R218, R218, 0x800000, RZ, 0xfc, !PT ;  /* 0x00800000dada1812 */ /* 0x000fe400078efcff */
[C---:B------:R-:W-:Y:S02]  /*247c0*/  ISETP.GE.AND P1, PT, R168.reuse, R224, PT ;  /* 0x000000e0a800720c */ /* 0x040fe40003f26270 */
[C---:B------:R-:W-:Y:S02]  /*247d0*/  ISETP.GE.AND P3, PT, R168.reuse, R227, PT ;  /* 0x000000e3a800720c */ /* 0x040fe40003f66270 */
[C---:B------:R-:W-:Y:S02]  /*247e0*/  ISETP.GE.OR P1, PT, R168.reuse, R232, !P1 ;  /* 0x000000e8a800720c */ /* 0x040fe40004f26670 */
[----:B------:R-:W-:Y:S02]  /*247f0*/  ISETP.GE.AND P2, PT, R168, R226, PT ;  /* 0x000000e2a800720c */ /* 0x000fe40003f46270 */
[----:B------:R-:W-:Y:S01]  /*24800*/  FSEL R182, R10, -INF , !P1 ;  /* 0xff8000000ab67808 */ /* 0x000fe20004800000 */
[----:B--2---:R-:W-:Y:S01]  /*24810*/  FFMA.FTZ R5, R169, -R222, R5 ;  /* 0x800000dea9057223 */ /* 0x004fe20000010005 */
[----:B------:R-:W-:Y:S01]  /*24820*/  ISETP.GE.AND P1, PT, R168, R225, PT ;  /* 0x000000e1a800720c */ /* 0x000fe20003f26270 */
[--C-:B------:R-:W-:Y:S01]  /*24830*/  IMAD.IADD R169, R228, 0x1, -R0.reuse ;  /* 0x00000001e4a97824 */ /* 0x100fe200078e0a00 */
[C---:B------:R-:W-:Y:S02]  /*24840*/  ISETP.GE.OR P3, PT, R168.reuse, R235, !P3 ;  /* 0x000000eba800720c */ /* 0x040fe40005f66670 */
[C---:B------:R-:W-:Y:S02]  /*24850*/  ISETP.GE.OR P2, PT, R168.reuse, R234, !P2 ;  /* 0x000000eaa800720c */ /* 0x040fe40005746670 */
[----:B------:R-:W-:Y:S02]  /*24860*/  IABS R169, R169 ;  /* 0x000000a900a97213 */ /* 0x000fe40000000000 */
[----:B------:R-:W-:Y:S02]  /*24870*/  ISETP.GE.OR P1, PT, R168, R233, !P1 ;  /* 0x000000e9a800720c */ /* 0x000fe40004f26670 */
[----:B------:R-:W-:Y:S02]  /*24880*/  FSEL R183, R4, -INF , !P3 ;  /* 0xff80000004b77808 */ /* 0x000fe40005800000 */
[----:B------:R-:W-:Y:S01]  /*24890*/  FSEL R193, R6, -INF , !P2 ;  /* 0xff80000006c17808 */ /* 0x000fe20005000000 */
[----:B------:R-:W2:Y:S01]  /*248a0*/  I2F R169, R169 ;  /* 0x000000a900a97306 */ /* 0x000ea20000201400 */
[----:B---3--:R-:W-:Y:S02]  /*248b0*/  FSEL R208, R8, -INF , !P1 ;  /* 0xff80000008d07808 */ /* 0x008fe40004800000 */
[----:B------:R-:W-:Y:S02]  /*248c0*/  LOP3.LUT R218, R218, 0xffbfffff, RZ, 0xc0, !PT ;  /* 0xffbfffffdada7812 */ /* 0x000fe400078ec0ff */
[----:B------:R-:W-:Y:S02]  /*248d0*/  LOP3.LUT R220, R220, 0xfffbffff, RZ, 0xc0, !PT ;  /* 0xfffbffffdcdc7812 */ /* 0x000fe400078ec0ff */
[----:B------:R-:W-:Y:S01]  /*248e0*/  LOP3.LUT R219, R219, 0xffefffff, RZ, 0xc0, !PT ;  /* 0xffefffffdbdb7812 */ /* 0x000fe200078ec0ff */
[-C--:B--2---:R-:W-:Y:S02]  /*248f0*/  FFMA.FTZ R7, R169, -R222.reuse, R7 ;  /* 0x800000dea9077223 */ /* 0x084fe40000010007 */
[--C-:B------:R-:W-:Y:S05]  /*24900*/  IMAD.IADD R169, R229, 0x1, -R0.reuse ;  /* 0x00000001e5a97824 */ /* 0x100fea00078e0a00 */
[----:B------:R-:W-:Y:S06]  /*24910*/  IABS R169, R169 ;  /* 0x000000a900a97213 */ /* 0x000fec0000000000 */
[----:B------:R-:W2:Y:S02]  /*24920*/  I2F R169, R169 ;  /* 0x000000a900a97306 */ /* 0x000ea40000201400 */
[----:B--2---:R-:W-:Y:S02]  /*24930*/  FFMA.FTZ R9, R169, -R222, R9 ;  /* 0x800000dea9097223 */ /* 0x004fe40000010009 */
[----:B------:R-:W-:Y:S01]  /*24940*/  IMAD.IADD R169, R231, 0x1, -R0 ;  /* 0x00000001e7a97824 */ /* 0x000fe200078e0a00 */
[----:B------:R-:W-:Y:S04]  /*24950*/  IADD3 R0, R168, 0x8, RZ ;  /* 0x00000008a8007810 */ /* 0x000fe80007ffe0ff */
[----:B------:R-:W-:Y:S02]  /*24960*/  IABS R169, R169 ;  /* 0x000000a900a97213 */ /* 0x000fe40000000000 */
[C---:B------:R-:W-:Y:S02]  /*24970*/  ISETP.GE.AND P3, PT, R0.reuse, R227, PT ;  /* 0x000000e30000720c */ /* 0x040fe40003f66270 */
[C---:B------:R-:W-:Y:S02]  /*24980*/  ISETP.GE.AND P2, PT, R0.reuse, R226, PT ;  /* 0x000000e20000720c */ /* 0x040fe40003f46270 */
[C---:B------:R-:W-:Y:S01]  /*24990*/  ISETP.GE.AND P1, PT, R0.reuse, R225, PT ;  /* 0x000000e10000720c */ /* 0x040fe20003f26270 */
[----:B------:R-:W2:Y:S01]  /*249a0*/  I2F R169, R169 ;  /* 0x000000a900a97306 */ /* 0x000ea20000201400 */
[C---:B------:R-:W-:Y:S02]  /*249b0*/  ISETP.GE.OR P3, PT, R0.reuse, R235, !P3 ;  /* 0x000000eb0000720c */ /* 0x040fe40005f66670 */
[C---:B------:R-:W-:Y:S02]  /*249c0*/  ISETP.GE.OR P2, PT, R0.reuse, R234, !P2 ;  /* 0x000000ea0000720c */ /* 0x040fe40005746670 */
[----:B------:R-:W-:Y:S09]  /*249d0*/  ISETP.GE.OR P1, PT, R0, R233, !P1 ;  /* 0x000000e90000720c */ /* 0x000ff20004f26670 */
[----:B------:R-:W-:Y:S02]  /*249e0*/  @P3 LOP3.LUT R220, R220, 0x40000, RZ, 0xfc, !PT ;  /* 0x00040000dcdc3812 */ /* 0x000fe400078efcff */
[----:B------:R-:W-:Y:S02]  /*249f0*/  @P2 LOP3.LUT R219, R219, 0x100000, RZ, 0xfc, !PT ;  /* 0x00100000dbdb2812 */ /* 0x000fe400078efcff */
[----:B------:R-:W-:Y:S02]  /*24a00*/  @P1 LOP3.LUT R218, R218, 0x400000, RZ, 0xfc, !PT ;  /* 0x00400000dada1812 */ /* 0x000fe400078efcff */
[----:B------:R-:W-:Y:S02]  /*24a10*/  LOP3.LUT R220, R220, 0xfffdffff, RZ, 0xc0, !PT ;  /* 0xfffdffffdcdc7812 */ /* 0x000fe400078ec0ff */
[----:B------:R-:W-:Y:S02]  /*24a20*/  LOP3.LUT R218, R218, 0xffdfffff, RZ, 0xc0, !PT ;  /* 0xffdfffffdada7812 */ /* 0x000fe400078ec0ff */
[----:B------:R-:W-:Y:S01]  /*24a30*/  LOP3.LUT R219, R219, 0xfff7ffff, RZ, 0xc0, !PT ;  /* 0xfff7ffffdbdb7812 */ /* 0x000fe200078ec0ff */
[----:B--2---:R-:W-:Y:S02]  /*24a40*/  FFMA.FTZ R11, R169, -R222, R11 ;  /* 0x800000dea90b7223 */ /* 0x004fe4000001000b */
[----:B------:R-:W-:Y:S03]  /*24a50*/  IMAD.IADD R169, R230, 0x1, -R0 ;  /* 0x00000001e6a97824 */ /* 0x000fe600078e0a00 */
[----:B------:R-:W-:Y:S02]  /*24a60*/  FSEL R181, R11, -INF , !P0 ;  /* 0xff8000000bb57808 */ /* 0x000fe40004000000 */
[----:B------:R-:W-:Y:S02]  /*24a70*/  IABS R169, R169 ;  /* 0x000000a900a97213 */ /* 0x000fe40000000000 */
[C---:B------:R-:W-:Y:S04]  /*24a80*/  ISETP.GE.AND P0, PT, R0.reuse, R224, PT ;  /* 0x000000e00000720c */ /* 0x040fe80003f06270 */
[----:B------:R-:W-:Y:S01]  /*24a90*/  ISETP.GE.OR P0, PT, R0, R232, !P0 ;  /* 0x000000e80000720c */ /* 0x000fe20004706670 */
[----:B------:R-:W2:Y:S02]  /*24aa0*/  I2F R169, R169 ;  /* 0x000000a900a97306 */ /* 0x000ea40000201400 */
[-C--:B--2---:R-:W-:Y:S02]  /*24ab0*/  FFMA.FTZ R16, R169, -R222.reuse, R16 ;  /* 0x800000dea9107223 */ /* 0x084fe40000010010 */
[----:B------:R-:W-:Y:S05]  /*24ac0*/  IMAD.IADD R169, R228, 0x1, -R0 ;  /* 0x00000001e4a97824 */ /* 0x000fea00078e0a00 */
[----:B------:R-:W-:Y:S06]  /*24ad0*/  IABS R169, R169 ;  /* 0x000000a900a97213 */ /* 0x000fec0000000000 */
[----:B------:R-:W2:Y:S02]  /*24ae0*/  I2F R169, R169 ;  /* 0x000000a900a97306 */ /* 0x000ea40000201400 */
[-C--:B--2---:R-:W-:Y:S02]  /*24af0*/  FFMA.FTZ R18, R169, -R222.reuse, R18 ;  /* 0x800000dea9127223 */ /* 0x084fe40000010012 */
[----:B------:R-:W-:Y:S05]  /*24b00*/  IMAD.IADD R169, R229, 0x1, -R0 ;  /* 0x00000001e5a97824 */ /* 0x000fea00078e0a00 */
[----:B------:R-:W-:Y:S06]  /*24b10*/  IABS R169, R169 ;  /* 0x000000a900a97213 */ /* 0x000fec0000000000 */
[----:B------:R-:W2:Y:S02]  /*24b20*/  I2F R169, R169 ;  /* 0x000000a900a97306 */ /* 0x000ea40000201400 */
[----:B--2---:R-:W-:Y:S02]  /*24b30*/  FFMA.FTZ R12, R169, -R222, R12 ;  /* 0x800000dea90c7223 */ /* 0x004fe4000001000c */
[----:B------:R-:W-:Y:S01]  /*24b40*/  IMAD.IADD R169, R231, 0x1, -R0 ;  /* 0x00000001e7a97824 */ /* 0x000fe200078e0a00 */
[----:B------:R-:W-:Y:S04]  /*24b50*/  IADD3 R0, R168, 0x9, RZ ;  /* 0x00000009a8007810 */ /* 0x000fe80007ffe0ff */
[----:B------:R-:W-:Y:S01]  /*24b60*/  IABS R169, R169 ;  /* 0x000000a900a97213 */ /* 0x000fe20000000000 */
[----:B------:R-:W-:Y:S05]  /*24b70*/  IMAD.IADD R4, R230, 0x1, -R0 ;  /* 0x00000001e6047824 */ /* 0x000fea00078e0a00 */
[----:B------:R-:W-:Y:S01]  /*24b80*/  IABS R4, R4 ;  /* 0x0000000400047213 */ /* 0x000fe20000000000 */
[----:B------:R-:W2:Y:S10]  /*24b90*/  I2F R169, R169 ;  /* 0x000000a900a97306 */ /* 0x000eb40000201400 */
[----:B------:R-:W3:Y:S01]  /*24ba0*/  I2F R4, R4 ;  /* 0x0000000400047306 */ /* 0x000ee20000201400 */
[-C--:B--2---:R-:W-:Y:S05]  /*24bb0*/  FFMA.FTZ R14, R169, -R222.reuse, R14 ;  /* 0x800000dea90e7223 */ /* 0x084fea000001000e */
[----:B------:R-:W-:Y:S02]  /*24bc0*/  FSEL R180, R14, -INF , !P0 ;  /* 0xff8000000eb47808 */ /* 0x000fe40004000000 */
[----:B------:R-:W-:Y:S01]  /*24bd0*/  ISETP.GE.AND P0, PT, R0, R227, PT ;  /* 0x000000e30000720c */ /* 0x000fe20003f06270 */
[----:B---3--:R-:W-:Y:S03]  /*24be0*/  FFMA.FTZ R17, R4, -R222, R17 ;  /* 0x800000de04117223 */ /* 0x008fe60000010011 */
[----:B------:R-:W-:Y:S01]  /*24bf0*/  ISETP.GE.OR P1, PT, R0, R235, !P0 ;  /* 0x000000eb0000720c */ /* 0x000fe20004726670 */
[--C-:B------:R-:W-:Y:S01]  /*24c00*/  IMAD.IADD R4, R228, 0x1, -R0.reuse ;  /* 0x00000001e4047824 */ /* 0x100fe200078e0a00 */
[C---:B------:R-:W-:Y:S04]  /*24c10*/  ISETP.GE.AND P0, PT, R0.reuse, R226, PT ;  /* 0x000000e20000720c */ /* 0x040fe80003f06270 */
[----:B------:R-:W-:Y:S02]  /*24c20*/  IABS R4, R4 ;  /* 0x0000000400047213 */ /* 0x000fe40000000000 */
[C---:B------:R-:W-:Y:S02]  /*24c30*/  ISETP.GE.OR P2, PT, R0.reuse, R234, !P0 ;  /* 0x000000ea0000720c */ /* 0x040fe40004746670 */
[----:B------:R-:W-:Y:S02]  /*24c40*/  ISETP.GE.AND P0, PT, R0, R225, PT ;  /* 0x000000e10000720c */ /* 0x000fe40003f06270 */
[----:B------:R-:W2:Y:S01]  /*24c50*/  I2F R4, R4 ;  /* 0x0000000400047306 */ /* 0x000ea20000201400 */
[----:B------:R-:W-:Y:S02]  /*24c60*/  @P1 LOP3.LUT R220, R220, 0x20000, RZ, 0xfc, !PT ;  /* 0x00020000dcdc1812 */ /* 0x000fe400078efcff */
[C---:B------:R-:W-:Y:S02]  /*24c70*/  ISETP.GE.OR P1, PT, R0.reuse, R233, !P0 ;  /* 0x000000e90000720c */ /* 0x040fe40004726670 */
[----:B------:R-:W-:Y:S02]  /*24c80*/  ISETP.GE.AND P0, PT, R0, R224, PT ;  /* 0x000000e00000720c */ /* 0x000fe40003f06270 */
[----:B------:R-:W-:Y:S02]  /*24c90*/  LOP3.LUT R220, R220, 0xfffeffff, RZ, 0xc0, !PT ;  /* 0xfffeffffdcdc7812 */ /* 0x000fe400078ec0ff */
[----:B------:R-:W-:Y:S02]  /*24ca0*/  ISETP.GE.OR P0, PT, R0, R232, !P0 ;  /* 0x000000e80000720c */ /* 0x000fe40004706670 */
[----:B------:R-:W-:Y:S04]  /*24cb0*/  @P2 LOP3.LUT R219, R219, 0x80000, RZ, 0xfc, !PT ;  /* 0x00080000dbdb2812 */ /* 0x000fe800078efcff */
[----:B------:R-:W-:Y:S02]  /*24cc0*/  LOP3.LUT R219, R219, 0xfffbffff, RZ, 0xc0, !PT ;  /* 0xfffbffffdbdb7812 */ /* 0x000fe400078ec0ff */
[----:B------:R-:W-:Y:S04]  /*24cd0*/  @P1 LOP3.LUT R218, R218, 0x200000, RZ, 0xfc, !PT ;  /* 0x00200000dada1812 */ /* 0x000fe800078efcff */
[----:B------:R-:W-:Y:S01]  /*24ce0*/  LOP3.LUT R218, R218, 0xffefffff, RZ, 0xc0, !PT ;  /* 0xffefffffdada7812 */ /* 0x000fe200078ec0ff */
[----:B--2---:R-:W-:Y:S02]  /*24cf0*/  FFMA.FTZ R19, R4, -R222, R19 ;  /* 0x800000de04137223 */ /* 0x004fe40000010013 */
[--C-:B------:R-:W-:Y:S05]  /*24d00*/  IMAD.IADD R4, R229, 0x1, -R0.reuse ;  /* 0x00000001e5047824 */ /* 0x100fea00078e0a00 */
[----:B------:R-:W-:Y:S06]  /*24d10*/  IABS R4, R4 ;  /* 0x0000000400047213 */ /* 0x000fec0000000000 */
[----:B------:R-:W2:Y:S02]  /*24d20*/  I2F R4, R4 ;  /* 0x0000000400047306 */ /* 0x000ea40000201400 */
[----:B--2---:R-:W-:Y:S02]  /*24d30*/  FFMA.FTZ R13, R4, -R222, R13 ;  /* 0x800000de040d7223 */ /* 0x004fe4000001000d */
[----:B------:R-:W-:Y:S01]  /*24d40*/  IMAD.IADD R4, R231, 0x1, -R0 ;  /* 0x00000001e7047824 */ /* 0x000fe200078e0a00 */
[----:B------:R-:W-:Y:S04]  /*24d50*/  IADD3 R0, R168, 0x10, RZ ;  /* 0x00000010a8007810 */ /* 0x000fe80007ffe0ff */
[----:B------:R-:W-:Y:S06]  /*24d60*/  IABS R4, R4 ;  /* 0x0000000400047213 */ /* 0x000fec0000000000 */
[----:B------:R-:W2:Y:S02]  /*24d70*/  I2F R4, R4 ;  /* 0x0000000400047306 */ /* 0x000ea40000201400 */
[----:B--2---:R-:W-:Y:S02]  /*24d80*/  FFMA.FTZ R15, R4, -R222, R15 ;  /* 0x800000de040f7223 */ /* 0x004fe4000001000f */
[----:B------:R-:W-:Y:S03]  /*24d90*/  IMAD.IADD R4, R230, 0x1, -R0 ;  /* 0x00000001e6047824 */ /* 0x000fe600078e0a00 */
[----:B------:R-:W-:Y:S02]  /*24da0*/  FSEL R179, R15, -INF , !P0 ;  /* 0xff8000000fb37808 */ /* 0x000fe40004000000 */
[----:B------:R-:W-:Y:S02]  /*24db0*/  IABS R4, R4 ;  /* 0x0000000400047213 */ /* 0x000fe40000000000 */
[C---:B------:R-:W-:Y:S04]  /*24dc0*/  ISETP.GE.AND P0, PT, R0.reuse, R227, PT ;  /* 0x000000e30000720c */ /* 0x040fe80003f06270 */
[C---:B------:R-:W-:Y:S01]  /*24dd0*/  ISETP.GE.OR P1, PT, R0.reuse, R235, !P0 ;  /* 0x000000eb0000720c */ /* 0x040fe20004726670 */
[----:B------:R-:W2:Y:S01]  /*24de0*/  I2F R4, R4 ;  /* 0x0000000400047306 */ /* 0x000ea20000201400 */
[C---:B------:R-:W-:Y:S04]  /*24df0*/  ISETP.GE.AND P0, PT, R0.reuse, R226, PT ;  /* 0x000000e20000720c */ /* 0x040fe80003f06270 */
[C---:B------:R-:W-:Y:S02]  /*24e00*/  ISETP.GE.OR P2, PT, R0.reuse, R234, !P0 ;  /* 0x000000ea0000720c */ /* 0x040fe40004746670 */
[----:B------:R-:W-:Y:S05]  /*24e10*/  ISETP.GE.AND P0, PT, R0, R225, PT ;  /* 0x000000e10000720c */ /* 0x000fea0003f06270 */
[----:B------:R-:W-:Y:S02]  /*24e20*/  @P1 LOP3.LUT R220, R220, 0x10000, RZ, 0xfc, !PT ;  /* 0x00010000dcdc1812 */ /* 0x000fe400078efcff */
[C---:B------:R-:W-:Y:S02]  /*24e30*/  ISETP.GE.OR P1, PT, R0.reuse, R233, !P0 ;  /* 0x000000e90000720c */ /* 0x040fe40004726670 */
[C---:B------:R-:W-:Y:S02]  /*24e40*/  ISETP.GE.AND P0, PT, R0.reuse, R224, PT ;  /* 0x000000e00000720c */ /* 0x040fe40003f06270 */
[----:B------:R-:W-:Y:S02]  /*24e50*/  @P2 LOP3.LUT R219, R219, 0x40000, RZ, 0xfc, !PT ;  /* 0x00040000dbdb2812 */ /* 0x000fe400078efcff */
[----:B------:R-:W-:Y:S02]  /*24e60*/  ISETP.GE.OR P0, PT, R0, R232, !P0 ;  /* 0x000000e80000720c */ /* 0x000fe40004706670 */
[----:B------:R-:W-:Y:S02]  /*24e70*/  LOP3.LUT R220, R220, 0xffff7fff, RZ, 0xc0, !PT ;  /* 0xffff7fffdcdc7812 */ /* 0x000fe400078ec0ff */
[----:B------:R-:W-:Y:S01]  /*24e80*/  LOP3.LUT R219, R219, 0xfffdffff, RZ, 0xc0, !PT ;  /* 0xfffdffffdbdb7812 */ /* 0x000fe200078ec0ff */
[----:B--2---:R-:W-:Y:S02]  /*24e90*/  FFMA.FTZ R20, R4, -R222, R20 ;  /* 0x800000de04147223 */ /* 0x004fe40000010014 */
[----:B------:R-:W-:Y:S01]  /*24ea0*/  @P1 LOP3.LUT R218, R218, 0x100000, RZ, 0xfc, !PT ;  /* 0x00100000dada1812 */ /* 0x000fe200078efcff */
[----:B------:R-:W-:Y:S03]  /*24eb0*/  IMAD.IADD R4, R228, 0x1, -R0 ;  /* 0x00000001e4047824 */ /* 0x000fe600078e0a00 */
[----:B------:R-:W-:Y:S02]  /*24ec0*/  LOP3.LUT R218, R218, 0xfff7ffff, RZ, 0xc0, !PT ;  /* 0xfff7ffffdada7812 */ /* 0x000fe400078ec0ff */
[----:B------:R-:W-:Y:S06]  /*24ed0*/  IABS R4, R4 ;  /* 0x0000000400047213 */ /* 0x000fec0000000000 */
[----:B------:R-:W2:Y:S02]  /*24ee0*/  I2F R4, R4 ;  /* 0x0000000400047306 */ /* 0x000ea40000201400 */
[----:B--2---:R-:W-:Y:S02]  /*24ef0*/  FFMA.FTZ R22, R4, -R222, R22 ;  /* 0x800000de04167223 */ /* 0x004fe40000010016 */
[----:B------:R-:W-:Y:S05]  /*24f00*/  IMAD.IADD R4, R229, 0x1, -R0 ;  /* 0x00000001e5047824 */ /* 0x000fea00078e0a00 */
        /* <DEDUP_REMOVED lines=8> */
[--C-:B------:R-:W-:Y:S03]  /*24f90*/  IMAD.IADD R4, R230, 0x1, -R0.reuse ;  /* 0x00000001e6047824 */ /* 0x100fe600078e0a00 */
        /* <DEDUP_REMOVED lines=17> */
[--C-:B------:R-:W-:Y:S03]  /*250b0*/  IMAD.IADD R4, R228, 0x1, -R0.reuse ;  /* 0x00000001e4047824 */ /* 0x100fe600078e0a00 */
[----:B------:R-:W-:Y:S02]  /*250c0*/  LOP3.LUT R218, R218, 0xfffbffff, RZ, 0xc0, !PT ;  /* 0xfffbffffdada7812 */ /* 0x000fe400078ec0ff */
[----:B------:R-:W-:Y:S06]  /*250d0*/  IABS R4, R4 ;  /* 0x0000000400047213 */ /* 0x000fec0000000000 */
[----:B------:R-:W2:Y:S02]  /*250e0*/  I2F R4, R4 ;  /* 0x0000000400047306 */ /* 0x000ea40000201400 */
        /* <DEDUP_REMOVED lines=498> */
[C---:B------:R-:W-:Y:S05]  /*27010*/  ISETP.GE.AND P0, PT, R0.reuse, R225, PT ;  /* 0x000000e10000720c */ /* 0x040fea0003f06270 */
[----:B------:R-:W-:Y:S02]  /*27020*/  @P1 LOP3.LUT R219, R219, 0x80000000, RZ, 0xfc, !PT ;  /* 0x80000000dbdb1812 */ /* 0x000fe400078efcff */
[C---:B------:R-:W-:Y:S02]  /*27030*/  ISETP.GE.OR P1, PT, R0.reuse, R233, !P0 ;  /* 0x000000e90000720c */ /* 0x040fe40004726670 */
[C---:B------:R-:W-:Y:S02]  /*27040*/  ISETP.GE.AND P0, PT, R0.reuse, R224, PT ;  /* 0x000000e00000720c */ /* 0x040fe40003f06270 */
[----:B------:R-:W-:Y:S02]  /*27050*/  LOP3.LUT R219, R219, 0xfffffffd, RZ, 0xc0, !PT ;  /* 0xfffffffddbdb7812 */ /* 0x000fe400078ec0ff */
[----:B------:R-:W-:Y:S02]  /*27060*/  ISETP.GE.OR P0, PT, R0, R232, !P0 ;  /* 0x000000e80000720c */ /* 0x000fe40004706670 */
[----:B------:R-:W-:Y:S01]  /*27070*/  @P2 LOP3.LUT R219, R219, 0x2, RZ, 0xfc, !PT ;  /* 0x00000002dbdb2812 */ /* 0x000fe200078efcff */
[----:B--2---:R-:W-:Y:S03]  /*27080*/  FFMA.FTZ R85, R4, -R222, R85 ;  /* 0x800000de04557223 */ /* 0x004fe60000010055 */
[----:B------:R-:W-:Y:S01]  /*27090*/  LOP3.LUT R219, R219, 0xbfffffff, RZ, 0xc0, !PT ;  /* 0xbfffffffdbdb7812 */ /* 0x000fe200078ec0ff */
[--C-:B------:R-:W-:Y:S01]  /*270a0*/  IMAD.IADD R4, R228, 0x1, -R0.reuse ;  /* 0x00000001e4047824 */ /* 0x100fe200078e0a00 */
[----:B------:R-:W-:Y:S04]  /*270b0*/  @P1 LOP3.LUT R218, R218, 0x8, RZ, 0xfc, !PT ;  /* 0x00000008dada1812 */ /* 0x000fe800078efcff */
[----:B------:R-:W-:Y:S02]  /*270c0*/  IABS R4, R4 ;  /* 0x0000000400047213 */ /* 0x000fe40000000000 */
[----:B------:R-:W-:Y:S04]  /*270d0*/  LOP3.LUT R218, R218, 0xfffffffb, RZ, 0xc0, !PT ;  /* 0xfffffffbdada7812 */ /* 0x000fe800078ec0ff */
        /* <DEDUP_REMOVED lines=28> */
[----:B------:R-:W-:Y:S01]  /*272a0*/  IMAD.IADD R4, R228, 0x1, -R0 ;  /* 0x00000001e4047824 */ /* 0x000fe200078e0a00 */
[----:B------:R-:W-:Y:S04]  /*272b0*/  @P1 LOP3.LUT R218, R218, 0x4, RZ, 0xfc, !PT ;  /* 0x00000004dada1812 */ /* 0x000fe800078efcff */
[----:B------:R-:W-:Y:S02]  /*272c0*/  IABS R4, R4 ;  /* 0x0000000400047213 */ /* 0x000fe40000000000 */
[----:B------:R-:W-:Y:S04]  /*272d0*/  LOP3.LUT R218, R218, 0x7fffffff, RZ, 0xc0, !PT ;  /* 0x7fffffffdada7812 */ /* 0x000fe800078ec0ff */
        /* <DEDUP_REMOVED lines=22> */
[----:B------:R-:W-:Y:S02]  /*27440*/  ISETP.GE.AND P0, PT, R0, R224, PT ;  /* 0x000000e00000720c */ /* 0x000fe40003f06270 */
        /* <DEDUP_REMOVED lines=49> */
[----:B------:R-:W-:Y:S02]  /*27760*/  IABS R4, R4 ;  /* 0x0000000400047213 */ /* 0x000fe40000000000 */
[C---:B------:R-:W-:Y:S04]  /*27770*/  ISETP.GE.AND P6, PT, R0.reuse, R225, PT ;  /* 0x000000e10000720c */ /* 0x040fe80003fc6270 */
[----:B------:R-:W-:Y:S01]  /*27780*/  ISETP.GE.OR P6, PT, R0, R233, !P6 ;  /* 0x000000e90000720c */ /* 0x000fe200077c6670 */
[----:B------:R-:W2:Y:S11]  /*27790*/  I2F R4, R4 ;  /* 0x0000000400047306 */ /* 0x000eb60000201400 */
[----:B------:R-:W-:Y:S01]  /*277a0*/  @!UPT UIADD3 URZ, URZ, URZ, URZ ;  /* 0x0000003f3f3ff290 */ /* 0x000fe2000fffe03f */
[----:B------:R-:W-:Y:S04]  /*277b0*/  @P6 LOP3.LUT R220, R220, 0x1000000, RZ, 0xfc, !PT ;  /* 0x01000000dcdc6812 */ /* 0x000fe800078efcff */
[----:B------:R-:W-:Y:S01]  /*277c0*/  LOP3.LUT R220, R220, 0xfdffffff, RZ, 0xc0, !PT ;  /* 0xfdffffffdcdc7812 */ /* 0x000fe200078ec0ff */
        /* <DEDUP_REMOVED lines=8> */
[----:B------:R-:W-:Y:S07]  /*27850*/  ISETP.GE.OR P0, PT, R0, R234, !P0 ;  /* 0x000000ea0000720c */ /* 0x000fee0004706670 */
[----:B------:R-:W-:Y:S04]  /*27860*/  @P1 LOP3.LUT R219, R219, 0x8000000, RZ, 0xfc, !PT ;  /* 0x08000000dbdb1812 */ /* 0x000fe800078efcff */
[----:B------:R-:W-:Y:S02]  /*27870*/  LOP3.LUT R219, R219, 0xfbffffff, RZ, 0xc0, !PT ;  /* 0xfbffffffdbdb7812 */ /* 0x000fe400078ec0ff */
[----:B------:R-:W-:Y:S02]  /*27880*/  @P0 LOP3.LUT R218, R218, 0x20000000, RZ, 0xfc, !PT ;  /* 0x20000000dada0812 */ /* 0x000fe400078efcff */
[----:B------:R-:W-:Y:S02]  /*27890*/  ISETP.GE.AND P0, PT, R0, R224, PT ;  /* 0x000000e00000720c */ /* 0x000fe40003f06270 */
[----:B------:R-:W-:Y:S02]  /*278a0*/  LOP3.LUT R218, R218, 0xefffffff, RZ, 0xc0, !PT ;  /* 0xefffffffdada7812 */ /* 0x000fe400078ec0ff */
[----:B------:R-:W-:Y:S01]  /*278b0*/  ISETP.GE.OR P0, PT, R0, R232, !P0 ;  /* 0x000000e80000720c */ /* 0x000fe20004706670 */
[----:B--2---:R-:W-:Y:S02]  /*278c0*/  FFMA.FTZ R101, R4, -R222, R101 ;  /* 0x800000de04657223 */ /* 0x004fe40000010065 */
[--C-:B------:R-:W-:Y:S05]  /*278d0*/  IMAD.IADD R4, R228, 0x1, -R0.reuse ;  /* 0x00000001e4047824 */ /* 0x100fea00078e0a00 */
        /* <DEDUP_REMOVED lines=114> */
[C---:B------:R-:W-:Y:S02]  /*28000*/  LOP3.LUT P2, RZ, R220.reuse, 0x100, RZ, 0xc0, !PT ;  /* 0x00000100dcff7812 */ /* 0x040fe4000784c0ff */
[C---:B------:R-:W-:Y:S02]  /*28010*/  LOP3.LUT P3, RZ, R220.reuse, 0x80, RZ, 0xc0, !PT ;  /* 0x00000080dcff7812 */ /* 0x040fe4000786c0ff */
[C---:B------:R-:W-:Y:S02]  /*28020*/  LOP3.LUT P4, RZ, R220.reuse, 0x40, RZ, 0xc0, !PT ;  /* 0x00000040dcff7812 */ /* 0x040fe4000788c0ff */
[C---:B------:R-:W-:Y:S02]  /*28030*/  LOP3.LUT P5, RZ, R220.reuse, 0x20, RZ, 0xc0, !PT ;  /* 0x00000020dcff7812 */ /* 0x040fe400078ac0ff */
[----:B------:R-:W-:Y:S01]  /*28040*/  LOP3.LUT P6, RZ, R220, 0x10, RZ, 0xc0, !PT ;  /* 0x00000010dcff7812 */ /* 0x000fe200078cc0ff */
[----:B--2---:R-:W-:Y:S01]  /*28050*/  FFMA.FTZ R122, R4, -R222, R122 ;  /* 0x800000de047a7223 */ /* 0x004fe2000001007a */
[----:B------:R-:W-:Y:S01]  /*28060*/  FSEL R64, R64, -INF , !P4 ;  /* 0xff80000040407808 */ /* 0x000fe20006000000 */
[--C-:B------:R-:W-:Y:S01]  /*28070*/  IMAD.IADD R4, R230, 0x1, -R0.reuse ;  /* 0x00000001e6047824 */ /* 0x100fe200078e0a00 */
[----:B------:R-:W-:Y:S02]  /*28080*/  FSEL R65, R65, -INF , !P5 ;  /* 0xff80000041417808 */ /* 0x000fe40006800000 */
[----:B------:R-:W-:Y:S02]  /*28090*/  FSEL R122, R122, -INF , !P0 ;  /* 0xff8000007a7a7808 */ /* 0x000fe40004000000 */
[----:B------:R-:W-:Y:S02]  /*280a0*/  IABS R4, R4 ;  /* 0x0000000400047213 */ /* 0x000fe40000000000 */
[C---:B------:R-:W-:Y:S02]  /*280b0*/  ISETP.GE.AND P0, PT, R0.reuse, R227, PT ;  /* 0x000000e30000720c */ /* 0x040fe40003f06270 */
[----:B------:R-:W-:Y:S02]  /*280c0*/  @P2 LOP3.LUT R223, R223, 0x40, RZ, 0xfc, !PT ;  /* 0x00000040dfdf2812 */ /* 0x000fe400078efcff */
[C---:B------:R-:W-:Y:S01]  /*280d0*/  ISETP.GE.OR P1, PT, R0.reuse, R235, !P0 ;  /* 0x000000eb0000720c */ /* 0x040fe20004726670 */
[----:B------:R-:W2:Y:S01]  /*280e0*/  I2F R4, R4 ;  /* 0x0000000400047306 */ /* 0x000ea20000201400 */
[----:B------:R-:W-:Y:S02]  /*280f0*/  ISETP.GE.AND P0, PT, R0, R226, PT ;  /* 0x000000e20000720c */ /* 0x000fe40003f06270 */
[----:B------:R-:W-:Y:S02]  /*28100*/  LOP3.LUT P2, RZ, R220, 0x800, RZ, 0xc0, !PT ;  /* 0x00000800dcff7812 */ /* 0x000fe4000784c0ff */
[----:B------:R-:W-:Y:S02]  /*28110*/  ISETP.GE.OR P0, PT, R0, R234, !P0 ;  /* 0x000000ea0000720c */ /* 0x000fe40004706670 */
[----:B------:R-:W-:Y:S02]  /*28120*/  LOP3.LUT R223, R223, 0xffffff7f, RZ, 0xc0, !PT ;  /* 0xffffff7fdfdf7812 */ /* 0x000fe400078ec0ff */
[----:B------:R-:W-:Y:S02]  /*28130*/  FSEL R53, R53, -INF , !P3 ;  /* 0xff80000035357808 */ /* 0x000fe40005800000 */
[----:B------:R-:W-:Y:S02]  /*28140*/  FSEL R68, R68, -INF , !P6 ;  /* 0xff80000044447808 */ /* 0x000fe40007000000 */
[----:B------:R-:W-:Y:S03]  /*28150*/  @P1 LOP3.LUT R219, R219, 0x800000, RZ, 0xfc, !PT ;  /* 0x00800000dbdb1812 */ /* 0x000fe600078efcff */
[----:B------:R-:W-:Y:S02]  /*28160*/  @P2 LOP3.LUT R223, R223, 0x80, RZ, 0xfc, !PT ;  /* 0x00000080dfdf2812 */ /* 0x000fe400078efcff */
[----:B------:R-:W-:Y:S02]  /*28170*/  @P0 LOP3.LUT R218, R218, 0x2000000, RZ, 0xfc, !PT ;  /* 0x02000000dada0812 */ /* 0x000fe400078efcff */
[C---:B------:R-:W-:Y:S02]  /*28180*/  ISETP.GE.AND P0, PT, R0.reuse, R224, PT ;  /* 0x000000e00000720c */ /* 0x040fe40003f06270 */
[----:B------:R-:W-:Y:S02]  /*28190*/  LOP3.LUT R219, R219, 0xffbfffff, RZ, 0xc0, !PT ;  /* 0xffbfffffdbdb7812 */ /* 0x000fe400078ec0ff */
[----:B------:R-:W-:Y:S01]  /*281a0*/  ISETP.GE.OR P0, PT, R0, R232, !P0 ;  /* 0x000000e80000720c */ /* 0x000fe20004706670 */
[----:B--2---:R-:W-:Y:S01]  /*281b0*/  FFMA.FTZ R117, R4, -R222, R117 ;  /* 0x800000de04757223 */ /* 0x004fe20000010075 */
[----:B------:R-:W-:Y:S01]  /*281c0*/  LOP3.LUT R218, R218, 0xfeffffff, RZ, 0xc0, !PT ;  /* 0xfeffffffdada7812 */ /* 0x000fe200078ec0ff */
[--C-:B------:R-:W-:Y:S01]  /*281d0*/  IMAD.IADD R4, R228, 0x1, -R0.reuse ;  /* 0x00000001e4047824 */ /* 0x100fe200078e0a00 */
[C---:B------:R-:W-:Y:S02]  /*281e0*/  LOP3.LUT P2, RZ, R220.reuse, 0x1000, RZ, 0xc0, !PT ;  /* 0x00001000dcff7812 */ /* 0x040fe4000784c0ff */
[----:B------:R-:W-:Y:S02]  /*281f0*/  LOP3.LUT R223, R223, 0xfffffeff, RZ, 0xc0, !PT ;  /* 0xfffffeffdfdf7812 */ /* 0x000fe400078ec0ff */
[----:B------:R-:W-:Y:S06]  /*28200*/  IABS R4, R4 ;  /* 0x0000000400047213 */ /* 0x000fec0000000000 */
[----:B------:R-:W2:Y:S03]  /*28210*/  I2F R4, R4 ;  /* 0x0000000400047306 */ /* 0x000ea60000201400 */
[----:B------:R-:W-:Y:S02]  /*28220*/  @P2 LOP3.LUT R223, R223, 0x100, RZ, 0xfc, !PT ;  /* 0x00000100dfdf2812 */ /* 0x000fe400078efcff */
[C---:B------:R-:W-:Y:S02]  /*28230*/  LOP3.LUT P2, RZ, R220.reuse, 0x2000, RZ, 0xc0, !PT ;  /* 0x00002000dcff7812 */ /* 0x040fe4000784c0ff */
[----:B------:R-:W-:Y:S11]  /*28240*/  LOP3.LUT R223, R223, 0xfffffdff, RZ, 0xc0, !PT ;  /* 0xfffffdffdfdf7812 */ /* 0x000ff600078ec0ff */
[----:B------:R-:W-:Y:S02]  /*28250*/  @P2 LOP3.LUT R223, R223, 0x200, RZ, 0xfc, !PT ;  /* 0x00000200dfdf2812 */ /* 0x000fe400078efcff */
[----:B------:R-:W-:Y:S02]  /*28260*/  LOP3.LUT P2, RZ, R220, 0x4000, RZ, 0xc0, !PT ;  /* 0x00004000dcff7812 */ /* 0x000fe4000784c0ff */
[----:B------:R-:W-:Y:S01]  /*28270*/  LOP3.LUT R223, R223, 0xfffffbff, RZ, 0xc0, !PT ;  /* 0xfffffbffdfdf7812 */ /* 0x000fe200078ec0ff */
[----:B--2---:R-:W-:Y:S02]  /*28280*/  FFMA.FTZ R119, R4, -R222, R119 ;  /* 0x800000de04777223 */ /* 0x004fe40000010077 */
[--C-:B------:R-:W-:Y:S05]  /*28290*/  IMAD.IADD R4, R229, 0x1, -R0.reuse ;  /* 0x00000001e5047824 */ /* 0x100fea00078e0a00 */
[----:B------:R-:W-:Y:S03]  /*282a0*/  IABS R4, R4 ;  /* 0x0000000400047213 */ /* 0x000fe60000000000 */
[----:B------:R-:W-:Y:S02]  /*282b0*/  @P2 LOP3.LUT R223, R223, 0x400, RZ, 0xfc, !PT ;  /* 0x00000400dfdf2812 */ /* 0x000fe400078efcff */
[C---:B------:R-:W-:Y:S02]  /*282c0*/  LOP3.LUT P2, RZ, R220.reuse, 0x8000, RZ, 0xc0, !PT ;  /* 0x00008000dcff7812 */ /* 0x040fe4000784c0ff */
[----:B------:R-:W-:Y:S01]  /*282d0*/  LOP3.LUT R223, R223, 0xfffff7ff, RZ, 0xc0, !PT ;  /* 0xfffff7ffdfdf7812 */ /* 0x000fe200078ec0ff */
[----:B------:R-:W2:Y:S10]  /*282e0*/  I2F R4, R4 ;  /* 0x0000000400047306 */ /* 0x000eb40000201400 */
[----:B------:R-:W-:Y:S02]  /*282f0*/  @P2 LOP3.LUT R223, R223, 0x800, RZ, 0xfc, !PT ;  /* 0x00000800dfdf2812 */ /* 0x000fe400078efcff */
[----:B------:R-:W-:Y:S02]  /*28300*/  LOP3.LUT P2, RZ, R220, 0x10000, RZ, 0xc0, !PT ;  /* 0x00010000dcff7812 */ /* 0x000fe4000784c0ff */
[----:B------:R-:W-:Y:S01]  /*28310*/  LOP3.LUT R223, R223, 0xffffefff, RZ, 0xc0, !PT ;  /* 0xffffefffdfdf7812 */ /* 0x000fe200078ec0ff */
[----:B--2---:R-:W-:Y:S10]  /*28320*/  FFMA.FTZ R121, R4, -R222, R121 ;  /* 0x800000de04797223 */ /* 0x004ff40000010079 */
[----:B------:R-:W-:Y:S01]  /*28330*/  @P2 LOP3.LUT R223, R223, 0x1000, RZ, 0xfc, !PT ;  /* 0x00001000dfdf2812 */ /* 0x000fe200078efcff */
[----:B------:R-:W-:Y:S01]  /*28340*/  IMAD.IADD R4, R231, 0x1, -R0 ;  /* 0x00000001e7047824 */ /* 0x000fe200078e0a00 */
[----:B------:R-:W-:Y:S02]  /*28350*/  IADD3 R0, R168, 0x78, RZ ;  /* 0x00000078a8007810 */ /* 0x000fe40007ffe0ff */
[C---:B------:R-:W-:Y:S02]  /*28360*/  LOP3.LUT P2, RZ, R220.reuse, 0x20000, RZ, 0xc0, !PT ;  /* 0x00020000dcff7812 */ /* 0x040fe4000784c0ff */
[----:B------:R-:W-:Y:S02]  /*28370*/  IABS R4, R4 ;  /* 0x0000000400047213 */ /* 0x000fe40000000000 */
[----:B------:R-:W-:Y:S04]  /*28380*/  LOP3.LUT R223, R223, 0xffffdfff, RZ, 0xc0, !PT ;  /* 0xffffdfffdfdf7812 */ /* 0x000fe800078ec0ff */
[----:B------:R-:W2:Y:S05]  /*28390*/  I2F R4, R4 ;  /* 0x0000000400047306 */ /* 0x000eaa0000201400 */
[----:B------:R-:W-:Y:S02]  /*283a0*/  @P2 LOP3.LUT R223, R223, 0x2000, RZ, 0xfc, !PT ;  /* 0x00002000dfdf2812 */ /* 0x000fe400078efcff */
[C---:B------:R-:W-:Y:S02]  /*283b0*/  LOP3.LUT P2, RZ, R220.reuse, 0x40000, RZ, 0xc0, !PT ;  /* 0x00040000dcff7812 */ /* 0x040fe4000784c0ff */
[----:B------:R-:W-:Y:S11]  /*283c0*/  LOP3.LUT R223, R223, 0xffffbfff, RZ, 0xc0, !PT ;  /* 0xffffbfffdfdf7812 */ /* 0x000ff600078ec0ff */
[----:B------:R-:W-:Y:S02]  /*283d0*/  @P2 LOP3.LUT R223, R223, 0x4000, RZ, 0xfc, !PT ;  /* 0x00004000dfdf2812 */ /* 0x000fe400078efcff */
[C---:B------:R-:W-:Y:S02]  /*283e0*/  LOP3.LUT P2, RZ, R220.reuse, 0x80000, RZ, 0xc0, !PT ;  /* 0x00080000dcff7812 */ /* 0x040fe4000784c0ff */
[----:B------:R-:W-:Y:S01]  /*283f0*/  LOP3.LUT R220, R220, 0xdfffffff, RZ, 0xc0, !PT ;  /* 0xdfffffffdcdc7812 */ /* 0x000fe200078ec0ff */
[----:B--2---:R-:W-:Y:S01]  /*28400*/  FFMA.FTZ R123, R4, -R222, R123 ;  /* 0x800000de047b7223 */ /* 0x004fe2000001007b */
[----:B------:R-:W-:Y:S01]  /*28410*/  FSEL R5, R5, -INF , !P2 ;  /* 0xff80000005057808 */ /* 0x000fe20005000000 */
[----:B------:R-:W-:Y:S01]  /*28420*/  IMAD.IADD R4, R230, 0x1, -R0 ;  /* 0x00000001e6047824 */ /* 0x000fe200078e0a00 */
[----:B------:R-:W-:Y:S02]  /*28430*/  LOP3.LUT P2, RZ, R223, 0x4000, RZ, 0xc0, !PT ;  /* 0x00004000dfff7812 */ /* 0x000fe4000784c0ff */
[----:B------:R-:W-:Y:S02]  /*28440*/  FSEL R123, R123, -INF , !P0 ;  /* 0xff8000007b7b7808 */ /* 0x000fe40004000000 */
[----:B------:R-:W-:Y:S02]  /*28450*/  IABS R4, R4 ;  /* 0x0000000400047213 */ /* 0x000fe40000000000 */
[----:B------:R-:W-:Y:S02]  /*28460*/  ISETP.GE.AND P0, PT, R0, R227, PT ;  /* 0x000000e30000720c */ /* 0x000fe40003f06270 */
[----:B------:R-:W-:Y:S02]  /*28470*/  FSEL R16, R16, -INF , !P2 ;  /* 0xff80000010107808 */ /* 0x000fe40005000000 */
[C---:B------:R-:W-:Y:S01]  /*28480*/  ISETP.GE.OR P1, PT, R0.reuse, R235, !P0 ;  /* 0x000000eb0000720c */ /* 0x040fe20004726670 */
[----:B------:R-:W2:Y:S01]  /*28490*/  I2F R4, R4 ;  /* 0x0000000400047306 */ /* 0x000ea20000201400 */
[C---:B------:R-:W-:Y:S02]  /*284a0*/  ISETP.GE.AND P0, PT, R0.reuse, R226, PT ;  /* 0x000000e20000720c */ /* 0x040fe40003f06270 */
[----:B------:R-:W-:Y:S02]  /*284b0*/  LOP3.LUT P2, RZ, R223, 0x2000, RZ, 0xc0, !PT ;  /* 0x00002000dfff7812 */ /* 0x000fe4000784c0ff */
[C---:B------:R-:W-:Y:S02]  /*284c0*/  ISETP.GE.OR P0, PT, R0.reuse, R234, !P0 ;  /* 0x000000ea0000720c */ /* 0x040fe40004706670 */
[----:B------:R-:W-:Y:S02]  /*284d0*/  FSEL R17, R17, -INF , !P2 ;  /* 0xff80000011117808 */ /* 0x000fe40005000000 */
[----:B------:R-:W-:Y:S03]  /*284e0*/  LOP3.LUT P2, RZ, R223, 0x1000, RZ, 0xc0, !PT ;  /* 0x00001000dfff7812 */ /* 0x000fe6000784c0ff */
[----:B------:R-:W-:Y:S02]  /*284f0*/  @P1 LOP3.LUT R219, R219, 0x400000, RZ, 0xfc, !PT ;  /* 0x00400000dbdb1812 */ /* 0x000fe400078efcff */
[----:B------:R-:W-:Y:S02]  /*28500*/  ISETP.GE.AND P1, PT, R0, R225, PT ;  /* 0x000000e10000720c */ /* 0x000fe40003f26270 */
[----:B------:R-:W-:Y:S02]  /*28510*/  FSEL R20, R20, -INF , !P2 ;  /* 0xff80000014147808 */ /* 0x000fe40005000000 */
[----:B------:R-:W-:Y:S02]  /*28520*/  @P0 LOP3.LUT R218, R218, 0x1000000, RZ, 0xfc, !PT ;  /* 0x01000000dada0812 */ /* 0x000fe400078efcff */
[C---:B------:R-:W-:Y:S02]  /*28530*/  ISETP.GE.AND P0, PT, R0.reuse, R224, PT ;  /* 0x000000e00000720c */ /* 0x040fe40003f06270 */
[C---:B------:R-:W-:Y:S02]  /*28540*/  ISETP.GE.OR P1, PT, R0.reuse, R233, !P1 ;  /* 0x000000e90000720c */ /* 0x040fe40004f26670 */
[----:B------:R-:W-:Y:S01]  /*28550*/  ISETP.GE.OR P0, PT, R0, R232, !P0 ;  /* 0x000000e80000720c */ /* 0x000fe20004706670 */
[----:B--2---:R-:W-:Y:S01]  /*28560*/  FFMA.FTZ R128, R4, -R222, R128 ;  /* 0x800000de04807223 */ /* 0x004fe20000010080 */
[----:B------:R-:W-:Y:S01]  /*28570*/  LOP3.LUT P2, RZ, R223, 0x800, RZ, 0xc0, !PT ;  /* 0x00000800dfff7812 */ /* 0x000fe2000784c0ff */
[----:B------:R-:W-:Y:S01]  /*28580*/  IMAD.IADD R4, R228, 0x1, -R0 ;  /* 0x00000001e4047824 */ /* 0x000fe200078e0a00 */
[----:B------:R-:W-:Y:S02]  /*28590*/  LOP3.LUT P4, RZ, R219, 0x400, RZ, 0xc0, !PT ;  /* 0x00000400dbff7812 */ /* 0x000fe4000788c0ff */
[----:B------:R-:W-:Y:S02]  /*285a0*/  FSEL R21, R21, -INF , !P2 ;  /* 0xff80000015157808 */ /* 0x000fe40005000000 */
[----:B------:R-:W-:Y:S02]  /*285b0*/  IABS R4, R4 ;  /* 0x0000000400047213 */ /* 0x000fe40000000000 */
[C---:B------:R-:W-:Y:S02]  /*285c0*/  LOP3.LUT P2, RZ, R223.reuse, 0x400, RZ, 0xc0, !PT ;  /* 0x00000400dfff7812 */ /* 0x040fe4000784c0ff */
[----:B------:R-:W-:Y:S02]  /*285d0*/  @P1 LOP3.LUT R220, R220, 0x20000000, RZ, 0xfc, !PT ;  /* 0x20000000dcdc1812 */ /* 0x000fe400078efcff */
[----:B------:R-:W-:Y:S01]  /*285e0*/  FSEL R32, R32, -INF , !P2 ;  /* 0xff80000020207808 */ /* 0x000fe20005000000 */
[----:B------:R-:W2:Y:S01]  /*285f0*/  I2F R4, R4 ;  /* 0x0000000400047306 */ /* 0x000ea20000201400 */
[----:B------:R-:W-:Y:S02]  /*28600*/  LOP3.LUT P2, RZ, R223, 0x200, RZ, 0xc0, !PT ;  /* 0x00000200dfff7812 */ /* 0x000fe4000784c0ff */
[----:B------:R-:W-:Y:S02]  /*28610*/  LOP3.LUT P1, RZ, R220, 0x200, RZ, 0xc0, !PT ;  /* 0x00000200dcff7812 */ /* 0x000fe4000782c0ff */
[----:B------:R-:W-:Y:S02]  /*28620*/  FSEL R33, R33, -INF , !P2 ;  /* 0xff80000021217808 */ /* 0x000fe40005000000 */
[----:B------:R-:W-:Y:S02]  /*28630*/  LOP3.LUT P2, RZ, R223, 0x100, RZ, 0xc0, !PT ;  /* 0x00000100dfff7812 */ /* 0x000fe4000784c0ff */
[----:B------:R-:W-:Y:S02]  /*28640*/  FSEL R49, R49, -INF , !P1 ;  /* 0xff80000031317808 */ /* 0x000fe40004800000 */
[----:B------:R-:W-:Y:S02]  /*28650*/  FSEL R36, R36, -INF , !P2 ;  /* 0xff80000024247808 */ /* 0x000fe40005000000 */
[----:B------:R-:W-:Y:S02]  /*28660*/  LOP3.LUT P2, RZ, R223, 0x80, RZ, 0xc0, !PT ;  /* 0x00000080dfff7812 */ /* 0x000fe4000784c0ff */
[----:B------:R-:W-:Y:S02]  /*28670*/  LOP3.LUT P1, RZ, R219, 0x2000, RZ, 0xc0, !PT ;  /* 0x00002000dbff7812 */ /* 0x000fe4000782c0ff */
[----:B------:R-:W-:Y:S02]  /*28680*/  FSEL R37, R37, -INF , !P2 ;  /* 0xff80000025257808 */ /* 0x000fe40005000000 */
[C---:B------:R-:W-:Y:S02]  /*28690*/  LOP3.LUT P2, RZ, R223.reuse, 0x40, RZ, 0xc0, !PT ;  /* 0x00000040dfff7812 */ /* 0x040fe4000784c0ff */
[----:B------:R-:W-:Y:S02]  /*286a0*/  LOP3.LUT R223, R223, 0xfffffffe, RZ, 0xc0, !PT ;  /* 0xfffffffedfdf7812 */ /* 0x000fe400078ec0ff */
[----:B------:R-:W-:Y:S01]  /*286b0*/  LOP3.LUT P5, RZ, R219, 0x200, RZ, 0xc0, !PT ;  /* 0x00000200dbff7812 */ /* 0x000fe200078ac0ff */
[----:B--2---:R-:W-:Y:S01]  /*286c0*/  FFMA.FTZ R130, R4, -R222, R130 ;  /* 0x800000de04827223 */ /* 0x004fe20000010082 */
[----:B------:R-:W-:Y:S01]  /*286d0*/  FSEL R52, R52, -INF , !P2 ;  /* 0xff80000034347808 */ /* 0x000fe20005000000 */
[----:B------:R-:W-:Y:S01]  /*286e0*/  IMAD.IADD R4, R229, 0x1, -R0 ;  /* 0x00000001e5047824 */ /* 0x000fe200078e0a00 */
[C---:B------:R-:W-:Y:S02]  /*286f0*/  LOP3.LUT P2, RZ, R219.reuse, 0x1000, RZ, 0xc0, !PT ;  /* 0x00001000dbff7812 */ /* 0x040fe4000784c0ff */
[C---:B------:R-:W-:Y:S02]  /*28700*/  LOP3.LUT P3, RZ, R219.reuse, 0x800, RZ, 0xc0, !PT ;  /* 0x00000800dbff7812 */ /* 0x040fe4000786c0ff */
[----:B------:R-:W-:Y:S02]  /*28710*/  IABS R4, R4 ;  /* 0x0000000400047213 */ /* 0x000fe40000000000 */
[----:B------:R-:W-:Y:S02]  /*28720*/  LOP3.LUT P6, RZ, R219, 0x100, RZ, 0xc0, !PT ;  /* 0x00000100dbff7812 */ /* 0x000fe400078cc0ff */
[----:B------:R-:W-:Y:S02]  /*28730*/  FSEL R54, R54, -INF , !P4 ;  /* 0xff80000036367808 */ /* 0x000fe40006000000 */
[----:B------:R-:W-:Y:S01]  /*28740*/  FSEL R55, R55, -INF , !P5 ;  /* 0xff80000037377808 */ /* 0x000fe20006800000 */
[----:B------:R-:W2:Y:S01]  /*28750*/  I2F R4, R4 ;  /* 0x0000000400047306 */ /* 0x000ea20000201400 */
[C---:B------:R-:W-:Y:S02]  /*28760*/  LOP3.LUT P4, RZ, R218.reuse, 0x4000, RZ, 0xc0, !PT ;  /* 0x00004000daff7812 */ /* 0x040fe4000788c0ff */
[----:B------:R-:W-:Y:S02]  /*28770*/  LOP3.LUT P5, RZ, R218, 0x2000, RZ, 0xc0, !PT ;  /* 0x00002000daff7812 */ /* 0x000fe400078ac0ff */
[----:B------:R-:W-:Y:S02]  /*28780*/  FSEL R50, R50, -INF , !P2 ;  /* 0xff80000032327808 */ /* 0x000fe40005000000 */
[----:B------:R-:W-:Y:S02]  /*28790*/  FSEL R51, R51, -INF , !P3 ;  /* 0xff80000033337808 */ /* 0x000fe40005800000 */
[----:B------:R-:W-:Y:S02]  /*287a0*/  FSEL R66, R66, -INF , !P6 ;  /* 0xff80000042427808 */ /* 0x000fe40007000000 */
[C---:B------:R-:W-:Y:S02]  /*287b0*/  LOP3.LUT P2, RZ, R218.reuse, 0x20000, RZ, 0xc0, !PT ;  /* 0x00020000daff7812 */ /* 0x040fe4000784c0ff */
[C---:B------:R-:W-:Y:S02]  /*287c0*/  LOP3.LUT P3, RZ, R218.reuse, 0x10000, RZ, 0xc0, !PT ;  /* 0x00010000daff7812 */ /* 0x040fe4000786c0ff */
[----:B------:R-:W-:Y:S02]  /*287d0*/  LOP3.LUT P6, RZ, R218, 0x1000, RZ, 0xc0, !PT ;  /* 0x00001000daff7812 */ /* 0x000fe400078cc0ff */
[----:B------:R-:W-:Y:S02]  /*287e0*/  FSEL R190, R44, -INF , !P4 ;  /* 0xff8000002cbe7808 */ /* 0x000fe40006000000 */
[----:B------:R-:W-:Y:S02]  /*287f0*/  FSEL R191, R45, -INF , !P5 ;  /* 0xff8000002dbf7808 */ /* 0x000fe40006800000 */
[C---:B------:R-:W-:Y:S02]  /*28800*/  LOP3.LUT P4, RZ, R218.reuse, 0x400, RZ, 0xc0, !PT ;  /* 0x00000400daff7812 */ /* 0x040fe4000788c0ff */
[----:B------:R-:W-:Y:S01]  /*28810*/  LOP3.LUT P5, RZ, R218, 0x200, RZ, 0xc0, !PT ;  /* 0x00000200daff7812 */ /* 0x000fe200078ac0ff */
[----:B--2---:R-:W-:Y:S01]  /*28820*/  FFMA.FTZ R124, R4, -R222, R124 ;  /* 0x800000de047c7223 */ /* 0x004fe2000001007c */
[----:B------:R-:W-:Y:S01]  /*28830*/  FSEL R192, R56, -INF , !P6 ;  /* 0xff80000038c07808 */ /* 0x000fe20007000000 */
[----:B------:R-:W-:Y:S01]  /*28840*/  IMAD.IADD R4, R231, 0x1, -R0 ;  /* 0x00000001e7047824 */ /* 0x000fe200078e0a00 */
[----:B------:R-:W-:Y:S02]  /*28850*/  IADD3 R0, R168, 0x79, RZ ;  /* 0x00000079a8007810 */ /* 0x000fe40007ffe0ff */
[----:B------:R-:W-:Y:S02]  /*28860*/  FSEL R185, R60, -INF , !P4 ;  /* 0xff8000003cb97808 */ /* 0x000fe40006000000 */
[----:B------:R-:W-:Y:S02]  /*28870*/  IABS R4, R4 ;  /* 0x0000000400047213 */ /* 0x000fe40000000000 */
[----:B------:R-:W-:Y:S02]  /*28880*/  FSEL R186, R61, -INF , !P5 ;  /* 0xff8000003dba7808 */ /* 0x000fe40006800000 */
[----:B------:R-:W-:Y:S02]  /*28890*/  FSEL R188, R40, -INF , !P3 ;  /* 0xff80000028bc7808 */ /* 0x000fe40005800000 */
[----:B------:R-:W-:Y:S01]  /*288a0*/  FSEL R171, R29, -INF , !P2 ;  /* 0xff8000001dab7808 */ /* 0x000fe20005000000 */
[----:B------:R-:W2:Y:S02]  /*288b0*/  I2F R4, R4 ;  /* 0x0000000400047306 */ /* 0x000ea40000201400 */
[----:B--2---:R-:W-:Y:S02]  /*288c0*/  FFMA.FTZ R126, R4, -R222, R126 ;  /* 0x800000de047e7223 */ /* 0x004fe4000001007e */
[--C-:B------:R-:W-:Y:S03]  /*288d0*/  IMAD.IADD R4, R230, 0x1, -R0.reuse ;  /* 0x00000001e6047824 */ /* 0x100fe600078e0a00 */
[----:B------:R-:W-:Y:S02]  /*288e0*/  FSEL R126, R126, -INF , !P0 ;  /* 0xff8000007e7e7808 */ /* 0x000fe40004000000 */
[----:B------:R-:W-:Y:S02]  /*288f0*/  IABS R4, R4 ;  /* 0x0000000400047213 */ /* 0x000fe40000000000 */
[C---:B------:R-:W-:Y:S04]  /*28900*/  ISETP.GE.AND P0, PT, R0.reuse, R224, PT ;  /* 0x000000e00000720c */ /* 0x040fe80003f06270 */
[----:B------:R-:W-:Y:S01]  /*28910*/  ISETP.GE.OR P0, PT, R0, R232, !P0 ;  /* 0x000000e80000720c */ /* 0x000fe20004706670 */
[----:B------:R-:W2:Y:S02]  /*28920*/  I2F R4, R4 ;  /* 0x0000000400047306 */ /* 0x000ea40000201400 */
        /* <DEDUP_REMOVED lines=9> */
[----:B------:R-:W-:Y:S05]  /*289c0*/  IMAD.IADD R4, R231, 0x1, -R0 ;  /* 0x00000001e7047824 */ /* 0x000fea00078e0a00 */
[----:B------:R-:W-:Y:S06]  /*289d0*/  IABS R4, R4 ;  /* 0x0000000400047213 */ /* 0x000fec0000000000 */
[----:B------:R-:W2:Y:S02]  /*289e0*/  I2F R4, R4 ;  /* 0x0000000400047306 */ /* 0x000ea40000201400 */
[----:B--2---:R-:W-:Y:S05]  /*289f0*/  FFMA.FTZ R127, R4, -R222, R127 ;  /* 0x800000de047f7223 */ /* 0x004fea000001007f */
[----:B------:R-:W-:Y:S02]  /*28a00*/  FSEL R127, R127, -INF , !P0 ;  /* 0xff8000007f7f7808 */ /* 0x000fe40004000000 */
[----:B------:R-:W-:Y:S04]  /*28a10*/  LOP3.LUT P0, RZ, R220, 0x400, RZ, 0xc0, !PT ;  /* 0x00000400dcff7812 */ /* 0x000fe8000780c0ff */
[----:B------:R-:W-:Y:S02]  /*28a20*/  FSEL R48, R48, -INF , !P0 ;  /* 0xff80000030307808 */ /* 0x000fe40004000000 */
[----:B------:R-:W-:Y:S11]  /*28a30*/  LOP3.LUT P0, RZ, R219, 0x400000, RZ, 0xc0, !PT ;  /* 0x00400000dbff7812 */ /* 0x000ff6000780c0ff */
[----:B------:R-:W-:Y:S02]  /*28a40*/  @!UPT UIADD3 URZ, URZ, URZ, URZ ;  /* 0x0000003f3f3ff290 */ /* 0x000fe4000fffe03f */
        /* <DEDUP_REMOVED lines=20> */
[----:B------:R-:W-:Y:S04]  /*28b90*/  LOP3.LUT R221, R221, 0xfffbffff, RZ, 0xc0, !PT ;  /* 0xfffbffffdddd7812 */ /* 0x000fe800078ec0ff */
[----:B------:R-:W-:Y:S02]  /*28ba0*/  @P1 LOP3.LUT R221, R221, 0x40000, RZ, 0xfc, !PT ;  /* 0x00040000dddd1812 */ /* 0x000fe400078efcff */
[----:B------:R-:W-:Y:S02]  /*28bb0*/  LOP3.LUT P1, RZ, R219, 0x8000, RZ, 0xc0, !PT ;  /* 0x00008000dbff7812 */ /* 0x000fe4000782c0ff */
[----:B------:R-:W-:Y:S03]  /*28bc0*/  LOP3.LUT R221, R221, 0xfff7ffff, RZ, 0xc0, !PT ;  /* 0xfff7ffffdddd7812 */ /* 0x000fe600078ec0ff */
        /* <DEDUP_REMOVED lines=13> */
[C---:B------:R-:W-:Y:S02]  /*28ca0*/  LOP3.LUT P0, RZ, R220.reuse, 0x1, RZ, 0xc0, !PT ;  /* 0x00000001dcff7812 */ /* 0x040fe4000780c0ff */
        /* <DEDUP_REMOVED lines=18> */
[----:B------:R-:W-:Y:S01]  /*28dd0*/  LOP3.LUT R220, R220, 0xbfffffff, RZ, 0xc0, !PT ;  /* 0xbfffffffdcdc7812 */ /* 0x000fe200078ec0ff */
[----:B------:R-:W-:Y:S01]  /*28de0*/  STL [R1+0x388], R223 ;  /* 0x000388df01007387 */ /* 0x000fe20000100800 */
[----:B------:R-:W-:Y:S02]  /*28df0*/  FSEL R69, R69, -INF , !P0 ;  /* 0xff80000045457808 */ /* 0x000fe40004000000 */
[----:B------:R-:W-:Y:S01]  /*28e00*/  LOP3.LUT P0, RZ, R223, 0x20, RZ, 0xc0, !PT ;  /* 0x00000020dfff7812 */ /* 0x000fe2000780c0ff */
[----:B------:R-:W-:Y:S01]  /*28e10*/  STL [R1+0x38c], R227 ;  /* 0x00038ce301007387 */ /* 0x000fe20000100800 */
[----:B------:R-:W-:Y:S02]  /*28e20*/  @P1 LOP3.LUT R221, R221, 0x1000000, RZ, 0xfc, !PT ;  /* 0x01000000dddd1812 */ /* 0x000fe400078efcff */
[----:B------:R-:W-:Y:S01]  /*28e30*/  FSEL R80, R80, -INF , !P0 ;  /* 0xff80000050507808 */ /* 0x000fe20004000000 */
[----:B------:R-:W-:Y:S01]  /*28e40*/  STL [R1+0x390], R235 ;  /* 0x000390eb01007387 */ /* 0x000fe20000100800 */
        /* <DEDUP_REMOVED lines=9> */
[----:B------:R-:W-:Y:S02]  /*28ee0*/  LOP3.LUT P0, RZ, R223, 0x4, RZ, 0xc0, !PT ;  /* 0x00000004dfff7812 */ /* 0x000fe4000780c0ff */
[----:B------:R-:W-:Y:S02]  /*28ef0*/  LOP3.LUT P1, RZ, R221, 0x1000000, RZ, 0xc0, !PT ;  /* 0x01000000ddff7812 */ /* 0x000fe4000782c0ff */
[----:B------:R-:W-:Y:S02]  /*28f00*/  FSEL R85, R85, -INF , !P0 ;  /* 0xff80000055557808 */ /* 0x000fe40004000000 */
[C---:B------:R-:W-:Y:S02]  /*28f10*/  LOP3.LUT P0, RZ, R223.reuse, 0x2, RZ, 0xc0, !PT ;  /* 0x00000002dfff7812 */ /* 0x040fe4000780c0ff */
[----:B------:R-:W-:Y:S02]  /*28f20*/  FSEL R18, R18, -INF , !P1 ;  /* 0xff80000012127808 */ /* 0x000fe40004800000 */
[----:B------:R-:W-:Y:S02]  /*28f30*/  FSEL R96, R96, -INF , !P0 ;  /* 0xff80000060607808 */ /* 0x000fe40004000000 */
[----:B------:R-:W-:Y:S02]  /*28f40*/  LOP3.LUT P0, RZ, R223, 0x1, RZ, 0xc0, !PT ;  /* 0x00000001dfff7812 */ /* 0x000fe4000780c0ff */
[----:B------:R-:W-:Y:S02]  /*28f50*/  LOP3.LUT P1, RZ, R221, 0x800000, RZ, 0xc0, !PT ;  /* 0x00800000ddff7812 */ /* 0x000fe4000782c0ff */
        /* <DEDUP_REMOVED lines=8> */
[----:B------:R-:W-:Y:S02]  /*28fe0*/  FSEL R22, R22, -INF , !P1 ;  /* 0xff80000016167808 */ /* 0x000fe40004800000 */
[----:B------:R-:W-:Y:S02]  /*28ff0*/  FSEL R112, R112, -INF , !P0 ;  /* 0xff80000070707808 */ /* 0x000fe40004000000 */
[C---:B------:R-:W-:Y:S02]  /*29000*/  LOP3.LUT P0, RZ, R221.reuse, 0x10000000, RZ, 0xc0, !PT ;  /* 0x10000000ddff7812 */ /* 0x040fe4000780c0ff */
        /* <DEDUP_REMOVED lines=11> */
[C---:B------:R-:W-:Y:S02]  /*290c0*/  ISETP.GE.AND P0, PT, R0.reuse, R227, PT ;  /* 0x000000e30000720c */ /* 0x040fe40003f06270 */
[----:B------:R-:W-:Y:S02]  /*290d0*/  LOP3.LUT P1, RZ, R221, 0x80000, RZ, 0xc0, !PT ;  /* 0x00080000ddff7812 */ /* 0x000fe4000782c0ff */
[----:B------:R-:W-:Y:S02]  /*290e0*/  ISETP.GE.OR P0, PT, R0, R235, !P0 ;  /* 0x000000eb0000720c */ /* 0x000fe40004706670 */
[----:B------:R-:W-:Y:S02]  /*290f0*/  FSEL R35, R35, -INF , !P1 ;  /* 0xff80000023237808 */ /* 0x000fe40004800000 */
[----:B------:R-:W-:Y:S02]  /*29100*/  FSEL R129, R129, -INF , !P0 ;  /* 0xff80000081817808 */ /* 0x000fe40004000000 */
[----:B------:R-:W-:Y:S02]  /*29110*/  LOP3.LUT P0, RZ, R219, 0x4000, RZ, 0xc0, !PT ;  /* 0x00004000dbff7812 */ /* 0x000fe4000780c0ff */
[C---:B------:R-:W-:Y:S02]  /*29120*/  LOP3.LUT P1, RZ, R221.reuse, 0x40000, RZ, 0xc0, !PT ;  /* 0x00040000ddff7812 */ /* 0x040fe4000782c0ff */
[----:B------:R-:W-:Y:S02]  /*29130*/  FSEL R11, R38, -INF , !P0 ;  /* 0xff800000260b7808 */ /* 0x000fe40004000000 */
[C---:B------:R-:W-:Y:S02]  /*29140*/  LOP3.LUT P0, RZ, R218.reuse, 0x1000000, RZ, 0xc0, !PT ;  /* 0x01000000daff7812 */ /* 0x040fe4000780c0ff */
[----:B------:R-:W-:Y:S02]  /*29150*/  LOP3.LUT R221, R221, 0xfffffff7, RZ, 0xc0, !PT ;  /* 0xfffffff7dddd7812 */ /* 0x000fe400078ec0ff */
[----:B------:R-:W-:Y:S02]  /*29160*/  FSEL R10, R39, -INF , !P1 ;  /* 0xff800000270a7808 */ /* 0x000fe40004800000 */
[----:B------:R-:W-:Y:S02]  /*29170*/  LOP3.LUT P1, RZ, R218, 0x40000, RZ, 0xc0, !PT ;  /* 0x00040000daff7812 */ /* 0x000fe4000782c0ff */
[----:B------:R-:W-:Y:S02]  /*29180*/  FMNMX.FTZ R39, R182, R2, !PT ;  /* 0x00000002b6277209 */ /* 0x000fe40007810000 */
[----:B------:R-:W-:Y:S02]  /*29190*/  FMNMX.FTZ R38, R183, R3, !PT ;  /* 0x00000003b7267209 */ /* 0x000fe40007810000 */
[----:B------:R-:W-:Y:S02]  /*291a0*/  FMNMX.FTZ R39, R181, R39, !PT ;  /* 0x00000027b5277209 */ /* 0x000fe40007810000 */
[----:B------:R-:W-:Y:S02]  /*291b0*/  @P0 LOP3.LUT R221, R221, 0x8, RZ, 0xfc, !PT ;  /* 0x00000008dddd0812 */ /* 0x000fe400078efcff */
[----:B------:R-:W-:Y:S02]  /*291c0*/  LOP3.LUT P0, RZ, R218, 0x2000000, RZ, 0xc0, !PT ;  /* 0x02000000daff7812 */ /* 0x000fe4000780c0ff */
[----:B------:R-:W-:Y:S02]  /*291d0*/  LOP3.LUT R221, R221, 0xffffffef, RZ, 0xc0, !PT ;  /* 0xffffffefdddd7812 */ /* 0x000fe400078ec0ff */
[----:B------:R-:W-:Y:S02]  /*291e0*/  @P1 LOP3.LUT R220, R220, 0x40000000, RZ, 0xfc, !PT ;  /* 0x40000000dcdc1812 */ /* 0x000fe400078efcff */
[----:B------:R-:W-:Y:S02]  /*291f0*/  LOP3.LUT P1, RZ, R218, 0x80000, RZ, 0xc0, !PT ;  /* 0x00080000daff7812 */ /* 0x000fe4000782c0ff */
[----:B------:R-:W-:Y:S02]  /*29200*/  LOP3.LUT R220, R220, 0x7fffffff, RZ, 0xc0, !PT ;  /* 0x7fffffffdcdc7812 */ /* 0x000fe400078ec0ff */
[----:B------:R-:W-:Y:S02]  /*29210*/  FMNMX.FTZ R39, R180, R39, !PT ;  /* 0x00000027b4277209 */ /* 0x000fe40007810000 */
[----:B------:R-:W-:Y:S02]  /*29220*/  FMNMX.FTZ R38, R5, R38, !PT ;  /* 0x0000002605267209 */ /* 0x000fe40007810000 */
[----:B------:R-:W-:Y:S02]  /*29230*/  @P0 LOP3.LUT R221, R221, 0x10, RZ, 0xfc, !PT ;  /* 0x00000010dddd0812 */ /* 0x000fe400078efcff */
[----:B------:R-:W-:Y:S02]  /*29240*/  LOP3.LUT P0, RZ, R218, 0x4000000, RZ, 0xc0, !PT ;  /* 0x04000000daff7812 */ /* 0x000fe4000780c0ff */
[----:B------:R-:W-:Y:S02]  /*29250*/  LOP3.LUT R221, R221, 0xffffffdf, RZ, 0xc0, !PT ;  /* 0xffffffdfdddd7812 */ /* 0x000fe400078ec0ff */
[----:B------:R-:W-:Y:S02]  /*29260*/  @P1 LOP3.LUT R220, R220, 0x80000000, RZ, 0xfc, !PT ;  /* 0x80000000dcdc1812 */ /* 0x000fe400078efcff */
[----:B------:R-:W-:Y:S02]  /*29270*/  LOP3.LUT P1, RZ, R218, 0x100000, RZ, 0xc0, !PT ;  /* 0x00100000daff7812 */ /* 0x000fe4000782c0ff */
[----:B------:R-:W-:Y:S02]  /*29280*/  FMNMX.FTZ R39, R179, R39, !PT ;  /* 0x00000027b3277209 */ /* 0x000fe40007810000 */
[----:B------:R-:W-:Y:S02]  /*29290*/  FMNMX.FTZ R38, R16, R38, !PT ;  /* 0x0000002610267209 */ /* 0x000fe40007810000 */
[----:B------:R-:W-:Y:S02]  /*292a0*/  FMNMX.FTZ R39, R178, R39, !PT ;  /* 0x00000027b2277209 */ /* 0x000fe40007810000 */
[----:B------:R-:W-:Y:S02]  /*292b0*/  @P0 LOP3.LUT R221, R221, 0x20, RZ, 0xfc, !PT ;  /* 0x00000020dddd0812 */ /* 0x000fe400078efcff */
[----:B------:R-:W-:Y:S02]  /*292c0*/  LOP3.LUT P0, RZ, R218, 0x8000000, RZ, 0xc0, !PT ;  /* 0x08000000daff7812 */ /* 0x000fe4000780c0ff */
[----:B------:R-:W-:Y:S02]  /*292d0*/  LOP3.LUT R221, R221, 0xffffffbf, RZ, 0xc0, !PT ;  /* 0xffffffbfdddd7812 */ /* 0x000fe400078ec0ff */
[----:B------:R-:W-:Y:S02]  /*292e0*/  FMNMX.FTZ R39, R177, R39, !PT ;  /* 0x00000027b1277209 */ /* 0x000fe40007810000 */
[----:B------:R-:W-:Y:S02]  /*292f0*/  FMNMX.FTZ R38, R17, R38, !PT ;  /* 0x0000002611267209 */ /* 0x000fe40007810000 */
        /* <DEDUP_REMOVED lines=71> */
[----:B------:R-:W-:Y:S02]  /*29770*/  LOP3.LUT P3, RZ, R220, 0x8000000, RZ, 0xc0, !PT ;  /* 0x08000000dcff7812 */ /* 0x000fe4000786c0ff */
[----:B------:R-:W-:Y:S02]  /*29780*/  FMNMX.FTZ R38, R96, R38, !PT ;  /* 0x0000002660267209 */ /* 0x000fe40007810000 */
[----:B------:R-:W-:Y:S02]  /*29790*/  LOP3.LUT P2, RZ, R220, 0x10000000, RZ, 0xc0, !PT ;  /* 0x10000000dcff7812 */ /* 0x000fe4000784c0ff */
[----:B------:R-:W-:Y:S02]  /*297a0*/  FMNMX.FTZ R38, R97, R38, !PT ;  /* 0x0000002661267209 */ /* 0x000fe40007810000 */
        /* <DEDUP_REMOVED lines=17> */
[----:B------:R-:W-:Y:S02]  /*298c0*/  FSEL R67, R67, -INF , !P0 ;  /* 0xff80000043437808 */ /* 0x000fe40004000000 */
[----:B------:R-:W-:Y:S02]  /*298d0*/  @P1 LOP3.LUT R221, R221, 0x1, RZ, 0xfc, !PT ;  /* 0x00000001dddd1812 */ /* 0x000fe400078efcff */
[----:B------:R-:W-:Y:S02]  /*298e0*/  LOP3.LUT P1, RZ, R218, 0x200000, RZ, 0xc0, !PT ;  /* 0x00200000daff7812 */ /* 0x000fe4000782c0ff */
[----:B------:R-:W-:Y:S02]  /*298f0*/  LOP3.LUT R221, R221, 0xfffffffd, RZ, 0xc0, !PT ;  /* 0xfffffffddddd7812 */ /* 0x000fe400078ec0ff */
[----:B------:R-:W-:Y:S04]  /*29900*/  FMNMX.FTZ R38, R128, R38, !PT ;  /* 0x0000002680267209 */ /* 0x000fe80007810000 */
[----:B------:R-:W-:Y:S05]  /*29910*/  FMNMX.FTZ R38, R129, R38, !PT ;  /* 0x0000002681267209 */ /* 0x000fea0007810000 */
[----:B------:R-:W-:Y:S02]  /*29920*/  @P1 LOP3.LUT R221, R221, 0x2, RZ, 0xfc, !PT ;  /* 0x00000002dddd1812 */ /* 0x000fe400078efcff */
[C---:B------:R-:W-:Y:S02]  /*29930*/  LOP3.LUT P1, RZ, R218.reuse, 0x400000, RZ, 0xc0, !PT ;  /* 0x00400000daff7812 */ /* 0x040fe4000782c0ff */
[----:B------:R-:W-:Y:S11]  /*29940*/  LOP3.LUT R221, R221, 0xfffffffb, RZ, 0xc0, !PT ;  /* 0xfffffffbdddd7812 */ /* 0x000ff600078ec0ff */
[----:B------:R-:W-:Y:S02]  /*29950*/  @P1 LOP3.LUT R221, R221, 0x4, RZ, 0xfc, !PT ;  /* 0x00000004dddd1812 */ /* 0x000fe400078efcff */
[----:B------:R-:W-:Y:S02]  /*29960*/  LOP3.LUT P1, RZ, R218, 0x800000, RZ, 0xc0, !PT ;  /* 0x00800000daff7812 */ /* 0x000fe4000782c0ff */
        /* <DEDUP_REMOVED lines=44> */
[----:B------:R-:W-:Y:S04]  /*29c30*/  LOP3.LUT P0, RZ, R221, 0x10, RZ, 0xc0, !PT ;  /* 0x00000010ddff7812 */ /* 0x000fe8000780c0ff */
[----:B------:R-:W-:Y:S02]  /*29c40*/  FSEL R119, R119, -INF , !P0 ;  /* 0xff80000077777808 */ /* 0x000fe40004000000 */
[----:B------:R-:W-:Y:S04]  /*29c50*/  LOP3.LUT P0, RZ, R221, 0x8, RZ, 0xc0, !PT ;  /* 0x00000008ddff7812 */ /* 0x000fe8000780c0ff */
[----:B------:R-:W-:Y:S02]  /*29c60*/  FSEL R130, R130, -INF , !P0 ;  /* 0xff80000082827808 */ /* 0x000fe40004000000 */
[C---:B------:R-:W-:Y:S04]  /*29c70*/  ISETP.GE.AND P0, PT, R0.reuse, R226, PT ;  /* 0x000000e20000720c */ /* 0x040fe80003f06270 */
[----:B------:R-:W-:Y:S04]  /*29c80*/  ISETP.GE.OR P0, PT, R0, R234, !P0 ;  /* 0x000000ea0000720c */ /* 0x000fe80004706670 */
[----:B------:R-:W-:Y:S02]  /*29c90*/  FSEL R131, R131, -INF , !P0 ;  /* 0xff80000083837808 */ /* 0x000fe40004000000 */
[C---:B------:R-:W-:Y:S02]  /*29ca0*/  LOP3.LUT P0, RZ, R218.reuse, 0x8000, RZ, 0xc0, !PT ;  /* 0x00008000daff7812 */ /* 0x040fe4000780c0ff */
[----:B------:R-:W-:Y:S02]  /*29cb0*/  LOP3.LUT R218, R218, 0xffffefff, RZ, 0xc0, !PT ;  /* 0xffffefffdada7812 */ /* 0x000fe400078ec0ff */
[----:B------:R-:W-:Y:S02]  /*29cc0*/  FSEL R189, R41, -INF , !P0 ;  /* 0xff80000029bd7808 */ /* 0x000fe40004000000 */
[C---:B------:R-:W-:Y:S04]  /*29cd0*/  ISETP.GE.AND P0, PT, R0.reuse, R225, PT ;  /* 0x000000e10000720c */ /* 0x040fe80003f06270 */
[----:B------:R-:W-:Y:S02]  /*29ce0*/  ISETP.GE.OR P0, PT, R0, R233, !P0 ;  /* 0x000000e90000720c */ /* 0x000fe40004706670 */
[----:B------:R-:W2:Y:S11]  /*29cf0*/  SHFL.BFLY PT, R0, R39, 0x2, 0x1f ;  /* 0x0c401f0027007f89 */ /* 0x000eb600000e0000 */
[----:B------:R-:W-:Y:S04]  /*29d00*/  @P0 LOP3.LUT R218, R218, 0x1000, RZ, 0xfc, !PT ;  /* 0x00001000dada0812 */ /* 0x000fe800078efcff */
[C---:B------:R-:W-:Y:S02]  /*29d10*/  LOP3.LUT P6, RZ, R218.reuse, 0x100, RZ, 0xc0, !PT ;  /* 0x00000100daff7812 */ /* 0x040fe400078cc0ff */
[----:B------:R-:W-:Y:S02]  /*29d20*/  LOP3.LUT P4, RZ, R218, 0x40, RZ, 0xc0, !PT ;  /* 0x00000040daff7812 */ /* 0x000fe4000788c0ff */
[----:B------:R-:W-:Y:S02]  /*29d30*/  FSEL R187, R72, -INF , !P6 ;  /* 0xff80000048bb7808 */ /* 0x000fe40007000000 */
[C---:B------:R-:W-:Y:S02]  /*29d40*/  LOP3.LUT P5, RZ, R218.reuse, 0x20, RZ, 0xc0, !PT ;  /* 0x00000020daff7812 */ /* 0x040fe400078ac0ff */
[----:B------:R-:W-:Y:S02]  /*29d50*/  LOP3.LUT P6, RZ, R218, 0x10, RZ, 0xc0, !PT ;  /* 0x00000010daff7812 */ /* 0x000fe400078cc0ff */
[----:B--2---:R-:W-:Y:S02]  /*29d60*/  FMNMX.FTZ R39, R39, R0, !PT ;  /* 0x0000000027277209 */ /* 0x004fe40007810000 */
[----:B------:R-:W-:Y:S02]  /*29d70*/  FSEL R77, R77, -INF , !P5 ;  /* 0xff8000004d4d7808 */ /* 0x000fe40006800000 */
[----:B------:R-:W-:Y:S01]  /*29d80*/  FSEL R88, R88, -INF , !P6 ;  /* 0xff80000058587808 */ /* 0x000fe20007000000 */
[----:B------:R-:W2:Y:S01]  /*29d90*/  SHFL.BFLY PT, R0, R39, 0x1, 0x1f ;  /* 0x0c201f0027007f89 */ /* 0x000ea200000e0000 */
[C---:B------:R-:W-:Y:S02]  /*29da0*/  LOP3.LUT P5, RZ, R218.reuse, 0x4, RZ, 0xc0, !PT ;  /* 0x00000004daff7812 */ /* 0x040fe400078ac0ff */
[----:B------:R-:W-:Y:S02]  /*29db0*/  LOP3.LUT P6, RZ, R218, 0x2, RZ, 0xc0, !PT ;  /* 0x00000002daff7812 */ /* 0x000fe400078cc0ff */
[----:B------:R-:W-:Y:S02]  /*29dc0*/  FSEL R92, R92, -INF , !P5 ;  /* 0xff8000005c5c7808 */ /* 0x000fe40006800000 */
[----:B------:R-:W-:Y:S02]  /*29dd0*/  FSEL R93, R93, -INF , !P6 ;  /* 0xff8000005d5d7808 */ /* 0x000fe40007000000 */
[C---:B------:R-:W-:Y:S02]  /*29de0*/  LOP3.LUT P6, RZ, R220.reuse, 0x1000000, RZ, 0xc0, !PT ;  /* 0x01000000dcff7812 */ /* 0x040fe400078cc0ff */
[----:B------:R-:W-:Y:S02]  /*29df0*/  LOP3.LUT P5, RZ, R220, 0x2000000, RZ, 0xc0, !PT ;  /* 0x02000000dcff7812 */ /* 0x000fe400078ac0ff */
[----:B------:R-:W-:Y:S02]  /*29e00*/  FSEL R105, R105, -INF , !P6 ;  /* 0xff80000069697808 */ /* 0x000fe40007000000 */
[----:B------:R-:W-:Y:S02]  /*29e10*/  FSEL R108, R108, -INF , !P5 ;  /* 0xff8000006c6c7808 */ /* 0x000fe40006800000 */
[----:B--2---:R-:W-:Y:S04]  /*29e20*/  FMNMX.FTZ R39, R39, R0, !PT ;  /* 0x0000000027277209 */ /* 0x004fe80007810000 */
[C---:B------:R-:W-:Y:S01]  /*29e30*/  FSETP.NEU.FTZ.AND P0, PT, R39.reuse, -INF , PT ;  /* 0xff8000002700780b */ /* 0x040fe20003f1d000 */
[----:B------:R2:W-:Y:S03]  /*29e40*/  STL [R1+0x3b4], R39 ;  /* 0x0003b42701007387 */ /* 0x0005e60000100800 */
[----:B------:R-:W-:Y:S01]  /*29e50*/  FSEL R0, R39, RZ, P0 ;  /* 0x000000ff27007208 */ /* 0x000fe20000000000 */
[----:B------:R-:W3:Y:S04]  /*29e60*/  LDL.LU R9, [R1+0x2a8] ;  /* 0x0002a80001097983 */ /* 0x000ee80000300800 */
[----:B------:R-:W-:Y:S02]  /*29e70*/  FADD.FTZ R4, -R0, R2 ;  /* 0x0000000200047221 */ /* 0x000fe40000010100 */
[----:B------:R-:W2:Y:S02]  /*29e80*/  LD.E R0, [R134.64+0xdc] ;  /* 0x0000dc0486007980 */ /* 0x000ea4000c101900 */
[----:B--2---:R-:W-:Y:S05]  /*29e90*/  FMUL.FTZ R2, R0, R39 ;  /* 0x0000002700027220 */ /* 0x004fea0000410000 */
[----:B------:R-:W-:Y:S02]  /*29ea0*/  FSEL R2, R2, RZ, P0 ;  /* 0x000000ff02027208 */ /* 0x000fe40000000000 */
[----:B------:R-:W-:Y:S03]  /*29eb0*/  LOP3.LUT P0, RZ, R218, 0x800, RZ, 0xc0, !PT ;  /* 0x00000800daff7812 */ /* 0x000fe6000780c0ff */
[-CC-:B------:R-:W-:Y:S01]  /*29ec0*/  FFMA.FTZ R197, R78, R0.reuse, -R2.reuse ;  /* 0x000000004ec57223 */ /* 0x180fe20000010802 */
[----:B------:R-:W-:Y:S01]  /*29ed0*/  FSEL R184, R57, -INF , !P0 ;  /* 0xff80000039b87808 */ /* 0x000fe20004000000 */
[-CC-:B------:R-:W-:Y:S02]  /*29ee0*/  FFMA.FTZ R7, R106, R0.reuse, -R2.reuse ;  /* 0x000000006a077223 */ /* 0x180fe40000010802 */
[-CC-:B------:R-:W-:Y:S02]  /*29ef0*/  FFMA.FTZ R39, R110, R0.reuse, -R2.reuse ;  /* 0x000000006e277223 */ /* 0x180fe40000010802 */
[-CC-:B------:R-:W-:Y:S01]  /*29f00*/  FFMA.FTZ R134, R111, R0.reuse, -R2.reuse ;  /* 0x000000006f867223 */ /* 0x180fe20000010802 */
[----:B------:R-:W-:Y:S01]  /*29f10*/  STL [R1+0x1c], R7 ;  /* 0x00001c0701007387 */ /* 0x000fe20000100800 */
        /* <DEDUP_REMOVED lines=22> */
[-CC-:B------:R-:W-:Y:S02]  /*2a080*/  FFMA.FTZ R176, R63, R0.reuse, -R2.reuse ;  /* 0x000000003fb07223 */ /* 0x180fe40000010802 */
[-CC-:B------:R-:W-:Y:S01]  /*2a090*/  FFMA.FTZ R177, R74, R0.reuse, -R2.reuse ;  /* 0x000000004ab17223 */ /* 0x180fe20000010802 */
[----:B------:R-:W-:Y:S01]  /*2a0a0*/  STL [R1+0x18], R6 ;  /* 0x0000180601007387 */ /* 0x000fe20000100800 */
[-CC-:B------:R-:W-:Y:S02]  /*2a0b0*/  FFMA.FTZ R74, R75, R0.reuse, -R2.reuse ;  /* 0x000000004b4a7223 */ /* 0x180fe40000010802 */
[-CC-:B------:R-:W-:Y:S01]  /*2a0c0*/  FFMA.FTZ R196, R79, R0.reuse, -R2.reuse ;  /* 0x000000004fc47223 */ /* 0x180fe20000010802 */
[----:B------:R-:W-:Y:S01]  /*2a0d0*/  FSEL R79, R76, -INF , !P4 ;  /* 0xff8000004c4f7808 */ /* 0x000fe20006000000 */
[-CC-:B------:R-:W-:Y:S01]  /*2a0e0*/  FFMA.FTZ R199, R90, R0.reuse, -R2.reuse ;  /* 0x000000005ac77223 */ /* 0x180fe20000010802 */
[----:B------:R-:W-:Y:S01]  /*2a0f0*/  LOP3.LUT P4, RZ, R218, 0x8, RZ, 0xc0, !PT ;  /* 0x00000008daff7812 */ /* 0x000fe2000788c0ff */
[-CC-:B------:R-:W-:Y:S02]  /*2a100*/  FFMA.FTZ R198, R91, R0.reuse, -R2.reuse ;  /* 0x000000005bc67223 */ /* 0x180fe40000010802 */
[-CC-:B------:R-:W-:Y:S01]  /*2a110*/  FFMA.FTZ R78, R94, R0.reuse, -R2.reuse ;  /* 0x000000005e4e7223 */ /* 0x180fe20000010802 */
[----:B------:R-:W-:Y:S01]  /*2a120*/  FSEL R89, R89, -INF , !P4 ;  /* 0xff80000059597808 */ /* 0x000fe20006000000 */
[----:B------:R-:W-:Y:S01]  /*2a130*/  FFMA.FTZ R91, R95, R0, -R2 ;  /* 0x000000005f5b7223 */ /* 0x000fe20000010802 */
[C---:B------:R-:W-:Y:S01]  /*2a140*/  LOP3.LUT P4, RZ, R220.reuse, 0x4000000, RZ, 0xc0, !PT ;  /* 0x04000000dcff7812 */ /* 0x040fe2000788c0ff */
[----:B------:R-:W2:Y:S01]  /*2a150*/  SHFL.BFLY PT, R2, R38, 0x2, 0x1f ;  /* 0x0c401f0026027f89 */ /* 0x000ea200000e0000 */
[----:B------:R-:W-:Y:S02]  /*2a160*/  LOP3.LUT R220, R220, 0xffbfffff, RZ, 0xc0, !PT ;  /* 0xffbfffffdcdc7812 */ /* 0x000fe400078ec0ff */
[----:B------:R-:W-:Y:S02]  /*2a170*/  FSEL R109, R109, -INF , !P4 ;  /* 0xff8000006d6d7808 */ /* 0x000fe40006000000 */
[----:B--2---:R-:W-:Y:S05]  /*2a180*/  FMNMX.FTZ R38, R38, R2, !PT ;  /* 0x0000000226267209 */ /* 0x004fea0007810000 */
[----:B------:R-:W2:Y:S02]  /*2a190*/  SHFL.BFLY PT, R2, R38, 0x1, 0x1f ;  /* 0x0c201f0026027f89 */ /* 0x000ea400000e0000 */
[----:B--2---:R-:W-:Y:S04]  /*2a1a0*/  FMNMX.FTZ R38, R38, R2, !PT ;  /* 0x0000000226267209 */ /* 0x004fe80007810000 */
[C---:B------:R-:W-:Y:S04]  /*2a1b0*/  FSETP.NEU.FTZ.AND P0, PT, R38.reuse, -INF , PT ;  /* 0xff8000002600780b */ /* 0x040fe80003f1d000 */
[----:B------:R-:W-:Y:S05]  /*2a1c0*/  FSEL R2, R38, RZ, P0 ;  /* 0x000000ff26027208 */ /* 0x000fea0000000000 */
[----:B------:R-:W-:Y:S02]  /*2a1d0*/  FADD.FTZ R2, -R2, R3 ;  /* 0x0000000302027221 */ /* 0x000fe40000010100 */
[C---:B------:R-:W-:Y:S02]  /*2a1e0*/  FMUL.FTZ R3, R0.reuse, R38 ;  /* 0x0000002600037220 */ /* 0x040fe40000410000 */
[----:B------:R-:W-:Y:S03]  /*2a1f0*/  FMUL.FTZ R2, R0, R2 ;  /* 0x0000000200027220 */ /* 0x000fe60000410000 */
[----:B------:R-:W-:Y:S01]  /*2a200*/  FSEL R3, R3, RZ, P0 ;  /* 0x000000ff03037208 */ /* 0x000fe20000000000 */
[----:B------:R-:W-:Y:S01]  /*2a210*/  MUFU.EX2 R6, R2 ;  /* 0x0000000200067308 */ /* 0x000fe20000000800 */
[----:B------:R-:W-:Y:S03]  /*2a220*/  LOP3.LUT P0, RZ, R218, 0x80, RZ, 0xc0, !PT ;  /* 0x00000080daff7812 */ /* 0x000fe6000780c0ff */
[-CC-:B------:R-:W-:Y:S01]  /*2a230*/  FFMA.FTZ R40, R21, R0.reuse, -R3.reuse ;  /* 0x0000000015287223 */ /* 0x180fe20000010803 */
[----:B------:R-:W-:Y:S01]  /*2a240*/  FSEL R94, R73, -INF , !P0 ;  /* 0xff800000495e7808 */ /* 0x000fe20004000000 */
[----:B------:R-:W2:Y:S01]  /*2a250*/  LDL.LU R21, [R1+0x70] ;  /* 0x0000700001157983 */ /* 0x000ea20000300800 */
[--C-:B------:R-:W-:Y:S01]  /*2a260*/  FFMA.FTZ R56, R37, R0, -R3.reuse ;  /* 0x0000000025387223 */ /* 0x100fe20000010803 */
        /* <DEDUP_REMOVED lines=18> */
[-CC-:B------:R-:W-:Y:S01]  /*2a390*/  FFMA.FTZ R25, R20, R0.reuse, -R3.reuse ;  /* 0x0000000014197223 */ /* 0x180fe20000010803 */
[----:B------:R-:W-:Y:S01]  /*2a3a0*/  FMNMX.FTZ R36, R208, R133, !PT ;  /* 0x00000085d0247209 */ /* 0x000fe20007810000 */
[--C-:B------:R-:W-:Y:S01]  /*2a3b0*/  FFMA.FTZ R20, R33, R0, -R3.reuse ;  /* 0x0000000021147223 */ /* 0x100fe20000010803 */
[----:B------:R-:W-:Y:S01]  /*2a3c0*/  FMNMX.FTZ R37, R34, R37, !PT ;  /* 0x0000002522257209 */ /* 0x000fe20007810000 */
[----:B------:R-:W-:Y:S01]  /*2a3d0*/  MUFU.EX2 R5, R5 ;  /* 0x0000000500057308 */ /* 0x000fe20000000800 */
[----:B------:R-:W-:Y:S01]  /*2a3e0*/  FMNMX.FTZ R36, R15, R36, !PT ;  /* 0x000000240f247209 */ /* 0x000fe20007810000 */
[-CC-:B------:R-:W-:Y:S01]  /*2a3f0*/  FFMA.FTZ R24, R16, R0.reuse, -R3.reuse ;  /* 0x0000000010187223 */ /* 0x180fe20000010803 */
[----:B------:R-:W-:Y:S01]  /*2a400*/  FMNMX.FTZ R37, R35, R37, !PT ;  /* 0x0000002523257209 */ /* 0x000fe20007810000 */
[--C-:B------:R-:W-:Y:S01]  /*2a410*/  FFMA.FTZ R59, R17, R0, -R3.reuse ;  /* 0x00000000113b7223 */ /* 0x100fe20000010803 */
[----:B------:R-:W-:Y:S01]  /*2a420*/  FMNMX.FTZ R36, R26, R36, !PT ;  /* 0x000000241a247209 */ /* 0x000fe20007810000 */
[-CC-:B------:R-:W-:Y:S01]  /*2a430*/  FFMA.FTZ R32, R32, R0.reuse, -R3.reuse ;  /* 0x0000000020207223 */ /* 0x180fe20000010803 */
[----:B------:R-:W-:Y:S01]  /*2a440*/  FMNMX.FTZ R37, R11, R37, !PT ;  /* 0x000000250b257209 */ /* 0x000fe20007810000 */
[--C-:B------:R-:W-:Y:S01]  /*2a450*/  FFMA.FTZ R42, R52, R0, -R3.reuse ;  /* 0x00000000342a7223 */ /* 0x100fe20000010803 */
[----:B------:R-:W-:Y:S01]  /*2a460*/  FMNMX.FTZ R36, R27, R36, !PT ;  /* 0x000000241b247209 */ /* 0x000fe20007810000 */
[----:B------:R-:W-:Y:S01]  /*2a470*/  MUFU.EX2 R25, R25 ;  /* 0x0000001900197308 */ /* 0x000fe20000000800 */
[----:B------:R-:W-:Y:S01]  /*2a480*/  FMNMX.FTZ R37, R10, R37, !PT ;  /* 0x000000250a257209 */ /* 0x000fe20007810000 */
[--C-:B------:R-:W-:Y:S01]  /*2a490*/  FFMA.FTZ R65, R65, R0, -R3.reuse ;  /* 0x0000000041417223 */ /* 0x100fe20000010803 */
        /* <DEDUP_REMOVED lines=25> */
[----:B------:R-:W-:Y:S01]  /*2a630*/  FFMA.FTZ R250, R129, R0, -R3 ;  /* 0x0000000081fa7223 */ /* 0x000fe20000010803 */
[----:B------:R-:W-:Y:S01]  /*2a640*/  FMNMX.FTZ R37, R70, R37, !PT ;  /* 0x0000002546257209 */ /* 0x000fe20007810000 */
[----:B------:R-:W-:Y:S01]  /*2a650*/  IMAD.MOV.U32 R84, RZ, RZ, R91 ;  /* 0x000000ffff547224 */ /* 0x000fe200078e005b */
[----:B------:R-:W-:Y:S01]  /*2a660*/  FMNMX.FTZ R36, R191, R36, !PT ;  /* 0x00000024bf247209 */ /* 0x000fe20007810000 */
[----:B------:R-:W3:Y:S01]  /*2a670*/  MUFU.EX2 R7, R7 ;  /* 0x0000000700077308 */ /* 0x000ee20000000800 */
[----:B------:R-:W-:Y:S02]  /*2a680*/  FMNMX.FTZ R37, R71, R37, !PT ;  /* 0x0000002547257209 */ /* 0x000fe40007810000 */
[----:B------:R-:W-:Y:S02]  /*2a690*/  FMNMX.FTZ R36, R192, R36, !PT ;  /* 0x00000024c0247209 */ /* 0x000fe40007810000 */
[----:B------:R-:W-:Y:S02]  /*2a6a0*/  FMNMX.FTZ R37, R82, R37, !PT ;  /* 0x0000002552257209 */ /* 0x000fe40007810000 */
[----:B------:R-:W-:Y:S02]  /*2a6b0*/  FMNMX.FTZ R36, R184, R36, !PT ;  /* 0x00000024b8247209 */ /* 0x000fe40007810000 */
[----:B------:R-:W-:Y:S01]  /*2a6c0*/  FMNMX.FTZ R37, R83, R37, !PT ;  /* 0x0000002553257209 */ /* 0x000fe20007810000 */
[----:B------:R-:W-:Y:S01]  /*2a6d0*/  MUFU.EX2 R59, R59 ;  /* 0x0000003b003b7308 */ /* 0x000fe20000000800 */
[----:B------:R-:W-:Y:S02]  /*2a6e0*/  FMNMX.FTZ R36, R185, R36, !PT ;  /* 0x00000024b9247209 */ /* 0x000fe40007810000 */
[----:B------:R-:W-:Y:S02]  /*2a6f0*/  FMNMX.FTZ R37, R86, R37, !PT ;  /* 0x0000002556257209 */ /* 0x000fe40007810000 */
[----:B------:R-:W-:Y:S02]  /*2a700*/  FMNMX.FTZ R36, R186, R36, !PT ;  /* 0x00000024ba247209 */ /* 0x000fe40007810000 */
[----:B------:R-:W-:Y:S02]  /*2a710*/  FMNMX.FTZ R37, R87, R37, !PT ;  /* 0x0000002557257209 */ /* 0x000fe40007810000 */
[----:B------:R-:W-:Y:S01]  /*2a720*/  FMNMX.FTZ R36, R187, R36, !PT ;  /* 0x00000024bb247209 */ /* 0x000fe20007810000 */
[----:B------:R-:W-:Y:S01]  /*2a730*/  MUFU.EX2 R29, R29 ;  /* 0x0000001d001d7308 */ /* 0x000fe20000000800 */
[----:B------:R-:W-:Y:S02]  /*2a740*/  FMNMX.FTZ R37, R98, R37, !PT ;  /* 0x0000002562257209 */ /* 0x000fe40007810000 */
[----:B------:R-:W-:Y:S01]  /*2a750*/  FMNMX.FTZ R36, R94, R36, !PT ;  /* 0x000000245e247209 */ /* 0x000fe20007810000 */
[----:B---3--:R-:W-:Y:S01]  /*2a760*/  FFMA.FTZ R2, R6, R9, R7 ;  /* 0x0000000906027223 */ /* 0x008fe20000010007 */
[----:B------:R-:W-:Y:S02]  /*2a770*/  FMNMX.FTZ R37, R99, R37, !PT ;  /* 0x0000002563257209 */ /* 0x000fe40007810000 */
[----:B------:R-:W-:Y:S01]  /*2a780*/  FMNMX.FTZ R36, R79, R36, !PT ;  /* 0x000000244f247209 */ /* 0x000fe20007810000 */
[----:B------:R-:W-:Y:S01]  /*2a790*/  FADD.FTZ R33, R5, R2 ;  /* 0x0000000205217221 */ /* 0x000fe20000010000 */
        /* <DEDUP_REMOVED lines=12> */
[----:B------:R-:W-:Y:S02]  /*2a860*/  FMNMX.FTZ R37, R119, R37, !PT ;  /* 0x0000002577257209 */ /* 0x000fe40007810000 */
[----:B------:R-:W-:Y:S02]  /*2a870*/  F2FP.BF16.PACK_AB R7, R5, R7 ;  /* 0x000000070507723e */ /* 0x000fe400000010ff */
[----:B------:R-:W-:Y:S04]  /*2a880*/  FMNMX.FTZ R37, R130, R37, !PT ;  /* 0x0000002582257209 */ /* 0x000fe80007810000 */
[----:B------:R-:W-:Y:S05]  /*2a890*/  FMNMX.FTZ R37, R131, R37, !PT ;  /* 0x0000002583257209 */ /* 0x000fea0007810000 */
[----:B------:R-:W3:Y:S02]  /*2a8a0*/  SHFL.BFLY PT, R2, R37, 0x2, 0x1f ;  /* 0x0c401f0025027f89 */ /* 0x000ee400000e0000 */
[----:B---3--:R-:W-:Y:S06]  /*2a8b0*/  FMNMX.FTZ R37, R37, R2, !PT ;  /* 0x0000000225257209 */ /* 0x008fec0007810000 */
[----:B------:R-:W3:Y:S02]  /*2a8c0*/  SHFL.BFLY PT, R2, R37, 0x1, 0x1f ;  /* 0x0c201f0025027f89 */ /* 0x000ee400000e0000 */
[----:B---3--:R-:W-:Y:S04]  /*2a8d0*/  FMNMX.FTZ R37, R37, R2, !PT ;  /* 0x0000000225257209 */ /* 0x008fe80007810000 */
[C---:B------:R-:W-:Y:S01]  /*2a8e0*/  FSETP.NEU.FTZ.AND P0, PT, R37.reuse, -INF , PT ;  /* 0xff8000002500780b */ /* 0x040fe20003f1d000 */
[----:B------:R-:W-:Y:S03]  /*2a8f0*/  FMUL.FTZ R3, R0, R37 ;  /* 0x0000002500037220 */ /* 0x000fe60000410000 */
[----:B------:R-:W-:Y:S02]  /*2a900*/  FSEL R2, R37, RZ, P0 ;  /* 0x000000ff25027208 */ /* 0x000fe40000000000 */
[----:B------:R-:W-:Y:S02]  /*2a910*/  FSEL R3, R3, RZ, P0 ;  /* 0x000000ff03037208 */ /* 0x000fe40000000000 */
[----:B------:R-:W-:Y:S01]  /*2a920*/  LOP3.LUT P0, RZ, R218, 0x1, RZ, 0xc0, !PT ;  /* 0x00000001daff7812 */ /* 0x000fe2000780c0ff */
[----:B------:R-:W-:Y:S02]  /*2a930*/  FADD.FTZ R2, -R2, R132 ;  /* 0x0000008402027221 */ /* 0x000fe40000010100 */
[-CC-:B------:R-:W-:Y:S01]  /*2a940*/  FFMA.FTZ R234, R66, R0.reuse, -R3.reuse ;  /* 0x0000000042ea7223 */ /* 0x180fe20000010803 */
[----:B------:R-:W-:Y:S01]  /*2a950*/  FSEL R104, R104, -INF , !P0 ;  /* 0xff80000068687808 */ /* 0x000fe20004000000 */
[----:B------:R-:W3:Y:S01]  /*2a960*/  LDL.LU R66, [R1+0x6c] ;  /* 0x00006c0001427983 */ /* 0x000ee20000300800 */
[----:B------:R-:W-:Y:S01]  /*2a970*/  LOP3.LUT P0, RZ, R218, 0x1000, RZ, 0xc0, !PT ;  /* 0x00001000daff7812 */ /* 0x000fe2000780c0ff */
[--C-:B------:R-:W-:Y:S01]  /*2a980*/  FFMA.FTZ R9, R193, R0, -R3.reuse ;  /* 0x00000000c1097223 */ /* 0x100fe20000010803 */
[----:B------:R-:W-:Y:S01]  /*2a990*/  FMNMX.FTZ R36, R104, R36, !PT ;  /* 0x0000002468247209 */ /* 0x000fe20007810000 */
[----:B------:R-:W3:Y:S01]  /*2a9a0*/  LDL.LU R53, [R1+0x9c] ;  /* 0x00009c0001357983 */ /* 0x000ee20000300800 */
[----:B------:R-:W-:Y:S01]  /*2a9b0*/  FSEL R125, R125, -INF , !P0 ;  /* 0xff8000007d7d7808 */ /* 0x000fe20004000000 */
[----:B------:R-:W-:Y:S01]  /*2a9c0*/  FMUL.FTZ R2, R0, R2 ;  /* 0x0000000200027220 */ /* 0x000fe20000410000 */
[----:B------:R-:W-:Y:S01]  /*2a9d0*/  FMNMX.FTZ R36, R105, R36, !PT ;  /* 0x0000002469247209 */ /* 0x000fe20007810000 */
[-CC-:B------:R-:W-:Y:S01]  /*2a9e0*/  FFMA.FTZ R5, R8, R0.reuse, -R3.reuse ;  /* 0x0000000008057223 */ /* 0x180fe20000010803 */
[----:B------:R-:W-:Y:S01]  /*2a9f0*/  MUFU.EX2 R9, R9 ;  /* 0x0000000900097308 */ /* 0x000fe20000000800 */
[--C-:B------:R-:W-:Y:S01]  /*2aa00*/  FFMA.FTZ R12, R18, R0, -R3.reuse ;  /* 0x00000000120c7223 */ /* 0x100fe20000010803 */
[----:B------:R-:W-:Y:S01]  /*2aa10*/  FMNMX.FTZ R36, R108, R36, !PT ;  /* 0x000000246c247209 */ /* 0x000fe20007810000 */
[-CC-:B------:R-:W-:Y:S01]  /*2aa20*/  FFMA.FTZ R18, R35, R0.reuse, -R3.reuse ;  /* 0x0000000023127223 */ /* 0x180fe20000010803 */
[----:B------:R-:W3:Y:S01]  /*2aa30*/  LDL.64 R214, [R1+0x90] ;  /* 0x0000900001d67983 */ /* 0x000ee20000100a00 */
[--C-:B------:R-:W-:Y:S01]  /*2aa40*/  FFMA.FTZ R226, R67, R0, -R3.reuse ;  /* 0x0000000043e27223 */ /* 0x100fe20000010803 */
[----:B------:R-:W-:Y:S01]  /*2aa50*/  FMNMX.FTZ R36, R109, R36, !PT ;  /* 0x000000246d247209 */ /* 0x000fe20007810000 */
[-CC-:B------:R-:W-:Y:S02]  /*2aa60*/  FFMA.FTZ R219, R70, R0.reuse, -R3.reuse ;  /* 0x0000000046db7223 */ /* 0x180fe40000010803 */
[--C-:B------:R-:W-:Y:S01]  /*2aa70*/  FFMA.FTZ R235, R71, R0, -R3.reuse ;  /* 0x0000000047eb7223 */ /* 0x100fe20000010803 */
[----:B------:R-:W-:Y:S01]  /*2aa80*/  FMNMX.FTZ R36, R120, R36, !PT ;  /* 0x0000002478247209 */ /* 0x000fe20007810000 */
[----:B------:R-:W2:Y:S01]  /*2aa90*/  MUFU.EX2 R35, R2 ;  /* 0x0000000200237308 */ /* 0x000ea20000000800 */
[----:B------:R-:W3:Y:S01]  /*2aaa0*/  LDL R71, [R1+0x2b4] ;  /* 0x0002b40001477983 */ /* 0x000ee20000100800 */
[--C-:B------:R-:W-:Y:S01]  /*2aab0*/  FFMA.FTZ R227, R82, R0, -R3.reuse ;  /* 0x0000000052e37223 */ /* 0x100fe20000010803 */
[----:B------:R-:W-:Y:S01]  /*2aac0*/  FMNMX.FTZ R36, R121, R36, !PT ;  /* 0x0000002479247209 */ /* 0x000fe20007810000 */
[-CC-:B------:R-:W-:Y:S02]  /*2aad0*/  FFMA.FTZ R223, R83, R0.reuse, -R3.reuse ;  /* 0x0000000053df7223 */ /* 0x180fe40000010803 */
[--C-:B------:R-:W-:Y:S01]  /*2aae0*/  FFMA.FTZ R232, R86, R0, -R3.reuse ;  /* 0x0000000056e87223 */ /* 0x100fe20000010803 */
[----:B------:R-:W-:Y:S01]  /*2aaf0*/  FMNMX.FTZ R36, R124, R36, !PT ;  /* 0x000000247c247209 */ /* 0x000fe20007810000 */
[--C-:B------:R-:W-:Y:S02]  /*2ab00*/  FFMA.FTZ R224, R87, R0, -R3.reuse ;  /* 0x0000000057e07223 */ /* 0x100fe40000010803 */
[----:B------:R-:W1:Y:S01]  /*2ab10*/  MUFU.EX2 R5, R5 ;  /* 0x0000000500057308 */ /* 0x000e620000000800 */
[----:B------:R-:W-:Y:S01]  /*2ab20*/  FMNMX.FTZ R36, R125, R36, !PT ;  /* 0x000000247d247209 */ /* 0x000fe20007810000 */
        /* <DEDUP_REMOVED lines=22> */
[----:B------:R-:W-:Y:S01]  /*2ac90*/  FFMA.FTZ R202, R55, R0, -R3 ;  /* 0x0000000037ca7223 */ /* 0x000fe20000010803 */
[----:B------:R-:W-:Y:S01]  /*2aca0*/  MUFU.EX2 R28, R17 ;  /* 0x00000011001c7308 */ /* 0x000fe20000000800 */
[----:B------:R-:W-:Y:S02]  /*2acb0*/  IMAD.SHL.U32 R193, R252, 0x4, RZ ;  /* 0x00000004fcc17824 */ /* 0x000fe400078e00ff */
[----:B------:R-:W-:Y:S02]  /*2acc0*/  IMAD.MOV.U32 R82, RZ, RZ, R78 ;  /* 0x000000ffff527224 */ /* 0x000fe400078e004e */
[----:B------:R-:W-:Y:S02]  /*2acd0*/  IMAD.MOV.U32 R103, RZ, RZ, R84 ;  /* 0x000000ffff677224 */ /* 0x000fe400078e0054 */
[----:B------:R-:W-:Y:S03]  /*2ace0*/  IMAD.MOV.U32 R102, RZ, RZ, R82 ;  /* 0x000000ffff667224 */ /* 0x000fe600078e0052 */
[----:B------:R-:W-:Y:S10]  /*2acf0*/  MUFU.EX2 R23, R12 ;  /* 0x0000000c00177308 */ /* 0x000ff40000000800 */
[----:B------:R-:W-:Y:S01]  /*2ad00*/  MUFU.EX2 R50, R20 ;  /* 0x0000001400327308 */ /* 0x000fe20000000800 */
[----:B--2---:R-:W-:Y:S01]  /*2ad10*/  FFMA.FTZ R2, R35, R21, R9 ;  /* 0x0000001523027223 */ /* 0x004fe20000010009 */
[C---:B-1----:R-:W-:Y:S08]  /*2ad20*/  F2FP.BF16.PACK_AB R9, R5.reuse, R9 ;  /* 0x000000090509723e */ /* 0x042ff000000010ff */
[----:B------:R-:W-:Y:S01]  /*2ad30*/  MUFU.EX2 R63, R13 ;  /* 0x0000000d003f7308 */ /* 0x000fe20000000800 */
[----:B------:R-:W-:Y:S02]  /*2ad40*/  FADD.FTZ R21, R5, R2 ;  /* 0x0000000205157221 */ /* 0x000fe40000010000 */
[----:B------:R-:W1:Y:S07]  /*2ad50*/  SHFL.BFLY PT, R2, R36, 0x2, 0x1f ;  /* 0x0c401f0024027f89 */ /* 0x000e6e00000e0000 */
[----:B------:R-:W-:Y:S10]  /*2ad60*/  MUFU.EX2 R5, R61 ;  /* 0x0000003d00057308 */ /* 0x000ff40000000800 */
[----:B------:R-:W-:Y:S01]  /*2ad70*/  MUFU.EX2 R34, R42 ;  /* 0x0000002a00227308 */ /* 0x000fe20000000800 */
[----:B-1----:R-:W-:Y:S09]  /*2ad80*/  FMNMX.FTZ R36, R36, R2, !PT ;  /* 0x0000000224247209 */ /* 0x002ff20007810000 */
[----:B------:R1:W-:Y:S01]  /*2ad90*/  MUFU.EX2 R13, R43 ;  /* 0x0000002b000d7308 */ /* 0x0003e20000000800 */
[----:B------:R-:W2:Y:S09]  /*2ada0*/  SHFL.BFLY PT, R2, R36, 0x1, 0x1f ;  /* 0x0c201f0024027f89 */ /* 0x000eb200000e0000 */
[----:B------:R-:W-:Y:S10]  /*2adb0*/  MUFU.EX2 R70, R168 ;  /* 0x000000a800467308 */ /* 0x000ff40000000800 */
[----:B------:R-:W4:Y:S01]  /*2adc0*/  MUFU.EX2 R12, R44 ;  /* 0x0000002c000c7308 */ /* 0x000f220000000800 */
[----:B-1----:R-:W-:Y:S02]  /*2add0*/  SHF.R.S32.HI R43, RZ, 0x1f, R212 ;  /* 0x0000001fff2b7819 */ /* 0x002fe400000114d4 */
[----:B--2---:R-:W-:Y:S02]  /*2ade0*/  FMNMX.FTZ R36, R36, R2, !PT ;  /* 0x0000000224247209 */ /* 0x004fe40007810000 */
[----:B------:R-:W-:Y:S05]  /*2adf0*/  LEA.HI R43, R43, R212, RZ, 0x5 ;  /* 0x000000d42b2b7211 */ /* 0x000fea00078f28ff */
[----:B------:R-:W-:Y:S01]  /*2ae00*/  MUFU.EX2 R54, R16 ;  /* 0x0000001000367308 */ /* 0x000fe20000000800 */
[----:B------:R-:W-:Y:S01]  /*2ae10*/  FSETP.NEU.FTZ.AND P0, PT, R36, -INF , PT ;  /* 0xff8000002400780b */ /* 0x000fe20003f1d000 */
[----:B------:R-:W-:Y:S01]  /*2ae20*/  FMUL.FTZ R10, R0, R36 ;  /* 0x00000024000a7220 */ /* 0x000fe20000410000 */
[----:B------:R-:W-:Y:S02]  /*2ae30*/  SHF.R.S32.HI R43, RZ, 0x5, R43 ;  /* 0x00000005ff2b7819 */ /* 0x000fe4000001142b */
[----:B------:R-:W-:Y:S02]  /*2ae40*/  FSEL R2, R36, RZ, P0 ;  /* 0x000000ff24027208 */ /* 0x000fe40000000000 */
[----:B------:R-:W-:Y:S01]  /*2ae50*/  FSEL R10, R10, RZ, P0 ;  /* 0x000000ff0a0a7208 */ /* 0x000fe20000000000 */
[----:B----4-:R-:W-:Y:S02]  /*2ae60*/  IMAD R43, R213, 0x8, R43 ;  /* 0x00000008d52b7824 */ /* 0x010fe400078e022b */
[----:B------:R-:W-:Y:S01]  /*2ae70*/  FADD.FTZ R2, -R2, R133 ;  /* 0x0000008502027221 */ /* 0x000fe20000010100 */
[----:B------:R-:W-:Y:S01]  /*2ae80*/  MUFU.EX2 R61, R62 ;  /* 0x0000003e003d7308 */ /* 0x000fe20000000800 */
[--C-:B------:R-:W-:Y:S01]  /*2ae90*/  FFMA.FTZ R3, R15, R0, -R10.reuse ;  /* 0x000000000f037223 */ /* 0x100fe2000001080a */
[----:B------:R-:W-:Y:S01]  /*2aea0*/  F2FP.BF16.PACK_AB R80, R12, R13 ;  /* 0x0000000d0c50723e */ /* 0x000fe200000010ff */
[----:B------:R-:W-:Y:S02]  /*2aeb0*/  FMUL.FTZ R2, R0, R2 ;  /* 0x0000000200027220 */ /* 0x000fe40000410000 */
[-CC-:B------:R-:W-:Y:S02]  /*2aec0*/  FFMA.FTZ R11, R208, R0.reuse, -R10.reuse ;  /* 0x00000000d00b7223 */ /* 0x180fe4000001080a */
[----:B------:R-:W-:Y:S03]  /*2aed0*/  IMAD.WIDE.U32 R210, R43, -0x326172a9, RZ ;  /* 0xcd9e8d572bd27825 */ /* 0x000fe600078e00ff */
[----:B------:R1:W-:Y:S01]  /*2aee0*/  MUFU.EX2 R19, R3 ;  /* 0x0000000300137308 */ /* 0x0003e20000000800 */
[----:B------:R2:W4:Y:S01]  /*2aef0*/  LDL.S16 R43, [R1+0x1dc] ;  /* 0x0001dc00012b7983 */ /* 0x0005220000100600 */
[-CC-:B------:R-:W-:Y:S02]  /*2af00*/  FFMA.FTZ R117, R89, R0.reuse, -R10.reuse ;  /* 0x0000000059757223 */ /* 0x180fe4000001080a */
[-CC-:B------:R-:W-:Y:S02]  /*2af10*/  FFMA.FTZ R116, R88, R0.reuse, -R10.reuse ;  /* 0x0000000058747223 */ /* 0x180fe4000001080a */
[-CC-:B------:R-:W-:Y:S02]  /*2af20*/  FFMA.FTZ R112, R94, R0.reuse, -R10.reuse ;  /* 0x000000005e707223 */ /* 0x180fe4000001080a */
[-CC-:B------:R-:W-:Y:S02]  /*2af30*/  FFMA.FTZ R114, R79, R0.reuse, -R10.reuse ;  /* 0x000000004f727223 */ /* 0x180fe4000001080a */
[----:B------:R-:W-:Y:S01]  /*2af40*/  MUFU.EX2 R11, R11 ;  /* 0x0000000b000b7308 */ /* 0x000fe20000000800 */
[-CC-:B------:R-:W-:Y:S02]  /*2af50*/  FFMA.FTZ R78, R191, R0.reuse, -R10.reuse ;  /* 0x00000000bf4e7223 */ /* 0x180fe4000001080a */
[-C--:B------:R-:W-:Y:S02]  /*2af60*/  FFMA.FTZ R85, R192, R0.reuse, -R10 ;  /* 0x00000000c0557223 */ /* 0x080fe4000001080a */
[----:B------:R-:W-:Y:S02]  /*2af70*/  IMAD.MOV.U32 R192, RZ, RZ, R102 ;  /* 0x000000ffffc07224 */ /* 0x000fe400078e0066 */
[-CC-:B------:R-:W-:Y:S02]  /*2af80*/  FFMA.FTZ R122, R92, R0.reuse, -R10.reuse ;  /* 0x000000005c7a7223 */ /* 0x180fe4000001080a */
[-CC-:B------:R-:W-:Y:S01]  /*2af90*/  FFMA.FTZ R187, R187, R0.reuse, -R10.reuse ;  /* 0x00000000bbbb7223 */ /* 0x180fe2000001080a */
[----:B------:R-:W-:Y:S01]  /*2afa0*/  MUFU.EX2 R15, R45 ;  /* 0x0000002d000f7308 */ /* 0x000fe20000000800 */
[-CC-:B------:R-:W-:Y:S02]  /*2afb0*/  FFMA.FTZ R123, R93, R0.reuse, -R10.reuse ;  /* 0x000000005d7b7223 */ /* 0x180fe4000001080a */
[-CC-:B------:R-:W-:Y:S02]  /*2afc0*/  FFMA.FTZ R91, R184, R0.reuse, -R10.reuse ;  /* 0x00000000b85b7223 */ /* 0x180fe4000001080a */
[-CC-:B-1----:R-:W-:Y:S02]  /*2afd0*/  FFMA.FTZ R3, R26, R0.reuse, -R10.reuse ;  /* 0x000000001a037223 */ /* 0x182fe4000001080a */
        /* <DEDUP_REMOVED lines=9> */
[-CC-:B------:R-:W-:Y:S09]  /*2b070*/  FFMA.FTZ R185, R121, R0.reuse, -R10.reuse ;  /* 0x0000000079b97223 */ /* 0x180ff2000001080a */
[----:B------:R-:W-:Y:S01]  /*2b080*/  MUFU.EX2 R77, R196 ;  /* 0x000000c4004d7308 */ /* 0x000fe20000000800 */
[-CC-:B-1----:R-:W-:Y:S09]  /*2b090*/  FFMA.FTZ R3, R27, R0.reuse, -R10.reuse ;  /* 0x000000001b037223 */ /* 0x182ff2000001080a */
[----:B------:R1:W-:Y:S10]  /*2b0a0*/  MUFU.EX2 R51, R3 ;  /* 0x0000000300337308 */ /* 0x0003f40000000800 */
[----:B------:R-:W-:Y:S10]  /*2b0b0*/  MUFU.EX2 R27, R14 ;  /* 0x0000000e001b7308 */ /* 0x000ff40000000800 */
[----:B------:R-:W-:Y:S01]  /*2b0c0*/  MUFU.EX2 R14, R58 ;  /* 0x0000003a000e7308 */ /* 0x000fe20000000800 */
[-CC-:B-1----:R-:W-:Y:S09]  /*2b0d0*/  FFMA.FTZ R3, R30, R0.reuse, -R10.reuse ;  /* 0x000000001e037223 */ /* 0x182ff2000001080a */
[----:B------:R1:W-:Y:S10]  /*2b0e0*/  MUFU.EX2 R26, R3 ;  /* 0x00000003001a7308 */ /* 0x0003f40000000800 */
[----:B------:R-:W-:Y:S10]  /*2b0f0*/  MUFU.EX2 R30, R32 ;  /* 0x00000020001e7308 */ /* 0x000ff40000000800 */
[----:B------:R2:W-:Y:S01]  /*2b100*/  MUFU.EX2 R32, R41 ;  /* 0x0000002900207308 */ /* 0x0005e20000000800 */
[----:B-1----:R-:W-:Y:S09]  /*2b110*/  FFMA.FTZ R3, R31, R0, -R10 ;  /* 0x000000001f037223 */ /* 0x002ff2000001080a */
[----:B------:R-:W1:Y:S10]  /*2b120*/  MUFU.EX2 R31, R49 ;  /* 0x00000031001f7308 */ /* 0x000e740000000800 */
[----:B------:R-:W-:Y:S01]  /*2b130*/  MUFU.EX2 R46, R3 ;  /* 0x00000003002e7308 */ /* 0x000fe20000000800 */
[----:B--2---:R-:W2:Y:S09]  /*2b140*/  LDL R41, [R1+0x2e8] ;  /* 0x0002e80001297983 */ /* 0x004eb20000100800 */
[----:B------:R3:W3:Y:S01]  /*2b150*/  MUFU.EX2 R3, R2 ;  /* 0x0000000200037308 */ /* 0x0006e20000000800 */
[----:B-1----:R-:W-:Y:S01]  /*2b160*/  F2FP.BF16.PACK_AB R118, R31, R32 ;  /* 0x000000201f76723e */ /* 0x002fe200000010ff */
[----:B------:R-:W4:Y:S08]  /*2b170*/  LDL R49, [R1+0x2b0] ;  /* 0x0002b00001317983 */ /* 0x000f300000100800 */
[----:B------:R-:W-:Y:S10]  /*2b180*/  MUFU.EX2 R101, R101 ;  /* 0x0000006500657308 */ /* 0x000ff40000000800 */
[----:B------:R-:W-:Y:S01]  /*2b190*/  MUFU.EX2 R186, R186 ;  /* 0x000000ba00ba7308 */ /* 0x000fe20000000800 */
[----:B---3--:R-:W-:Y:S02]  /*2b1a0*/  FMUL.FTZ R2, R0, R4 ;  /* 0x0000000400027220 */ /* 0x008fe40000410000 */
[----:B------:R-:W-:Y:S07]  /*2b1b0*/  FFMA.FTZ R4, R3, R66, R11 ;  /* 0x0000004203047223 */ /* 0x000fee000001000b */
[----:B------:R-:W1:Y:S01]  /*2b1c0*/  MUFU.EX2 R2, R2 ;  /* 0x0000000200027308 */ /* 0x000e620000000800 */
[C---:B------:R-:W-:Y:S01]  /*2b1d0*/  FADD.FTZ R20, R19.reuse, R4 ;  /* 0x0000000413147221 */ /* 0x040fe20000010000 */
[----:B------:R-:W-:Y:S01]  /*2b1e0*/  F2FP.BF16.PACK_AB R4, R19, R11 ;  /* 0x0000000b1304723e */ /* 0x000fe200000010ff */
[----:B------:R-:W-:Y:S02]  /*2b1f0*/  FADD.FTZ R11, R22, R33 ;  /* 0x00000021160b7221 */ /* 0x000fe40000010000 */
[----:B------:R3:W3:Y:S01]  /*2b200*/  LDL.S16 R33, [R1+0x1b8] ;  /* 0x0001b80001217983 */ /* 0x0006e20000100600 */
[C---:B------:R-:W-:Y:S01]  /*2b210*/  PRMT R44, R4.reuse, 0x7632, R44 ;  /* 0x00007632042c7816 */ /* 0x040fe2000000002c */
[C---:B------:R-:W-:Y:S01]  /*2b220*/  FADD.FTZ R18, R59.reuse, R11 ;  /* 0x0000000b3b127221 */ /* 0x040fe20000010000 */
[----:B------:R-:W-:Y:S02]  /*2b230*/  F2FP.BF16.PACK_AB R59, R59, R22 ;  /* 0x000000163b3b723e */ /* 0x000fe400000010ff */
[----:B------:R-:W-:Y:S01]  /*2b240*/  PRMT R90, R4, 0x5410, R44 ;  /* 0x00005410045a7816 */ /* 0x000fe2000000002c */
[----:B------:R-:W-:Y:S01]  /*2b250*/  MUFU.EX2 R11, R169 ;  /* 0x000000a9000b7308 */ /* 0x000fe20000000800 */
[C---:B------:R-:W-:Y:S04]  /*2b260*/  PRMT R58, R59.reuse, 0x7632, R58 ;  /* 0x000076323b3a7816 */ /* 0x040fe8000000003a */
[----:B------:R-:W-:Y:S05]  /*2b270*/  PRMT R84, R59, 0x5410, R58 ;  /* 0x000054103b547816 */ /* 0x000fea000000003a */
[----:B------:R-:W-:Y:S01]  /*2b280*/  MUFU.EX2 R22, R65 ;  /* 0x0000004100167308 */ /* 0x000fe20000000800 */
[----:B-1----:R-:W-:Y:S02]  /*2b290*/  FFMA.FTZ R17, R2, R53, R8 ;  /* 0x0000003502117223 */ /* 0x002fe40000010008 */
[----:B------:R1:W3:Y:S02]  /*2b2a0*/  LDL.S16 R53, [R1+0x1bc] ;  /* 0x0001bc0001357983 */ /* 0x0002e40000100600 */
[C---:B------:R-:W-:Y:S01]  /*2b2b0*/  FADD.FTZ R19, R57.reuse, R17 ;  /* 0x0000001139137221 */ /* 0x040fe20000010000 */
[----:B------:R-:W-:Y:S01]  /*2b2c0*/  F2FP.BF16.PACK_AB R57, R57, R8 ;  /* 0x000000083939723e */ /* 0x000fe200000010ff */
[----:B------:R-:W-:Y:S03]  /*2b2d0*/  FADD.FTZ R8, R23, R21 ;  /* 0x0000001517087221 */ /* 0x000fe60000010000 */
[----:B------:R-:W-:Y:S01]  /*2b2e0*/  MUFU.EX2 R185, R185 ;  /* 0x000000b900b97308 */ /* 0x000fe20000000800 */
[----:B------:R-:W-:Y:S01]  /*2b2f0*/  FADD.FTZ R17, R24, R20 ;  /* 0x0000001418117221 */ /* 0x000fe20000010000 */
[----:B------:R-:W-:Y:S01]  /*2b300*/  PRMT R55, R57, 0x7632, R55 ;  /* 0x0000763239377816 */ /* 0x000fe20000000037 */
[C---:B------:R-:W-:Y:S01]  /*2b310*/  FADD.FTZ R21, R63.reuse, R8 ;  /* 0x000000083f157221 */ /* 0x040fe20000010000 */
[----:B------:R-:W-:Y:S01]  /*2b320*/  F2FP.BF16.PACK_AB R63, R63, R23 ;  /* 0x000000173f3f723e */ /* 0x000fe200000010ff */
[----:B------:R-:W-:Y:S01]  /*2b330*/  FADD.FTZ R8, R13, R19 ;  /* 0x000000130d087221 */ /* 0x000fe20000010000 */
[----:B------:R-:W-:Y:S01]  /*2b340*/  PRMT R92, R57, 0x5410, R55 ;  /* 0x00005410395c7816 */ /* 0x000fe20000000037 */
[C---:B------:R-:W-:Y:S01]  /*2b350*/  FADD.FTZ R20, R51.reuse, R17 ;  /* 0x0000001133147221 */ /* 0x040fe20000010000 */
[----:B------:R-:W-:Y:S01]  /*2b360*/  F2FP.BF16.PACK_AB R51, R51, R24 ;  /* 0x000000183333723e */ /* 0x000fe200000010ff */
[----:B------:R-:W-:Y:S01]  /*2b370*/  FADD.FTZ R17, R25, R18 ;  /* 0x0000001219117221 */ /* 0x000fe20000010000 */
[----:B------:R-:W-:Y:S01]  /*2b380*/  PRMT R62, R63, 0x7632, R62 ;  /* 0x000076323f3e7816 */ /* 0x000fe2000000003e */
[----:B------:R-:W1:Y:S01]  /*2b390*/  MUFU.EX2 R23, R64 ;  /* 0x0000004000177308 */ /* 0x000e620000000800 */
[----:B------:R-:W-:Y:S01]  /*2b3a0*/  PRMT R45, R51, 0x7632, R45 ;  /* 0x00007632332d7816 */ /* 0x000fe2000000002d */
[----:B------:R-:W-:Y:S01]  /*2b3b0*/  FADD.FTZ R18, R12, R8 ;  /* 0x000000080c127221 */ /* 0x000fe20000010000 */
[----:B------:R-:W-:Y:S01]  /*2b3c0*/  PRMT R82, R63, 0x5410, R62 ;  /* 0x000054103f527816 */ /* 0x000fe2000000003e */
[C---:B------:R-:W-:Y:S01]  /*2b3d0*/  FADD.FTZ R19, R40.reuse, R17 ;  /* 0x0000001128137221 */ /* 0x040fe20000010000 */
[----:B------:R-:W-:Y:S01]  /*2b3e0*/  F2FP.BF16.PACK_AB R40, R40, R25 ;  /* 0x000000192828723e */ /* 0x000fe200000010ff */
[----:B------:R-:W-:Y:S01]  /*2b3f0*/  FADD.FTZ R17, R27, R21 ;  /* 0x000000151b117221 */ /* 0x000fe20000010000 */
[----:B------:R-:W-:Y:S01]  /*2b400*/  PRMT R83, R51, 0x5410, R45 ;  /* 0x0000541033537816 */ /* 0x000fe2000000002d */
[----:B------:R-:W-:Y:S01]  /*2b410*/  FADD.FTZ R13, R26, R20 ;  /* 0x000000141a0d7221 */ /* 0x000fe20000010000 */
[----:B------:R2:W3:Y:S01]  /*2b420*/  LDL.S16 R25, [R1+0x1d8] ;  /* 0x0001d80001197983 */ /* 0x0004e20000100600 */
[----:B------:R-:W-:Y:S01]  /*2b430*/  FADD.FTZ R12, R15, R18 ;  /* 0x000000120f0c7221 */ /* 0x000fe20000010000 */
[----:B------:R-:W1:Y:S01]  /*2b440*/  MUFU.EX2 R8, R172 ;  /* 0x000000ac00087308 */ /* 0x000e620000000800 */
[C---:B------:R-:W-:Y:S01]  /*2b450*/  FADD.FTZ R17, R54.reuse, R17 ;  /* 0x0000001136117221 */ /* 0x040fe20000010000 */
[----:B------:R-:W-:Y:S01]  /*2b460*/  F2FP.BF16.PACK_AB R54, R54, R27 ;  /* 0x0000001b3636723e */ /* 0x000fe200000010ff */
[C---:B------:R-:W-:Y:S01]  /*2b470*/  FADD.FTZ R27, R46.reuse, R13 ;  /* 0x0000000d2e1b7221 */ /* 0x040fe20000010000 */
[----:B------:R-:W-:Y:S01]  /*2b480*/  F2FP.BF16.PACK_AB R46, R46, R26 ;  /* 0x0000001a2e2e723e */ /* 0x000fe200000010ff */
[----:B------:R-:W-:Y:S02]  /*2b490*/  FADD.FTZ R13, R30, R19 ;  /* 0x000000131e0d7221 */ /* 0x000fe40000010000 */
[C---:B------:R-:W-:Y:S01]  /*2b4a0*/  FADD.FTZ R12, R48.reuse, R12 ;  /* 0x0000000c300c7221 */ /* 0x040fe20000010000 */
[----:B------:R-:W-:Y:S01]  /*2b4b0*/  F2FP.BF16.PACK_AB R48, R48, R15 ;  /* 0x0000000f3030723e */ /* 0x000fe200000010ff */
[C---:B------:R-:W-:Y:S01]  /*2b4c0*/  FADD.FTZ R13, R50.reuse, R13 ;  /* 0x0000000d320d7221 */ /* 0x040fe20000010000 */
[----:B------:R-:W-:Y:S01]  /*2b4d0*/  F2FP.BF16.PACK_AB R50, R50, R30 ;  /* 0x0000001e3232723e */ /* 0x000fe200000010ff */
[----:B------:R-:W-:Y:S01]  /*2b4e0*/  FADD.FTZ R12, R14, R12 ;  /* 0x0000000c0e0c7221 */ /* 0x000fe20000010000 */
[----:B------:R-:W2:Y:S01]  /*2b4f0*/  MUFU.EX2 R20, R173 ;  /* 0x000000ad00147308 */ /* 0x000ea20000000800 */
[----:B-1----:R-:W-:Y:S01]  /*2b500*/  F2FP.BF16.PACK_AB R128, R22, R23 ;  /* 0x000000171680723e */ /* 0x002fe200000010ff */
[----:B------:R1:W3:Y:S01]  /*2b510*/  LDL.S16 R64, [R1+0x1e0] ;  /* 0x0001e00001407983 */ /* 0x0002e20000100600 */
[----:B------:R-:W-:Y:S02]  /*2b520*/  FADD.FTZ R15, R28, R17 ;  /* 0x000000111c0f7221 */ /* 0x000fe40000010000 */
[----:B------:R-:W-:Y:S02]  /*2b530*/  FADD.FTZ R13, R29, R13 ;  /* 0x0000000d1d0d7221 */ /* 0x000fe40000010000 */
[C---:B------:R-:W-:Y:S01]  /*2b540*/  FADD.FTZ R106, R52.reuse, R15 ;  /* 0x0000000f346a7221 */ /* 0x040fe20000010000 */
[----:B------:R-:W-:Y:S01]  /*2b550*/  F2FP.BF16.PACK_AB R52, R52, R28 ;  /* 0x0000001c3434723e */ /* 0x000fe200000010ff */
[----:B------:R-:W-:Y:S01]  /*2b560*/  FADD.FTZ R15, R60, R12 ;  /* 0x0000000c3c0f7221 */ /* 0x000fe20000010000 */
[----:B------:R-:W-:Y:S01]  /*2b570*/  LOP3.LUT R12, R215, R193, RZ, 0x3c, !PT ;  /* 0x000000c1d70c7212 */ /* 0x000fe200078e3cff */
[----:B------:R-:W-:Y:S01]  /*2b580*/  FADD.FTZ R13, R56, R13 ;  /* 0x0000000d380d7221 */ /* 0x000fe20000010000 */
[----:B------:R-:W-:Y:S02]  /*2b590*/  F2FP.BF16.PACK_AB R60, R60, R14 ;  /* 0x0000000e3c3c723e */ /* 0x000fe400000010ff */
[----:B------:R-:W-:Y:S01]  /*2b5a0*/  LOP3.LUT R14, R71, R211, RZ, 0x3c, !PT ;  /* 0x000000d3470e7212 */ /* 0x000fe200078e3cff */
[----:B------:R-:W-:Y:S01]  /*2b5b0*/  FADD.FTZ R13, R32, R13 ;  /* 0x0000000d200d7221 */ /* 0x000fe20000010000 */
[----:B------:R-:W-:Y:S02]  /*2b5c0*/  F2FP.BF16.PACK_AB R119, R8, R11 ;  /* 0x0000000b0877723e */ /* 0x000fe400000010ff */
[----:B------:R-:W-:Y:S01]  /*2b5d0*/  F2FP.BF16.PACK_AB R56, R56, R29 ;  /* 0x0000001d3838723e */ /* 0x000fe200000010ff */
[----:B------:R-:W-:Y:S04]  /*2b5e0*/  IMAD.WIDE.U32 R182, R14, -0x2daee0ad, RZ ;  /* 0xd2511f530eb67825 */ /* 0x000fe800078e00ff */
[----:B--2---:R-:W-:Y:S02]  /*2b5f0*/  IMAD.WIDE.U32 R212, R41, -0x2daee0ad, RZ ;  /* 0xd2511f5329d47825 */ /* 0x004fe400078e00ff */
[----:B------:R-:W2:Y:S03]  /*2b600*/  MUFU.EX2 R41, R176 ;  /* 0x000000b000297308 */ /* 0x000ea60000000800 */
[----:B------:R-:W-:Y:S01]  /*2b610*/  LOP3.LUT R18, R12, R213, RZ, 0x3c, !PT ;  /* 0x000000d50c127212 */ /* 0x000fe200078e3cff */
[----:B------:R-:W-:Y:S04]  /*2b620*/  FADD.FTZ R12, R5, R15 ;  /* 0x0000000f050c7221 */ /* 0x000fe80000010000 */
[----:B------:R-:W-:Y:S04]  /*2b630*/  IMAD.WIDE.U32 R14, R18, -0x326172a9, RZ ;  /* 0xcd9e8d57120e7825 */ /* 0x000fe800078e00ff */
[C---:B------:R-:W-:Y:S01]  /*2b640*/  FADD.FTZ R17, R61.reuse, R12 ;  /* 0x0000000c3d117221 */ /* 0x040fe20000010000 */
[----:B------:R-:W-:Y:S01]  /*2b650*/  F2FP.BF16.PACK_AB R61, R61, R5 ;  /* 0x000000053d3d723e */ /* 0x000fe200000010ff */
[----:B------:R-:W-:Y:S01]  /*2b660*/  FADD.FTZ R12, R31, R13 ;  /* 0x0000000d1f0c7221 */ /* 0x000fe20000010000 */
[----:B----4-:R-:W-:Y:S01]  /*2b670*/  LOP3.LUT R5, R183, R49, R212, 0x96, !PT ;  /* 0x00000031b7057212 */ /* 0x010fe200078e96d4 */
[----:B------:R-:W-:Y:S02]  /*2b680*/  FADD.FTZ R13, R16, R17 ;  /* 0x00000011100d7221 */ /* 0x000fe40000010000 */
[----:B------:R-:W-:Y:S01]  /*2b690*/  FADD.FTZ R17, R34, R12 ;  /* 0x0000000c22117221 */ /* 0x000fe20000010000 */
[----:B------:R-:W-:Y:S01]  /*2b6a0*/  LOP3.LUT R12, R15, R240, R210, 0x96, !PT ;  /* 0x000000f00f0c7212 */ /* 0x000fe200078e96d2 */
[----:B------:R-:W-:Y:S04]  /*2b6b0*/  IMAD.WIDE.U32 R178, R5, -0x326172a9, RZ ;  /* 0xcd9e8d5705b27825 */ /* 0x000fe800078e00ff */
[----:B------:R-:W-:Y:S01]  /*2b6c0*/  FADD.FTZ R5, R70, R13 ;  /* 0x0000000d46057221 */ /* 0x000fe20000010000 */
[----:B------:R-:W-:Y:S01]  /*2b6d0*/  LOP3.LUT R18, R179, R239, R14, 0x96, !PT ;  /* 0x000000efb3127212 */ /* 0x000fe200078e960e */
[----:B------:R-:W-:Y:S01]  /*2b6e0*/  IMAD.WIDE.U32 R12, R12, -0x2daee0ad, RZ ;  /* 0xd2511f530c0c7825 */ /* 0x000fe200078e00ff */
[----:B------:R-:W-:Y:S03]  /*2b6f0*/  F2FP.BF16.PACK_AB R70, R70, R16 ;  /* 0x000000104646723e */ /* 0x000fe600000010ff */
[----:B------:R-:W-:Y:S01]  /*2b700*/  FADD.FTZ R17, R75, R17 ;  /* 0x000000114b117221 */ /* 0x000fe20000010000 */
[----:B------:R-:W-:Y:S01]  /*2b710*/  LOP3.LUT R16, R13, R242, R182, 0x96, !PT ;  /* 0x000000f20d107212 */ /* 0x000fe200078e96b6 */
[----:B------:R-:W-:Y:S01]  /*2b720*/  FADD.FTZ R5, R11, R5 ;  /* 0x000000050b057221 */ /* 0x000fe20000010000 */
[----:B------:R-:W-:Y:S01]  /*2b730*/  F2FP.BF16.PACK_AB R75, R75, R34 ;  /* 0x000000224b4b723e */ /* 0x000fe200000010ff */
[----:B------:R-:W-:Y:S04]  /*2b740*/  IMAD.WIDE.U32 R18, R18, -0x2daee0ad, RZ ;  /* 0xd2511f5312127825 */ /* 0x000fe800078e00ff */
[----:B------:R-:W-:Y:S01]  /*2b750*/  FADD.FTZ R21, R8, R5 ;  /* 0x0000000508157221 */ /* 0x000fe20000010000 */
[----:B------:R-:W-:Y:S01]  /*2b760*/  LOP3.LUT R19, R19, R245, R12, 0x96, !PT ;  /* 0x000000f513137212 */ /* 0x000fe200078e960c */
[----:B------:R-:W-:Y:S02]  /*2b770*/  FADD.FTZ R5, R23, R17 ;  /* 0x0000001117057221 */ /* 0x000fe40000010000 */
[----:B------:R-:W-:Y:S04]  /*2b780*/  IMAD.WIDE.U32 R16, R16, -0x326172a9, RZ ;  /* 0xcd9e8d5710107825 */ /* 0x000fe800078e00ff */
[----:B------:R-:W-:Y:S01]  /*2b790*/  FADD.FTZ R24, R22, R5 ;  /* 0x0000000516187221 */ /* 0x000fe20000010000 */
[----:B------:R-:W-:Y:S01]  /*2b7a0*/  LOP3.LUT R12, R17, R238, R178, 0x96, !PT ;  /* 0x000000ee110c7212 */ /* 0x000fe200078e96b2 */
[----:B------:R-:W-:Y:S04]  /*2b7b0*/  FADD.FTZ R5, R20, R21 ;  /* 0x0000001514057221 */ /* 0x000fe80000010000 */
[----:B------:R-:W-:Y:S04]  /*2b7c0*/  IMAD.WIDE.U32 R12, R12, -0x2daee0ad, RZ ;  /* 0xd2511f530c0c7825 */ /* 0x000fe800078e00ff */
[----:B--2---:R-:W-:Y:S01]  /*2b7d0*/  FADD.FTZ R26, R41, R5 ;  /* 0x00000005291a7221 */ /* 0x004fe20000010000 */
[----:B------:R-:W-:Y:S01]  /*2b7e0*/  LOP3.LUT R17, R13, R247, R18, 0x96, !PT ;  /* 0x000000f70d117212 */ /* 0x000fe200078e9612 */
[----:B------:R-:W-:Y:S01]  /*2b7f0*/  IMAD.WIDE.U32 R18, R19, -0x326172a9, RZ ;  /* 0xcd9e8d5713127825 */ /* 0x000fe200078e00ff */
[----:B------:R-:W-:Y:S04]  /*2b800*/  F2FP.BF16.PACK_AB R41, R41, R20 ;  /* 0x000000142929723e */ /* 0x000fe800000010ff */
[----:B------:R-:W-:Y:S01]  /*2b810*/  LOP3.LUT R20, R19, R248, R16, 0x96, !PT ;  /* 0x000000f813147212 */ /* 0x000fe200078e9610 */
[----:B------:R-:W-:Y:S04]  /*2b820*/  IMAD.WIDE.U32 R16, R17, -0x326172a9, RZ ;  /* 0xcd9e8d5711107825 */ /* 0x000fe800078e00ff */
[----:B------:R-:W-:Y:S01]  /*2b830*/  IMAD.WIDE.U32 R20, R20, -0x2daee0ad, RZ ;  /* 0xd2511f5314147825 */ /* 0x000fe200078e00ff */
[----:B------:R-:W-:Y:S04]  /*2b840*/  LOP3.LUT R18, R17, R246, R18, 0x96, !PT ;  /* 0x000000f611127212 */ /* 0x000fe800078e9612 */
[----:B------:R-:W-:Y:S05]  /*2b850*/  LOP3.LUT R12, R21, R244, R12, 0x96, !PT ;  /* 0x000000f4150c7212 */ /* 0x000fea00078e960c */
        /* <DEDUP_REMOVED lines=12> */
[----:B---3--:R-:W-:Y:S01]  /*2b920*/  @!P4 HFMA2.BF16_V2 R64, -RZ.H0_H0, RZ.H0_H0, -R7.H0_H0 ;  /* 0x200000ffff40c231 */ /* 0x008fe20000340907 */
[----:B------:R-:W-:Y:S02]  /*2b930*/  ISETP.GE.U32.AND P3, PT, R217, R5, PT ;  /* 0x00000005d900720c */ /* 0x000fe40003f66070 */
[----:B------:R-:W-:Y:S02]  /*2b940*/  PRMT R5, R7, 0x7632, R5 ;  /* 0x0000763207057816 */ /* 0x000fe40000000005 */
[----:B------:R-:W-:Y:S01]  /*2b950*/  ISETP.GE.U32.AND P1, PT, R217, R8, PT ;  /* 0x00000008d900720c */ /* 0x000fe20003f26070 */
[----:B------:R-:W-:Y:S01]  /*2b960*/  @!P4 STL.S16 [R1+0x1e0], R64 ;  /* 0x0001e0400100c387 */ /* 0x000fe20000100600 */
[----:B------:R-:W-:Y:S01]  /*2b970*/  PRMT R8, R9, 0x7632, R8 ;  /* 0x0000763209087816 */ /* 0x000fe20000000008 */
[----:B------:R-:W-:Y:S01]  /*2b980*/  @!P2 HFMA2.BF16_V2 R53, -RZ.H0_H0, RZ.H0_H0, -R9.H0_H0 ;  /* 0x200000ffff35a231 */ /* 0x000fe20000340909 */
[----:B------:R-:W-:Y:S01]  /*2b990*/  ISETP.GE.U32.AND P5, PT, R217, R22, PT ;  /* 0x00000016d900720c */ /* 0x000fe20003fa6070 */
[----:B------:R1:W2:Y:S01]  /*2b9a0*/  LDL.S16 R23, [R1+0x1f8] ;  /* 0x0001f80001177983 */ /* 0x0002a20000100600 */
[----:B------:R-:W-:Y:S02]  /*2b9b0*/  LOP3.LUT R11, R12, 0xffff, RZ, 0xc0, !PT ;  /* 0x0000ffff0c0b7812 */ /* 0x000fe400078ec0ff */
[----:B------:R-:W-:Y:S01]  /*2b9c0*/  PRMT R86, R7, 0x5410, R5 ;  /* 0x0000541007567816 */ /* 0x000fe20000000005 */
[----:B------:R-:W-:Y:S01]  /*2b9d0*/  @!P3 HFMA2.BF16_V2 R43, -RZ.H0_H0, RZ.H0_H0, -R5.H0_H0 ;  /* 0x200000ffff2bb231 */ /* 0x000fe20000340905 */
[----:B------:R-:W-:Y:S02]  /*2b9e0*/  SHF.R.U32.HI R11, RZ, 0x8, R11 ;  /* 0x00000008ff0b7819 */ /* 0x000fe4000001160b */
[----:B------:R-:W-:Y:S01]  /*2b9f0*/  PRMT R42, R53, 0x7610, R42 ;  /* 0x00007610352a7816 */ /* 0x000fe2000000002a */
[----:B------:R-:W-:Y:S01]  /*2ba00*/  @!P1 HFMA2.BF16_V2 R33, -RZ.H0_H0, RZ.H0_H0, -R8.H0_H0 ;  /* 0x200000ffff219231 */ /* 0x000fe20000340908 */
[----:B------:R-:W-:Y:S01]  /*2ba10*/  PRMT R16, R43, 0x7610, R16 ;  /* 0x000076102b107816 */ /* 0x000fe20000000010 */
[----:B------:R3:W-:Y:S01]  /*2ba20*/  @!P3 STL.S16 [R1+0x1dc], R43 ;  /* 0x0001dc2b0100b387 */ /* 0x0007e20000100600 */
[----:B------:R-:W-:Y:S01]  /*2ba30*/  LOP3.LUT R21, R11, 0xffff, RZ, 0xc0, !PT ;  /* 0x0000ffff0b157812 */ /* 0x000fe200078ec0ff */
[----:B------:R-:W-:Y:S01]  /*2ba40*/  @!P5 HFMA2.BF16_V2 R25, -RZ.H0_H0, RZ.H0_H0, -R59.H0_H0 ;  /* 0x200000ffff19d231 */ /* 0x000fe2000034093b */
[----:B------:R-:W-:Y:S01]  /*2ba50*/  PRMT R34, R33, 0x7610, R34 ;  /* 0x0000761021227816 */ /* 0x000fe20000000022 */
[----:B------:R1:W4:Y:S01]  /*2ba60*/  LDL.S16 R19, [R1+0x1f0] ;  /* 0x0001f00001137983 */ /* 0x0003220000100600 */
[----:B------:R-:W-:Y:S02]  /*2ba70*/  ISETP.GE.U32.AND P0, PT, R217, R21, PT ;  /* 0x00000015d900720c */ /* 0x000fe40003f06070 */
[----:B------:R-:W-:Y:S02]  /*2ba80*/  SHF.R.U32.HI R11, RZ, 0x10, R12 ;  /* 0x00000010ff0b7819 */ /* 0x000fe4000001160c */
[----:B------:R-:W-:Y:S02]  /*2ba90*/  PRMT R31, R25, 0x7610, R31 ;  /* 0x00007610191f7816 */ /* 0x000fe4000000001f */
[----:B------:R-:W-:Y:S02]  /*2baa0*/  @!P3 PRMT R5, R16, 0x5410, RZ ;  /* 0x000054101005b816 */ /* 0x000fe400000000ff */
[----:B------:R-:W-:Y:S02]  /*2bab0*/  PRMT R87, R9, 0x5410, R8 ;  /* 0x0000541009577816 */ /* 0x000fe40000000008 */
[----:B------:R-:W-:Y:S01]  /*2bac0*/  @!P2 PRMT R9, R42, 0x5410, RZ ;  /* 0x000054102a09a816 */ /* 0x000fe200000000ff */
[----:B------:R-:W-:Y:S01]  /*2bad0*/  ST.E.U16 [R174.64+0x2], R5 ;  /* 0x00000205ae007985 */ /* 0x000fe2000c101504 */
[----:B------:R-:W-:Y:S02]  /*2bae0*/  PRMT R47, R64, 0x7610, R47 ;  /* 0x00007610402f7816 */ /* 0x000fe4000000002f */
[----:B------:R-:W-:Y:S02]  /*2baf0*/  @!P1 PRMT R8, R34, 0x5410, RZ ;  /* 0x0000541022089816 */ /* 0x000fe400000000ff */
[----:B------:R-:W-:Y:S01]  /*2bb00*/  @!P4 PRMT R7, R47, 0x5410, RZ ;  /* 0x000054102f07c816 */ /* 0x000fe200000000ff */
[----:B---3--:R1:W3:Y:S04]  /*2bb10*/  LDL.S16 R43, [R1+0x1f4] ;  /* 0x0001f400012b7983 */ /* 0x0082e80000100600 */
[----:B------:R-:W-:Y:S04]  /*2bb20*/  @!P2 STL.S16 [R1+0x1bc], R53 ;  /* 0x0001bc350100a387 */ /* 0x000fe80000100600 */
[----:B------:R1:W-:Y:S04]  /*2bb30*/  @!P1 STL.S16 [R1+0x1b8], R33 ;  /* 0x0001b82101009387 */ /* 0x0003e80000100600 */
[----:B------:R-:W4:Y:S04]  /*2bb40*/  LDL R17, [R1+0x2cc] ;  /* 0x0002cc0001117983 */ /* 0x000f280000100800 */
[----:B------:R-:W-:Y:S04]  /*2bb50*/  ST.E.U16 [R174.64], R7 ;  /* 0x00000007ae007985 */ /* 0x000fe8000c101504 */
[----:B-1----:R-:W4:Y:S04]  /*2bb60*/  LDL R33, [R1+0x2d0] ;  /* 0x0002d00001217983 */ /* 0x002f280000100800 */
[----:B------:R1:W-:Y:S02]  /*2bb70*/  @!P5 STL.S16 [R1+0x1d8], R25 ;  /* 0x0001d8190100d387 */ /* 0x0003e40000100600 */
[----:B-1----:R-:W-:Y:S04]  /*2bb80*/  LOP3.LUT R25, R11, 0xff, RZ, 0xc0, !PT ;  /* 0x000000ff0b197812 */ /* 0x002fe800078ec0ff */
[----:B------:R-:W-:Y:S01]  /*2bb90*/  ISETP.GE.U32.AND P5, PT, R217, R25, PT ;  /* 0x00000019d900720c */ /* 0x000fe20003fa6070 */
[----:B--2---:R-:W-:Y:S05]  /*2bba0*/  @!P0 HFMA2.BF16_V2 R23, -RZ.H0_H0, RZ.H0_H0, -R58.H0_H0 ;  /* 0x200000ffff178231 */ /* 0x004fea000034093a */
[----:B------:R-:W-:Y:S01]  /*2bbb0*/  PRMT R30, R23, 0x7610, R30 ;  /* 0x00007610171e7816 */ /* 0x000fe2000000001e */
[----:B------:R1:W-:Y:S02]  /*2bbc0*/  @!P0 STL.S16 [R1+0x1f8], R23 ;  /* 0x0001f81701008387 */ /* 0x0003e40000100600 */
[----:B-1----:R-:W-:Y:S01]  /*2bbd0*/  SHF.R.U32.HI R23, RZ, 0x18, R12 ;  /* 0x00000018ff177819 */ /* 0x002fe2000001160c */
[----:B------:R-:W-:Y:S03]  /*2bbe0*/  IMAD.WIDE.U32 R12, R18, -0x2daee0ad, RZ ;  /* 0xd2511f53120c7825 */ /* 0x000fe600078e00ff */
[----:B------:R-:W-:Y:S01]  /*2bbf0*/  ISETP.GE.U32.AND P0, PT, R217, R23, PT ;  /* 0x00000017d900720c */ /* 0x000fe20003f06070 */
[----:B---3--:R-:W-:Y:S01]  /*2bc00*/  @!P5 HFMA2.BF16_V2 R43, -RZ.H0_H0, RZ.H0_H0, -R63.H0_H0 ;  /* 0x200000ffff2bd231 */ /* 0x008fe2000034093f */
[----:B------:R-:W-:Y:S02]  /*2bc10*/  LOP3.LUT R76, R12, 0xff, RZ, 0xc0, !PT ;  /* 0x000000ff0c4c7812 */ /* 0x000fe400078ec0ff */
[--C-:B------:R-:W-:Y:S02]  /*2bc20*/  SHF.R.U32.HI R18, RZ, 0x10, R12.reuse ;  /* 0x00000010ff127819 */ /* 0x100fe4000001160c */
[----:B------:R-:W-:Y:S01]  /*2bc30*/  PRMT R29, R43, 0x7610, R29 ;  /* 0x000076102b1d7816 */ /* 0x000fe2000000001d */
[----:B------:R1:W-:Y:S01]  /*2bc40*/  @!P5 STL.S16 [R1+0x1f4], R43 ;  /* 0x0001f42b0100d387 */ /* 0x0003e20000100600 */
[----:B------:R-:W-:Y:S02]  /*2bc50*/  SHF.R.U32.HI R100, RZ, 0x18, R12 ;  /* 0x00000018ff647819 */ /* 0x000fe4000001160c */
[----:B------:R-:W-:Y:S02]  /*2bc60*/  LOP3.LUT R11, R13, R243, R20, 0x96, !PT ;  /* 0x000000f30d0b7212 */ /* 0x000fe400078e9614 */
[----:B------:R-:W-:Y:S01]  /*2bc70*/  LOP3.LUT R98, R18, 0xff, RZ, 0xc0, !PT ;  /* 0x000000ff12627812 */ /* 0x000fe200078ec0ff */
[----:B----4-:R-:W-:Y:S01]  /*2bc80*/  @!P0 HFMA2.BF16_V2 R19, -RZ.H0_H0, RZ.H0_H0, -R62.H0_H0 ;  /* 0x200000ffff138231 */ /* 0x010fe2000034093e */
[----:B------:R-:W-:Y:S02]  /*2bc90*/  LOP3.LUT R53, R11, 0xff, RZ, 0xc0, !PT ;  /* 0x000000ff0b357812 */ /* 0x000fe400078ec0ff */
[--C-:B------:R-:W-:Y:S02]  /*2bca0*/  SHF.R.U32.HI R72, RZ, 0x18, R11.reuse ;  /* 0x00000018ff487819 */ /* 0x100fe4000001160b */
[----:B------:R-:W-:Y:S01]  /*2bcb0*/  PRMT R28, R19, 0x7610, R28 ;  /* 0x00007610131c7816 */ /* 0x000fe2000000001c */
[----:B------:R2:W-:Y:S01]  /*2bcc0*/  @!P0 STL.S16 [R1+0x1f0], R19 ;  /* 0x0001f01301008387 */ /* 0x0005e20000100600 */
[----:B------:R-:W-:Y:S02]  /*2bcd0*/  SHF.R.U32.HI R5, RZ, 0x10, R11 ;  /* 0x00000010ff057819 */ /* 0x000fe4000001160b */
[----:B------:R-:W-:Y:S01]  /*2bce0*/  LOP3.LUT R11, R11, 0xffff, RZ, 0xc0, !PT ;  /* 0x0000ffff0b0b7812 */ /* 0x000fe200078ec0ff */
[----:B------:R-:W3:Y:S01]  /*2bcf0*/  LDL R47, [R1+0x2dc] ;  /* 0x0002dc00012f7983 */ /* 0x000ee20000100800 */
[----:B------:R-:W-:Y:S02]  /*2bd00*/  LOP3.LUT R66, R5, 0xff, RZ, 0xc0, !PT ;  /* 0x000000ff05427812 */ /* 0x000fe400078ec0ff */
[----:B------:R-:W-:Y:S01]  /*2bd10*/  SHF.R.U32.HI R11, RZ, 0x8, R11 ;  /* 0x00000008ff0b7819 */ /* 0x000fe2000001160b */
[----:B------:R4:W3:Y:S03]  /*2bd20*/  LDL.S16 R34, [R1+0x290] ;  /* 0x0002900001227983 */ /* 0x0008e60000100600 */
[----:B------:R-:W-:Y:S01]  /*2bd30*/  LOP3.LUT R64, R11, 0xffff, RZ, 0xc0, !PT ;  /* 0x0000ffff0b407812 */ /* 0x000fe200078ec0ff */
[----:B------:R4:W3:Y:S01]  /*2bd40*/  LDL.S16 R18, [R1+0x294] ;  /* 0x0002940001127983 */ /* 0x0008e20000100600 */
[----:B-1----:R-:W1:Y:S01]  /*2bd50*/  MUFU.EX2 R43, R68 ;  /* 0x00000044002b7308 */ /* 0x002e620000000800 */
[----:B------:R-:W-:Y:S02]  /*2bd60*/  IADD3 R168, P0, R174, R33, RZ ;  /* 0x00000021aea87210 */ /* 0x000fe40007f1e0ff */
[----:B------:R-:W3:Y:S03]  /*2bd70*/  LDL R33, [R1+0x2ac] ;  /* 0x0002ac0001217983 */ /* 0x000ee60000100800 */
[----:B------:R-:W-:Y:S01]  /*2bd80*/  IMAD.X R169, R175, 0x1, R17, P0 ;  /* 0x00000001afa97824 */ /* 0x000fe200000e0611 */
[----:B------:R4:W4:Y:S03]  /*2bd90*/  LDL.S16 R11, [R1+0x29c] ;  /* 0x00029c00010b7983 */ /* 0x0009260000100600 */
[----:B------:R-:W1:Y:S01]  /*2bda0*/  MUFU.EX2 R17, R69 ;  /* 0x0000004500117308 */ /* 0x000e620000000800 */
[----:B------:R3:W-:Y:S01]  /*2bdb0*/  ST.E.U16 [R168.64+0x2], R8 ;  /* 0x00000208a8007985 */ /* 0x0007e2000c101504 */
[----:B--2---:R-:W-:Y:S03]  /*2bdc0*/  LOP3.LUT R19, R12, 0xffff, RZ, 0xc0, !PT ;  /* 0x0000ffff0c137812 */ /* 0x004fe600078ec0ff */
[----:B------:R2:W-:Y:S01]  /*2bdd0*/  ST.E.U16 [R168.64], R9 ;  /* 0x00000009a8007985 */ /* 0x0005e2000c101504 */
[----:B------:R-:W-:Y:S04]  /*2bde0*/  SHF.R.U32.HI R7, RZ, 0x8, R19 ;  /* 0x00000008ff077819 */ /* 0x000fe80000011613 */
[----:B------:R-:W-:Y:S01]  /*2bdf0*/  LOP3.LUT R97, R7, 0xffff, RZ, 0xc0, !PT ;  /* 0x0000ffff07617812 */ /* 0x000fe200078ec0ff */
[----:B------:R-:W2:Y:S01]  /*2be00*/  MUFU.EX2 R13, R177 ;  /* 0x000000b1000d7308 */ /* 0x000ea20000000800 */
[----:B-1----:R-:W-:Y:S01]  /*2be10*/  FADD.FTZ R12, R43, R24 ;  /* 0x000000182b0c7221 */ /* 0x002fe20000010000 */
[C---:B------:R-:W-:Y:S03]  /*2be20*/  F2FP.BF16.PACK_AB R43, R17.reuse, R43 ;  /* 0x0000002b112b723e */ /* 0x040fe600000010ff */
[----:B------:R-:W-:Y:S05]  /*2be30*/  FADD.FTZ R17, R17, R12 ;  /* 0x0000000c11117221 */ /* 0x000fea0000010000 */
[----:B------:R-:W1:Y:S01]  /*2be40*/  MUFU.EX2 R12, R74 ;  /* 0x0000004a000c7308 */ /* 0x000e620000000800 */
[----:B--2---:R-:W-:Y:S01]  /*2be50*/  FADD.FTZ R16, R13, R26 ;  /* 0x0000001a0d107221 */ /* 0x004fe20000010000 */
[----:B-1----:R-:W-:Y:S01]  /*2be60*/  F2FP.BF16.PACK_AB R20, R12, R13 ;  /* 0x0000000d0c14723e */ /* 0x002fe200000010ff */
[-CC-:B------:R-:W-:Y:S07]  /*2be70*/  FFMA.FTZ R74, R190, R0.reuse, -R10.reuse ;  /* 0x00000000be4a7223 */ /* 0x180fee000001080a */
[----:B------:R-:W-:Y:S01]  /*2be80*/  MUFU.EX2 R13, R81 ;  /* 0x00000051000d7308 */ /* 0x000fe20000000800 */
[----:B------:R-:W-:Y:S01]  /*2be90*/  FFMA.FTZ R190, R124, R0, -R10 ;  /* 0x000000007cbe7223 */ /* 0x000fe2000001080a */
[C---:B------:R-:W-:Y:S02]  /*2bea0*/  PRMT R230, R20.reuse, 0x7610, R230 ;  /* 0x0000761014e67816 */ /* 0x040fe400000000e6 */
[----:B------:R-:W-:Y:S01]  /*2beb0*/  PRMT R205, R20, 0x7632, R205 ;  /* 0x0000763214cd7816 */ /* 0x000fe200000000cd */
[----:B------:R-:W-:Y:S05]  /*2bec0*/  FADD.FTZ R20, R12, R16 ;  /* 0x000000100c147221 */ /* 0x000fea0000010000 */
[----:B------:R-:W1:Y:S10]  /*2bed0*/  MUFU.EX2 R16, R73 ;  /* 0x0000004900107308 */ /* 0x000e740000000800 */
[----:B------:R-:W-:Y:S01]  /*2bee0*/  MUFU.EX2 R74, R74 ;  /* 0x0000004a004a7308 */ /* 0x000fe20000000800 */
[C---:B-1----:R-:W-:Y:S01]  /*2bef0*/  F2FP.BF16.PACK_AB R183, R13.reuse, R16 ;  /* 0x000000100db7723e */ /* 0x042fe200000010ff */
[----:B------:R-:W-:Y:S04]  /*2bf00*/  FADD.FTZ R12, R16, R17 ;  /* 0x00000011100c7221 */ /* 0x000fe80000010000 */
[----:B------:R-:W-:Y:S02]  /*2bf10*/  FADD.FTZ R67, R13, R12 ;  /* 0x0000000c0d437221 */ /* 0x000fe40000010000 */
[-CC-:B------:R-:W-:Y:S04]  /*2bf20*/  FFMA.FTZ R12, R170, R0.reuse, -R10.reuse ;  /* 0x00000000aa0c7223 */ /* 0x180fe8000001080a */
[----:B------:R1:W2:Y:S02]  /*2bf30*/  MUFU.EX2 R42, R12 ;  /* 0x0000000c002a7308 */ /* 0x0002a40000000800 */
[----:B-1----:R-:W-:Y:S08]  /*2bf40*/  FFMA.FTZ R12, R171, R0, -R10 ;  /* 0x00000000ab0c7223 */ /* 0x002ff0000001080a */
[----:B------:R2:W1:Y:S02]  /*2bf50*/  MUFU.EX2 R13, R12 ;  /* 0x0000000c000d7308 */ /* 0x0004640000000800 */
[----:B--2---:R-:W-:Y:S01]  /*2bf60*/  FADD.FTZ R12, R42, R27 ;  /* 0x0000001b2a0c7221 */ /* 0x004fe20000010000 */
[C---:B-1----:R-:W-:Y:S01]  /*2bf70*/  F2FP.BF16.PACK_AB R42, R13.reuse, R42 ;  /* 0x0000002a0d2a723e */ /* 0x042fe200000010ff */
[----:B------:R-:W2:Y:S02]  /*2bf80*/  LDL R27, [R1+0x2d4] ;  /* 0x0002d400011b7983 */ /* 0x000ea40000100800 */
[----:B------:R-:W-:Y:S02]  /*2bf90*/  FADD.FTZ R73, R13, R12 ;  /* 0x0000000c0d497221 */ /* 0x000fe40000010000 */
[----:B---3--:R-:W-:Y:S02]  /*2bfa0*/  IMAD.WIDE.U32 R208, R33, -0x326172a9, RZ ;  /* 0xcd9e8d5721d07825 */ /* 0x008fe400078e00ff */
[----:B------:R1:W3:Y:S03]  /*2bfb0*/  LDL.S16 R33, [R1+0x298] ;  /* 0x0002980001217983 */ /* 0x0002e60000100600 */
[----:B------:R-:W-:Y:S01]  /*2bfc0*/  LOP3.LUT R5, R71, R209, RZ, 0x3c, !PT ;  /* 0x000000d147057212 */ /* 0x000fe200078e3cff */
[----:B------:R-:W-:Y:S01]  /*2bfd0*/  FFMA.FTZ R71, R189, R0, -R10 ;  /* 0x00000000bd477223 */ /* 0x000fe2000001080a */
[----:B------:R-:W-:Y:S01]  /*2bfe0*/  LOP3.LUT R8, R15, R240, R208, 0x96, !PT ;  /* 0x000000f00f087212 */ /* 0x000fe200078e96d0 */
[----:B------:R-:W-:Y:S02]  /*2bff0*/  FFMA.FTZ R189, R125, R0, -R10 ;  /* 0x000000007dbd7223 */ /* 0x000fe4000001080a */
[----:B------:R-:W-:Y:S02]  /*2c000*/  IMAD.WIDE.U32 R180, R5, -0x2daee0ad, RZ ;  /* 0xd2511f5305b47825 */ /* 0x000fe400078e00ff */
[----:B------:R-:W-:Y:S02]  /*2c010*/  MUFU.EX2 R71, R71 ;  /* 0x0000004700477308 */ /* 0x000fe40000000800 */
[----:B------:R-:W-:Y:S01]  /*2c020*/  IMAD.WIDE.U32 R8, R8, -0x2daee0ad, RZ ;  /* 0xd2511f5308087825 */ /* 0x000fe200078e00ff */
[----:B------:R-:W-:Y:S04]  /*2c030*/  LOP3.LUT R5, R181, R49, R212, 0x96, !PT ;  /* 0x00000031b5057212 */ /* 0x000fe800078e96d4 */
[----:B------:R-:W-:Y:S01]  /*2c040*/  LOP3.LUT R12, R9, R242, R180, 0x96, !PT ;  /* 0x000000f2090c7212 */ /* 0x000fe200078e96b4 */
[----:B------:R-:W-:Y:S02]  /*2c050*/  IMAD.WIDE.U32 R176, R5, -0x326172a9, RZ ;  /* 0xcd9e8d5705b07825 */ /* 0x000fe400078e00ff */
[----:B------:R-:W-:Y:S02]  /*2c060*/  MUFU.EX2 R189, R189 ;  /* 0x000000bd00bd7308 */ /* 0x000fe40000000800 */
        /* <DEDUP_REMOVED lines=13> */
[----:B------:R1:W3:Y:S03]  /*2c140*/  LDL.S16 R17, [R1+0x2a0] ;  /* 0x0002a00001117983 */ /* 0x0002e60000100600 */
[----:B------:R-:W-:Y:S05]  /*2c150*/  IMAD.WIDE.U32 R8, R8, -0x326172a9, RZ ;  /* 0xcd9e8d5708087825 */ /* 0x000fea00078e00ff */
[----:B------:R-:W-:Y:S01]  /*2c160*/  LOP3.LUT R5, R9, R249, R12, 0x96, !PT ;  /* 0x000000f909057212 */ /* 0x000fe200078e960c */
[----:B------:R-:W-:Y:S01]  /*2c170*/  IMAD R12, R47, 0x70, RZ ;  /* 0x000000702f0c7824 */ /* 0x000fe200078e02ff */
[----:B------:R-:W-:Y:S02]  /*2c180*/  SHF.R.U32.HI R49, RZ, 0x18, R8 ;  /* 0x00000018ff317819 */ /* 0x000fe40000011608 */
[----:B------:R-:W-:Y:S02]  /*2c190*/  LOP3.LUT R7, R5, 0xff, RZ, 0xc0, !PT ;  /* 0x000000ff05077812 */ /* 0x000fe400078ec0ff */
[----:B------:R-:W-:Y:S05]  /*2c1a0*/  IADD3 R12, P0, R12, R168, RZ ;  /* 0x000000a80c0c7210 */ /* 0x000fea0007f1e0ff */
[----:B--2---:R-:W-:Y:S01]  /*2c1b0*/  IMAD.X R13, R27, 0x1, R169, P0 ;  /* 0x000000011b0d7824 */ /* 0x004fe200000e06a9 */
[----:B------:R-:W-:Y:S01]  /*2c1c0*/  ISETP.GE.U32.AND P0, PT, R217, R7, PT ;  /* 0x00000007d900720c */ /* 0x000fe20003f06070 */
[----:B------:R1:W2:Y:S11]  /*2c1d0*/  LDL.S16 R27, [R1+0x2a4] ;  /* 0x0002a400011b7983 */ /* 0x0002b60000100600 */
[----:B------:R-:W-:Y:S01]  /*2c1e0*/  @!UPT UIADD3 URZ, URZ, URZ, URZ ;  /* 0x0000003f3f3ff290 */ /* 0x000fe2000fffe03f */
[----:B----4-:R-:W-:Y:S05]  /*2c1f0*/  @!P0 HFMA2.BF16_V2 R11, -RZ.H0_H0, RZ.H0_H0, -R4.H0_H0 ;  /* 0x200000ffff0b8231 */ /* 0x010fea0000340904 */
[----:B------:R-:W-:Y:S01]  /*2c200*/  PRMT R7, R11, 0x7610, R7 ;  /* 0x000076100b077816 */ /* 0x000fe20000000007 */
[----:B------:R-:W-:Y:S03]  /*2c210*/  @!P0 STL.S16 [R1+0x29c], R11 ;  /* 0x00029c0b01008387 */ /* 0x000fe60000100600 */
[----:B------:R-:W-:Y:S05]  /*2c220*/  @!P0 PRMT R4, R7, 0x5410, RZ ;  /* 0x0000541007048816 */ /* 0x000fea00000000ff */
[----:B------:R4:W-:Y:S02]  /*2c230*/  ST.E.U16 [R12.64], R4 ;  /* 0x000000040c007985 */ /* 0x0009e4000c101504 */
[----:B----4-:R-:W-:Y:S02]  /*2c240*/  LOP3.LUT R4, R5, 0xffff, RZ, 0xc0, !PT ;  /* 0x0000ffff05047812 */ /* 0x010fe400078ec0ff */
        /* <DEDUP_REMOVED lines=16> */
[----:B---3--:R-:W-:Y:S05]  /*2c350*/  @!P1 HFMA2.BF16_V2 R33, -RZ.H0_H0, RZ.H0_H0, -R57.H0_H0 ;  /* 0x200000ffff219231 */ /* 0x008fea0000340939 */
        /* <DEDUP_REMOVED lines=15> */
[----:B------:R-:W-:Y:S01]  /*2c450*/  LOP3.LUT R7, R5, R243, R16, 0x96, !PT ;  /* 0x000000f305077212 */ /* 0x000fe200078e9610 */
[----:B------:R-:W-:Y:S01]  /*2c460*/  FMUL.FTZ R16, R6, R160 ;  /* 0x000000a006107220 */ /* 0x000fe20000410000 */
[----:B------:R-:W-:Y:S02]  /*2c470*/  LOP3.LUT R68, R4, 0xffff, RZ, 0xc0, !PT ;  /* 0x0000ffff04447812 */ /* 0x000fe400078ec0ff */
[C---:B------:R-:W-:Y:S02]  /*2c480*/  LOP3.LUT R8, R7.reuse, 0xffff, RZ, 0xc0, !PT ;  /* 0x0000ffff07087812 */ /* 0x040fe400078ec0ff */
[----:B------:R-:W-:Y:S02]  /*2c490*/  LOP3.LUT R65, R7, 0xff, RZ, 0xc0, !PT ;  /* 0x000000ff07417812 */ /* 0x000fe400078ec0ff */
[----:B------:R-:W-:Y:S04]  /*2c4a0*/  SHF.R.U32.HI R8, RZ, 0x8, R8 ;  /* 0x00000008ff087819 */ /* 0x000fe80000011608 */
[----:B------:R-:W-:Y:S04]  /*2c4b0*/  LOP3.LUT R8, R8, 0xffff, RZ, 0xc0, !PT ;  /* 0x0000ffff08087812 */ /* 0x000fe800078ec0ff */
        /* <DEDUP_REMOVED lines=24> */
[----:B--2---:R-:W-:Y:S02]  /*2c640*/  @!P0 HFMA2.BF16_V2 R27, -RZ.H0_H0, RZ.H0_H0, -R45.H0_H0 ;  /* 0x200000ffff1b8231 */ /* 0x004fe4000034092d */
[----:B------:R-:W-:Y:S01]  /*2c650*/  @!P5 PRMT R57, R24, 0x5410, RZ ;  /* 0x000054101839d816 */ /* 0x000fe200000000ff */
[----:B------:R-:W-:Y:S01]  /*2c660*/  FMUL.FTZ R24, R3, R140 ;  /* 0x0000008c03187220 */ /* 0x000fe20000410000 */
[----:B------:R-:W-:Y:S01]  /*2c670*/  ISETP.GE.U32.AND P5, PT, R217, R22, PT ;  /* 0x00000016d900720c */ /* 0x000fe20003fa6070 */
[----:B------:R2:W-:Y:S01]  /*2c680*/  @!P0 STL.S16 [R1+0x2a4], R27 ;  /* 0x0002a41b01008387 */ /* 0x0005e20000100600 */
[----:B------:R-:W-:Y:S01]  /*2c690*/  PRMT R19, R27, 0x7610, R19 ;  /* 0x000076101b137816 */ /* 0x000fe20000000013 */
[----:B------:R-:W-:Y:S01]  /*2c6a0*/  FMUL.FTZ R22, R35, R158 ;  /* 0x0000009e23167220 */ /* 0x000fe20000410000 */
[----:B------:R-:W-:Y:S01]  /*2c6b0*/  @!P6 PRMT R55, R15, 0x5410, RZ ;  /* 0x000054100f37e816 */ /* 0x000fe200000000ff */
[----:B------:R-:W3:Y:S01]  /*2c6c0*/  LDL R69, [R1+0x2b8] ;  /* 0x0002b80001457983 */ /* 0x000ee20000100800 */
[C---:B------:R-:W-:Y:S01]  /*2c6d0*/  ISETP.GE.U32.AND P6, PT, R217.reuse, R21, PT ;  /* 0x00000015d900720c */ /* 0x040fe20003fc6070 */
[----:B------:R-:W-:Y:S01]  /*2c6e0*/  FMUL.FTZ R15, R2, R151 ;  /* 0x00000097020f7220 */ /* 0x000fe20000410000 */
[----:B------:R-:W-:Y:S01]  /*2c6f0*/  ISETP.GE.U32.AND P2, PT, R217, R7, PT ;  /* 0x00000007d900720c */ /* 0x000fe20003f46070 */
[----:B------:R-:W4:Y:S01]  /*2c700*/  LDL R47, [R1+0x2bc] ;  /* 0x0002bc00012f7983 */ /* 0x000f220000100800 */
[----:B------:R-:W-:Y:S02]  /*2c710*/  FMUL.FTZ R7, R35, R167 ;  /* 0x000000a723077220 */ /* 0x000fe40000410000 */
[----:B------:R-:W-:Y:S01]  /*2c720*/  FMUL.FTZ R21, R6, R157 ;  /* 0x0000009d06157220 */ /* 0x000fe20000410000 */
[----:B------:R-:W-:Y:S01]  /*2c730*/  @!P5 PRMT R59, R31, 0x5410, RZ ;  /* 0x000054101f3bd816 */ /* 0x000fe200000000ff */
[----:B------:R-:W4:Y:S01]  /*2c740*/  LDL R33, [R1+0x2c8] ;  /* 0x0002c80001217983 */ /* 0x000f220000100800 */
[C---:B------:R-:W-:Y:S01]  /*2c750*/  ISETP.GE.U32.AND P5, PT, R217.reuse, R25, PT ;  /* 0x00000019d900720c */ /* 0x040fe20003fa6070 */
[----:B------:R-:W-:Y:S02]  /*2c760*/  FMUL.FTZ R31, R2, R139 ;  /* 0x0000008b021f7220 */ /* 0x000fe40000410000 */
[----:B------:R1:W4:Y:S01]  /*2c770*/  LDL.S16 R81, [R1+0x28c] ;  /* 0x00028c0001517983 */ /* 0x0003220000100600 */
[----:B------:R-:W-:Y:S01]  /*2c780*/  @!P6 PRMT R58, R30, 0x5410, RZ ;  /* 0x000054101e3ae816 */ /* 0x000fe200000000ff */
[----:B------:R-:W-:Y:S01]  /*2c790*/  FMUL.FTZ R30, R2, R138 ;  /* 0x0000008a021e7220 */ /* 0x000fe20000410000 */
[----:B------:R-:W-:Y:S01]  /*2c7a0*/  ISETP.GE.U32.AND P6, PT, R217, R23, PT ;  /* 0x00000017d900720c */ /* 0x000fe20003fc6070 */
[----:B------:R1:W4:Y:S01]  /*2c7b0*/  LDL.S16 R89, [R1+0x280] ;  /* 0x0002800001597983 */ /* 0x0003220000100600 */
[----:B------:R-:W-:Y:S02]  /*2c7c0*/  FMUL.FTZ R25, R3, R141 ;  /* 0x0000008d03197220 */ /* 0x000fe40000410000 */
[----:B------:R-:W-:Y:S01]  /*2c7d0*/  FMUL.FTZ R23, R35, R159 ;  /* 0x0000009f23177220 */ /* 0x000fe20000410000 */
[----:B--2---:R-:W2:Y:S02]  /*2c7e0*/  LDL R27, [R1+0x2c4] ;  /* 0x0002c400011b7983 */ /* 0x004ea40000100800 */
[----:B------:R-:W-:Y:S01]  /*2c7f0*/  @!P5 PRMT R63, R29, 0x5410, RZ ;  /* 0x000054101d3fd816 */ /* 0x000fe200000000ff */
[----:B------:R-:W-:Y:S01]  /*2c800*/  FMUL.FTZ R29, R3, R137 ;  /* 0x00000089031d7220 */ /* 0x000fe20000410000 */
[----:B------:R-:W-:Y:S01]  /*2c810*/  ISETP.GE.U32.AND P5, PT, R217, R18, PT ;  /* 0x00000012d900720c */ /* 0x000fe20003fa6070 */
[----:B------:R1:W2:Y:S01]  /*2c820*/  LDL.S16 R88, [R1+0x284] ;  /* 0x0002840001587983 */ /* 0x0002a20000100600 */
[----:B------:R-:W-:Y:S02]  /*2c830*/  FMUL.FTZ R18, R35, R162 ;  /* 0x000000a223127220 */ /* 0x000fe40000410000 */
[----:B------:R-:W-:Y:S01]  /*2c840*/  @!P6 PRMT R62, R28, 0x5410, RZ ;  /* 0x000054101c3ee816 */ /* 0x000fe200000000ff */
[----:B------:R1:W2:Y:S01]  /*2c850*/  LDL.S16 R94, [R1+0x270] ;  /* 0x00027000015e7983 */ /* 0x0002a20000100600 */
[----:B------:R-:W-:Y:S01]  /*2c860*/  ISETP.GE.U32.AND P6, PT, R217, R17, PT ;  /* 0x00000011d900720c */ /* 0x000fe20003fc6070 */
[----:B------:R-:W-:Y:S02]  /*2c870*/  FMUL.FTZ R28, R3, R136 ;  /* 0x00000088031c7220 */ /* 0x000fe40000410000 */
[----:B------:R1:W2:Y:S01]  /*2c880*/  LDL.S16 R79, [R1+0x26c] ;  /* 0x00026c00014f7983 */ /* 0x0002a20000100600 */
[----:B------:R-:W-:Y:S03]  /*2c890*/  FMUL.FTZ R17, R6, R161 ;  /* 0x000000a106117220 */ /* 0x000fe60000410000 */
[----:B------:R-:W-:Y:S01]  /*2c8a0*/  @!P5 PRMT R51, R32, 0x5410, RZ ;  /* 0x000054102033d816 */ /* 0x000fe200000000ff */
[----:B------:R-:W2:Y:S01]  /*2c8b0*/  LDL.LU R191, [R1+0x1c] ;  /* 0x00001c0001bf7983 */ /* 0x000ea20000300800 */
[----:B------:R-:W-:Y:S01]  /*2c8c0*/  ISETP.GE.U32.AND P5, PT, R217, R34, PT ;  /* 0x00000022d900720c */ /* 0x000fe20003fa6070 */
[----:B------:R-:W-:Y:S02]  /*2c8d0*/  FMUL.FTZ R34, R35, R146 ;  /* 0x0000009223227220 */ /* 0x000fe40000410000 */
[----:B------:R-:W2:Y:S01]  /*2c8e0*/  LDL.LU R102, [R1+0x18] ;  /* 0x0000180001667983 */ /* 0x000ea20000300800 */
[----:B------:R-:W-:Y:S01]  /*2c8f0*/  @!P6 PRMT R45, R19, 0x5410, RZ ;  /* 0x00005410132de816 */ /* 0x000fe200000000ff */
[----:B------:R-:W-:Y:S01]  /*2c900*/  FMUL.FTZ R32, R6, R144 ;  /* 0x0000009006207220 */ /* 0x000fe20000410000 */
[----:B------:R-:W-:Y:S01]  /*2c910*/  ISETP.GE.U32.AND P6, PT, R217, R49, PT ;  /* 0x00000031d900720c */ /* 0x000fe20003fc6070 */
[----:B------:R-:W-:Y:S01]  /*2c920*/  FMUL.FTZ R19, R35, R163 ;  /* 0x000000a323137220 */ /* 0x000fe20000410000 */
[----:B---3--:R-:W-:Y:S01]  /*2c930*/  IADD3 R172, P0, R174, R69, RZ ;  /* 0x00000045aeac7210 */ /* 0x008fe20007f1e0ff */
[-CC-:B------:R-:W-:Y:S02]  /*2c940*/  FFMA.FTZ R69, R188, R0.reuse, -R10.reuse ;  /* 0x00000000bc457223 */ /* 0x180fe4000001080a */
[----:B------:R-:W-:Y:S02]  /*2c950*/  FFMA.FTZ R188, R120, R0, -R10 ;  /* 0x0000000078bc7223 */ /* 0x000fe4000001080a */
[----:B------:R-:W3:Y:S01]  /*2c960*/  MUFU.EX2 R0, R197 ;  /* 0x000000c500007308 */ /* 0x000ee20000000800 */
[C---:B----4-:R-:W-:Y:S02]  /*2c970*/  IMAD.X R173, R175.reuse, 0x1, R47, P0 ;  /* 0x00000001afad7824 */ /* 0x050fe400000e062f */
[----:B------:R-:W-:Y:S01]  /*2c980*/  FMUL.FTZ R10, R2, R154 ;  /* 0x0000009a020a7220 */ /* 0x000fe20000410000 */
[----:B------:R-:W-:Y:S01]  /*2c990*/  IADD3 R170, P0, R174, R33, RZ ;  /* 0x00000021aeaa7210 */ /* 0x000fe20007f1e0ff */
[----:B------:R-:W-:Y:S01]  /*2c9a0*/  FMUL.FTZ R33, R6, R145 ;  /* 0x0000009106217220 */ /* 0x000fe20000410000 */
[----:B------:R-:W-:Y:S03]  /*2c9b0*/  ST.E.U16 [R172.64], R44 ;  /* 0x0000002cac007985 */ /* 0x000fe6000c101504 */
[----:B--2---:R-:W-:Y:S01]  /*2c9c0*/  IMAD.X R171, R175, 0x1, R27, P0 ;  /* 0x00000001afab7824 */ /* 0x004fe200000e061b */
[----:B------:R-:W-:Y:S01]  /*2c9d0*/  ISETP.GE.U32.AND P0, PT, R217, R53, PT ;  /* 0x00000035d900720c */ /* 0x000fe20003f06070 */
[----:B------:R-:W-:Y:S01]  /*2c9e0*/  FMUL.FTZ R27, R2, R143 ;  /* 0x0000008f021b7220 */ /* 0x000fe20000410000 */
[----:B------:R-:W-:Y:S01]  /*2c9f0*/  PRMT R2, R80, 0x7610, R2 ;  /* 0x0000761050027816 */ /* 0x000fe20000000002 */
[----:B------:R-:W-:Y:S01]  /*2ca00*/  MUFU.EX2 R53, R95 ;  /* 0x0000005f00357308 */ /* 0x000fe20000000800 */
[----:B------:R2:W-:Y:S01]  /*2ca10*/  ST.E.U16 [R170.64], R57 ;  /* 0x00000039aa007985 */ /* 0x0005e2000c101504 */
[----:B---3--:R-:W-:Y:S02]  /*2ca20*/  FADD.FTZ R4, R0, R20 ;  /* 0x0000001400047221 */ /* 0x008fe40000010000 */
[----:B------:R-:W-:Y:S01]  /*2ca30*/  @!P5 HFMA2.BF16_V2 R81, -RZ.H0_H0, RZ.H0_H0, -R2.H0_H0 ;  /* 0x200000ffff51d231 */ /* 0x000fe20000340902 */
[----:B------:R-:W-:Y:S01]  /*2ca40*/  ST.E.U16 [R170.64+0x2], R55 ;  /* 0x00000237aa007985 */ /* 0x000fe2000c101504 */
[----:B------:R-:W-:Y:S02]  /*2ca50*/  FMUL.FTZ R20, R6, R156 ;  /* 0x0000009c06147220 */ /* 0x000fe40000410000 */
[C---:B------:R-:W-:Y:S01]  /*2ca60*/  FADD.FTZ R5, R77.reuse, R4 ;  /* 0x000000044d057221 */ /* 0x040fe20000010000 */
[----:B------:R-:W-:Y:S01]  /*2ca70*/  F2FP.BF16.PACK_AB R77, R77, R0 ;  /* 0x000000004d4d723e */ /* 0x000fe200000010ff */
[----:B------:R-:W3:Y:S01]  /*2ca80*/  MUFU.EX2 R4, R199 ;  /* 0x000000c700047308 */ /* 0x000ee20000000800 */
[----:B------:R-:W-:Y:S01]  /*2ca90*/  PRMT R109, R81, 0x7610, R109 ;  /* 0x00007610516d7816 */ /* 0x000fe2000000006d */
[----:B------:R4:W-:Y:S01]  /*2caa0*/  @!P5 STL.S16 [R1+0x28c], R81 ;  /* 0x00028c510100d387 */ /* 0x0009e20000100600 */
[----:B------:R-:W-:Y:S03]  /*2cab0*/  @!P0 HFMA2.BF16_V2 R88, -RZ.H0_H0, RZ.H0_H0, -R40.H0_H0 ;  /* 0x200000ffff588231 */ /* 0x000fe60000340928 */
[----:B------:R-:W-:Y:S02]  /*2cac0*/  ST.E.U16 [R174.64+0x12], R58 ;  /* 0x0000123aae007985 */ /* 0x000fe4000c101504 */
[----:B------:R-:W-:Y:S02]  /*2cad0*/  PRMT R108, R88, 0x7610, R108 ;  /* 0x00007610586c7816 */ /* 0x000fe4000000006c */
[----:B------:R-:W1:Y:S01]  /*2cae0*/  MUFU.EX2 R0, R198 ;  /* 0x000000c600007308 */ /* 0x000e620000000800 */
[----:B------:R4:W-:Y:S04]  /*2caf0*/  ST.E.U16 [R174.64+0x10], R59 ;  /* 0x0000103bae007985 */ /* 0x0009e8000c101504 */
[----:B------:R-:W-:Y:S01]  /*2cb00*/  ST.E.U16 [R168.64+0x10], R63 ;  /* 0x0000103fa8007985 */ /* 0x000fe2000c101504 */
[----:B--2---:R-:W-:Y:S03]  /*2cb10*/  IADD3 R57, R193, 0x1, RZ ;  /* 0x00000001c1397810 */ /* 0x004fe60007ffe0ff */
[----:B------:R-:W-:Y:S01]  /*2cb20*/  ST.E.U16 [R168.64+0x12], R62 ;  /* 0x0000123ea8007985 */ /* 0x000fe2000c101504 */
[----:B------:R-:W2:Y:S01]  /*2cb30*/  MUFU.EX2 R44, R192 ;  /* 0x000000c0002c7308 */ /* 0x000ea20000000800 */
[----:B------:R-:W-:Y:S02]  /*2cb40*/  LOP3.LUT R152, R215, R57, RZ, 0x3c, !PT ;  /* 0x00000039d7987212 */ /* 0x000fe400078e3cff */
[----:B------:R-:W-:Y:S01]  /*2cb50*/  ST.E.U16 [R172.64+0xe], R51 ;  /* 0x00000e33ac007985 */ /* 0x000fe2000c101504 */
[----:B---3--:R-:W-:Y:S03]  /*2cb60*/  FADD.FTZ R5, R4, R5 ;  /* 0x0000000504057221 */ /* 0x008fe60000010000 */
[----:B------:R-:W-:Y:S03]  /*2cb70*/  ST.E.U16 [R172.64+0x10], R45 ;  /* 0x0000102dac007985 */ /* 0x000fe6000c101504 */
[----:B------:R-:W-:Y:S01]  /*2cb80*/  MUFU.EX2 R192, R236 ;  /* 0x000000ec00c07308 */ /* 0x000fe20000000800 */
[C---:B-1----:R-:W-:Y:S01]  /*2cb90*/  F2FP.BF16.PACK_AB R181, R0.reuse, R4 ;  /* 0x0000000400b5723e */ /* 0x042fe200000010ff */
[----:B------:R-:W-:Y:S01]  /*2cba0*/  FADD.FTZ R47, R0, R5 ;  /* 0x00000005002f7221 */ /* 0x000fe20000010000 */
[----:B------:R-:W-:Y:S01]  /*2cbb0*/  PRMT R0, R80, 0x7632, R0 ;  /* 0x0000763250007816 */ /* 0x000fe20000000000 */
[C---:B------:R-:W-:Y:S02]  /*2cbc0*/  FMUL.FTZ R4, R6.reuse, R164 ;  /* 0x000000a406047220 */ /* 0x040fe40000410000 */
[----:B------:R-:W-:Y:S01]  /*2cbd0*/  FMUL.FTZ R5, R6, R165 ;  /* 0x000000a506057220 */ /* 0x000fe20000410000 */
[----:B----4-:R-:W-:Y:S01]  /*2cbe0*/  PRMT R81, R2, 0x5410, R0 ;  /* 0x0000541002517816 */ /* 0x010fe20000000000 */
[----:B------:R-:W-:Y:S01]  /*2cbf0*/  @!P6 HFMA2.BF16_V2 R89, -RZ.H0_H0, RZ.H0_H0, -R0.H0_H0 ;  /* 0x200000ffff59e231 */ /* 0x000fe20000340900 */
[----:B------:R-:W-:Y:S01]  /*2cc00*/  @!P5 PRMT R2, R109, 0x5410, RZ ;  /* 0x000054106d02d816 */ /* 0x000fe200000000ff */
[----:B------:R-:W-:Y:S01]  /*2cc10*/  MUFU.EX2 R80, R111 ;  /* 0x0000006f00507308 */ /* 0x000fe20000000800 */
[----:B------:R-:W-:Y:S01]  /*2cc20*/  ISETP.GE.U32.AND P5, PT, R217, R66, PT ;  /* 0x00000042d900720c */ /* 0x000fe20003fa6070 */
[----:B------:R-:W-:Y:S01]  /*2cc30*/  FMUL.FTZ R6, R35, R166 ;  /* 0x000000a623067220 */ /* 0x000fe20000410000 */
[----:B------:R-:W-:Y:S01]  /*2cc40*/  PRMT R3, R89, 0x7610, R3 ;  /* 0x0000761059037816 */ /* 0x000fe20000000003 */
[----:B------:R-:W-:Y:S01]  /*2cc50*/  @!P6 STL.S16 [R1+0x280], R89 ;  /* 0x000280590100e387 */ /* 0x000fe20000100600 */
[----:B--2---:R-:W-:Y:S02]  /*2cc60*/  FADD.FTZ R47, R44, R47 ;  /* 0x0000002f2c2f7221 */ /* 0x004fe40000010000 */
[----:B------:R-:W-:Y:S01]  /*2cc70*/  @!P6 PRMT R0, R3, 0x5410, RZ ;  /* 0x000054100300e816 */ /* 0x000fe200000000ff */
[----:B------:R1:W-:Y:S01]  /*2cc80*/  @!P0 STL.S16 [R1+0x284], R88 ;  /* 0x0002845801008387 */ /* 0x0003e20000100600 */
[----:B------:R-:W-:Y:S01]  /*2cc90*/  ISETP.GE.U32.AND P6, PT, R217, R64, PT ;  /* 0x00000040d900720c */ /* 0x000fe20003fc6070 */
[----:B------:R-:W2:Y:S01]  /*2cca0*/  MUFU.EX2 R3, R103 ;  /* 0x0000006700037308 */ /* 0x000ea20000000800 */
[----:B------:R-:W-:Y:S01]  /*2ccb0*/  FMUL.FTZ R35, R35, R147 ;  /* 0x0000009323237220 */ /* 0x000fe20000410000 */
[----:B------:R-:W-:Y:S02]  /*2ccc0*/  ST.E.U16 [R170.64+0x10], R2 ;  /* 0x00001002aa007985 */ /* 0x000fe4000c101504 */
[----:B------:R-:W-:Y:S02]  /*2ccd0*/  @!P5 HFMA2.BF16_V2 R79, -RZ.H0_H0, RZ.H0_H0, -R54.H0_H0 ;  /* 0x200000ffff4fd231 */ /* 0x000fe40000340936 */
[----:B------:R-:W-:Y:S03]  /*2cce0*/  ST.E.U16 [R170.64+0x12], R0 ;  /* 0x00001200aa007985 */ /* 0x000fe6000c101504 */
[----:B------:R-:W-:Y:S01]  /*2ccf0*/  PRMT R66, R79, 0x7610, R66 ;  /* 0x000076104f427816 */ /* 0x000fe20000000042 */
[----:B------:R-:W-:Y:S10]  /*2cd00*/  MUFU.EX2 R59, R129 ;  /* 0x00000081003b7308 */ /* 0x000ff40000000800 */
[----:B------:R-:W-:Y:S01]  /*2cd10*/  MUFU.EX2 R64, R96 ;  /* 0x0000006000407308 */ /* 0x000fe20000000800 */
[----:B-1----:R1:W3:Y:S01]  /*2cd20*/  LDL.S16 R88, [R1+0x254] ;  /* 0x0002540001587983 */ /* 0x0022e20000100600 */
[C---:B--2---:R-:W-:Y:S01]  /*2cd30*/  F2FP.BF16.PACK_AB R136, R3.reuse, R44 ;  /* 0x0000002c0388723e */ /* 0x044fe200000010ff */
[----:B------:R-:W-:Y:S02]  /*2cd40*/  FADD.FTZ R49, R3, R47 ;  /* 0x0000002f03317221 */ /* 0x000fe40000010000 */
[----:B------:R1:W2:Y:S01]  /*2cd50*/  LDL.S16 R103, [R1+0x25c] ;  /* 0x00025c0001677983 */ /* 0x0002a20000100600 */
[----:B------:R-:W-:Y:S01]  /*2cd60*/  FADD.FTZ R3, R80, R67 ;  /* 0x0000004350037221 */ /* 0x000fe20000010000 */
[C---:B------:R-:W-:Y:S03]  /*2cd70*/  F2FP.BF16.PACK_AB R80, R53.reuse, R80 ;  /* 0x000000503550723e */ /* 0x040fe600000010ff */
[----:B------:R-:W4:Y:S01]  /*2cd80*/  MUFU.EX2 R47, R191 ;  /* 0x000000bf002f7308 */ /* 0x000f220000000800 */
[--C-:B------:R-:W-:Y:S01]  /*2cd90*/  FADD.FTZ R53, R53, R3.reuse ;  /* 0x0000000335357221 */ /* 0x100fe20000010000 */
[C---:B------:R-:W-:Y:S04]  /*2cda0*/  PRMT R3, R40.reuse, 0x7632, R3 ;  /* 0x0000763228037816 */ /* 0x040fe80000000003 */
        /* <DEDUP_REMOVED lines=10> */
[----:B------:R1:W2:Y:S01]  /*2ce50*/  LDL.S16 R67, [R1+0x264] ;  /* 0x0002640001437983 */ /* 0x0002a20000100600 */
[----:B----4-:R-:W-:Y:S02]  /*2ce60*/  FADD.FTZ R49, R47, R49 ;  /* 0x000000312f317221 */ /* 0x010fe40000010000 */
[----:B------:R-:W4:Y:S01]  /*2ce70*/  MUFU.EX2 R44, R102 ;  /* 0x00000066002c7308 */ /* 0x000f220000000800 */
[----:B------:R4:W-:Y:S04]  /*2ce80*/  ST.E.U16 [R174.64+0x20], R40 ;  /* 0x00002028ae007985 */ /* 0x0009e8000c101504 */
[----:B------:R-:W-:Y:S05]  /*2ce90*/  ST.E.U16 [R174.64+0x22], R3 ;  /* 0x00002203ae007985 */ /* 0x000fea000c101504 */
[----:B------:R-:W-:Y:S10]  /*2cea0*/  MUFU.EX2 R194, R241 ;  /* 0x000000f100c27308 */ /* 0x000ff40000000800 */
[----:B-1----:R-:W1:Y:S01]  /*2ceb0*/  MUFU.EX2 R79, R127 ;  /* 0x0000007f004f7308 */ /* 0x002e620000000800 */
[C---:B----4-:R-:W-:Y:S01]  /*2cec0*/  F2FP.BF16.PACK_AB R157, R44.reuse, R47 ;  /* 0x0000002f2c9d723e */ /* 0x050fe200000010ff */
[----:B------:R4:W4:Y:S01]  /*2ced0*/  LDL.S16 R102, [R1+0x268] ;  /* 0x0002680001667983 */ /* 0x0009220000100600 */
[----:B------:R-:W-:Y:S01]  /*2cee0*/  FADD.FTZ R49, R44, R49 ;  /* 0x000000312c317221 */ /* 0x000fe20000010000 */
[----:B------:R-:W-:Y:S06]  /*2cef0*/  PRMT R40, R56, 0x7632, R40 ;  /* 0x0000763238287816 */ /* 0x000fec0000000028 */
[----:B------:R-:W1:Y:S02]  /*2cf00*/  MUFU.EX2 R47, R39 ;  /* 0x00000027002f7308 */ /* 0x000e640000000800 */
[--C-:B-1----:R-:W-:Y:S01]  /*2cf10*/  FADD.FTZ R44, R79, R53.reuse ;  /* 0x000000354f2c7221 */ /* 0x102fe20000010000 */
[----:B------:R-:W-:Y:S02]  /*2cf20*/  PRMT R53, R54, 0x7632, R53 ;  /* 0x0000763236357816 */ /* 0x000fe40000000035 */
[C---:B------:R-:W-:Y:S01]  /*2cf30*/  F2FP.BF16.PACK_AB R79, R64.reuse, R79 ;  /* 0x0000004f404f723e */ /* 0x040fe200000010ff */
[----:B------:R-:W-:Y:S01]  /*2cf40*/  FADD.FTZ R64, R64, R44 ;  /* 0x0000002c40407221 */ /* 0x000fe20000010000 */
[----:B------:R-:W-:Y:S02]  /*2cf50*/  PRMT R94, R54, 0x5410, R53 ;  /* 0x00005410365e7816 */ /* 0x000fe40000000035 */
[----:B------:R-:W-:Y:S02]  /*2cf60*/  @!P5 PRMT R54, R66, 0x5410, RZ ;  /* 0x000054104236d816 */ /* 0x000fe400000000ff */
[----:B------:R-:W-:Y:S01]  /*2cf70*/  LOP3.LUT P5, RZ, R220, 0x800000, RZ, 0xc0, !PT ;  /* 0x00800000dcff7812 */ /* 0x000fe200078ac0ff */
[----:B------:R-:W-:Y:S02]  /*2cf80*/  FADD.FTZ R49, R47, R49 ;  /* 0x000000312f317221 */ /* 0x000fe40000010000 */
[----:B------:R-:W-:Y:S01]  /*2cf90*/  ST.E.U16 [R168.64+0x20], R54 ;  /* 0x00002036a8007985 */ /* 0x000fe2000c101504 */
[----:B---3--:R-:W-:Y:S02]  /*2cfa0*/  @!P0 HFMA2.BF16_V2 R88, -RZ.H0_H0, RZ.H0_H0, -R46.H0_H0 ;  /* 0x200000ffff588231 */ /* 0x008fe4000034092e */
[----:B--2---:R-:W-:Y:S03]  /*2cfb0*/  @!P6 HFMA2.BF16_V2 R103, -RZ.H0_H0, RZ.H0_H0, -R53.H0_H0 ;  /* 0x200000ffff67e231 */ /* 0x004fe60000340935 */
[----:B------:R-:W-:Y:S02]  /*2cfc0*/  PRMT R72, R88, 0x7610, R72 ;  /* 0x0000761058487816 */ /* 0x000fe40000000048 */
[----:B------:R-:W-:Y:S01]  /*2cfd0*/  PRMT R44, R103, 0x7610, R44 ;  /* 0x00007610672c7816 */ /* 0x000fe2000000002c */
[----:B------:R-:W-:Y:S03]  /*2cfe0*/  @!P6 STL.S16 [R1+0x25c], R103 ;  /* 0x00025c670100e387 */ /* 0x000fe60000100600 */
[----:B------:R-:W-:Y:S01]  /*2cff0*/  @!P6 PRMT R53, R44, 0x5410, RZ ;  /* 0x000054102c35e816 */ /* 0x000fe200000000ff */
[----:B------:R1:W-:Y:S01]  /*2d000*/  @!P0 STL.S16 [R1+0x254], R88 ;  /* 0x0002545801008387 */ /* 0x0003e20000100600 */
[C---:B------:R-:W-:Y:S01]  /*2d010*/  LOP3.LUT P6, RZ, R220.reuse, 0x400000, RZ, 0xc0, !PT ;  /* 0x00400000dcff7812 */ /* 0x040fe200078cc0ff */
[----:B------:R-:W2:Y:S01]  /*2d020*/  MUFU.EX2 R44, R134 ;  /* 0x00000086002c7308 */ /* 0x000ea20000000800 */
[----:B------:R-:W-:Y:S01]  /*2d030*/  LOP3.LUT R220, R220, 0xffdfffff, RZ, 0xc0, !PT ;  /* 0xffdfffffdcdc7812 */ /* 0x000fe200078ec0ff */
[----:B------:R-:W3:Y:S04]  /*2d040*/  LDL.LU R39, [R1+0x3b4] ;  /* 0x0003b40001277983 */ /* 0x000ee80000300800 */
[----:B------:R1:W-:Y:S01]  /*2d050*/  ST.E.U16 [R168.64+0x22], R53 ;  /* 0x00002235a8007985 */ /* 0x0003e2000c101504 */
[----:B------:R-:W-:Y:S05]  /*2d060*/  @!P5 HFMA2.BF16_V2 R67, -RZ.H0_H0, RZ.H0_H0, -R48.H0_H0 ;  /* 0x200000ffff43d231 */ /* 0x000fea0000340930 */
[----:B------:R-:W-:Y:S02]  /*2d070*/  PRMT R93, R67, 0x7610, R93 ;  /* 0x00007610435d7816 */ /* 0x000fe4000000005d */
[C---:B--2---:R-:W-:Y:S01]  /*2d080*/  F2FP.BF16.PACK_AB R158, R44.reuse, R47 ;  /* 0x0000002f2c9e723e */ /* 0x044fe200000010ff */
[----:B------:R2:W5:Y:S01]  /*2d090*/  LDL.LU R134, [R1+0x3b0] ;  /* 0x0003b00001867983 */ /* 0x0005620000300800 */
[----:B------:R-:W2:Y:S01]  /*2d0a0*/  MUFU.EX2 R47, R195 ;  /* 0x000000c3002f7308 */ /* 0x000ea20000000800 */
[----:B------:R-:W-:Y:S02]  /*2d0b0*/  FADD.FTZ R66, R44, R49 ;  /* 0x000000312c427221 */ /* 0x000fe40000010000 */
[----:B-1----:R1:W3:Y:S01]  /*2d0c0*/  LDL.S16 R88, [R1+0x27c] ;  /* 0x00027c0001587983 */ /* 0x0022e20000100600 */
[----:B------:R-:W-:Y:S06]  /*2d0d0*/  PRMT R53, R118, 0x7610, R53 ;  /* 0x0000761076357816 */ /* 0x000fec0000000035 */
[----:B------:R-:W1:Y:S01]  /*2d0e0*/  MUFU.EX2 R49, R135 ;  /* 0x0000008700317308 */ /* 0x000e620000000800 */
[----:B--2---:R-:W-:Y:S01]  /*2d0f0*/  F2FP.BF16.PACK_AB R133, R65, R47 ;  /* 0x0000002f4185723e */ /* 0x004fe200000010ff */
[----:B------:R-:W-:Y:S04]  /*2d100*/  FADD.FTZ R44, R47, R64 ;  /* 0x000000402f2c7221 */ /* 0x000fe80000010000 */
[--C-:B------:R-:W-:Y:S01]  /*2d110*/  FADD.FTZ R65, R65, R44.reuse ;  /* 0x0000002c41417221 */ /* 0x100fe20000010000 */
[C---:B------:R-:W-:Y:S04]  /*2d120*/  PRMT R44, R46.reuse, 0x7632, R44 ;  /* 0x000076322e2c7816 */ /* 0x040fe8000000002c */
[----:B------:R-:W-:Y:S01]  /*2d130*/  PRMT R95, R46, 0x5410, R44 ;  /* 0x000054102e5f7816 */ /* 0x000fe2000000002c */
[----:B----4-:R-:W-:Y:S01]  /*2d140*/  @!P6 HFMA2.BF16_V2 R102, -RZ.H0_H0, RZ.H0_H0, -R44.H0_H0 ;  /* 0x200000ffff66e231 */ /* 0x010fe2000034092c */
[----:B------:R-:W-:Y:S01]  /*2d150*/  @!P0 PRMT R46, R72, 0x5410, RZ ;  /* 0x00005410482e8816 */ /* 0x000fe200000000ff */
[----:B-1----:R-:W-:Y:S02]  /*2d160*/  FADD.FTZ R64, R49, R66 ;  /* 0x0000004231407221 */ /* 0x002fe40000010000 */
[----:B------:R-:W-:Y:S01]  /*2d170*/  MUFU.EX2 R66, R200 ;  /* 0x000000c800427308 */ /* 0x000fe20000000800 */
[----:B------:R-:W-:Y:S01]  /*2d180*/  PRMT R47, R102, 0x7610, R47 ;  /* 0x00007610662f7816 */ /* 0x000fe2000000002f */
[----:B------:R1:W-:Y:S03]  /*2d190*/  @!P6 STL.S16 [R1+0x268], R102 ;  /* 0x000268660100e387 */ /* 0x0003e60000100600 */
[----:B------:R-:W-:Y:S01]  /*2d1a0*/  @!P6 PRMT R44, R47, 0x5410, RZ ;  /* 0x000054102f2ce816 */ /* 0x000fe200000000ff */
[----:B------:R2:W-:Y:S01]  /*2d1b0*/  @!P5 STL.S16 [R1+0x264], R67 ;  /* 0x000264430100d387 */ /* 0x0005e20000100600 */
[----:B------:R-:W-:Y:S03]  /*2d1c0*/  ISETP.GE.U32.AND P6, PT, R217, R76, PT ;  /* 0x0000004cd900720c */ /* 0x000fe60003fc6070 */
[----:B------:R4:W5:Y:S01]  /*2d1d0*/  LDL.LU R135, [R1+0x3ac] ;  /* 0x0003ac0001877983 */ /* 0x0009620000300800 */
[----:B------:R-:W2:Y:S03]  /*2d1e0*/  MUFU.EX2 R47, R233 ;  /* 0x000000e9002f7308 */ /* 0x000ea60000000800 */
[----:B------:R4:W4:Y:S04]  /*2d1f0*/  LDL.S16 R72, [R1+0x250] ;  /* 0x0002500001487983 */ /* 0x0009280000100600 */
[----:B------:R-:W-:Y:S03]  /*2d200*/  ST.E.U16 [R172.64+0x1e], R46 ;  /* 0x00001e2eac007985 */ /* 0x000fe6000c101504 */
[----:B------:R-:W2:Y:S01]  /*2d210*/  MUFU.EX2 R76, R107 ;  /* 0x0000006b004c7308 */ /* 0x000ea20000000800 */
[----:B------:R-:W-:Y:S01]  /*2d220*/  ST.E.U16 [R172.64+0x20], R44 ;  /* 0x0000202cac007985 */ /* 0x000fe2000c101504 */
[----:B-1----:R-:W-:Y:S05]  /*2d230*/  LOP3.LUT R102, R152, R213, RZ, 0x3c, !PT ;  /* 0x000000d598667212 */ /* 0x002fea00078e3cff */
[----:B------:R-:W-:Y:S01]  /*2d240*/  IMAD.WIDE.U32 R102, R102, -0x326172a9, RZ ;  /* 0xcd9e8d5766667825 */ /* 0x000fe200078e00ff */
[C---:B--2---:R-:W-:Y:S03]  /*2d250*/  F2FP.BF16.PACK_AB R159, R47.reuse, R49 ;  /* 0x000000312f9f723e */ /* 0x044fe600000010ff */
[----:B------:R-:W-:Y:S01]  /*2d260*/  FADD.FTZ R67, R47, R64 ;  /* 0x000000402f437221 */ /* 0x000fe20000010000 */
[----:B------:R-:W1:Y:S01]  /*2d270*/  MUFU.EX2 R49, R201 ;  /* 0x000000c900317308 */ /* 0x000e620000000800 */
[----:B------:R2:W5:Y:S01]  /*2d280*/  LDL.LU R233, [R1+0x3a8] ;  /* 0x0003a80001e97983 */ /* 0x0005620000300800 */
[----:B------:R-:W-:Y:S08]  /*2d290*/  FADD.FTZ R57, R76, R106 ;  /* 0x0000006a4c397221 */ /* 0x000ff00000010000 */
[----:B------:R-:W2:Y:S01]  /*2d2a0*/  MUFU.EX2 R64, R225 ;  /* 0x000000e100407308 */ /* 0x000ea20000000800 */
[C---:B-1----:R-:W-:Y:S01]  /*2d2b0*/  F2FP.BF16.PACK_AB R154, R66.reuse, R49 ;  /* 0x00000031429a723e */ /* 0x042fe200000010ff */
[----:B------:R-:W-:Y:S04]  /*2d2c0*/  FADD.FTZ R47, R49, R65 ;  /* 0x00000041312f7221 */ /* 0x000fe80000010000 */
[--C-:B------:R-:W-:Y:S01]  /*2d2d0*/  FADD.FTZ R66, R66, R47.reuse ;  /* 0x0000002f42427221 */ /* 0x100fe20000010000 */
[C---:B------:R-:W-:Y:S04]  /*2d2e0*/  PRMT R47, R48.reuse, 0x7632, R47 ;  /* 0x00007632302f7816 */ /* 0x040fe8000000002f */
[----:B------:R-:W-:Y:S01]  /*2d2f0*/  PRMT R96, R48, 0x5410, R47 ;  /* 0x0000541030607816 */ /* 0x000fe2000000002f */
[----:B--2---:R-:W-:Y:S01]  /*2d300*/  FADD.FTZ R65, R64, R67 ;  /* 0x0000004340417221 */ /* 0x004fe20000010000 */
[----:B------:R-:W-:Y:S02]  /*2d310*/  @!P5 PRMT R48, R93, 0x5410, RZ ;  /* 0x000054105d30d816 */ /* 0x000fe400000000ff */
[----:B------:R-:W-:Y:S03]  /*2d320*/  ISETP.GE.U32.AND P5, PT, R217, R100, PT ;  /* 0x00000064d900720c */ /* 0x000fe60003fa6070 */
[----:B------:R-:W-:Y:S01]  /*2d330*/  ST.E.U16 [R170.64+0x20], R48 ;  /* 0x00002030aa007985 */ /* 0x000fe2000c101504 */
[----:B---3--:R-:W-:Y:S05]  /*2d340*/  @!P4 HFMA2.BF16_V2 R88, -RZ.H0_H0, RZ.H0_H0, -R47.H0_H0 ;  /* 0x200000ffff58c231 */ /* 0x008fea000034092f */
[----:B------:R-:W-:Y:S01]  /*2d350*/  PRMT R49, R88, 0x7610, R49 ;  /* 0x0000761058317816 */ /* 0x000fe20000000031 */
[----:B------:R-:W-:Y:S03]  /*2d360*/  @!P4 STL.S16 [R1+0x27c], R88 ;  /* 0x00027c580100c387 */ /* 0x000fe60000100600 */
[----:B------:R-:W-:Y:S01]  /*2d370*/  @!P4 PRMT R47, R49, 0x5410, RZ ;  /* 0x00005410312fc816 */ /* 0x000fe200000000ff */
[----:B------:R1:W5:Y:S01]  /*2d380*/  LDL.LU R225, [R1+0x3a4] ;  /* 0x0003a40001e17983 */ /* 0x0003620000300800 */
[----:B------:R-:W-:Y:S01]  /*2d390*/  ISETP.GE.U32.AND P4, PT, R217, R97, PT ;  /* 0x00000061d900720c */ /* 0x000fe20003f86070 */
[----:B------:R-:W2:Y:S02]  /*2d3a0*/  MUFU.EX2 R49, R221 ;  /* 0x000000dd00317308 */ /* 0x000ea40000000800 */
[----:B------:R-:W-:Y:S01]  /*2d3b0*/  ST.E.U16 [R170.64+0x22], R47 ;  /* 0x0000222faa007985 */ /* 0x000fe2000c101504 */
[C---:B--2---:R-:W-:Y:S01]  /*2d3c0*/  F2FP.BF16.PACK_AB R160, R49.reuse, R64 ;  /* 0x0000004031a0723e */ /* 0x044fe200000010ff */
[----:B------:R-:W-:Y:S02]  /*2d3d0*/  FADD.FTZ R49, R49, R65 ;  /* 0x0000004131317221 */ /* 0x000fe40000010000 */
[----:B------:R1:W5:Y:S04]  /*2d3e0*/  LDL.LU R221, [R1+0x3a0] ;  /* 0x0003a00001dd7983 */ /* 0x0003680000300800 */
[----:B------:R2:W3:Y:S01]  /*2d3f0*/  MUFU.EX2 R64, R237 ;  /* 0x000000ed00407308 */ /* 0x0004e20000000800 */
[----:B------:R3:W-:Y:S09]  /*2d400*/  STL [R1+0x9c], R49 ;  /* 0x00009c3101007387 */ /* 0x0007f20000100800 */
[----:B------:R-:W1:Y:S01]  /*2d410*/  MUFU.EX2 R65, R203 ;  /* 0x000000cb00417308 */ /* 0x000e620000000800 */
[----:B----4-:R-:W-:Y:S05]  /*2d420*/  @!P6 HFMA2.BF16_V2 R72, -RZ.H0_H0, RZ.H0_H0, -R50.H0_H0 ;  /* 0x200000ffff48e231 */ /* 0x010fea0000340932 */
[----:B------:R-:W-:Y:S04]  /*2d430*/  @!P6 STL.S16 [R1+0x250], R72 ;  /* 0x000250480100e387 */ /* 0x000fe80000100600 */
[----:B------:R4:W4:Y:S04]  /*2d440*/  LDL.S16 R93, [R1+0x24c] ;  /* 0x00024c00015d7983 */ /* 0x0009280000100600 */
[----:B------:R4:W4:Y:S01]  /*2d450*/  LDL.S16 R125, [R1+0x238] ;  /* 0x00023800017d7983 */ /* 0x0009220000100600 */
[----:B--2---:R-:W-:Y:S02]  /*2d460*/  IMAD.MOV.U32 R237, RZ, RZ, R252 ;  /* 0x000000ffffed7224 */ /* 0x004fe400078e00fc */
[----:B---3--:R-:W-:Y:S02]  /*2d470*/  FADD.FTZ R49, R64, R66 ;  /* 0x0000004240317221 */ /* 0x008fe40000010000 */
[----:B------:R-:W2:Y:S01]  /*2d480*/  MUFU.EX2 R66, R251 ;  /* 0x000000fb00427308 */ /* 0x000ea20000000800 */
[C---:B-1----:R-:W-:Y:S01]  /*2d490*/  F2FP.BF16.PACK_AB R155, R65.reuse, R64 ;  /* 0x00000040419b723e */ /* 0x042fe200000010ff */
[----:B------:R-:W-:Y:S01]  /*2d4a0*/  FADD.FTZ R65, R65, R49 ;  /* 0x0000003141417221 */ /* 0x000fe20000010000 */
[----:B------:R-:W-:Y:S02]  /*2d4b0*/  SHF.R.U32.HI R49, RZ, 0x8, R68 ;  /* 0x00000008ff317819 */ /* 0x000fe40000011644 */
[----:B------:R-:W-:Y:S02]  /*2d4c0*/  PRMT R64, R72, 0x7610, R64 ;  /* 0x0000761048407816 */ /* 0x000fe40000000040 */
[----:B------:R-:W-:Y:S04]  /*2d4d0*/  LOP3.LUT R49, R49, 0xffff, RZ, 0xc0, !PT ;  /* 0x0000ffff31317812 */ /* 0x000fe800078ec0ff */
[C---:B------:R-:W-:Y:S02]  /*2d4e0*/  ISETP.GE.U32.AND P0, PT, R217.reuse, R49, PT ;  /* 0x00000031d900720c */ /* 0x040fe40003f06070 */
[C---:B------:R-:W-:Y:S04]  /*2d4f0*/  PRMT R49, R50.reuse, 0x7632, R49 ;  /* 0x0000763232317816 */ /* 0x040fe80000000031 */
[----:B------:R-:W-:Y:S02]  /*2d500*/  PRMT R88, R50, 0x5410, R49 ;  /* 0x0000541032587816 */ /* 0x000fe40000000031 */
[----:B------:R-:W-:Y:S02]  /*2d510*/  @!P6 PRMT R50, R64, 0x5410, RZ ;  /* 0x000054104032e816 */ /* 0x000fe400000000ff */
[----:B------:R-:W-:Y:S01]  /*2d520*/  ISETP.GE.U32.AND P6, PT, R217, R98, PT ;  /* 0x00000062d900720c */ /* 0x000fe20003fc6070 */
[----:B------:R-:W1:Y:S01]  /*2d530*/  MUFU.EX2 R64, R250 ;  /* 0x000000fa00407308 */ /* 0x000e620000000800 */
[----:B--2---:R-:W-:Y:S01]  /*2d540*/  FADD.FTZ R65, R66, R65 ;  /* 0x0000004142417221 */ /* 0x004fe20000010000 */
[----:B------:R-:W-:Y:S01]  /*2d550*/  ST.E.U16 [R174.64+0x30], R50 ;  /* 0x00003032ae007985 */ /* 0x000fe2000c101504 */
[C---:B-1----:R-:W-:Y:S02]  /*2d560*/  F2FP.BF16.PACK_AB R156, R64.reuse, R66 ;  /* 0x00000042409c723e */ /* 0x042fe400000010ff */
[----:B------:R-:W-:Y:S01]  /*2d570*/  FADD.FTZ R64, R64, R65 ;  /* 0x0000004140407221 */ /* 0x000fe20000010000 */
[----:B------:R-:W-:Y:S04]  /*2d580*/  LOP3.LUT R66, R103, R240, R210, 0x96, !PT ;  /* 0x000000f067427212 */ /* 0x000fe800078e96d2 */
[----:B------:R-:W1:Y:S01]  /*2d590*/  MUFU.EX2 R65, R69 ;  /* 0x0000004500417308 */ /* 0x000e620000000800 */
[----:B------:R2:W-:Y:S01]  /*2d5a0*/  STL [R1+0x2a8], R64 ;  /* 0x0002a84001007387 */ /* 0x0005e20000100800 */
[----:B------:R-:W-:Y:S03]  /*2d5b0*/  IMAD.WIDE.U32 R66, R66, -0x2daee0ad, RZ ;  /* 0xd2511f5342427825 */ /* 0x000fe600078e00ff */
[----:B------:R2:W2:Y:S02]  /*2d5c0*/  LDL.S16 R111, [R1+0x234] ;  /* 0x00023400016f7983 */ /* 0x0004a40000100600 */
[----:B------:R-:W-:Y:S02]  /*2d5d0*/  LOP3.LUT R68, R67, R242, R182, 0x96, !PT ;  /* 0x000000f243447212 */ /* 0x000fe400078e96b6 */
[----:B------:R2:W2:Y:S04]  /*2d5e0*/  LDL.S16 R109, [R1+0x228] ;  /* 0x00022800016d7983 */ /* 0x0004a80000100600 */
[----:B------:R2:W2:Y:S01]  /*2d5f0*/  LDL.S16 R108, [R1+0x224] ;  /* 0x00022400016c7983 */ /* 0x0004a20000100600 */
[----:B-1----:R-:W-:Y:S01]  /*2d600*/  F2FP.BF16.PACK_AB R58, R71, R65 ;  /* 0x00000041473a723e */ /* 0x002fe200000010ff */
[----:B------:R-:W-:Y:S02]  /*2d610*/  FADD.FTZ R55, R65, R73 ;  /* 0x0000004941377221 */ /* 0x000fe40000010000 */
[----:B------:R-:W-:Y:S01]  /*2d620*/  IMAD.WIDE.U32 R68, R68, -0x326172a9, RZ ;  /* 0xcd9e8d5744447825 */ /* 0x000fe200078e00ff */
[----:B--2---:R-:W1:Y:S03]  /*2d630*/  MUFU.EX2 R64, R110 ;  /* 0x0000006e00407308 */ /* 0x004e660000000800 */
[----:B------:R-:W-:Y:S01]  /*2d640*/  FADD.FTZ R71, R71, R55 ;  /* 0x0000003747477221 */ /* 0x000fe20000010000 */
[----:B------:R-:W-:Y:S05]  /*2d650*/  LOP3.LUT R62, R69, R238, R178, 0x96, !PT ;  /* 0x000000ee453e7212 */ /* 0x000fea00078e96b2 */
[----:B------:R-:W-:Y:S01]  /*2d660*/  IMAD.WIDE.U32 R62, R62, -0x2daee0ad, RZ ;  /* 0xd2511f533e3e7825 */ /* 0x000fe200078e00ff */
[----:B------:R-:W2:Y:S10]  /*2d670*/  MUFU.EX2 R55, R113 ;  /* 0x0000007100377308 */ /* 0x000eb40000000800 */
[----:B------:R-:W2:Y:S01]  /*2d680*/  MUFU.EX2 R69, R78 ;  /* 0x0000004e00457308 */ /* 0x000ea20000000800 */
[C---:B-1----:R-:W-:Y:S01]  /*2d690*/  F2FP.BF16.PACK_AB R76, R64.reuse, R76 ;  /* 0x0000004c404c723e */ /* 0x042fe200000010ff */
[----:B------:R-:W-:Y:S01]  /*2d6a0*/  FADD.FTZ R57, R64, R57 ;  /* 0x0000003940397221 */ /* 0x000fe20000010000 */
[----:B------:R-:W-:Y:S07]  /*2d6b0*/  LOP3.LUT R64, R179, R239, R102, 0x96, !PT ;  /* 0x000000efb3407212 */ /* 0x000fee00078e9666 */
[----:B------:R-:W-:Y:S01]  /*2d6c0*/  MUFU.EX2 R113, R235 ;  /* 0x000000eb00717308 */ /* 0x000fe20000000800 */
[----:B------:R-:W-:Y:S04]  /*2d6d0*/  IMAD.WIDE.U32 R64, R64, -0x2daee0ad, RZ ;  /* 0xd2511f5340407825 */ /* 0x000fe800078e00ff */
[----:B--2---:R-:W-:Y:S01]  /*2d6e0*/  FADD.FTZ R51, R55, R57 ;  /* 0x0000003937337221 */ /* 0x004fe20000010000 */
        /* <DEDUP_REMOVED lines=8> */
[C---:B------:R-:W-:Y:S01]  /*2d770*/  F2FP.BF16.PACK_AB R65, R59.reuse, R55 ;  /* 0x000000373b41723e */ /* 0x040fe200000010ff */
[----:B------:R1:W-:Y:S02]  /*2d780*/  MUFU.EX2 R66, R85 ;  /* 0x0000005500427308 */ /* 0x0003e40000000800 */
[--C-:B------:R-:W-:Y:S01]  /*2d790*/  FADD.FTZ R59, R59, R51.reuse ;  /* 0x000000333b3b7221 */ /* 0x100fe20000010000 */
[----:B------:R-:W-:Y:S02]  /*2d7a0*/  PRMT R51, R52, 0x7632, R51 ;  /* 0x0000763234337816 */ /* 0x000fe40000000033 */
[----:B------:R-:W-:Y:S05]  /*2d7b0*/  LOP3.LUT R62, R73, R244, R62, 0x96, !PT ;  /* 0x000000f4493e7212 */ /* 0x000fea00078e963e */
[----:B------:R-:W-:Y:S01]  /*2d7c0*/  IMAD.WIDE.U32 R62, R62, -0x326172a9, RZ ;  /* 0xcd9e8d573e3e7825 */ /* 0x000fe200078e00ff */
[----:B------:R-:W2:Y:S04]  /*2d7d0*/  MUFU.EX2 R73, R132 ;  /* 0x0000008400497308 */ /* 0x000ea80000000800 */
[----:B------:R-:W-:Y:S02]  /*2d7e0*/  LOP3.LUT R45, R63, R249, R64, 0x96, !PT ;  /* 0x000000f93f2d7212 */ /* 0x000fe400078e9640 */
[----:B------:R-:W-:Y:S02]  /*2d7f0*/  LOP3.LUT R0, R62, 0xff, RZ, 0xc0, !PT ;  /* 0x000000ff3e007812 */ /* 0x000fe400078ec0ff */
[----:B------:R-:W-:Y:S02]  /*2d800*/  LOP3.LUT R55, R45, 0xff, RZ, 0xc0, !PT ;  /* 0x000000ff2d377812 */ /* 0x000fe400078ec0ff */
[----:B------:R-:W-:Y:S01]  /*2d810*/  SHF.R.U32.HI R2, RZ, 0x18, R45 ;  /* 0x00000018ff027819 */ /* 0x000fe2000001162d */
[----:B------:R-:W2:Y:S01]  /*2d820*/  MUFU.EX2 R64, R202 ;  /* 0x000000ca00407308 */ /* 0x000ea20000000800 */
[----:B-1----:R-:W-:Y:S01]  /*2d830*/  PRMT R85, R52, 0x5410, R51 ;  /* 0x0000541034557816 */ /* 0x002fe20000000033 */
[----:B----4-:R-:W-:Y:S02]  /*2d840*/  @!P4 HFMA2.BF16_V2 R93, -RZ.H0_H0, RZ.H0_H0, -R49.H0_H0 ;  /* 0x200000ffff5dc231 */ /* 0x010fe40000340931 */
[----:B------:R-:W-:Y:S03]  /*2d850*/  @!P6 HFMA2.BF16_V2 R125, -RZ.H0_H0, RZ.H0_H0, -R52.H0_H0 ;  /* 0x200000ffff7de231 */ /* 0x000fe60000340934 */
[----:B------:R-:W-:Y:S01]  /*2d860*/  PRMT R57, R93, 0x7610, R57 ;  /* 0x000076105d397816 */ /* 0x000fe20000000039 */
[----:B------:R1:W-:Y:S01]  /*2d870*/  @!P4 STL.S16 [R1+0x24c], R93 ;  /* 0x00024c5d0100c387 */ /* 0x0003e20000100600 */
[----:B------:R-:W-:Y:S02]  /*2d880*/  PRMT R100, R125, 0x7610, R100 ;  /* 0x000076107d647816 */ /* 0x000fe40000000064 */
[----:B------:R-:W-:Y:S01]  /*2d890*/  @!P4 PRMT R49, R57, 0x5410, RZ ;  /* 0x000054103931c816 */ /* 0x000fe200000000ff */
[----:B------:R-:W-:Y:S01]  /*2d8a0*/  FADD.FTZ R57, R74, R71 ;  /* 0x000000474a397221 */ /* 0x000fe20000010000 */
[----:B------:R-:W-:Y:S01]  /*2d8b0*/  @!P6 PRMT R52, R100, 0x5410, RZ ;  /* 0x000054106434e816 */ /* 0x000fe200000000ff */
[----:B------:R4:W-:Y:S01]  /*2d8c0*/  MUFU.EX2 R74, R91 ;  /* 0x0000005b004a7308 */ /* 0x0009e20000000800 */
[----:B------:R-:W-:Y:S01]  /*2d8d0*/  ISETP.GE.U32.AND P4, PT, R217, R55, PT ;  /* 0x00000037d900720c */ /* 0x000fe20003f86070 */
[----:B------:R-:W-:Y:S01]  /*2d8e0*/  ST.E.U16 [R174.64+0x32], R49 ;  /* 0x00003231ae007985 */ /* 0x000fe2000c101504 */
[----:B------:R-:W-:Y:S01]  /*2d8f0*/  LOP3.LUT R55, R45, 0xffff, RZ, 0xc0, !PT ;  /* 0x0000ffff2d377812 */ /* 0x000fe200078ec0ff */
[----:B------:R-:W-:Y:S01]  /*2d900*/  FADD.FTZ R57, R69, R57 ;  /* 0x0000003945397221 */ /* 0x000fe20000010000 */
[----:B------:R-:W-:Y:S01]  /*2d910*/  SHF.R.U32.HI R45, RZ, 0x10, R45 ;  /* 0x00000010ff2d7819 */ /* 0x000fe2000001162d */
[----:B------:R2:W-:Y:S01]  /*2d920*/  ST.E.U16 [R168.64+0x30], R52 ;  /* 0x00003034a8007985 */ /* 0x0005e2000c101504 */
[----:B------:R-:W-:Y:S03]  /*2d930*/  SHF.R.U32.HI R55, RZ, 0x8, R55 ;  /* 0x00000008ff377819 */ /* 0x000fe60000011637 */
[----:B------:R2:W2:Y:S01]  /*2d940*/  MUFU.EX2 R100, R234 ;  /* 0x000000ea00647308 */ /* 0x0004a20000000800 */
[----:B------:R-:W-:Y:S01]  /*2d950*/  LOP3.LUT R55, R55, 0xffff, RZ, 0xc0, !PT ;  /* 0x0000ffff37377812 */ /* 0x000fe200078ec0ff */
[----:B-1----:R1:W3:Y:S04]  /*2d960*/  LDL.S16 R93, [R1+0x220] ;  /* 0x00022000015d7983 */ /* 0x0022e80000100600 */
[----:B------:R-:W-:Y:S01]  /*2d970*/  @!P6 STL.S16 [R1+0x238], R125 ;  /* 0x0002387d0100e387 */ /* 0x000fe20000100600 */
[----:B------:R-:W-:Y:S02]  /*2d980*/  ISETP.GE.U32.AND P6, PT, R217, R55, PT ;  /* 0x00000037d900720c */ /* 0x000fe40003fc6070 */
[C---:B------:R-:W-:Y:S04]  /*2d990*/  PRMT R55, R42.reuse, 0x7632, R55 ;  /* 0x000076322a377816 */ /* 0x040fe80000000037 */
[----:B----4-:R-:W-:Y:S02]  /*2d9a0*/  PRMT R91, R42, 0x5410, R55 ;  /* 0x000054102a5b7816 */ /* 0x010fe40000000037 */
[----:B--2---:R-:W-:Y:S01]  /*2d9b0*/  PRMT R52, R128, 0x7610, R52 ;  /* 0x0000761080347816 */ /* 0x004fe20000000034 */
[----:B------:R-:W-:Y:S02]  /*2d9c0*/  @!P5 HFMA2.BF16_V2 R111, -RZ.H0_H0, RZ.H0_H0, -R51.H0_H0 ;  /* 0x200000ffff6fd231 */ /* 0x000fe40000340933 */
[----:B------:R-:W-:Y:S03]  /*2d9d0*/  @!P3 HFMA2.BF16_V2 R109, -RZ.H0_H0, RZ.H0_H0, -R42.H0_H0 ;  /* 0x200000ffff6db231 */ /* 0x000fe6000034092a */
[----:B------:R-:W-:Y:S01]  /*2d9e0*/  PRMT R98, R111, 0x7610, R98 ;  /* 0x000076106f627816 */ /* 0x000fe20000000062 */
[----:B------:R-:W-:Y:S01]  /*2d9f0*/  @!P5 STL.S16 [R1+0x234], R111 ;  /* 0x0002346f0100d387 */ /* 0x000fe20000100600 */
[----:B------:R-:W-:Y:S02]  /*2da00*/  @!P0 HFMA2.BF16_V2 R108, -RZ.H0_H0, RZ.H0_H0, -R55.H0_H0 ;  /* 0x200000ffff6c8231 */ /* 0x000fe40000340937 */
[----:B------:R-:W-:Y:S01]  /*2da10*/  @!P5 PRMT R51, R98, 0x5410, RZ ;  /* 0x000054106233d816 */ /* 0x000fe200000000ff */
[----:B------:R1:W5:Y:S01]  /*2da20*/  LDL.LU R234, [R1+0x39c] ;  /* 0x00039c0001ea7983 */ /* 0x0003620000300800 */
[----:B------:R-:W-:Y:S01]  /*2da30*/  ISETP.GE.U32.AND P5, PT, R217, R2, PT ;  /* 0x00000002d900720c */ /* 0x000fe20003fa6070 */
[----:B------:R2:W4:Y:S01]  /*2da40*/  MUFU.EX2 R98, R226 ;  /* 0x000000e200627308 */ /* 0x0005220000000800 */
[----:B------:R-:W-:Y:S01]  /*2da50*/  PRMT R107, R109, 0x7610, R107 ;  /* 0x000076106d6b7816 */ /* 0x000fe2000000006b */
[----:B------:R1:W3:Y:S01]  /*2da60*/  LDL.S16 R69, [R1+0x240] ;  /* 0x0002400001457983 */ /* 0x0002e20000100600 */
[----:B------:R-:W-:Y:S01]  /*2da70*/  PRMT R97, R108, 0x7610, R97 ;  /* 0x000076106c617816 */ /* 0x000fe20000000061 */
[--C-:B------:R-:W-:Y:S01]  /*2da80*/  FADD.FTZ R2, R73, R59.reuse ;  /* 0x0000003b49027221 */ /* 0x100fe20000010000 */
[C---:B------:R-:W-:Y:S01]  /*2da90*/  F2FP.BF16.PACK_AB R73, R64.reuse, R73 ;  /* 0x000000494049723e */ /* 0x040fe200000010ff */
[----:B------:R1:W-:Y:S01]  /*2daa0*/  @!P3 STL.S16 [R1+0x228], R109 ;  /* 0x0002286d0100b387 */ /* 0x0003e20000100600 */
[----:B------:R-:W-:Y:S01]  /*2dab0*/  @!P3 PRMT R42, R107, 0x5410, RZ ;  /* 0x000054106b2ab816 */ /* 0x000fe200000000ff */
[----:B------:R-:W-:Y:S01]  /*2dac0*/  FADD.FTZ R71, R64, R2 ;  /* 0x0000000240477221 */ /* 0x000fe20000010000 */
[----:B------:R-:W-:Y:S01]  /*2dad0*/  LOP3.LUT R64, R45, 0xff, RZ, 0xc0, !PT ;  /* 0x000000ff2d407812 */ /* 0x000fe200078ec0ff */
[----:B------:R-:W-:Y:S01]  /*2dae0*/  @!P0 STL.S16 [R1+0x224], R108 ;  /* 0x0002246c01008387 */ /* 0x000fe20000100600 */
[----:B------:R-:W-:Y:S01]  /*2daf0*/  PRMT R59, R60, 0x7632, R59 ;  /* 0x000076323c3b7816 */ /* 0x000fe2000000003b */
[----:B------:R-:W-:Y:S01]  /*2db00*/  FADD.FTZ R3, R100, R71 ;  /* 0x0000004764037221 */ /* 0x000fe20000010000 */
[----:B------:R-:W-:Y:S01]  /*2db10*/  ISETP.GE.U32.AND P3, PT, R217, R0, PT ;  /* 0x00000000d900720c */ /* 0x000fe20003f66070 */
[----:B------:R-:W-:Y:S01]  /*2db20*/  FADD.FTZ R0, R66, R57 ;  /* 0x0000003942007221 */ /* 0x000fe20000010000 */
[--C-:B------:R-:W-:Y:S01]  /*2db30*/  SHF.R.U32.HI R2, RZ, 0x10, R62.reuse ;  /* 0x00000010ff027819 */ /* 0x100fe2000001163e */
[----:B------:R1:W-:Y:S01]  /*2db40*/  ST.E.U16 [R168.64+0x32], R51 ;  /* 0x00003233a8007985 */ /* 0x0003e2000c101504 */
[----:B------:R-:W-:Y:S02]  /*2db50*/  @!P0 PRMT R55, R97, 0x5410, RZ ;  /* 0x0000541061378816 */ /* 0x000fe400000000ff */
[----:B------:R-:W-:Y:S01]  /*2db60*/  SHF.R.U32.HI R97, RZ, 0x18, R62 ;  /* 0x00000018ff617819 */ /* 0x000fe2000001163e */
[----:B------:R-:W-:Y:S01]  /*2db70*/  ST.E.U16 [R172.64+0x2e], R42 ;  /* 0x00002e2aac007985 */ /* 0x000fe2000c101504 */
[----:B------:R-:W-:Y:S02]  /*2db80*/  LOP3.LUT R62, R62, 0xffff, RZ, 0xc0, !PT ;  /* 0x0000ffff3e3e7812 */ /* 0x000fe400078ec0ff */
[----:B------:R-:W-:Y:S01]  /*2db90*/  F2FP.BF16.PACK_AB R63, R74, R66 ;  /* 0x000000424a3f723e */ /* 0x000fe200000010ff */
[----:B--2---:R2:W5:Y:S01]  /*2dba0*/  LDL.LU R226, [R1+0x398] ;  /* 0x0003980001e27983 */ /* 0x0045620000300800 */
[----:B----4-:R-:W-:Y:S01]  /*2dbb0*/  F2FP.BF16.PACK_AB R120, R98, R100 ;  /* 0x000000646278723e */ /* 0x010fe200000010ff */
[----:B------:R-:W-:Y:S01]  /*2dbc0*/  FADD.FTZ R74, R74, R0 ;  /* 0x000000004a4a7221 */ /* 0x000fe20000010000 */
[----:B------:R-:W-:Y:S01]  /*2dbd0*/  LOP3.LUT R0, R2, 0xff, RZ, 0xc0, !PT ;  /* 0x000000ff02007812 */ /* 0x000fe200078ec0ff */
[----:B------:R2:W4:Y:S01]  /*2dbe0*/  LDL.S16 R45, [R1+0x230] ;  /* 0x00023000012d7983 */ /* 0x0005220000100600 */
[----:B------:R-:W-:Y:S02]  /*2dbf0*/  PRMT R2, R76, 0x7610, R2 ;  /* 0x000076104c027816 */ /* 0x000fe40000000002 */
[----:B------:R-:W-:Y:S01]  /*2dc00*/  PRMT R71, R70, 0x7632, R71 ;  /* 0x0000763246477816 */ /* 0x000fe20000000047 */
[----:B------:R2:W2:Y:S01]  /*2dc10*/  LDL.S16 R107, [R1+0x248] ;  /* 0x00024800016b7983 */ /* 0x0004a20000100600 */
[----:B-1----:R1:W1:Y:S03]  /*2dc20*/  MUFU.EX2 R109, R99 ;  /* 0x00000063006d7308 */ /* 0x0022660000000800 */
[----:B------:R-:W-:Y:S07]  /*2dc30*/  ST.E.U16 [R172.64+0x30], R55 ;  /* 0x00003037ac007985 */ /* 0x000fee000c101504 */
[----:B------:R-:W-:Y:S01]  /*2dc40*/  MUFU.EX2 R51, R223 ;  /* 0x000000df00337308 */ /* 0x000fe20000000800 */
[----:B-1----:R-:W-:Y:S01]  /*2dc50*/  PRMT R99, R56, 0x5410, R40 ;  /* 0x0000541038637816 */ /* 0x002fe20000000028 */
[----:B---3--:R-:W-:Y:S05]  /*2dc60*/  @!P2 HFMA2.BF16_V2 R93, -RZ.H0_H0, RZ.H0_H0, -R60.H0_H0 ;  /* 0x200000ffff5da231 */ /* 0x008fea000034093c */
[----:B------:R-:W-:Y:S01]  /*2dc70*/  PRMT R104, R93, 0x7610, R104 ;  /* 0x000076105d687816 */ /* 0x000fe20000000068 */
[----:B------:R1:W-:Y:S04]  /*2dc80*/  @!P2 STL.S16 [R1+0x220], R93 ;  /* 0x0002205d0100a387 */ /* 0x0003e80000100600 */
[----:B------:R3:W3:Y:S01]  /*2dc90*/  LDL.S16 R57, [R1+0x218] ;  /* 0x0002180001397983 */ /* 0x0006e20000100600 */
[----:B-1----:R-:W-:Y:S02]  /*2dca0*/  PRMT R93, R60, 0x5410, R59 ;  /* 0x000054103c5d7816 */ /* 0x002fe4000000003b */
[----:B------:R-:W-:Y:S02]  /*2dcb0*/  @!P2 PRMT R60, R104, 0x5410, RZ ;  /* 0x00005410683ca816 */ /* 0x000fe400000000ff */
[----:B------:R-:W-:Y:S01]  /*2dcc0*/  ISETP.GE.U32.AND P2, PT, R217, R64, PT ;  /* 0x00000040d900720c */ /* 0x000fe20003f46070 */
[----:B------:R1:W3:Y:S04]  /*2dcd0*/  LDL.S16 R104, [R1+0x21c] ;  /* 0x00021c0001687983 */ /* 0x0002e80000100600 */
[----:B------:R1:W-:Y:S01]  /*2dce0*/  ST.E.U16 [R170.64+0x30], R60 ;  /* 0x0000303caa007985 */ /* 0x0003e2000c101504 */
[----:B------:R-:W-:Y:S05]  /*2dcf0*/  @!P1 HFMA2.BF16_V2 R69, -RZ.H0_H0, RZ.H0_H0, -R59.H0_H0 ;  /* 0x200000ffff459231 */ /* 0x000fea000034093b */
[----:B------:R-:W-:Y:S01]  /*2dd00*/  PRMT R78, R69, 0x7610, R78 ;  /* 0x00007610454e7816 */ /* 0x000fe2000000004e */
[----:B------:R2:W-:Y:S03]  /*2dd10*/  @!P1 STL.S16 [R1+0x240], R69 ;  /* 0x0002404501009387 */ /* 0x0005e60000100600 */
[----:B------:R-:W-:Y:S02]  /*2dd20*/  @!P1 PRMT R59, R78, 0x5410, RZ ;  /* 0x000054104e3b9816 */ /* 0x000fe400000000ff */
[----:B------:R-:W-:Y:S02]  /*2dd30*/  ISETP.GE.U32.AND P1, PT, R217, R0, PT ;  /* 0x00000000d900720c */ /* 0x000fe40003f26070 */
[----:B------:R-:W-:Y:S01]  /*2dd40*/  SHF.R.U32.HI R0, RZ, 0x8, R62 ;  /* 0x00000008ff007819 */ /* 0x000fe2000001163e */
[----:B------:R-:W-:Y:S01]  /*2dd50*/  ST.E.U16 [R170.64+0x32], R59 ;  /* 0x0000323baa007985 */ /* 0x000fe2000c101504 */
[----:B------:R2:W2:Y:S02]  /*2dd60*/  MUFU.EX2 R62, R219 ;  /* 0x000000db003e7308 */ /* 0x0004a40000000800 */
[----:B------:R-:W-:Y:S08]  /*2dd70*/  LOP3.LUT R0, R0, 0xffff, RZ, 0xc0, !PT ;  /* 0x0000ffff00007812 */ /* 0x000ff000078ec0ff */
[----:B-1----:R-:W-:Y:S01]  /*2dd80*/  MUFU.EX2 R60, R222 ;  /* 0x000000de003c7308 */ /* 0x002fe20000000800 */
[----:B----4-:R-:W-:Y:S02]  /*2dd90*/  @!P4 HFMA2.BF16_V2 R45, -RZ.H0_H0, RZ.H0_H0, -R56.H0_H0 ;  /* 0x200000ffff2dc231 */ /* 0x010fe40000340938 */
[----:B--2---:R-:W-:Y:S03]  /*2dda0*/  @!P6 HFMA2.BF16_V2 R107, -RZ.H0_H0, RZ.H0_H0, -R40.H0_H0 ;  /* 0x200000ffff6be231 */ /* 0x004fe60000340928 */
[----:B------:R-:W-:Y:S01]  /*2ddb0*/  PRMT R106, R45, 0x7610, R106 ;  /* 0x000076102d6a7816 */ /* 0x000fe2000000006a */
[----:B------:R1:W-:Y:S01]  /*2ddc0*/  @!P4 STL.S16 [R1+0x230], R45 ;  /* 0x0002302d0100c387 */ /* 0x0003e20000100600 */
[----:B------:R-:W-:Y:S02]  /*2ddd0*/  IMAD.WIDE.U32 R68, R68, -0x2daee0ad, RZ ;  /* 0xd2511f5344447825 */ /* 0x000fe400078e00ff */
[----:B------:R-:W-:Y:S02]  /*2dde0*/  @!P4 PRMT R56, R106, 0x5410, RZ ;  /* 0x000054106a38c816 */ /* 0x000fe400000000ff */
[----:B------:R-:W-:Y:S02]  /*2ddf0*/  ISETP.GE.U32.AND P4, PT, R217, R0, PT ;  /* 0x00000000d900720c */ /* 0x000fe40003f86070 */
[----:B------:R-:W-:Y:S01]  /*2de00*/  PRMT R0, R76, 0x7632, R0 ;  /* 0x000076324c007816 */ /* 0x000fe20000000000 */
[----:B------:R2:W5:Y:S01]  /*2de10*/  LDL.LU R219, [R1+0x394] ;  /* 0x0003940001db7983 */ /* 0x0005620000300800 */
[----:B------:R-:W-:Y:S02]  /*2de20*/  LOP3.LUT R66, R69, R243, R72, 0x96, !PT ;  /* 0x000000f345427212 */ /* 0x000fe400078e9648 */
[----:B------:R-:W-:Y:S01]  /*2de30*/  LOP3.LUT R72, R68, 0xffff, RZ, 0xc0, !PT ;  /* 0x0000ffff44487812 */ /* 0x000fe200078ec0ff */
[----:B------:R-:W-:Y:S01]  /*2de40*/  @!P6 STL.S16 [R1+0x248], R107 ;  /* 0x0002486b0100e387 */ /* 0x000fe20000100600 */
[--C-:B------:R-:W-:Y:S02]  /*2de50*/  SHF.R.U32.HI R78, RZ, 0x10, R68.reuse ;  /* 0x00000010ff4e7819 */ /* 0x100fe40000011644 */
[----:B------:R-:W-:Y:S01]  /*2de60*/  SHF.R.U32.HI R108, RZ, 0x18, R68 ;  /* 0x00000018ff6c7819 */ /* 0x000fe20000011644 */
[----:B------:R2:W5:Y:S01]  /*2de70*/  LDL.LU R235, [R1+0x390] ;  /* 0x0003900001eb7983 */ /* 0x0005620000300800 */
[----:B------:R-:W-:Y:S02]  /*2de80*/  PRMT R100, R2, 0x5410, R0 ;  /* 0x0000541002647816 */ /* 0x000fe40000000000 */
[----:B------:R-:W-:Y:S01]  /*2de90*/  PRMT R105, R107, 0x7610, R105 ;  /* 0x000076106b697816 */ /* 0x000fe20000000069 */
[----:B------:R-:W-:Y:S01]  /*2dea0*/  ST.E.U16 [R174.64+0x40], R56 ;  /* 0x00004038ae007985 */ /* 0x000fe2000c101504 */
[----:B------:R-:W-:Y:S02]  /*2deb0*/  LOP3.LUT R44, R78, 0xff, RZ, 0xc0, !PT ;  /* 0x000000ff4e2c7812 */ /* 0x000fe400078ec0ff */
[----:B------:R-:W-:Y:S02]  /*2dec0*/  @!P6 PRMT R40, R105, 0x5410, RZ ;  /* 0x000054106928e816 */ /* 0x000fe400000000ff */
[----:B-1----:R-:W-:Y:S02]  /*2ded0*/  LOP3.LUT R45, R68, 0xff, RZ, 0xc0, !PT ;  /* 0x000000ff442d7812 */ /* 0x002fe400078ec0ff */
[----:B------:R-:W-:Y:S01]  /*2dee0*/  SHF.R.U32.HI R46, RZ, 0x8, R72 ;  /* 0x00000008ff2e7819 */ /* 0x000fe20000011648 */
[----:B------:R-:W-:Y:S01]  /*2def0*/  ST.E.U16 [R174.64+0x42], R40 ;  /* 0x00004228ae007985 */ /* 0x000fe2000c101504 */
[C---:B------:R-:W-:Y:S02]  /*2df00*/  ISETP.GE.U32.AND P0, PT, R217.reuse, R45, PT ;  /* 0x0000002dd900720c */ /* 0x040fe40003f06070 */
[----:B------:R-:W-:Y:S02]  /*2df10*/  LOP3.LUT R45, R66, 0xff, RZ, 0xc0, !PT ;  /* 0x000000ff422d7812 */ /* 0x000fe400078ec0ff */
[----:B------:R-:W-:Y:S02]  /*2df20*/  LOP3.LUT R46, R46, 0xffff, RZ, 0xc0, !PT ;  /* 0x0000ffff2e2e7812 */ /* 0x000fe400078ec0ff */
[----:B------:R-:W-:Y:S01]  /*2df30*/  ISETP.GE.U32.AND P6, PT, R217, R45, PT ;  /* 0x0000002dd900720c */ /* 0x000fe20003fc6070 */
[--C-:B------:R-:W-:Y:S01]  /*2df40*/  FADD.FTZ R45, R101, R74.reuse ;  /* 0x0000004a652d7221 */ /* 0x100fe20000010000 */
[----:B------:R-:W-:Y:S02]  /*2df50*/  PRMT R74, R75, 0x7632, R74 ;  /* 0x000076324b4a7816 */ /* 0x000fe4000000004a */
[----:B------:R-:W-:Y:S03]  /*2df60*/  PRMT R72, R73, 0x7632, R72 ;  /* 0x0000763249487816 */ /* 0x000fe60000000048 */
[----:B------:R-:W-:Y:S01]  /*2df70*/  @P0 LOP3.LUT R220, R220, 0x200000, RZ, 0xfc, !PT ;  /* 0x00200000dcdc0812 */ /* 0x000fe200078efcff */
[----:B---3--:R-:W-:Y:S05]  /*2df80*/  @!P5 HFMA2.BF16_V2 R57, -RZ.H0_H0, RZ.H0_H0, -R0.H0_H0 ;  /* 0x200000ffff39d231 */ /* 0x008fea0000340900 */
[----:B------:R-:W-:Y:S04]  /*2df90*/  PRMT R69, R57, 0x7610, R69 ;  /* 0x0000761039457816 */ /* 0x000fe80000000045 */
[----:B------:R-:W-:Y:S05]  /*2dfa0*/  @!P5 PRMT R0, R69, 0x5410, RZ ;  /* 0x000054104500d816 */ /* 0x000fea00000000ff */
[----:B------:R-:W-:Y:S01]  /*2dfb0*/  ST.E.U16 [R168.64+0x42], R0 ;  /* 0x00004200a8007985 */ /* 0x000fe2000c101504 */
[----:B------:R-:W-:Y:S05]  /*2dfc0*/  @!P2 HFMA2.BF16_V2 R104, -RZ.H0_H0, RZ.H0_H0, -R2.H0_H0 ;  /* 0x200000ffff68a231 */ /* 0x000fea0000340902 */
[----:B------:R-:W-:Y:S01]  /*2dfd0*/  PRMT R68, R104, 0x7610, R68 ;  /* 0x0000761068447816 */ /* 0x000fe20000000044 */
[----:B------:R1:W-:Y:S03]  /*2dfe0*/  @!P2 STL.S16 [R1+0x21c], R104 ;  /* 0x00021c680100a387 */ /* 0x0003e60000100600 */
[----:B------:R-:W-:Y:S01]  /*2dff0*/  @!P2 PRMT R2, R68, 0x5410, RZ ;  /* 0x000054104402a816 */ /* 0x000fe200000000ff */
[----:B------:R3:W-:Y:S01]  /*2e000*/  @!P5 STL.S16 [R1+0x218], R57 ;  /* 0x000218390100d387 */ /* 0x0007e20000100600 */
[----:B------:R-:W-:Y:S03]  /*2e010*/  LOP3.LUT R68, R103, R240, R208, 0x96, !PT ;  /* 0x000000f067447212 */ /* 0x000fe600078e96d0 */
[----:B------:R2:W4:Y:S02]  /*2e020*/  LDL.S16 R125, [R1+0x288] ;  /* 0x00028800017d7983 */ /* 0x0005240000100600 */
[----:B------:R-:W-:Y:S02]  /*2e030*/  IMAD.WIDE.U32 R68, R68, -0x2daee0ad, RZ ;  /* 0xd2511f5344447825 */ /* 0x000fe400078e00ff */
[----:B------:R2:W2:Y:S04]  /*2e040*/  LDL.S16 R146, [R1+0x260] ;  /* 0x0002600001927983 */ /* 0x0004a80000100600 */
[----:B------:R2:W4:Y:S04]  /*2e050*/  LDL.S16 R143, [R1+0x274] ;  /* 0x00027400018f7983 */ /* 0x0005280000100600 */
[----:B------:R-:W-:Y:S01]  /*2e060*/  ST.E.U16 [R168.64+0x40], R2 ;  /* 0x00004002a8007985 */ /* 0x000fe2000c101504 */
[----:B-1----:R-:W-:Y:S02]  /*2e070*/  LOP3.LUT R104, R177, R239, R102, 0x96, !PT ;  /* 0x000000efb1687212 */ /* 0x002fe400078e9666 */
[----:B------:R-:W-:Y:S01]  /*2e080*/  LOP3.LUT R102, R69, R242, R180, 0x96, !PT ;  /* 0x000000f245667212 */ /* 0x000fe200078e96b4 */
[----:B---3--:R-:W-:Y:S01]  /*2e090*/  FADD.FTZ R57, R98, R3 ;  /* 0x0000000362397221 */ /* 0x008fe20000010000 */
[----:B------:R-:W-:Y:S01]  /*2e0a0*/  SHF.R.U32.HI R3, RZ, 0x18, R66 ;  /* 0x00000018ff037819 */ /* 0x000fe20000011642 */
[----:B------:R1:W3:Y:S02]  /*2e0b0*/  LDL.S16 R98, [R1+0x278] ;  /* 0x0002780001627983 */ /* 0x0002e40000100600 */
[----:B------:R-:W-:Y:S01]  /*2e0c0*/  IMAD.WIDE.U32 R102, R102, -0x326172a9, RZ ;  /* 0xcd9e8d5766667825 */ /* 0x000fe200078e00ff */
[----:B------:R-:W-:Y:S02]  /*2e0d0*/  ISETP.GE.U32.AND P5, PT, R217, R3, PT ;  /* 0x00000003d900720c */ /* 0x000fe40003fa6070 */
[C---:B------:R-:W-:Y:S01]  /*2e0e0*/  F2FP.BF16.PACK_AB R3, R109.reuse, R101 ;  /* 0x000000656d03723e */ /* 0x040fe200000010ff */
[----:B------:R-:W-:Y:S04]  /*2e0f0*/  IMAD.WIDE.U32 R104, R104, -0x2daee0ad, RZ ;  /* 0xd2511f5368687825 */ /* 0x000fe800078e00ff */
[----:B------:R-:W-:Y:S01]  /*2e100*/  FADD.FTZ R109, R109, R45 ;  /* 0x0000002d6d6d7221 */ /* 0x000fe20000010000 */
[----:B------:R-:W-:Y:S01]  /*2e110*/  LOP3.LUT R105, R105, R245, R68, 0x96, !PT ;  /* 0x000000f569697212 */ /* 0x000fe200078e9644 */
[----:B------:R-:W-:Y:S01]  /*2e120*/  FADD.FTZ R57, R62, R57 ;  /* 0x000000393e397221 */ /* 0x000fe20000010000 */
[----:B------:R-:W-:Y:S02]  /*2e130*/  LOP3.LUT R68, R103, R238, R176, 0x96, !PT ;  /* 0x000000ee67447212 */ /* 0x000fe400078e96b0 */
[C---:B------:R-:W-:Y:S01]  /*2e140*/  F2FP.BF16.PACK_AB R45, R113.reuse, R62 ;  /* 0x0000003e712d723e */ /* 0x040fe200000010ff */
[----:B------:R-:W-:Y:S01]  /*2e150*/  FADD.FTZ R113, R113, R57 ;  /* 0x0000003971717221 */ /* 0x000fe20000010000 */
[----:B------:R-:W-:Y:S01]  /*2e160*/  SHF.R.U32.HI R57, RZ, 0x10, R66 ;  /* 0x00000010ff397819 */ /* 0x000fe20000011642 */
[----:B------:R-:W-:Y:S01]  /*2e170*/  IMAD.WIDE.U32 R68, R68, -0x2daee0ad, RZ ;  /* 0xd2511f5344447825 */ /* 0x000fe200078e00ff */
[----:B------:R-:W-:Y:S02]  /*2e180*/  LOP3.LUT R66, R66, 0xffff, RZ, 0xc0, !PT ;  /* 0x0000ffff42427812 */ /* 0x000fe400078ec0ff */
[----:B------:R-:W-:Y:S02]  /*2e190*/  LOP3.LUT R76, R57, 0xff, RZ, 0xc0, !PT ;  /* 0x000000ff394c7812 */ /* 0x000fe400078ec0ff */
[----:B------:R-:W-:Y:S01]  /*2e1a0*/  LOP3.LUT R69, R69, R247, R104, 0x96, !PT ;  /* 0x000000f745457212 */ /* 0x000fe200078e9668 */
[----:B------:R-:W-:Y:S01]  /*2e1b0*/  IMAD.WIDE.U32 R104, R105, -0x326172a9, RZ ;  /* 0xcd9e8d5769687825 */ /* 0x000fe200078e00ff */
[----:B------:R-:W-:Y:S04]  /*2e1c0*/  SHF.R.U32.HI R66, RZ, 0x8, R66 ;  /* 0x00000008ff427819 */ /* 0x000fe80000011642 */
[----:B------:R-:W-:Y:S02]  /*2e1d0*/  LOP3.LUT R110, R105, R248, R102, 0x96, !PT ;  /* 0x000000f8696e7212 */ /* 0x000fe400078e9666 */
[----:B------:R-:W-:Y:S03]  /*2e1e0*/  LOP3.LUT R66, R66, 0xffff, RZ, 0xc0, !PT ;  /* 0x0000ffff42427812 */ /* 0x000fe600078ec0ff */
        /* <DEDUP_REMOVED lines=15> */
[----:B------:R-:W-:Y:S11]  /*2e2e0*/  PRMT R54, R61, 0x7632, R54 ;  /* 0x000076323d367816 */ /* 0x000ff60000000036 */
[----:B--2---:R-:W-:Y:S05]  /*2e2f0*/  @!P0 HFMA2.BF16_V2 R146, -RZ.H0_H0, RZ.H0_H0, -R61.H0_H0 ;  /* 0x200000ffff928231 */ /* 0x004fea000034093d */
[----:B------:R-:W-:Y:S01]  /*2e300*/  PRMT R145, R146, 0x7610, R145 ;  /* 0x0000761092917816 */ /* 0x000fe20000000091 */
[----:B---3--:R-:W-:Y:S05]  /*2e310*/  @!P2 HFMA2.BF16_V2 R98, -RZ.H0_H0, RZ.H0_H0, -R58.H0_H0 ;  /* 0x200000ffff62a231 */ /* 0x008fea000034093a */
[----:B------:R-:W-:Y:S01]  /*2e320*/  PRMT R64, R98, 0x7610, R64 ;  /* 0x0000761062407816 */ /* 0x000fe20000000040 */
[----:B------:R2:W-:Y:S03]  /*2e330*/  @!P2 STL.S16 [R1+0x278], R98 ;  /* 0x000278620100a387 */ /* 0x0005e60000100600 */
[----:B------:R-:W-:Y:S01]  /*2e340*/  @!P2 PRMT R58, R64, 0x5410, RZ ;  /* 0x00005410403aa816 */ /* 0x000fe200000000ff */
[----:B------:R1:W3:Y:S01]  /*2e350*/  LDL.S16 R140, [R1+0x258] ;  /* 0x00025800018c7983 */ /* 0x0002e20000100600 */
[----:B------:R-:W-:Y:S02]  /*2e360*/  LOP3.LUT R64, R62, 0xffff, RZ, 0xc0, !PT ;  /* 0x0000ffff3e407812 */ /* 0x000fe400078ec0ff */
[----:B------:R-:W-:Y:S01]  /*2e370*/  SHF.R.U32.HI R62, RZ, 0x18, R62 ;  /* 0x00000018ff3e7819 */ /* 0x000fe2000001163e */
[----:B------:R-:W-:Y:S01]  /*2e380*/  ST.E.U16 [R172.64+0x3e], R58 ;  /* 0x00003e3aac007985 */ /* 0x000fe2000c101504 */
[----:B------:R-:W-:Y:S04]  /*2e390*/  SHF.R.U32.HI R64, RZ, 0x8, R64 ;  /* 0x00000008ff407819 */ /* 0x000fe80000011640 */
[----:B------:R-:W-:Y:S04]  /*2e3a0*/  LOP3.LUT R64, R64, 0xffff, RZ, 0xc0, !PT ;  /* 0x0000ffff40407812 */ /* 0x000fe800078ec0ff */
[----:B------:R-:W-:Y:S02]  /*2e3b0*/  ISETP.GE.U32.AND P2, PT, R217, R64, PT ;  /* 0x00000040d900720c */ /* 0x000fe40003f46070 */
[----:B------:R-:W-:Y:S01]  /*2e3c0*/  PRMT R64, R118, 0x7632, R64 ;  /* 0x0000763276407816 */ /* 0x000fe20000000040 */
[----:B--2---:R1:W2:Y:S10]  /*2e3d0*/  LDL.S16 R98, [R1+0x244] ;  /* 0x0002440001627983 */ /* 0x0042b40000100600 */
[----:B----4-:R-:W-:Y:S05]  /*2e3e0*/  @!P2 HFMA2.BF16_V2 R125, -RZ.H0_H0, RZ.H0_H0, -R57.H0_H0 ;  /* 0x200000ffff7da231 */ /* 0x010fea0000340939 */
[----:B------:R-:W-:Y:S01]  /*2e3f0*/  PRMT R104, R125, 0x7610, R104 ;  /* 0x000076107d687816 */ /* 0x000fe20000000068 */
[----:B------:R4:W-:Y:S03]  /*2e400*/  @!P2 STL.S16 [R1+0x288], R125 ;  /* 0x0002887d0100a387 */ /* 0x0009e60000100600 */
[----:B------:R-:W-:Y:S01]  /*2e410*/  @!P2 PRMT R57, R104, 0x5410, RZ ;  /* 0x000054106839a816 */ /* 0x000fe200000000ff */
[----:B------:R1:W2:Y:S01]  /*2e420*/  LDL.S16 R139, [R1+0x23c] ;  /* 0x00023c00018b7983 */ /* 0x0002a20000100600 */
[----:B------:R-:W-:Y:S02]  /*2e430*/  ISETP.GE.U32.AND P2, PT, R217, R62, PT ;  /* 0x0000003ed900720c */ /* 0x000fe40003f46070 */
[----:B------:R-:W-:Y:S01]  /*2e440*/  PRMT R104, R61, 0x5410, R54 ;  /* 0x000054103d687816 */ /* 0x000fe20000000036 */
[----:B------:R-:W-:Y:S01]  /*2e450*/  ST.E.U16 [R172.64+0x40], R57 ;  /* 0x00004039ac007985 */ /* 0x000fe2000c101504 */
[----:B------:R-:W-:Y:S02]  /*2e460*/  @!P0 PRMT R61, R145, 0x5410, RZ ;  /* 0x00005410913d8816 */ /* 0x000fe400000000ff */
[----:B------:R-:W-:Y:S03]  /*2e470*/  PRMT R62, R63, 0x7632, R62 ;  /* 0x000076323f3e7816 */ /* 0x000fe6000000003e */
        /* <DEDUP_REMOVED lines=10> */
[----:B------:R1:W4:Y:S04]  /*2e520*/  LDL.S16 R121, [R1+0x208] ;  /* 0x0002080001797983 */ /* 0x0003280000100600 */
[----:B------:R-:W-:Y:S01]  /*2e530*/  ST.E.U16 [R170.64+0x42], R54 ;  /* 0x00004236aa007985 */ /* 0x000fe2000c101504 */
[----:B---3--:R-:W-:Y:S05]  /*2e540*/  @!P4 HFMA2.BF16_V2 R140, -RZ.H0_H0, RZ.H0_H0, -R64.H0_H0 ;  /* 0x200000ffff8cc231 */ /* 0x008fea0000340940 */
[----:B------:R-:W-:Y:S01]  /*2e550*/  PRMT R118, R140, 0x7610, R118 ;  /* 0x000076108c767816 */ /* 0x000fe20000000076 */
[----:B--2---:R-:W-:Y:S05]  /*2e560*/  @!P3 HFMA2.BF16_V2 R98, -RZ.H0_H0, RZ.H0_H0, -R53.H0_H0 ;  /* 0x200000ffff62b231 */ /* 0x004fea0000340935 */
[----:B------:R-:W-:Y:S01]  /*2e570*/  PRMT R101, R98, 0x7610, R101 ;  /* 0x0000761062657816 */ /* 0x000fe20000000065 */
[----:B------:R2:W-:Y:S01]  /*2e580*/  @!P3 STL.S16 [R1+0x244], R98 ;  /* 0x000244620100b387 */ /* 0x0005e20000100600 */
        /* <DEDUP_REMOVED lines=8> */
[----:B----4-:R-:W-:Y:S01]  /*2e610*/  @!P0 HFMA2.BF16_V2 R125, -RZ.H0_H0, RZ.H0_H0, -R68.H0_H0 ;  /* 0x200000ffff7d8231 */ /* 0x010fe20000340944 */
[----:B------:R3:W-:Y:S01]  /*2e620*/  MUFU.EX2 R66, R112 ;  /* 0x0000007000427308 */ /* 0x0007e20000000800 */
[----:B------:R-:W-:Y:S01]  /*2e630*/  @!P4 STL.S16 [R1+0x258], R140 ;  /* 0x0002588c0100c387 */ /* 0x000fe20000100600 */
[----:B------:R-:W-:Y:S02]  /*2e640*/  ISETP.GE.U32.AND P4, PT, R217, R44, PT ;  /* 0x0000002cd900720c */ /* 0x000fe40003f86070 */
[----:B------:R-:W-:Y:S01]  /*2e650*/  LOP3.LUT R44, R106, 0xff, RZ, 0xc0, !PT ;  /* 0x000000ff6a2c7812 */ /* 0x000fe200078ec0ff */
[----:B------:R1:W4:Y:S01]  /*2e660*/  LDL.S16 R118, [R1+0x214] ;  /* 0x0002140001767983 */ /* 0x0003220000100600 */
[----:B------:R-:W-:Y:S03]  /*2e670*/  PRMT R124, R125, 0x7610, R124 ;  /* 0x000076107d7c7816 */ /* 0x000fe6000000007c */
[----:B------:R-:W-:Y:S01]  /*2e680*/  @!P1 STL.S16 [R1+0x23c], R139 ;  /* 0x00023c8b01009387 */ /* 0x000fe20000100600 */
[----:B------:R-:W-:Y:S02]  /*2e690*/  ISETP.GE.U32.AND P1, PT, R217, R44, PT ;  /* 0x0000002cd900720c */ /* 0x000fe40003f26070 */
[----:B------:R-:W-:Y:S01]  /*2e6a0*/  @!P0 PRMT R68, R124, 0x5410, RZ ;  /* 0x000054107c448816 */ /* 0x000fe200000000ff */
[----:B------:R1:W4:Y:S04]  /*2e6b0*/  LDL.S16 R102, [R1+0x1e8] ;  /* 0x0001e80001667983 */ /* 0x0003280000100600 */
[----:B------:R-:W-:Y:S04]  /*2e6c0*/  @!P0 STL.S16 [R1+0x22c], R125 ;  /* 0x00022c7d01008387 */ /* 0x000fe80000100600 */
[----:B------:R1:W4:Y:S02]  /*2e6d0*/  LDL.S16 R47, [R1+0x204] ;  /* 0x00020400012f7983 */ /* 0x0003240000100600 */
[----:B------:R-:W-:Y:S01]  /*2e6e0*/  @!P1 HFMA2.BF16_V2 R121, -RZ.H0_H0, RZ.H0_H0, -R67.H0_H0 ;  /* 0x200000ffff799231 */ /* 0x000fe20000340943 */
[----:B---3--:R-:W-:Y:S01]  /*2e6f0*/  PRMT R112, R73, 0x5410, R72 ;  /* 0x0000541049707816 */ /* 0x008fe20000000048 */
[----:B------:R3:W-:Y:S03]  /*2e700*/  ST.E.U16 [R174.64+0x50], R53 ;  /* 0x00005035ae007985 */ /* 0x0007e6000c101504 */
[----:B------:R-:W-:Y:S01]  /*2e710*/  PRMT R44, R121, 0x7610, R44 ;  /* 0x00007610792c7816 */ /* 0x000fe2000000002c */
[----:B------:R-:W-:Y:S04]  /*2e720*/  @!P1 STL.S16 [R1+0x208], R121 ;  /* 0x0002087901009387 */ /* 0x000fe80000100600 */
[----:B------:R-:W-:Y:S04]  /*2e730*/  ST.E.U16 [R174.64+0x52], R64 ;  /* 0x00005240ae007985 */ /* 0x000fe8000c101504 */
[----:B------:R-:W-:Y:S04]  /*2e740*/  ST.E.U16 [R168.64+0x50], R65 ;  /* 0x00005041a8007985 */ /* 0x000fe8000c101504 */
[----:B------:R-:W-:Y:S01]  /*2e750*/  ST.E.U16 [R168.64+0x52], R68 ;  /* 0x00005244a8007985 */ /* 0x000fe2000c101504 */
[----:B---3--:R-:W-:Y:S01]  /*2e760*/  MUFU.EX2 R53, R131 ;  /* 0x0000008300357308 */ /* 0x008fe20000000800 */
[----:B--2---:R-:W-:Y:S05]  /*2e770*/  @!P6 HFMA2.BF16_V2 R101, -RZ.H0_H0, RZ.H0_H0, -R75.H0_H0 ;  /* 0x200000ffff65e231 */ /* 0x004fea000034094b */
[----:B------:R-:W-:Y:S01]  /*2e780*/  PRMT R46, R101, 0x7610, R46 ;  /* 0x00007610652e7816 */ /* 0x000fe2000000002e */
[----:B------:R2:W-:Y:S04]  /*2e790*/  @!P6 STL.S16 [R1+0x20c], R101 ;  /* 0x00020c650100e387 */ /* 0x0005e80000100600 */
[----:B------:R1:W3:Y:S01]  /*2e7a0*/  LDL.S16 R125, [R1+0x1d4] ;  /* 0x0001d400017d7983 */ /* 0x0002e20000100600 */
[----:B--2---:R-:W-:Y:S02]  /*2e7b0*/  PRMT R101, R67, 0x5410, R69 ;  /* 0x0000541043657816 */ /* 0x004fe40000000045 */
[----:B------:R-:W-:Y:S02]  /*2e7c0*/  @!P1 PRMT R67, R44, 0x5410, RZ ;  /* 0x000054102c439816 */ /* 0x000fe400000000ff */
[----:B------:R-:W-:Y:S03]  /*2e7d0*/  LOP3.LUT R44, R106, 0xffff, RZ, 0xc0, !PT ;  /* 0x0000ffff6a2c7812 */ /* 0x000fe600078ec0ff */
[----:B------:R-:W-:Y:S01]  /*2e7e0*/  ST.E.U16 [R172.64+0x4e], R67 ;  /* 0x00004e43ac007985 */ /* 0x000fe2000c101504 */
[----:B------:R-:W-:Y:S04]  /*2e7f0*/  SHF.R.U32.HI R44, RZ, 0x8, R44 ;  /* 0x00000008ff2c7819 */ /* 0x000fe8000001162c */
[----:B------:R-:W-:Y:S04]  /*2e800*/  LOP3.LUT R44, R44, 0xffff, RZ, 0xc0, !PT ;  /* 0x0000ffff2c2c7812 */ /* 0x000fe800078ec0ff */
[C---:B------:R-:W-:Y:S11]  /*2e810*/  ISETP.GE.U32.AND P1, PT, R217.reuse, R44, PT ;  /* 0x0000002cd900720c */ /* 0x040ff60003f26070 */
[----:B------:R-:W-:Y:S02]  /*2e820*/  @!UPT UIADD3 URZ, URZ, URZ, URZ ;  /* 0x0000003f3f3ff290 */ /* 0x000fe4000fffe03f */
        /* <DEDUP_REMOVED lines=10> */
[----:B------:R-:W-:Y:S01]  /*2e8d0*/  ISETP.GE.U32.AND P0, PT, R217, R44, PT ;  /* 0x0000002cd900720c */ /* 0x000fe20003f06070 */
[----:B------:R-:W1:Y:S10]  /*2e8e0*/  MUFU.EX2 R106, R227 ;  /* 0x000000e3006a7308 */ /* 0x000e740000000800 */
[----:B------:R-:W-:Y:S02]  /*2e8f0*/  @!P1 HFMA2.BF16_V2 R47, -RZ.H0_H0, RZ.H0_H0, -R71.H0_H0 ;  /* 0x200000ffff2f9231 */ /* 0x000fe40000340947 */
[----:B------:R-:W-:Y:S03]  /*2e900*/  @!P0 HFMA2.BF16_V2 R102, -RZ.H0_H0, RZ.H0_H0, -R70.H0_H0 ;  /* 0x200000ffff668231 */ /* 0x000fe60000340946 */
[----:B------:R-:W-:Y:S02]  /*2e910*/  PRMT R44, R47, 0x7610, R44 ;  /* 0x000076102f2c7816 */ /* 0x000fe4000000002c */
[----:B------:R-:W-:Y:S01]  /*2e920*/  PRMT R48, R102, 0x7610, R48 ;  /* 0x0000761066307816 */ /* 0x000fe20000000030 */
[----:B------:R2:W-:Y:S04]  /*2e930*/  @!P0 STL.S16 [R1+0x1e8], R102 ;  /* 0x0001e86601008387 */ /* 0x0005e80000100600 */
[----:B------:R2:W-:Y:S01]  /*2e940*/  @!P1 STL.S16 [R1+0x204], R47 ;  /* 0x0002042f01009387 */ /* 0x0005e20000100600 */
[----:B-1----:R-:W-:Y:S03]  /*2e950*/  F2FP.BF16.PACK_AB R127, R51, R106 ;  /* 0x0000006a337f723e */ /* 0x002fe600000010ff */
[----:B------:R1:W4:Y:S04]  /*2e960*/  LDL.S16 R121, [R1+0x1d0] ;  /* 0x0001d00001797983 */ /* 0x0003280000100600 */
[----:B--2---:R1:W2:Y:S04]  /*2e970*/  LDL.S16 R118, [R1+0x1c4] ;  /* 0x0001c40001767983 */ /* 0x0042a80000100600 */
[----:B------:R1:W2:Y:S01]  /*2e980*/  LDL.S16 R107, [R1+0x1a8] ;  /* 0x0001a800016b7983 */ /* 0x0002a20000100600 */
[----:B------:R-:W-:Y:S02]  /*2e990*/  PRMT R102, R70, 0x5410, R71 ;  /* 0x0000541046667816 */ /* 0x000fe40000000047 */
[----:B------:R-:W-:Y:S02]  /*2e9a0*/  @!P0 PRMT R70, R48, 0x5410, RZ ;  /* 0x0000541030468816 */ /* 0x000fe400000000ff */
[----:B------:R-:W-:Y:S01]  /*2e9b0*/  @!P1 PRMT R71, R44, 0x5410, RZ ;  /* 0x000054102c479816 */ /* 0x000fe200000000ff */
[----:B------:R-:W1:Y:S01]  /*2e9c0*/  MUFU.EX2 R48, R187 ;  /* 0x000000bb00307308 */ /* 0x000e620000000800 */
[----:B------:R-:W-:Y:S01]  /*2e9d0*/  ISETP.GE.U32.AND P1, PT, R217, R108, PT ;  /* 0x0000006cd900720c */ /* 0x000fe20003f26070 */
[----:B------:R-:W-:Y:S01]  /*2e9e0*/  ST.E.U16 [R170.64+0x50], R70 ;  /* 0x00005046aa007985 */ /* 0x000fe2000c101504 */
[----:B------:R-:W-:Y:S02]  /*2e9f0*/  PRMT R108, R75, 0x5410, R74 ;  /* 0x000054104b6c7816 */ /* 0x000fe4000000004a */
[----:B------:R-:W-:Y:S01]  /*2ea00*/  @!P6 PRMT R75, R46, 0x5410, RZ ;  /* 0x000054102e4be816 */ /* 0x000fe200000000ff */
[----:B------:R-:W-:Y:S01]  /*2ea10*/  ST.E.U16 [R170.64+0x52], R71 ;  /* 0x00005247aa007985 */ /* 0x000fe2000c101504 */
[----:B------:R-:W-:Y:S01]  /*2ea20*/  ISETP.GE.U32.AND P6, PT, R217, R76, PT ;  /* 0x0000004cd900720c */ /* 0x000fe20003fc6070 */
[----:B------:R-:W-:Y:S01]  /*2ea30*/  IMAD.WIDE.U32 R46, R105, -0x2daee0ad, RZ ;  /* 0xd2511f53692e7825 */ /* 0x000fe200078e00ff */
[C---:B------:R-:W-:Y:S01]  /*2ea40*/  LOP3.LUT P0, RZ, R220.reuse, 0x200000, RZ, 0xc0, !PT ;  /* 0x00200000dcff7812 */ /* 0x040fe2000780c0ff */
[----:B------:R1:W-:Y:S01]  /*2ea50*/  ST.E.U16 [R174.64+0x60], R75 ;  /* 0x0000604bae007985 */ /* 0x0003e2000c101504 */
[----:B------:R-:W-:Y:S02]  /*2ea60*/  LOP3.LUT R220, R220, 0xffefffff, RZ, 0xc0, !PT ;  /* 0xffefffffdcdc7812 */ /* 0x000fe400078ec0ff */
[----:B------:R-:W-:Y:S02]  /*2ea70*/  LOP3.LUT R44, R47, R243, R110, 0x96, !PT ;  /* 0x000000f32f2c7212 */ /* 0x000fe400078e966e */
[----:B------:R-:W-:Y:S02]  /*2ea80*/  LOP3.LUT R42, R46, 0xff, RZ, 0xc0, !PT ;  /* 0x000000ff2e2a7812 */ /* 0x000fe400078ec0ff */
[----:B------:R-:W-:Y:S01]  /*2ea90*/  LOP3.LUT R49, R44, 0xff, RZ, 0xc0, !PT ;  /* 0x000000ff2c317812 */ /* 0x000fe200078ec0ff */
[----:B-1----:R-:W-:Y:S01]  /*2eaa0*/  FADD.FTZ R50, R48, R109 ;  /* 0x0000006d30327221 */ /* 0x002fe20000010000 */
[C---:B------:R-:W-:Y:S03]  /*2eab0*/  F2FP.BF16.PACK_AB R48, R66.reuse, R48 ;  /* 0x000000304230723e */ /* 0x040fe600000010ff */
[----:B------:R-:W-:Y:S01]  /*2eac0*/  FADD.FTZ R66, R66, R50 ;  /* 0x0000003242427221 */ /* 0x000fe20000010000 */
[----:B------:R-:W-:Y:S04]  /*2ead0*/  LOP3.LUT R50, R44, 0xffff, RZ, 0xc0, !PT ;  /* 0x0000ffff2c327812 */ /* 0x000fe800078ec0ff */
[----:B------:R-:W-:Y:S04]  /*2eae0*/  SHF.R.U32.HI R50, RZ, 0x8, R50 ;  /* 0x00000008ff327819 */ /* 0x000fe80000011632 */
[----:B------:R-:W-:Y:S02]  /*2eaf0*/  LOP3.LUT R50, R50, 0xffff, RZ, 0xc0, !PT ;  /* 0x0000ffff32327812 */ /* 0x000fe400078ec0ff */
[----:B------:R-:W-:Y:S01]  /*2eb00*/  PRMT R75, R80, 0x7632, R75 ;  /* 0x00007632504b7816 */ /* 0x000fe2000000004b */
[----:B---3--:R-:W-:Y:S05]  /*2eb10*/  @!P3 HFMA2.BF16_V2 R125, -RZ.H0_H0, RZ.H0_H0, -R74.H0_H0 ;  /* 0x200000ffff7db231 */ /* 0x008fea000034094a */
[----:B------:R-:W-:Y:S01]  /*2eb20*/  PRMT R105, R125, 0x7610, R105 ;  /* 0x000076107d697816 */ /* 0x000fe20000000069 */
[----:B------:R-:W-:Y:S03]  /*2eb30*/  @!P3 STL.S16 [R1+0x1d4], R125 ;  /* 0x0001d47d0100b387 */ /* 0x000fe60000100600 */
[----:B------:R-:W-:Y:S02]  /*2eb40*/  @!P3 PRMT R74, R105, 0x5410, RZ ;  /* 0x00005410694ab816 */ /* 0x000fe400000000ff */
[-C--:B------:R-:W-:Y:S01]  /*2eb50*/  ISETP.GE.U32.AND P3, PT, R217, R49.reuse, PT ;  /* 0x00000031d900720c */ /* 0x080fe20003f66070 */
[----:B------:R-:W1:Y:S02]  /*2eb60*/  MUFU.EX2 R105, R114 ;  /* 0x0000007200697308 */ /* 0x000e640000000800 */
[----:B------:R3:W-:Y:S02]  /*2eb70*/  ST.E.U16 [R174.64+0x62], R74 ;  /* 0x0000624aae007985 */ /* 0x0007e4000c101504 */
[----:B---3--:R-:W-:Y:S01]  /*2eb80*/  PRMT R74, R181, 0x7632, R74 ;  /* 0x00007632b54a7816 */ /* 0x008fe2000000004a */
[----:B----4-:R-:W-:Y:S05]  /*2eb90*/  @!P6 HFMA2.BF16_V2 R124, -RZ.H0_H0, RZ.H0_H0, -R73.H0_H0 ;  /* 0x200000ffff7ce231 */ /* 0x010fea0000340949 */
[----:B------:R-:W-:Y:S01]  /*2eba0*/  PRMT R78, R124, 0x7610, R78 ;  /* 0x000076107c4e7816 */ /* 0x000fe2000000004e */
[----:B------:R-:W-:Y:S03]  /*2ebb0*/  @!P6 STL.S16 [R1+0x1ec], R124 ;  /* 0x0001ec7c0100e387 */ /* 0x000fe60000100600 */
[----:B------:R-:W-:Y:S01]  /*2ebc0*/  @!P6 PRMT R73, R78, 0x5410, RZ ;  /* 0x000054104e49e816 */ /* 0x000fe200000000ff */
[----:B------:R3:W5:Y:S01]  /*2ebd0*/  LDL.LU R227, [R1+0x38c] ;  /* 0x00038c0001e37983 */ /* 0x0007620000300800 */
[----:B------:R-:W-:Y:S02]  /*2ebe0*/  ISETP.GE.U32.AND P6, PT, R217, R50, PT ;  /* 0x00000032d900720c */ /* 0x000fe40003fc6070 */
[--C-:B------:R-:W-:Y:S01]  /*2ebf0*/  SHF.R.U32.HI R50, RZ, 0x10, R44.reuse ;  /* 0x00000010ff327819 */ /* 0x100fe2000001162c */
[----:B------:R3:W4:Y:S01]  /*2ec00*/  LDL.S16 R109, [R1+0x194] ;  /* 0x00019400016d7983 */ /* 0x0007220000100600 */
[----:B------:R-:W-:Y:S02]  /*2ec10*/  SHF.R.U32.HI R44, RZ, 0x18, R44 ;  /* 0x00000018ff2c7819 */ /* 0x000fe4000001162c */
[----:B------:R-:W-:Y:S01]  /*2ec20*/  LOP3.LUT R50, R50, 0xff, RZ, 0xc0, !PT ;  /* 0x000000ff32327812 */ /* 0x000fe200078ec0ff */
[----:B------:R3:W5:Y:S04]  /*2ec30*/  LDL.LU R223, [R1+0x388] ;  /* 0x0003880001df7983 */ /* 0x0007680000300800 */
[----:B------:R3:W3:Y:S04]  /*2ec40*/  LDL.S16 R78, [R1+0x180] ;  /* 0x00018000014e7983 */ /* 0x0006e80000100600 */
[----:B------:R-:W-:Y:S01]  /*2ec50*/  ST.E.U16 [R168.64+0x60], R73 ;  /* 0x00006049a8007985 */ /* 0x000fe2000c101504 */
[----:B------:R-:W-:Y:S02]  /*2ec60*/  @!P5 HFMA2.BF16_V2 R121, -RZ.H0_H0, RZ.H0_H0, -R72.H0_H0 ;  /* 0x200000ffff79d231 */ /* 0x000fe40000340948 */
[----:B--2---:R-:W-:Y:S03]  /*2ec70*/  @!P3 HFMA2.BF16_V2 R118, -RZ.H0_H0, RZ.H0_H0, -R63.H0_H0 ;  /* 0x200000ffff76b231 */ /* 0x004fe6000034093f */
[----:B------:R-:W-:Y:S01]  /*2ec80*/  PRMT R111, R121, 0x7610, R111 ;  /* 0x00007610796f7816 */ /* 0x000fe2000000006f */
[----:B------:R-:W-:Y:S01]  /*2ec90*/  @!P5 STL.S16 [R1+0x1d0], R121 ;  /* 0x0001d0790100d387 */ /* 0x000fe20000100600 */
[----:B------:R-:W-:Y:S02]  /*2eca0*/  @!P6 HFMA2.BF16_V2 R107, -RZ.H0_H0, RZ.H0_H0, -R62.H0_H0 ;  /* 0x200000ffff6be231 */ /* 0x000fe4000034093e */
[----:B------:R-:W-:Y:S01]  /*2ecb0*/  @!P5 PRMT R72, R111, 0x5410, RZ ;  /* 0x000054106f48d816 */ /* 0x000fe200000000ff */
[----:B------:R-:W-:Y:S01]  /*2ecc0*/  @!P3 STL.S16 [R1+0x1c4], R118 ;  /* 0x0001c4760100b387 */ /* 0x000fe20000100600 */
[----:B------:R-:W-:Y:S02]  /*2ecd0*/  ISETP.GE.U32.AND P3, PT, R217, R50, PT ;  /* 0x00000032d900720c */ /* 0x000fe40003f66070 */
[----:B------:R-:W-:Y:S01]  /*2ece0*/  PRMT R110, R107, 0x7610, R110 ;  /* 0x000076106b6e7816 */ /* 0x000fe2000000006e */
[----:B------:R2:W-:Y:S01]  /*2ecf0*/  @!P6 STL.S16 [R1+0x1a8], R107 ;  /* 0x0001a86b0100e387 */ /* 0x0005e20000100600 */
[----:B------:R-:W-:Y:S02]  /*2ed00*/  PRMT R50, R119, 0x7610, R50 ;  /* 0x0000761077327816 */ /* 0x000fe40000000032 */
[----:B------:R-:W-:Y:S01]  /*2ed10*/  ISETP.GE.U32.AND P5, PT, R217, R49, PT ;  /* 0x00000031d900720c */ /* 0x000fe20003fa6070 */
[----:B------:R1:W-:Y:S01]  /*2ed20*/  ST.E.U16 [R168.64+0x62], R72 ;  /* 0x00006248a8007985 */ /* 0x0003e2000c101504 */
[----:B------:R-:W-:Y:S02]  /*2ed30*/  PRMT R76, R118, 0x7610, R76 ;  /* 0x00007610764c7816 */ /* 0x000fe4000000004c */
[----:B------:R-:W-:Y:S02]  /*2ed40*/  PRMT R111, R63, 0x5410, R62 ;  /* 0x000054103f6f7816 */ /* 0x000fe4000000003e */
[----:B------:R-:W-:Y:S02]  /*2ed50*/  PRMT R49, R119, 0x7632, R49 ;  /* 0x0000763277317816 */ /* 0x000fe40000000031 */
[----:B------:R-:W-:Y:S02]  /*2ed60*/  @!P6 PRMT R62, R110, 0x5410, RZ ;  /* 0x000054106e3ee816 */ /* 0x000fe400000000ff */
[C---:B------:R-:W-:Y:S02]  /*2ed70*/  ISETP.GE.U32.AND P6, PT, R217.reuse, R42, PT ;  /* 0x0000002ad900720c */ /* 0x040fe40003fc6070 */
[----:B------:R-:W-:Y:S01]  /*2ed80*/  LOP3.LUT R42, R46, 0xffff, RZ, 0xc0, !PT ;  /* 0x0000ffff2e2a7812 */ /* 0x000fe200078ec0ff */
[----:B------:R-:W-:Y:S01]  /*2ed90*/  ST.E.U16 [R172.64+0x60], R62 ;  /* 0x0000603eac007985 */ /* 0x000fe2000c101504 */
[----:B------:R-:W-:Y:S02]  /*2eda0*/  @!P5 PRMT R63, R76, 0x5410, RZ ;  /* 0x000054104c3fd816 */ /* 0x000fe400000000ff */
[----:B------:R-:W-:Y:S01]  /*2edb0*/  ISETP.GE.U32.AND P5, PT, R217, R44, PT ;  /* 0x0000002cd900720c */ /* 0x000fe20003fa6070 */
[----:B------:R-:W3:Y:S01]  /*2edc0*/  MUFU.EX2 R76, R115 ;  /* 0x00000073004c7308 */ /* 0x000ee20000000800 */
[----:B------:R-:W-:Y:S01]  /*2edd0*/  SHF.R.U32.HI R42, RZ, 0x8, R42 ;  /* 0x00000008ff2a7819 */ /* 0x000fe2000001162a */
[----:B------:R-:W-:Y:S01]  /*2ede0*/  ST.E.U16 [R172.64+0x5e], R63 ;  /* 0x00005e3fac007985 */ /* 0x000fe2000c101504 */
[----:B------:R-:W-:Y:S02]  /*2edf0*/  PRMT R110, R50, 0x5410, R49 ;  /* 0x00005410326e7816 */ /* 0x000fe40000000031 */
[----:B------:R-:W-:Y:S01]  /*2ee00*/  LOP3.LUT R42, R42, 0xffff, RZ, 0xc0, !PT ;  /* 0x0000ffff2a2a7812 */ /* 0x000fe200078ec0ff */
[----:B--2---:R2:W2:Y:S01]  /*2ee10*/  LDL.S16 R107, [R1+0x188] ;  /* 0x00018800016b7983 */ /* 0x0044a20000100600 */
[----:B-1----:R-:W-:Y:S03]  /*2ee20*/  PRMT R72, R181, 0x7610, R72 ;  /* 0x00007610b5487816 */ /* 0x002fe60000000048 */
[----:B------:R-:W-:Y:S01]  /*2ee30*/  MUFU.EX2 R181, R190 ;  /* 0x000000be00b57308 */ /* 0x000fe20000000800 */
[----:B----4-:R-:W-:Y:S05]  /*2ee40*/  @!P3 HFMA2.BF16_V2 R109, -RZ.H0_H0, RZ.H0_H0, -R50.H0_H0 ;  /* 0x200000ffff6db231 */ /* 0x010fea0000340932 */
[----:B------:R-:W-:Y:S01]  /*2ee50*/  PRMT R44, R109, 0x7610, R44 ;  /* 0x000076106d2c7816 */ /* 0x000fe2000000002c */
[----:B------:R1:W-:Y:S01]  /*2ee60*/  @!P3 STL.S16 [R1+0x194], R109 ;  /* 0x0001946d0100b387 */ /* 0x0003e20000100600 */
[----:B---3--:R-:W-:Y:S02]  /*2ee70*/  @!P5 HFMA2.BF16_V2 R78, -RZ.H0_H0, RZ.H0_H0, -R49.H0_H0 ;  /* 0x200000ffff4ed231 */ /* 0x008fe40000340931 */
[----:B------:R-:W-:Y:S02]  /*2ee80*/  @!P3 PRMT R50, R44, 0x5410, RZ ;  /* 0x000054102c32b816 */ /* 0x000fe400000000ff */
[----:B------:R-:W-:Y:S01]  /*2ee90*/  ISETP.GE.U32.AND P3, PT, R217, R42, PT ;  /* 0x0000002ad900720c */ /* 0x000fe20003f66070 */
[----:B------:R-:W-:Y:S01]  /*2eea0*/  FADD.FTZ R42, R106, R113 ;  /* 0x000000716a2a7221 */ /* 0x000fe20000010000 */
[----:B------:R-:W-:Y:S01]  /*2eeb0*/  PRMT R55, R78, 0x7610, R55 ;  /* 0x000076104e377816 */ /* 0x000fe20000000037 */
[----:B------:R-:W-:Y:S01]  /*2eec0*/  ST.E.U16 [R170.64+0x60], R50 ;  /* 0x00006032aa007985 */ /* 0x000fe2000c101504 */
[----:B------:R-:W-:Y:S01]  /*2eed0*/  SHF.R.U32.HI R44, RZ, 0x18, R46 ;  /* 0x00000018ff2c7819 */ /* 0x000fe2000001162e */
[----:B------:R-:W-:Y:S01]  /*2eee0*/  FADD.FTZ R47, R51, R42 ;  /* 0x0000002a332f7221 */ /* 0x000fe20000010000 */
[----:B------:R-:W-:Y:S02]  /*2eef0*/  IADD3 R42, R193, 0x2, RZ ;  /* 0x00000002c12a7810 */ /* 0x000fe40007ffe0ff */
[----:B------:R-:W-:Y:S02]  /*2ef00*/  @!P5 PRMT R49, R55, 0x5410, RZ ;  /* 0x000054103731d816 */ /* 0x000fe400000000ff */
[----:B------:R-:W-:Y:S01]  /*2ef10*/  LOP3.LUT R153, R215, R42, RZ, 0x3c, !PT ;  /* 0x0000002ad7997212 */ /* 0x000fe200078e3cff */
[----:B------:R-:W-:Y:S01]  /*2ef20*/  FADD.FTZ R42, R105, R66 ;  /* 0x00000042692a7221 */ /* 0x000fe20000010000 */
[----:B------:R-:W-:Y:S01]  /*2ef30*/  PRMT R51, R128, 0x7632, R51 ;  /* 0x0000763280337816 */ /* 0x000fe20000000033 */
[----:B------:R-:W-:Y:S01]  /*2ef40*/  ST.E.U16 [R170.64+0x62], R49 ;  /* 0x00006231aa007985 */ /* 0x000fe2000c101504 */
[C---:B------:R-:W-:Y:S01]  /*2ef50*/  F2FP.BF16.PACK_AB R128, R76.reuse, R105 ;  /* 0x000000694c80723e */ /* 0x040fe200000010ff */
[----:B------:R-:W-:Y:S01]  /*2ef60*/  FADD.FTZ R55, R76, R42 ;  /* 0x0000002a4c377221 */ /* 0x000fe20000010000 */
[----:B------:R-:W-:Y:S01]  /*2ef70*/  LOP3.LUT R118, R153, R213, RZ, 0x3c, !PT ;  /* 0x000000d599767212 */ /* 0x000fe200078e3cff */
[----:B------:R-:W-:Y:S01]  /*2ef80*/  MUFU.EX2 R66, R117 ;  /* 0x0000007500427308 */ /* 0x000fe20000000800 */
[----:B------:R-:W-:Y:S02]  /*2ef90*/  SHF.R.U32.HI R46, RZ, 0x10, R46 ;  /* 0x00000010ff2e7819 */ /* 0x000fe4000001162e */
[----:B------:R-:W-:Y:S01]  /*2efa0*/  PRMT R106, R52, 0x5410, R51 ;  /* 0x00005410346a7816 */ /* 0x000fe20000000033 */
[----:B------:R-:W-:Y:S06]  /*2efb0*/  IMAD.WIDE.U32 R118, R118, -0x326172a9, RZ ;  /* 0xcd9e8d5776767825 */ /* 0x000fec00078e00ff */
[----:B-1----:R1:W3:Y:S02]  /*2efc0*/  MUFU.EX2 R109, R232 ;  /* 0x000000e8006d7308 */ /* 0x0022e40000000800 */
[----:B-1----:R1:W5:Y:S01]  /*2efd0*/  LDL.LU R232, [R1+0x384] ;  /* 0x0003840001e87983 */ /* 0x0023620000300800 */
[----:B--2---:R-:W-:Y:S01]  /*2efe0*/  @!P0 HFMA2.BF16_V2 R107, -RZ.H0_H0, RZ.H0_H0, -R52.H0_H0 ;  /* 0x200000ffff6b8231 */ /* 0x004fe20000340934 */
[----:B---3--:R-:W-:Y:S02]  /*2eff0*/  FADD.FTZ R42, R109, R47 ;  /* 0x0000002f6d2a7221 */ /* 0x008fe40000010000 */
[----:B------:R2:W-:Y:S01]  /*2f000*/  @!P5 STL.S16 [R1+0x180], R78 ;  /* 0x0001804e0100d387 */ /* 0x0005e20000100600 */
[----:B------:R-:W-:Y:S02]  /*2f010*/  ISETP.GE.U32.AND P5, PT, R217, R44, PT ;  /* 0x0000002cd900720c */ /* 0x000fe40003fa6070 */
[----:B------:R-:W-:Y:S02]  /*2f020*/  PRMT R114, R107, 0x7610, R114 ;  /* 0x000076106b727816 */ /* 0x000fe40000000072 */
[----:B------:R-:W-:Y:S02]  /*2f030*/  LOP3.LUT R44, R46, 0xff, RZ, 0xc0, !PT ;  /* 0x000000ff2e2c7812 */ /* 0x000fe400078ec0ff */
[----:B------:R-:W-:Y:S02]  /*2f040*/  LOP3.LUT R46, R119, R240, R210, 0x96, !PT ;  /* 0x000000f0772e7212 */ /* 0x000fe400078e96d2 */
[----:B------:R-:W-:Y:S02]  /*2f050*/  @!P0 PRMT R52, R114, 0x5410, RZ ;  /* 0x0000541072348816 */ /* 0x000fe400000000ff */
[----:B------:R-:W-:Y:S01]  /*2f060*/  LOP3.LUT R114, R179, R239, R118, 0x96, !PT ;  /* 0x000000efb3727212 */ /* 0x000fe200078e9676 */
[----:B------:R-:W-:Y:S02]  /*2f070*/  IMAD.WIDE.U32 R46, R46, -0x2daee0ad, RZ ;  /* 0xd2511f532e2e7825 */ /* 0x000fe400078e00ff */
[----:B------:R-:W-:Y:S02]  /*2f080*/  ST.E.U16 [R174.64+0x70], R52 ;  /* 0x00007034ae007985 */ /* 0x000fe4000c101504 */
[----:B------:R-:W-:Y:S05]  /*2f090*/  IMAD.WIDE.U32 R114, R114, -0x2daee0ad, RZ ;  /* 0xd2511f5372727825 */ /* 0x000fea00078e00ff */
[----:B------:R-:W-:Y:S01]  /*2f0a0*/  LOP3.LUT R115, R115, R245, R46, 0x96, !PT ;  /* 0x000000f573737212 */ /* 0x000fe200078e962e */
[----:B--2---:R-:W2:Y:S02]  /*2f0b0*/  MUFU.EX2 R78, R224 ;  /* 0x000000e0004e7308 */ /* 0x004ea40000000800 */
[----:B--2---:R-:W-:Y:S01]  /*2f0c0*/  F2FP.BF16.PACK_AB R130, R78, R109 ;  /* 0x0000006d4e82723e */ /* 0x004fe200000010ff */
[----:B------:R1:W5:Y:S03]  /*2f0d0*/  LDL.LU R224, [R1+0x380] ;  /* 0x0003800001e07983 */ /* 0x0003660000300800 */
[----:B------:R-:W-:Y:S01]  /*2f0e0*/  PRMT R71, R130, 0x7610, R71 ;  /* 0x0000761082477816 */ /* 0x000fe20000000047 */
[----:B------:R2:W-:Y:S01]  /*2f0f0*/  @!P0 STL.S16 [R1+0x188], R107 ;  /* 0x0001886b01008387 */ /* 0x0005e20000100600 */
[----:B------:R-:W-:Y:S01]  /*2f100*/  ISETP.GE.U32.AND P0, PT, R217, R44, PT ;  /* 0x0000002cd900720c */ /* 0x000fe20003f06070 */
[----:B------:R-:W-:Y:S01]  /*2f110*/  FADD.FTZ R44, R78, R42 ;  /* 0x0000002a4e2c7221 */ /* 0x000fe20000010000 */
[----:B------:R-:W-:Y:S01]  /*2f120*/  PRMT R73, R130, 0x7632, R73 ;  /* 0x0000763282497816 */ /* 0x000fe20000000049 */
[----:B------:R1:W3:Y:S04]  /*2f130*/  LDL.S16 R124, [R1+0x1cc] ;  /* 0x0001cc00017c7983 */ /* 0x0002e80000100600 */
[----:B------:R1:W4:Y:S04]  /*2f140*/  LDL.S16 R105, [R1+0x1c8] ;  /* 0x0001c80001697983 */ /* 0x0003280000100600 */
[----:B------:R1:W4:Y:S04]  /*2f150*/  LDL.S16 R121, [R1+0x1b4] ;  /* 0x0001b40001797983 */ /* 0x0003280000100600 */
[----:B------:R1:W5:Y:S01]  /*2f160*/  LDL.LU R222, [R1+0x37c] ;  /* 0x00037c0001de7983 */ /* 0x0003620000300800 */
[----:B--2---:R-:W2:Y:S02]  /*2f170*/  MUFU.EX2 R107, R116 ;  /* 0x00000074006b7308 */ /* 0x004ea40000000800 */
[C---:B--2---:R-:W-:Y:S01]  /*2f180*/  F2FP.BF16.PACK_AB R129, R66.reuse, R107 ;  /* 0x0000006b4281723e */ /* 0x044fe200000010ff */
[----:B------:R-:W-:Y:S01]  /*2f190*/  FADD.FTZ R40, R107, R55 ;  /* 0x000000376b287221 */ /* 0x000fe20000010000 */
[----:B------:R-:W-:Y:S06]  /*2f1a0*/  LOP3.LUT R116, R47, R242, R182, 0x96, !PT ;  /* 0x000000f22f747212 */ /* 0x000fec00078e96b6 */
[----:B------:R-:W2:Y:S01]  /*2f1b0*/  MUFU.EX2 R55, R231 ;  /* 0x000000e700377308 */ /* 0x000ea20000000800 */
[----:B------:R-:W-:Y:S01]  /*2f1c0*/  PRMT R70, R129, 0x7610, R70 ;  /* 0x0000761081467816 */ /* 0x000fe20000000046 */
[----:B------:R-:W-:Y:S02]  /*2f1d0*/  FADD.FTZ R42, R66, R40 ;  /* 0x00000028422a7221 */ /* 0x000fe40000010000 */
[----:B------:R-:W-:Y:S05]  /*2f1e0*/  IMAD.WIDE.U32 R116, R116, -0x326172a9, RZ ;  /* 0xcd9e8d5774747825 */ /* 0x000fea00078e00ff */
[----:B------:R-:W-:Y:S01]  /*2f1f0*/  LOP3.LUT R46, R117, R238, R178, 0x96, !PT ;  /* 0x000000ee752e7212 */ /* 0x000fe200078e96b2 */
[----:B------:R-:W1:Y:S04]  /*2f200*/  MUFU.EX2 R66, R122 ;  /* 0x0000007a00427308 */ /* 0x000e680000000800 */
[----:B------:R-:W-:Y:S05]  /*2f210*/  IMAD.WIDE.U32 R46, R46, -0x2daee0ad, RZ ;  /* 0xd2511f532e2e7825 */ /* 0x000fea00078e00ff */
[----:B------:R-:W-:Y:S01]  /*2f220*/  LOP3.LUT R47, R47, R247, R114, 0x96, !PT ;  /* 0x000000f72f2f7212 */ /* 0x000fe200078e9672 */
[----:B------:R-:W-:Y:S01]  /*2f230*/  IMAD.WIDE.U32 R114, R115, -0x326172a9, RZ ;  /* 0xcd9e8d5773727825 */ /* 0x000fe200078e00ff */
[----:B--2---:R-:W-:Y:S01]  /*2f240*/  F2FP.BF16.PACK_AB R132, R55, R60 ;  /* 0x0000003c3784723e */ /* 0x004fe200000010ff */
[----:B------:R2:W5:Y:S03]  /*2f250*/  LDL.LU R231, [R1+0x378] ;  /* 0x0003780001e77983 */ /* 0x0005660000300800 */
[----:B------:R-:W-:Y:S01]  /*2f260*/  LOP3.LUT R116, R115, R248, R116, 0x96, !PT ;  /* 0x000000f873747212 */ /* 0x000fe200078e9674 */
[----:B------:R2:W2:Y:S04]  /*2f270*/  LDL.S16 R107, [R1+0x190] ;  /* 0x00019000016b7983 */ /* 0x0004a80000100600 */
[----:B------:R-:W-:Y:S01]  /*2f280*/  IMAD.WIDE.U32 R116, R116, -0x2daee0ad, RZ ;  /* 0xd2511f5374747825 */ /* 0x000fe200078e00ff */
[----:B------:R2:W2:Y:S03]  /*2f290*/  LDL.S16 R76, [R1+0x18c] ;  /* 0x00018c00014c7983 */ /* 0x0004a60000100600 */
[----:B-1----:R-:W-:Y:S01]  /*2f2a0*/  FADD.FTZ R42, R66, R42 ;  /* 0x0000002a422a7221 */ /* 0x002fe20000010000 */
[----:B------:R-:W-:Y:S01]  /*2f2b0*/  LOP3.LUT R115, R117, R244, R46, 0x96, !PT ;  /* 0x000000f475737212 */ /* 0x000fe200078e962e */
[----:B------:R-:W-:Y:S05]  /*2f2c0*/  IMAD.WIDE.U32 R46, R47, -0x326172a9, RZ ;  /* 0xcd9e8d572f2e7825 */ /* 0x000fea00078e00ff */
[----:B------:R-:W-:Y:S01]  /*2f2d0*/  LOP3.LUT R56, R47, R246, R114, 0x96, !PT ;  /* 0x000000f62f387212 */ /* 0x000fe200078e9672 */
[----:B------:R-:W-:Y:S01]  /*2f2e0*/  IMAD.WIDE.U32 R114, R115, -0x326172a9, RZ ;  /* 0xcd9e8d5773727825 */ /* 0x000fe200078e00ff */
[C---:B------:R-:W-:Y:S04]  /*2f2f0*/  PRMT R47, R120.reuse, 0x7610, R47 ;  /* 0x00007610782f7816 */ /* 0x040fe8000000002f */
[--C-:B------:R-:W-:Y:S02]  /*2f300*/  LOP3.LUT R2, R115, R249, R46.reuse, 0x96, !PT ;  /* 0x000000f973027212 */ /* 0x100fe400078e962e */
[----:B------:R-:W-:Y:S02]  /*2f310*/  PRMT R46, R120, 0x7632, R46 ;  /* 0x00007632782e7816 */ /* 0x000fe4000000002e */
[C---:B------:R-:W-:Y:S01]  /*2f320*/  LOP3.LUT R0, R2.reuse, 0xffff, RZ, 0xc0, !PT ;  /* 0x0000ffff02007812 */ /* 0x040fe200078ec0ff */
[----:B------:R-:W-:Y:S01]  /*2f330*/  MUFU.EX2 R120, R229 ;  /* 0x000000e500787308 */ /* 0x000fe20000000800 */
[----:B------:R-:W-:Y:S02]  /*2f340*/  LOP3.LUT R40, R2, 0xff, RZ, 0xc0, !PT ;  /* 0x000000ff02287812 */ /* 0x000fe400078ec0ff */
[----:B------:R-:W-:Y:S04]  /*2f350*/  SHF.R.U32.HI R0, RZ, 0x8, R0 ;  /* 0x00000008ff007819 */ /* 0x000fe80000011600 */
[----:B------:R-:W-:Y:S01]  /*2f360*/  LOP3.LUT R0, R0, 0xffff, RZ, 0xc0, !PT ;  /* 0x0000ffff00007812 */ /* 0x000fe200078ec0ff */
[----:B---3--:R-:W-:Y:S02]  /*2f370*/  @!P2 HFMA2.BF16_V2 R124, -RZ.H0_H0, RZ.H0_H0, -R51.H0_H0 ;  /* 0x200000ffff7ca231 */ /* 0x008fe40000340933 */
[----:B----4-:R-:W-:Y:S03]  /*2f380*/  @!P4 HFMA2.BF16_V2 R105, -RZ.H0_H0, RZ.H0_H0, -R47.H0_H0 ;  /* 0x200000ffff69c231 */ /* 0x010fe6000034092f */
[----:B------:R-:W-:Y:S01]  /*2f390*/  PRMT R59, R124, 0x7610, R59 ;  /* 0x000076107c3b7816 */ /* 0x000fe2000000003b */
[----:B------:R-:W-:Y:S01]  /*2f3a0*/  @!P2 STL.S16 [R1+0x1cc], R124 ;  /* 0x0001cc7c0100a387 */ /* 0x000fe20000100600 */
[----:B------:R-:W-:Y:S02]  /*2f3b0*/  @!P1 HFMA2.BF16_V2 R121, -RZ.H0_H0, RZ.H0_H0, -R46.H0_H0 ;  /* 0x200000ffff799231 */ /* 0x000fe4000034092e */
[----:B------:R-:W-:Y:S01]  /*2f3c0*/  @!P2 PRMT R51, R59, 0x5410, RZ ;  /* 0x000054103b33a816 */ /* 0x000fe200000000ff */
[----:B------:R1:W3:Y:S01]  /*2f3d0*/  LDL.S16 R109, [R1+0x1a4] ;  /* 0x0001a400016d7983 */ /* 0x0002e20000100600 */
[----:B------:R-:W-:Y:S01]  /*2f3e0*/  ISETP.GE.U32.AND P2, PT, R217, R40, PT ;  /* 0x00000028d900720c */ /* 0x000fe20003f46070 */
[----:B------:R-:W4:Y:S01]  /*2f3f0*/  MUFU.EX2 R59, R123 ;  /* 0x0000007b003b7308 */ /* 0x000f220000000800 */
[----:B------:R-:W-:Y:S01]  /*2f400*/  PRMT R40, R105, 0x7610, R40 ;  /* 0x0000761069287816 */ /* 0x000fe20000000028 */
[----:B------:R1:W-:Y:S01]  /*2f410*/  @!P4 STL.S16 [R1+0x1c8], R105 ;  /* 0x0001c8690100c387 */ /* 0x0003e20000100600 */
[----:B------:R-:W-:Y:S03]  /*2f420*/  PRMT R113, R121, 0x7610, R113 ;  /* 0x0000761079717816 */ /* 0x000fe60000000071 */
[----:B------:R1:W-:Y:S04]  /*2f430*/  @!P1 STL.S16 [R1+0x1b4], R121 ;  /* 0x0001b47901009387 */ /* 0x0003e80000100600 */
[----:B------:R-:W-:Y:S01]  /*2f440*/  ST.E.U16 [R174.64+0x72], R51 ;  /* 0x00007233ae007985 */ /* 0x000fe2000c101504 */
[C---:B----4-:R-:W-:Y:S03]  /*2f450*/  F2FP.BF16.PACK_AB R66, R59.reuse, R66 ;  /* 0x000000423b42723e */ /* 0x050fe600000010ff */
[----:B------:R4:W4:Y:S01]  /*2f460*/  LDL.S16 R123, [R1+0x1a0] ;  /* 0x0001a000017b7983 */ /* 0x0009220000100600 */
[----:B------:R-:W-:Y:S01]  /*2f470*/  FADD.FTZ R59, R59, R42 ;  /* 0x0000002a3b3b7221 */ /* 0x000fe20000010000 */
[----:B-1----:R-:W-:Y:S02]  /*2f480*/  PRMT R105, R47, 0x5410, R46 ;  /* 0x000054102f697816 */ /* 0x002fe4000000002e */
[----:B------:R-:W-:Y:S02]  /*2f490*/  @!P4 PRMT R47, R40, 0x5410, RZ ;  /* 0x00005410282fc816 */ /* 0x000fe400000000ff */
[----:B------:R-:W-:Y:S02]  /*2f4a0*/  ISETP.GE.U32.AND P4, PT, R217, R0, PT ;  /* 0x00000000d900720c */ /* 0x000fe40003f86070 */
[----:B------:R-:W-:Y:S01]  /*2f4b0*/  PRMT R0, R3, 0x7632, R0 ;  /* 0x0000763203007816 */ /* 0x000fe20000000000 */
[----:B------:R-:W-:Y:S01]  /*2f4c0*/  ST.E.U16 [R168.64+0x70], R47 ;  /* 0x0000702fa8007985 */ /* 0x000fe2000c101504 */
[----:B------:R-:W-:Y:S02]  /*2f4d0*/  @!P1 PRMT R46, R113, 0x5410, RZ ;  /* 0x00005410712e9816 */ /* 0x000fe400000000ff */
[--C-:B------:R-:W-:Y:S01]  /*2f4e0*/  SHF.R.U32.HI R40, RZ, 0x18, R2.reuse ;  /* 0x00000018ff287819 */ /* 0x100fe20000011602 */
[----:B------:R1:W4:Y:S01]  /*2f4f0*/  LDL.S16 R113, [R1+0x1c0] ;  /* 0x0001c00001717983 */ /* 0x0003220000100600 */
[----:B------:R-:W-:Y:S02]  /*2f500*/  SHF.R.U32.HI R2, RZ, 0x10, R2 ;  /* 0x00000010ff027819 */ /* 0x000fe40000011602 */
[----:B------:R-:W-:Y:S01]  /*2f510*/  ISETP.GE.U32.AND P1, PT, R217, R40, PT ;  /* 0x00000028d900720c */ /* 0x000fe20003f26070 */
[----:B------:R-:W-:Y:S01]  /*2f520*/  FADD.FTZ R40, R60, R44 ;  /* 0x0000002c3c287221 */ /* 0x000fe20000010000 */
[----:B------:R-:W-:Y:S01]  /*2f530*/  LOP3.LUT R2, R2, 0xff, RZ, 0xc0, !PT ;  /* 0x000000ff02027812 */ /* 0x000fe200078ec0ff */
[----:B------:R-:W-:Y:S01]  /*2f540*/  ST.E.U16 [R168.64+0x72], R46 ;  /* 0x0000722ea8007985 */ /* 0x000fe2000c101504 */
[----:B------:R-:W-:Y:S01]  /*2f550*/  LOP3.LUT R121, R114, 0xff, RZ, 0xc0, !PT ;  /* 0x000000ff72797812 */ /* 0x000fe200078ec0ff */
[--C-:B------:R-:W-:Y:S01]  /*2f560*/  FADD.FTZ R55, R55, R40.reuse ;  /* 0x0000002837377221 */ /* 0x100fe20000010000 */
[----:B------:R-:W-:Y:S02]  /*2f570*/  PRMT R40, R41, 0x7632, R40 ;  /* 0x0000763229287816 */ /* 0x000fe40000000028 */
[C---:B------:R-:W-:Y:S04]  /*2f580*/  PRMT R42, R43.reuse, 0x7632, R42 ;  /* 0x000076322b2a7816 */ /* 0x040fe8000000002a */
[----:B------:R-:W-:Y:S01]  /*2f590*/  PRMT R117, R43, 0x5410, R42 ;  /* 0x000054102b757816 */ /* 0x000fe2000000002a */
[----:B--2---:R-:W-:Y:S02]  /*2f5a0*/  @!P6 HFMA2.BF16_V2 R107, -RZ.H0_H0, RZ.H0_H0, -R3.H0_H0 ;  /* 0x200000ffff6be231 */ /* 0x004fe40000340903 */
[----:B------:R-:W-:Y:S03]  /*2f5b0*/  @!P3 HFMA2.BF16_V2 R76, -RZ.H0_H0, RZ.H0_H0, -R0.H0_H0 ;  /* 0x200000ffff4cb231 */ /* 0x000fe60000340900 */
[----:B------:R-:W-:Y:S01]  /*2f5c0*/  PRMT R58, R107, 0x7610, R58 ;  /* 0x000076106b3a7816 */ /* 0x000fe2000000003a */
[----:B------:R2:W-:Y:S01]  /*2f5d0*/  @!P6 STL.S16 [R1+0x190], R107 ;  /* 0x0001906b0100e387 */ /* 0x0005e20000100600 */
[----:B------:R-:W-:Y:S03]  /*2f5e0*/  PRMT R44, R76, 0x7610, R44 ;  /* 0x000076104c2c7816 */ /* 0x000fe6000000002c */
[----:B------:R1:W-:Y:S01]  /*2f5f0*/  @!P3 STL.S16 [R1+0x18c], R76 ;  /* 0x00018c4c0100b387 */ /* 0x0003e20000100600 */
[----:B--2---:R-:W-:Y:S02]  /*2f600*/  PRMT R107, R3, 0x5410, R0 ;  /* 0x00005410036b7816 */ /* 0x004fe40000000000 */
[----:B------:R-:W-:Y:S02]  /*2f610*/  @!P6 PRMT R3, R58, 0x5410, RZ ;  /* 0x000054103a03e816 */ /* 0x000fe400000000ff */
[----:B------:R-:W-:Y:S01]  /*2f620*/  @!P3 PRMT R0, R44, 0x5410, RZ ;  /* 0x000054102c00b816 */ /* 0x000fe200000000ff */
[----:B-1----:R1:W2:Y:S01]  /*2f630*/  LDL.S16 R76, [R1+0x184] ;  /* 0x00018400014c7983 */ /* 0x0022a20000100600 */
[----:B------:R-:W-:Y:S02]  /*2f640*/  ISETP.GE.U32.AND P3, PT, R217, R2, PT ;  /* 0x00000002d900720c */ /* 0x000fe40003f66070 */
[--C-:B------:R-:W-:Y:S01]  /*2f650*/  SHF.R.U32.HI R2, RZ, 0x18, R114.reuse ;  /* 0x00000018ff027819 */ /* 0x100fe20000011672 */
[----:B------:R-:W-:Y:S01]  /*2f660*/  ST.E.U16 [R172.64+0x70], R0 ;  /* 0x00007000ac007985 */ /* 0x000fe2000c101504 */
[----:B------:R-:W-:Y:S02]  /*2f670*/  SHF.R.U32.HI R44, RZ, 0x10, R114 ;  /* 0x00000010ff2c7819 */ /* 0x000fe40000011672 */
[----:B------:R-:W-:Y:S01]  /*2f680*/  LOP3.LUT R114, R114, 0xffff, RZ, 0xc0, !PT ;  /* 0x0000ffff72727812 */ /* 0x000fe200078ec0ff */
[----:B------:R-:W-:Y:S01]  /*2f690*/  ST.E.U16 [R172.64+0x6e], R3 ;  /* 0x00006e03ac007985 */ /* 0x000fe2000c101504 */
[----:B------:R-:W1:Y:S02]  /*2f6a0*/  MUFU.EX2 R115, R228 ;  /* 0x000000e400737308 */ /* 0x000e640000000800 */
[----:B-1----:R-:W-:Y:S01]  /*2f6b0*/  F2FP.BF16.PACK_AB R131, R115, R120 ;  /* 0x000000787383723e */ /* 0x002fe200000010ff */
[----:B---3--:R-:W-:Y:S05]  /*2f6c0*/  @!P0 HFMA2.BF16_V2 R109, -RZ.H0_H0, RZ.H0_H0, -R41.H0_H0 ;  /* 0x200000ffff6d8231 */ /* 0x008fea0000340929 */
[----:B------:R-:W-:Y:S01]  /*2f6d0*/  PRMT R57, R109, 0x7610, R57 ;  /* 0x000076106d397816 */ /* 0x000fe20000000039 */
[----:B------:R1:W-:Y:S04]  /*2f6e0*/  @!P0 STL.S16 [R1+0x1a4], R109 ;  /* 0x0001a46d01008387 */ /* 0x0003e80000100600 */
[----:B------:R3:W5:Y:S04]  /*2f6f0*/  LDL.LU R229, [R1+0x374] ;  /* 0x0003740001e57983 */ /* 0x0007680000300800 */
[----:B------:R3:W3:Y:S04]  /*2f700*/  LDL.S16 R122, [R1+0x1b0] ;  /* 0x0001b000017a7983 */ /* 0x0006e80000100600 */
[----:B------:R2:W3:Y:S01]  /*2f710*/  LDL.S16 R58, [R1+0x19c] ;  /* 0x00019c00013a7983 */ /* 0x0004e20000100600 */
[----:B----4-:R-:W-:Y:S01]  /*2f720*/  @!P2 HFMA2.BF16_V2 R123, -RZ.H0_H0, RZ.H0_H0, -R43.H0_H0 ;  /* 0x200000ffff7ba231 */ /* 0x010fe2000034092b */
[----:B-1----:R-:W-:Y:S02]  /*2f730*/  PRMT R109, R41, 0x5410, R40 ;  /* 0x00005410296d7816 */ /* 0x002fe40000000028 */
[----:B------:R-:W-:Y:S01]  /*2f740*/  @!P0 PRMT R41, R57, 0x5410, RZ ;  /* 0x0000541039298816 */ /* 0x000fe200000000ff */
[----:B------:R-:W-:Y:S01]  /*2f750*/  IMAD.WIDE.U32 R56, R56, -0x2daee0ad, RZ ;  /* 0xd2511f5338387825 */ /* 0x000fe200078e00ff */
[----:B------:R-:W-:Y:S02]  /*2f760*/  ISETP.GE.U32.AND P0, PT, R217, R2, PT ;  /* 0x00000002d900720c */ /* 0x000fe40003f06070 */
[----:B------:R-:W-:Y:S01]  /*2f770*/  SHF.R.U32.HI R2, RZ, 0x8, R114 ;  /* 0x00000008ff027819 */ /* 0x000fe20000011672 */
[----:B------:R1:W-:Y:S01]  /*2f780*/  ST.E.U16 [R170.64+0x70], R41 ;  /* 0x00007029aa007985 */ /* 0x0003e2000c101504 */
[----:B------:R-:W-:Y:S01]  /*2f790*/  PRMT R61, R123, 0x7610, R61 ;  /* 0x000076107b3d7816 */ /* 0x000fe2000000003d */
[----:B------:R-:W-:Y:S01]  /*2f7a0*/  @!P5 HFMA2.BF16_V2 R113, -RZ.H0_H0, RZ.H0_H0, -R40.H0_H0 ;  /* 0x200000ffff71d231 */ /* 0x000fe20000340928 */
[----:B------:R-:W-:Y:S02]  /*2f7b0*/  LOP3.LUT R2, R2, 0xffff, RZ, 0xc0, !PT ;  /* 0x0000ffff02027812 */ /* 0x000fe400078ec0ff */
[----:B------:R-:W-:Y:S02]  /*2f7c0*/  @!P2 PRMT R43, R61, 0x5410, RZ ;  /* 0x000054103d2ba816 */ /* 0x000fe400000000ff */
[----:B------:R-:W-:Y:S01]  /*2f7d0*/  PRMT R78, R113, 0x7610, R78 ;  /* 0x00007610714e7816 */ /* 0x000fe2000000004e */
[----:B------:R4:W-:Y:S01]  /*2f7e0*/  @!P5 STL.S16 [R1+0x1c0], R113 ;  /* 0x0001c0710100d387 */ /* 0x0009e20000100600 */
[----:B------:R-:W-:Y:S02]  /*2f7f0*/  LOP3.LUT R61, R56, 0xffff, RZ, 0xc0, !PT ;  /* 0x0000ffff383d7812 */ /* 0x000fe400078ec0ff */
[----:B------:R-:W-:Y:S01]  /*2f800*/  @!P5 PRMT R40, R78, 0x5410, RZ ;  /* 0x000054104e28d816 */ /* 0x000fe200000000ff */
[----:B------:R2:W5:Y:S01]  /*2f810*/  LDL.LU R228, [R1+0x370] ;  /* 0x0003700001e47983 */ /* 0x0005620000300800 */
[----:B------:R-:W-:Y:S01]  /*2f820*/  LOP3.LUT R60, R57, R243, R116, 0x96, !PT ;  /* 0x000000f3393c7212 */ /* 0x000fe200078e9674 */
[----:B------:R-:W4:Y:S02]  /*2f830*/  MUFU.EX2 R78, R126 ;  /* 0x0000007e004e7308 */ /* 0x000f240000000800 */
[----:B------:R-:W-:Y:S01]  /*2f840*/  @!P2 STL.S16 [R1+0x1a0], R123 ;  /* 0x0001a07b0100a387 */ /* 0x000fe20000100600 */
[C---:B------:R-:W-:Y:S02]  /*2f850*/  ISETP.GE.U32.AND P2, PT, R217.reuse, R2, PT ;  /* 0x00000002d900720c */ /* 0x040fe40003f46070 */
[----:B------:R-:W-:Y:S01]  /*2f860*/  LOP3.LUT R2, R56, 0xff, RZ, 0xc0, !PT ;  /* 0x000000ff38027812 */ /* 0x000fe200078ec0ff */
[----:B------:R-:W-:Y:S03]  /*2f870*/  ST.E.U16 [R170.64+0x72], R40 ;  /* 0x00007228aa007985 */ /* 0x000fe6000c101504 */
[C---:B------:R-:W-:Y:S01]  /*2f880*/  ISETP.GE.U32.AND P5, PT, R217.reuse, R2, PT ;  /* 0x00000002d900720c */ /* 0x040fe20003fa6070 */
[----:B------:R4:W-:Y:S01]  /*2f890*/  ST.E.U16 [R174.64+0x80], R43 ;  /* 0x0000802bae007985 */ /* 0x0009e2000c101504 */
[----:B------:R-:W-:Y:S02]  /*2f8a0*/  LOP3.LUT R2, R60, 0xff, RZ, 0xc0, !PT ;  /* 0x000000ff3c027812 */ /* 0x000fe400078ec0ff */
[----:B-1----:R-:W-:Y:S02]  /*2f8b0*/  PRMT R41, R136, 0x7632, R41 ;  /* 0x0000763288297816 */ /* 0x002fe40000000029 */
[----:B------:R-:W-:Y:S02]  /*2f8c0*/  ISETP.GE.U32.AND P6, PT, R217, R2, PT ;  /* 0x00000002d900720c */ /* 0x000fe40003fc6070 */
[----:B------:R-:W-:Y:S02]  /*2f8d0*/  SHF.R.U32.HI R2, RZ, 0x18, R60 ;  /* 0x00000018ff027819 */ /* 0x000fe4000001163c */
[----:B----4-:R-:W-:Y:S02]  /*2f8e0*/  LOP3.LUT R113, R44, 0xff, RZ, 0xc0, !PT ;  /* 0x000000ff2c717812 */ /* 0x010fe400078ec0ff */
[C---:B------:R-:W-:Y:S02]  /*2f8f0*/  PRMT R44, R45.reuse, 0x7632, R44 ;  /* 0x000076322d2c7816 */ /* 0x040fe4000000002c */
[----:B------:R-:W-:Y:S01]  /*2f900*/  @P5 LOP3.LUT R220, R220, 0x100000, RZ, 0xfc, !PT ;  /* 0x00100000dcdc5812 */ /* 0x000fe200078efcff */
[----:B------:R-:W-:Y:S01]  /*2f910*/  FADD.FTZ R57, R78, R59 ;  /* 0x0000003b4e397221 */ /* 0x000fe20000010000 */
[----:B------:R-:W-:Y:S02]  /*2f920*/  SHF.R.U32.HI R126, RZ, 0x18, R56 ;  /* 0x00000018ff7e7819 */ /* 0x000fe40000011638 */
[----:B------:R-:W-:Y:S01]  /*2f930*/  PRMT R116, R45, 0x5410, R44 ;  /* 0x000054102d747816 */ /* 0x000fe2000000002c */
[----:B------:R-:W-:Y:S01]  /*2f940*/  FADD.FTZ R150, R53, R57 ;  /* 0x0000003935967221 */ /* 0x000fe20000010000 */
[----:B------:R-:W-:Y:S01]  /*2f950*/  PRMT R43, R133, 0x7632, R43 ;  /* 0x00007632852b7816 */ /* 0x000fe2000000002b */
[----:B--2---:R-:W-:Y:S05]  /*2f960*/  @!P4 HFMA2.BF16_V2 R76, -RZ.H0_H0, RZ.H0_H0, -R42.H0_H0 ;  /* 0x200000ffff4cc231 */ /* 0x004fea000034092a */
[----:B------:R-:W-:Y:S01]  /*2f970*/  PRMT R114, R76, 0x7610, R114 ;  /* 0x000076104c727816 */ /* 0x000fe20000000072 */
[----:B------:R1:W-:Y:S03]  /*2f980*/  @!P4 STL.S16 [R1+0x184], R76 ;  /* 0x0001844c0100c387 */ /* 0x0003e60000100600 */
[----:B------:R-:W-:Y:S05]  /*2f990*/  @!P4 PRMT R42, R114, 0x5410, RZ ;  /* 0x00005410722ac816 */ /* 0x000fea00000000ff */
[----:B------:R2:W-:Y:S01]  /*2f9a0*/  ST.E.U16 [R174.64+0x82], R42 ;  /* 0x0000822aae007985 */ /* 0x0005e2000c101504 */
[----:B-1----:R-:W-:Y:S02]  /*2f9b0*/  SHF.R.U32.HI R76, RZ, 0x10, R56 ;  /* 0x00000010ff4c7819 */ /* 0x002fe40000011638 */
[----:B--2---:R-:W-:Y:S01]  /*2f9c0*/  PRMT R42, R136, 0x7610, R42 ;  /* 0x00007610882a7816 */ /* 0x004fe2000000002a */
[----:B---3--:R-:W-:Y:S02]  /*2f9d0*/  @!P3 HFMA2.BF16_V2 R122, -RZ.H0_H0, RZ.H0_H0, -R45.H0_H0 ;  /* 0x200000ffff7ab231 */ /* 0x008fe4000034092d */
[----:B------:R-:W-:Y:S03]  /*2f9e0*/  @!P1 HFMA2.BF16_V2 R58, -RZ.H0_H0, RZ.H0_H0, -R44.H0_H0 ;  /* 0x200000ffff3a9231 */ /* 0x000fe6000034092c */
[----:B------:R-:W-:Y:S01]  /*2f9f0*/  PRMT R54, R122, 0x7610, R54 ;  /* 0x000076107a367816 */ /* 0x000fe20000000036 */
[----:B------:R-:W-:Y:S01]  /*2fa00*/  @!P3 STL.S16 [R1+0x1b0], R122 ;  /* 0x0001b07a0100b387 */ /* 0x000fe20000100600 */
[----:B------:R-:W-:Y:S03]  /*2fa10*/  PRMT R56, R58, 0x7610, R56 ;  /* 0x000076103a387816 */ /* 0x000fe60000000038 */
[----:B------:R1:W-:Y:S01]  /*2fa20*/  @!P1 STL.S16 [R1+0x19c], R58 ;  /* 0x00019c3a01009387 */ /* 0x0003e20000100600 */
[----:B------:R-:W-:Y:S02]  /*2fa30*/  @!P3 PRMT R45, R54, 0x5410, RZ ;  /* 0x00005410362db816 */ /* 0x000fe400000000ff */
[----:B------:R-:W-:Y:S01]  /*2fa40*/  LOP3.LUT R54, R119, R240, R208, 0x96, !PT ;  /* 0x000000f077367212 */ /* 0x000fe200078e96d0 */
[----:B------:R2:W3:Y:S01]  /*2fa50*/  LDL.S16 R114, [R1+0x200] ;  /* 0x0002000001727983 */ /* 0x0004e20000100600 */
[----:B------:R-:W-:Y:S01]  /*2fa60*/  @!P1 PRMT R44, R56, 0x5410, RZ ;  /* 0x00005410382c9816 */ /* 0x000fe200000000ff */
[----:B------:R-:W-:Y:S01]  /*2fa70*/  FADD.FTZ R56, R120, R55 ;  /* 0x0000003778387221 */ /* 0x000fe20000010000 */
[----:B------:R-:W-:Y:S01]  /*2fa80*/  ISETP.GE.U32.AND P1, PT, R217, R2, PT ;  /* 0x00000002d900720c */ /* 0x000fe20003f26070 */
[----:B------:R2:W2:Y:S01]  /*2fa90*/  LDL.S16 R139, [R1+0x1e4] ;  /* 0x0001e400018b7983 */ /* 0x0004a20000100600 */
[----:B------:R-:W-:Y:S01]  /*2faa0*/  F2FP.BF16.PACK_AB R2, R53, R78 ;  /* 0x0000004e3502723e */ /* 0x000fe200000010ff */
[----:B------:R-:W-:Y:S01]  /*2fab0*/  FADD.FTZ R149, R115, R56 ;  /* 0x0000003873957221 */ /* 0x000fe20000010000 */
[----:B------:R-:W-:Y:S01]  /*2fac0*/  SHF.R.U32.HI R53, RZ, 0x10, R60 ;  /* 0x00000010ff357819 */ /* 0x000fe2000001163c */
[----:B------:R2:W2:Y:S01]  /*2fad0*/  LDL.S16 R143, [R1+0x1fc] ;  /* 0x0001fc00018f7983 */ /* 0x0004a20000100600 */
[----:B------:R-:W-:Y:S01]  /*2fae0*/  LOP3.LUT R60, R60, 0xffff, RZ, 0xc0, !PT ;  /* 0x0000ffff3c3c7812 */ /* 0x000fe200078ec0ff */
[----:B------:R-:W-:Y:S01]  /*2faf0*/  IMAD.WIDE.U32 R54, R54, -0x2daee0ad, RZ ;  /* 0xd2511f5336367825 */ /* 0x000fe200078e00ff */
[----:B------:R-:W-:Y:S01]  /*2fb00*/  LOP3.LUT R53, R53, 0xff, RZ, 0xc0, !PT ;  /* 0x000000ff35357812 */ /* 0x000fe200078ec0ff */
[----:B------:R1:W-:Y:S01]  /*2fb10*/  ST.E.U16 [R168.64+0x82], R44 ;  /* 0x0000822ca8007985 */ /* 0x0003e2000c101504 */
[----:B------:R-:W-:Y:S02]  /*2fb20*/  SHF.R.U32.HI R60, RZ, 0x8, R60 ;  /* 0x00000008ff3c7819 */ /* 0x000fe4000001163c */
[----:B------:R-:W-:Y:S01]  /*2fb30*/  LOP3.LUT R56, R55, R242, R180, 0x96, !PT ;  /* 0x000000f237387212 */ /* 0x000fe200078e96b4 */
[----:B------:R1:W-:Y:S01]  /*2fb40*/  ST.E.U16 [R168.64+0x80], R45 ;  /* 0x0000802da8007985 */ /* 0x0003e2000c101504 */
[----:B------:R-:W-:Y:S03]  /*2fb50*/  ISETP.GE.U32.AND P4, PT, R217, R53, PT ;  /* 0x00000035d900720c */ /* 0x000fe60003f86070 */
[----:B------:R-:W-:Y:S01]  /*2fb60*/  IMAD.WIDE.U32 R56, R56, -0x326172a9, RZ ;  /* 0xcd9e8d5738387825 */ /* 0x000fe200078e00ff */
[----:B-1----:R-:W-:Y:S02]  /*2fb70*/  LOP3.LUT R58, R177, R239, R118, 0x96, !PT ;  /* 0x000000efb13a7212 */ /* 0x002fe400078e9676 */
[----:B------:R1:W2:Y:S03]  /*2fb80*/  LDL.S16 R118, [R1+0x210] ;  /* 0x0002100001767983 */ /* 0x0002a60000100600 */
[----:B------:R-:W-:Y:S05]  /*2fb90*/  IMAD.WIDE.U32 R58, R58, -0x2daee0ad, RZ ;  /* 0xd2511f533a3a7825 */ /* 0x000fea00078e00ff */
[----:B------:R-:W-:Y:S02]  /*2fba0*/  LOP3.LUT R59, R59, R245, R54, 0x96, !PT ;  /* 0x000000f53b3b7212 */ /* 0x000fe400078e9636 */
[----:B------:R-:W-:Y:S02]  /*2fbb0*/  LOP3.LUT R54, R57, R238, R176, 0x96, !PT ;  /* 0x000000ee39367212 */ /* 0x000fe400078e96b0 */
[----:B------:R-:W-:Y:S03]  /*2fbc0*/  PRMT R57, R183, 0x7610, R57 ;  /* 0x00007610b7397816 */ /* 0x000fe60000000039 */
[----:B------:R-:W-:Y:S01]  /*2fbd0*/  IMAD.WIDE.U32 R54, R54, -0x2daee0ad, RZ ;  /* 0xd2511f5336367825 */ /* 0x000fe200078e00ff */
[----:B------:R-:W-:Y:S04]  /*2fbe0*/  PRMT R44, R133, 0x7610, R44 ;  /* 0x00007610852c7816 */ /* 0x000fe8000000002c */
[----:B------:R-:W-:Y:S01]  /*2fbf0*/  LOP3.LUT R55, R55, R247, R58, 0x96, !PT ;  /* 0x000000f737377212 */ /* 0x000fe200078e963a */
[----:B------:R-:W-:Y:S01]  /*2fc00*/  IMAD.WIDE.U32 R58, R59, -0x326172a9, RZ ;  /* 0xcd9e8d573b3a7825 */ /* 0x000fe200078e00ff */
[----:B------:R-:W-:Y:S04]  /*2fc10*/  PRMT R45, R131, 0x7632, R45 ;  /* 0x00007632832d7816 */ /* 0x000fe8000000002d */
        /* <DEDUP_REMOVED lines=12> */
[C---:B------:R-:W-:Y:S04]  /*2fce0*/  PRMT R53, R48.reuse, 0x7632, R53 ;  /* 0x0000763230357816 */ /* 0x040fe80000000035 */
[----:B------:R-:W-:Y:S07]  /*2fcf0*/  PRMT R119, R48, 0x5410, R53 ;  /* 0x0000541030777816 */ /* 0x000fee0000000035 */
[----:B---3--:R-:W-:Y:S05]  /*2fd00*/  @!P3 HFMA2.BF16_V2 R114, -RZ.H0_H0, RZ.H0_H0, -R48.H0_H0 ;  /* 0x200000ffff72b231 */ /* 0x008fea0000340930 */
[----:B------:R-:W-:Y:S01]  /*2fd10*/  PRMT R55, R114, 0x7610, R55 ;  /* 0x0000761072377816 */ /* 0x000fe20000000037 */
[----:B------:R3:W-:Y:S03]  /*2fd20*/  @!P3 STL.S16 [R1+0x200], R114 ;  /* 0x000200720100b387 */ /* 0x0007e60000100600 */
[----:B------:R-:W-:Y:S01]  /*2fd30*/  @!P3 PRMT R48, R55, 0x5410, RZ ;  /* 0x000054103730b816 */ /* 0x000fe200000000ff */
[----:B------:R1:W4:Y:S01]  /*2fd40*/  LDL.S16 R140, [R1+0x1ac] ;  /* 0x0001ac00018c7983 */ /* 0x0003220000100600 */
[----:B------:R-:W-:Y:S03]  /*2fd50*/  LOP3.LUT R55, R54, 0xffff, RZ, 0xc0, !PT ;  /* 0x0000ffff36377812 */ /* 0x000fe600078ec0ff */
[----:B------:R-:W-:Y:S01]  /*2fd60*/  ST.E.U16 [R172.64+0x7e], R48 ;  /* 0x00007e30ac007985 */ /* 0x000fe2000c101504 */
[----:B------:R-:W-:Y:S04]  /*2fd70*/  SHF.R.U32.HI R55, RZ, 0x8, R55 ;  /* 0x00000008ff377819 */ /* 0x000fe80000011637 */
[----:B------:R-:W-:Y:S04]  /*2fd80*/  LOP3.LUT R55, R55, 0xffff, RZ, 0xc0, !PT ;  /* 0x0000ffff37377812 */ /* 0x000fe800078ec0ff */
[----:B------:R-:W-:Y:S01]  /*2fd90*/  ISETP.GE.U32.AND P3, PT, R217, R55, PT ;  /* 0x00000037d900720c */ /* 0x000fe20003f66070 */
[----:B---3--:R1:W3:Y:S11]  /*2fda0*/  LDL.S16 R114, [R1+0x198] ;  /* 0x0001980001727983 */ /* 0x0082f60000100600 */
[----:B------:R-:W-:Y:S01]  /*2fdb0*/  @!UPT UIADD3 URZ, URZ, URZ, URZ ;  /* 0x0000003f3f3ff290 */ /* 0x000fe2000fffe03f */
[----:B--2---:R-:W-:Y:S05]  /*2fdc0*/  @!P3 HFMA2.BF16_V2 R118, -RZ.H0_H0, RZ.H0_H0, -R53.H0_H0 ;  /* 0x200000ffff76b231 */ /* 0x004fea0000340935 */
        /* <DEDUP_REMOVED lines=9> */
[----:B------:R-:W-:Y:S02]  /*2fe60*/  PRMT R55, R230, 0x7610, R55 ;  /* 0x00007610e6377816 */ /* 0x000fe40000000037 */
[----:B------:R-:W-:Y:S04]  /*2fe70*/  PRMT R54, R205, 0x7610, R54 ;  /* 0x00007610cd367816 */ /* 0x000fe80000000036 */
[----:B------:R-:W-:Y:S03]  /*2fe80*/  PRMT R120, R55, 0x5410, R54 ;  /* 0x0000541037787816 */ /* 0x000fe60000000036 */
[----:B------:R-:W-:Y:S01]  /*2fe90*/  @!P3 HFMA2.BF16_V2 R143, -RZ.H0_H0, RZ.H0_H0, -R54.H0_H0 ;  /* 0x200000ffff8fb231 */ /* 0x000fe20000340936 */
[----:B--2---:R1:W2:Y:S01]  /*2fea0*/  LDL.S16 R118, [R1+0x178] ;  /* 0x0001780001767983 */ /* 0x0042a20000100600 */
[----:B------:R-:W-:Y:S03]  /*2feb0*/  @!P5 HFMA2.BF16_V2 R139, -RZ.H0_H0, RZ.H0_H0, -R55.H0_H0 ;  /* 0x200000ffff8bd231 */ /* 0x000fe60000340937 */
[----:B------:R-:W-:Y:S01]  /*2fec0*/  PRMT R56, R143, 0x7610, R56 ;  /* 0x000076108f387816 */ /* 0x000fe20000000038 */
[----:B------:R1:W5:Y:S01]  /*2fed0*/  LDL.LU R230, [R1+0x36c] ;  /* 0x00036c0001e67983 */ /* 0x0003620000300800 */
[----:B------:R-:W-:Y:S02]  /*2fee0*/  PRMT R115, R139, 0x7610, R115 ;  /* 0x000076108b737816 */ /* 0x000fe40000000073 */
[----:B------:R-:W-:Y:S01]  /*2fef0*/  @!P3 PRMT R54, R56, 0x5410, RZ ;  /* 0x000054103836b816 */ /* 0x000fe200000000ff */
[----:B------:R1:W-:Y:S01]  /*2ff00*/  @!P5 STL.S16 [R1+0x1e4], R139 ;  /* 0x0001e48b0100d387 */ /* 0x0003e20000100600 */
[----:B------:R-:W-:Y:S02]  /*2ff10*/  @!P5 PRMT R55, R115, 0x5410, RZ ;  /* 0x000054107337d816 */ /* 0x000fe400000000ff */
[C---:B------:R-:W-:Y:S01]  /*2ff20*/  ISETP.GE.U32.AND P5, PT, R217.reuse, R121, PT ;  /* 0x00000079d900720c */ /* 0x040fe20003fa6070 */
[----:B------:R-:W2:Y:S01]  /*2ff30*/  LDL.LU R205, [R1+0x368] ;  /* 0x0003680001cd7983 */ /* 0x000ea20000300800 */
[----:B------:R-:W-:Y:S03]  /*2ff40*/  SHF.R.U32.HI R56, RZ, 0x8, R61 ;  /* 0x00000008ff387819 */ /* 0x000fe6000001163d */
[----:B------:R-:W-:Y:S01]  /*2ff50*/  ST.E.U16 [R170.64+0x82], R54 ;  /* 0x00008236aa007985 */ /* 0x000fe2000c101504 */
[----:B------:R-:W-:Y:S03]  /*2ff60*/  LOP3.LUT R56, R56, 0xffff, RZ, 0xc0, !PT ;  /* 0x0000ffff38387812 */ /* 0x000fe600078ec0ff */
[----:B------:R1:W-:Y:S04]  /*2ff70*/  ST.E.U16 [R170.64+0x80], R55 ;  /* 0x00008037aa007985 */ /* 0x0003e8000c101504 */
[----:B-1----:R1:W2:Y:S04]  /*2ff80*/  LDL.S16 R139, [R1+0x174] ;  /* 0x00017400018b7983 */ /* 0x0022a80000100600 */
[----:B------:R1:W-:Y:S01]  /*2ff90*/  @!P3 STL.S16 [R1+0x1fc], R143 ;  /* 0x0001fc8f0100b387 */ /* 0x0003e20000100600 */
[----:B------:R-:W-:Y:S02]  /*2ffa0*/  ISETP.GE.U32.AND P3, PT, R217, R56, PT ;  /* 0x00000038d900720c */ /* 0x000fe40003f66070 */
[----:B------:R-:W-:Y:S01]  /*2ffb0*/  PRMT R56, R183, 0x7632, R56 ;  /* 0x00007632b7387816 */ /* 0x000fe20000000038 */
[----:B------:R2:W2:Y:S01]  /*2ffc0*/  LDL.S16 R115, [R1+0x164] ;  /* 0x0001640001737983 */ /* 0x0004a20000100600 */
[----:B------:R-:W-:Y:S01]  /*2ffd0*/  MUFU.EX2 R183, R204 ;  /* 0x000000cc00b77308 */ /* 0x000fe20000000800 */
[----:B------:R-:W-:Y:S02]  /*2ffe0*/  PRMT R55, R158, 0x7632, R55 ;  /* 0x000076329e377816 */ /* 0x000fe40000000037 */
[----:B-1----:R1:W2:Y:S01]  /*2fff0*/  LDL.S16 R143, [R1+0x160] ;  /* 0x00016000018f7983 */ /* 0x0022a20000100600 */
[----:B----4-:R-:W-:Y:S05]  /*30000*/  @!P2 HFMA2.BF16_V2 R140, -RZ.H0_H0, RZ.H0_H0, -R56.H0_H0 ;  /* 0x200000ffff8ca231 */ /* 0x010fea0000340938 */
[----:B------:R-:W-:Y:S01]  /*30010*/  PRMT R61, R140, 0x7610, R61 ;  /* 0x000076108c3d7816 */ /* 0x000fe2000000003d */
[----:B---3--:R-:W-:Y:S05]  /*30020*/  @!P5 HFMA2.BF16_V2 R114, -RZ.H0_H0, RZ.H0_H0, -R57.H0_H0 ;  /* 0x200000ffff72d231 */ /* 0x008fea0000340939 */
[----:B------:R-:W-:Y:S01]  /*30030*/  PRMT R144, R114, 0x7610, R144 ;  /* 0x0000761072907816 */ /* 0x000fe20000000090 */
[----:B------:R3:W-:Y:S04]  /*30040*/  @!P5 STL.S16 [R1+0x198], R114 ;  /* 0x000198720100d387 */ /* 0x0007e80000100600 */
[----:B------:R4:W-:Y:S01]  /*30050*/  @!P2 STL.S16 [R1+0x1ac], R140 ;  /* 0x0001ac8c0100a387 */ /* 0x0009e20000100600 */
[----:B---3--:R-:W-:Y:S02]  /*30060*/  PRMT R114, R57, 0x5410, R56 ;  /* 0x0000541039727816 */ /* 0x008fe40000000038 */
[----:B------:R-:W-:Y:S02]  /*30070*/  @!P5 PRMT R57, R144, 0x5410, RZ ;  /* 0x000054109039d816 */ /* 0x000fe400000000ff */
[----:B------:R-:W-:Y:S01]  /*30080*/  ISETP.GE.U32.AND P5, PT, R217, R113, PT ;  /* 0x00000071d900720c */ /* 0x000fe20003fa6070 */
[----:B----4-:R1:W3:Y:S01]  /*30090*/  LDL.S16 R140, [R1+0x170] ;  /* 0x00017000018c7983 */ /* 0x0102e20000100600 */
[----:B------:R-:W-:Y:S02]  /*300a0*/  @!P2 PRMT R56, R61, 0x5410, RZ ;  /* 0x000054103d38a816 */ /* 0x000fe400000000ff */
[----:B------:R-:W-:Y:S01]  /*300b0*/  LOP3.LUT R61, R76, 0xff, RZ, 0xc0, !PT ;  /* 0x000000ff4c3d7812 */ /* 0x000fe200078ec0ff */
[----:B------:R-:W-:Y:S01]  /*300c0*/  ST.E.U16 [R174.64+0x90], R57 ;  /* 0x00009039ae007985 */ /* 0x000fe2000c101504 */
[----:B------:R-:W-:Y:S02]  /*300d0*/  PRMT R113, R59, 0x5410, R58 ;  /* 0x000054103b717816 */ /* 0x000fe4000000003a */
[----:B------:R-:W-:Y:S01]  /*300e0*/  ISETP.GE.U32.AND P2, PT, R217, R61, PT ;  /* 0x0000003dd900720c */ /* 0x000fe20003f46070 */
[----:B------:R4:W-:Y:S01]  /*300f0*/  ST.E.U16 [R174.64+0x92], R56 ;  /* 0x00009238ae007985 */ /* 0x0009e2000c101504 */
[----:B------:R-:W-:Y:S02]  /*30100*/  LOP3.LUT R61, R122, 0xff, RZ, 0xc0, !PT ;  /* 0x000000ff7a3d7812 */ /* 0x000fe400078ec0ff */
[----:B------:R-:W-:Y:S01]  /*30110*/  PRMT R76, R77, 0x7632, R76 ;  /* 0x000076324d4c7816 */ /* 0x000fe2000000004c */
[----:B--2---:R-:W-:Y:S05]  /*30120*/  @!P5 HFMA2.BF16_V2 R118, -RZ.H0_H0, RZ.H0_H0, -R59.H0_H0 ;  /* 0x200000ffff76d231 */ /* 0x004fea000034093b */
[----:B------:R-:W-:Y:S01]  /*30130*/  PRMT R69, R118, 0x7610, R69 ;  /* 0x0000761076457816 */ /* 0x000fe20000000045 */
[----:B------:R2:W-:Y:S03]  /*30140*/  @!P5 STL.S16 [R1+0x178], R118 ;  /* 0x000178760100d387 */ /* 0x0005e60000100600 */
[----:B------:R-:W-:Y:S05]  /*30150*/  @!P5 PRMT R59, R69, 0x5410, RZ ;  /* 0x00005410453bd816 */ /* 0x000fea00000000ff */
[----:B------:R1:W-:Y:S01]  /*30160*/  ST.E.U16 [R168.64+0x90], R59 ;  /* 0x0000903ba8007985 */ /* 0x0003e2000c101504 */
[----:B------:R-:W-:Y:S01]  /*30170*/  @!P0 HFMA2.BF16_V2 R139, -RZ.H0_H0, RZ.H0_H0, -R58.H0_H0 ;  /* 0x200000ffff8b8231 */ /* 0x000fe2000034093a */
[----:B----4-:R-:W-:Y:S04]  /*30180*/  PRMT R56, R158, 0x7610, R56 ;  /* 0x000076109e387816 */ /* 0x010fe80000000038 */
[----:B------:R-:W-:Y:S01]  /*30190*/  PRMT R65, R139, 0x7610, R65 ;  /* 0x000076108b417816 */ /* 0x000fe20000000041 */
[----:B------:R-:W-:Y:S03]  /*301a0*/  @!P6 HFMA2.BF16_V2 R115, -RZ.H0_H0, RZ.H0_H0, -R80.H0_H0 ;  /* 0x200000ffff73e231 */ /* 0x000fe60000340950 */
[----:B------:R-:W-:Y:S01]  /*301b0*/  @!P0 PRMT R58, R65, 0x5410, RZ ;  /* 0x00005410413a8816 */ /* 0x000fe200000000ff */
[----:B--2---:R2:W4:Y:S01]  /*301c0*/  LDL.S16 R118, [R1+0x154] ;  /* 0x0001540001767983 */ /* 0x0045220000100600 */
[----:B------:R-:W-:Y:S02]  /*301d0*/  LOP3.LUT R65, R60, 0xffff, RZ, 0xc0, !PT ;  /* 0x0000ffff3c417812 */ /* 0x000fe400078ec0ff */
[C---:B------:R-:W-:Y:S01]  /*301e0*/  PRMT R60, R128.reuse, 0x7632, R60 ;  /* 0x00007632803c7816 */ /* 0x040fe2000000003c */
[----:B------:R2:W-:Y:S01]  /*301f0*/  @!P0 STL.S16 [R1+0x174], R139 ;  /* 0x0001748b01008387 */ /* 0x0005e20000100600 */
[----:B------:R-:W-:Y:S02]  /*30200*/  ISETP.GE.U32.AND P0, PT, R217, R61, PT ;  /* 0x0000003dd900720c */ /* 0x000fe40003f06070 */
[----:B------:R-:W-:Y:S01]  /*30210*/  PRMT R61, R128, 0x7610, R61 ;  /* 0x00007610803d7816 */ /* 0x000fe2000000003d */
[----:B------:R2:W-:Y:S01]  /*30220*/  ST.E.U16 [R168.64+0x92], R58 ;  /* 0x0000923aa8007985 */ /* 0x0005e2000c101504 */
[----:B------:R-:W-:Y:S02]  /*30230*/  PRMT R67, R115, 0x7610, R67 ;  /* 0x0000761073437816 */ /* 0x000fe40000000043 */
[----:B-1----:R-:W-:Y:S07]  /*30240*/  PRMT R59, R155, 0x7632, R59 ;  /* 0x000076329b3b7816 */ /* 0x002fee000000003b */
[----:B------:R-:W-:Y:S05]  /*30250*/  @!P0 HFMA2.BF16_V2 R143, -RZ.H0_H0, RZ.H0_H0, -R61.H0_H0 ;  /* 0x200000ffff8f8231 */ /* 0x000fea000034093d */
[----:B------:R-:W-:Y:S01]  /*30260*/  PRMT R64, R143, 0x7610, R64 ;  /* 0x000076108f407816 */ /* 0x000fe20000000040 */
[----:B--2---:R1:W2:Y:S04]  /*30270*/  LDL.S16 R139, [R1+0x15c] ;  /* 0x00015c00018b7983 */ /* 0x0042a80000100600 */
[----:B------:R-:W-:Y:S01]  /*30280*/  @!P0 STL.S16 [R1+0x160], R143 ;  /* 0x0001608f01008387 */ /* 0x000fe20000100600 */
[----:B------:R-:W-:Y:S03]  /*30290*/  PRMT R58, R156, 0x7610, R58 ;  /* 0x000076109c3a7816 */ /* 0x000fe6000000003a */
[----:B------:R1:W-:Y:S04]  /*302a0*/  @!P6 STL.S16 [R1+0x164], R115 ;  /* 0x000164730100e387 */ /* 0x0003e80000100600 */
[----:B------:R2:W2:Y:S01]  /*302b0*/  LDL.S16 R69, [R1+0x144] ;  /* 0x0001440001457983 */ /* 0x0004a20000100600 */
[----:B-1----:R-:W-:Y:S02]  /*302c0*/  PRMT R115, R61, 0x5410, R60 ;  /* 0x000054103d737816 */ /* 0x002fe4000000003c */
[----:B------:R-:W-:Y:S02]  /*302d0*/  @!P0 PRMT R61, R64, 0x5410, RZ ;  /* 0x00005410403d8816 */ /* 0x000fe400000000ff */
[----:B------:R-:W-:Y:S03]  /*302e0*/  LOP3.LUT R64, R122, 0xffff, RZ, 0xc0, !PT ;  /* 0x0000ffff7a407812 */ /* 0x000fe600078ec0ff */
[----:B------:R-:W-:Y:S01]  /*302f0*/  ST.E.U16 [R172.64+0x8e], R61 ;  /* 0x00008e3dac007985 */ /* 0x000fe2000c101504 */
[----:B------:R-:W-:Y:S04]  /*30300*/  SHF.R.U32.HI R64, RZ, 0x8, R64 ;  /* 0x00000008ff407819 */ /* 0x000fe80000011640 */
[----:B------:R-:W-:Y:S04]  /*30310*/  LOP3.LUT R64, R64, 0xffff, RZ, 0xc0, !PT ;  /* 0x0000ffff40407812 */ /* 0x000fe800078ec0ff */
[C---:B------:R-:W-:Y:S11]  /*30320*/  ISETP.GE.U32.AND P0, PT, R217.reuse, R64, PT ;  /* 0x00000040d900720c */ /* 0x040ff60003f06070 */
[----:B------:R-:W-:Y:S02]  /*30330*/  @!UPT UIADD3 URZ, URZ, URZ, URZ ;  /* 0x0000003f3f3ff290 */ /* 0x000fe4000fffe03f */
[----:B---3--:R-:W-:Y:S05]  /*30340*/  @!P0 HFMA2.BF16_V2 R140, -RZ.H0_H0, RZ.H0_H0, -R60.H0_H0 ;  /* 0x200000ffff8c8231 */ /* 0x008fea000034093c */
[----:B------:R-:W-:Y:S01]  /*30350*/  PRMT R64, R140, 0x7610, R64 ;  /* 0x000076108c407816 */ /* 0x000fe20000000040 */
[----:B------:R-:W-:Y:S03]  /*30360*/  @!P0 STL.S16 [R1+0x170], R140 ;  /* 0x0001708c01008387 */ /* 0x000fe60000100600 */
[----:B------:R-:W-:Y:S01]  /*30370*/  @!P0 PRMT R60, R64, 0x5410, RZ ;  /* 0x00005410403c8816 */ /* 0x000fe200000000ff */
[----:B------:R1:W3:Y:S01]  /*30380*/  LDL.S16 R143, [R1+0x150] ;  /* 0x00015000018f7983 */ /* 0x0002e20000100600 */
[--C-:B------:R-:W-:Y:S02]  /*30390*/  SHF.R.U32.HI R64, RZ, 0x10, R122.reuse ;  /* 0x00000010ff407819 */ /* 0x100fe4000001167a */
[----:B------:R-:W-:Y:S01]  /*303a0*/  SHF.R.U32.HI R122, RZ, 0x18, R122 ;  /* 0x00000018ff7a7819 */ /* 0x000fe2000001167a */
[----:B------:R1:W-:Y:S01]  /*303b0*/  ST.E.U16 [R172.64+0x90], R60 ;  /* 0x0000903cac007985 */ /* 0x0003e2000c101504 */
[----:B------:R-:W-:Y:S02]  /*303c0*/  LOP3.LUT R64, R64, 0xff, RZ, 0xc0, !PT ;  /* 0x000000ff40407812 */ /* 0x000fe400078ec0ff */
[C---:B------:R-:W-:Y:S02]  /*303d0*/  ISETP.GE.U32.AND P0, PT, R217.reuse, R122, PT ;  /* 0x0000007ad900720c */ /* 0x040fe40003f06070 */
[----:B------:R-:W-:Y:S02]  /*303e0*/  ISETP.GE.U32.AND P5, PT, R217, R64, PT ;  /* 0x00000040d900720c */ /* 0x000fe40003fa6070 */
[----:B-1----:R-:W-:Y:S11]  /*303f0*/  PRMT R60, R155, 0x7610, R60 ;  /* 0x000076109b3c7816 */ /* 0x002ff6000000003c */
[----:B----4-:R-:W-:Y:S05]  /*30400*/  @!P5 HFMA2.BF16_V2 R118, -RZ.H0_H0, RZ.H0_H0, -R77.H0_H0 ;  /* 0x200000ffff76d231 */ /* 0x010fea000034094d */
[----:B------:R-:W-:Y:S01]  /*30410*/  PRMT R128, R118, 0x7610, R128 ;  /* 0x0000761076807816 */ /* 0x000fe20000000080 */
[----:B------:R1:W-:Y:S04]  /*30420*/  @!P5 STL.S16 [R1+0x154], R118 ;  /* 0x000154760100d387 */ /* 0x0003e80000100600 */
[----:B------:R4:W4:Y:S01]  /*30430*/  LDL.S16 R140, [R1+0x140] ;  /* 0x00014000018c7983 */ /* 0x0009220000100600 */
[----:B--2---:R-:W-:Y:S01]  /*30440*/  @!P0 HFMA2.BF16_V2 R139, -RZ.H0_H0, RZ.H0_H0, -R76.H0_H0 ;  /* 0x200000ffff8b8231 */ /* 0x004fe2000034094c */
[----:B-1----:R-:W-:Y:S02]  /*30450*/  PRMT R118, R77, 0x5410, R76 ;  /* 0x000054104d767816 */ /* 0x002fe4000000004c */
[----:B------:R-:W-:Y:S02]  /*30460*/  @!P5 PRMT R77, R128, 0x5410, RZ ;  /* 0x00005410804dd816 */ /* 0x000fe400000000ff */
[----:B------:R1:W-:Y:S01]  /*30470*/  @!P0 STL.S16 [R1+0x15c], R139 ;  /* 0x00015c8b01008387 */ /* 0x0003e20000100600 */
[----:B------:R-:W-:Y:S02]  /*30480*/  PRMT R64, R139, 0x7610, R64 ;  /* 0x000076108b407816 */ /* 0x000fe40000000040 */
[----:B------:R-:W-:Y:S01]  /*30490*/  LOP3.LUT P5, RZ, R220, 0x100000, RZ, 0xc0, !PT ;  /* 0x00100000dcff7812 */ /* 0x000fe200078ac0ff */
[----:B------:R2:W2:Y:S01]  /*304a0*/  LDL.S16 R128, [R1+0x12c] ;  /* 0x00012c0001807983 */ /* 0x0004a20000100600 */
[----:B------:R-:W-:Y:S02]  /*304b0*/  @!P0 PRMT R76, R64, 0x5410, RZ ;  /* 0x00005410404c8816 */ /* 0x000fe400000000ff */
[----:B------:R-:W-:Y:S01]  /*304c0*/  ISETP.GE.U32.AND P0, PT, R217, R126, PT ;  /* 0x0000007ed900720c */ /* 0x000fe20003f06070 */
[----:B------:R-:W-:Y:S01]  /*304d0*/  ST.E.U16 [R170.64+0x90], R77 ;  /* 0x0000904daa007985 */ /* 0x000fe2000c101504 */
[----:B------:R-:W-:Y:S02]  /*304e0*/  PRMT R126, R80, 0x5410, R75 ;  /* 0x00005410507e7816 */ /* 0x000fe4000000004b */
[----:B------:R-:W-:Y:S01]  /*304f0*/  @!P6 PRMT R80, R67, 0x5410, RZ ;  /* 0x000054104350e816 */ /* 0x000fe200000000ff */
[----:B------:R1:W-:Y:S01]  /*30500*/  ST.E.U16 [R170.64+0x92], R76 ;  /* 0x0000924caa007985 */ /* 0x0003e2000c101504 */
[----:B------:R-:W-:Y:S01]  /*30510*/  ISETP.GE.U32.AND P6, PT, R217, R65, PT ;  /* 0x00000041d900720c */ /* 0x000fe20003fc6070 */
[----:B------:R-:W-:Y:S01]  /*30520*/  IMAD.WIDE.U32 R64, R78, -0x2daee0ad, RZ ;  /* 0xd2511f534e407825 */ /* 0x000fe200078e00ff */
[----:B------:R-:W-:Y:S01]  /*30530*/  PRMT R78, R79, 0x7632, R78 ;  /* 0x000076324f4e7816 */ /* 0x000fe2000000004e */
[----:B------:R-:W-:Y:S03]  /*30540*/  ST.E.U16 [R174.64+0xa0], R80 ;  /* 0x0000a050ae007985 */ /* 0x000fe6000c101504 */
[----:B------:R-:W-:Y:S02]  /*30550*/  LOP3.LUT R67, R65, R243, R124, 0x96, !PT ;  /* 0x000000f341437212 */ /* 0x000fe400078e967c */
[----:B------:R-:W-:Y:S02]  /*30560*/  LOP3.LUT R62, R64, 0xff, RZ, 0xc0, !PT ;  /* 0x000000ff403e7812 */ /* 0x000fe400078ec0ff */
[----:B------:R-:W-:Y:S01]  /*30570*/  SHF.R.U32.HI R49, RZ, 0x18, R64 ;  /* 0x00000018ff317819 */ /* 0x000fe20000011640 */
[----:B-1----:R1:W2:Y:S02]  /*30580*/  LDL.S16 R139, [R1+0x130] ;  /* 0x00013000018b7983 */ /* 0x0022a40000100600 */
[----:B------:R-:W-:Y:S05]  /*30590*/  @!P6 HFMA2.BF16_V2 R69, -RZ.H0_H0, RZ.H0_H0, -R75.H0_H0 ;  /* 0x200000ffff45e231 */ /* 0x000fea000034094b */
[----:B------:R-:W-:Y:S01]  /*305a0*/  PRMT R68, R69, 0x7610, R68 ;  /* 0x0000761045447816 */ /* 0x000fe20000000044 */
[----:B------:R1:W-:Y:S03]  /*305b0*/  @!P6 STL.S16 [R1+0x144], R69 ;  /* 0x000144450100e387 */ /* 0x0003e60000100600 */
[----:B------:R-:W-:Y:S01]  /*305c0*/  @!P6 PRMT R75, R68, 0x5410, RZ ;  /* 0x00005410444be816 */ /* 0x000fe200000000ff */
[----:B------:R2:W2:Y:S01]  /*305d0*/  LDL.S16 R124, [R1+0x128] ;  /* 0x00012800017c7983 */ /* 0x0004a20000100600 */
[----:B------:R-:W-:Y:S02]  /*305e0*/  LOP3.LUT R68, R67, 0xffff, RZ, 0xc0, !PT ;  /* 0x0000ffff43447812 */ /* 0x000fe400078ec0ff */
[----:B------:R-:W-:Y:S01]  /*305f0*/  PRMT R76, R60, 0x5410, R59 ;  /* 0x000054103c4c7816 */ /* 0x000fe2000000003b */
        /* <DEDUP_REMOVED lines=24> */
[----:B--2---:R-:W-:Y:S05]  /*30780*/  @!P6 HFMA2.BF16_V2 R128, -RZ.H0_H0, RZ.H0_H0, -R69.H0_H0 ;  /* 0x200000ffff80e231 */ /* 0x004fea0000340945 */
[----:B------:R-:W-:Y:S01]  /*30790*/  PRMT R127, R128, 0x7610, R127 ;  /* 0x00007610807f7816 */ /* 0x000fe2000000007f */
[----:B------:R-:W-:Y:S05]  /*307a0*/  @!P4 HFMA2.BF16_V2 R139, -RZ.H0_H0, RZ.H0_H0, -R70.H0_H0 ;  /* 0x200000ffff8bc231 */ /* 0x000fea0000340946 */
[----:B------:R-:W-:Y:S01]  /*307b0*/  PRMT R138, R139, 0x7610, R138 ;  /* 0x000076108b8a7816 */ /* 0x000fe2000000008a */
[----:B------:R-:W-:Y:S04]  /*307c0*/  @!P4 STL.S16 [R1+0x130], R139 ;  /* 0x0001308b0100c387 */ /* 0x000fe80000100600 */
[----:B------:R2:W-:Y:S01]  /*307d0*/  @!P6 STL.S16 [R1+0x12c], R128 ;  /* 0x00012c800100e387 */ /* 0x0005e20000100600 */
[----:B------:R-:W-:Y:S05]  /*307e0*/  @!P1 HFMA2.BF16_V2 R124, -RZ.H0_H0, RZ.H0_H0, -R72.H0_H0 ;  /* 0x200000ffff7c9231 */ /* 0x000fea0000340948 */
[----:B------:R-:W-:Y:S01]  /*307f0*/  PRMT R123, R124, 0x7610, R123 ;  /* 0x000076107c7b7816 */ /* 0x000fe2000000007b */
[----:B------:R-:W-:Y:S01]  /*30800*/  @!P1 STL.S16 [R1+0x128], R124 ;  /* 0x0001287c01009387 */ /* 0x000fe20000100600 */
[----:B--2---:R-:W-:Y:S02]  /*30810*/  PRMT R128, R70, 0x5410, R69 ;  /* 0x0000541046807816 */ /* 0x004fe40000000045 */
        /* <DEDUP_REMOVED lines=9> */
[----:B------:R-:W-:Y:S02]  /*308b0*/  @!P1 PRMT R72, R123, 0x5410, RZ ;  /* 0x000054107b489816 */ /* 0x000fe400000000ff */
[----:B------:R-:W-:Y:S02]  /*308c0*/  LOP3.LUT R50, R62, 0xffff, RZ, 0xc0, !PT ;  /* 0x0000ffff3e327812 */ /* 0x000fe400078ec0ff */
[----:B------:R-:W-:Y:S01]  /*308d0*/  IADD3 R62, R193, 0x3, RZ ;  /* 0x00000003c13e7810 */ /* 0x000fe20007ffe0ff */
[----:B------:R-:W-:Y:S01]  /*308e0*/  ST.E.U16 [R170.64+0xa0], R72 ;  /* 0x0000a048aa007985 */ /* 0x000fe2000c101504 */
[----:B------:R-:W-:Y:S01]  /*308f0*/  ISETP.GE.U32.AND P1, PT, R217, R50, PT ;  /* 0x00000032d900720c */ /* 0x000fe20003f26070 */
[----:B------:R-:W2:Y:S01]  /*30900*/  MUFU.EX2 R193, R216 ;  /* 0x000000d800c17308 */ /* 0x000ea20000000800 */
[----:B------:R-:W-:Y:S02]  /*30910*/  LOP3.LUT R151, R215, R62, RZ, 0x3c, !PT ;  /* 0x0000003ed7977212 */ /* 0x000fe400078e3cff */
[----:B------:R-:W-:Y:S02]  /*30920*/  SHF.R.U32.HI R64, RZ, 0x10, R64 ;  /* 0x00000010ff407819 */ /* 0x000fe40000011640 */
[----:B------:R-:W-:Y:S02]  /*30930*/  LOP3.LUT R62, R151, R213, RZ, 0x3c, !PT ;  /* 0x000000d5973e7212 */ /* 0x000fe400078e3cff */
[----:B------:R-:W-:Y:S01]  /*30940*/  PRMT R67, R132, 0x7632, R67 ;  /* 0x0000763284437816 */ /* 0x000fe20000000043 */
        /* <DEDUP_REMOVED lines=11> */
[----:B---3--:R-:W-:Y:S01]  /*30a00*/  PRMT R122, R79, 0x5410, R78 ;  /* 0x000054104f7a7816 */ /* 0x008fe2000000004e */
[----:B----4-:R-:W-:Y:S05]  /*30a10*/  @!P5 HFMA2.BF16_V2 R121, -RZ.H0_H0, RZ.H0_H0, -R79.H0_H0 ;  /* 0x200000ffff79d231 */ /* 0x010fea000034094f */
[----:B------:R-:W-:Y:S01]  /*30a20*/  PRMT R50, R121, 0x7610, R50 ;  /* 0x0000761079327816 */ /* 0x000fe20000000032 */
[----:B------:R3:W-:Y:S03]  /*30a30*/  @!P5 STL.S16 [R1+0x11c], R121 ;  /* 0x00011c790100d387 */ /* 0x0007e60000100600 */
[----:B------:R-:W-:Y:S01]  /*30a40*/  @!P5 PRMT R79, R50, 0x5410, RZ ;  /* 0x00005410324fd816 */ /* 0x000fe200000000ff */
[----:B------:R1:W4:Y:S01]  /*30a50*/  LDL.S16 R138, [R1+0x114] ;  /* 0x00011400018a7983 */ /* 0x0003220000100600 */
[--C-:B------:R-:W-:Y:S02]  /*30a60*/  LOP3.LUT R50, R179, R239, R62.reuse, 0x96, !PT ;  /* 0x000000efb3327212 */ /* 0x100fe400078e963e */
[----:B------:R-:W-:Y:S01]  /*30a70*/  ISETP.GE.U32.AND P5, PT, R217, R49, PT ;  /* 0x00000031d900720c */ /* 0x000fe20003fa6070 */
[----:B------:R1:W2:Y:S01]  /*30a80*/  LDL.S16 R123, [R1+0x108] ;  /* 0x00010800017b7983 */ /* 0x0002a20000100600 */
        /* <DEDUP_REMOVED lines=8> */
[----:B---3--:R1:W3:Y:S03]  /*30b10*/  LDL.S16 R121, [R1+0x110] ;  /* 0x0001100001797983 */ /* 0x0082e60000100600 */
        /* <DEDUP_REMOVED lines=13> */
[----:B----4-:R-:W-:Y:S02]  /*30bf0*/  @!P3 HFMA2.BF16_V2 R138, -RZ.H0_H0, RZ.H0_H0, -R78.H0_H0 ;  /* 0x200000ffff8ab231 */ /* 0x010fe4000034094e */
[----:B--2---:R-:W-:Y:S03]  /*30c00*/  @!P0 HFMA2.BF16_V2 R123, -RZ.H0_H0, RZ.H0_H0, -R67.H0_H0 ;  /* 0x200000ffff7b8231 */ /* 0x004fe60000340943 */
[----:B------:R-:W-:Y:S01]  /*30c10*/  PRMT R137, R138, 0x7610, R137 ;  /* 0x000076108a897816 */ /* 0x000fe20000000089 */
[----:B------:R2:W-:Y:S01]  /*30c20*/  @!P3 STL.S16 [R1+0x114], R138 ;  /* 0x0001148a0100b387 */ /* 0x0005e20000100600 */
[----:B------:R-:W-:Y:S02]  /*30c30*/  @!P6 HFMA2.BF16_V2 R143, -RZ.H0_H0, RZ.H0_H0, -R66.H0_H0 ;  /* 0x200000ffff8fe231 */ /* 0x000fe40000340942 */
        /* <DEDUP_REMOVED lines=9> */
[----:B---3--:R-:W-:Y:S01]  /*30cd0*/  @!P2 HFMA2.BF16_V2 R121, -RZ.H0_H0, RZ.H0_H0, -R68.H0_H0 ;  /* 0x200000ffff79a231 */ /* 0x008fe20000340944 */
[----:B------:R-:W-:Y:S04]  /*30ce0*/  LOP3.LUT R3, R3, 0xffff, RZ, 0xc0, !PT ;  /* 0x0000ffff03037812 */ /* 0x000fe800078ec0ff */
[----:B------:R-:W-:Y:S01]  /*30cf0*/  PRMT R129, R121, 0x7610, R129 ;  /* 0x0000761079817816 */ /* 0x000fe20000000081 */
[----:B------:R3:W-:Y:S04]  /*30d00*/  @!P2 STL.S16 [R1+0x110], R121 ;  /* 0x000110790100a387 */ /* 0x0007e80000100600 */
[----:B------:R1:W4:Y:S04]  /*30d10*/  LDL.S16 R140, [R1+0xe0] ;  /* 0x0000e000018c7983 */ /* 0x0003280000100600 */
[----:B------:R1:W4:Y:S04]  /*30d20*/  LDL.S16 R139, [R1+0xdc] ;  /* 0x0000dc00018b7983 */ /* 0x0003280000100600 */
[----:B--2---:R1:W2:Y:S04]  /*30d30*/  LDL.S16 R138, [R1+0xf4] ;  /* 0x0000f400018a7983 */ /* 0x0042a80000100600 */
[----:B------:R1:W2:Y:S01]  /*30d40*/  LDL.S16 R137, [R1+0xf0] ;  /* 0x0000f00001897983 */ /* 0x0002a20000100600 */
[----:B---3--:R-:W-:Y:S02]  /*30d50*/  PRMT R121, R68, 0x5410, R67 ;  /* 0x0000541044797816 */ /* 0x008fe40000000043 */
[----:B------:R-:W-:Y:S02]  /*30d60*/  @!P2 PRMT R68, R129, 0x5410, RZ ;  /* 0x000054108144a816 */ /* 0x000fe400000000ff */
[----:B------:R-:W-:Y:S01]  /*30d70*/  ISETP.GE.U32.AND P2, PT, R217, R3, PT ;  /* 0x00000003d900720c */ /* 0x000fe20003f46070 */
[----:B------:R1:W3:Y:S01]  /*30d80*/  LDL.S16 R129, [R1+0xec] ;  /* 0x0000ec0001817983 */ /* 0x0002e20000100600 */
[--C-:B------:R-:W-:Y:S02]  /*30d90*/  SHF.R.U32.HI R3, RZ, 0x18, R0.reuse ;  /* 0x00000018ff037819 */ /* 0x100fe40000011600 */
[----:B------:R-:W-:Y:S01]  /*30da0*/  SHF.R.U32.HI R0, RZ, 0x10, R0 ;  /* 0x00000010ff007819 */ /* 0x000fe20000011600 */
[----:B------:R1:W-:Y:S01]  /*30db0*/  @!P0 STL.S16 [R1+0x108], R123 ;  /* 0x0001087b01008387 */ /* 0x0003e20000100600 */
[----:B------:R-:W-:Y:S02]  /*30dc0*/  @!P0 PRMT R67, R47, 0x5410, RZ ;  /* 0x000054102f438816 */ /* 0x000fe400000000ff */
[----:B------:R-:W-:Y:S01]  /*30dd0*/  LOP3.LUT R0, R0, 0xff, RZ, 0xc0, !PT ;  /* 0x000000ff00007812 */ /* 0x000fe200078ec0ff */
[----:B------:R-:W-:Y:S01]  /*30de0*/  ST.E.U16 [R168.64+0xb0], R68 ;  /* 0x0000b044a8007985 */ /* 0x000fe2000c101504 */
[----:B------:R-:W-:Y:S02]  /*30df0*/  ISETP.GE.U32.AND P0, PT, R217, R3, PT ;  /* 0x00000003d900720c */ /* 0x000fe40003f06070 */
[----:B------:R-:W-:Y:S01]  /*30e00*/  LOP3.LUT R47, R50, 0xff, RZ, 0xc0, !PT ;  /* 0x000000ff322f7812 */ /* 0x000fe200078ec0ff */
[----:B------:R-:W-:Y:S04]  /*30e10*/  ST.E.U16 [R168.64+0xb2], R67 ;  /* 0x0000b243a8007985 */ /* 0x000fe8000c101504 */
[----:B-1----:R1:W3:Y:S04]  /*30e20*/  LDL.S16 R123, [R1+0xe8] ;  /* 0x0000e800017b7983 */ /* 0x0022e80000100600 */
        /* <DEDUP_REMOVED lines=14> */
[----:B--2---:R-:W-:Y:S01]  /*30f10*/  @!P3 HFMA2.BF16_V2 R138, -RZ.H0_H0, RZ.H0_H0, -R44.H0_H0 ;  /* 0x200000ffff8ab231 */ /* 0x004fe2000034092c */
[----:B------:R-:W-:Y:S02]  /*30f20*/  PRMT R131, R139, 0x7610, R131 ;  /* 0x000076108b837816 */ /* 0x000fe40000000083 */
[----:B------:R-:W-:Y:S01]  /*30f30*/  @!P4 STL.S16 [R1+0xdc], R139 ;  /* 0x0000dc8b0100c387 */ /* 0x000fe20000100600 */
[----:B------:R-:W-:Y:S01]  /*30f40*/  @!P2 HFMA2.BF16_V2 R137, -RZ.H0_H0, RZ.H0_H0, -R43.H0_H0 ;  /* 0x200000ffff89a231 */ /* 0x000fe2000034092b */
[----:B------:R-:W-:Y:S02]  /*30f50*/  PRMT R48, R138, 0x7610, R48 ;  /* 0x000076108a307816 */ /* 0x000fe40000000030 */
[----:B------:R-:W-:Y:S02]  /*30f60*/  @!P3 STL.S16 [R1+0xf4], R138 ;  /* 0x0000f48a0100b387 */ /* 0x000fe40000100600 */
[----:B------:R-:W-:Y:S02]  /*30f70*/  PRMT R3, R137, 0x7610, R3 ;  /* 0x0000761089037816 */ /* 0x000fe40000000003 */
[----:B------:R-:W-:Y:S01]  /*30f80*/  @!P2 STL.S16 [R1+0xf0], R137 ;  /* 0x0000f0890100a387 */ /* 0x000fe20000100600 */
[----:B---3--:R-:W-:Y:S05]  /*30f90*/  @!P1 HFMA2.BF16_V2 R129, -RZ.H0_H0, RZ.H0_H0, -R46.H0_H0 ;  /* 0x200000ffff819231 */ /* 0x008fea000034092e */
[----:B------:R-:W-:Y:S01]  /*30fa0*/  PRMT R130, R129, 0x7610, R130 ;  /* 0x0000761081827816 */ /* 0x000fe20000000082 */
[----:B------:R2:W-:Y:S01]  /*30fb0*/  @!P1 STL.S16 [R1+0xec], R129 ;  /* 0x0000ec8101009387 */ /* 0x0005e20000100600 */
[--C-:B-1----:R-:W-:Y:S01]  /*30fc0*/  SHF.R.U32.HI R140, RZ, 0x18, R50.reuse ;  /* 0x00000018ff8c7819 */ /* 0x102fe20000011632 */
[----:B------:R-:W-:Y:S01]  /*30fd0*/  @!P0 HFMA2.BF16_V2 R123, -RZ.H0_H0, RZ.H0_H0, -R45.H0_H0 ;  /* 0x200000ffff7b8231 */ /* 0x000fe2000034092d */
[----:B--2---:R-:W-:Y:S02]  /*30fe0*/  LOP3.LUT R129, R0, 0xffff, RZ, 0xc0, !PT ;  /* 0x0000ffff00817812 */ /* 0x004fe400078ec0ff */
[----:B------:R-:W-:Y:S02]  /*30ff0*/  SHF.R.U32.HI R0, RZ, 0x10, R50 ;  /* 0x00000010ff007819 */ /* 0x000fe40000011632 */
[----:B------:R1:W-:Y:S01]  /*31000*/  @!P0 STL.S16 [R1+0xe8], R123 ;  /* 0x0000e87b01008387 */ /* 0x0003e20000100600 */
[----:B------:R-:W-:Y:S02]  /*31010*/  PRMT R52, R123, 0x7610, R52 ;  /* 0x000076107b347816 */ /* 0x000fe40000000034 */
[----:B------:R-:W-:Y:S01]  /*31020*/  LOP3.LUT R133, R0, 0xff, RZ, 0xc0, !PT ;  /* 0x000000ff00857812 */ /* 0x000fe200078ec0ff */
[----:B------:R3:W3:Y:S04]  /*31030*/  LDL.S16 R138, [R1+0x16c] ;  /* 0x00016c00018a7983 */ /* 0x0006e80000100600 */
[----:B------:R3:W4:Y:S04]  /*31040*/  LDL.S16 R167, [R1+0x17c] ;  /* 0x00017c0001a77983 */ /* 0x0007280000100600 */
[----:B------:R3:W3:Y:S04]  /*31050*/  LDL.S16 R187, [R1+0x158] ;  /* 0x0001580001bb7983 */ /* 0x0006e80000100600 */
        /* <DEDUP_REMOVED lines=61> */
[----:B------:R-:W-:Y:S02]  /*31430*/  ISETP.GE.U32.AND P2, PT, R217, R0, PT ;  /* 0x00000000d900720c */ /* 0x000fe40003f46070 */
[----:B------:R-:W-:Y:S02]  /*31440*/  F2FP.BF16.PACK_AB R62, R193, R192 ;  /* 0x000000c0c13e723e */ /* 0x000fe400000010ff */
        /* <DEDUP_REMOVED lines=10> */
[C---:B------:R-:W-:Y:S02]  /*314f0*/  PRMT R61, R62.reuse, 0x7632, R61 ;  /* 0x000076323e3d7816 */ /* 0x040fe4000000003d */
[----:B------:R-:W-:Y:S02]  /*31500*/  SHF.R.U32.HI R52, RZ, 0x8, R52 ;  /* 0x00000008ff347819 */ /* 0x000fe40000011634 */
[----:B------:R-:W-:Y:S02]  /*31510*/  PRMT R71, R62, 0x5410, R61 ;  /* 0x000054103e477816 */ /* 0x000fe4000000003d */
[----:B------:R-:W-:Y:S01]  /*31520*/  LOP3.LUT R52, R52, 0xffff, RZ, 0xc0, !PT ;  /* 0x0000ffff34347812 */ /* 0x000fe200078ec0ff */
[----:B---3--:R-:W-:Y:S05]  /*31530*/  @!P5 HFMA2.BF16_V2 R138, -RZ.H0_H0, RZ.H0_H0, -R2.H0_H0 ;  /* 0x200000ffff8ad231 */ /* 0x008fea0000340902 */
[----:B------:R-:W-:Y:S01]  /*31540*/  PRMT R40, R138, 0x7610, R40 ;  /* 0x000076108a287816 */ /* 0x000fe20000000028 */
[----:B------:R3:W-:Y:S04]  /*31550*/  @!P5 STL.S16 [R1+0x16c], R138 ;  /* 0x00016c8a0100d387 */ /* 0x0007e80000100600 */
[----:B------:R1:W2:Y:S01]  /*31560*/  LDL.S16 R136, [R1+0x148] ;  /* 0x0001480001887983 */ /* 0x0002a20000100600 */
[----:B---3--:R-:W-:Y:S02]  /*31570*/  PRMT R138, R2, 0x5410, R0 ;  /* 0x00005410028a7816 */ /* 0x008fe40000000000 */
[----:B------:R-:W-:Y:S02]  /*31580*/  @!P5 PRMT R2, R40, 0x5410, RZ ;  /* 0x000054102802d816 */ /* 0x000fe400000000ff */
[----:B------:R-:W-:Y:S03]  /*31590*/  LOP3.LUT R40, R3, 0xffff, RZ, 0xc0, !PT ;  /* 0x0000ffff03287812 */ /* 0x000fe600078ec0ff */
[----:B------:R-:W-:Y:S01]  /*315a0*/  ST.E.U16 [R172.64+0xbe], R2 ;  /* 0x0000be02ac007985 */ /* 0x000fe2000c101504 */
[----:B------:R-:W-:Y:S04]  /*315b0*/  SHF.R.U32.HI R40, RZ, 0x8, R40 ;  /* 0x00000008ff287819 */ /* 0x000fe80000011628 */
[----:B------:R-:W-:Y:S04]  /*315c0*/  LOP3.LUT R40, R40, 0xffff, RZ, 0xc0, !PT ;  /* 0x0000ffff28287812 */ /* 0x000fe800078ec0ff */
[----:B------:R-:W-:Y:S11]  /*315d0*/  ISETP.GE.U32.AND P5, PT, R217, R40, PT ;  /* 0x00000028d900720c */ /* 0x000ff60003fa6070 */
[----:B------:R-:W-:Y:S02]  /*315e0*/  @!UPT UIADD3 URZ, URZ, URZ, URZ ;  /* 0x0000003f3f3ff290 */ /* 0x000fe4000fffe03f */
[----:B----4-:R-:W-:Y:S05]  /*315f0*/  @!P5 HFMA2.BF16_V2 R167, -RZ.H0_H0, RZ.H0_H0, -R0.H0_H0 ;  /* 0x200000ffffa7d231 */ /* 0x010fea0000340900 */
        /* <DEDUP_REMOVED lines=17> */
[----:B------:R-:W-:Y:S01]  /*31710*/  @!P6 STL.S16 [R1+0x158], R187 ;  /* 0x000158bb0100e387 */ /* 0x000fe20000100600 */
[----:B------:R-:W-:Y:S02]  /*31720*/  @!P5 PRMT R3, R164, 0x5410, RZ ;  /* 0x00005410a403d816 */ /* 0x000fe400000000ff */
[----:B------:R-:W-:Y:S02]  /*31730*/  @!P6 PRMT R40, R161, 0x5410, RZ ;  /* 0x00005410a128e816 */ /* 0x000fe400000000ff */
[C---:B------:R-:W-:Y:S01]  /*31740*/  ISETP.GE.U32.AND P6, PT, R217.reuse, R129, PT ;  /* 0x00000081d900720c */ /* 0x040fe20003fc6070 */
[----:B------:R1:W3:Y:S04]  /*31750*/  LDL.S16 R161, [R1+0x138] ;  /* 0x0001380001a17983 */ /* 0x0002e80000100600 */
[----:B------:R1:W-:Y:S01]  /*31760*/  @!P5 STL.S16 [R1+0x168], R166 ;  /* 0x000168a60100d387 */ /* 0x0003e20000100600 */
[----:B------:R-:W-:Y:S02]  /*31770*/  ISETP.GE.U32.AND P5, PT, R217, R47, PT ;  /* 0x0000002fd900720c */ /* 0x000fe40003fa6070 */
[----:B------:R-:W-:Y:S01]  /*31780*/  PRMT R47, R154, 0x7610, R47 ;  /* 0x000076109a2f7816 */ /* 0x000fe2000000002f */
[----:B------:R1:W-:Y:S04]  /*31790*/  ST.E.U16 [R170.64+0xc0], R40 ;  /* 0x0000c028aa007985 */ /* 0x0003e8000c101504 */
[----:B------:R1:W-:Y:S06]  /*317a0*/  ST.E.U16 [R170.64+0xc2], R3 ;  /* 0x0000c203aa007985 */ /* 0x0003ec000c101504 */
[----:B------:R-:W-:Y:S05]  /*317b0*/  @!P5 HFMA2.BF16_V2 R130, -RZ.H0_H0, RZ.H0_H0, -R47.H0_H0 ;  /* 0x200000ffff82d231 */ /* 0x000fea000034092f */
[----:B------:R-:W-:Y:S01]  /*317c0*/  PRMT R162, R130, 0x7610, R162 ;  /* 0x0000761082a27816 */ /* 0x000fe200000000a2 */
[----:B------:R1:W-:Y:S04]  /*317d0*/  @!P5 STL.S16 [R1+0x14c], R130 ;  /* 0x00014c820100d387 */ /* 0x0003e80000100600 */
[----:B-1----:R1:W3:Y:S01]  /*317e0*/  LDL.S16 R166, [R1+0x124] ;  /* 0x0001240001a67983 */ /* 0x0022e20000100600 */
[C---:B------:R-:W-:Y:S02]  /*317f0*/  PRMT R40, R160.reuse, 0x7610, R40 ;  /* 0x00007610a0287816 */ /* 0x040fe40000000028 */
[----:B------:R-:W-:Y:S02]  /*31800*/  PRMT R3, R160, 0x7632, R3 ;  /* 0x00007632a0037816 */ /* 0x000fe40000000003 */
[----:B------:R-:W-:Y:S02]  /*31810*/  PRMT R130, R47, 0x5410, R48 ;  /* 0x000054102f827816 */ /* 0x000fe40000000030 */
[----:B------:R-:W-:Y:S02]  /*31820*/  @!P5 PRMT R47, R162, 0x5410, RZ ;  /* 0x00005410a22fd816 */ /* 0x000fe400000000ff */
[C---:B------:R-:W-:Y:S03]  /*31830*/  ISETP.GE.U32.AND P5, PT, R217.reuse, R133, PT ;  /* 0x00000085d900720c */ /* 0x040fe60003fa6070 */
[----:B------:R-:W-:Y:S01]  /*31840*/  ST.E.U16 [R174.64+0xd0], R47 ;  /* 0x0000d02fae007985 */ /* 0x000fe2000c101504 */
        /* <DEDUP_REMOVED lines=8> */
[----:B-1----:R-:W4:Y:S01]  /*318d0*/  LDL.LU R206, [R1+0x364] ;  /* 0x0003640001ce7983 */ /* 0x002f220000300800 */
[----:B------:R-:W-:Y:S01]  /*318e0*/  FADD.FTZ R191, R64, R149 ;  /* 0x0000009540bf7221 */ /* 0x000fe20000010000 */
[----:B------:R-:W-:Y:S02]  /*318f0*/  F2FP.BF16.PACK_AB R64, R194, R64 ;  /* 0x00000040c240723e */ /* 0x000fe400000010ff */
[----:B------:R1:W5:Y:S02]  /*31900*/  LDL.LU R241, [R1+0x360] ;  /* 0x0003600001f17983 */ /* 0x0003640000300800 */
[C---:B------:R-:W-:Y:S02]  /*31910*/  PRMT R63, R64.reuse, 0x7632, R63 ;  /* 0x00007632403f7816 */ /* 0x040fe4000000003f */
[----:B--2---:R1:W2:Y:S02]  /*31920*/  LDL.S16 R136, [R1+0x118] ;  /* 0x0001180001887983 */ /* 0x0042a40000100600 */
[----:B------:R-:W-:Y:S02]  /*31930*/  PRMT R129, R64, 0x5410, R63 ;  /* 0x0000541040817816 */ /* 0x000fe4000000003f */
[----:B------:R1:W2:Y:S01]  /*31940*/  LDL.S16 R162, [R1+0x120] ;  /* 0x0001200001a27983 */ /* 0x0002a20000100600 */
[----:B---3--:R-:W-:Y:S05]  /*31950*/  @!P5 HFMA2.BF16_V2 R167, -RZ.H0_H0, RZ.H0_H0, -R64.H0_H0 ;  /* 0x200000ffffa7d231 */ /* 0x008fea0000340940 */
[----:B------:R-:W-:Y:S01]  /*31960*/  PRMT R57, R167, 0x7610, R57 ;  /* 0x00007610a7397816 */ /* 0x000fe20000000039 */
[----:B------:R-:W-:Y:S03]  /*31970*/  @!P5 STL.S16 [R1+0x13c], R167 ;  /* 0x00013ca70100d387 */ /* 0x000fe60000100600 */
[----:B------:R-:W-:Y:S02]  /*31980*/  @!P5 PRMT R64, R57, 0x5410, RZ ;  /* 0x000054103940d816 */ /* 0x000fe400000000ff */
[----:B------:R-:W-:Y:S01]  /*31990*/  ISETP.GE.U32.AND P5, PT, R217, R142, PT ;  /* 0x0000008ed900720c */ /* 0x000fe20003fa6070 */
[----:B------:R-:W-:Y:S02]  /*319a0*/  @!P6 HFMA2.BF16_V2 R161, -RZ.H0_H0, RZ.H0_H0, -R63.H0_H0 ;  /* 0x200000ffffa1e231 */ /* 0x000fe4000034093f */
[----:B------:R-:W-:Y:S03]  /*319b0*/  ST.E.U16 [R168.64+0xd0], R64 ;  /* 0x0000d040a8007985 */ /* 0x000fe6000c101504 */
        /* <DEDUP_REMOVED lines=163> */
[C---:B------:R-:W-:Y:S02]  /*323f0*/  PRMT R41, R42.reuse, 0x7632, R41 ;  /* 0x000076322a297816 */ /* 0x040fe40000000029 */
        /* <DEDUP_REMOVED lines=35> */
[----:B------:R4:W-:Y:S04]  /*32630*/  ST.E.U16 [R168.64+0xf2], R41 ;  /* 0x0000f229a8007985 */ /* 0x0009e8000c101504 */
[----:B------:R-:W-:Y:S04]  /*32640*/  @!P1 STL.S16 [R1+0xac], R154 ;  /* 0x0000ac9a01009387 */ /* 0x000fe80000100600 */
[----:B------:R1:W-:Y:S04]  /*32650*/  ST.E.U16 [R172.64+0xee], R2 ;  /* 0x0000ee02ac007985 */ /* 0x0003e8000c101504 */
[----:B------:R1:W-:Y:S01]  /*32660*/  @!P3 STL.S16 [R1+0xa8], R44 ;  /* 0x0000a82c0100b387 */ /* 0x0003e20000100600 */
[----:B--2---:R-:W-:Y:S03]  /*32670*/  IMAD.WIDE.U32 R56, R56, -0x326172a9, RZ ;  /* 0xcd9e8d5738387825 */ /* 0x004fe600078e00ff */
[----:B------:R2:W-:Y:S02]  /*32680*/  ST.E.U16 [R172.64+0xf0], R0 ;  /* 0x0000f000ac007985 */ /* 0x0005e4000c101504 */
[----:B------:R-:W-:Y:S02]  /*32690*/  LOP3.LUT R64, R177, R239, R56, 0x96, !PT ;  /* 0x000000efb1407212 */ /* 0x000fe400078e9638 */
        /* <DEDUP_REMOVED lines=57> */
[----:B------:R-:W-:Y:S02]  /*32a30*/  LOP3.LUT R51, R81, R51, RZ, 0xc0, !PT ;  /* 0x0000003351337212 */ /* 0x000fe400078ec0ff */
[----:B------:R-:W-:Y:S01]  /*32a40*/  LOP3.LUT R48, R90, R48, RZ, 0xc0, !PT ;  /* 0x000000305a307212 */ /* 0x000fe200078ec0ff */
[-C--:B---3--:R-:W-:Y:S05]  /*32a50*/  HMMA.16816.F32.BF16 R4, R40, R44.reuse, R4 ;  /* 0x0000002c2804723c */ /* 0x088fea0000041804 */
[----:B------:R-:W-:Y:S02]  /*32a60*/  LOP3.LUT R49, R92, R49, RZ, 0xc0, !PT ;  /* 0x000000315c317212 */ /* 0x000fe400078ec0ff */
[----:B------:R-:W-:Y:S02]  /*32a70*/  LOP3.LUT R0, R179, R239, R56, 0x96, !PT ;  /* 0x000000efb3007212 */ /* 0x000fe400078e9638 */
[----:B------:R-:W-:Y:S03]  /*32a80*/  LOP3.LUT R56, R79, R246, R142, 0x96, !PT ;  /* 0x000000f64f387212 */ /* 0x000fe600078e968e */
[-C--:B------:R-:W-:Y:S01]  /*32a90*/  LOP3.LUT R3, R57, R240.reuse, R208, 0x96, !PT ;  /* 0x000000f039037212 */ /* 0x080fe200078e96d0 */
[C---:B------:R-:W-:Y:S04]  /*32aa0*/  HMMA.16816.F32.BF16 R8, R48.reuse, R44, R8 ;  /* 0x0000002c3008723c */ /* 0x040fe80000041808 */
[----:B------:R-:W-:Y:S01]  /*32ab0*/  LOP3.LUT R77, R151, R213, RZ, 0x3c, !PT ;  /* 0x000000d5974d7212 */ /* 0x000fe200078e3cff */
[----:B------:R-:W-:Y:S02]  /*32ac0*/  IMAD.WIDE.U32 R80, R0, -0x2daee0ad, RZ ;  /* 0xd2511f5300507825 */ /* 0x000fe400078e00ff */
[----:B------:R-:W-:Y:S01]  /*32ad0*/  LOP3.LUT R44, R57, R240, R210, 0x96, !PT ;  /* 0x000000f0392c7212 */ /* 0x000fe200078e96d2 */
[-C--:B------:R-:W-:Y:S04]  /*32ae0*/  HMMA.16816.F32.BF16 R12, R48, R46.reuse, R12 ;  /* 0x0000002e300c723c */ /* 0x080fe8000004180c */
[----:B------:R-:W-:Y:S04]  /*32af0*/  IMAD.WIDE.U32 R56, R56, -0x2daee0ad, RZ ;  /* 0xd2511f5338387825 */ /* 0x000fe800078e00ff */
[C---:B------:R-:W-:Y:S04]  /*32b00*/  HMMA.16816.F32.BF16 R16, R40.reuse, R46, R16 ;  /* 0x0000002e2810723c */ /* 0x040fe80000041810 */
[--C-:B------:R-:W-:Y:S01]  /*32b10*/  SHF.R.U32.HI R62, RZ, 0x10, R56.reuse ;  /* 0x00000010ff3e7819 */ /* 0x100fe20000011638 */
[----:B------:R-:W-:Y:S01]  /*32b20*/  IMAD.WIDE.U32 R44, R44, -0x2daee0ad, RZ ;  /* 0xd2511f532c2c7825 */ /* 0x000fe200078e00ff */
[----:B------:R-:W-:Y:S02]  /*32b30*/  SHF.R.U32.HI R67, RZ, 0x18, R56 ;  /* 0x00000018ff437819 */ /* 0x000fe40000011638 */
[C---:B------:R-:W-:Y:S01]  /*32b40*/  LOP3.LUT R46, R56.reuse, 0xffff, RZ, 0xc0, !PT ;  /* 0x0000ffff382e7812 */ /* 0x040fe200078ec0ff */
[-C--:B-1----:R-:W-:Y:S03]  /*32b50*/  HMMA.16816.F32.BF16 R20, R40, R52.reuse, R20 ;  /* 0x000000342814723c */ /* 0x082fe60000041814 */
[-C--:B------:R-:W-:Y:S02]  /*32b60*/  LOP3.LUT R75, R45, R242.reuse, R182, 0x96, !PT ;  /* 0x000000f22d4b7212 */ /* 0x080fe400078e96b6 */
[----:B------:R-:W-:Y:S01]  /*32b70*/  LOP3.LUT R78, R81, R245, R44, 0x96, !PT ;  /* 0x000000f5514e7212 */ /* 0x000fe200078e962c */
[----:B------:R-:W-:Y:S01]  /*32b80*/  IMAD.WIDE.U32 R44, R3, -0x2daee0ad, RZ ;  /* 0xd2511f53032c7825 */ /* 0x000fe200078e00ff */
[----:B------:R-:W-:Y:S01]  /*32b90*/  LOP3.LUT R3, R57, R243, R144, 0x96, !PT ;  /* 0x000000f339037212 */ /* 0x000fe200078e9690 */
[C---:B------:R-:W-:Y:S04]  /*32ba0*/  HMMA.16816.F32.BF16 R24, R48.reuse, R52, R24 ;  /* 0x000000343018723c */ /* 0x040fe80000041818 */
[----:B------:R-:W-:Y:S01]  /*32bb0*/  LOP3.LUT R47, R56, 0xff, RZ, 0xc0, !PT ;  /* 0x000000ff382f7812 */ /* 0x000fe200078ec0ff */
[----:B------:R-:W-:Y:S01]  /*32bc0*/  IMAD.WIDE.U32 R78, R78, -0x326172a9, RZ ;  /* 0xcd9e8d574e4e7825 */ /* 0x000fe200078e00ff */
[----:B------:R-:W-:Y:S01]  /*32bd0*/  LOP3.LUT R72, R45, R242, R180, 0x96, !PT ;  /* 0x000000f22d487212 */ /* 0x000fe200078e96b4 */
[----:B------:R-:W1:Y:S01]  /*32be0*/  LDSM.16.MT88.4 R56, [R205+0x4400] ;  /* 0x00440000cd38783b */ /* 0x000e620000004200 */
[----:B------:R-:W-:Y:S01]  /*32bf0*/  LOP3.LUT R82, R65, R245, R44, 0x96, !PT ;  /* 0x000000f541527212 */ /* 0x000fe200078e962c */
[-C--:B------:R-:W-:Y:S03]  /*32c00*/  HMMA.16816.F32.BF16 R28, R48, R54.reuse, R28 ;  /* 0x00000036301c723c */ /* 0x080fe6000004181c */
[----:B------:R-:W-:Y:S01]  /*32c10*/  SHF.R.U32.HI R46, RZ, 0x8, R46 ;  /* 0x00000008ff2e7819 */ /* 0x000fe2000001162e */
[----:B------:R-:W-:Y:S01]  /*32c20*/  IMAD.WIDE.U32 R44, R66, -0x2daee0ad, RZ ;  /* 0xd2511f53422c7825 */ /* 0x000fe200078e00ff */
[----:B------:R-:W-:Y:S02]  /*32c30*/  LOP3.LUT R53, R3, 0xff, RZ, 0xc0, !PT ;  /* 0x000000ff03357812 */ /* 0x000fe400078ec0ff */
[----:B------:R-:W-:Y:S01]  /*32c40*/  PRMT R68, R47, 0x5410, R46 ;  /* 0x000054102f447816 */ /* 0x000fe2000000002e */
[----:B------:R-:W-:Y:S04]  /*32c50*/  HMMA.16816.F32.BF16 R32, R40, R54, R32 ;  /* 0x000000362820723c */ /* 0x000fe80000041820 */
[----:B------:R-:W-:Y:S01]  /*32c60*/  LOP3.LUT R0, R45, R243, R140, 0x96, !PT ;  /* 0x000000f32d007212 */ /* 0x000fe200078e968c */
[----:B------:R-:W-:Y:S01]  /*32c70*/  IMAD.WIDE.U32 R82, R82, -0x326172a9, RZ ;  /* 0xcd9e8d5752527825 */ /* 0x000fe200078e00ff */
[----:B------:R-:W-:Y:S02]  /*32c80*/  LOP3.LUT R45, R44, 0xffff, RZ, 0xc0, !PT ;  /* 0x0000ffff2c2d7812 */ /* 0x000fe400078ec0ff */
[--C-:B------:R-:W-:Y:S01]  /*32c90*/  SHF.R.U32.HI R63, RZ, 0x10, R44.reuse ;  /* 0x00000010ff3f7819 */ /* 0x100fe2000001162c */
[----:B------:R-:W-:Y:S03]  /*32ca0*/  IMAD.WIDE.U32 R54, R72, -0x326172a9, RZ ;  /* 0xcd9e8d5748367825 */ /* 0x000fe600078e00ff */
        /* <DEDUP_REMOVED lines=42> */
[----:B------:R-:W-:Y:S02]  /*32f50*/  LOP3.LUT R53, R53, R238, R178, 0x96, !PT ;  /* 0x000000ee35357212 */ /* 0x000fe400078e96b2 */
        /* <DEDUP_REMOVED lines=89> */
[----:B------:R-:W-:Y:S04]  /*334f0*/  IMAD.WIDE.U32 R52, R52, -0x2daee0ad, RZ ;  /* 0xd2511f5334347825 */ /* 0x000fe800078e00ff */
[C---:B------:R-:W-:Y:S04]  /*33500*/  HMMA.16816.F32.BF16 R24, R44.reuse, R48, R24 ;  /* 0x000000302c18723c */ /* 0x040fe80000041818 */
[-C--:B------:R-:W-:Y:S01]  /*33510*/  LOP3.LUT R75, R53, R242.reuse, R182, 0x96, !PT ;  /* 0x000000f2354b7212 */ /* 0x080fe200078e96b6 */
[----:B------:R-:W-:Y:S01]  /*33520*/  IMAD.WIDE.U32 R66, R57, -0x2daee0ad, RZ ;  /* 0xd2511f5339427825 */ /* 0x000fe200078e00ff */
[-C--:B------:R-:W-:Y:S02]  /*33530*/  LOP3.LUT R78, R65, R245.reuse, R52, 0x96, !PT ;  /* 0x000000f5414e7212 */ /* 0x080fe400078e9634 */
[-C--:B------:R-:W-:Y:S04]  /*33540*/  HMMA.16816.F32.BF16 R28, R44, R50.reuse, R28 ;  /* 0x000000322c1c723c */ /* 0x080fe8000004181c */
[----:B------:R-:W-:Y:S04]  /*33550*/  IMAD.WIDE.U32 R52, R3, -0x2daee0ad, RZ ;  /* 0xd2511f5303347825 */ /* 0x000fe800078e00ff */
[----:B------:R-:W-:Y:S04]  /*33560*/  HMMA.16816.F32.BF16 R32, R40, R50, R32 ;  /* 0x000000322820723c */ /* 0x000fe80000041820 */
[----:B------:R-:W-:Y:S01]  /*33570*/  LOP3.LUT R72, R53, R242, R180, 0x96, !PT ;  /* 0x000000f235487212 */ /* 0x000fe200078e96b4 */
[----:B------:R-:W-:Y:S01]  /*33580*/  IMAD.WIDE.U32 R56, R56, -0x2daee0ad, RZ ;  /* 0xd2511f5338387825 */ /* 0x000fe200078e00ff */
[----:B------:R-:W-:Y:S03]  /*33590*/  LOP3.LUT R86, R67, R245, R52, 0x96, !PT ;  /* 0x000000f543567212 */ /* 0x000fe600078e9634 */
[----:B------:R-:W-:Y:S03]  /*335a0*/  IMAD.WIDE.U32 R52, R62, -0x2daee0ad, RZ ;  /* 0xd2511f533e347825 */ /* 0x000fe600078e00ff */
[----:B------:R-:W-:Y:S01]  /*335b0*/  LOP3.LUT R54, R56, 0xffff, RZ, 0xc0, !PT ;  /* 0x0000ffff38367812 */ /* 0x000fe200078ec0ff */
[----:B------:R-:W-:Y:S01]  /*335c0*/  IMAD.WIDE.U32 R78, R78, -0x326172a9, RZ ;  /* 0xcd9e8d574e4e7825 */ /* 0x000fe200078e00ff */
[----:B------:R-:W-:Y:S02]  /*335d0*/  LOP3.LUT R55, R56, 0xff, RZ, 0xc0, !PT ;  /* 0x000000ff38377812 */ /* 0x000fe400078ec0ff */
[-C--:B------:R-:W-:Y:S01]  /*335e0*/  LOP3.LUT R0, R53, R243.reuse, R84, 0x96, !PT ;  /* 0x000000f335007212 */ /* 0x080fe200078e9654 */
[----:B------:R-:W-:Y:S01]  /*335f0*/  IMAD.WIDE.U32 R86, R86, -0x326172a9, RZ ;  /* 0xcd9e8d5756567825 */ /* 0x000fe200078e00ff */
[----:B------:R-:W-:Y:S02]  /*33600*/  SHF.R.U32.HI R54, RZ, 0x8, R54 ;  /* 0x00000008ff367819 */ /* 0x000fe40000011636 */
[C---:B------:R-:W-:Y:S02]  /*33610*/  LOP3.LUT R53, R52.reuse, 0xffff, RZ, 0xc0, !PT ;  /* 0x0000ffff34357812 */ /* 0x040fe400078ec0ff */
[----:B------:R-:W-:Y:S02]  /*33620*/  LOP3.LUT R3, R57, R243, R74, 0x96, !PT ;  /* 0x000000f339037212 */ /* 0x000fe400078e964a */
[--C-:B------:R-:W-:Y:S02]  /*33630*/  SHF.R.U32.HI R57, RZ, 0x10, R52.reuse ;  /* 0x00000010ff397819 */ /* 0x100fe40000011634 */
[----:B------:R-:W-:Y:S02]  /*33640*/  LOP3.LUT R65, R52, 0xff, RZ, 0xc0, !PT ;  /* 0x000000ff34417812 */ /* 0x000fe400078ec0ff */
[----:B------:R-:W-:Y:S02]  /*33650*/  SHF.R.U32.HI R63, RZ, 0x18, R52 ;  /* 0x00000018ff3f7819 */ /* 0x000fe40000011634 */
[----:B------:R-:W-:Y:S02]  /*33660*/  PRMT R68, R55, 0x5410, R54 ;  /* 0x0000541037447816 */ /* 0x000fe40000000036 */
[----:B------:R-:W-:Y:S02]  /*33670*/  SHF.R.U32.HI R58, RZ, 0x8, R53 ;  /* 0x00000008ff3a7819 */ /* 0x000fe40000011635 */
[--C-:B------:R-:W-:Y:S01]  /*33680*/  SHF.R.U32.HI R62, RZ, 0x10, R56.reuse ;  /* 0x00000010ff3e7819 */ /* 0x100fe20000011638 */
[----:B------:R-:W2:Y:S01]  /*33690*/  LDSM.16.MT88.4 R52, [R205+0x4c00] ;  /* 0x004c0000cd34783b */ /* 0x000ea20000004200 */
[----:B------:R-:W-:Y:S01]  /*336a0*/  SHF.R.U32.HI R67, RZ, 0x18, R56 ;  /* 0x00000018ff437819 */ /* 0x000fe20000011638 */
[--C-:B------:R-:W-:Y:S01]  /*336b0*/  HSET2.LE.AND R46, R68, R141.reuse, PT ;  /* 0x0000008d442e7233 */ /* 0x100fe20003803000 */
[--C-:B------:R-:W-:Y:S02]  /*336c0*/  SHF.R.U32.HI R56, RZ, 0x10, R3.reuse ;  /* 0x00000010ff387819 */ /* 0x100fe40000011603 */
[C---:B------:R-:W-:Y:S02]  /*336d0*/  LOP3.LUT R48, R3.reuse, 0xffff, RZ, 0xc0, !PT ;  /* 0x0000ffff03307812 */ /* 0x040fe400078ec0ff */
[----:B------:R-:W-:Y:S02]  /*336e0*/  LOP3.LUT R59, R3, 0xff, RZ, 0xc0, !PT ;  /* 0x000000ff033b7812 */ /* 0x000fe400078ec0ff */
[----:B------:R-:W-:Y:S02]  /*336f0*/  SHF.R.U32.HI R49, RZ, 0x18, R3 ;  /* 0x00000018ff317819 */ /* 0x000fe40000011603 */
[----:B------:R-:W-:Y:S02]  /*33700*/  LOP3.LUT R3, R56, 0xff, RZ, 0xc0, !PT ;  /* 0x000000ff38037812 */ /* 0x000fe400078ec0ff */
[----:B------:R-:W-:Y:S02]  /*33710*/  LOP3.LUT R62, R62, 0xff, RZ, 0xc0, !PT ;  /* 0x000000ff3e3e7812 */ /* 0x000fe400078ec0ff */
[----:B------:R-:W-:Y:S02]  /*33720*/  SHF.R.U32.HI R48, RZ, 0x8, R48 ;  /* 0x00000008ff307819 */ /* 0x000fe40000011630 */
[----:B------:R-:W-:Y:S02]  /*33730*/  SHF.R.U32.HI R44, RZ, 0x10, R0 ;  /* 0x00000010ff2c7819 */ /* 0x000fe40000011600 */
[----:B------:R-:W-:Y:S02]  /*33740*/  PRMT R49, R3, 0x5410, R49 ;  /* 0x0000541003317816 */ /* 0x000fe40000000031 */
[----:B------:R-:W-:Y:S02]  /*33750*/  LOP3.LUT R3, R0, 0xffff, RZ, 0xc0, !PT ;  /* 0x0000ffff00037812 */ /* 0x000fe400078ec0ff */
[----:B------:R-:W-:Y:S02]  /*33760*/  PRMT R62, R62, 0x5410, R67 ;  /* 0x000054103e3e7816 */ /* 0x000fe40000000043 */
[----:B------:R-:W-:Y:S02]  /*33770*/  PRMT R59, R59, 0x5410, R48 ;  /* 0x000054103b3b7816 */ /* 0x000fe40000000030 */
[----:B------:R-:W-:Y:S01]  /*33780*/  LOP3.LUT R48, R0, 0xff, RZ, 0xc0, !PT ;  /* 0x000000ff00307812 */ /* 0x000fe200078ec0ff */
[--C-:B------:R-:W-:Y:S01]  /*33790*/  HSET2.LE.AND R47, R62, R141.reuse, PT ;  /* 0x0000008d3e2f7233 */ /* 0x100fe20003803000 */
[----:B------:R-:W-:Y:S02]  /*337a0*/  SHF.R.U32.HI R45, RZ, 0x18, R0 ;  /* 0x00000018ff2d7819 */ /* 0x000fe40000011600 */
[----:B------:R-:W-:Y:S01]  /*337b0*/  LOP3.LUT R0, R44, 0xff, RZ, 0xc0, !PT ;  /* 0x000000ff2c007812 */ /* 0x000fe200078ec0ff */
[--C-:B------:R-:W-:Y:S01]  /*337c0*/  HSET2.LE.AND R44, R59, R141.reuse, PT ;  /* 0x0000008d3b2c7233 */ /* 0x100fe20003803000 */
[----:B------:R-:W-:Y:S02]  /*337d0*/  SHF.R.U32.HI R3, RZ, 0x8, R3 ;  /* 0x00000008ff037819 */ /* 0x000fe40000011603 */
[----:B------:R-:W-:Y:S02]  /*337e0*/  LOP3.LUT R57, R57, 0xff, RZ, 0xc0, !PT ;  /* 0x000000ff39397812 */ /* 0x000fe400078ec0ff */
[----:B------:R-:W-:Y:S01]  /*337f0*/  PRMT R0, R0, 0x5410, R45 ;  /* 0x0000541000007816 */ /* 0x000fe2000000002d */
[--C-:B------:R-:W-:Y:S01]  /*33800*/  HSET2.LE.AND R45, R49, R141.reuse, PT ;  /* 0x0000008d312d7233 */ /* 0x100fe20003803000 */
[----:B------:R-:W-:Y:S02]  /*33810*/  PRMT R3, R48, 0x5410, R3 ;  /* 0x0000541030037816 */ /* 0x000fe40000000003 */
[----:B------:R-:W-:Y:S01]  /*33820*/  PRMT R58, R65, 0x5410, R58 ;  /* 0x00005410413a7816 */ /* 0x000fe2000000003a */
[----:B------:R-:W3:Y:S01]  /*33830*/  LDSM.16.MT88.4 R48, [R206+0x4c00] ;  /* 0x004c0000ce30783b */ /* 0x000ee20000004200 */
        /* <DEDUP_REMOVED lines=16> */
[----:B------:R-:W-:Y:S02]  /*33940*/  LOP3.LUT R3, R57, R238, R178, 0x96, !PT ;  /* 0x000000ee39037212 */ /* 0x000fe400078e96b2 */
[----:B------:R-:W-:Y:S03]  /*33950*/  LOP3.LUT R56, R79, R248, R56, 0x96, !PT ;  /* 0x000000f84f387212 */ /* 0x000fe600078e9638 */
        /* <DEDUP_REMOVED lines=26> */
[C---:B------:R-:W-:Y:S02]  /*33b00*/  LOP3.LUT R0, R56.reuse, 0xffff, RZ, 0xc0, !PT ;  /* 0x0000ffff38007812 */ /* 0x040fe400078ec0ff */
[--C-:B------:R-:W-:Y:S02]  /*33b10*/  SHF.R.U32.HI R3, RZ, 0x10, R56.reuse ;  /* 0x00000010ff037819 */ /* 0x100fe40000011638 */
[----:B------:R-:W-:Y:S02]  /*33b20*/  LOP3.LUT R59, R56, 0xff, RZ, 0xc0, !PT ;  /* 0x000000ff383b7812 */ /* 0x000fe400078ec0ff */
[----:B------:R-:W-:Y:S02]  /*33b30*/  SHF.R.U32.HI R58, RZ, 0x18, R56 ;  /* 0x00000018ff3a7819 */ /* 0x000fe40000011638 */
[-C--:B------:R-:W-:Y:S02]  /*33b40*/  LOP3.LUT R56, R57, R249.reuse, R64, 0x96, !PT ;  /* 0x000000f939387212 */ /* 0x080fe400078e9640 */
[----:B------:R-:W-:Y:S02]  /*33b50*/  SHF.R.U32.HI R63, RZ, 0x10, R52 ;  /* 0x00000010ff3f7819 */ /* 0x000fe40000011634 */
[----:B------:R-:W-:Y:S02]  /*33b60*/  LOP3.LUT R54, R3, 0xff, RZ, 0xc0, !PT ;  /* 0x000000ff03367812 */ /* 0x000fe400078ec0ff */
[----:B------:R-:W-:Y:S02]  /*33b70*/  SHF.R.U32.HI R3, RZ, 0x8, R55 ;  /* 0x00000008ff037819 */ /* 0x000fe40000011637 */
[----:B------:R-:W-:Y:S02]  /*33b80*/  LOP3.LUT R48, R56, 0xffff, RZ, 0xc0, !PT ;  /* 0x0000ffff38307812 */ /* 0x000fe400078ec0ff */
[----:B------:R-:W-:Y:S02]  /*33b90*/  SHF.R.U32.HI R49, RZ, 0x10, R56 ;  /* 0x00000010ff317819 */ /* 0x000fe40000011638 */
[----:B------:R-:W-:Y:S02]  /*33ba0*/  PRMT R68, R54, 0x5410, R58 ;  /* 0x0000541036447816 */ /* 0x000fe4000000003a */
[----:B------:R-:W-:Y:S02]  /*33bb0*/  PRMT R72, R62, 0x5410, R3 ;  /* 0x000054103e487816 */ /* 0x000fe40000000003 */
[----:B------:R-:W-:Y:S01]  /*33bc0*/  LOP3.LUT R58, R63, 0xff, RZ, 0xc0, !PT ;  /* 0x000000ff3f3a7812 */ /* 0x000fe200078ec0ff */
[--C-:B------:R-:W-:Y:S01]  /*33bd0*/  HSET2.LE.AND R43, R68, R141.reuse, PT ;  /* 0x0000008d442b7233 */ /* 0x100fe20003803000 */
[----:B------:R-:W-:Y:S02]  /*33be0*/  LOP3.LUT R63, R56, 0xff, RZ, 0xc0, !PT ;  /* 0x000000ff383f7812 */ /* 0x000fe400078ec0ff */
[----:B------:R-:W-:Y:S02]  /*33bf0*/  SHF.R.U32.HI R62, RZ, 0x18, R56 ;  /* 0x00000018ff3e7819 */ /* 0x000fe40000011638 */
[----:B------:R-:W-:Y:S02]  /*33c00*/  SHF.R.U32.HI R56, RZ, 0x8, R48 ;  /* 0x00000008ff387819 */ /* 0x000fe40000011630 */
[----:B------:R-:W-:Y:S02]  /*33c10*/  LOP3.LUT R48, R49, 0xff, RZ, 0xc0, !PT ;  /* 0x000000ff31307812 */ /* 0x000fe400078ec0ff */
[----:B------:R-:W-:Y:S02]  /*33c20*/  SHF.R.U32.HI R57, RZ, 0x8, R0 ;  /* 0x00000008ff397819 */ /* 0x000fe40000011600 */
[----:B------:R-:W-:Y:S02]  /*33c30*/  PRMT R48, R48, 0x5410, R62 ;  /* 0x0000541030307816 */ /* 0x000fe4000000003e */
[----:B------:R-:W-:Y:S02]  /*33c40*/  LOP3.LUT R0, R53, R249, R66, 0x96, !PT ;  /* 0x000000f935007212 */ /* 0x000fe400078e9642 */
[----:B------:R-:W-:Y:S01]  /*33c50*/  SHF.R.U32.HI R66, RZ, 0x18, R52 ;  /* 0x00000018ff427819 */ /* 0x000fe20000011634 */
[--C-:B------:R-:W-:Y:S01]  /*33c60*/  HSET2.LE.AND R41, R48, R141.reuse, PT ;  /* 0x0000008d30297233 */ /* 0x100fe20003803000 */
[----:B------:R-:W-:Y:S01]  /*33c70*/  PRMT R75, R59, 0x5410, R57 ;  /* 0x000054103b4b7816 */ /* 0x000fe20000000039 */
[----:B------:R-:W2:Y:S01]  /*33c80*/  LDSM.16.MT88.4 R52, [R205+0x5000] ;  /* 0x00500000cd34783b */ /* 0x000ea20000004200 */
[C---:B------:R-:W-:Y:S01]  /*33c90*/  LOP3.LUT R3, R0.reuse, 0xffff, RZ, 0xc0, !PT ;  /* 0x0000ffff00037812 */ /* 0x040fe200078ec0ff */
[----:B------:R-:W-:Y:S01]  /*33ca0*/  IMAD.WIDE.U32 R48, R77, -0x326172a9, RZ ;  /* 0xcd9e8d574d307825 */ /* 0x000fe200078e00ff */
[----:B------:R-:W-:Y:S01]  /*33cb0*/  SHF.R.U32.HI R57, RZ, 0x10, R0 ;  /* 0x00000010ff397819 */ /* 0x000fe20000011600 */
[--C-:B------:R-:W-:Y:S01]  /*33cc0*/  HSET2.LE.AND R42, R75, R141.reuse, PT ;  /* 0x0000008d4b2a7233 */ /* 0x100fe20003803000 */
[----:B------:R-:W-:Y:S02]  /*33cd0*/  PRMT R56, R63, 0x5410, R56 ;  /* 0x000054103f387816 */ /* 0x000fe40000000038 */
[CC--:B------:R-:W-:Y:S02]  /*33ce0*/  LOP3.LUT R62, R49.reuse, R240.reuse, R210, 0x96, !PT ;  /* 0x000000f0313e7212 */ /* 0x0c0fe400078e96d2 */
[----:B------:R-:W-:Y:S01]  /*33cf0*/  LOP3.LUT R49, R49, R240, R208, 0x96, !PT ;  /* 0x000000f031317212 */ /* 0x000fe200078e96d0 */
[----:B------:R1:W5:Y:S01]  /*33d00*/  LDL.LU.64 R210, [R1+0x338] ;  /* 0x0003380001d27983 */ /* 0x0003620000300a00 */
[----:B------:R-:W-:Y:S01]  /*33d10*/  LOP3.LUT R64, R0, 0xff, RZ, 0xc0, !PT ;  /* 0x000000ff00407812 */ /* 0x000fe200078ec0ff */
[--C-:B------:R-:W-:Y:S01]  /*33d20*/  HSET2.LE.AND R40, R56, R141.reuse, PT ;  /* 0x0000008d38287233 */ /* 0x100fe20003803000 */
[----:B------:R-:W-:Y:S01]  /*33d30*/  SHF.R.U32.HI R59, RZ, 0x18, R0 ;  /* 0x00000018ff3b7819 */ /* 0x000fe20000011600 */
[----:B------:R-:W-:Y:S01]  /*33d40*/  IMAD.WIDE.U32 R62, R62, -0x2daee0ad, RZ ;  /* 0xd2511f533e3e7825 */ /* 0x000fe200078e00ff */
[----:B------:R-:W-:Y:S01]  /*33d50*/  SHF.R.U32.HI R3, RZ, 0x8, R3 ;  /* 0x00000008ff037819 */ /* 0x000fe20000011603 */
[----:B------:R1:W5:Y:S01]  /*33d60*/  LDL.LU.64 R208, [R1+0x330] ;  /* 0x0003300001d07983 */ /* 0x0003620000300a00 */
[----:B------:R-:W-:Y:S02]  /*33d70*/  LOP3.LUT R0, R57, 0xff, RZ, 0xc0, !PT ;  /* 0x000000ff39007812 */ /* 0x000fe400078ec0ff */
[----:B------:R-:W-:Y:S01]  /*33d80*/  PRMT R66, R58, 0x5410, R66 ;  /* 0x000054103a427816 */ /* 0x000fe20000000042 */
[--C-:B------:R-:W-:Y:S01]  /*33d90*/  HSET2.LE.AND R58, R72, R141.reuse, PT ;  /* 0x0000008d483a7233 */ /* 0x100fe20003803000 */
[----:B------:R-:W-:Y:S01]  /*33da0*/  PRMT R3, R64, 0x5410, R3 ;  /* 0x0000541040037816 */ /* 0x000fe20000000003 */
[----:B------:R-:W3:Y:S01]  /*33db0*/  LDL R197, [R1+0x2d8] ;  /* 0x0002d80001c57983 */ /* 0x000ee20000100800 */
        /* <DEDUP_REMOVED lines=10> */
[----:B------:R-:W-:Y:S02]  /*33e60*/  LOP3.LUT R56, R119, R56, RZ, 0xc0, !PT ;  /* 0x0000003877387212 */ /* 0x000fe400078ec0ff */
[----:B------:R-:W-:Y:S01]  /*33e70*/  LOP3.LUT R57, R120, R57, RZ, 0xc0, !PT ;  /* 0x0000003978397212 */ /* 0x000fe200078ec0ff */
[-C--:B--2---:R-:W-:Y:S05]  /*33e80*/  HMMA.16816.F32.BF16 R4, R40, R52.reuse, R4 ;  /* 0x000000342804723c */ /* 0x084fea0000041804 */
[-CC-:B------:R-:W-:Y:S02]  /*33e90*/  LOP3.LUT R3, R177, R239.reuse, R48.reuse, 0x96, !PT ;  /* 0x000000efb1037212 */ /* 0x180fe400078e9630 */
[----:B------:R-:W-:Y:S01]  /*33ea0*/  LOP3.LUT R0, R179, R239, R48, 0x96, !PT ;  /* 0x000000efb3007212 */ /* 0x000fe200078e9630 */
[C---:B------:R-:W-:Y:S04]  /*33eb0*/  HMMA.16816.F32.BF16 R8, R56.reuse, R52, R8 ;  /* 0x000000343808723c */ /* 0x040fe80000041808 */
[----:B------:R-:W-:Y:S01]  /*33ec0*/  LOP3.LUT R66, R67, R246, R86, 0x96, !PT ;  /* 0x000000f643427212 */ /* 0x000fe200078e9656 */
[----:B------:R-:W-:Y:S01]  /*33ed0*/  IMAD.WIDE.U32 R80, R3, -0x2daee0ad, RZ ;  /* 0xd2511f5303507825 */ /* 0x000fe200078e00ff */
[----:B------:R-:W-:Y:S02]  /*33ee0*/  LOP3.LUT R3, R51, R243, R74, 0x96, !PT ;  /* 0x000000f333037212 */ /* 0x000fe400078e964a */
[C---:B------:R-:W-:Y:S01]  /*33ef0*/  LOP3.LUT R51, R50.reuse, 0xffff, RZ, 0xc0, !PT ;  /* 0x0000ffff32337812 */ /* 0x040fe200078ec0ff */
[-C--:B------:R-:W-:Y:S03]  /*33f00*/  HMMA.16816.F32.BF16 R12, R56, R54.reuse, R12 ;  /* 0x00000036380c723c */ /* 0x080fe6000004180c */
[--C-:B------:R-:W-:Y:S01]  /*33f10*/  SHF.R.U32.HI R52, RZ, 0x10, R50.reuse ;  /* 0x00000010ff347819 */ /* 0x100fe20000011632 */
[----:B------:R-:W-:Y:S01]  /*33f20*/  IMAD.WIDE.U32 R48, R49, -0x2daee0ad, RZ ;  /* 0xd2511f5331307825 */ /* 0x000fe200078e00ff */
[----:B------:R-:W-:Y:S02]  /*33f30*/  LOP3.LUT R53, R50, 0xff, RZ, 0xc0, !PT ;  /* 0x000000ff32357812 */ /* 0x000fe400078ec0ff */
[----:B------:R-:W-:Y:S01]  /*33f40*/  SHF.R.U32.HI R50, RZ, 0x18, R50 ;  /* 0x00000018ff327819 */ /* 0x000fe20000011632 */
[C---:B------:R-:W-:Y:S04]  /*33f50*/  HMMA.16816.F32.BF16 R16, R40.reuse, R54, R16 ;  /* 0x000000362810723c */ /* 0x040fe80000041810 */
[----:B------:R-:W-:Y:S01]  /*33f60*/  SHF.R.U32.HI R51, RZ, 0x8, R51 ;  /* 0x00000008ff337819 */ /* 0x000fe20000011633 */
[----:B------:R-:W-:Y:S01]  /*33f70*/  IMAD.WIDE.U32 R84, R0, -0x2daee0ad, RZ ;  /* 0xd2511f5300547825 */ /* 0x000fe200078e00ff */
[----:B------:R-:W-:Y:S02]  /*33f80*/  LOP3.LUT R52, R52, 0xff, RZ, 0xc0, !PT ;  /* 0x000000ff34347812 */ /* 0x000fe400078ec0ff */
[-C--:B------:R-:W-:Y:S01]  /*33f90*/  LOP3.LUT R67, R49, R242.reuse, R180, 0x96, !PT ;  /* 0x000000f231437212 */ /* 0x080fe200078e96b4 */
[-C--:B------:R-:W-:Y:S03]  /*33fa0*/  HMMA.16816.F32.BF16 R20, R40, R44.reuse, R20 ;  /* 0x0000002c2814723c */ /* 0x080fe60000041814 */
[----:B------:R-:W-:Y:S01]  /*33fb0*/  LOP3.LUT R83, R81, R245, R48, 0x96, !PT ;  /* 0x000000f551537212 */ /* 0x000fe200078e9630 */
[----:B------:R-:W-:Y:S01]  /*33fc0*/  IMAD.WIDE.U32 R48, R66, -0x2daee0ad, RZ ;  /* 0xd2511f5342307825 */ /* 0x000fe200078e00ff */
[----:B------:R-:W-:Y:S02]  /*33fd0*/  PRMT R66, R53, 0x5410, R51 ;  /* 0x0000541035427816 */ /* 0x000fe40000000033 */
[----:B------:R-:W-:Y:S01]  /*33fe0*/  PRMT R65, R52, 0x5410, R50 ;  /* 0x0000541034417816 */ /* 0x000fe20000000032 */
[C---:B------:R-:W-:Y:S01]  /*33ff0*/  HMMA.16816.F32.BF16 R24, R56.reuse, R44, R24 ;  /* 0x0000002c3818723c */ /* 0x040fe20000041818 */
[----:B------:R-:W2:Y:S03]  /*34000*/  LDSM.16.MT88.4 R52, [R205+0x5400] ;  /* 0x00540000cd34783b */ /* 0x000ea60000004200 */
[----:B------:R-:W-:Y:S01]  /*34010*/  LOP3.LUT R0, R49, R243, R82, 0x96, !PT ;  /* 0x000000f331007212 */ /* 0x000fe200078e9652 */
[----:B------:R-:W-:Y:S01]  /*34020*/  IMAD.WIDE.U32 R82, R83, -0x326172a9, RZ ;  /* 0xcd9e8d5753527825 */ /* 0x000fe200078e00ff */
[C---:B------:R-:W-:Y:S02]  /*34030*/  LOP3.LUT R49, R48.reuse, 0xffff, RZ, 0xc0, !PT ;  /* 0x0000ffff30317812 */ /* 0x040fe400078ec0ff */
[----:B------:R-:W-:Y:S01]  /*34040*/  LOP3.LUT R68, R63, R242, R182, 0x96, !PT ;  /* 0x000000f23f447212 */ /* 0x000fe200078e96b6 */
[-C--:B------:R-:W-:Y:S03]  /*34050*/  HMMA.16816.F32.BF16 R28, R56, R46.reuse, R28 ;  /* 0x0000002e381c723c */ /* 0x080fe6000004181c */
[----:B------:R-:W-:Y:S02]  /*34060*/  LOP3.LUT R75, R85, R245, R62, 0x96, !PT ;  /* 0x000000f5554b7212 */ /* 0x000fe400078e963e */
[----:B------:R-:W-:Y:S02]  /*34070*/  LOP3.LUT R63, R48, 0xff, RZ, 0xc0, !PT ;  /* 0x000000ff303f7812 */ /* 0x000fe400078ec0ff */
[--C-:B------:R-:W-:Y:S01]  /*34080*/  SHF.R.U32.HI R62, RZ, 0x10, R48.reuse ;  /* 0x00000010ff3e7819 */ /* 0x100fe20000011630 */
[----:B------:R-:W-:Y:S04]  /*34090*/  HMMA.16816.F32.BF16 R32, R40, R46, R32 ;  /* 0x0000002e2820723c */ /* 0x000fe80000041820 */
[----:B------:R-:W-:Y:S01]  /*340a0*/  SHF.R.U32.HI R49, RZ, 0x8, R49 ;  /* 0x00000008ff317819 */ /* 0x000fe20000011631 */
[----:B------:R-:W-:Y:S01]  /*340b0*/  IMAD.WIDE.U32 R56, R68, -0x326172a9, RZ ;  /* 0xcd9e8d5744387825 */ /* 0x000fe200078e00ff */
[----:B------:R-:W-:Y:S02]  /*340c0*/  LOP3.LUT R44, R3, 0xffff, RZ, 0xc0, !PT ;  /* 0x0000ffff032c7812 */ /* 0x000fe400078ec0ff */
[----:B------:R-:W-:Y:S01]  /*340d0*/  SHF.R.U32.HI R45, RZ, 0x10, R3 ;  /* 0x00000010ff2d7819 */ /* 0x000fe20000011603 */
[----:B------:R-:W-:Y:S03]  /*340e0*/  IMAD.WIDE.U32 R58, R67, -0x326172a9, RZ ;  /* 0xcd9e8d57433a7825 */ /* 0x000fe600078e00ff */
[----:B------:R-:W-:Y:S01]  /*340f0*/  SHF.R.U32.HI R64, RZ, 0x18, R48 ;  /* 0x00000018ff407819 */ /* 0x000fe20000011630 */
[----:B------:R-:W-:Y:S01]  /*34100*/  IMAD.WIDE.U32 R74, R75, -0x326172a9, RZ ;  /* 0xcd9e8d574b4a7825 */ /* 0x000fe200078e00ff */
[----:B------:R-:W-:Y:S02]  /*34110*/  PRMT R63, R63, 0x5410, R49 ;  /* 0x000054103f3f7816 */ /* 0x000fe40000000031 */
[----:B------:R-:W-:Y:S02]  /*34120*/  LOP3.LUT R51, R62, 0xff, RZ, 0xc0, !PT ;  /* 0x000000ff3e337812 */ /* 0x000fe400078ec0ff */
[----:B------:R-:W-:Y:S01]  /*34130*/  LOP3.LUT R62, R3, 0xff, RZ, 0xc0, !PT ;  /* 0x000000ff033e7812 */ /* 0x000fe200078ec0ff */
[--C-:B------:R-:W-:Y:S01]  /*34140*/  HSET2.LE.AND R42, R63, R141.reuse, PT ;  /* 0x0000008d3f2a7233 */ /* 0x100fe20003803000 */
        /* <DEDUP_REMOVED lines=19> */
[----:B------:R-:W4:Y:S01]  /*34280*/  LDSM.16.MT88.4 R44, [R206+0x5400] ;  /* 0x00540000ce2c783b */ /* 0x000f220000004200 */
        /* <DEDUP_REMOVED lines=25> */
[-C--:B----4-:R-:W-:Y:S04]  /*34420*/  HMMA.16816.F32.BF16 R20, R48, R44.reuse, R20 ;  /* 0x0000002c3014723c */ /* 0x090fe80000041814 */
[----:B------:R-:W-:Y:S01]  /*34430*/  LOP3.LUT R52, R79, R244, R52, 0x96, !PT ;  /* 0x000000f44f347212 */ /* 0x000fe200078e9634 */
[----:B------:R-:W-:Y:S03]  /*34440*/  IMAD.WIDE.U32 R56, R56, -0x326172a9, RZ ;  /* 0xcd9e8d5738387825 */ /* 0x000fe600078e00ff */
[C---:B------:R-:W-:Y:S04]  /*34450*/  HMMA.16816.F32.BF16 R24, R40.reuse, R44, R24 ;  /* 0x0000002c2818723c */ /* 0x040fe80000041818 */
[----:B------:R-:W-:Y:S01]  /*34460*/  LOP3.LUT R3, R56, 0xffff, RZ, 0xc0, !PT ;  /* 0x0000ffff38037812 */ /* 0x000fe200078ec0ff */
[----:B------:R-:W-:Y:S01]  /*34470*/  IMAD.WIDE.U32 R52, R52, -0x326172a9, RZ ;  /* 0xcd9e8d5734347825 */ /* 0x000fe200078e00ff */
[--C-:B------:R-:W-:Y:S02]  /*34480*/  SHF.R.U32.HI R54, RZ, 0x10, R56.reuse ;  /* 0x00000010ff367819 */ /* 0x100fe40000011638 */
[----:B------:R-:W-:Y:S01]  /*34490*/  LOP3.LUT R58, R56, 0xff, RZ, 0xc0, !PT ;  /* 0x000000ff383a7812 */ /* 0x000fe200078ec0ff */
[----:B------:R-:W-:Y:S01]  /*344a0*/  IMAD.WIDE.U32 R62, R62, -0x326172a9, RZ ;  /* 0xcd9e8d573e3e7825 */ /* 0x000fe200078e00ff */
[-C--:B------:R-:W-:Y:S03]  /*344b0*/  HMMA.16816.F32.BF16 R28, R40, R46.reuse, R28 ;  /* 0x0000002e281c723c */ /* 0x080fe6000004181c */
[----:B------:R-:W-:Y:S01]  /*344c0*/  SHF.R.U32.HI R55, RZ, 0x18, R56 ;  /* 0x00000018ff377819 */ /* 0x000fe20000011638 */
        /* <DEDUP_REMOVED lines=23> */
[----:B------:R-:W-:Y:S02]  /*34640*/  LOP3.LUT R3, R0, 0xff, RZ, 0xc0, !PT ;  /* 0x000000ff00037812 */ /* 0x000fe400078ec0ff */
[----:B------:R-:W-:Y:S02]  /*34650*/  PRMT R57, R45, 0x5410, R57 ;  /* 0x000054102d397816 */ /* 0x000fe40000000039 */
[----:B------:R-:W-:Y:S02]  /*34660*/  SHF.R.U32.HI R45, RZ, 0x10, R0 ;  /* 0x00000010ff2d7819 */ /* 0x000fe40000011600 */
[----:B------:R-:W-:Y:S01]  /*34670*/  SHF.R.U32.HI R44, RZ, 0x8, R44 ;  /* 0x00000008ff2c7819 */ /* 0x000fe2000001162c */
[--C-:B------:R-:W-:Y:S01]  /*34680*/  HSET2.LE.AND R41, R57, R141.reuse, PT ;  /* 0x0000008d39297233 */ /* 0x100fe20003803000 */
        /* <DEDUP_REMOVED lines=8> */
[----:B------:R-:W4:Y:S01]  /*34710*/  LDSM.16.MT88.4 R56, [R206+0x5800] ;  /* 0x00580000ce38783b */ /* 0x000f220000004200 */
        /* <DEDUP_REMOVED lines=19> */
[----:B------:R-:W-:Y:S02]  /*34850*/  LOP3.LUT R3, R51, R243, R66, 0x96, !PT ;  /* 0x000000f333037212 */ /* 0x000fe400078e9642 */
[----:B------:R-:W-:Y:S01]  /*34860*/  LOP3.LUT R51, R50, 0xffff, RZ, 0xc0, !PT ;  /* 0x0000ffff32337812 */ /* 0x000fe200078ec0ff */
[C---:B------:R-:W-:Y:S04]  /*34870*/  HMMA.16816.F32.BF16 R8, R44.reuse, R52, R8 ;  /* 0x000000342c08723c */ /* 0x040fe80000041808 */
[----:B------:R-:W-:Y:S01]  /*34880*/  SHF.R.U32.HI R51, RZ, 0x8, R51 ;  /* 0x00000008ff337819 */ /* 0x000fe20000011633 */
[----:B------:R-:W-:Y:S01]  /*34890*/  IMAD.MOV.U32 R133, RZ, RZ, R36 ;  /* 0x000000ffff857224 */ /* 0x000fe200078e0024 */
[----:B------:R-:W-:Y:S02]  /*348a0*/  LOP3.LUT R62, R48, 0xff, RZ, 0xc0, !PT ;  /* 0x000000ff303e7812 */ /* 0x000fe400078ec0ff */
[-C--:B------:R-:W-:Y:S03]  /*348b0*/  HMMA.16816.F32.BF16 R12, R44, R54.reuse, R12 ;  /* 0x000000362c0c723c */ /* 0x080fe6000004180c */
[----:B---3--:R-:W-:Y:S02]  /*348c0*/  ISETP.GT.AND P0, PT, R252, R197, PT ;  /* 0x000000c5fc00720c */ /* 0x008fe40003f04270 */
[--C-:B------:R-:W-:Y:S02]  /*348d0*/  SHF.R.U32.HI R52, RZ, 0x10, R50.reuse ;  /* 0x00000010ff347819 */ /* 0x100fe40000011632 */
[----:B------:R-:W-:Y:S01]  /*348e0*/  LOP3.LUT R53, R50, 0xff, RZ, 0xc0, !PT ;  /* 0x000000ff32357812 */ /* 0x000fe200078ec0ff */
[C---:B------:R-:W-:Y:S04]  /*348f0*/  HMMA.16816.F32.BF16 R16, R40.reuse, R54, R16 ;  /* 0x000000362810723c */ /* 0x040fe80000041810 */
[----:B------:R-:W-:Y:S02]  /*34900*/  SHF.R.U32.HI R50, RZ, 0x18, R50 ;  /* 0x00000018ff327819 */ /* 0x000fe40000011632 */
[----:B------:R-:W-:Y:S02]  /*34910*/  PRMT R146, R53, 0x5410, R51 ;  /* 0x0000541035927816 */ /* 0x000fe40000000033 */
[-C--:B----4-:R-:W-:Y:S04]  /*34920*/  HMMA.16816.F32.BF16 R20, R40, R56.reuse, R20 ;  /* 0x000000382814723c */ /* 0x090fe80000041814 */
        /* <DEDUP_REMOVED lines=69> */
.L_x_1041:
[----:B-----5:R1:W5:Y:S04]  /*34d80*/  LD.E R26, [R134.64+0xd8] ;  /* 0x0000d804861a7980 */ /* 0x020368000c101900 */
[----:B------:R1:W5:Y:S01]  /*34d90*/  LD.E R4, [R134.64+0x17c] ;  /* 0x00017c0486047980 */ /* 0x000362000c101900 */
[----:B------:R-:W-:-:S02]  /*34da0*/  MOV R7, 0x1f ;  /* 0x0000001f00077802 */ /* 0x000fc40000000f00 */
[----:B------:R-:W-:Y:S01]  /*34db0*/  MOV R6, 0xffffffff ;  /* 0xffffffff00067802 */ /* 0x000fe20000000f00 */
[----:B------:R-:W-:Y:S05]  /*34dc0*/  BRA.DIV ~URZ, `(.L_x_1045) ;  /* 0x000015327f007947 */ /* 0x000fea000b800000 */
[----:B------:R-:W2:Y:S04]  /*34dd0*/  LDL R2, [R1+0x2a8] ;  /* 0x0002a80001027983 */ /* 0x000ea80000100800 */
[----:B--2---:R2:W3:Y:S02]  /*34de0*/  SHFL.BFLY PT, R0, R2, 0x2, 0x1f ;  /* 0x0c401f0002007f89 */ /* 0x0044e400000e0000 */
.L_x_1060:
        /* <DEDUP_REMOVED lines=19> */
.L_x_1061:
        /* <DEDUP_REMOVED lines=162> */
.L_x_1050:
[----:B------:R-:W-:Y:S05]  /*35940*/  BSYNC B0 ;  /* 0x0000000000007941 */ /* 0x000fea0003800000 */
.L_x_1049:
[----:B------:R-:W-:Y:S01]  /*35950*/  PLOP3.LUT P4, PT, PT, PT, PT, 0x80, 0x0 ;  /* 0x000000000000781c */ /* 0x000fe20003f8f070 */
[--C-:B------:R-:W-:Y:S01]  /*35960*/  IMAD.MOV.U32 R4, RZ, RZ, R28.reuse ;  /* 0x000000ffff047224 */ /* 0x100fe200078e001c */
[----:B------:R-:W-:Y:S02]  /*35970*/  SHF.R.S32.HI R5, RZ, 0x1f, R28 ;  /* 0x0000001fff057819 */ /* 0x000fe4000001141c */
[----:B------:R-:W-:-:S04]  /*35980*/  PRMT R0, RZ, 0x7610, R0 ;  /* 0x00007610ff007816 */ /* 0x000fc80000000000 */
.L_x_1048:
[----:B--2---:R-:W-:Y:S05]  /*35990*/  BSYNC B1 ;  /* 0x0000000000017941 */ /* 0x004fea0003800000 */
.L_x_1047:
        /* <DEDUP_REMOVED lines=11> */
.L_x_1051:
        /* <DEDUP_REMOVED lines=15> */
[----:B------:R-:W3:Y:S01]  /*35b40*/  LDS.128 R236, [R236+0x1800] ;  /* 0x00180000ecec7984 */ /* 0x000ee20000000c00 */
        /* <DEDUP_REMOVED lines=39> */
.L_x_1053:
[----:B------:R-:W-:Y:S05]  /*35dc0*/  BSYNC B0 ;  /* 0x0000000000007941 */ /* 0x000fea0003800000 */
.L_x_1052:
        /* <DEDUP_REMOVED lines=30> */
.L_x_1055:
[----:B---3--:R-:W-:Y:S05]  /*35fb0*/  BSYNC B0 ;  /* 0x0000000000007941 */ /* 0x008fea0003800000 */
.L_x_1054:
        /* <DEDUP_REMOVED lines=15> */
.L_x_1057:
[----:B------:R-:W-:Y:S05]  /*360b0*/  BSYNC B0 ;  /* 0x0000000000007941 */ /* 0x000fea0003800000 */
.L_x_1056:
        /* <DEDUP_REMOVED lines=15> */
.L_x_1059:
[----:B------:R-:W-:Y:S05]  /*361b0*/  BSYNC B0 ;  /* 0x0000000000007941 */ /* 0x000fea0003800000 */
.L_x_1058:
[----:B------:R-:W-:Y:S01]  /*361c0*/  LEA.HI.SX32 R0, R27, 0x60, 0x1e ;  /* 0x000000601b007811 */ /* 0x000fe200078ff2ff */
[----:B------:R-:W-:Y:S01]  /*361d0*/  IMAD.MOV.U32 R3, RZ, RZ, 0x0 ;  /* 0x00000000ff037424 */ /* 0x000fe200078e00ff */
[----:B-1----:R-:W-:Y:S02]  /*361e0*/  MOV R10, 0x70 ;  /* 0x00000070000a7802 */ /* 0x002fe40000000f00 */
[----:B------:R-:W-:-:S03]  /*361f0*/  ISETP.GE.OR P1, PT, R0, R12, P1 ;  /* 0x0000000c0000720c */ /* 0x000fc60000f26670 */
[----:B------:R-:W-:-:S10]  /*36200*/  IMAD.MOV.U32 R2, RZ, RZ, R10 ;  /* 0x000000ffff027224 */ /* 0x000fd400078e000a */
[----:B------:R-:W-:Y:S05]  /*36210*/  @P1 RET.REL.NODEC R2 `(_ZN5flash16flash_fwd_kernelI23Flash_fwd_kernel_traitsILi32ELi128ELi128ELi4ELb0ELb0EN7cutlass10bfloat16_tE19Flash_kernel_traitsILi32ELi128ELi128ELi4ES3_EELb1ELb0ELb1ELb1ELb0ELb0ELb0ELb1EEEvNS_16Flash_fwd_paramsE) ;  /* 0xfffc9de002001950 */ /* 0x000fea0003c3ffff */
        /* <DEDUP_REMOVED lines=13> */
[----:B------:R-:W-:Y:S05]  /*362f0*/  RET.REL.NODEC R2 `(_ZN5flash16flash_fwd_kernelI23Flash_fwd_kernel_traitsILi32ELi128ELi128ELi4ELb0ELb0EN7cutlass10bfloat16_tE19Flash_kernel_traitsILi32ELi128ELi128ELi4ES3_EELb1ELb0ELb1ELb1ELb0ELb0ELb0ELb1EEEvNS_16Flash_fwd_paramsE) ;  /* 0xfffc9d0002007950 */ /* 0x000fea0003c3ffff */
.L_x_1045:
[----:B------:R2:W5:Y:S01]  /*36300*/  LDL R0, [R1+0x2a8] ;  /* 0x0002a80001007983 */ /* 0x0005620000100800 */
[----:B------:R-:W-:Y:S02]  /*36310*/  MOV R3, 0x2 ;  /* 0x0000000200037802 */ /* 0x000fe40000000f00 */
[----:B------:R-:W-:Y:S02]  /*36320*/  MOV R2, 0x36340 ;  /* 0x0003634000027802 */ /* 0x000fe40000000f00 */
[----:B-12--5:R-:W-:Y:S05]  /*36330*/  CALL.REL.NOINC `($__internal_1_$__cuda_sm70_shflsync_bfly_p) ;  /* 0x0000026000007944 */ /* 0x026fea0003c00000 */
[----:B------:R-:W-:Y:S01]  /*36340*/  MOV R0, R9 ;  /* 0x0000000900007202 */ /* 0x000fe20000000f00 */
[----:B------:R-:W-:Y:S05]  /*36350*/  BRA `(.L_x_1060) ;  /* 0xffffea9000007947 */ /* 0x000fea000383ffff */
.L_x_1046:
[----:B------:R-:W-:Y:S02]  /*36360*/  MOV R3, 0x1 ;  /* 0x0000000100037802 */ /* 0x000fe40000000f00 */
[----:B------:R-:W-:Y:S02]  /*36370*/  MOV R2, 0x36390 ;  /* 0x0003639000027802 */ /* 0x000fe40000000f00 */
[----:B-1---5:R-:W-:Y:S05]  /*36380*/  CALL.REL.NOINC `($__internal_1_$__cuda_sm70_shflsync_bfly_p) ;  /* 0x0000021000007944 */ /* 0x022fea0003c00000 */
[----:B------:R-:W-:Y:S02]  /*36390*/  FADD.FTZ R23, R0, R9 ;  /* 0x0000000900177221 */ /* 0x000fe40000010000 */
[----:B------:R1:W5:Y:S01]  /*363a0*/  LDL R0, [R1+0x70] ;  /* 0x0000700001007983 */ /* 0x0003620000100800 */
[----:B------:R-:W-:Y:S02]  /*363b0*/  MOV R3, 0x2 ;  /* 0x0000000200037802 */ /* 0x000fe40000000f00 */
[----:B------:R-:W-:-:S02]  /*363c0*/  MOV R2, 0x363e0 ;  /* 0x000363e000027802 */ /* 0x000fc40000000f00 */
[----:B-1---5:R-:W-:Y:S05]  /*363d0*/  CALL.REL.NOINC `($__internal_1_$__cuda_sm70_shflsync_bfly_p) ;  /* 0x000001c000007944 */ /* 0x022fea0003c00000 */
[----:B------:R-:W2:Y:S01]  /*363e0*/  LDL.LU R0, [R1+0x70] ;  /* 0x0000700001007983 */ /* 0x000ea20000300800 */
[----:B------:R-:W-:-:S02]  /*363f0*/  MOV R3, 0x1 ;  /* 0x0000000100037802 */ /* 0x000fc40000000f00 */
[----:B------:R-:W-:Y:S01]  /*36400*/  MOV R2, 0x36430 ;  /* 0x0003643000027802 */ /* 0x000fe20000000f00 */
[----:B--2---:R-:W-:Y:S02]  /*36410*/  FADD.FTZ R0, R0, R9 ;  /* 0x0000000900007221 */ /* 0x004fe40000010000 */
[----:B------:R-:W-:Y:S05]  /*36420*/  CALL.REL.NOINC `($__internal_1_$__cuda_sm70_shflsync_bfly_p) ;  /* 0x0000017000007944 */ /* 0x000fea0003c00000 */
[----:B------:R-:W-:Y:S02]  /*36430*/  FADD.FTZ R22, R0, R9 ;  /* 0x0000000900167221 */ /* 0x000fe40000010000 */
[----:B------:R1:W5:Y:S01]  /*36440*/  LDL R0, [R1+0x6c] ;  /* 0x00006c0001007983 */ /* 0x0003620000100800 */
[----:B------:R-:W-:Y:S02]  /*36450*/  MOV R3, 0x2 ;  /* 0x0000000200037802 */ /* 0x000fe40000000f00 */
[----:B------:R-:W-:Y:S02]  /*36460*/  MOV R2, 0x36480 ;  /* 0x0003648000027802 */ /* 0x000fe40000000f00 */
[----:B-1---5:R-:W-:Y:S05]  /*36470*/  CALL.REL.NOINC `($__internal_1_$__cuda_sm70_shflsync_bfly_p) ;  /* 0x0000012000007944 */ /* 0x022fea0003c00000 */
[----:B------:R-:W2:Y:S01]  /*36480*/  LDL.LU R0, [R1+0x6c] ;  /* 0x00006c0001007983 */ /* 0x000ea20000300800 */
[----:B------:R-:W-:Y:S02]  /*36490*/  MOV R3, 0x1 ;  /* 0x0000000100037802 */ /* 0x000fe40000000f00 */
[----:B------:R-:W-:Y:S01]  /*364a0*/  MOV R2, 0x364e0 ;  /* 0x000364e000027802 */ /* 0x000fe20000000f00 */
[----:B--2---:R-:W-:-:S05]  /*364b0*/  FADD.FTZ R21, R0, R9 ;  /* 0x0000000900157221 */ /* 0x004fca0000010000 */
[----:B------:R-:W-:Y:S02]  /*364c0*/  MOV R0, R21 ;  /* 0x0000001500007202 */ /* 0x000fe40000000f00 */
[----:B------:R-:W-:Y:S05]  /*364d0*/  CALL.REL.NOINC `($__internal_1_$__cuda_sm70_shflsync_bfly_p) ;  /* 0x000000c000007944 */ /* 0x000fea0003c00000 */
[----:B------:R1:W5:Y:S01]  /*364e0*/  LDL R0, [R1+0x9c] ;  /* 0x00009c0001007983 */ /* 0x0003620000100800 */
[----:B------:R-:W-:Y:S01]  /*364f0*/  FADD.FTZ R21, R21, R9 ;  /* 0x0000000915157221 */ /* 0x000fe20000010000 */
        /* <DEDUP_REMOVED lines=9> */
[----:B------:R-:W-:Y:S05]  /*36590*/  BRA `(.L_x_1061) ;  /* 0xffffe98000007947 */ /* 0x000fea000383ffff */
        .weak           $__internal_1_$__cuda_sm70_shflsync_bfly_p
        .type           $__internal_1_$__cuda_sm70_shflsync_bfly_p,@function
        .size           $__internal_1_$__cuda_sm70_shflsync_bfly_p,(.L_x_1123 - $__internal_1_$__cuda_sm70_shflsync_bfly_p)
$__internal_1_$__cuda_sm70_shflsync_bfly_p:
[----:B------:R-:W-:Y:S04]  /*365a0*/  WARPSYNC R6 ;  /* 0x0000000600007348 */ /* 0x000fe80003800000 */
[----:B------:R1:W2:Y:S02]  /*365b0*/  SHFL.BFLY PT, R9, R0, R3, R7 ;  /* 0x0c00000300097389 */ /* 0x0002a400000e0007 */
[----:B-1----:R-:W-:-:S04]  /*365c0*/  MOV R3, 0x0 ;  /* 0x0000000000037802 */ /* 0x002fc80000000f00 */
[----:B--2---:R-:W-:Y:S05]  /*365d0*/  RET.REL.NODEC R2 `(_ZN5flash16flash_fwd_kernelI23Flash_fwd_kernel_traitsILi32ELi128ELi128ELi4ELb0ELb0EN7cutlass10bfloat16_tE19Flash_kernel_traitsILi32ELi128ELi128ELi4ES3_EELb1ELb0ELb1ELb1ELb0ELb0ELb0ELb1EEEvNS_16Flash_fwd_paramsE) ;  /* 0xfffc9a2002007950 */ /* 0x004fea0003c3ffff */
.L_x_1062:
        /* <DEDUP_REMOVED lines=10> */
.L_x_1123:


//--------------------- .text._ZN5flash16flash_fwd_kernelI23Flash_fwd_kernel_traitsILi32ELi128ELi128ELi4ELb0ELb0EN7cutlass10bfloat16_tE19Flash_kernel_traitsILi32ELi128ELi128ELi4ES3_EELb0ELb0ELb1ELb1ELb0ELb0ELb1ELb0EEEvNS_16Flash_fwd_paramsE --------------------------
	.section	.text._ZN5flash16flash_fwd_kernelI23Flash_fwd_kernel_traitsILi32ELi128ELi128ELi4ELb0ELb0EN7cutlass10bfloat16_tE19Flash_kernel_traitsILi32ELi128ELi128ELi4ES3_EELb0ELb0ELb1ELb1ELb0ELb0ELb1ELb0EEEvNS_16Flash_fwd_paramsE,"ax",@progbits
	.sectioninfo	@"SHI_REGISTERS=255"
	.align	128
        .global         _ZN5flash16flash_fwd_kernelI23Flash_fwd_kernel_traitsILi32ELi128ELi128ELi4ELb0ELb0EN7cutlass10bfloat16_tE19Flash_kernel_traitsILi32ELi128ELi128ELi4ES3_EELb0ELb0ELb1ELb1ELb0ELb0ELb1ELb0EEEvNS_16Flash_fwd_paramsE
        .type           _ZN5flash16flash_fwd_kernelI23Flash_fwd_kernel_traitsILi32ELi128ELi128ELi4ELb0ELb0EN7cutlass10bfloat16_tE19Flash_kernel_traitsILi32ELi128ELi128ELi4ES3_EELb0ELb0ELb1ELb1ELb0ELb0ELb1ELb0EEEvNS_16Flash_fwd_paramsE,@function
        .size           _ZN5flash16flash_fwd_kernelI23Flash_fwd_kernel_traitsILi32ELi128ELi128ELi4ELb0ELb0EN7cutlass10bfloat16_tE19Flash_kernel_traitsILi32ELi128ELi128ELi4ES3_EELb0ELb0ELb1ELb1ELb0ELb0ELb1ELb0EEEvNS_16Flash_fwd_paramsE,(.L_x_1148 - _ZN5flash16flash_fwd_kernelI23Flash_fwd_kernel_traitsILi32ELi128ELi128ELi4ELb0ELb0EN7cutlass10bfloat16_tE19Flash_kernel_traitsILi32ELi128ELi128ELi4ES3_EELb0ELb0ELb1ELb1ELb0ELb0ELb1ELb0EEEvNS_16Flash_fwd_paramsE)
        .other          _ZN5flash16flash_fwd_kernelI23Flash_fwd_kernel_traitsILi32ELi128ELi128ELi4ELb0ELb0EN7cutlass10bfloat16_tE19Flash_kernel_traitsILi32ELi128ELi128ELi4ES3_EELb0ELb0ELb1ELb1ELb0ELb0ELb1ELb0EEEvNS_16Flash_fwd_paramsE,@"STO_CUDA_ENTRY STV_DEFAULT"
_ZN5flash16flash_fwd_kernelI23Flash_fwd_kernel_traitsILi32ELi128ELi128ELi4ELb0ELb0EN7cutlass10bfloat16_tE19Flash_kernel_traitsILi32ELi128ELi128ELi4ES3_EELb0ELb0ELb1ELb1ELb0ELb0ELb1ELb0EEEvNS_16Flash_fwd_paramsE:
.text._ZN5flash16flash_fwd_kernelI23Flash_fwd_kernel_traitsILi32ELi128ELi128ELi4ELb0ELb0EN7cutlass10bfloat16_tE19Flash_kernel_traitsILi32ELi128ELi128ELi4ES3_EELb0ELb0ELb1ELb1ELb0ELb0ELb1ELb0EEEvNS_16Flash_fwd_paramsE:
[----:B------:R-:W-:Y:S02]  /*0000*/  MOV R1, c[0x0][0x28] ;  /* 0x00000a0000017a02 */ /* 0x000fe40000000f00 */
[----:B------:R-:W1:Y:S01]  /*0010*/  S2UR UR11, SR_CTAID.Y ;  /* 0x00000000000b79c3 */ /* 0x000e620000002600 */
[----:B------:R-:W-:Y:S01]  /*0020*/  ULDC.64 UR4, c[0x0][0x240] ;  /* 0x0000900000047ab9 */ /* 0x000fe20000000a00 */
[----:B------:R-:W-:Y:S01]  /*0030*/  IADD3 R1, R1, -0x30, RZ ;  /* 0xffffffd001017810 */ /* 0x000fe20007ffe0ff */
        /* <DEDUP_REMOVED lines=23> */
[----:B------:R-:W-:Y:S02]  /*01b0*/  IMAD.U32 R4, RZ, RZ, UR4 ;  /* 0x00000004ff047e24 */ /* 0x000fe4000f8e00ff */
[----:B------:R-:W-:Y:S01]  /*01c0*/  IMAD.U32 R5, RZ, RZ, UR5 ;  /* 0x00000005ff057e24 */ /* 0x000fe2000f8e00ff */
[----:B------:R-:W-:-:S04]  /*01d0*/  PLOP3.LUT P1, PT, PT, PT, UP1, 0x80, 0x0 ;  /* 0x000000000000781c */ /* 0x000fc80003f2f018 */
[----:B------:R4:W5:Y:S01]  /*01e0*/  @P0 LDG.E R4, [R4.64] ;  /* 0x0000001204040981 */ /* 0x000962000c1e1900 */
[----:B------:R-:W-:-:S06]  /*01f0*/  UIMAD.WIDE UR8, UR11, UR7, UR8 ;  /* 0x000000070b0872a5 */ /* 0x000fcc000f8e0208 */
[----:B-1----:R-:W-:Y:S02]  /*0200*/  IMAD.U32 R2, RZ, RZ, UR8 ;  /* 0x00000008ff027e24 */ /* 0x002fe4000f8e00ff */
[----:B------:R-:W-:-:S05]  /*0210*/  IMAD.U32 R3, RZ, RZ, UR9 ;  /* 0x00000009ff037e24 */ /* 0x000fca000f8e00ff */
[----:B----4-:R-:W4:Y:S01]  /*0220*/  @!P1 LDG.E R5, [R2.64] ;  /* 0x0000001202059981 */ /* 0x010f22000c1e1900 */
[----:B------:R-:W-:Y:S02]  /*0230*/  UMOV UR10, 0xffffffff ;  /* 0xffffffff000a7882 */ /* 0x000fe40000000000 */
[----:B------:R-:W-:Y:S02]  /*0240*/  UMOV UR21, URZ ;  /* 0x0000003f00157c82 */ /* 0x000fe40008000000 */
[----:B------:R-:W-:Y:S01]  /*0250*/  UMOV UR23, 0xffffffff ;  /* 0xffffffff00177882 */ /* 0x000fe20000000000 */
[----:B------:R-:W1:Y:S08]  /*0260*/  S2UR UR13, SR_CTAID.X ;  /* 0x00000000000d79c3 */ /* 0x000e700000002500 */
[----:B------:R-:W1:Y:S08]  /*0270*/  S2UR UR12, SR_CTAID.Z ;  /* 0x00000000000c79c3 */ /* 0x000e700000002700 */
[----:B--2---:R-:W2:Y:S08]  /*0280*/  @P2 R2UR UR10, R6 ;  /* 0x00000000060a23c2 */ /* 0x004eb000000e0000 */
[----:B---3--:R3:W2:Y:S08]  /*0290*/  @P2 R2UR UR16, R0 ;  /* 0x00000000001023c2 */ /* 0x0086b000000e0000 */
[----:B-----5:R1:W1:Y:S01]  /*02a0*/  @P0 R2UR UR21, R4 ;  /* 0x00000000041503c2 */ /* 0x02026200000e0000 */
[----:B------:R-:W-:-:S04]  /*02b0*/  ISETP.NE.U32.AND P0, PT, RZ, c[0x0][0x248], PT ;  /* 0x00009200ff007a0c */ /* 0x000fc80003f05070 */
[----:B------:R-:W-:Y:S01]  /*02c0*/  ISETP.NE.AND.EX P0, PT, RZ, c[0x0][0x24c], PT, P0 ;  /* 0x00009300ff007a0c */ /* 0x000fe20003f05300 */
[----:B---3--:R-:W3:Y:S01]  /*02d0*/  S2R R0, SR_TID.X ;  /* 0x0000000000007919 */ /* 0x008ee20000002100 */
[----:B--2---:R-:W-:Y:S01]  /*02e0*/  @UP2 UIADD3 UR16, UR16, -UR10, URZ ;  /* 0x8000000a10102290 */ /* 0x004fe2000fffe03f */
[----:B----4-:R2:W4:Y:S06]  /*02f0*/  @!P1 R2UR UR23, R5 ;  /* 0x00000000051793c2 */ /* 0x01052c00000e0000 */
[----:B------:R-:W-:-:S04]  /*0300*/  @!UP2 ULDC UR16, c[0x0][0x214] ;  /* 0x000085000010aab9 */ /* 0x000fc80000000800 */
[----:B-12-4-:R-:W-:Y:S05]  /*0310*/  @!P0 BRA `(.L_x_1063) ;  /* 0x0000007000008947 */ /* 0x016fea0003800000 */
[----:B------:R-:W-:-:S13]  /*0320*/  PLOP3.LUT P0, PT, PT, PT, UP3, 0x80, 0x0 ;  /* 0x000000000000781c */ /* 0x000fda0003f0f038 */
[----:B------:R-:W2:Y:S04]  /*0330*/  @P0 LDG.E R4, [R2.64+0x4] ;  /* 0x0000041202040981 */ /* 0x000ea8000c1e1900 */
[----:B------:R-:W4:Y:S01]  /*0340*/  @!P0 LDG.E R2, [R2.64] ;  /* 0x0000001202028981 */ /* 0x000f22000c1e1900 */
[----:B--2---:R-:W1:Y:S02]  /*0350*/  @P0 R2UR UR6, R4 ;  /* 0x00000000040603c2 */ /* 0x004e6400000e0000 */
[----:B-1----:R-:W-:-:S11]  /*0360*/  @UP3 UIADD3 UR6, UR6, -UR23, URZ ;  /* 0x8000001706063290 */ /* 0x002fd6000fffe03f */
[----:B----4-:R1:W2:Y:S02]  /*0370*/  @!P0 R2UR UR6, R2 ;  /* 0x00000000020683c2 */ /* 0x0102a400000e0000 */
[----:B-12---:R-:W-:Y:S05]  /*0380*/  BRA `(.L_x_1064) ;  /* 0x0000001000007947 */ /* 0x006fea0003800000 */
.L_x_1063:
[----:B------:R-:W-:Y:S02]  /*0390*/  ULDC UR6, c[0x0][0x218] ;  /* 0x0000860000067ab9 */ /* 0x000fe40000000800 */
.L_x_1064:
        /* <DEDUP_REMOVED lines=45> */
[----:B---3--:R-:W-:Y:S01]  /*0670*/  SHF.R.S32.HI R12, RZ, 0x1f, R0 ;  /* 0x0000001fff0c7819 */ /* 0x008fe20000011400 */
        /* <DEDUP_REMOVED lines=70> */
.L_x_1067:
[----:B------:R-:W-:Y:S05]  /*0ae0*/  BSYNC B0 ;  /* 0x0000000000007941 */ /* 0x000fea0003800000 */
.L_x_1066:
        /* <DEDUP_REMOVED lines=16> */
.L_x_1069:
[----:B------:R-:W-:Y:S05]  /*0bf0*/  BSYNC B0 ;  /* 0x0000000000007941 */ /* 0x000fea0003800000 */
.L_x_1068:
        /* <DEDUP_REMOVED lines=16> */
.L_x_1071:
[----:B------:R-:W-:Y:S05]  /*0d00*/  BSYNC B0 ;  /* 0x0000000000007941 */ /* 0x000fea0003800000 */
.L_x_1070:
        /* <DEDUP_REMOVED lines=15> */
.L_x_1073:
[----:B------:R-:W-:Y:S05]  /*0e00*/  BSYNC B0 ;  /* 0x0000000000007941 */ /* 0x000fea0003800000 */
.L_x_1072:
        /* <DEDUP_REMOVED lines=34> */
.L_x_1065:
        /* <DEDUP_REMOVED lines=33> */
.L_x_1074:
        /* <DEDUP_REMOVED lines=43> */
.L_x_1075:
[----:B---3--:R-:W-:Y:S01]  /*14f0*/  SHF.R.S32.HI R8, RZ, 0x1f, R0 ;  /* 0x0000001fff087819 */ /* 0x008fe20000011400 */
        /* <DEDUP_REMOVED lines=20> */
[----:B------:R-:W-:Y:S02]  /*1640*/  LOP3.LUT R4, R2, 0x18, R216, 0xf8, !PT ;  /* 0x0000001802047812 */ /* 0x000fe400078ef8d8 */
[----:B------:R-:W-:Y:S02]  /*1650*/  SHF.R.U32.HI R2, RZ, 0x3, R2 ;  /* 0x00000003ff027819 */ /* 0x000fe40000011602 */
[----:B------:R-:W-:Y:S02]  /*1660*/  LOP3.LUT R199, R199, 0x7fffffe, RZ, 0xc0, !PT ;  /* 0x07fffffec7c77812 */ /* 0x000fe400078ec0ff */
[----:B------:R-:W-:-:S02]  /*1670*/  LOP3.LUT R2, R4, R2, RZ, 0x3c, !PT ;  /* 0x0000000204027212 */ /* 0x000fc400078e3cff */
[----:B------:R-:W-:Y:S01]  /*1680*/  IADD3 R4, P0, R216, UR6, RZ ;  /* 0x00000006d8047c10 */ /* 0x000fe2000ff1e0ff */
[----:B------:R-:W-:Y:S01]  /*1690*/  IMAD.IADD R199, R16, 0x1, -R199 ;  /* 0x0000000110c77824 */ /* 0x000fe200078e0ac7 */
[--C-:B------:R-:W-:Y:S02]  /*16a0*/  SHF.R.S32.HI R17, RZ, 0x1f, R16.reuse ;  /* 0x0000001fff117819 */ /* 0x100fe40000011410 */
[----:B------:R-:W-:Y:S01]  /*16b0*/  IADD3.X R5, R217, UR20, RZ, P0, !PT ;  /* 0x00000014d9057c10 */ /* 0x000fe200087fe4ff */
[----:B------:R-:W-:Y:S01]  /*16c0*/  IMAD R199, R196, 0x8, R199 ;  /* 0x00000008c4c77824 */ /* 0x000fe200078e02c7 */
[----:B------:R-:W-:Y:S01]  /*16d0*/  ISETP.GE.AND P0, PT, R16, UR21, PT ;  /* 0x0000001510007c0c */ /* 0x000fe2000bf06270 */
[----:B------:R-:W-:Y:S01]  /*16e0*/  IMAD.WIDE R20, R20, 0x80, R16 ;  /* 0x0000008014147825 */ /* 0x000fe200078e0210 */
[----:B------:R-:W-:-:S03]  /*16f0*/  SHF.R.S32.HI R246, RZ, 0x1f, R38 ;  /* 0x0000001ffff67819 */ /* 0x000fc60000011426 */
[----:B-1----:R-:W-:-:S04]  /*1700*/  IMAD.WIDE.U32 R12, R12, c[0x0][0x1a8], R4 ;  /* 0x00006a000c0c7a25 */ /* 0x002fc800078e0004 */
[----:B------:R-:W-:Y:S01]  /*1710*/  IMAD.U32 R199, R199, 0x20, R2 ;  /* 0x00000020c7c77824 */ /* 0x000fe200078e0002 */
[----:B------:R-:W-:-:S03]  /*1720*/  IADD3 R19, R13, UR4, RZ ;  /* 0x000000040d137c10 */ /* 0x000fc6000fffe0ff */
        /* <DEDUP_REMOVED lines=18> */
.L_x_1077:
[----:B------:R-:W-:Y:S05]  /*1850*/  BSYNC B0 ;  /* 0x0000000000007941 */ /* 0x000fea0003800000 */
.L_x_1076:
        /* <DEDUP_REMOVED lines=21> */
.L_x_1079:
[----:B------:R-:W-:Y:S05]  /*19b0*/  BSYNC B0 ;  /* 0x0000000000007941 */ /* 0x000fea0003800000 */
.L_x_1078:
[----:B--2---:R-:W-:Y:S01]  /*19c0*/  IADD3 R6, R16, 0x40, RZ ;  /* 0x0000004010067810 */ /* 0x004fe20007ffe0ff */
        /* <DEDUP_REMOVED lines=20> */
.L_x_1081:
[----:B------:R-:W-:Y:S05]  /*1b10*/  BSYNC B0 ;  /* 0x0000000000007941 */ /* 0x000fea0003800000 */
.L_x_1080:
[----:B----4-:R-:W-:Y:S01]  /*1b20*/  IADD3 R5, R16, 0x60, RZ ;  /* 0x0000006010057810 */ /* 0x010fe20007ffe0ff */
        /* <DEDUP_REMOVED lines=23> */
.L_x_1083:
[----:B------:R-:W-:Y:S05]  /*1ca0*/  BSYNC B0 ;  /* 0x0000000000007941 */ /* 0x000fea0003800000 */
.L_x_1082:
[----:B------:R-:W-:Y:S01]  /*1cb0*/  LEA.HI R8, R8, R0, RZ, 0x4 ;  /* 0x0000000008087211 */ /* 0x000fe200078f20ff */
[----:B------:R-:W-:Y:S01]  /*1cc0*/  IMAD R4, R17, c[0x0][0x1a0], RZ ;  /* 0x0000680011047a24 */ /* 0x000fe200078e02ff */
[----:B------:R-:W-:Y:S01]  /*1cd0*/  BSSY B0, `(.L_x_1084) ;  /* 0x0000033000007945 */ /* 0x000fe20003800000 */
[----:B------:R-:W-:Y:S01]  /*1ce0*/  IMAD.WIDE.U32 R12, R16, c[0x0][0x1a0], R216 ;  /* 0x00006800100c7a25 */ /* 0x000fe200078e00d8 */
[----:B------:R-:W-:-:S03]  /*1cf0*/  LOP3.LUT R2, R8, 0xfffffff0, RZ, 0xc0, !PT ;  /* 0xfffffff008027812 */ /* 0x000fc600078ec0ff */
[----:B------:R-:W-:Y:S01]  /*1d00*/  IMAD R7, R17, c[0x0][0x198], RZ ;  /* 0x0000660011077a24 */ /* 0x000fe200078e02ff */
[----:B------:R-:W-:Y:S01]  /*1d10*/  IADD3 R12, P0, R12, UR26, RZ ;  /* 0x0000001a0c0c7c10 */ /* 0x000fe2000ff1e0ff */
[----:B-1----:R-:W-:-:S04]  /*1d20*/  IMAD.WIDE.U32 R18, R16, c[0x0][0x198], R216 ;  /* 0x0000660010127a25 */ /* 0x002fc800078e00d8 */
        /* <DEDUP_REMOVED lines=10> */
[----:B------:R-:W-:Y:S01]  /*1dd0*/  SHF.R.S32.HI R4, RZ, 0x1, R144 ;  /* 0x00000001ff047819 */ /* 0x000fe20000011490 */
        /* <DEDUP_REMOVED lines=16> */
[C---:B------:R-:W-:Y:S01]  /*1ee0*/  IMAD R246, R38.reuse, c[0x0][0x1bc], R246 ;  /* 0x00006f0026f67a24 */ /* 0x040fe200078e02f6 */
[----:B------:R-:W-:Y:S01]  /*1ef0*/  LOP3.LUT P1, RZ, R7, 0x2, RZ, 0xc0, !PT ;  /* 0x0000000207ff7812 */ /* 0x000fe2000782c0ff */
[----:B------:R-:W-:Y:S01]  /*1f00*/  IMAD.WIDE.U32 R38, R38, c[0x0][0x1b8], R12 ;  /* 0x00006e0026267a25 */ /* 0x000fe200078e000c */
[----:B------:R-:W-:Y:S02]  /*1f10*/  IADD3 R21, R19, UR4, RZ ;  /* 0x0000000413157c10 */ /* 0x000fe4000fffe0ff */
        /* <DEDUP_REMOVED lines=14> */
.L_x_1085:
[----:B------:R-:W-:Y:S05]  /*2000*/  BSYNC B0 ;  /* 0x0000000000007941 */ /* 0x000fea0003800000 */
.L_x_1084:
        /* <DEDUP_REMOVED lines=18> */
.L_x_1087:
[----:B------:R-:W-:Y:S05]  /*2130*/  BSYNC B0 ;  /* 0x0000000000007941 */ /* 0x000fea0003800000 */
.L_x_1086:
        /* <DEDUP_REMOVED lines=17> */
.L_x_1089:
[----:B------:R-:W-:Y:S05]  /*2250*/  BSYNC B0 ;  /* 0x0000000000007941 */ /* 0x000fea0003800000 */
.L_x_1088:
        /* <DEDUP_REMOVED lines=12> */
[----:B-1----:R-:W-:-:S04]  /*2320*/  LEA R12, P0, R20, c[0x0][0x168], 0x1 ;  /* 0x00005a00140c7a11 */ /* 0x002fc800078008ff */
[----:B------:R-:W-:-:S05]  /*2330*/  LEA.HI.X R13, R20, c[0x0][0x16c], R11, 0x1, P0 ;  /* 0x00005b00140d7a11 */ /* 0x000fca00000f0c0b */
[----:B------:R-:W-:Y:S01]  /*2340*/  @!PT LDS RZ, [RZ] ;  /* 0x00000000fffff984 */ /* 0x000fe20000000800 */
[----:B------:R-:W-:Y:S01]  /*2350*/  @!PT LDS RZ, [RZ] ;  /* 0x00000000fffff984 */ /* 0x000fe20000000800 */
[----:B------:R-:W-:Y:S01]  /*2360*/  @!PT LDS RZ, [RZ] ;  /* 0x00000000fffff984 */ /* 0x000fe20000000800 */
[----:B------:R1:W-:Y:S04]  /*2370*/  LDGSTS.E.BYPASS.LTC128B.128 [R199+0x3800], [R12.64] ;  /* 0x038000000cc77fae */ /* 0x0003e8000b901d52 */
.L_x_1091:
[----:B------:R-:W-:Y:S05]  /*2380*/  BSYNC B0 ;  /* 0x0000000000007941 */ /* 0x000fea0003800000 */
.L_x_1090:
        /* <DEDUP_REMOVED lines=24> */
[----:B------:R-:W-:Y:S01]  /*2510*/  LOP3.LUT R178, R14, 0xffffffe0, RZ, 0xc0, !PT ;  /* 0xffffffe00eb27812 */ /* 0x000fe200078ec0ff */
[----:B------:R-:W-:Y:S01]  /*2520*/  USHF.L.U64.HI UR5, UR4, UR20, UR5 ;  /* 0x0000001404057299 */ /* 0x000fe20008010205 */
[----:B------:R-:W-:Y:S01]  /*2530*/  IMAD.MOV.U32 R246, RZ, RZ, R38 ;  /* 0x000000fffff67224 */ /* 0x000fe200078e0026 */
[----:B------:R-:W-:Y:S01]  /*2540*/  BAR.SYNC.DEFER_BLOCKING 0x0 ;  /* 0x0000000000007b1d */ /* 0x000fe20000010000 */
[----:B------:R-:W-:Y:S01]  /*2550*/  USHF.L.U32 UR11, UR4, 0x7, URZ ;  /* 0x00000007040b7899 */ /* 0x000fe2000800063f */
[C---:B------:R-:W-:Y:S01]  /*2560*/  IMAD.IADD R178, R0.reuse, 0x1, -R178 ;  /* 0x0000000100b27824 */ /* 0x040fe200078e0ab2 */
[----:B------:R-:W-:Y:S01]  /*2570*/  UIMAD UR17, UR5, UR25, URZ ;  /* 0x00000019051172a4 */ /* 0x000fe2000f8e023f */
[----:B------:R-:W-:Y:S02]  /*2580*/  IMAD.SHL.U32 R198, R0, 0x2, RZ ;  /* 0x0000000200c67824 */ /* 0x000fe400078e00ff */
[----:B------:R-:W-:Y:S01]  /*2590*/  BSSY B0, `(.L_x_1092) ;  /* 0x000001c000007945 */ /* 0x000fe20003800000 */
[----:B------:R-:W-:-:S02]  /*25a0*/  UIMAD UR24, UR24, UR11, UR17 ;  /* 0x0000000b181872a4 */ /* 0x000fc4000f8e0211 */
[----:B------:R-:W-:Y:S01]  /*25b0*/  LOP3.LUT R198, R198, 0x6, RZ, 0xc0, !PT ;  /* 0x00000006c6c67812 */ /* 0x000fe200078ec0ff */
[----:B------:R-:W-:Y:S01]  /*25c0*/  UMOV UR17, URZ ;  /* 0x0000003f00117c82 */ /* 0x000fe20008000000 */
[----:B------:R2:W-:Y:S04]  /*25d0*/  @P1 STS [R199+0x4000], RZ ;  /* 0x004000ffc7001388 */ /* 0x0005e80000000800 */
[----:B------:R2:W-:Y:S04]  /*25e0*/  @P1 STS [R199+0x4004], RZ ;  /* 0x004004ffc7001388 */ /* 0x0005e80000000800 */
[----:B------:R2:W-:Y:S01]  /*25f0*/  @P1 STS.64 [R199+0x4008], RZ ;  /* 0x004008ffc7001388 */ /* 0x0005e20000000a00 */
[----:B-1----:R-:W-:-:S02]  /*2600*/  @P0 FMUL.FTZ R11, R12, R11 ;  /* 0x0000000b0c0b0220 */ /* 0x002fc40000410000 */
[----:B------:R-:W-:Y:S02]  /*2610*/  IMAD.U32 R12, RZ, RZ, UR25 ;  /* 0x00000019ff0c7e24 */ /* 0x000fe4000f8e00ff */
[----:B------:R1:W5:Y:S02]  /*2620*/  @P0 R2UR UR12, R11 ;  /* 0x000000000b0c03c2 */ /* 0x00036400000e0000 */
[----:B------:R-:W-:-:S05]  /*2630*/  IMAD.WIDE.U32 R12, R12, UR11, R246 ;  /* 0x0000000b0c0c7c25 */ /* 0x000fca000f8e00f6 */
[----:B------:R-:W-:Y:S02]  /*2640*/  IADD3 R15, R13, UR24, RZ ;  /* 0x000000180d0f7c10 */ /* 0x000fe4000fffe0ff */
[----:B-1----:R-:W-:Y:S01]  /*2650*/  SHF.R.S32.HI R11, RZ, 0x1f, R178 ;  /* 0x0000001fff0b7819 */ /* 0x002fe200000114b2 */
[----:B-----5:R-:W-:-:S03]  /*2660*/  @UP1 UMOV UR17, UR12 ;  /* 0x0000000c00111c82 */ /* 0x020fc60008000000 */
[----:B------:R-:W-:-:S04]  /*2670*/  LEA.HI R178, R11, R178, RZ, 0x2 ;  /* 0x000000b20bb27211 */ /* 0x000fc800078f10ff */
[----:B------:R-:W-:Y:S01]  /*2680*/  SHF.R.S32.HI R178, RZ, 0x2, R178 ;  /* 0x00000002ffb27819 */ /* 0x000fe200000114b2 */
        /* <DEDUP_REMOVED lines=12> */
.L_x_1093:
[----:B--2---:R-:W-:Y:S05]  /*2750*/  BSYNC B0 ;  /* 0x0000000000007941 */ /* 0x004fea0003800000 */
.L_x_1092:
        /* <DEDUP_REMOVED lines=18> */
.L_x_1095:
[----:B------:R-:W-:Y:S05]  /*2880*/  BSYNC B0 ;  /* 0x0000000000007941 */ /* 0x000fea0003800000 */
.L_x_1094:
        /* <DEDUP_REMOVED lines=18> */
.L_x_1097:
[----:B------:R-:W-:Y:S05]  /*29b0*/  BSYNC B0 ;  /* 0x0000000000007941 */ /* 0x000fea0003800000 */
.L_x_1096:
        /* <DEDUP_REMOVED lines=19> */
.L_x_1099:
[----:B------:R-:W-:Y:S05]  /*2af0*/  BSYNC B0 ;  /* 0x0000000000007941 */ /* 0x000fea0003800000 */
.L_x_1098:
[----:B------:R-:W-:Y:S01]  /*2b00*/  LOP3.LUT R9, R9, 0xfffffff8, RZ, 0xc0, !PT ;  /* 0xfffffff809097812 */ /* 0x000fe200078ec0ff */
[----:B------:R-:W-:Y:S01]  /*2b10*/  IMAD.SHL.U32 R7, R7, 0x40, RZ ;  /* 0x0000004007077824 */ /* 0x000fe200078e00ff */
[----:B------:R-:W-:Y:S01]  /*2b20*/  LOP3.LUT R144, R144, 0x7fffffe, RZ, 0xc0, !PT ;  /* 0x07fffffe90907812 */ /* 0x000fe200078ec0ff */
[----:B------:R-:W-:Y:S01]  /*2b30*/  IMAD.SHL.U32 R3, R3, 0x8, RZ ;  /* 0x0000000803037824 */ /* 0x000fe200078e00ff */
[----:B------:R-:W-:Y:S01]  /*2b40*/  SHF.R.S32.HI R192, RZ, 0x1f, R2 ;  /* 0x0000001fffc07819 */ /* 0x000fe20000011402 */
[----:B------:R-:W-:Y:S01]  /*2b50*/  IMAD.IADD R0, R0, 0x1, -R9 ;  /* 0x0000000100007824 */ /* 0x000fe200078e0a09 */
[----:B------:R-:W-:Y:S01]  /*2b60*/  SHF.R.S32.HI R9, RZ, 0x4, R8 ;  /* 0x00000004ff097819 */ /* 0x000fe20000011408 */
[----:B------:R-:W-:Y:S01]  /*2b70*/  IMAD.IADD R144, R2, 0x1, -R144 ;  /* 0x0000000102907824 */ /* 0x000fe200078e0a90 */
[----:B------:R-:W-:Y:S01]  /*2b80*/  LEA.HI R192, R192, R2, RZ, 0x3 ;  /* 0x00000002c0c07211 */ /* 0x000fe200078f18ff */
[----:B------:R-:W-:Y:S01]  /*2b90*/  IMAD.U32 R169, RZ, RZ, UR25 ;  /* 0x00000019ffa97e24 */ /* 0x000fe2000f8e00ff */
[----:B------:R-:W-:Y:S01]  /*2ba0*/  LEA.HI R8, R8, R9, RZ, 0x1 ;  /* 0x0000000908087211 */ /* 0x000fe200078f08ff */
[----:B------:R-:W-:Y:S01]  /*2bb0*/  UIADD3 UR20, UR15, 0x1, -UR16 ;  /* 0x000000010f147890 */ /* 0x000fe2000fffe810 */
[----:B------:R-:W-:Y:S01]  /*2bc0*/  LEA.HI R2, R0, R0, RZ, 0x1 ;  /* 0x0000000000027211 */ /* 0x000fe200078f08ff */
[----:B------:R-:W-:Y:S01]  /*2bd0*/  IMAD.SHL.U32 R192, R192, 0x20, RZ ;  /* 0x00000020c0c07824 */ /* 0x000fe200078e00ff */
[----:B------:R-:W-:Y:S01]  /*2be0*/  LOP3.LUT R8, R8, 0xfffffffe, RZ, 0xc0, !PT ;  /* 0xfffffffe08087812 */ /* 0x000fe200078ec0ff */
[----:B------:R-:W-:Y:S01]  /*2bf0*/  IMAD R169, R169, 0x80, R198 ;  /* 0x00000080a9a97824 */ /* 0x000fe200078e02c6 */
[----:B------:R-:W-:Y:S01]  /*2c00*/  LOP3.LUT R195, R2, 0x3fffffe, RZ, 0xc0, !PT ;  /* 0x03fffffe02c37812 */ /* 0x000fe200078ec0ff */
[----:B------:R-:W0:Y:S01]  /*2c10*/  LDGDEPBAR ;  /* 0x00000000000079af */ /* 0x000e220000000000 */
[----:B------:R-:W-:Y:S01]  /*2c20*/  LOP3.LUT R7, R7, 0xc0, RZ, 0xc0, !PT ;  /* 0x000000c007077812 */ /* 0x000fe200078ec0ff */
[----:B------:R-:W-:Y:S01]  /*2c30*/  IMAD.IADD R8, R9, 0x1, -R8 ;  /* 0x0000000109087824 */ /* 0x000fe200078e0a08 */
[----:B------:R-:W-:Y:S01]  /*2c40*/  SHF.R.S32.HI R2, RZ, 0x1, R2 ;  /* 0x00000001ff027819 */ /* 0x000fe20000011402 */
[----:B------:R-:W-:Y:S01]  /*2c50*/  IMAD.IADD R195, R0, 0x1, -R195 ;  /* 0x0000000100c37824 */ /* 0x000fe200078e0ac3 */
[----:B------:R-:W-:Y:S01]  /*2c60*/  LOP3.LUT R192, R192, 0xffffff00, RZ, 0xc0, !PT ;  /* 0xffffff00c0c07812 */ /* 0x000fe200078ec0ff */
[----:B------:R-:W-:Y:S01]  /*2c70*/  IMAD.SHL.U32 R0, R8, 0x8, RZ ;  /* 0x0000000808007824 */ /* 0x000fe200078e00ff */
[----:B------:R-:W-:Y:S01]  /*2c80*/  LEA R5, R196, UR14, 0x4 ;  /* 0x0000000ec4057c11 */ /* 0x000fe2000f8e20ff */
[----:B------:R-:W-:Y:S01]  /*2c90*/  IMAD R195, R8, 0x8, R195 ;  /* 0x0000000808c37824 */ /* 0x000fe200078e02c3 */
[----:B------:R-:W-:Y:S01]  /*2ca0*/  LOP3.LUT P0, RZ, R2, 0x2, RZ, 0xc0, !PT ;  /* 0x0000000202ff7812 */ /* 0x000fe2000780c0ff */
[----:B------:R-:W-:Y:S01]  /*2cb0*/  IMAD R196, R196, 0x200, R192 ;  /* 0x00000200c4c47824 */ /* 0x000fe200078e02c0 */
[----:B------:R-:W-:Y:S01]  /*2cc0*/  LOP3.LUT R0, R7, 0x8, R0, 0xf8, !PT ;  /* 0x0000000807007812 */ /* 0x000fe200078ef800 */
[----:B------:R-:W-:Y:S01]  /*2cd0*/  UIADD3 UR14, UR15, -UR16, URZ ;  /* 0x800000100f0e7290 */ /* 0x000fe2000fffe03f */
[----:B------:R-:W-:Y:S01]  /*2ce0*/  SHF.R.U32.HI R7, RZ, 0x3, R7 ;  /* 0x00000003ff077819 */ /* 0x000fe20000011607 */
[----:B------:R-:W-:Y:S01]  /*2cf0*/  IMAD R196, R144, 0x20, R196 ;  /* 0x0000002090c47824 */ /* 0x000fe200078e02c4 */
[C---:B------:R-:W-:Y:S01]  /*2d00*/  IADD3 R36, R169.reuse, 0x78, RZ ;  /* 0x00000078a9247810 */ /* 0x040fe20007ffe0ff */
[----:B------:R-:W-:Y:S01]  /*2d10*/  IMAD.IADD R178, R178, 0x1, R5 ;  /* 0x00000001b2b27824 */ /* 0x000fe200078e0205 */
[----:B------:R-:W-:Y:S01]  /*2d20*/  LOP3.LUT R0, R0, R7, RZ, 0x3c, !PT ;  /* 0x0000000700007212 */ /* 0x000fe200078e3cff */
[----:B------:R-:W-:Y:S01]  /*2d30*/  IMAD.SHL.U32 R7, R2, 0x40, RZ ;  /* 0x0000004002077824 */ /* 0x000fe200078e00ff */
[----:B------:R-:W-:Y:S01]  /*2d40*/  IADD3 R167, R169, 0x1, RZ ;  /* 0x00000001a9a77810 */ /* 0x000fe20007ffe0ff */
[----:B------:R-:W-:Y:S01]  /*2d50*/  IMAD R192, R144, 0x20, R192 ;  /* 0x0000002090c07824 */ /* 0x000fe200078e02c0 */
[----:B------:R-:W-:Y:S01]  /*2d60*/  IADD3 R197, R178, UR14, RZ ;  /* 0x0000000eb2c57c10 */ /* 0x000fe2000fffe0ff */
[----:B------:R-:W-:Y:S01]  /*2d70*/  IMAD.IADD R196, R0, 0x1, R196 ;  /* 0x0000000100c47824 */ /* 0x000fe200078e02c4 */
[----:B------:R-:W-:Y:S01]  /*2d80*/  LOP3.LUT R7, R7, 0xc0, RZ, 0xc0, !PT ;  /* 0x000000c007077812 */ /* 0x000fe200078ec0ff */
[----:B------:R-:W-:Y:S01]  /*2d90*/  UISETP.GT.AND UP0, UPT, UR25, UR9, UPT ;  /* 0x000000091900728c */ /* 0x000fe2000bf04270 */
[----:B------:R-:W-:Y:S01]  /*2da0*/  IADD3 R170, R178, 0x8, RZ ;  /* 0x00000008b2aa7810 */ /* 0x000fe20007ffe0ff */
[----:B------:R-:W-:Y:S01]  /*2db0*/  IMAD.SHL.U32 R196, R196, 0x2, RZ ;  /* 0x00000002c4c47824 */ /* 0x000fe200078e00ff */
[----:B------:R-:W-:Y:S01]  /*2dc0*/  LOP3.LUT R3, R7, 0x8, R3, 0xf8, !PT ;  /* 0x0000000807037812 */ /* 0x000fe200078ef803 */
[C---:B------:R-:W-:Y:S01]  /*2dd0*/  IMAD.IADD R168, R197.reuse, 0x1, -R169 ;  /* 0x00000001c5a87824 */ /* 0x040fe200078e0aa9 */
[----:B------:R-:W-:Y:S01]  /*2de0*/  SHF.R.U32.HI R7, RZ, 0x3, R7 ;  /* 0x00000003ff077819 */ /* 0x000fe20000011607 */
[----:B------:R-:W-:Y:S01]  /*2df0*/  IMAD R194, R4, 0x2, R196 ;  /* 0x0000000204c27824 */ /* 0x000fe200078e02c4 */
[----:B------:R-:W-:Y:S01]  /*2e00*/  LDSM.16.M88.4 R100, [R196] ;  /* 0x00000000c464783b */ /* 0x000fe20000000200 */
[----:B------:R-:W-:Y:S01]  /*2e10*/  IADD3 R210, R170, UR14, RZ ;  /* 0x0000000eaad27c10 */ /* 0x000fe2000fffe0ff */
[--C-:B------:R-:W-:Y:S01]  /*2e20*/  IMAD.IADD R6, R197, 0x1, -R167.reuse ;  /* 0x00000001c5067824 */ /* 0x100fe200078e0aa7 */
[----:B------:R-:W-:Y:S01]  /*2e30*/  LOP3.LUT R3, R3, R7, RZ, 0x3c, !PT ;  /* 0x0000000703037212 */ /* 0x000fe200078e3cff */
[----:B------:R-:W-:Y:S01]  /*2e40*/  LDSM.16.M88.4 R96, [R196+0x1000] ;  /* 0x00100000c460783b */ /* 0x000fe20000000200 */
[----:B------:R-:W-:Y:S01]  /*2e50*/  IADD3 R173, R178, 0x40, RZ ;  /* 0x00000040b2ad7810 */ /* 0x000fe20007ffe0ff */
[----:B------:R-:W-:Y:S01]  /*2e60*/  IMAD.IADD R174, R210, 0x1, -R167 ;  /* 0x00000001d2ae7824 */ /* 0x000fe200078e0aa7 */
[----:B------:R-:W-:Y:S01]  /*2e70*/  IADD3 R177, R178, 0x48, RZ ;  /* 0x00000048b2b17810 */ /* 0x000fe20007ffe0ff */
[----:B------:R-:W-:Y:S01]  /*2e80*/  IMAD.U32 R195, R195, 0x20, R3 ;  /* 0x00000020c3c37824 */ /* 0x000fe200078e0003 */
[----:B------:R-:W-:Y:S01]  /*2e90*/  IADD3 R3, R169, 0x79, RZ ;  /* 0x00000079a9037810 */ /* 0x000fe20007ffe0ff */
[----:B------:R-:W-:Y:S01]  /*2ea0*/  LDSM.16.M88.4 R92, [R194] ;  /* 0x00000000c25c783b */ /* 0x000fe20000000200 */
[----:B------:R-:W-:Y:S01]  /*2eb0*/  IADD3 R207, R173, UR14, RZ ;  /* 0x0000000eadcf7c10 */ /* 0x000fe2000fffe0ff */
[----:B------:R-:W-:Y:S01]  /*2ec0*/  IMAD.SHL.U32 R195, R195, 0x2, RZ ;  /* 0x00000002c3c37824 */ /* 0x000fe200078e00ff */
[----:B------:R-:W-:Y:S01]  /*2ed0*/  IADD3 R204, R177, UR14, RZ ;  /* 0x0000000eb1cc7c10 */ /* 0x000fe2000fffe0ff */
[----:B------:R-:W-:Y:S01]  /*2ee0*/  IMAD.IADD R12, R197, 0x1, -R3 ;  /* 0x00000001c50c7824 */ /* 0x000fe200078e0a03 */
[----:B------:R-:W-:Y:S01]  /*2ef0*/  LDSM.16.M88.4 R88, [R194+0x1000] ;  /* 0x00100000c258783b */ /* 0x000fe20000000200 */
[----:B------:R-:W-:Y:S01]  /*2f00*/  IMAD.IADD R13, R207, 0x1, -R169 ;  /* 0x00000001cf0d7824 */ /* 0x000fe200078e0aa9 */
[C---:B------:R-:W-:Y:S01]  /*2f10*/  IADD3 R2, R195.reuse, 0x2000, RZ ;  /* 0x00002000c3027810 */ /* 0x040fe20007ffe0ff */
[----:B------:R-:W-:Y:S01]  /*2f20*/  IMAD.IADD R182, R204, 0x1, -R167 ;  /* 0x00000001ccb67824 */ /* 0x000fe200078e0aa7 */
[----:B------:R-:W5:Y:S01]  /*2f30*/  LDSM.16.M88.4 R76, [R195+0x2000] ;  /* 0x00200000c34c783b */ /* 0x000f620000000200 */
[----:B------:R-:W-:Y:S01]  /*2f40*/  IADD3 R193, R195, 0x2020, RZ ;  /* 0x00002020c3c17810 */ /* 0x000fe20007ffe0ff */
[----:B------:R-:W-:Y:S01]  /*2f50*/  ULDC UR14, c[0x0][0x2e8] ;  /* 0x0000ba00000e7ab9 */ /* 0x000fe20000000800 */
[----:B------:R-:W-:Y:S01]  /*2f60*/  @P0 IADD3 R193, R2, -0x20, RZ ;  /* 0xffffffe002c10810 */ /* 0x000fe20007ffe0ff */
[----:B------:R-:W-:Y:S01]  /*2f70*/  IMAD.IADD R2, R197, 0x1, -R36 ;  /* 0x00000001c5027824 */ /* 0x000fe200078e0a24 */
[----:B------:R-:W1:Y:S01]  /*2f80*/  LDSM.16.M88.4 R60, [R195+0x2400] ;  /* 0x00240000c33c783b */ /* 0x000e620000000200 */
[C---:B------:R-:W-:Y:S01]  /*2f90*/  IADD3 R166, R169.reuse, 0x8, RZ ;  /* 0x00000008a9a67810 */ /* 0x040fe20007ffe0ff */
[----:B------:R-:W-:Y:S01]  /*2fa0*/  UIADD3 UR14, UR20, UR14, URZ ;  /* 0x0000000e140e7290 */ /* 0x000fe2000fffe03f */
[----:B------:R-:W-:Y:S01]  /*2fb0*/  IADD3 R164, R169, 0x10, RZ ;  /* 0x00000010a9a47810 */ /* 0x000fe20007ffe0ff */
[----:B-1----:R-:W1:Y:S01]  /*2fc0*/  LDSM.16.M88.4 R8, [R193] ;  /* 0x00000000c108783b */ /* 0x002e620000000200 */
[----:B------:R-:W-:Y:S01]  /*2fd0*/  IABS R2, R2 ;  /* 0x0000000200027213 */ /* 0x000fe20000000000 */
[----:B------:R-:W-:Y:S01]  /*2fe0*/  IMAD.IADD R5, R197, 0x1, -R166 ;  /* 0x00000001c5057824 */ /* 0x000fe200078e0aa6 */
[C---:B------:R-:W-:Y:S01]  /*2ff0*/  IADD3 R165, R169.reuse, 0x9, RZ ;  /* 0x00000009a9a57810 */ /* 0x040fe20007ffe0ff */
[----:B------:R-:W-:Y:S01]  /*3000*/  LDSM.16.M88.4 R44, [R195+0x2800] ;  /* 0x00280000c32c783b */ /* 0x000fe20000000200 */
[C---:B------:R-:W-:Y:S01]  /*3010*/  IADD3 R163, R169.reuse, 0x11, RZ ;  /* 0x00000011a9a37810 */ /* 0x040fe20007ffe0ff */
[----:B------:R-:W-:Y:S01]  /*3020*/  IMAD.MOV.U32 R7, RZ, RZ, R2 ;  /* 0x000000ffff077224 */ /* 0x000fe200078e0002 */
[----:B------:R-:W-:Y:S01]  /*3030*/  IABS R2, R12 ;  /* 0x0000000c00027213 */ /* 0x000fe20000000000 */
[----:B------:R-:W-:Y:S01]  /*3040*/  IMAD.IADD R12, R210, 0x1, -R169 ;  /* 0x00000001d20c7824 */ /* 0x000fe200078e0aa9 */
[----:B------:R-:W-:Y:S01]  /*3050*/  LDSM.16.M88.4 R24, [R195+0x2c00] ;  /* 0x002c0000c318783b */ /* 0x000fe20000000200 */
[----:B------:R-:W-:Y:S01]  /*3060*/  IADD3 R160, R169, 0x18, RZ ;  /* 0x00000018a9a07810 */ /* 0x000fe20007ffe0ff */
[C-C-:B------:R-:W-:Y:S01]  /*3070*/  IMAD.IADD R139, R197.reuse, 0x1, -R165.reuse ;  /* 0x00000001c58b7824 */ /* 0x140fe200078e0aa5 */
[----:B------:R-:W-:Y:S01]  /*3080*/  IABS R168, R168 ;  /* 0x000000a800a87213 */ /* 0x000fe20000000000 */
[----:B------:R-:W-:Y:S01]  /*3090*/  LDSM.16.M88.4 R108, [R193+0x1000] ;  /* 0x00100000c16c783b */ /* 0x000fe20000000200 */
[----:B------:R-:W-:Y:S01]  /*30a0*/  IABS R12, R12 ;  /* 0x0000000c000c7213 */ /* 0x000fe20000000000 */
[C---:B------:R-:W-:Y:S01]  /*30b0*/  IMAD.IADD R188, R204.reuse, 0x1, -R165 ;  /* 0x00000001ccbc7824 */ /* 0x040fe200078e0aa5 */
[----:B------:R-:W-:Y:S01]  /*30c0*/  IABS R174, R174 ;  /* 0x000000ae00ae7213 */ /* 0x000fe20000000000 */
[----:B------:R-:W-:Y:S01]  /*30d0*/  IMAD.IADD R132, R197, 0x1, -R164 ;  /* 0x00000001c5847824 */ /* 0x000fe200078e0aa4 */
[----:B------:R-:W-:Y:S01]  /*30e0*/  IABS R182, R182 ;  /* 0x000000b600b67213 */ /* 0x000fe20000000000 */
[----:B------:R-:W-:Y:S01]  /*30f0*/  IMAD.MOV.U32 R171, RZ, RZ, R12 ;  /* 0x000000ffffab7224 */ /* 0x000fe200078e000c */
[----:B------:R-:W-:Y:S01]  /*3100*/  IABS R12, R13 ;  /* 0x0000000d000c7213 */ /* 0x000fe20000000000 */
[----:B------:R-:W-:Y:S01]  /*3110*/  IMAD.IADD R13, R204, 0x1, -R169 ;  /* 0x00000001cc0d7824 */ /* 0x000fe200078e0aa9 */
[C---:B------:R-:W-:Y:S01]  /*3120*/  IADD3 R156, R169.reuse, 0x20, RZ ;  /* 0x00000020a99c7810 */ /* 0x040fe20007ffe0ff */
[----:B------:R-:W-:Y:S01]  /*3130*/  I2F R168, R168 ;  /* 0x000000a800a87306 */ /* 0x000fe20000201400 */
[----:B------:R-:W-:Y:S01]  /*3140*/  IADD3 R161, R169, 0x21, RZ ;  /* 0x00000021a9a17810 */ /* 0x000fe20007ffe0ff */
[----:B------:R-:W-:Y:S01]  /*3150*/  IMAD.MOV.U32 R172, RZ, RZ, R12 ;  /* 0x000000ffffac7224 */ /* 0x000fe200078e000c */
[----:B------:R-:W-:Y:S01]  /*3160*/  IABS R12, R13 ;  /* 0x0000000d000c7213 */ /* 0x000fe20000000000 */
[--C-:B------:R-:W-:Y:S01]  /*3170*/  IMAD.IADD R16, R210, 0x1, -R156.reuse ;  /* 0x00000001d2107824 */ /* 0x100fe200078e0a9c */
[----:B------:R-:W-:Y:S01]  /*3180*/  IADD3 R211, R178, UR14, RZ ;  /* 0x0000000eb2d37c10 */ /* 0x000fe2000fffe0ff */
[----:B------:R-:W-:Y:S01]  /*3190*/  IMAD.IADD R17, R207, 0x1, -R156 ;  /* 0x00000001cf117824 */ /* 0x000fe200078e0a9c */
[----:B------:R-:W-:Y:S01]  /*31a0*/  IADD3 R208, R170, UR14, RZ ;  /* 0x0000000eaad07c10 */ /* 0x000fe2000fffe0ff */
[-C--:B-----5:R-:W-:Y:S01]  /*31b0*/  HMMA.16816.F32.BF16 R104, R100, R76.reuse, RZ ;  /* 0x0000004c6468723c */ /* 0x0a0fe200000418ff */
[----:B------:R5:W-:Y:S01]  /*31c0*/  I2F R175, R12 ;  /* 0x0000000c00af7306 */ /* 0x000be20000201400 */
[----:B------:R-:W-:Y:S01]  /*31d0*/  IABS R5, R5 ;  /* 0x0000000500057213 */ /* 0x000fe20000000000 */
[--C-:B------:R-:W-:Y:S01]  /*31e0*/  IMAD.IADD R162, R197, 0x1, -R163.reuse ;  /* 0x00000001c5a27824 */ /* 0x100fe200078e0aa3 */
[----:B------:R-:W-:Y:S01]  /*31f0*/  IABS R16, R16 ;  /* 0x0000001000107213 */ /* 0x000fe20000000000 */
[----:B------:R-:W-:Y:S01]  /*3200*/  IMAD.IADD R252, R207, 0x1, -R164 ;  /* 0x00000001cffc7824 */ /* 0x000fe200078e0aa4 */
[----:B------:R-:W-:Y:S01]  /*3210*/  IMNMX R211, R211, UR15, PT ;  /* 0x0000000fd3d37c17 */ /* 0x000fe2000b800200 */
[----:B------:R-:W-:Y:S01]  /*3220*/  IMAD.IADD R186, R210, 0x1, -R163 ;  /* 0x00000001d2ba7824 */ /* 0x000fe200078e0aa3 */
[----:B------:R-:W-:Y:S01]  /*3230*/  HMMA.16816.F32.BF16 R84, R96, R76, RZ ;  /* 0x0000004c6054723c */ /* 0x000fe200000418ff */
[----:B------:R-:W-:Y:S01]  /*3240*/  I2F R172, R172 ;  /* 0x000000ac00ac7306 */ /* 0x000fe20000201400 */
[C---:B------:R-:W-:Y:S01]  /*3250*/  IADD3 R212, R197.reuse, -c[0x0][0x2e4], RZ ;  /* 0x8000b900c5d47a10 */ /* 0x040fe20007ffe0ff */
[----:B------:R-:W-:Y:S01]  /*3260*/  IMAD.MOV.U32 R223, RZ, RZ, R16 ;  /* 0x000000ffffdf7224 */ /* 0x000fe200078e0010 */
[----:B------:R-:W-:Y:S01]  /*3270*/  IMNMX R208, R208, UR15, PT ;  /* 0x0000000fd0d07c17 */ /* 0x000fe2000b800200 */
[----:B------:R-:W-:Y:S01]  /*3280*/  IMAD.IADD R141, R197, 0x1, -R160 ;  /* 0x00000001c58d7824 */ /* 0x000fe200078e0aa0 */
[----:B------:R-:W-:Y:S01]  /*3290*/  IADD3 R209, R210, -c[0x0][0x2e4], RZ ;  /* 0x8000b900d2d17a10 */ /* 0x000fe20007ffe0ff */
[----:B------:R-:W-:Y:S01]  /*32a0*/  IMAD.IADD R176, R207, 0x1, -R166 ;  /* 0x00000001cfb07824 */ /* 0x000fe200078e0aa6 */
[-C--:B------:R-:W-:Y:S01]  /*32b0*/  HMMA.16816.F32.BF16 R72, R100, R60.reuse, RZ ;  /* 0x0000003c6448723c */ /* 0x080fe200000418ff */
[----:B-----5:R-:W5:Y:S01]  /*32c0*/  LDSM.16.M88.4 R12, [R193+0x400] ;  /* 0x00040000c10c783b */ /* 0x020f620000000200 */
[----:B------:R-:W-:Y:S01]  /*32d0*/  I2F R174, R174 ;  /* 0x000000ae00ae7306 */ /* 0x000fe20000201400 */
[----:B------:R-:W-:Y:S01]  /*32e0*/  IADD3 R205, R173, UR14, RZ ;  /* 0x0000000eadcd7c10 */ /* 0x000fe2000fffe0ff */
[--C-:B------:R-:W-:Y:S01]  /*32f0*/  IMAD.IADD R133, R197, 0x1, -R156.reuse ;  /* 0x00000001c5857824 */ /* 0x100fe200078e0a9c */
[----:B------:R-:W-:Y:S01]  /*3300*/  IADD3 R157, R169, 0x28, RZ ;  /* 0x00000028a99d7810 */ /* 0x000fe20007ffe0ff */
[----:B------:R-:W-:Y:S01]  /*3310*/  IMAD.IADD R151, R197, 0x1, -R161 ;  /* 0x00000001c5977824 */ /* 0x000fe200078e0aa1 */
[----:B------:R-:W-:Y:S01]  /*3320*/  IABS R139, R139 ;  /* 0x0000008b008b7213 */ /* 0x000fe20000000000 */
[----:B------:R-:W-:Y:S01]  /*3330*/  HMMA.16816.F32.BF16 R68, R96, R60, RZ ;  /* 0x0000003c6044723c */ /* 0x000fe200000418ff */
[----:B------:R-:W-:Y:S01]  /*3340*/  IMNMX R212, RZ, R212, !PT ;  /* 0x000000d4ffd47217 */ /* 0x000fe20007800200 */
[----:B------:R-:W-:Y:S01]  /*3350*/  I2F R182, R182 ;  /* 0x000000b600b67306 */ /* 0x000fe20000201400 */
[----:B------:R-:W-:Y:S01]  /*3360*/  ISETP.GE.AND P3, PT, R169, R211, PT ;  /* 0x000000d3a900720c */ /* 0x000fe20003f66270 */
[--C-:B------:R-:W-:Y:S01]  /*3370*/  IMAD.IADD R181, R204, 0x1, -R157.reuse ;  /* 0x00000001ccb57824 */ /* 0x100fe200078e0a9d */
[----:B------:R-:W-:Y:S01]  /*3380*/  IMNMX R209, RZ, R209, !PT ;  /* 0x000000d1ffd17217 */ /* 0x000fe20007800200 */
[----:B------:R-:W-:Y:S01]  /*3390*/  IMAD.IADD R152, R197, 0x1, -R157 ;  /* 0x00000001c5987824 */ /* 0x000fe200078e0a9d */
[----:B------:R-:W-:Y:S01]  /*33a0*/  ISETP.GE.AND P6, PT, R167, R208, PT ;  /* 0x000000d0a700720c */ /* 0x000fe20003fc6270 */
[-C--:B-1----:R-:W-:Y:S01]  /*33b0*/  HMMA.16816.F32.BF16 R104, R92, R8.reuse, R104 ;  /* 0x000000085c68723c */ /* 0x082fe20000041868 */
[----:B------:R-:W-:Y:S01]  /*33c0*/  IADD3 R202, R177, UR14, RZ ;  /* 0x0000000eb1ca7c10 */ /* 0x000fe2000fffe0ff */
[----:B------:R-:W-:Y:S01]  /*33d0*/  I2F R171, R171 ;  /* 0x000000ab00ab7306 */ /* 0x000fe20000201400 */
[----:B------:R-:W-:Y:S01]  /*33e0*/  IMNMX R205, R205, UR15, PT ;  /* 0x0000000fcdcd7c17 */ /* 0x000fe2000b800200 */
[--C-:B------:R-:W-:Y:S01]  /*33f0*/  IMAD.IADD R237, R210, 0x1, -R161.reuse ;  /* 0x00000001d2ed7824 */ /* 0x100fe200078e0aa1 */
[----:B------:R-:W-:Y:S01]  /*3400*/  IADD3 R206, R207, -c[0x0][0x2e4], RZ ;  /* 0x8000b900cfce7a10 */ /* 0x000fe20007ffe0ff */
[C---:B------:R-:W-:Y:S01]  /*3410*/  IMAD.IADD R244, R204.reuse, 0x1, -R161 ;  /* 0x00000001ccf47824 */ /* 0x040fe200078e0aa1 */
[----:B------:R-:W-:Y:S01]  /*3420*/  IABS R16, R17 ;  /* 0x0000001100107213 */ /* 0x000fe20000000000 */
[----:B------:R-:W-:Y:S01]  /*3430*/  HMMA.16816.F32.BF16 R84, R88, R8, R84 ;  /* 0x000000085854723c */ /* 0x000fe20000041854 */
[----:B------:R-:W-:Y:S01]  /*3440*/  IMAD.IADD R17, R204, 0x1, -R156 ;  /* 0x00000001cc117824 */ /* 0x000fe200078e0a9c */
[----:B------:R-:W-:Y:S01]  /*3450*/  I2F R5, R5 ;  /* 0x0000000500057306 */ /* 0x000fe20000201400 */
[C---:B------:R-:W-:Y:S01]  /*3460*/  IADD3 R140, R169.reuse, 0x51, RZ ;  /* 0x00000051a98c7810 */ /* 0x040fe20007ffe0ff */
[----:B------:R-:W-:Y:S01]  /*3470*/  IMAD.MOV.U32 R225, RZ, RZ, R16 ;  /* 0x000000ffffe17224 */ /* 0x000fe200078e0010 */
[----:B------:R-:W-:Y:S01]  /*3480*/  ISETP.LT.OR P3, PT, R169, R212, P3 ;  /* 0x000000d4a900720c */ /* 0x000fe20001f61670 */
[----:B------:R-:W-:Y:S01]  /*3490*/  IMAD.IADD R239, R207, 0x1, -R157 ;  /* 0x00000001cfef7824 */ /* 0x000fe200078e0a9d */
[----:B------:R-:W-:Y:S01]  /*34a0*/  ISETP.LT.OR P6, PT, R167, R209, P6 ;  /* 0x000000d1a700720c */ /* 0x000fe200037c1670 */
[----:B------:R-:W-:Y:S01]  /*34b0*/  IMAD.IADD R8, R207, 0x1, -R167 ;  /* 0x00000001cf087824 */ /* 0x000fe200078e0aa7 */
[-C--:B------:R-:W-:Y:S01]  /*34c0*/  HMMA.16816.F32.BF16 R80, R96, R78.reuse, RZ ;  /* 0x0000004e6050723c */ /* 0x080fe200000418ff */
[----:B------:R-:W-:Y:S01]  /*34d0*/  IMAD.IADD R9, R210, 0x1, -R165 ;  /* 0x00000001d2097824 */ /* 0x000fe200078e0aa5 */
[----:B------:R-:W-:Y:S01]  /*34e0*/  I2F R139, R139 ;  /* 0x0000008b008b7306 */ /* 0x000fe20000201400 */
[----:B------:R-:W-:Y:S01]  /*34f0*/  IMNMX R202, R202, UR15, PT ;  /* 0x0000000fcaca7c17 */ /* 0x000fe2000b800200 */
[--C-:B------:R-:W-:Y:S01]  /*3500*/  IMAD.IADD R138, R197, 0x1, -R140.reuse ;  /* 0x00000001c58a7824 */ /* 0x100fe200078e0a8c */
[----:B------:R-:W-:Y:S01]  /*3510*/  IABS R8, R8 ;  /* 0x0000000800087213 */ /* 0x000fe20000000000 */
[--C-:B------:R-:W-:Y:S01]  /*3520*/  IMAD.IADD R219, R210, 0x1, -R140.reuse ;  /* 0x00000001d2db7824 */ /* 0x100fe200078e0a8c */
[----:B------:R-:W-:Y:S01]  /*3530*/  IADD3 R203, R204, -c[0x0][0x2e4], RZ ;  /* 0x8000b900cccb7a10 */ /* 0x000fe20007ffe0ff */
[----:B------:R-:W-:Y:S01]  /*3540*/  HMMA.16816.F32.BF16 R76, R100, R78, RZ ;  /* 0x0000004e644c723c */ /* 0x000fe200000418ff */
[----:B------:R-:W-:Y:S01]  /*3550*/  FMUL.FTZ R104, R104, c[0x0][0x2ec] ;  /* 0x0000bb0068687a20 */ /* 0x000fe20000410000 */
[----:B------:R1:W-:Y:S01]  /*3560*/  I2F R185, R8 ;  /* 0x0000000800b97306 */ /* 0x0003e20000201400 */
[----:B------:R-:W-:Y:S01]  /*3570*/  FMUL.FTZ R106, R106, c[0x0][0x2ec] ;  /* 0x0000bb006a6a7a20 */ /* 0x000fe20000410000 */
[----:B------:R-:W-:Y:S01]  /*3580*/  IMNMX R206, RZ, R206, !PT ;  /* 0x000000ceffce7217 */ /* 0x000fe20007800200 */
[----:B------:R-:W-:Y:S01]  /*3590*/  FMUL.FTZ R105, R105, c[0x0][0x2ec] ;  /* 0x0000bb0069697a20 */ /* 0x000fe20000410000 */
[----:B------:R-:W-:Y:S01]  /*35a0*/  ISETP.GE.AND P0, PT, R169, R205, PT ;  /* 0x000000cda900720c */ /* 0x000fe20003f06270 */
[----:B------:R-:W-:Y:S01]  /*35b0*/  FMUL.FTZ R84, R84, c[0x0][0x2ec] ;  /* 0x0000bb0054547a20 */ /* 0x000fe20000410000 */
[-C--:B-----5:R-:W-:Y:S01]  /*35c0*/  HMMA.16816.F32.BF16 R72, R92, R12.reuse, R72 ;  /* 0x0000000c5c48723c */ /* 0x0a0fe20000041848 */
[----:B------:R-:W-:Y:S01]  /*35d0*/  FMUL.FTZ R86, R86, c[0x0][0x2ec] ;  /* 0x0000bb0056567a20 */ /* 0x000fe20000410000 */
[----:B------:R-:W5:Y:S01]  /*35e0*/  MUFU.TANH R104, R104 ;  /* 0x0000006800687308 */ /* 0x000f620000002400 */
[----:B------:R-:W-:Y:S01]  /*35f0*/  FMUL.FTZ R87, R87, c[0x0][0x2ec] ;  /* 0x0000bb0057577a20 */ /* 0x000fe20000410000 */
[----:B------:R-:W-:Y:S01]  /*3600*/  IABS R16, R17 ;  /* 0x0000001100107213 */ /* 0x000fe20000000000 */
[----:B------:R-:W-:Y:S01]  /*3610*/  IMAD.IADD R218, R204, 0x1, -R140 ;  /* 0x00000001ccda7824 */ /* 0x000fe200078e0a8c */
[----:B------:R-:W-:Y:S01]  /*3620*/  IMNMX R203, RZ, R203, !PT ;  /* 0x000000cbffcb7217 */ /* 0x000fe20007800200 */
[----:B------:R-:W-:Y:S01]  /*3630*/  IMAD.IADD R192, R0, 0x1, R192 ;  /* 0x0000000100c07824 */ /* 0x000fe200078e02c0 */
[----:B------:R-:W-:Y:S01]  /*3640*/  HMMA.16816.F32.BF16 R68, R88, R12, R68 ;  /* 0x0000000c5844723c */ /* 0x000fe20000041844 */
[C---:B------:R-:W-:Y:S01]  /*3650*/  ISETP.LT.OR P0, PT, R169.reuse, R206, P0 ;  /* 0x000000cea900720c */ /* 0x040fe20000701670 */
[----:B-1----:R-:W-:Y:S01]  /*3660*/  IMAD.IADD R8, R210, 0x1, -R166 ;  /* 0x00000001d2087824 */ /* 0x002fe200078e0aa6 */
[----:B------:R-:W1:Y:S01]  /*3670*/  MUFU.TANH R84, R84 ;  /* 0x0000005400547308 */ /* 0x000e620000002400 */
[----:B------:R-:W-:-:S02]  /*3680*/  IADD3 R143, R169, 0x50, RZ ;  /* 0x00000050a98f7810 */ /* 0x000fc40007ffe0ff */
[----:B------:R-:W-:Y:S01]  /*3690*/  IADD3 R153, R169, 0x29, RZ ;  /* 0x00000029a9997810 */ /* 0x000fe20007ffe0ff */
[----:B------:R-:W-:Y:S01]  /*36a0*/  IMAD.IADD R12, R210, 0x1, -R164 ;  /* 0x00000001d20c7824 */ /* 0x000fe200078e0aa4 */
[----:B------:R-:W-:Y:S01]  /*36b0*/  IABS R8, R8 ;  /* 0x0000000800087213 */ /* 0x000fe20000000000 */
[-C--:B------:R-:W-:Y:S01]  /*36c0*/  HMMA.16816.F32.BF16 R64, R96, R62.reuse, RZ ;  /* 0x0000003e6040723c */ /* 0x080fe200000418ff */
[----:B------:R-:W-:Y:S01]  /*36d0*/  IMAD.IADD R13, R204, 0x1, -R163 ;  /* 0x00000001cc0d7824 */ /* 0x000fe200078e0aa3 */
[----:B------:R-:W2:Y:S01]  /*36e0*/  MUFU.TANH R87, R87 ;  /* 0x0000005700577308 */ /* 0x000ea20000002400 */
[----:B------:R-:W-:Y:S01]  /*36f0*/  IABS R12, R12 ;  /* 0x0000000c000c7213 */ /* 0x000fe20000000000 */
[----:B-----5:R-:W-:Y:S01]  /*3700*/  FFMA.FTZ R104, R168, -UR17, R104 ;  /* 0x80000011a8687c23 */ /* 0x020fe20008010068 */
[----:B------:R-:W-:Y:S01]  /*3710*/  IABS R188, R188 ;  /* 0x000000bc00bc7213 */ /* 0x000fe20000000000 */
[----:B------:R-:W-:Y:S01]  /*3720*/  IMAD.IADD R183, R210, 0x1, -R153 ;  /* 0x00000001d2b77824 */ /* 0x000fe200078e0a99 */
[----:B------:R-:W-:Y:S01]  /*3730*/  IABS R181, R181 ;  /* 0x000000b500b57213 */ /* 0x000fe20000000000 */
[----:B------:R-:W-:Y:S01]  /*3740*/  HMMA.16816.F32.BF16 R60, R100, R62, RZ ;  /* 0x0000003e643c723c */ /* 0x000fe200000418ff */
[----:B------:R-:W-:Y:S01]  /*3750*/  FSEL R104, R104, -INF , !P3 ;  /* 0xff80000068687808 */ /* 0x000fe20005800000 */
[----:B------:R5:W-:Y:S01]  /*3760*/  I2F R180, R8 ;  /* 0x0000000800b47306 */ /* 0x000be20000201400 */
[----:B-1----:R-:W-:Y:S01]  /*3770*/  FFMA.FTZ R172, R172, -UR17, R84 ;  /* 0x80000011acac7c23 */ /* 0x002fe20008010054 */
[----:B------:R-:W-:Y:S01]  /*3780*/  ISETP.GE.AND P3, PT, R167, R202, PT ;  /* 0x000000caa700720c */ /* 0x000fe20003f66270 */
[----:B------:R-:W-:Y:S01]  /*3790*/  FMUL.FTZ R72, R72, c[0x0][0x2ec] ;  /* 0x0000bb0048487a20 */ /* 0x000fe20000410000 */
[----:B------:R-:W-:Y:S01]  /*37a0*/  ISETP.GE.AND P1, PT, R169, R208, PT ;  /* 0x000000d0a900720c */ /* 0x000fe20003f26270 */
[----:B------:R-:W-:Y:S01]  /*37b0*/  IMAD.MOV.U32 R243, RZ, RZ, R181 ;  /* 0x000000fffff37224 */ /* 0x000fe200078e00b5 */
[-C--:B------:R-:W-:Y:S01]  /*37c0*/  HMMA.16816.F32.BF16 R80, R88, R10.reuse, R80 ;  /* 0x0000000a5850723c */ /* 0x080fe20000041850 */
[----:B------:R-:W-:Y:S01]  /*37d0*/  ISETP.LT.OR P3, PT, R167, R203, P3 ;  /* 0x000000cba700720c */ /* 0x000fe20001f61670 */
[----:B------:R1:W-:Y:S01]  /*37e0*/  I2F R189, R12 ;  /* 0x0000000c00bd7306 */ /* 0x0003e20000201400 */
[----:B--2---:R-:W-:Y:S01]  /*37f0*/  FFMA.FTZ R182, R182, -UR17, R87 ;  /* 0x80000011b6b67c23 */ /* 0x004fe20008010057 */
[----:B------:R-:W-:Y:S01]  /*3800*/  IABS R132, R132 ;  /* 0x0000008400847213 */ /* 0x000fe20000000000 */
[----:B------:R-:W-:Y:S01]  /*3810*/  FMUL.FTZ R73, R73, c[0x0][0x2ec] ;  /* 0x0000bb0049497a20 */ /* 0x000fe20000410000 */
[----:B------:R-:W-:Y:S01]  /*3820*/  ISETP.LT.OR P1, PT, R169, R209, P1 ;  /* 0x000000d1a900720c */ /* 0x000fe20000f21670 */
[----:B------:R-:W-:Y:S01]  /*3830*/  FMUL.FTZ R74, R74, c[0x0][0x2ec] ;  /* 0x0000bb004a4a7a20 */ /* 0x000fe20000410000 */
[----:B------:R-:W-:Y:S01]  /*3840*/  HMMA.16816.F32.BF16 R76, R92, R10, R76 ;  /* 0x0000000a5c4c723c */ /* 0x000fe2000004184c */
[----:B------:R-:W-:Y:S01]  /*3850*/  IABS R181, R183 ;  /* 0x000000b700b57213 */ /* 0x000fe20000000000 */
[C---:B-----5:R-:W-:Y:S01]  /*3860*/  IMAD.IADD R8, R204.reuse, 0x1, -R166 ;  /* 0x00000001cc087824 */ /* 0x060fe200078e0aa6 */
[----:B------:R-:W2:Y:S01]  /*3870*/  MUFU.TANH R84, R86 ;  /* 0x0000005600547308 */ /* 0x000ea20000002400 */
[----:B------:R-:W-:Y:S01]  /*3880*/  ISETP.GE.AND P5, PT, R167, R205, PT ;  /* 0x000000cda700720c */ /* 0x000fe20003fa6270 */
[----:B------:R-:W-:Y:S01]  /*3890*/  FMUL.FTZ R69, R69, c[0x0][0x2ec] ;  /* 0x0000bb0045457a20 */ /* 0x000fe20000410000 */
[----:B------:R-:W-:Y:S01]  /*38a0*/  IADD3 R137, R169, 0x58, RZ ;  /* 0x00000058a9897810 */ /* 0x000fe20007ffe0ff */
[----:B------:R-:W-:Y:S01]  /*38b0*/  IMAD.MOV.U32 R238, RZ, RZ, R181 ;  /* 0x000000ffffee7224 */ /* 0x000fe200078e00b5 */
[----:B------:R-:W-:Y:S01]  /*38c0*/  IABS R8, R8 ;  /* 0x0000000800087213 */ /* 0x000fe20000000000 */
[-C--:B------:R-:W-:Y:S01]  /*38d0*/  HMMA.16816.F32.BF16 R56, R100, R44.reuse, RZ ;  /* 0x0000002c6438723c */ /* 0x080fe200000418ff */
[----:B-1----:R-:W-:Y:S01]  /*38e0*/  IMAD.IADD R12, R204, 0x1, -R164 ;  /* 0x00000001cc0c7824 */ /* 0x002fe200078e0aa4 */
[----:B------:R-:W1:Y:S01]  /*38f0*/  MUFU.TANH R106, R106 ;  /* 0x0000006a006a7308 */ /* 0x000e620000002400 */
[----:B------:R-:W-:Y:S01]  /*3900*/  ISETP.LT.OR P5, PT, R167, R206, P5 ;  /* 0x000000cea700720c */ /* 0x000fe20002fa1670 */
[----:B------:R-:W-:Y:S01]  /*3910*/  IMAD.MOV.U32 R184, RZ, RZ, R8 ;  /* 0x000000ffffb87224 */ /* 0x000fe200078e0008 */
[----:B------:R-:W-:Y:S01]  /*3920*/  IABS R8, R9 ;  /* 0x0000000900087213 */ /* 0x000fe20000000000 */
[----:B------:R-:W-:Y:S01]  /*3930*/  IMAD.IADD R9, R207, 0x1, -R165 ;  /* 0x00000001cf097824 */ /* 0x000fe200078e0aa5 */
[----:B------:R-:W-:Y:S01]  /*3940*/  IABS R12, R12 ;  /* 0x0000000c000c7213 */ /* 0x000fe20000000000 */
[C---:B------:R-:W-:Y:S01]  /*3950*/  HMMA.16816.F32.BF16 R52, R96.reuse, R44, RZ ;  /* 0x0000002c6034723c */ /* 0x040fe200000418ff */
[----:B------:R-:W-:Y:S01]  /*3960*/  FMUL.FTZ R80, R80, c[0x0][0x2ec] ;  /* 0x0000bb0050507a20 */ /* 0x000fe20000410000 */
[----:B------:R-:W-:Y:S01]  /*3970*/  I2F R226, R16 ;  /* 0x0000001000e27306 */ /* 0x000fe20000201400 */
[----:B------:R-:W-:Y:S01]  /*3980*/  IMAD.MOV.U32 R179, RZ, RZ, R8 ;  /* 0x000000ffffb37224 */ /* 0x000fe200078e0008 */
[----:B------:R-:W-:Y:S01]  /*3990*/  IABS R8, R9 ;  /* 0x0000000900087213 */ /* 0x000fe20000000000 */
[----:B--2---:R-:W-:Y:S01]  /*39a0*/  FFMA.FTZ R175, R175, -UR17, R84 ;  /* 0x80000011afaf7c23 */ /* 0x004fe20008010054 */
[----:B------:R-:W-:Y:S01]  /*39b0*/  IADD3 R155, R169, 0x30, RZ ;  /* 0x00000030a99b7810 */ /* 0x000fe20007ffe0ff */
[----:B------:R-:W-:Y:S01]  /*39c0*/  FMUL.FTZ R84, R107, c[0x0][0x2ec] ;  /* 0x0000bb006b547a20 */ /* 0x000fe20000410000 */
[-C--:B------:R-:W-:Y:S01]  /*39d0*/  HMMA.16816.F32.BF16 R48, R96, R46.reuse, RZ ;  /* 0x0000002e6030723c */ /* 0x080fe200000418ff */
[----:B------:R-:W-:Y:S01]  /*39e0*/  FMUL.FTZ R76, R76, c[0x0][0x2ec] ;  /* 0x0000bb004c4c7a20 */ /* 0x000fe20000410000 */
[----:B------:R2:W-:Y:S01]  /*39f0*/  I2F R190, R12 ;  /* 0x0000000c00be7306 */ /* 0x0005e20000201400 */
[----:B------:R-:W-:Y:S01]  /*3a00*/  FMUL.FTZ R78, R78, c[0x0][0x2ec] ;  /* 0x0000bb004e4e7a20 */ /* 0x000fe20000410000 */
[----:B------:R-:W-:Y:S01]  /*3a10*/  IABS R6, R6 ;  /* 0x0000000600067213 */ /* 0x000fe20000000000 */
[----:B------:R-:W-:Y:S01]  /*3a20*/  FMUL.FTZ R77, R77, c[0x0][0x2ec] ;  /* 0x0000bb004d4d7a20 */ /* 0x000fe20000410000 */
[----:B------:R-:W-:Y:S01]  /*3a30*/  IABS R162, R162 ;  /* 0x000000a200a27213 */ /* 0x000fe20000000000 */
[----:B-1----:R-:W-:Y:S01]  /*3a40*/  FFMA.FTZ R171, R171, -UR17, R106 ;  /* 0x80000011abab7c23 */ /* 0x002fe2000801006a */
[----:B------:R-:W-:Y:S01]  /*3a50*/  HMMA.16816.F32.BF16 R44, R100, R46, RZ ;  /* 0x0000002e642c723c */ /* 0x000fe200000418ff */
[----:B------:R-:W-:Y:S01]  /*3a60*/  FMUL.FTZ R106, R85, c[0x0][0x2ec] ;  /* 0x0000bb00556a7a20 */ /* 0x000fe20000410000 */
[----:B------:R1:W-:Y:S01]  /*3a70*/  I2F R187, R8 ;  /* 0x0000000800bb7306 */ /* 0x0003e20000201400 */
[----:B------:R-:W-:Y:S01]  /*3a80*/  FSEL R85, R172, -INF , !P0 ;  /* 0xff800000ac557808 */ /* 0x000fe20004000000 */
[--C-:B------:R-:W-:Y:S01]  /*3a90*/  IMAD.IADD R86, R210, 0x1, -R143.reuse ;  /* 0x00000001d2567824 */ /* 0x100fe200078e0a8f */
[----:B------:R-:W-:Y:S01]  /*3aa0*/  ISETP.GE.AND P0, PT, R166, R208, PT ;  /* 0x000000d0a600720c */ /* 0x000fe20003f06270 */
[----:B------:R-:W-:Y:S01]  /*3ab0*/  IMAD.IADD R107, R204, 0x1, -R143 ;  /* 0x00000001cc6b7824 */ /* 0x000fe200078e0a8f */
[----:B------:R-:W-:Y:S01]  /*3ac0*/  IADD3 R135, R169, 0x59, RZ ;  /* 0x00000059a9877810 */ /* 0x000fe20007ffe0ff */
[-C--:B------:R-:W-:Y:S01]  /*3ad0*/  HMMA.16816.F32.BF16 R64, R88, R14.reuse, R64 ;  /* 0x0000000e5840723c */ /* 0x080fe20000041840 */
[----:B------:R-:W-:Y:S01]  /*3ae0*/  ISETP.LT.OR P0, PT, R166, R209, P0 ;  /* 0x000000d1a600720c */ /* 0x000fe20000701670 */
[----:B--2---:R-:W-:Y:S01]  /*3af0*/  IMAD.IADD R12, R207, 0x1, -R163 ;  /* 0x00000001cf0c7824 */ /* 0x004fe200078e0aa3 */
[----:B------:R-:W2:Y:S01]  /*3b00*/  MUFU.TANH R84, R84 ;  /* 0x0000005400547308 */ /* 0x000ea20000002400 */
[----:B------:R-:W-:Y:S01]  /*3b10*/  IABS R86, R86 ;  /* 0x0000005600567213 */ /* 0x000fe20000000000 */
[----:B------:R-:W-:Y:S01]  /*3b20*/  FMUL.FTZ R81, R81, c[0x0][0x2ec] ;  /* 0x0000bb0051517a20 */ /* 0x000fe20000410000 */
[----:B------:R-:W-:Y:S01]  /*3b30*/  IABS R107, R107 ;  /* 0x0000006b006b7213 */ /* 0x000fe20000000000 */
[C---:B------:R-:W-:Y:S01]  /*3b40*/  IMAD.IADD R181, R210.reuse, 0x1, -R155 ;  /* 0x00000001d2b57824 */ /* 0x040fe200078e0a9b */
[----:B------:R-:W-:Y:S01]  /*3b50*/  IABS R12, R12 ;  /* 0x0000000c000c7213 */ /* 0x000fe20000000000 */
[----:B------:R-:W-:Y:S01]  /*3b60*/  HMMA.16816.F32.BF16 R60, R92, R14, R60 ;  /* 0x0000000e5c3c723c */ /* 0x000fe2000004183c */
[----:B-1----:R-:W1:Y:S01]  /*3b70*/  LDSM.16.M88.4 R8, [R193+0x800] ;  /* 0x00080000c108783b */ /* 0x002e620000000200 */
[----:B------:R-:W5:Y:S01]  /*3b80*/  MUFU.TANH R76, R76 ;  /* 0x0000004c004c7308 */ /* 0x000f620000002400 */
[----:B------:R-:W-:Y:S01]  /*3b90*/  IADD3 R126, R169, 0x31, RZ ;  /* 0x00000031a97e7810 */ /* 0x000fe20007ffe0ff */
[----:B------:R-:W-:Y:S01]  /*3ba0*/  IMAD.MOV.U32 R240, RZ, RZ, R12 ;  /* 0x000000fffff07224 */ /* 0x000fe200078e000c */
[----:B------:R-:W-:Y:S01]  /*3bb0*/  IABS R12, R13 ;  /* 0x0000000d000c7213 */ /* 0x000fe20000000000 */
[----:B------:R-:W-:Y:S01]  /*3bc0*/  IMAD.IADD R13, R210, 0x1, -R160 ;  /* 0x00000001d20d7824 */ /* 0x000fe200078e0aa0 */
[----:B------:R-:W-:Y:S01]  /*3bd0*/  ISETP.GE.AND P2, PT, R167, R211, PT ;  /* 0x000000d3a700720c */ /* 0x000fe20003f46270 */
[-C--:B------:R-:W-:Y:S01]  /*3be0*/  HMMA.16816.F32.BF16 R40, R100, R24.reuse, RZ ;  /* 0x000000186428723c */ /* 0x080fe200000418ff */
[----:B------:R-:W-:Y:S01]  /*3bf0*/  FMUL.FTZ R82, R82, c[0x0][0x2ec] ;  /* 0x0000bb0052527a20 */ /* 0x000fe20000410000 */
[----:B------:R-:W3:Y:S01]  /*3c00*/  MUFU.TANH R78, R78 ;  /* 0x0000004e004e7308 */ /* 0x000ee20000002400 */
[----:B------:R-:W-:Y:S01]  /*3c10*/  IMAD.MOV.U32 R245, RZ, RZ, R12 ;  /* 0x000000fffff57224 */ /* 0x000fe200078e000c */
[----:B------:R-:W-:Y:S01]  /*3c20*/  IABS R12, R13 ;  /* 0x0000000d000c7213 */ /* 0x000fe20000000000 */
[----:B--2---:R-:W-:Y:S01]  /*3c30*/  FFMA.FTZ R84, R174, -UR17, R84 ;  /* 0x80000011ae547c23 */ /* 0x004fe20008010054 */
[----:B------:R-:W-:Y:S01]  /*3c40*/  IABS R252, R252 ;  /* 0x000000fc00fc7213 */ /* 0x000fe20000000000 */
[----:B------:R-:W-:Y:S01]  /*3c50*/  FMUL.FTZ R68, R68, c[0x0][0x2ec] ;  /* 0x0000bb0044447a20 */ /* 0x000fe20000410000 */
[C---:B------:R-:W-:Y:S01]  /*3c60*/  HMMA.16816.F32.BF16 R32, R96.reuse, R24, RZ ;  /* 0x000000186020723c */ /* 0x040fe200000418ff */
[----:B------:R-:W-:Y:S01]  /*3c70*/  IABS R186, R186 ;  /* 0x000000ba00ba7213 */ /* 0x000fe20000000000 */
[----:B------:R2:W-:Y:S01]  /*3c80*/  I2F R251, R12 ;  /* 0x0000000c00fb7306 */ /* 0x0005e20000201400 */
[----:B------:R-:W-:Y:S01]  /*3c90*/  FSEL R87, R84, -INF , !P6 ;  /* 0xff80000054577808 */ /* 0x000fe20007000000 */
[----:B------:R-:W-:Y:S01]  /*3ca0*/  IMAD.IADD R84, R207, 0x1, -R140 ;  /* 0x00000001cf547824 */ /* 0x000fe200078e0a8c */
[----:B------:R-:W-:Y:S01]  /*3cb0*/  IABS R141, R141 ;  /* 0x0000008d008d7213 */ /* 0x000fe20000000000 */
[----:B-----5:R-:W-:Y:S01]  /*3cc0*/  FFMA.FTZ R76, R5, -UR17, R76 ;  /* 0x80000011054c7c23 */ /* 0x020fe2000801004c */
[----:B------:R-:W-:Y:S01]  /*3cd0*/  FSEL R5, R182, -INF , !P3 ;  /* 0xff800000b6057808 */ /* 0x000fe20005800000 */
[-C--:B------:R-:W-:Y:S01]  /*3ce0*/  HMMA.16816.F32.BF16 R28, R96, R26.reuse, RZ ;  /* 0x0000001a601c723c */ /* 0x080fe200000418ff */
[----:B------:R-:W-:Y:S01]  /*3cf0*/  IABS R84, R84 ;  /* 0x0000005400547213 */ /* 0x000fe20000000000 */
[----:B------:R-:W5:Y:S01]  /*3d00*/  MUFU.TANH R77, R77 ;  /* 0x0000004d004d7308 */ /* 0x000f620000002400 */
[----:B---3--:R-:W-:Y:S01]  /*3d10*/  FFMA.FTZ R78, R180, -UR17, R78 ;  /* 0x80000011b44e7c23 */ /* 0x008fe2000801004e */
[----:B------:R-:W-:Y:S01]  /*3d20*/  ISETP.GE.AND P3, PT, R165, R205, PT ;  /* 0x000000cda500720c */ /* 0x000fe20003f66270 */
[----:B------:R-:W-:Y:S01]  /*3d30*/  FMUL.FTZ R75, R75, c[0x0][0x2ec] ;  /* 0x0000bb004b4b7a20 */ /* 0x000fe20000410000 */
[----:B------:R-:W-:Y:S01]  /*3d40*/  ISETP.LT.OR P2, PT, R167, R212, P2 ;  /* 0x000000d4a700720c */ /* 0x000fe20001741670 */
[----:B------:R-:W-:Y:S01]  /*3d50*/  IMAD.IADD R167, R207, 0x1, -R160 ;  /* 0x00000001cfa77824 */ /* 0x000fe200078e0aa0 */
[----:B------:R-:W-:Y:S01]  /*3d60*/  HMMA.16816.F32.BF16 R24, R100, R26, RZ ;  /* 0x0000001a6418723c */ /* 0x000fe200000418ff */
[----:B------:R-:W-:Y:S01]  /*3d70*/  ISETP.LT.OR P3, PT, R165, R206, P3 ;  /* 0x000000cea500720c */ /* 0x000fe20001f61670 */
[----:B--2---:R-:W2:Y:S01]  /*3d80*/  LDSM.16.M88.4 R12, [R193+0xc00] ;  /* 0x000c0000c10c783b */ /* 0x004ea20000000200 */
[----:B------:R3:W-:Y:S01]  /*3d90*/  I2F R182, R84 ;  /* 0x0000005400b67306 */ /* 0x0007e20000201400 */
[----:B------:R-:W-:Y:S01]  /*3da0*/  FMUL.FTZ R60, R60, c[0x0][0x2ec] ;  /* 0x0000bb003c3c7a20 */ /* 0x000fe20000410000 */
[C---:B------:R-:W-:Y:S01]  /*3db0*/  IADD3 R148, R169.reuse, 0x48, RZ ;  /* 0x00000048a9947810 */ /* 0x040fe20007ffe0ff */
[----:B------:R-:W-:Y:S01]  /*3dc0*/  FMUL.FTZ R70, R70, c[0x0][0x2ec] ;  /* 0x0000bb0046467a20 */ /* 0x000fe20000410000 */
[----:B------:R-:W-:Y:S01]  /*3dd0*/  IADD3 R130, R169, 0x60, RZ ;  /* 0x00000060a9827810 */ /* 0x000fe20007ffe0ff */
[----:B------:R-:W-:Y:S01]  /*3de0*/  FMUL.FTZ R62, R62, c[0x0][0x2ec] ;  /* 0x0000bb003e3e7a20 */ /* 0x000fe20000410000 */
[-C--:B-1----:R-:W-:Y:S01]  /*3df0*/  HMMA.16816.F32.BF16 R56, R92, R8.reuse, R56 ;  /* 0x000000085c38723c */ /* 0x082fe20000041838 */
[----:B-----5:R-:W-:Y:S01]  /*3e00*/  FFMA.FTZ R77, R139, -UR17, R77 ;  /* 0x800000118b4d7c23 */ /* 0x020fe2000801004d */
[----:B------:R-:W1:Y:S01]  /*3e10*/  MUFU.TANH R106, R106 ;  /* 0x0000006a006a7308 */ /* 0x000e620000002400 */
[----:B------:R-:W-:Y:S01]  /*3e20*/  FSEL R139, R78, -INF , !P0 ;  /* 0xff8000004e8b7808 */ /* 0x000fe20004000000 */
[----:B------:R-:W-:Y:S01]  /*3e30*/  FMUL.FTZ R64, R64, c[0x0][0x2ec] ;  /* 0x0000bb0040407a20 */ /* 0x000fe20000410000 */
[----:B------:R-:W-:Y:S01]  /*3e40*/  IABS R167, R167 ;  /* 0x000000a700a77213 */ /* 0x000fe20000000000 */
[----:B------:R-:W-:Y:S01]  /*3e50*/  FMUL.FTZ R66, R66, c[0x0][0x2ec] ;  /* 0x0000bb0042427a20 */ /* 0x000fe20000410000 */
[----:B------:R-:W-:Y:S01]  /*3e60*/  ISETP.GE.AND P6, PT, R165, R211, PT ;  /* 0x000000d3a500720c */ /* 0x000fe20003fc6270 */
[C---:B------:R-:W-:Y:S01]  /*3e70*/  HMMA.16816.F32.BF16 R52, R88.reuse, R8, R52 ;  /* 0x000000085834723c */ /* 0x040fe20000041834 */
[----:B------:R-:W-:Y:S01]  /*3e80*/  IADD3 R146, R169, 0x49, RZ ;  /* 0x00000049a9927810 */ /* 0x000fe20007ffe0ff */
[----:B---3--:R-:W-:Y:S01]  /*3e90*/  FMUL.FTZ R84, R83, c[0x0][0x2ec] ;  /* 0x0000bb0053547a20 */ /* 0x008fe20000410000 */
[----:B------:R-:W-:Y:S01]  /*3ea0*/  I2F R188, R188 ;  /* 0x000000bc00bc7306 */ /* 0x000fe20000201400 */
[----:B------:R-:W-:Y:S01]  /*3eb0*/  FMUL.FTZ R83, R79, c[0x0][0x2ec] ;  /* 0x0000bb004f537a20 */ /* 0x000fe20000410000 */
[----:B------:R-:W-:Y:S01]  /*3ec0*/  ISETP.LT.OR P6, PT, R165, R212, P6 ;  /* 0x000000d4a500720c */ /* 0x000fe200037c1670 */
[----:B------:R-:W-:Y:S01]  /*3ed0*/  FMUL.FTZ R65, R65, c[0x0][0x2ec] ;  /* 0x0000bb0041417a20 */ /* 0x000fe20000410000 */
[----:B------:R-:W-:Y:S01]  /*3ee0*/  IADD3 R127, R169, 0x61, RZ ;  /* 0x00000061a97f7810 */ /* 0x000fe20007ffe0ff */
[-C--:B------:R-:W-:Y:S01]  /*3ef0*/  HMMA.16816.F32.BF16 R48, R88, R10.reuse, R48 ;  /* 0x0000000a5830723c */ /* 0x080fe20000041830 */
[----:B------:R-:W-:Y:S01]  /*3f00*/  FSEL R77, R77, -INF , !P6 ;  /* 0xff8000004d4d7808 */ /* 0x000fe20007000000 */
[----:B-1----:R-:W-:Y:S01]  /*3f10*/  FFMA.FTZ R106, R185, -UR17, R106 ;  /* 0x80000011b96a7c23 */ /* 0x002fe2000801006a */
[----:B------:R-:W1:Y:S01]  /*3f20*/  MUFU.TANH R78, R84 ;  /* 0x00000054004e7308 */ /* 0x000e620000002400 */
[CC--:B------:R-:W-:Y:S01]  /*3f30*/  ISETP.GE.AND P6, PT, R164.reuse, R202.reuse, PT ;  /* 0x000000caa400720c */ /* 0x0c0fe20003fc6270 */
[----:B------:R-:W-:Y:S01]  /*3f40*/  FMUL.FTZ R63, R63, c[0x0][0x2ec] ;  /* 0x0000bb003f3f7a20 */ /* 0x000fe20000410000 */
[----:B------:R-:W-:Y:S01]  /*3f50*/  ISETP.GE.AND P4, PT, R169, R202, PT ;  /* 0x000000caa900720c */ /* 0x000fe20003f86270 */
[----:B------:R-:W-:Y:S01]  /*3f60*/  FMUL.FTZ R67, R67, c[0x0][0x2ec] ;  /* 0x0000bb0043437a20 */ /* 0x000fe20000410000 */
[C---:B------:R-:W-:Y:S01]  /*3f70*/  HMMA.16816.F32.BF16 R44, R92.reuse, R10, R44 ;  /* 0x0000000a5c2c723c */ /* 0x040fe2000004182c */
[----:B------:R-:W3:Y:S01]  /*3f80*/  LDSM.16.M88.4 R8, [R195+0x3000] ;  /* 0x00300000c308783b */ /* 0x000ee20000000200 */
[----:B------:R-:W-:Y:S01]  /*3f90*/  IABS R176, R176 ;  /* 0x000000b000b07213 */ /* 0x000fe20000000000 */
[----:B------:R5:W-:Y:S01]  /*3fa0*/  I2F R183, R86 ;  /* 0x0000005600b77306 */ /* 0x000be20000201400 */
[-C--:B------:R-:W-:Y:S01]  /*3fb0*/  ISETP.LT.OR P6, PT, R164, R203.reuse, P6 ;  /* 0x000000cba400720c */ /* 0x080fe200037c1670 */
[----:B------:R-:W-:Y:S01]  /*3fc0*/  FMUL.FTZ R56, R56, c[0x0][0x2ec] ;  /* 0x0000bb0038387a20 */ /* 0x000fe20000410000 */
[----:B------:R-:W-:Y:S01]  /*3fd0*/  ISETP.LT.OR P4, PT, R169, R203, P4 ;  /* 0x000000cba900720c */ /* 0x000fe20002781670 */
[----:B------:R-:W-:Y:S01]  /*3fe0*/  FMUL.FTZ R57, R57, c[0x0][0x2ec] ;  /* 0x0000bb0039397a20 */ /* 0x000fe20000410000 */
[C---:B------:R-:W-:Y:S01]  /*3ff0*/  IADD3 R123, R169.reuse, 0x68, RZ ;  /* 0x00000068a97b7810 */ /* 0x040fe20007ffe0ff */
[-C--:B--2---:R-:W-:Y:S01]  /*4000*/  HMMA.16816.F32.BF16 R40, R92, R12.reuse, R40 ;  /* 0x0000000c5c28723c */ /* 0x084fe20000041828 */
[----:B------:R-:W-:Y:S01]  /*4010*/  IADD3 R159, R169, 0x19, RZ ;  /* 0x00000019a99f7810 */ /* 0x000fe20007ffe0ff */
[----:B------:R-:W-:Y:S01]  /*4020*/  I2F R132, R132 ;  /* 0x0000008400847306 */ /* 0x000fe20000201400 */
[----:B-1----:R-:W-:Y:S01]  /*4030*/  FFMA.FTZ R78, R188, -UR17, R78 ;  /* 0x80000011bc4e7c23 */ /* 0x002fe2000801004e */
[----:B------:R-:W-:Y:S01]  /*4040*/  ISETP.GE.AND P0, PT, R164, R211, PT ;  /* 0x000000d3a400720c */ /* 0x000fe20003f06270 */
[----:B------:R-:W-:Y:S01]  /*4050*/  IMAD.IADD R84, R210, 0x1, -R137 ;  /* 0x00000001d2547824 */ /* 0x000fe200078e0a89 */
[----:B------:R-:W-:Y:S01]  /*4060*/  IABS R133, R133 ;  /* 0x0000008500857213 */ /* 0x000fe20000000000 */
[----:B------:R-:W-:Y:S01]  /*4070*/  IMAD.IADD R224, R204, 0x1, -R159 ;  /* 0x00000001cce07824 */ /* 0x000fe200078e0a9f */
[C---:B------:R-:W-:Y:S01]  /*4080*/  HMMA.16816.F32.BF16 R32, R88.reuse, R12, R32 ;  /* 0x0000000c5820723c */ /* 0x040fe20000041820 */
[----:B------:R-:W-:Y:S01]  /*4090*/  FMUL.FTZ R54, R54, c[0x0][0x2ec] ;  /* 0x0000bb0036367a20 */ /* 0x000fe20000410000 */
[----:B-----5:R-:W-:Y:S01]  /*40a0*/  FSEL R86, R171, -INF , !P1 ;  /* 0xff800000ab567808 */ /* 0x020fe20004800000 */
[----:B------:R-:W-:Y:S01]  /*40b0*/  MUFU.TANH R72, R72 ;  /* 0x0000004800487308 */ /* 0x000fe20000002400 */
[----:B------:R-:W-:Y:S01]  /*40c0*/  ISETP.GE.AND P1, PT, R166, R211, PT ;  /* 0x000000d3a600720c */ /* 0x000fe20003f26270 */
[----:B------:R-:W-:Y:S01]  /*40d0*/  FMUL.FTZ R58, R58, c[0x0][0x2ec] ;  /* 0x0000bb003a3a7a20 */ /* 0x000fe20000410000 */
[----:B------:R-:W-:Y:S01]  /*40e0*/  IABS R84, R84 ;  /* 0x0000005400547213 */ /* 0x000fe20000000000 */
[----:B------:R-:W-:Y:S01]  /*40f0*/  IMAD.IADD R12, R207, 0x1, -R161 ;  /* 0x00000001cf0c7824 */ /* 0x000fe200078e0aa1 */
[-C--:B------:R-:W-:Y:S01]  /*4100*/  HMMA.16816.F32.BF16 R28, R88, R14.reuse, R28 ;  /* 0x0000000e581c723c */ /* 0x080fe2000004181c */
[----:B------:R-:W-:Y:S01]  /*4110*/  ISETP.LT.OR P1, PT, R166, R212, P1 ;  /* 0x000000d4a600720c */ /* 0x000fe20000f21670 */
[----:B------:R-:W-:Y:S01]  /*4120*/  FMUL.FTZ R52, R52, c[0x0][0x2ec] ;  /* 0x0000bb0034347a20 */ /* 0x000fe20000410000 */
[----:B------:R-:W-:Y:S01]  /*4130*/  I2F R179, R179 ;  /* 0x000000b300b37306 */ /* 0x000fe20000201400 */
[----:B------:R-:W-:Y:S01]  /*4140*/  IABS R12, R12 ;  /* 0x0000000c000c7213 */ /* 0x000fe20000000000 */
[----:B------:R-:W-:Y:S01]  /*4150*/  FMUL.FTZ R48, R48, c[0x0][0x2ec] ;  /* 0x0000bb0030307a20 */ /* 0x000fe20000410000 */
[----:B------:R-:W-:Y:S01]  /*4160*/  FSEL R76, R76, -INF , !P1 ;  /* 0xff8000004c4c7808 */ /* 0x000fe20004800000 */
[----:B------:R-:W-:Y:S01]  /*4170*/  FMUL.FTZ R44, R44, c[0x0][0x2ec] ;  /* 0x0000bb002c2c7a20 */ /* 0x000fe20000410000 */
[----:B------:R-:W-:Y:S01]  /*4180*/  HMMA.16816.F32.BF16 R24, R92, R14, R24 ;  /* 0x0000000e5c18723c */ /* 0x000fe20000041818 */
[----:B------:R-:W-:Y:S01]  /*4190*/  ISETP.GE.AND P1, PT, R165, R202, PT ;  /* 0x000000caa500720c */ /* 0x000fe20003f26270 */
[----:B------:R-:W-:Y:S01]  /*41a0*/  FMUL.FTZ R40, R40, c[0x0][0x2ec] ;  /* 0x0000bb0028287a20 */ /* 0x000fe20000410000 */
[----:B------:R1:W-:Y:S01]  /*41b0*/  I2F R249, R12 ;  /* 0x0000000c00f97306 */ /* 0x0003e20000201400 */
[----:B------:R-:W-:Y:S01]  /*41c0*/  IABS R224, R224 ;  /* 0x000000e000e07213 */ /* 0x000fe20000000000 */
[----:B------:R-:W-:Y:S01]  /*41d0*/  FMUL.FTZ R53, R53, c[0x0][0x2ec] ;  /* 0x0000bb0035357a20 */ /* 0x000fe20000410000 */
[----:B------:R-:W-:Y:S01]  /*41e0*/  ISETP.LT.OR P1, PT, R165, R203, P1 ;  /* 0x000000cba500720c */ /* 0x000fe20000f21670 */
[----:B------:R-:W-:Y:S01]  /*41f0*/  FMUL.FTZ R47, R47, c[0x0][0x2ec] ;  /* 0x0000bb002f2f7a20 */ /* 0x000fe20000410000 */
[-C--:B---3--:R-:W-:Y:S01]  /*4200*/  HMMA.16816.F32.BF16 R20, R100, R8.reuse, RZ ;  /* 0x000000086414723c */ /* 0x088fe200000418ff */
[----:B------:R-:W-:Y:S01]  /*4210*/  ISETP.LT.OR P0, PT, R164, R212, P0 ;  /* 0x000000d4a400720c */ /* 0x000fe20000701670 */
[----:B------:R-:W-:Y:S01]  /*4220*/  FMUL.FTZ R42, R42, c[0x0][0x2ec] ;  /* 0x0000bb002a2a7a20 */ /* 0x000fe20000410000 */
[----:B------:R-:W2:Y:S01]  /*4230*/  MUFU.TANH R83, R83 ;  /* 0x0000005300537308 */ /* 0x000ea20000002400 */
[----:B------:R-:W-:Y:S01]  /*4240*/  IABS R151, R151 ;  /* 0x0000009700977213 */ /* 0x000fe20000000000 */
[----:B------:R-:W-:Y:S01]  /*4250*/  FMUL.FTZ R55, R55, c[0x0][0x2ec] ;  /* 0x0000bb0037377a20 */ /* 0x000fe20000410000 */
[----:B------:R-:W-:Y:S01]  /*4260*/  IABS R152, R152 ;  /* 0x0000009800987213 */ /* 0x000fe20000000000 */
[----:B------:R-:W-:Y:S01]  /*4270*/  FMUL.FTZ R59, R59, c[0x0][0x2ec] ;  /* 0x0000bb003b3b7a20 */ /* 0x000fe20000410000 */
[----:B------:R-:W-:Y:S01]  /*4280*/  HMMA.16816.F32.BF16 R16, R96, R8, RZ ;  /* 0x000000086010723c */ /* 0x000fe200000418ff */
[----:B------:R-:W-:Y:S01]  /*4290*/  IABS R237, R237 ;  /* 0x000000ed00ed7213 */ /* 0x000fe20000000000 */
[----:B------:R-:W-:Y:S01]  /*42a0*/  FMUL.FTZ R34, R34, c[0x0][0x2ec] ;  /* 0x0000bb0022227a20 */ /* 0x000fe20000410000 */
[----:B------:R-:W3:Y:S01]  /*42b0*/  MUFU.TANH R81, R81 ;  /* 0x0000005100517308 */ /* 0x000ee20000002400 */
[----:B-1----:R-:W-:Y:S01]  /*42c0*/  IMAD.IADD R12, R210, 0x1, -R157 ;  /* 0x00000001d20c7824 */ /* 0x002fe200078e0a9d */
[----:B------:R-:W-:Y:S01]  /*42d0*/  IABS R244, R244 ;  /* 0x000000f400f47213 */ /* 0x000fe20000000000 */
[----:B------:R-:W-:Y:S01]  /*42e0*/  FMUL.FTZ R50, R50, c[0x0][0x2ec] ;  /* 0x0000bb0032327a20 */ /* 0x000fe20000410000 */
[----:B------:R-:W-:Y:S01]  /*42f0*/  IABS R239, R239 ;  /* 0x000000ef00ef7213 */ /* 0x000fe20000000000 */
[----:B------:R-:W-:Y:S01]  /*4300*/  FMUL.FTZ R45, R45, c[0x0][0x2ec] ;  /* 0x0000bb002d2d7a20 */ /* 0x000fe20000410000 */
[----:B------:R-:W-:Y:S01]  /*4310*/  IABS R12, R12 ;  /* 0x0000000c000c7213 */ /* 0x000fe20000000000 */
[----:B------:R-:W-:Y:S01]  /*4320*/  FMUL.FTZ R35, R35, c[0x0][0x2ec] ;  /* 0x0000bb0023237a20 */ /* 0x000fe20000410000 */
[----:B------:R-:W-:Y:S01]  /*4330*/  I2F R6, R6 ;  /* 0x0000000600067306 */ /* 0x000fe20000201400 */
[----:B--2---:R-:W-:Y:S01]  /*4340*/  FFMA.FTZ R83, R179, -UR17, R83 ;  /* 0x80000011b3537c23 */ /* 0x004fe20008010053 */
[C---:B------:R-:W-:Y:S01]  /*4350*/  IADD3 R125, R169.reuse, 0x38, RZ ;  /* 0x00000038a97d7810 */ /* 0x040fe20007ffe0ff */
[----:B------:R-:W-:Y:S01]  /*4360*/  FMUL.FTZ R32, R32, c[0x0][0x2ec] ;  /* 0x0000bb0020207a20 */ /* 0x000fe20000410000 */
[----:B------:R-:W-:Y:S01]  /*4370*/  IADD3 R129, R169, 0x39, RZ ;  /* 0x00000039a9817810 */ /* 0x000fe20007ffe0ff */
[-C--:B------:R-:W-:Y:S01]  /*4380*/  HMMA.16816.F32.BF16 R20, R92, R108.reuse, R20 ;  /* 0x0000006c5c14723c */ /* 0x080fe20000041814 */
[----:B------:R-:W-:Y:S01]  /*4390*/  FMUL.FTZ R41, R41, c[0x0][0x2ec] ;  /* 0x0000bb0029297a20 */ /* 0x000fe20000410000 */
[----:B------:R-:W-:Y:S01]  /*43a0*/  IADD3 R131, R169, 0x40, RZ ;  /* 0x00000040a9837810 */ /* 0x000fe20007ffe0ff */
[----:B------:R1:W-:Y:S01]  /*43b0*/  I2F R241, R12 ;  /* 0x0000000c00f17306 */ /* 0x0003e20000201400 */
[----:B---3--:R-:W-:Y:S01]  /*43c0*/  FFMA.FTZ R81, R187, -UR17, R81 ;  /* 0x80000011bb517c23 */ /* 0x008fe20008010051 */
[C---:B------:R-:W-:Y:S01]  /*43d0*/  IADD3 R150, R169.reuse, 0x41, RZ ;  /* 0x00000041a9967810 */ /* 0x040fe20007ffe0ff */
[----:B------:R-:W-:Y:S01]  /*43e0*/  FMUL.FTZ R28, R28, c[0x0][0x2ec] ;  /* 0x0000bb001c1c7a20 */ /* 0x000fe20000410000 */
[----:B------:R-:W-:Y:S01]  /*43f0*/  IADD3 R120, R169, 0x69, RZ ;  /* 0x00000069a9787810 */ /* 0x000fe20007ffe0ff */
[----:B------:R-:W-:Y:S01]  /*4400*/  HMMA.16816.F32.BF16 R16, R88, R108, R16 ;  /* 0x0000006c5810723c */ /* 0x000fe20000041810 */
[----:B------:R-:W-:Y:S01]  /*4410*/  FMUL.FTZ R29, R29, c[0x0][0x2ec] ;  /* 0x0000bb001d1d7a20 */ /* 0x000fe20000410000 */
[C---:B------:R-:W-:Y:S01]  /*4420*/  IADD3 R115, R169.reuse, 0x70, RZ ;  /* 0x00000070a9737810 */ /* 0x040fe20007ffe0ff */
[----:B------:R-:W2:Y:S01]  /*4430*/  MUFU.TANH R105, R105 ;  /* 0x0000006900697308 */ /* 0x000ea20000002400 */
[----:B------:R-:W-:Y:S01]  /*4440*/  FMUL.FTZ R24, R24, c[0x0][0x2ec] ;  /* 0x0000bb0018187a20 */ /* 0x000fe20000410000 */
[----:B------:R-:W-:Y:S01]  /*4450*/  IADD3 R112, R169, 0x71, RZ ;  /* 0x00000071a9707810 */ /* 0x000fe20007ffe0ff */
[----:B------:R-:W-:Y:S01]  /*4460*/  FMUL.FTZ R25, R25, c[0x0][0x2ec] ;  /* 0x0000bb0019197a20 */ /* 0x000fe20000410000 */
[----:B------:R-:W-:Y:S01]  /*4470*/  IABS R108, R181 ;  /* 0x000000b5006c7213 */ /* 0x000fe20000000000 */
[----:B------:R-:W-:Y:S01]  /*4480*/  IMAD.IADD R109, R204, 0x1, -R126 ;  /* 0x00000001cc6d7824 */ /* 0x000fe200078e0a7e */
[----:B------:R-:W-:Y:S01]  /*4490*/  IABS R138, R138 ;  /* 0x0000008a008a7213 */ /* 0x000fe20000000000 */
[----:B------:R-:W-:Y:S01]  /*44a0*/  FMUL.FTZ R26, R26, c[0x0][0x2ec] ;  /* 0x0000bb001a1a7a20 */ /* 0x000fe20000410000 */
[----:B-1----:R-:W-:Y:S01]  /*44b0*/  HMMA.16816.F32.BF16 R12, R96, R10, RZ ;  /* 0x0000000a600c723c */ /* 0x002fe200000418ff */
[----:B------:R-:W-:Y:S01]  /*44c0*/  I2F R162, R162 ;  /* 0x000000a200a27306 */ /* 0x000fe20000201400 */
[----:B------:R-:W-:Y:S01]  /*44d0*/  FMUL.FTZ R27, R27, c[0x0][0x2ec] ;  /* 0x0000bb001b1b7a20 */ /* 0x000fe20000410000 */
[----:B------:R-:W-:Y:S01]  /*44e0*/  IABS R219, R219 ;  /* 0x000000db00db7213 */ /* 0x000fe20000000000 */
[----:B------:R-:W-:Y:S01]  /*44f0*/  FMUL.FTZ R49, R49, c[0x0][0x2ec] ;  /* 0x0000bb0031317a20 */ /* 0x000fe20000410000 */
[----:B------:R-:W-:Y:S01]  /*4500*/  IABS R218, R218 ;  /* 0x000000da00da7213 */ /* 0x000fe20000000000 */
[----:B------:R-:W-:-:S02]  /*4510*/  FMUL.FTZ R46, R46, c[0x0][0x2ec] ;  /* 0x0000bb002e2e7a20 */ /* 0x000fc40000410000 */
[----:B------:R-:W-:Y:S01]  /*4520*/  HMMA.16816.F32.BF16 R8, R100, R10, RZ ;  /* 0x0000000a6408723c */ /* 0x000fe200000418ff */
[----:B------:R-:W-:Y:S01]  /*4530*/  I2F R240, R240 ;  /* 0x000000f000f07306 */ /* 0x000fe20000201400 */
[----:B--2---:R-:W-:Y:S01]  /*4540*/  FFMA.FTZ R105, R6, -UR17, R105 ;  /* 0x8000001106697c23 */ /* 0x004fe20008010069 */
[----:B------:R-:W-:Y:S01]  /*4550*/  FSEL R6, R175, -INF , !P4 ;  /* 0xff800000af067808 */ /* 0x000fe20006000000 */
[C---:B------:R-:W-:Y:S01]  /*4560*/  IMAD.IADD R154, R197.reuse, 0x1, -R155 ;  /* 0x00000001c59a7824 */ /* 0x040fe200078e0a9b */
[C---:B------:R-:W-:Y:S01]  /*4570*/  ISETP.GE.AND P4, PT, R166.reuse, R205, PT ;  /* 0x000000cda600720c */ /* 0x040fe20003f86270 */
[----:B------:R-:W-:Y:S01]  /*4580*/  IMAD.IADD R158, R197, 0x1, -R159 ;  /* 0x00000001c59e7824 */ /* 0x000fe200078e0a9f */
[----:B------:R-:W-:Y:S01]  /*4590*/  FSEL R105, R105, -INF , !P2 ;  /* 0xff80000069697808 */ /* 0x000fe20005000000 */
[----:B------:R-:W-:Y:S01]  /*45a0*/  FMUL.FTZ R33, R33, c[0x0][0x2ec] ;  /* 0x0000bb0021217a20 */ /* 0x000fe20000410000 */
[----:B------:R-:W1:Y:S01]  /*45b0*/  MUFU.TANH R73, R73 ;  /* 0x0000004900497308 */ /* 0x000e620000002400 */
[C---:B------:R-:W-:Y:S01]  /*45c0*/  ISETP.GE.AND P2, PT, R166.reuse, R202, PT ;  /* 0x000000caa600720c */ /* 0x040fe20003f46270 */
[----:B------:R-:W-:Y:S01]  /*45d0*/  FMUL.FTZ R31, R31, c[0x0][0x2ec] ;  /* 0x0000bb001f1f7a20 */ /* 0x000fe20000410000 */
[----:B------:R-:W-:Y:S01]  /*45e0*/  ISETP.LT.OR P4, PT, R166, R206, P4 ;  /* 0x000000cea600720c */ /* 0x000fe20002781670 */
[----:B------:R-:W-:Y:S01]  /*45f0*/  FMUL.FTZ R20, R20, c[0x0][0x2ec] ;  /* 0x0000bb0014147a20 */ /* 0x000fe20000410000 */
[----:B------:R-:W-:Y:S01]  /*4600*/  ISETP.LT.OR P2, PT, R166, R203, P2 ;  /* 0x000000cba600720c */ /* 0x000fe20001741670 */
[----:B------:R-:W-:Y:S01]  /*4610*/  FMUL.FTZ R21, R21, c[0x0][0x2ec] ;  /* 0x0000bb0015157a20 */ /* 0x000fe20000410000 */
[----:B------:R-:W-:Y:S01]  /*4620*/  HMMA.16816.F32.BF16 R12, R88, R110, R12 ;  /* 0x0000006e580c723c */ /* 0x000fe2000004180c */
[----:B------:R2:W-:Y:S01]  /*4630*/  I2F R250, R108 ;  /* 0x0000006c00fa7306 */ /* 0x0005e20000201400 */
[----:B------:R-:W-:Y:S01]  /*4640*/  IABS R154, R154 ;  /* 0x0000009a009a7213 */ /* 0x000fe20000000000 */
[----:B------:R-:W-:Y:S01]  /*4650*/  FMUL.FTZ R22, R22, c[0x0][0x2ec] ;  /* 0x0000bb0016167a20 */ /* 0x000fe20000410000 */
[----:B------:R-:W-:Y:S01]  /*4660*/  IABS R158, R158 ;  /* 0x0000009e009e7213 */ /* 0x000fe20000000000 */
[----:B------:R-:W-:-:S02]  /*4670*/  FMUL.FTZ R23, R23, c[0x0][0x2ec] ;  /* 0x0000bb0017177a20 */ /* 0x000fc40000410000 */
[----:B------:R-:W-:Y:S01]  /*4680*/  FMUL.FTZ R61, R61, c[0x0][0x2ec] ;  /* 0x0000bb003d3d7a20 */ /* 0x000fe20000410000 */
[----:B------:R-:W-:Y:S01]  /*4690*/  HMMA.16816.F32.BF16 R8, R92, R110, R8 ;  /* 0x0000006e5c08723c */ /* 0x000fe20000041808 */
[----:B------:R-:W-:Y:S01]  /*46a0*/  I2F R184, R184 ;  /* 0x000000b800b87306 */ /* 0x000fe20000201400 */
[----:B-1----:R-:W-:Y:S02]  /*46b0*/  FFMA.FTZ R162, R162, -UR17, R73 ;  /* 0x80000011a2a27c23 */ /* 0x002fe40008010049 */
[----:B------:R-:W-:Y:S02]  /*46c0*/  IMAD.IADD R114, R197, 0x1, -R153 ;  /* 0x00000001c5727824 */ /* 0x000fe400078e0a99 */
[----:B------:R-:W-:Y:S02]  /*46d0*/  FMUL.FTZ R16, R16, c[0x0][0x2ec] ;  /* 0x0000bb0010107a20 */ /* 0x000fe40000410000 */
[----:B------:R-:W-:Y:S01]  /*46e0*/  IMAD.MOV.U32 R111, RZ, RZ, R190 ;  /* 0x000000ffff6f7224 */ /* 0x000fe200078e00be */
[----:B------:R-:W1:Y:S01]  /*46f0*/  MUFU.TANH R82, R82 ;  /* 0x0000005200527308 */ /* 0x000e620000002400 */
[----:B------:R-:W-:Y:S01]  /*4700*/  IMAD.MOV.U32 R110, RZ, RZ, R189 ;  /* 0x000000ffff6e7224 */ /* 0x000fe200078e00bd */
[----:B------:R-:W-:Y:S01]  /*4710*/  IABS R114, R114 ;  /* 0x0000007200727213 */ /* 0x000fe20000000000 */
[----:B--2---:R-:W-:-:S02]  /*4720*/  IMAD.IADD R108, R207, 0x1, -R126 ;  /* 0x00000001cf6c7824 */ /* 0x004fc400078e0a7e */
[----:B------:R-:W-:Y:S02]  /*4730*/  FMUL.FTZ R18, R18, c[0x0][0x2ec] ;  /* 0x0000bb0012127a20 */ /* 0x000fe40000410000 */
[----:B------:R-:W-:Y:S01]  /*4740*/  FMUL.FTZ R17, R17, c[0x0][0x2ec] ;  /* 0x0000bb0011117a20 */ /* 0x000fe20000410000 */
[----:B------:R-:W-:Y:S01]  /*4750*/  I2F R190, R107 ;  /* 0x0000006b00be7306 */ /* 0x000fe20000201400 */
[----:B------:R-:W-:Y:S01]  /*4760*/  IABS R108, R108 ;  /* 0x0000006c006c7213 */ /* 0x000fe20000000000 */
[----:B------:R-:W-:Y:S02]  /*4770*/  FMUL.FTZ R19, R19, c[0x0][0x2ec] ;  /* 0x0000bb0013137a20 */ /* 0x000fe40000410000 */
[----:B------:R-:W-:Y:S02]  /*4780*/  IMAD.IADD R116, R197, 0x1, -R126 ;  /* 0x00000001c5747824 */ /* 0x000fe400078e0a7e */
[----:B------:R-:W-:Y:S01]  /*4790*/  IMAD.MOV.U32 R235, RZ, RZ, R108 ;  /* 0x000000ffffeb7224 */ /* 0x000fe200078e006c */
[----:B------:R-:W-:Y:S01]  /*47a0*/  IABS R108, R109 ;  /* 0x0000006d006c7213 */ /* 0x000fe20000000000 */
[----:B------:R2:W-:Y:S01]  /*47b0*/  MUFU.TANH R107, R80 ;  /* 0x00000050006b7308 */ /* 0x0005e20000002400 */
[----:B-1----:R-:W-:Y:S01]  /*47c0*/  FFMA.FTZ R184, R184, -UR17, R82 ;  /* 0x80000011b8b87c23 */ /* 0x002fe20008010052 */
[----:B------:R-:W-:Y:S01]  /*47d0*/  IABS R116, R116 ;  /* 0x0000007400747213 */ /* 0x000fe20000000000 */
[----:B------:R-:W-:-:S02]  /*47e0*/  IMAD.IADD R109, R204, 0x1, -R160 ;  /* 0x00000001cc6d7824 */ /* 0x000fc400078e0aa0 */
[--C-:B------:R-:W-:Y:S01]  /*47f0*/  IMAD.IADD R248, R207, 0x1, -R155.reuse ;  /* 0x00000001cff87824 */ /* 0x100fe200078e0a9b */
[----:B------:R-:W-:Y:S01]  /*4800*/  FSEL R79, R184, -INF , !P2 ;  /* 0xff800000b84f7808 */ /* 0x000fe20005000000 */
[----:B------:R-:W-:Y:S01]  /*4810*/  IMAD.IADD R242, R204, 0x1, -R155 ;  /* 0x00000001ccf27824 */ /* 0x000fe200078e0a9b */
[----:B------:R-:W-:Y:S01]  /*4820*/  I2F R189, R84 ;  /* 0x0000005400bd7306 */ /* 0x000fe20000201400 */
[----:B------:R-:W-:Y:S01]  /*4830*/  IABS R109, R109 ;  /* 0x0000006d006d7213 */ /* 0x000fe20000000000 */
[----:B------:R-:W-:Y:S01]  /*4840*/  IMAD.IADD R117, R197, 0x1, -R125 ;  /* 0x00000001c5757824 */ /* 0x000fe200078e0a7d */
[----:B------:R-:W-:Y:S01]  /*4850*/  ISETP.GE.AND P2, PT, R164, R205, PT ;  /* 0x000000cda400720c */ /* 0x000fe20003f46270 */
[----:B------:R-:W-:Y:S01]  /*4860*/  IMAD.IADD R236, R210, 0x1, -R126 ;  /* 0x00000001d2ec7824 */ /* 0x000fe200078e0a7e */
[----:B------:R-:W-:Y:S01]  /*4870*/  IABS R248, R248 ;  /* 0x000000f800f87213 */ /* 0x000fe20000000000 */
[----:B------:R-:W-:Y:S01]  /*4880*/  FMUL.FTZ R43, R43, c[0x0][0x2ec] ;  /* 0x0000bb002b2b7a20 */ /* 0x000fe20000410000 */
[----:B------:R-:W-:Y:S01]  /*4890*/  ISETP.LT.OR P2, PT, R164, R206, P2 ;  /* 0x000000cea400720c */ /* 0x000fe20001741670 */
[----:B------:R1:W3:Y:S01]  /*48a0*/  MUFU.TANH R84, R74 ;  /* 0x0000004a00547308 */ /* 0x0002e20000002400 */
[----:B--2---:R-:W-:Y:S01]  /*48b0*/  FSEL R80, R106, -INF , !P5 ;  /* 0xff8000006a507808 */ /* 0x004fe20006800000 */
[----:B------:R-:W-:Y:S01]  /*48c0*/  FFMA.FTZ R106, R132, -UR17, R72 ;  /* 0x80000011846a7c23 */ /* 0x000fe20008010048 */
[----:B------:R-:W-:Y:S01]  /*48d0*/  FSEL R72, R78, -INF , !P1 ;  /* 0xff8000004e487808 */ /* 0x000fe20004800000 */
[C---:B------:R-:W-:Y:S01]  /*48e0*/  IMAD.IADD R78, R204.reuse, 0x1, -R137 ;  /* 0x00000001cc4e7824 */ /* 0x040fe200078e0a89 */
[----:B------:R-:W-:Y:S01]  /*48f0*/  ISETP.GE.AND P5, PT, R165, R208, PT ;  /* 0x000000d0a500720c */ /* 0x000fe20003fa6270 */
[----:B------:R-:W-:Y:S01]  /*4900*/  IMAD.IADD R231, R204, 0x1, -R125 ;  /* 0x00000001cce77824 */ /* 0x000fe200078e0a7d */
[----:B------:R-:W-:Y:S01]  /*4910*/  FSEL R132, R81, -INF , !P3 ;  /* 0xff80000051847808 */ /* 0x000fe20005800000 */
[----:B------:R-:W-:Y:S01]  /*4920*/  I2F R252, R252 ;  /* 0x000000fc00fc7306 */ /* 0x000fe20000201400 */
[----:B------:R-:W-:Y:S01]  /*4930*/  IABS R78, R78 ;  /* 0x0000004e004e7213 */ /* 0x000fe20000000000 */
[----:B------:R-:W-:Y:S01]  /*4940*/  IMAD.IADD R119, R197, 0x1, -R129 ;  /* 0x00000001c5777824 */ /* 0x000fe200078e0a81 */
[----:B------:R-:W-:Y:S01]  /*4950*/  ISETP.LT.OR P5, PT, R165, R209, P5 ;  /* 0x000000d1a500720c */ /* 0x000fe20002fa1670 */
[----:B------:R-:W-:Y:S01]  /*4960*/  IMAD.IADD R233, R210, 0x1, -R125 ;  /* 0x00000001d2e97824 */ /* 0x000fe200078e0a7d */
[C---:B------:R-:W-:Y:S01]  /*4970*/  ISETP.GE.AND P3, PT, R163.reuse, R208, PT ;  /* 0x000000d0a300720c */ /* 0x040fe20003f66270 */
[----:B------:R-:W-:Y:S01]  /*4980*/  FMUL.FTZ R30, R30, c[0x0][0x2ec] ;  /* 0x0000bb001e1e7a20 */ /* 0x000fe20000410000 */
[----:B------:R-:W-:Y:S01]  /*4990*/  ISETP.GE.AND P1, PT, R163, R205, PT ;  /* 0x000000cda300720c */ /* 0x000fe20003f26270 */
[----:B------:R-:W-:Y:S01]  /*49a0*/  I2F R179, R78 ;  /* 0x0000004e00b37306 */ /* 0x000fe20000201400 */
[----:B-1----:R-:W-:Y:S01]  /*49b0*/  FSEL R74, R83, -INF , !P5 ;  /* 0xff800000534a7808 */ /* 0x002fe20006800000 */
[----:B------:R-:W-:Y:S01]  /*49c0*/  IMAD.IADD R83, R207, 0x1, -R135 ;  /* 0x00000001cf537824 */ /* 0x000fe200078e0a87 */
[C---:B------:R-:W-:Y:S01]  /*49d0*/  ISETP.LT.OR P3, PT, R163.reuse, R209, P3 ;  /* 0x000000d1a300720c */ /* 0x040fe20001f61670 */
[----:B---3--:R-:W-:Y:S01]  /*49e0*/  FFMA.FTZ R84, R110, -UR17, R84 ;  /* 0x800000116e547c23 */ /* 0x008fe20008010054 */
[C---:B------:R-:W-:Y:S01]  /*49f0*/  ISETP.LT.OR P1, PT, R163.reuse, R206, P1 ;  /* 0x000000cea300720c */ /* 0x040fe20000f21670 */
[----:B------:R-:W-:Y:S01]  /*4a00*/  IMAD.IADD R110, R210, 0x1, -R159 ;  /* 0x00000001d26e7824 */ /* 0x000fe200078e0a9f */
[----:B------:R-:W-:Y:S01]  /*4a10*/  IABS R83, R83 ;  /* 0x0000005300537213 */ /* 0x000fe20000000000 */
[----:B------:R1:W2:Y:S01]  /*4a20*/  MUFU.TANH R78, R69 ;  /* 0x00000045004e7308 */ /* 0x0002a20000002400 */
[----:B------:R-:W-:Y:S01]  /*4a30*/  ISETP.GE.AND P5, PT, R163, R211, PT ;  /* 0x000000d3a300720c */ /* 0x000fe20003fa6270 */
[----:B------:R-:W-:Y:S01]  /*4a40*/  FMUL.FTZ R12, R12, c[0x0][0x2ec] ;  /* 0x0000bb000c0c7a20 */ /* 0x000fe20000410000 */
[----:B------:R-:W-:Y:S01]  /*4a50*/  IABS R110, R110 ;  /* 0x0000006e006e7213 */ /* 0x000fe20000000000 */
[----:B------:R-:W-:Y:S01]  /*4a60*/  FMUL.FTZ R13, R13, c[0x0][0x2ec] ;  /* 0x0000bb000d0d7a20 */ /* 0x000fe20000410000 */
[----:B------:R-:W-:Y:S01]  /*4a70*/  ISETP.LT.OR P5, PT, R163, R212, P5 ;  /* 0x000000d4a300720c */ /* 0x000fe20002fa1670 */
[----:B------:R-:W-:Y:S01]  /*4a80*/  FMUL.FTZ R14, R14, c[0x0][0x2ec] ;  /* 0x0000bb000e0e7a20 */ /* 0x000fe20000410000 */
[----:B------:R-:W-:Y:S01]  /*4a90*/  IABS R242, R242 ;  /* 0x000000f200f27213 */ /* 0x000fe20000000000 */
[----:B------:R3:W-:Y:S01]  /*4aa0*/  I2F R174, R83 ;  /* 0x0000005300ae7306 */ /* 0x0007e20000201400 */
[----:B------:R-:W-:Y:S01]  /*4ab0*/  IABS R117, R117 ;  /* 0x0000007500757213 */ /* 0x000fe20000000000 */
[----:B------:R-:W-:Y:S01]  /*4ac0*/  FMUL.FTZ R15, R15, c[0x0][0x2ec] ;  /* 0x0000bb000f0f7a20 */ /* 0x000fe20000410000 */
[----:B------:R-:W-:Y:S01]  /*4ad0*/  IABS R236, R236 ;  /* 0x000000ec00ec7213 */ /* 0x000fe20000000000 */
[----:B------:R-:W-:Y:S01]  /*4ae0*/  FMUL.FTZ R8, R8, c[0x0][0x2ec] ;  /* 0x0000bb0008087a20 */ /* 0x000fe20000410000 */
[----:B------:R-:W-:Y:S01]  /*4af0*/  IABS R231, R231 ;  /* 0x000000e700e77213 */ /* 0x000fe20000000000 */
[----:B------:R-:W-:Y:S01]  /*4b00*/  FMUL.FTZ R9, R9, c[0x0][0x2ec] ;  /* 0x0000bb0009097a20 */ /* 0x000fe20000410000 */
[----:B------:R-:W-:Y:S01]  /*4b10*/  IABS R119, R119 ;  /* 0x0000007700777213 */ /* 0x000fe20000000000 */
[----:B------:R-:W5:Y:S01]  /*4b20*/  MUFU.TANH R81, R68 ;  /* 0x0000004400517308 */ /* 0x000f620000002400 */
[----:B-1----:R-:W-:Y:S01]  /*4b30*/  FSEL R69, R162, -INF , !P5 ;  /* 0xff800000a2457808 */ /* 0x002fe20006800000 */
[----:B------:R-:W-:Y:S01]  /*4b40*/  FMUL.FTZ R10, R10, c[0x0][0x2ec] ;  /* 0x0000bb000a0a7a20 */ /* 0x000fe20000410000 */
[C---:B------:R-:W-:Y:S01]  /*4b50*/  ISETP.GE.AND P5, PT, R160.reuse, R202, PT ;  /* 0x000000caa000720c */ /* 0x040fe20003fa6270 */
[----:B------:R-:W-:Y:S01]  /*4b60*/  FMUL.FTZ R11, R11, c[0x0][0x2ec] ;  /* 0x0000bb000b0b7a20 */ /* 0x000fe20000410000 */
[----:B------:R-:W-:Y:S01]  /*4b70*/  IABS R233, R233 ;  /* 0x000000e900e97213 */ /* 0x000fe20000000000 */
[----:B------:R-:W-:Y:S01]  /*4b80*/  IMAD.IADD R232, R207, 0x1, -R125 ;  /* 0x00000001cfe87824 */ /* 0x000fe200078e0a7d */
[----:B------:R-:W-:Y:S01]  /*4b90*/  ISETP.LT.OR P5, PT, R160, R203, P5 ;  /* 0x000000cba000720c */ /* 0x000fe20002fa1670 */
[----:B---3--:R-:W-:Y:S01]  /*4ba0*/  FMUL.FTZ R83, R71, c[0x0][0x2ec] ;  /* 0x0000bb0047537a20 */ /* 0x008fe20000410000 */
[----:B------:R-:W-:Y:S01]  /*4bb0*/  I2F R186, R186 ;  /* 0x000000ba00ba7306 */ /* 0x000fe20000201400 */
[----:B--2---:R-:W-:Y:S01]  /*4bc0*/  FFMA.FTZ R71, R240, -UR17, R78 ;  /* 0x80000011f0477c23 */ /* 0x004fe2000801004e */
[----:B------:R-:W-:Y:S01]  /*4bd0*/  IABS R232, R232 ;  /* 0x000000e800e87213 */ /* 0x000fe20000000000 */
[----:B------:R-:W-:-:S02]  /*4be0*/  IMAD.IADD R230, R210, 0x1, -R129 ;  /* 0x00000001d2e67824 */ /* 0x000fc400078e0a81 */
[----:B------:R-:W-:Y:S01]  /*4bf0*/  IMAD.IADD R122, R197, 0x1, -R131 ;  /* 0x00000001c57a7824 */ /* 0x000fe200078e0a83 */
[----:B------:R-:W-:Y:S01]  /*4c00*/  FSEL R71, R71, -INF , !P1 ;  /* 0xff80000047477808 */ /* 0x000fe20004800000 */
[----:B-----5:R-:W-:Y:S01]  /*4c10*/  FFMA.FTZ R81, R252, -UR17, R81 ;  /* 0x80000011fc517c23 */ /* 0x020fe20008010051 */
[----:B------:R-:W1:Y:S01]  /*4c20*/  MUFU.TANH R73, R75 ;  /* 0x0000004b00497308 */ /* 0x000e620000002400 */
[----:B------:R-:W-:Y:S01]  /*4c30*/  FSEL R68, R106, -INF , !P0 ;  /* 0xff8000006a447808 */ /* 0x000fe20004000000 */
[--C-:B------:R-:W-:Y:S01]  /*4c40*/  IMAD.IADD R191, R207, 0x1, -R129.reuse ;  /* 0x00000001cfbf7824 */ /* 0x100fe200078e0a81 */
[----:B------:R-:W-:Y:S01]  /*4c50*/  ISETP.GE.AND P0, PT, R163, R202, PT ;  /* 0x000000caa300720c */ /* 0x000fe20003f06270 */
[----:B------:R-:W-:Y:S01]  /*4c60*/  IMAD.IADD R229, R204, 0x1, -R129 ;  /* 0x00000001cce57824 */ /* 0x000fe200078e0a81 */
[----:B------:R-:W-:Y:S01]  /*4c70*/  FSEL R81, R81, -INF , !P2 ;  /* 0xff80000051517808 */ /* 0x000fe20005000000 */
[--C-:B------:R-:W-:Y:S01]  /*4c80*/  IMAD.IADD R178, R207, 0x1, -R131.reuse ;  /* 0x00000001cfb27824 */ /* 0x100fe200078e0a83 */
[-C--:B------:R-:W-:Y:S01]  /*4c90*/  ISETP.GE.AND P2, PT, R160, R208.reuse, PT ;  /* 0x000000d0a000720c */ /* 0x080fe20003f46270 */
[----:B------:R-:W-:Y:S01]  /*4ca0*/  MUFU.TANH R78, R83 ;  /* 0x00000053004e7308 */ /* 0x000fe20000002400 */
[----:B------:R-:W-:Y:S01]  /*4cb0*/  ISETP.LT.OR P0, PT, R163, R203, P0 ;  /* 0x000000cba300720c */ /* 0x000fe20000701670 */
[----:B------:R-:W-:Y:S01]  /*4cc0*/  IMAD.IADD R168, R204, 0x1, -R131 ;  /* 0x00000001cca87824 */ /* 0x000fe200078e0a83 */
[-C--:B------:R-:W-:Y:S01]  /*4cd0*/  ISETP.LT.OR P2, PT, R160, R209.reuse, P2 ;  /* 0x000000d1a000720c */ /* 0x080fe20001741670 */
[--C-:B------:R-:W-:Y:S01]  /*4ce0*/  IMAD.IADD R227, R210, 0x1, -R150.reuse ;  /* 0x00000001d2e37824 */ /* 0x100fe200078e0a96 */
[----:B------:R-:W-:Y:S01]  /*4cf0*/  ISETP.GE.AND P1, PT, R159, R208, PT ;  /* 0x000000d09f00720c */ /* 0x000fe20003f26270 */
[----:B------:R-:W-:Y:S01]  /*4d00*/  IMAD.IADD R177, R207, 0x1, -R150 ;  /* 0x00000001cfb17824 */ /* 0x000fe200078e0a96 */
[----:B------:R-:W-:Y:S01]  /*4d10*/  IABS R230, R230 ;  /* 0x000000e600e67213 */ /* 0x000fe20000000000 */
[----:B------:R-:W-:Y:S01]  /*4d20*/  I2F R141, R141 ;  /* 0x0000008d008d7306 */ /* 0x000fe20000201400 */
[----:B-1----:R-:W-:Y:S01]  /*4d30*/  FFMA.FTZ R73, R186, -UR17, R73 ;  /* 0x80000011ba497c23 */ /* 0x002fe20008010049 */
[----:B------:R-:W-:Y:S01]  /*4d40*/  ISETP.LT.OR P1, PT, R159, R209, P1 ;  /* 0x000000d19f00720c */ /* 0x000fe20000f21670 */
[----:B------:R-:W-:Y:S01]  /*4d50*/  IMAD.IADD R228, R210, 0x1, -R131 ;  /* 0x00000001d2e47824 */ /* 0x000fe200078e0a83 */
[----:B------:R-:W-:Y:S01]  /*4d60*/  IABS R122, R122 ;  /* 0x0000007a007a7213 */ /* 0x000fe20000000000 */
[C---:B------:R-:W-:Y:S01]  /*4d70*/  IMAD.IADD R147, R197.reuse, 0x1, -R148 ;  /* 0x00000001c5937824 */ /* 0x040fe200078e0a94 */
[----:B------:R-:W-:Y:S01]  /*4d80*/  IABS R191, R191 ;  /* 0x000000bf00bf7213 */ /* 0x000fe20000000000 */
[C---:B------:R-:W-:Y:S01]  /*4d90*/  IMAD.IADD R145, R197.reuse, 0x1, -R146 ;  /* 0x00000001c5917824 */ /* 0x040fe200078e0a92 */
[----:B------:R1:W2:Y:S01]  /*4da0*/  MUFU.TANH R83, R60 ;  /* 0x0000003c00537308 */ /* 0x0002a20000002400 */
[----:B------:R-:W-:Y:S01]  /*4db0*/  IABS R229, R229 ;  /* 0x000000e500e57213 */ /* 0x000fe20000000000 */
[----:B------:R-:W-:Y:S01]  /*4dc0*/  IMAD.IADD R149, R197, 0x1, -R150 ;  /* 0x00000001c5957824 */ /* 0x000fe200078e0a96 */
[----:B------:R-:W-:Y:S01]  /*4dd0*/  IABS R178, R178 ;  /* 0x000000b200b27213 */ /* 0x000fe20000000000 */
[C---:B------:R-:W-:Y:S01]  /*4de0*/  IMAD.IADD R181, R207.reuse, 0x1, -R148 ;  /* 0x00000001cfb57824 */ /* 0x040fe200078e0a94 */
[----:B------:R-:W-:Y:S01]  /*4df0*/  IABS R168, R168 ;  /* 0x000000a800a87213 */ /* 0x000fe20000000000 */
[----:B------:R-:W-:Y:S01]  /*4e00*/  IMAD.IADD R169, R204, 0x1, -R150 ;  /* 0x00000001cca97824 */ /* 0x000fe200078e0a96 */
[----:B------:R-:W-:Y:S01]  /*4e10*/  IABS R227, R227 ;  /* 0x000000e300e37213 */ /* 0x000fe20000000000 */
[----:B------:R3:W-:Y:S01]  /*4e20*/  I2F R234, R108 ;  /* 0x0000006c00ea7306 */ /* 0x0007e20000201400 */
[----:B------:R-:W-:Y:S01]  /*4e30*/  IABS R177, R177 ;  /* 0x000000b100b17213 */ /* 0x000fe20000000000 */
[----:B------:R-:W-:Y:S01]  /*4e40*/  IMAD.IADD R222, R210, 0x1, -R148 ;  /* 0x00000001d2de7824 */ /* 0x000fe200078e0a94 */
[----:B------:R-:W-:Y:S01]  /*4e50*/  IABS R147, R147 ;  /* 0x0000009300937213 */ /* 0x000fe20000000000 */
[--C-:B------:R-:W-:Y:S01]  /*4e60*/  IMAD.IADD R173, R204, 0x1, -R146.reuse ;  /* 0x00000001ccad7824 */ /* 0x100fe200078e0a92 */
[----:B------:R-:W-:Y:S01]  /*4e70*/  IABS R145, R145 ;  /* 0x0000009100917213 */ /* 0x000fe20000000000 */
[----:B------:R-:W-:Y:S01]  /*4e80*/  IMAD.IADD R221, R210, 0x1, -R146 ;  /* 0x00000001d2dd7824 */ /* 0x000fe200078e0a92 */
[----:B------:R-:W-:Y:S01]  /*4e90*/  IABS R228, R228 ;  /* 0x000000e400e47213 */ /* 0x000fe20000000000 */
[----:B------:R-:W5:Y:S01]  /*4ea0*/  MUFU.TANH R70, R70 ;  /* 0x0000004600467308 */ /* 0x000f620000002400 */
[C---:B-1----:R-:W-:Y:S01]  /*4eb0*/  IMAD.IADD R60, R207.reuse, 0x1, -R130 ;  /* 0x00000001cf3c7824 */ /* 0x042fe200078e0a82 */
[----:B------:R-:W-:Y:S01]  /*4ec0*/  IABS R149, R149 ;  /* 0x0000009500957213 */ /* 0x000fe20000000000 */
[--C-:B------:R-:W-:Y:S01]  /*4ed0*/  IMAD.IADD R213, R207, 0x1, -R143.reuse ;  /* 0x00000001cfd57824 */ /* 0x100fe200078e0a8f */
[----:B------:R-:W-:Y:S01]  /*4ee0*/  IABS R181, R181 ;  /* 0x000000b500b57213 */ /* 0x000fe20000000000 */
[C---:B------:R-:W-:Y:S01]  /*4ef0*/  IMAD.IADD R142, R197.reuse, 0x1, -R143 ;  /* 0x00000001c58e7824 */ /* 0x040fe200078e0a8f */
[----:B------:R-:W-:Y:S01]  /*4f00*/  IABS R60, R60 ;  /* 0x0000003c003c7213 */ /* 0x000fe20000000000 */
[----:B------:R-:W-:Y:S01]  /*4f10*/  IMAD.IADD R136, R197, 0x1, -R137 ;  /* 0x00000001c5887824 */ /* 0x000fe200078e0a89 */
[----:B------:R-:W-:Y:S01]  /*4f20*/  I2F R167, R167 ;  /* 0x000000a700a77306 */ /* 0x000fe20000201400 */
[C---:B---3--:R-:W-:Y:S01]  /*4f30*/  IMAD.IADD R108, R204.reuse, 0x1, -R148 ;  /* 0x00000001cc6c7824 */ /* 0x048fe200078e0a94 */
[----:B------:R-:W-:Y:S01]  /*4f40*/  IABS R169, R169 ;  /* 0x000000a900a97213 */ /* 0x000fe20000000000 */
[----:B------:R-:W-:Y:S01]  /*4f50*/  IMAD.MOV.U32 R165, RZ, RZ, R60 ;  /* 0x000000ffffa57224 */ /* 0x000fe200078e003c */
[----:B------:R-:W-:Y:S01]  /*4f60*/  IABS R222, R222 ;  /* 0x000000de00de7213 */ /* 0x000fe20000000000 */
[----:B--2---:R-:W-:Y:S01]  /*4f70*/  FFMA.FTZ R60, R141, -UR17, R83 ;  /* 0x800000118d3c7c23 */ /* 0x004fe20008010053 */
[----:B------:R-:W-:Y:S01]  /*4f80*/  IABS R108, R108 ;  /* 0x0000006c006c7213 */ /* 0x000fe20000000000 */
[----:B------:R-:W-:Y:S01]  /*4f90*/  IMAD.IADD R83, R204, 0x1, -R130 ;  /* 0x00000001cc537824 */ /* 0x000fe200078e0a82 */
[----:B------:R-:W1:Y:S01]  /*4fa0*/  MUFU.TANH R62, R62 ;  /* 0x0000003e003e7308 */ /* 0x000e620000002400 */
[----:B-----5:R-:W-:Y:S01]  /*4fb0*/  FFMA.FTZ R70, R111, -UR17, R70 ;  /* 0x800000116f467c23 */ /* 0x020fe20008010046 */
[----:B------:R-:W-:Y:S01]  /*4fc0*/  FSEL R141, R73, -INF , !P3 ;  /* 0xff800000498d7808 */ /* 0x000fe20005800000 */
[C---:B------:R-:W-:Y:S01]  /*4fd0*/  IMAD.IADD R73, R207.reuse, 0x1, -R127 ;  /* 0x00000001cf497824 */ /* 0x040fe200078e0a7f */
[----:B------:R-:W-:Y:S01]  /*4fe0*/  IABS R83, R83 ;  /* 0x0000005300537213 */ /* 0x000fe20000000000 */
[C---:B------:R-:W-:Y:S01]  /*4ff0*/  IMAD.IADD R111, R207.reuse, 0x1, -R159 ;  /* 0x00000001cf6f7824 */ /* 0x040fe200078e0a9f */
[----:B------:R-:W-:Y:S01]  /*5000*/  FSEL R70, R70, -INF , !P6 ;  /* 0xff80000046467808 */ /* 0x000fe20007000000 */
[----:B------:R-:W-:Y:S01]  /*5010*/  IMAD.IADD R188, R207, 0x1, -R137 ;  /* 0x00000001cfbc7824 */ /* 0x000fe200078e0a89 */
[----:B------:R-:W-:Y:S01]  /*5020*/  MUFU.TANH R64, R64 ;  /* 0x0000004000407308 */ /* 0x000fe20000002400 */
[----:B------:R-:W-:Y:S01]  /*5030*/  ISETP.GE.AND P6, PT, R160, R205, PT ;  /* 0x000000cda000720c */ /* 0x000fe20003fc6270 */
[--C-:B------:R-:W-:Y:S01]  /*5040*/  IMAD.IADD R186, R204, 0x1, -R135.reuse ;  /* 0x00000001ccba7824 */ /* 0x100fe200078e0a87 */
[----:B------:R-:W-:Y:S01]  /*5050*/  IABS R73, R73 ;  /* 0x0000004900497213 */ /* 0x000fe20000000000 */
[--C-:B------:R-:W-:Y:S01]  /*5060*/  IMAD.IADD R187, R210, 0x1, -R135.reuse ;  /* 0x00000001d2bb7824 */ /* 0x100fe200078e0a87 */
[----:B------:R-:W-:Y:S01]  /*5070*/  ISETP.LT.OR P6, PT, R160, R206, P6 ;  /* 0x000000cea000720c */ /* 0x000fe200037c1670 */
[----:B------:R-:W-:Y:S01]  /*5080*/  IMAD.IADD R134, R197, 0x1, -R135 ;  /* 0x00000001c5867824 */ /* 0x000fe200078e0a87 */
[----:B------:R-:W-:Y:S01]  /*5090*/  IABS R111, R111 ;  /* 0x0000006f006f7213 */ /* 0x000fe20000000000 */
[----:B------:R2:W-:Y:S01]  /*50a0*/  I2F R170, R108 ;  /* 0x0000006c00aa7306 */ /* 0x0005e20000201400 */
[----:B-1----:R-:W-:Y:S01]  /*50b0*/  FFMA.FTZ R62, R251, -UR17, R62 ;  /* 0x80000011fb3e7c23 */ /* 0x002fe2000801003e */
[----:B------:R-:W-:Y:S01]  /*50c0*/  ISETP.GE.AND P3, PT, R159, R211, PT ;  /* 0x000000d39f00720c */ /* 0x000fe20003f66270 */
[----:B------:R-:W-:Y:S01]  /*50d0*/  IMAD.MOV.U32 R166, RZ, RZ, R73 ;  /* 0x000000ffffa67224 */ /* 0x000fe200078e0049 */
[----:B------:R-:W-:Y:S01]  /*50e0*/  IABS R173, R173 ;  /* 0x000000ad00ad7213 */ /* 0x000fe20000000000 */
[----:B------:R-:W-:Y:S01]  /*50f0*/  IMAD.IADD R128, R197, 0x1, -R130 ;  /* 0x00000001c5807824 */ /* 0x000fe200078e0a82 */
[----:B------:R-:W-:Y:S01]  /*5100*/  ISETP.LT.OR P3, PT, R159, R212, P3 ;  /* 0x000000d49f00720c */ /* 0x000fe20001f61670 */
[C-C-:B------:R-:W-:Y:S01]  /*5110*/  IMAD.IADD R124, R197.reuse, 0x1, -R127.reuse ;  /* 0x00000001c57c7824 */ /* 0x140fe200078e0a7f */
[----:B------:R-:W-:Y:S01]  /*5120*/  I2F R109, R109 ;  /* 0x0000006d006d7306 */ /* 0x000fe20000201400 */
[----:B------:R-:W-:Y:S01]  /*5130*/  IABS R221, R221 ;  /* 0x000000dd00dd7213 */ /* 0x000fe20000000000 */
[C---:B------:R-:W-:Y:S01]  /*5140*/  IMAD.IADD R175, R210.reuse, 0x1, -R127 ;  /* 0x00000001d2af7824 */ /* 0x040fe200078e0a7f */
[----:B------:R-:W-:Y:S01]  /*5150*/  IABS R213, R213 ;  /* 0x000000d500d57213 */ /* 0x000fe20000000000 */
[--C-:B------:R-:W-:Y:S01]  /*5160*/  IMAD.IADD R184, R210, 0x1, -R120.reuse ;  /* 0x00000001d2b87824 */ /* 0x100fe200078e0a78 */
[----:B------:R-:W-:Y:S01]  /*5170*/  IABS R142, R142 ;  /* 0x0000008e008e7213 */ /* 0x000fe20000000000 */
[----:B------:R-:W-:Y:S01]  /*5180*/  IMAD.IADD R118, R197, 0x1, -R120 ;  /* 0x00000001c5767824 */ /* 0x000fe200078e0a78 */
[----:B------:R-:W-:Y:S01]  /*5190*/  IABS R136, R136 ;  /* 0x0000008800887213 */ /* 0x000fe20000000000 */
[----:B--2---:R-:W-:Y:S01]  /*51a0*/  IMAD.IADD R108, R207, 0x1, -R146 ;  /* 0x00000001cf6c7824 */ /* 0x004fe200078e0a92 */
[----:B------:R-:W1:Y:S01]  /*51b0*/  MUFU.TANH R66, R66 ;  /* 0x0000004200427308 */ /* 0x000e620000002400 */
[----:B------:R-:W-:Y:S01]  /*51c0*/  IABS R186, R186 ;  /* 0x000000ba00ba7213 */ /* 0x000fe20000000000 */
[C---:B------:R-:W-:Y:S01]  /*51d0*/  IMAD.IADD R121, R197.reuse, 0x1, -R123 ;  /* 0x00000001c5797824 */ /* 0x040fe200078e0a7b */
[----:B------:R-:W-:Y:S01]  /*51e0*/  IABS R187, R187 ;  /* 0x000000bb00bb7213 */ /* 0x000fe20000000000 */
[--C-:B------:R-:W-:Y:S01]  /*51f0*/  IMAD.IADD R163, R204, 0x1, -R120.reuse ;  /* 0x00000001cca37824 */ /* 0x100fe200078e0a78 */
[----:B------:R-:W-:Y:S01]  /*5200*/  IABS R108, R108 ;  /* 0x0000006c006c7213 */ /* 0x000fe20000000000 */
[--C-:B------:R-:W-:Y:S01]  /*5210*/  IMAD.IADD R113, R197, 0x1, -R115.reuse ;  /* 0x00000001c5717824 */ /* 0x100fe200078e0a73 */
[----:B------:R-:W-:Y:S01]  /*5220*/  IABS R134, R134 ;  /* 0x0000008600867213 */ /* 0x000fe20000000000 */
[----:B------:R-:W2:Y:S01]  /*5230*/  I2F R176, R176 ;  /* 0x000000b000b07306 */ /* 0x000ea20000201400 */
[----:B------:R-:W-:Y:S01]  /*5240*/  IABS R128, R128 ;  /* 0x0000008000807213 */ /* 0x000fe20000000000 */
[----:B------:R-:W-:Y:S01]  /*5250*/  IMAD.IADD R171, R207, 0x1, -R120 ;  /* 0x00000001cfab7824 */ /* 0x000fe200078e0a78 */
[----:B------:R-:W-:Y:S01]  /*5260*/  IABS R188, R188 ;  /* 0x000000bc00bc7213 */ /* 0x000fe20000000000 */
[--C-:B------:R-:W-:Y:S01]  /*5270*/  IMAD.IADD R162, R210, 0x1, -R115.reuse ;  /* 0x00000001d2a27824 */ /* 0x100fe200078e0a73 */
[----:B------:R-:W-:Y:S01]  /*5280*/  IABS R124, R124 ;  /* 0x0000007c007c7213 */ /* 0x000fe20000000000 */
[----:B------:R-:W-:Y:S01]  /*5290*/  IMAD.IADD R37, R197, 0x1, -R112 ;  /* 0x00000001c5257824 */ /* 0x000fe200078e0a70 */
[----:B------:R-:W-:Y:S01]  /*52a0*/  IABS R175, R175 ;  /* 0x000000af00af7213 */ /* 0x000fe20000000000 */
[----:B------:R3:W-:Y:S01]  /*52b0*/  I2F R220, R108 ;  /* 0x0000006c00dc7306 */ /* 0x0007e20000201400 */
[----:B-1----:R-:W-:Y:S01]  /*52c0*/  FFMA.FTZ R73, R109, -UR17, R66 ;  /* 0x800000116d497c23 */ /* 0x002fe20008010042 */
[----:B------:R-:W-:Y:S01]  /*52d0*/  IABS R184, R184 ;  /* 0x000000b800b87213 */ /* 0x000fe20000000000 */
[C---:B------:R-:W-:Y:S01]  /*52e0*/  IMAD.IADD R109, R207.reuse, 0x1, -R115 ;  /* 0x00000001cf6d7824 */ /* 0x040fe200078e0a73 */
[----:B------:R-:W-:Y:S01]  /*52f0*/  IABS R118, R118 ;  /* 0x0000007600767213 */ /* 0x000fe20000000000 */
[----:B------:R-:W-:Y:S01]  /*5300*/  IMAD.IADD R106, R207, 0x1, -R3 ;  /* 0x00000001cf6a7824 */ /* 0x000fe200078e0a03 */
[----:B------:R-:W-:Y:S01]  /*5310*/  FSEL R73, R73, -INF , !P5 ;  /* 0xff80000049497808 */ /* 0x000fe20006800000 */
[----:B--2---:R-:W-:Y:S01]  /*5320*/  FFMA.FTZ R107, R176, -UR17, R107 ;  /* 0x80000011b06b7c23 */ /* 0x004fe2000801006b */
[----:B------:R-:W1:Y:S01]  /*5330*/  I2F R245, R245 ;  /* 0x000000f500f57306 */ /* 0x000e620000201400 */
[----:B------:R-:W-:Y:S01]  /*5340*/  ISETP.GE.AND P5, PT, R156, R205, PT ;  /* 0x000000cd9c00720c */ /* 0x000fe20003fa6270 */
[----:B------:R-:W-:Y:S01]  /*5350*/  IMAD.IADD R176, R210, 0x1, -R130 ;  /* 0x00000001d2b07824 */ /* 0x000fe200078e0a82 */
[----:B------:R-:W-:-:S02]  /*5360*/  IABS R121, R121 ;  /* 0x0000007900797213 */ /* 0x000fc40000000000 */
[----:B------:R-:W-:Y:S01]  /*5370*/  FSEL R82, R107, -INF , !P4 ;  /* 0xff8000006b527808 */ /* 0x000fe20006000000 */
[----:B------:R-:W-:Y:S01]  /*5380*/  IMAD.IADD R107, R207, 0x1, -R36 ;  /* 0x00000001cf6b7824 */ /* 0x000fe200078e0a24 */
[----:B------:R-:W-:Y:S01]  /*5390*/  ISETP.GE.AND P4, PT, R164, R208, PT ;  /* 0x000000d0a400720c */ /* 0x000fe20003f86270 */
[----:B---3--:R-:W-:Y:S01]  /*53a0*/  IMAD.MOV.U32 R108, RZ, RZ, R167 ;  /* 0x000000ffff6c7224 */ /* 0x008fe200078e00a7 */
[----:B------:R-:W-:Y:S01]  /*53b0*/  I2F R110, R110 ;  /* 0x0000006e006e7306 */ /* 0x000fe20000201400 */
[----:B------:R-:W-:Y:S02]  /*53c0*/  ISETP.LT.OR P5, PT, R156, R206, P5 ;  /* 0x000000ce9c00720c */ /* 0x000fe40002fa1670 */
[----:B------:R-:W-:Y:S01]  /*53d0*/  ISETP.LT.OR P4, PT, R164, R209, P4 ;  /* 0x000000d1a400720c */ /* 0x000fe20002781670 */
[----:B------:R-:W-:Y:S01]  /*53e0*/  IMAD.IADD R164, R204, 0x1, -R123 ;  /* 0x00000001cca47824 */ /* 0x000fe200078e0a7b */
[----:B------:R-:W-:Y:S02]  /*53f0*/  IABS R176, R176 ;  /* 0x000000b000b07213 */ /* 0x000fe40000000000 */
[----:B------:R-:W-:Y:S01]  /*5400*/  FSEL R75, R84, -INF , !P4 ;  /* 0xff800000544b7808 */ /* 0x000fe20006000000 */
[----:B------:R2:W-:Y:S01]  /*5410*/  I2F R167, R83 ;  /* 0x0000005300a77306 */ /* 0x0005e20000201400 */
[----:B-1----:R-:W-:Y:S01]  /*5420*/  FFMA.FTZ R78, R245, -UR17, R78 ;  /* 0x80000011f54e7c23 */ /* 0x002fe2000801004e */
[----:B------:R-:W-:-:S02]  /*5430*/  ISETP.GE.AND P4, PT, R160, R211, PT ;  /* 0x000000d3a000720c */ /* 0x000fc40003f86270 */
[----:B------:R-:W-:Y:S02]  /*5440*/  IABS R164, R164 ;  /* 0x000000a400a47213 */ /* 0x000fe40000000000 */
[----:B------:R-:W-:Y:S02]  /*5450*/  FSEL R78, R78, -INF , !P0 ;  /* 0xff8000004e4e7808 */ /* 0x000fe40004000000 */
[----:B------:R-:W1:Y:S01]  /*5460*/  MUFU.TANH R63, R63 ;  /* 0x0000003f003f7308 */ /* 0x000e620000002400 */
[C---:B------:R-:W-:Y:S02]  /*5470*/  ISETP.GE.AND P0, PT, R159.reuse, R205, PT ;  /* 0x000000cd9f00720c */ /* 0x040fe40003f06270 */
[----:B------:R-:W-:Y:S01]  /*5480*/  ISETP.LT.OR P4, PT, R160, R212, P4 ;  /* 0x000000d4a000720c */ /* 0x000fe20002781670 */
[----:B------:R-:W-:Y:S01]  /*5490*/  IMAD.IADD R160, R204, 0x1, -R115 ;  /* 0x00000001cca07824 */ /* 0x000fe200078e0a73 */
[C---:B------:R-:W-:Y:S02]  /*54a0*/  ISETP.LT.OR P0, PT, R159.reuse, R206, P0 ;  /* 0x000000ce9f00720c */ /* 0x040fe40000701670 */
[----:B------:R-:W-:Y:S01]  /*54b0*/  FSEL R60, R60, -INF , !P4 ;  /* 0xff8000003c3c7808 */ /* 0x000fe20006000000 */
[----:B--2---:R-:W-:Y:S01]  /*54c0*/  FFMA.FTZ R83, R108, -UR17, R64 ;  /* 0x800000116c537c23 */ /* 0x004fe20008010040 */
[----:B------:R-:W-:Y:S01]  /*54d0*/  FSEL R64, R62, -INF , !P2 ;  /* 0xff8000003e407808 */ /* 0x000fe20005000000 */
[----:B------:R-:W-:Y:S01]  /*54e0*/  IMAD.IADD R62, R204, 0x1, -R127 ;  /* 0x00000001cc3e7824 */ /* 0x000fe200078e0a7f */
[----:B------:R-:W-:Y:S01]  /*54f0*/  I2F R111, R111 ;  /* 0x0000006f006f7306 */ /* 0x000fe20000201400 */
[----:B------:R-:W-:Y:S01]  /*5500*/  ISETP.GE.AND P4, PT, R159, R202, PT ;  /* 0x000000ca9f00720c */ /* 0x000fe20003f86270 */
[----:B------:R-:W-:Y:S01]  /*5510*/  IMAD.IADD R108, R210, 0x1, -R3 ;  /* 0x00000001d26c7824 */ /* 0x000fe200078e0a03 */
[----:B------:R-:W-:-:S02]  /*5520*/  FSEL R66, R83, -INF , !P6 ;  /* 0xff80000053427808 */ /* 0x000fc40007000000 */
[----:B------:R-:W-:Y:S01]  /*5530*/  IABS R83, R62 ;  /* 0x0000003e00537213 */ /* 0x000fe20000000000 */
[----:B-1----:R-:W-:Y:S01]  /*5540*/  FFMA.FTZ R63, R110, -UR17, R63 ;  /* 0x800000116e3f7c23 */ /* 0x002fe2000801003f */
[----:B------:R-:W-:Y:S01]  /*5550*/  ISETP.GE.AND P2, PT, R156, R211, PT ;  /* 0x000000d39c00720c */ /* 0x000fe20003f46270 */
[----:B------:R1:W2:Y:S01]  /*5560*/  MUFU.TANH R62, R65 ;  /* 0x00000041003e7308 */ /* 0x0002a20000002400 */
[----:B------:R-:W-:Y:S01]  /*5570*/  ISETP.LT.OR P4, PT, R159, R203, P4 ;  /* 0x000000cb9f00720c */ /* 0x000fe20002781670 */
[----:B------:R-:W-:Y:S01]  /*5580*/  IMAD.IADD R159, R210, 0x1, -R112 ;  /* 0x00000001d29f7824 */ /* 0x000fe200078e0a70 */
[C---:B------:R-:W-:Y:S02]  /*5590*/  ISETP.LT.OR P2, PT, R156.reuse, R212, P2 ;  /* 0x000000d49c00720c */ /* 0x040fe40001741670 */
[C---:B------:R-:W-:Y:S02]  /*55a0*/  ISETP.GE.AND P6, PT, R156.reuse, R208, PT ;  /* 0x000000d09c00720c */ /* 0x040fe40003fc6270 */
[----:B------:R-:W-:Y:S01]  /*55b0*/  FSEL R63, R63, -INF , !P1 ;  /* 0xff8000003f3f7808 */ /* 0x000fe20004800000 */
[----:B------:R3:W-:Y:S01]  /*55c0*/  I2F R180, R83 ;  /* 0x0000005300b47306 */ /* 0x0007e20000201400 */
[----:B------:R-:W-:-:S02]  /*55d0*/  ISETP.LT.OR P6, PT, R156, R209, P6 ;  /* 0x000000d19c00720c */ /* 0x000fc400037c1670 */
[C---:B------:R-:W-:Y:S02]  /*55e0*/  ISETP.GE.AND P1, PT, R161.reuse, R211, PT ;  /* 0x000000d3a100720c */ /* 0x040fe40003f26270 */
[----:B------:R-:W-:Y:S02]  /*55f0*/  IABS R109, R109 ;  /* 0x0000006d006d7213 */ /* 0x000fe40000000000 */
[----:B------:R-:W-:Y:S01]  /*5600*/  ISETP.LT.OR P1, PT, R161, R212, P1 ;  /* 0x000000d4a100720c */ /* 0x000fe20000f21670 */
[C---:B-1----:R-:W-:Y:S01]  /*5610*/  IMAD.IADD R65, R210.reuse, 0x1, -R123 ;  /* 0x00000001d2417824 */ /* 0x042fe200078e0a7b */
[----:B------:R-:W-:Y:S01]  /*5620*/  MUFU.TANH R84, R54 ;  /* 0x0000003600547308 */ /* 0x000fe20000002400 */
[----:B--2---:R-:W-:Y:S01]  /*5630*/  FFMA.FTZ R110, R111, -UR17, R62 ;  /* 0x800000116f6e7c23 */ /* 0x004fe2000801003e */
[----:B------:R-:W-:Y:S01]  /*5640*/  IABS R163, R163 ;  /* 0x000000a300a37213 */ /* 0x000fe20000000000 */
[----:B------:R-:W-:Y:S01]  /*5650*/  IMAD.IADD R111, R210, 0x1, -R36 ;  /* 0x00000001d26f7824 */ /* 0x000fe200078e0a24 */
[----:B------:R-:W-:Y:S01]  /*5660*/  IABS R65, R65 ;  /* 0x0000004100417213 */ /* 0x000fe20000000000 */
[----:B------:R-:W-:Y:S01]  /*5670*/  IMAD.IADD R62, R204, 0x1, -R3 ;  /* 0x00000001cc3e7824 */ /* 0x000fe200078e0a03 */
[----:B------:R-:W-:Y:S01]  /*5680*/  IABS R113, R113 ;  /* 0x0000007100717213 */ /* 0x000fe20000000000 */
[----:B---3--:R-:W-:Y:S01]  /*5690*/  IMAD.IADD R83, R207, 0x1, -R123 ;  /* 0x00000001cf537824 */ /* 0x008fe200078e0a7b */
[----:B------:R-:W-:Y:S01]  /*56a0*/  I2F R224, R224 ;  /* 0x000000e000e07306 */ /* 0x000fe20000201400 */
[----:B------:R-:W-:Y:S01]  /*56b0*/  IMAD.MOV.U32 R185, RZ, RZ, R65 ;  /* 0x000000ffffb97224 */ /* 0x000fe200078e0041 */
[----:B------:R-:W-:-:S02]  /*56c0*/  IABS R171, R171 ;  /* 0x000000ab00ab7213 */ /* 0x000fc40000000000 */
[----:B------:R-:W-:Y:S02]  /*56d0*/  IABS R65, R83 ;  /* 0x0000005300417213 */ /* 0x000fe40000000000 */
[----:B------:R-:W-:Y:S02]  /*56e0*/  IABS R162, R162 ;  /* 0x000000a200a27213 */ /* 0x000fe40000000000 */
[----:B------:R-:W1:Y:S01]  /*56f0*/  MUFU.TANH R83, R67 ;  /* 0x0000004300537308 */ /* 0x000e620000002400 */
[----:B------:R-:W-:Y:S02]  /*5700*/  IABS R111, R111 ;  /* 0x0000006f006f7213 */ /* 0x000fe40000000000 */
[----:B------:R-:W-:Y:S02]  /*5710*/  IABS R62, R62 ;  /* 0x0000003e003e7213 */ /* 0x000fe40000000000 */
[----:B------:R-:W-:Y:S02]  /*5720*/  IABS R160, R160 ;  /* 0x000000a000a07213 */ /* 0x000fe40000000000 */
[----:B------:R-:W-:Y:S01]  /*5730*/  IABS R37, R37 ;  /* 0x0000002500257213 */ /* 0x000fe20000000000 */
[----:B------:R-:W-:Y:S01]  /*5740*/  MUFU.TANH R54, R57 ;  /* 0x0000003900367308 */ /* 0x000fe20000002400 */
[----:B------:R-:W-:-:S02]  /*5750*/  IABS R159, R159 ;  /* 0x0000009f009f7213 */ /* 0x000fc40000000000 */
[----:B------:R-:W-:Y:S02]  /*5760*/  IABS R107, R107 ;  /* 0x0000006b006b7213 */ /* 0x000fe40000000000 */
[----:B------:R-:W-:Y:S02]  /*5770*/  IABS R108, R108 ;  /* 0x0000006c006c7213 */ /* 0x000fe40000000000 */
[----:B------:R-:W-:Y:S01]  /*5780*/  IABS R106, R106 ;  /* 0x0000006a006a7213 */ /* 0x000fe20000000000 */
[----:B------:R-:W-:Y:S08]  /*5790*/  I2F R133, R133 ;  /* 0x0000008500857306 */ /* 0x000ff00000201400 */
[----:B------:R-:W2:Y:S08]  /*57a0*/  MUFU.TANH R56, R56 ;  /* 0x0000003800387308 */ /* 0x000eb00000002400 */
[----:B------:R1:W-:Y:S08]  /*57b0*/  MUFU.TANH R252, R52 ;  /* 0x0000003400fc7308 */ /* 0x0003f00000002400 */
[----:B------:R-:W-:Y:S01]  /*57c0*/  MUFU.TANH R67, R58 ;  /* 0x0000003a00437308 */ /* 0x000fe20000002400 */
[----:B-1----:R-:W-:-:S07]  /*57d0*/  IMAD.MOV.U32 R52, RZ, RZ, R83 ;  /* 0x000000ffff347224 */ /* 0x002fce00078e0053 */
[----:B------:R-:W-:Y:S08]  /*57e0*/  MUFU.TANH R58, R48 ;  /* 0x00000030003a7308 */ /* 0x000ff00000002400 */
[----:B------:R-:W-:Y:S08]  /*57f0*/  MUFU.TANH R48, R44 ;  /* 0x0000002c00307308 */ /* 0x000ff00000002400 */
[----:B------:R1:W-:Y:S08]  /*5800*/  MUFU.TANH R44, R40 ;  /* 0x00000028002c7308 */ /* 0x0003f00000002400 */
[----:B------:R3:W5:Y:S01]  /*5810*/  MUFU.TANH R251, R53 ;  /* 0x0000003500fb7308 */ /* 0x0007620000002400 */
[----:B-1----:R-:W-:-:S07]  /*5820*/  IMAD.MOV.U32 R40, RZ, RZ, R52 ;  /* 0x000000ffff287224 */ /* 0x002fce00078e0034 */
[----:B------:R-:W1:Y:S01]  /*5830*/  I2F R223, R223 ;  /* 0x000000df00df7306 */ /* 0x000e620000201400 */
[----:B------:R-:W-:Y:S02]  /*5840*/  FFMA.FTZ R144, R224, -UR17, R40 ;  /* 0x80000011e0907c23 */ /* 0x000fe40008010028 */
[----:B--2---:R-:W-:Y:S02]  /*5850*/  FFMA.FTZ R40, R133, -UR17, R56 ;  /* 0x8000001185287c23 */ /* 0x004fe40008010038 */
[----:B---3--:R-:W-:-:S03]  /*5860*/  IMAD.MOV.U32 R53, RZ, RZ, R110 ;  /* 0x000000ffff357224 */ /* 0x008fc600078e006e */
[----:B------:R-:W-:Y:S01]  /*5870*/  I2F R151, R151 ;  /* 0x0000009700977306 */ /* 0x000fe20000201400 */
[----:B------:R-:W-:Y:S01]  /*5880*/  FSEL R144, R144, -INF , !P4 ;  /* 0xff80000090907808 */ /* 0x000fe20006000000 */
[----:B-----5:R-:W-:Y:S01]  /*5890*/  FFMA.FTZ R249, R249, -UR17, R251 ;  /* 0x80000011f9f97c23 */ /* 0x020fe200080100fb */
[----:B------:R-:W-:Y:S01]  /*58a0*/  FSEL R40, R40, -INF , !P2 ;  /* 0xff80000028287808 */ /* 0x000fe20005000000 */
[----:B------:R-:W-:Y:S01]  /*58b0*/  FFMA.FTZ R224, R226, -UR17, R84 ;  /* 0x80000011e2e07c23 */ /* 0x000fe20008010054 */
[----:B------:R-:W-:Y:S01]  /*58c0*/  FSEL R133, R53, -INF , !P0 ;  /* 0xff80000035857808 */ /* 0x000fe20004000000 */
[----:B------:R-:W-:Y:S01]  /*58d0*/  IMAD.IADD R53, R207, 0x1, -R153 ;  /* 0x00000001cf357824 */ /* 0x000fe200078e0a99 */
[----:B------:R-:W-:Y:S01]  /*58e0*/  ISETP.GE.AND P0, PT, R161, R208, PT ;  /* 0x000000d0a100720c */ /* 0x000fe20003f06270 */
[----:B------:R2:W-:Y:S01]  /*58f0*/  MUFU.TANH R110, R47 ;  /* 0x0000002f006e7308 */ /* 0x0005e20000002400 */
[----:B-1----:R-:W-:Y:S01]  /*5900*/  FFMA.FTZ R67, R223, -UR17, R67 ;  /* 0x80000011df437c23 */ /* 0x002fe20008010043 */
[----:B------:R-:W-:-:S02]  /*5910*/  ISETP.GE.AND P4, PT, R161, R205, PT ;  /* 0x000000cda100720c */ /* 0x000fc40003f86270 */
[----:B------:R-:W-:Y:S02]  /*5920*/  IABS R53, R53 ;  /* 0x0000003500357213 */ /* 0x000fe40000000000 */
[C---:B------:R-:W-:Y:S02]  /*5930*/  ISETP.GE.AND P2, PT, R161.reuse, R202, PT ;  /* 0x000000caa100720c */ /* 0x040fe40003f46270 */
[----:B------:R-:W-:Y:S01]  /*5940*/  I2F R152, R152 ;  /* 0x0000009800987306 */ /* 0x000fe20000201400 */
[C---:B------:R-:W-:Y:S02]  /*5950*/  ISETP.LT.OR P0, PT, R161.reuse, R209, P0 ;  /* 0x000000d1a100720c */ /* 0x040fe40000701670 */
[C---:B------:R-:W-:Y:S02]  /*5960*/  ISETP.LT.OR P4, PT, R161.reuse, R206, P4 ;  /* 0x000000cea100720c */ /* 0x040fe40002781670 */
[----:B------:R-:W-:Y:S01]  /*5970*/  ISETP.LT.OR P2, PT, R161, R203, P2 ;  /* 0x000000cba100720c */ /* 0x000fe20001741670 */
[----:B--2---:R-:W-:-:S02]  /*5980*/  IMAD.MOV.U32 R47, RZ, RZ, R54 ;  /* 0x000000ffff2f7224 */ /* 0x004fc400078e0036 */
[----:B------:R-:W-:Y:S08]  /*5990*/  I2F R53, R53 ;  /* 0x0000003500357306 */ /* 0x000ff00000201400 */
[----:B------:R1:W2:Y:S08]  /*59a0*/  MUFU.TANH R54, R42 ;  /* 0x0000002a00367308 */ /* 0x0002b00000002400 */
[----:B------:R-:W-:Y:S01]  /*59b0*/  MUFU.TANH R245, R55 ;  /* 0x0000003700f57308 */ /* 0x000fe20000002400 */
[----:B-1----:R-:W-:-:S07]  /*59c0*/  IMAD.IADD R42, R204, 0x1, -R153 ;  /* 0x00000001cc2a7824 */ /* 0x002fce00078e0a99 */
[----:B------:R1:W-:Y:S01]  /*59d0*/  MUFU.TANH R55, R34 ;  /* 0x0000002200377308 */ /* 0x0003e20000002400 */
[----:B--2---:R-:W-:Y:S01]  /*59e0*/  FFMA.FTZ R54, R250, -UR17, R54 ;  /* 0x80000011fa367c23 */ /* 0x004fe20008010036 */
[----:B------:R-:W-:-:S06]  /*59f0*/  IABS R42, R42 ;  /* 0x0000002a002a7213 */ /* 0x000fcc0000000000 */
[----:B------:R-:W-:Y:S08]  /*5a00*/  MUFU.TANH R83, R59 ;  /* 0x0000003b00537308 */ /* 0x000ff00000002400 */
[----:B------:R-:W-:Y:S01]  /*5a10*/  I2F R42, R42 ;  /* 0x0000002a002a7306 */ /* 0x000fe20000201400 */
[----:B-1----:R-:W-:-:S07]  /*5a20*/  IMAD.MOV.U32 R34, RZ, RZ, R47 ;  /* 0x000000ffff227224 */ /* 0x002fce00078e002f */
[----:B------:R-:W1:Y:S08]  /*5a30*/  I2F R237, R237 ;  /* 0x000000ed00ed7306 */ /* 0x000e700000201400 */
[----:B------:R2:W-:Y:S08]  /*5a40*/  MUFU.TANH R59, R50 ;  /* 0x00000032003b7308 */ /* 0x0005f00000002400 */
[----:B------:R-:W3:Y:S01]  /*5a50*/  I2F R244, R244 ;  /* 0x000000f400f47306 */ /* 0x000ee20000201400 */
[----:B-1----:R-:W-:-:S02]  /*5a60*/  FFMA.FTZ R83, R237, -UR17, R83 ;  /* 0x80000011ed537c23 */ /* 0x002fc40008010053 */
[----:B--2---:R-:W-:-:S05]  /*5a70*/  FMUL.FTZ R50, R51, c[0x0][0x2ec] ;  /* 0x0000bb0033327a20 */ /* 0x004fca0000410000 */
[----:B------:R-:W-:Y:S01]  /*5a80*/  MUFU.TANH R240, R45 ;  /* 0x0000002d00f07308 */ /* 0x000fe20000002400 */
[----:B---3--:R-:W-:-:S07]  /*5a90*/  FFMA.FTZ R223, R244, -UR17, R245 ;  /* 0x80000011f4df7c23 */ /* 0x008fce00080100f5 */
[----:B------:R-:W-:Y:S01]  /*5aa0*/  MUFU.TANH R56, R35 ;  /* 0x0000002300387308 */ /* 0x000fe20000002400 */
[----:B------:R-:W-:Y:S02]  /*5ab0*/  FSEL R223, R223, -INF , !P2 ;  /* 0xff800000dfdf7808 */ /* 0x000fe40005000000 */
[----:B------:R-:W-:-:S05]  /*5ac0*/  ISETP.GE.AND P2, PT, R153, R205, PT ;  /* 0x000000cd9900720c */ /* 0x000fca0003f46270 */
[----:B------:R-:W-:Y:S01]  /*5ad0*/  MUFU.TANH R51, R32 ;  /* 0x0000002000337308 */ /* 0x000fe20000002400 */
[----:B------:R-:W-:-:S07]  /*5ae0*/  ISETP.LT.OR P2, PT, R153, R206, P2 ;  /* 0x000000ce9900720c */ /* 0x000fce0001741670 */
[----:B------:R1:W-:Y:S08]  /*5af0*/  MUFU.TANH R45, R41 ;  /* 0x00000029002d7308 */ /* 0x0003f00000002400 */
[----:B------:R2:W-:Y:S08]  /*5b00*/  MUFU.TANH R35, R28 ;  /* 0x0000001c00237308 */ /* 0x0005f00000002400 */
[----:B------:R3:W-:Y:S01]  /*5b10*/  MUFU.TANH R32, R29 ;  /* 0x0000001d00207308 */ /* 0x0007e20000002400 */
[----:B-1----:R-:W-:Y:S01]  /*5b20*/  FFMA.FTZ R41, R151, -UR17, R34 ;  /* 0x8000001197297c23 */ /* 0x002fe20008010022 */
[----:B------:R-:W-:-:S02]  /*5b30*/  FSEL R151, R67, -INF , !P6 ;  /* 0xff80000043977808 */ /* 0x000fc40007000000 */
[----:B------:R-:W-:Y:S02]  /*5b40*/  ISETP.GE.AND P6, PT, R157, R211, PT ;  /* 0x000000d39d00720c */ /* 0x000fe40003fc6270 */
[----:B------:R-:W-:Y:S01]  /*5b50*/  FSEL R41, R41, -INF , !P1 ;  /* 0xff80000029297808 */ /* 0x000fe20004800000 */
[----:B--2---:R-:W-:Y:S01]  /*5b60*/  IMAD.MOV.U32 R28, RZ, RZ, R42 ;  /* 0x000000ffff1c7224 */ /* 0x004fe200078e002a */
[----:B------:R-:W-:Y:S01]  /*5b70*/  MUFU.TANH R67, R24 ;  /* 0x0000001800437308 */ /* 0x000fe20000002400 */
[----:B------:R-:W-:Y:S01]  /*5b80*/  FFMA.FTZ R42, R152, -UR17, R48 ;  /* 0x80000011982a7c23 */ /* 0x000fe20008010030 */
[----:B------:R-:W-:Y:S02]  /*5b90*/  ISETP.LT.OR P6, PT, R157, R212, P6 ;  /* 0x000000d49d00720c */ /* 0x000fe400037c1670 */
[----:B------:R-:W-:Y:S02]  /*5ba0*/  FSEL R152, R83, -INF , !P0 ;  /* 0xff80000053987808 */ /* 0x000fe40004000000 */
[----:B------:R-:W-:Y:S01]  /*5bb0*/  FSEL R83, R249, -INF , !P4 ;  /* 0xff800000f9537808 */ /* 0x000fe20006000000 */
[----:B---3--:R-:W-:Y:S01]  /*5bc0*/  IMAD.MOV.U32 R29, RZ, RZ, R53 ;  /* 0x000000ffff1d7224 */ /* 0x008fe200078e0035 */
[----:B------:R-:W-:Y:S01]  /*5bd0*/  MUFU.TANH R161, R26 ;  /* 0x0000001a00a17308 */ /* 0x000fe20000002400 */
[----:B------:R-:W-:-:S02]  /*5be0*/  FSEL R42, R42, -INF , !P6 ;  /* 0xff8000002a2a7808 */ /* 0x000fc40007000000 */
[C---:B------:R-:W-:Y:S02]  /*5bf0*/  ISETP.GE.AND P0, PT, R153.reuse, R211, PT ;  /* 0x000000d39900720c */ /* 0x040fe40003f06270 */
[C---:B------:R-:W-:Y:S02]  /*5c00*/  ISETP.GE.AND P4, PT, R153.reuse, R208, PT ;  /* 0x000000d09900720c */ /* 0x040fe40003f86270 */
[C---:B------:R-:W-:Y:S01]  /*5c10*/  ISETP.GE.AND P6, PT, R153.reuse, R202, PT ;  /* 0x000000ca9900720c */ /* 0x040fe20003fc6270 */
[----:B------:R-:W-:Y:S01]  /*5c20*/  MUFU.TANH R53, R25 ;  /* 0x0000001900357308 */ /* 0x000fe20000002400 */
[C---:B------:R-:W-:Y:S02]  /*5c30*/  ISETP.LT.OR P0, PT, R153.reuse, R212, P0 ;  /* 0x000000d49900720c */ /* 0x040fe40000701670 */
[C---:B------:R-:W-:Y:S02]  /*5c40*/  ISETP.LT.OR P4, PT, R153.reuse, R209, P4 ;  /* 0x000000d19900720c */ /* 0x040fe40002781670 */
[----:B------:R-:W-:-:S02]  /*5c50*/  ISETP.LT.OR P6, PT, R153, R203, P6 ;  /* 0x000000cb9900720c */ /* 0x000fc400037c1670 */
[C---:B------:R-:W-:Y:S01]  /*5c60*/  ISETP.GE.AND P1, PT, R157.reuse, R202, PT ;  /* 0x000000ca9d00720c */ /* 0x040fe20003f26270 */
[----:B------:R1:W-:Y:S03]  /*5c70*/  MUFU.TANH R48, R27 ;  /* 0x0000001b00307308 */ /* 0x0003e60000002400 */
[----:B------:R-:W-:-:S05]  /*5c80*/  ISETP.LT.OR P1, PT, R157, R203, P1 ;  /* 0x000000cb9d00720c */ /* 0x000fca0000f21670 */
[----:B------:R-:W-:Y:S01]  /*5c90*/  MUFU.TANH R57, R49 ;  /* 0x0000003100397308 */ /* 0x000fe20000002400 */
[----:B-1----:R-:W1:Y:S07]  /*5ca0*/  LDSM.16.M88.4 R24, [R195+0x3400] ;  /* 0x00340000c318783b */ /* 0x002e6e0000000200 */
[----:B------:R-:W2:Y:S08]  /*5cb0*/  I2F R239, R239 ;  /* 0x000000ef00ef7306 */ /* 0x000eb00000201400 */
[----:B------:R-:W3:Y:S08]  /*5cc0*/  MUFU.TANH R49, R46 ;  /* 0x0000002e00317308 */ /* 0x000ef00000002400 */
[----:B------:R-:W5:Y:S01]  /*5cd0*/  I2F R225, R225 ;  /* 0x000000e100e17306 */ /* 0x000f620000201400 */
[----:B--2---:R-:W-:-:S07]  /*5ce0*/  FFMA.FTZ R226, R239, -UR17, R58 ;  /* 0x80000011efe27c23 */ /* 0x004fce000801003a */
[----:B------:R-:W2:Y:S01]  /*5cf0*/  I2F R243, R243 ;  /* 0x000000f300f37306 */ /* 0x000ea20000201400 */
[----:B---3--:R-:W-:-:S07]  /*5d00*/  FFMA.FTZ R153, R241, -UR17, R49 ;  /* 0x80000011f1997c23 */ /* 0x008fce0008010031 */
[----:B------:R-:W3:Y:S01]  /*5d10*/  I2F R238, R238 ;  /* 0x000000ee00ee7306 */ /* 0x000ee20000201400 */
[----:B-----5:R-:W-:-:S05]  /*5d20*/  FFMA.FTZ R225, R225, -UR17, R252 ;  /* 0x80000011e1e17c23 */ /* 0x020fca00080100fc */
[----:B------:R-:W-:Y:S01]  /*5d30*/  FSEL R84, R225, -INF , !P5 ;  /* 0xff800000e1547808 */ /* 0x000fe20006800000 */
[----:B------:R-:W-:Y:S01]  /*5d40*/  FFMA.FTZ R225, R29, -UR17, R57 ;  /* 0x800000111de17c23 */ /* 0x000fe20008010039 */
[----:B------:R-:W-:Y:S01]  /*5d50*/  MUFU.TANH R50, R50 ;  /* 0x0000003200327308 */ /* 0x000fe20000002400 */
[----:B--2---:R-:W-:Y:S01]  /*5d60*/  FFMA.FTZ R243, R243, -UR17, R59 ;  /* 0x80000011f3f37c23 */ /* 0x004fe2000801003b */
[----:B------:R-:W-:Y:S02]  /*5d70*/  ISETP.GE.AND P5, PT, R157, R208, PT ;  /* 0x000000d09d00720c */ /* 0x000fe40003fa6270 */
[----:B------:R-:W-:Y:S02]  /*5d80*/  FSEL R225, R225, -INF , !P2 ;  /* 0xff800000e1e17808 */ /* 0x000fe40005000000 */
[----:B------:R-:W-:Y:S02]  /*5d90*/  ISETP.LT.OR P5, PT, R157, R209, P5 ;  /* 0x000000d19d00720c */ /* 0x000fe40002fa1670 */
[----:B------:R-:W2:Y:S01]  /*5da0*/  I2F R154, R154 ;  /* 0x0000009a009a7306 */ /* 0x000ea20000201400 */
[----:B---3--:R-:W-:Y:S01]  /*5db0*/  FFMA.FTZ R110, R238, -UR17, R110 ;  /* 0x80000011ee6e7c23 */ /* 0x008fe2000801006e */
[----:B------:R-:W-:-:S02]  /*5dc0*/  FSEL R153, R153, -INF , !P5 ;  /* 0xff80000099997808 */ /* 0x000fc40006800000 */
[C---:B------:R-:W-:Y:S02]  /*5dd0*/  ISETP.GE.AND P5, PT, R155.reuse, R211, PT ;  /* 0x000000d39b00720c */ /* 0x040fe40003fa6270 */
[C---:B------:R-:W-:Y:S02]  /*5de0*/  ISETP.GE.AND P2, PT, R126.reuse, R208, PT ;  /* 0x000000d07e00720c */ /* 0x040fe40003f46270 */
[----:B------:R-:W-:Y:S01]  /*5df0*/  MUFU.TANH R46, R33 ;  /* 0x00000021002e7308 */ /* 0x000fe20000002400 */
[----:B------:R-:W-:Y:S02]  /*5e00*/  ISETP.LT.OR P5, PT, R155, R212, P5 ;  /* 0x000000d49b00720c */ /* 0x000fe40002fa1670 */
[----:B------:R-:W-:-:S05]  /*5e10*/  ISETP.LT.OR P2, PT, R126, R209, P2 ;  /* 0x000000d17e00720c */ /* 0x000fca0001741670 */
[----:B------:R-:W-:Y:S01]  /*5e20*/  MUFU.TANH R33, R31 ;  /* 0x0000001f00217308 */ /* 0x000fe20000002400 */
[----:B--2---:R-:W-:Y:S01]  /*5e30*/  FFMA.FTZ R44, R154, -UR17, R44 ;  /* 0x800000119a2c7c23 */ /* 0x004fe2000801002c */
[----:B------:R-:W-:Y:S02]  /*5e40*/  FSEL R154, R110, -INF , !P4 ;  /* 0xff8000006e9a7808 */ /* 0x000fe40006000000 */
[----:B------:R-:W-:Y:S02]  /*5e50*/  ISETP.GE.AND P4, PT, R126, R211, PT ;  /* 0x000000d37e00720c */ /* 0x000fe40003f86270 */
[----:B------:R-:W-:Y:S02]  /*5e60*/  FSEL R44, R44, -INF , !P5 ;  /* 0xff8000002c2c7808 */ /* 0x000fe40006800000 */
[----:B------:R-:W-:Y:S01]  /*5e70*/  MUFU.TANH R34, R20 ;  /* 0x0000001400227308 */ /* 0x000fe20000002400 */
[C---:B------:R-:W-:Y:S02]  /*5e80*/  ISETP.GE.AND P5, PT, R126.reuse, R202, PT ;  /* 0x000000ca7e00720c */ /* 0x040fe40003fa6270 */
[----:B------:R-:W-:-:S02]  /*5e90*/  ISETP.LT.OR P4, PT, R126, R212, P4 ;  /* 0x000000d47e00720c */ /* 0x000fc40002781670 */
[----:B------:R-:W-:-:S03]  /*5ea0*/  ISETP.LT.OR P5, PT, R126, R203, P5 ;  /* 0x000000cb7e00720c */ /* 0x000fc60002fa1670 */
[----:B------:R-:W-:Y:S08]  /*5eb0*/  MUFU.TANH R31, R21 ;  /* 0x00000015001f7308 */ /* 0x000ff00000002400 */
[----:B------:R-:W-:Y:S08]  /*5ec0*/  MUFU.TANH R49, R22 ;  /* 0x0000001600317308 */ /* 0x000ff00000002400 */
[----:B------:R2:W-:Y:S08]  /*5ed0*/  MUFU.TANH R58, R23 ;  /* 0x00000017003a7308 */ /* 0x0005f00000002400 */
[----:B------:R-:W-:Y:S01]  /*5ee0*/  I2F R158, R158 ;  /* 0x0000009e009e7306 */ /* 0x000fe20000201400 */
[----:B--2---:R-:W2:Y:S07]  /*5ef0*/  LDSM.16.M88.4 R20, [R193+0x1400] ;  /* 0x00140000c114783b */ /* 0x004eae0000000200 */
[----:B------:R-:W3:Y:S08]  /*5f00*/  MUFU.TANH R61, R61 ;  /* 0x0000003d003d7308 */ /* 0x000ef00000002400 */
[----:B------:R5:W-:Y:S08]  /*5f10*/  MUFU.TANH R59, R16 ;  /* 0x00000010003b7308 */ /* 0x000bf00000002400 */
[----:B------:R-:W-:Y:S01]  /*5f20*/  MUFU.TANH R239, R18 ;  /* 0x0000001200ef7308 */ /* 0x000fe20000002400 */
[----:B---3--:R-:W-:-:S02]  /*5f30*/  FFMA.FTZ R61, R158, -UR17, R61 ;  /* 0x800000119e3d7c23 */ /* 0x008fc4000801003d */
[----:B------:R-:W-:-:S03]  /*5f40*/  IMAD.IADD R158, R207, 0x1, -R112 ;  /* 0x00000001cf9e7824 */ /* 0x000fc600078e0a70 */
[----:B------:R-:W-:Y:S01]  /*5f50*/  FSEL R61, R61, -INF , !P3 ;  /* 0xff8000003d3d7808 */ /* 0x000fe20005800000 */
[----:B-----5:R-:W-:Y:S01]  /*5f60*/  FFMA.FTZ R16, R28, -UR17, R50 ;  /* 0x800000111c107c23 */ /* 0x020fe20008010032 */
[----:B------:R-:W-:Y:S01]  /*5f70*/  MUFU.TANH R57, R17 ;  /* 0x0000001100397308 */ /* 0x000fe20000002400 */
[----:B------:R-:W-:Y:S02]  /*5f80*/  ISETP.GE.AND P3, PT, R156, R202, PT ;  /* 0x000000ca9c00720c */ /* 0x000fe40003f66270 */
[----:B------:R-:W-:Y:S02]  /*5f90*/  IABS R158, R158 ;  /* 0x0000009e009e7213 */ /* 0x000fe40000000000 */
[----:B------:R-:W-:Y:S02]  /*5fa0*/  FSEL R110, R16, -INF , !P6 ;  /* 0xff800000106e7808 */ /* 0x000fe40007000000 */
[----:B------:R-:W-:Y:S01]  /*5fb0*/  ISETP.LT.OR P3, PT, R156, R203, P3 ;  /* 0x000000cb9c00720c */ /* 0x000fe20001f61670 */
[----:B------:R1:W-:Y:S01]  /*5fc0*/  MUFU.TANH R50, R19 ;  /* 0x0000001300327308 */ /* 0x0003e20000002400 */
[----:B------:R-:W-:Y:S01]  /*5fd0*/  ISETP.GE.AND P6, PT, R126, R205, PT ;  /* 0x000000cd7e00720c */ /* 0x000fe20003fc6270 */
[----:B------:R-:W-:Y:S01]  /*5fe0*/  IMAD.IADD R156, R204, 0x1, -R112 ;  /* 0x00000001cc9c7824 */ /* 0x000fe200078e0a70 */
[----:B------:R-:W-:-:S02]  /*5ff0*/  FSEL R224, R224, -INF , !P3 ;  /* 0xff800000e0e07808 */ /* 0x000fc40005800000 */
[C---:B------:R-:W-:Y:S02]  /*6000*/  ISETP.GE.AND P3, PT, R157.reuse, R205, PT ;  /* 0x000000cd9d00720c */ /* 0x040fe40003f66270 */
[-C--:B------:R-:W-:Y:S01]  /*6010*/  ISETP.LT.OR P6, PT, R126, R206.reuse, P6 ;  /* 0x000000ce7e00720c */ /* 0x080fe200037c1670 */
[----:B------:R-:W-:Y:S01]  /*6020*/  I2F R114, R114 ;  /* 0x0000007200727306 */ /* 0x000fe20000201400 */
[----:B------:R-:W-:Y:S02]  /*6030*/  ISETP.LT.OR P3, PT, R157, R206, P3 ;  /* 0x000000ce9d00720c */ /* 0x000fe40001f61670 */
[----:B------:R-:W-:Y:S02]  /*6040*/  IABS R156, R156 ;  /* 0x0000009c009c7213 */ /* 0x000fe40000000000 */
[----:B------:R-:W-:Y:S02]  /*6050*/  FSEL R226, R226, -INF , !P3 ;  /* 0xff800000e2e27808 */ /* 0x000fe40005800000 */
[C---:B------:R-:W-:Y:S01]  /*6060*/  ISETP.GE.AND P3, PT, R155.reuse, R208, PT ;  /* 0x000000d09b00720c */ /* 0x040fe20003f66270 */
[----:B-1----:R-:W-:Y:S01]  /*6070*/  HMMA.16816.F32.BF16 R16, R100, R24, RZ ;  /* 0x000000186410723c */ /* 0x002fe200000418ff */
[----:B------:R-:W1:Y:S02]  /*6080*/  I2F R116, R116 ;  /* 0x0000007400747306 */ /* 0x000e640000201400 */
[----:B------:R-:W-:-:S06]  /*6090*/  ISETP.LT.OR P3, PT, R155, R209, P3 ;  /* 0x000000d19b00720c */ /* 0x000fcc0001f61670 */
[----:B------:R-:W3:Y:S08]  /*60a0*/  I2F R248, R248 ;  /* 0x000000f800f87306 */ /* 0x000ef00000201400 */
[----:B------:R-:W5:Y:S01]  /*60b0*/  I2F R242, R242 ;  /* 0x000000f200f27306 */ /* 0x000f620000201400 */
[----:B-1----:R-:W-:-:S05]  /*60c0*/  FFMA.FTZ R45, R116, -UR17, R45 ;  /* 0x80000011742d7c23 */ /* 0x002fca000801002d */
[----:B------:R-:W-:Y:S01]  /*60d0*/  FSEL R45, R45, -INF , !P4 ;  /* 0xff8000002d2d7808 */ /* 0x000fe20006000000 */
[----:B--2---:R-:W-:Y:S01]  /*60e0*/  HMMA.16816.F32.BF16 R16, R92, R20, R16 ;  /* 0x000000145c10723c */ /* 0x004fe20000041810 */
[----:B------:R1:W-:Y:S01]  /*60f0*/  MUFU.TANH R52, R43 ;  /* 0x0000002b00347308 */ /* 0x0003e20000002400 */
[----:B---3--:R-:W-:Y:S01]  /*6100*/  FFMA.FTZ R248, R248, -UR17, R51 ;  /* 0x80000011f8f87c23 */ /* 0x008fe20008010033 */
[----:B------:R-:W-:-:S04]  /*6110*/  ISETP.GE.AND P4, PT, R125, R202, PT ;  /* 0x000000ca7d00720c */ /* 0x000fc80003f86270 */
[----:B------:R-:W-:Y:S02]  /*6120*/  ISETP.LT.OR P4, PT, R125, R203, P4 ;  /* 0x000000cb7d00720c */ /* 0x000fe40002781670 */
[----:B------:R-:W2:Y:S01]  /*6130*/  I2F R235, R235 ;  /* 0x000000eb00eb7306 */ /* 0x000ea20000201400 */
[----:B-----5:R-:W-:Y:S02]  /*6140*/  FFMA.FTZ R126, R242, -UR17, R55 ;  /* 0x80000011f27e7c23 */ /* 0x020fe40008010037 */
[----:B-1----:R-:W-:-:S05]  /*6150*/  FFMA.FTZ R43, R114, -UR17, R240 ;  /* 0x80000011722b7c23 */ /* 0x002fca00080100f0 */
[----:B------:R-:W1:Y:S01]  /*6160*/  I2F R117, R117 ;  /* 0x0000007500757306 */ /* 0x000e620000201400 */
[----:B------:R-:W-:Y:S02]  /*6170*/  FSEL R114, R243, -INF , !P1 ;  /* 0xff800000f3727808 */ /* 0x000fe40004800000 */
[----:B------:R-:W-:Y:S02]  /*6180*/  ISETP.GE.AND P1, PT, R155, R205, PT ;  /* 0x000000cd9b00720c */ /* 0x000fe40003f26270 */
[----:B------:R-:W-:Y:S02]  /*6190*/  FSEL R43, R43, -INF , !P0 ;  /* 0xff8000002b2b7808 */ /* 0x000fe40004000000 */
[----:B------:R-:W-:Y:S01]  /*61a0*/  FMUL.FTZ R16, R16, c[0x0][0x2ec] ;  /* 0x0000bb0010107a20 */ /* 0x000fe20000410000 */
[C---:B------:R-:W-:Y:S01]  /*61b0*/  ISETP.GE.AND P0, PT, R155.reuse, R202, PT ;  /* 0x000000ca9b00720c */ /* 0x040fe20003f06270 */
[----:B------:R-:W3:Y:S01]  /*61c0*/  I2F R236, R236 ;  /* 0x000000ec00ec7306 */ /* 0x000ee20000201400 */
[----:B------:R-:W-:Y:S01]  /*61d0*/  ISETP.LT.OR P1, PT, R155, R206, P1 ;  /* 0x000000ce9b00720c */ /* 0x000fe20000f21670 */
[----:B--2---:R-:W-:Y:S01]  /*61e0*/  FFMA.FTZ R235, R235, -UR17, R46 ;  /* 0x80000011ebeb7c23 */ /* 0x004fe2000801002e */
[----:B------:R-:W-:Y:S01]  /*61f0*/  ISETP.LT.OR P0, PT, R155, R203, P0 ;  /* 0x000000cb9b00720c */ /* 0x000fe20000701670 */
[----:B------:R-:W-:Y:S01]  /*6200*/  FMUL.FTZ R17, R17, c[0x0][0x2ec] ;  /* 0x0000bb0011117a20 */ /* 0x000fe20000410000 */
[----:B------:R-:W-:Y:S01]  /*6210*/  FSEL R155, R54, -INF , !P3 ;  /* 0xff800000369b7808 */ /* 0x000fe20005800000 */
[----:B------:R-:W-:Y:S01]  /*6220*/  FMUL.FTZ R18, R18, c[0x0][0x2ec] ;  /* 0x0000bb0012127a20 */ /* 0x000fe20000410000 */
[----:B------:R-:W-:Y:S01]  /*6230*/  FSEL R116, R248, -INF , !P1 ;  /* 0xff800000f8747808 */ /* 0x000fe20004800000 */
[----:B------:R-:W-:Y:S01]  /*6240*/  MUFU.TANH R47, R30 ;  /* 0x0000001e002f7308 */ /* 0x000fe20000002400 */
[----:B------:R-:W-:Y:S01]  /*6250*/  FSEL R126, R126, -INF , !P0 ;  /* 0xff8000007e7e7808 */ /* 0x000fe20004000000 */
[----:B-1----:R-:W-:Y:S01]  /*6260*/  FFMA.FTZ R46, R117, -UR17, R67 ;  /* 0x80000011752e7c23 */ /* 0x002fe20008010043 */
[----:B------:R-:W-:Y:S01]  /*6270*/  ISETP.GE.AND P3, PT, R125, R211, PT ;  /* 0x000000d37d00720c */ /* 0x000fe20003f66270 */
[----:B------:R-:W-:Y:S01]  /*6280*/  FMUL.FTZ R19, R19, c[0x0][0x2ec] ;  /* 0x0000bb0013137a20 */ /* 0x000fe20000410000 */
[----:B------:R-:W-:-:S02]  /*6290*/  ISETP.GE.AND P1, PT, R125, R208, PT ;  /* 0x000000d07d00720c */ /* 0x000fc40003f26270 */
[C---:B------:R-:W-:Y:S01]  /*62a0*/  ISETP.GE.AND P0, PT, R125.reuse, R205, PT ;  /* 0x000000cd7d00720c */ /* 0x040fe20003f06270 */
[----:B------:R-:W1:Y:S01]  /*62b0*/  I2F R231, R231 ;  /* 0x000000e700e77306 */ /* 0x000e620000201400 */
[C---:B------:R-:W-:Y:S01]  /*62c0*/  ISETP.LT.OR P3, PT, R125.reuse, R212, P3 ;  /* 0x000000d47d00720c */ /* 0x040fe20001f61670 */
[----:B---3--:R-:W-:Y:S01]  /*62d0*/  FFMA.FTZ R52, R236, -UR17, R52 ;  /* 0x80000011ec347c23 */ /* 0x008fe20008010034 */
[C---:B------:R-:W-:Y:S02]  /*62e0*/  ISETP.LT.OR P1, PT, R125.reuse, R209, P1 ;  /* 0x000000d17d00720c */ /* 0x040fe40000f21670 */
[----:B------:R-:W-:Y:S01]  /*62f0*/  ISETP.LT.OR P0, PT, R125, R206, P0 ;  /* 0x000000ce7d00720c */ /* 0x000fe20000701670 */
[----:B------:R-:W-:Y:S01]  /*6300*/  FFMA.FTZ R125, R234, -UR17, R56 ;  /* 0x80000011ea7d7c23 */ /* 0x000fe20008010038 */
[----:B------:R-:W-:Y:S01]  /*6310*/  FSEL R157, R52, -INF , !P2 ;  /* 0xff800000349d7808 */ /* 0x000fe20005000000 */
[----:B------:R-:W-:Y:S01]  /*6320*/  MUFU.TANH R29, R12 ;  /* 0x0000000c001d7308 */ /* 0x000fe20000002400 */
[----:B------:R-:W-:-:S02]  /*6330*/  FSEL R117, R235, -INF , !P6 ;  /* 0xff800000eb757808 */ /* 0x000fc40007000000 */
[----:B------:R-:W-:Y:S02]  /*6340*/  FSEL R125, R125, -INF , !P5 ;  /* 0xff8000007d7d7808 */ /* 0x000fe40006800000 */
[----:B------:R-:W-:Y:S02]  /*6350*/  FSEL R46, R46, -INF , !P3 ;  /* 0xff8000002e2e7808 */ /* 0x000fe40005800000 */
[C---:B------:R-:W-:Y:S01]  /*6360*/  ISETP.GE.AND P2, PT, R129.reuse, R211, PT ;  /* 0x000000d38100720c */ /* 0x040fe20003f46270 */
[----:B------:R-:W2:Y:S01]  /*6370*/  MUFU.TANH R28, R13 ;  /* 0x0000000d001c7308 */ /* 0x000ea20000002400 */
[C---:B------:R-:W-:Y:S02]  /*6380*/  ISETP.GE.AND P6, PT, R129.reuse, R208, PT ;  /* 0x000000d08100720c */ /* 0x040fe40003fc6270 */
[C---:B------:R-:W-:Y:S02]  /*6390*/  ISETP.GE.AND P5, PT, R129.reuse, R205, PT ;  /* 0x000000cd8100720c */ /* 0x040fe40003fa6270 */
[----:B------:R-:W-:-:S02]  /*63a0*/  ISETP.GE.AND P3, PT, R129, R202, PT ;  /* 0x000000ca8100720c */ /* 0x000fc40003f66270 */
[C---:B------:R-:W-:Y:S01]  /*63b0*/  ISETP.LT.OR P2, PT, R129.reuse, R212, P2 ;  /* 0x000000d48100720c */ /* 0x040fe20001741670 */
[----:B------:R-:W3:Y:S01]  /*63c0*/  MUFU.TANH R30, R14 ;  /* 0x0000000e001e7308 */ /* 0x000ee20000002400 */
[C---:B------:R-:W-:Y:S02]  /*63d0*/  ISETP.LT.OR P6, PT, R129.reuse, R209, P6 ;  /* 0x000000d18100720c */ /* 0x040fe400037c1670 */
[C---:B------:R-:W-:Y:S02]  /*63e0*/  ISETP.LT.OR P5, PT, R129.reuse, R206, P5 ;  /* 0x000000ce8100720c */ /* 0x040fe40002fa1670 */
[----:B------:R-:W-:Y:S01]  /*63f0*/  ISETP.LT.OR P3, PT, R129, R203, P3 ;  /* 0x000000cb8100720c */ /* 0x000fe20001f61670 */
[----:B-1----:R-:W-:Y:S02]  /*6400*/  FFMA.FTZ R129, R231, -UR17, R47 ;  /* 0x80000011e7817c23 */ /* 0x002fe4000801002f */
[----:B------:R1:W-:Y:S01]  /*6410*/  MUFU.TANH R51, R15 ;  /* 0x0000000f00337308 */ /* 0x0003e20000002400 */
[----:B--2---:R-:W-:-:S02]  /*6420*/  FFMA.FTZ R220, R220, -UR17, R28 ;  /* 0x80000011dcdc7c23 */ /* 0x004fc4000801001c */
[----:B------:R-:W-:Y:S02]  /*6430*/  FSEL R129, R129, -INF , !P4 ;  /* 0xff80000081817808 */ /* 0x000fe40006000000 */
[----:B------:R-:W-:-:S03]  /*6440*/  ISETP.GE.AND P4, PT, R131, R205, PT ;  /* 0x000000cd8300720c */ /* 0x000fc60003f86270 */
[----:B------:R-:W2:Y:S01]  /*6450*/  I2F R119, R119 ;  /* 0x0000007700777306 */ /* 0x000ea20000201400 */
[----:B------:R-:W-:Y:S01]  /*6460*/  ISETP.LT.OR P4, PT, R131, R206, P4 ;  /* 0x000000ce8300720c */ /* 0x000fe20002781670 */
[----:B---3--:R-:W-:-:S06]  /*6470*/  FFMA.FTZ R30, R170, -UR17, R30 ;  /* 0x80000011aa1e7c23 */ /* 0x008fcc000801001e */
[----:B------:R-:W3:Y:S01]  /*6480*/  I2F R233, R233 ;  /* 0x000000e900e97306 */ /* 0x000ee20000201400 */
[----:B-1----:R-:W-:Y:S07]  /*6490*/  HMMA.16816.F32.BF16 R12, R96, R24, RZ ;  /* 0x00000018600c723c */ /* 0x002fee00000418ff */
[----:B------:R-:W-:Y:S01]  /*64a0*/  MUFU.TANH R238, R8 ;  /* 0x0000000800ee7308 */ /* 0x000fe20000002400 */
[----:B--2---:R-:W-:-:S05]  /*64b0*/  FFMA.FTZ R47, R119, -UR17, R53 ;  /* 0x80000011772f7c23 */ /* 0x004fca0008010035 */
[----:B------:R-:W-:Y:S02]  /*64c0*/  FSEL R47, R47, -INF , !P2 ;  /* 0xff8000002f2f7808 */ /* 0x000fe40005000000 */
[----:B------:R-:W-:Y:S01]  /*64d0*/  MUFU.TANH R55, R9 ;  /* 0x0000000900377308 */ /* 0x000fe20000002400 */
[----:B---3--:R-:W-:Y:S01]  /*64e0*/  FFMA.FTZ R161, R233, -UR17, R161 ;  /* 0x80000011e9a17c23 */ /* 0x008fe200080100a1 */
[----:B------:R-:W-:-:S04]  /*64f0*/  ISETP.GE.AND P2, PT, R131, R202, PT ;  /* 0x000000ca8300720c */ /* 0x000fc80003f46270 */
[----:B------:R-:W-:Y:S02]  /*6500*/  FSEL R161, R161, -INF , !P1 ;  /* 0xff800000a1a17808 */ /* 0x000fe40004800000 */
[----:B------:R-:W-:Y:S01]  /*6510*/  MUFU.TANH R237, R10 ;  /* 0x0000000a00ed7308 */ /* 0x000fe20000002400 */
[----:B------:R-:W-:Y:S01]  /*6520*/  HMMA.16816.F32.BF16 R12, R88, R20, R12 ;  /* 0x00000014580c723c */ /* 0x000fe2000004180c */
[C---:B------:R-:W-:Y:S02]  /*6530*/  ISETP.GE.AND P1, PT, R131.reuse, R211, PT ;  /* 0x000000d38300720c */ /* 0x040fe40003f26270 */
[C---:B------:R-:W-:Y:S02]  /*6540*/  ISETP.LT.OR P2, PT, R131.reuse, R203, P2 ;  /* 0x000000cb8300720c */ /* 0x040fe40001741670 */
[----:B------:R-:W-:Y:S02]  /*6550*/  ISETP.LT.OR P1, PT, R131, R212, P1 ;  /* 0x000000d48300720c */ /* 0x000fe40000f21670 */
[----:B------:R1:W-:Y:S08]  /*6560*/  MUFU.TANH R54, R11 ;  /* 0x0000000b00367308 */ /* 0x0003f00000002400 */
[----:B------:R-:W2:Y:S01]  /*6570*/  I2F R232, R232 ;  /* 0x000000e800e87306 */ /* 0x000ea20000201400 */
[----:B-1----:R-:W-:Y:S07]  /*6580*/  HMMA.16816.F32.BF16 R8, R96, R26, RZ ;  /* 0x0000001a6008723c */ /* 0x002fee00000418ff */
[----:B------:R-:W-:Y:S01]  /*6590*/  MUFU.TANH R56, R16 ;  /* 0x0000001000387308 */ /* 0x000fe20000002400 */
[----:B------:R-:W-:-:S02]  /*65a0*/  FMUL.FTZ R12, R12, c[0x0][0x2ec] ;  /* 0x0000bb000c0c7a20 */ /* 0x000fc40000410000 */
[----:B------:R-:W-:Y:S02]  /*65b0*/  FMUL.FTZ R13, R13, c[0x0][0x2ec] ;  /* 0x0000bb000d0d7a20 */ /* 0x000fe40000410000 */
[----:B------:R-:W-:Y:S02]  /*65c0*/  FMUL.FTZ R14, R14, c[0x0][0x2ec] ;  /* 0x0000bb000e0e7a20 */ /* 0x000fe40000410000 */
[----:B--2---:R-:W-:Y:S01]  /*65d0*/  FFMA.FTZ R35, R232, -UR17, R35 ;  /* 0x80000011e8237c23 */ /* 0x004fe20008010023 */
[----:B------:R-:W-:Y:S01]  /*65e0*/  MUFU.TANH R52, R17 ;  /* 0x0000001100347308 */ /* 0x000fe20000002400 */
[----:B------:R-:W-:Y:S01]  /*65f0*/  HMMA.16816.F32.BF16 R24, R100, R26, RZ ;  /* 0x0000001a6418723c */ /* 0x000fe200000418ff */
[----:B------:R-:W-:Y:S02]  /*6600*/  FMUL.FTZ R15, R15, c[0x0][0x2ec] ;  /* 0x0000bb000f0f7a20 */ /* 0x000fe40000410000 */
[----:B------:R-:W-:Y:S02]  /*6610*/  FSEL R119, R35, -INF , !P0 ;  /* 0xff80000023777808 */ /* 0x000fe40004000000 */
[----:B------:R-:W-:-:S02]  /*6620*/  ISETP.GE.AND P0, PT, R131, R208, PT ;  /* 0x000000d08300720c */ /* 0x000fc40003f06270 */
[----:B------:R-:W1:Y:S02]  /*6630*/  MUFU.TANH R233, R18 ;  /* 0x0000001200e97308 */ /* 0x000e640000002400 */
[----:B------:R-:W-:Y:S01]  /*6640*/  ISETP.LT.OR P0, PT, R131, R209, P0 ;  /* 0x000000d18300720c */ /* 0x000fe20000701670 */
[-C--:B------:R-:W-:Y:S05]  /*6650*/  HMMA.16816.F32.BF16 R8, R88, R22.reuse, R8 ;  /* 0x000000165808723c */ /* 0x080fea0000041808 */
[----:B------:R2:W-:Y:S08]  /*6660*/  MUFU.TANH R53, R19 ;  /* 0x0000001300357308 */ /* 0x0005f00000002400 */
[----:B------:R-:W3:Y:S01]  /*6670*/  I2F R230, R230 ;  /* 0x000000e600e67306 */ /* 0x000ee20000201400 */
[----:B------:R-:W-:Y:S01]  /*6680*/  HMMA.16816.F32.BF16 R20, R92, R22, R24 ;  /* 0x000000165c14723c */ /* 0x000fe20000041818 */
[----:B------:R-:W-:Y:S01]  /*6690*/  LDSM.16.M88.4 R24, [R195+0x3c00] ;  /* 0x003c0000c318783b */ /* 0x000fe20000000200 */
[----:B-1----:R-:W-:-:S03]  /*66a0*/  FFMA.FTZ R233, R183, -UR17, R233 ;  /* 0x80000011b7e97c23 */ /* 0x002fc600080100e9 */
[----:B--2---:R-:W1:Y:S02]  /*66b0*/  LDSM.16.M88.4 R16, [R195+0x3800] ;  /* 0x00380000c310783b */ /* 0x004e640000000200 */
[----:B------:R-:W2:Y:S03]  /*66c0*/  I2F R122, R122 ;  /* 0x0000007a007a7306 */ /* 0x000ea60000201400 */
[----:B------:R-:W-:-:S05]  /*66d0*/  FMUL.FTZ R8, R8, c[0x0][0x2ec] ;  /* 0x0000bb0008087a20 */ /* 0x000fca0000410000 */
[----:B------:R-:W5:Y:S01]  /*66e0*/  I2F R191, R191 ;  /* 0x000000bf00bf7306 */ /* 0x000f620000201400 */
[----:B---3--:R-:W-:Y:S02]  /*66f0*/  FFMA.FTZ R48, R230, -UR17, R48 ;  /* 0x80000011e6307c23 */ /* 0x008fe40008010030 */
[----:B------:R-:W-:-:S05]  /*6700*/  FMUL.FTZ R9, R9, c[0x0][0x2ec] ;  /* 0x0000bb0009097a20 */ /* 0x000fca0000410000 */
[----:B------:R-:W3:Y:S01]  /*6710*/  I2F R229, R229 ;  /* 0x000000e500e57306 */ /* 0x000ee20000201400 */
[----:B--2---:R-:W-:Y:S02]  /*6720*/  FFMA.FTZ R34, R122, -UR17, R34 ;  /* 0x800000117a227c23 */ /* 0x004fe40008010022 */
[----:B------:R-:W-:Y:S02]  /*6730*/  FMUL.FTZ R21, R21, c[0x0][0x2ec] ;  /* 0x0000bb0015157a20 */ /* 0x000fe40000410000 */
[----:B------:R-:W-:-:S03]  /*6740*/  FMUL.FTZ R23, R23, c[0x0][0x2ec] ;  /* 0x0000bb0017177a20 */ /* 0x000fc60000410000 */
[----:B------:R-:W2:Y:S01]  /*6750*/  I2F R178, R178 ;  /* 0x000000b200b27306 */ /* 0x000ea20000201400 */
[----:B-----5:R-:W-:Y:S01]  /*6760*/  FFMA.FTZ R32, R191, -UR17, R32 ;  /* 0x80000011bf207c23 */ /* 0x020fe20008010020 */
[----:B------:R-:W-:Y:S02]  /*6770*/  FSEL R191, R48, -INF , !P6 ;  /* 0xff80000030bf7808 */ /* 0x000fe40007000000 */
[----:B------:R-:W-:Y:S02]  /*6780*/  FSEL R48, R34, -INF , !P1 ;  /* 0xff80000022307808 */ /* 0x000fe40004800000 */
[----:B------:R-:W-:Y:S01]  /*6790*/  FSEL R122, R32, -INF , !P5 ;  /* 0xff800000207a7808 */ /* 0x000fe20006800000 */
[----:B---3--:R-:W-:Y:S01]  /*67a0*/  FFMA.FTZ R33, R229, -UR17, R33 ;  /* 0x80000011e5217c23 */ /* 0x008fe20008010021 */
[----:B------:R-:W3:Y:S01]  /*67b0*/  I2F R168, R168 ;  /* 0x000000a800a87306 */ /* 0x000ee20000201400 */
[C---:B------:R-:W-:Y:S02]  /*67c0*/  ISETP.GE.AND P6, PT, R150.reuse, R211, PT ;  /* 0x000000d39600720c */ /* 0x040fe40003fc6270 */
[----:B------:R-:W-:-:S02]  /*67d0*/  ISETP.GE.AND P1, PT, R150, R202, PT ;  /* 0x000000ca9600720c */ /* 0x000fc40003f26270 */
[----:B------:R-:W-:Y:S02]  /*67e0*/  FSEL R131, R33, -INF , !P3 ;  /* 0xff80000021837808 */ /* 0x000fe40005800000 */
[----:B------:R-:W5:Y:S01]  /*67f0*/  LDSM.16.M88.4 R32, [R193+0x1800] ;  /* 0x00180000c120783b */ /* 0x000f620000000200 */
[----:B------:R-:W4:Y:S01]  /*6800*/  I2F R227, R227 ;  /* 0x000000e300e37306 */ /* 0x000f220000201400 */
[----:B--2---:R-:W-:Y:S01]  /*6810*/  FFMA.FTZ R59, R178, -UR17, R59 ;  /* 0x80000011b23b7c23 */ /* 0x004fe2000801003b */
[C---:B------:R-:W-:Y:S02]  /*6820*/  ISETP.LT.OR P6, PT, R150.reuse, R212, P6 ;  /* 0x000000d49600720c */ /* 0x040fe400037c1670 */
[C---:B------:R-:W-:Y:S02]  /*6830*/  ISETP.GE.AND P3, PT, R150.reuse, R205, PT ;  /* 0x000000cd9600720c */ /* 0x040fe40003f66270 */
[----:B------:R-:W-:Y:S02]  /*6840*/  ISETP.GE.AND P5, PT, R150, R208, PT ;  /* 0x000000d09600720c */ /* 0x000fe40003fa6270 */
[----:B------:R-:W2:Y:S01]  /*6850*/  I2F R177, R177 ;  /* 0x000000b100b17306 */ /* 0x000ea20000201400 */
[----:B---3--:R-:W-:Y:S01]  /*6860*/  FFMA.FTZ R178, R168, -UR17, R239 ;  /* 0x80000011a8b27c23 */ /* 0x008fe200080100ef */
[----:B------:R-:W-:-:S02]  /*6870*/  FSEL R168, R59, -INF , !P4 ;  /* 0xff8000003ba87808 */ /* 0x000fc40006000000 */
[-C--:B------:R-:W-:Y:S02]  /*6880*/  ISETP.LT.OR P3, PT, R150, R206.reuse, P3 ;  /* 0x000000ce9600720c */ /* 0x080fe40001f61670 */
[----:B------:R-:W-:Y:S02]  /*6890*/  FSEL R178, R178, -INF , !P2 ;  /* 0xff800000b2b27808 */ /* 0x000fe40005000000 */
[----:B------:R3:W-:Y:S01]  /*68a0*/  MUFU.TANH R232, R12 ;  /* 0x0000000c00e87308 */ /* 0x0007e20000002400 */
[----:B----4-:R-:W-:Y:S01]  /*68b0*/  FFMA.FTZ R227, R227, -UR17, R58 ;  /* 0x80000011e3e37c23 */ /* 0x010fe2000801003a */
[----:B------:R-:W-:Y:S02]  /*68c0*/  ISETP.GE.AND P2, PT, R148, R205, PT ;  /* 0x000000cd9400720c */ /* 0x000fe40003f46270 */
[----:B------:R-:W-:Y:S02]  /*68d0*/  ISETP.LT.OR P1, PT, R150, R203, P1 ;  /* 0x000000cb9600720c */ /* 0x000fe40000f21670 */
[----:B------:R-:W-:-:S02]  /*68e0*/  ISETP.LT.OR P2, PT, R148, R206, P2 ;  /* 0x000000ce9400720c */ /* 0x000fc40001741670 */
[----:B------:R4:W1:Y:S01]  /*68f0*/  MUFU.TANH R231, R13 ;  /* 0x0000000d00e77308 */ /* 0x0008620000002400 */
[----:B--2---:R-:W-:Y:S01]  /*6900*/  FFMA.FTZ R177, R177, -UR17, R57 ;  /* 0x80000011b1b17c23 */ /* 0x004fe20008010039 */
[----:B------:R-:W-:Y:S02]  /*6910*/  ISETP.GE.AND P4, PT, R148, R208, PT ;  /* 0x000000d09400720c */ /* 0x000fe40003f86270 */
[-C--:B------:R-:W-:Y:S02]  /*6920*/  ISETP.LT.OR P5, PT, R150, R209.reuse, P5 ;  /* 0x000000d19600720c */ /* 0x080fe40002fa1670 */
[----:B------:R-:W-:Y:S01]  /*6930*/  ISETP.LT.OR P4, PT, R148, R209, P4 ;  /* 0x000000d19400720c */ /* 0x000fe20002781670 */
[----:B---3--:R-:W-:Y:S01]  /*6940*/  FMUL.FTZ R12, R11, c[0x0][0x2ec] ;  /* 0x0000bb000b0c7a20 */ /* 0x008fe20000410000 */
[----:B------:R-:W2:Y:S01]  /*6950*/  MUFU.TANH R230, R14 ;  /* 0x0000000e00e67308 */ /* 0x000ea20000002400 */
[----:B----4-:R-:W-:-:S07]  /*6960*/  FMUL.FTZ R13, R10, c[0x0][0x2ec] ;  /* 0x0000bb000a0d7a20 */ /* 0x010fce0000410000 */
[----:B------:R-:W-:Y:S01]  /*6970*/  MUFU.TANH R229, R15 ;  /* 0x0000000f00e57308 */ /* 0x000fe20000002400 */
[----:B-1----:R-:W-:-:S07]  /*6980*/  FFMA.FTZ R182, R182, -UR17, R231 ;  /* 0x80000011b6b67c23 */ /* 0x002fce00080100e7 */
[----:B------:R-:W-:Y:S01]  /*6990*/  MUFU.TANH R67, R8 ;  /* 0x0000000800437308 */ /* 0x000fe20000002400 */
[----:B--2---:R-:W-:-:S07]  /*69a0*/  FFMA.FTZ R190, R190, -UR17, R230 ;  /* 0x80000011bebe7c23 */ /* 0x004fce00080100e6 */
[----:B------:R1:W2:Y:S08]  /*69b0*/  MUFU.TANH R58, R9 ;  /* 0x00000009003a7308 */ /* 0x0002b00000002400 */
[----:B------:R-:W3:Y:S08]  /*69c0*/  MUFU.TANH R59, R13 ;  /* 0x0000000d003b7308 */ /* 0x000ef00000002400 */
[----:B------:R4:W-:Y:S01]  /*69d0*/  MUFU.TANH R57, R12 ;  /* 0x0000000c00397308 */ /* 0x0009e20000002400 */
[----:B-1----:R-:W-:Y:S01]  /*69e0*/  HMMA.16816.F32.BF16 R8, R100, R16, RZ ;  /* 0x000000106408723c */ /* 0x002fe200000418ff */
[----:B--2---:R-:W-:-:S06]  /*69f0*/  FFMA.FTZ R58, R174, -UR17, R58 ;  /* 0x80000011ae3a7c23 */ /* 0x004fcc000801003a */
[----:B------:R-:W1:Y:S01]  /*6a00*/  I2F R147, R147 ;  /* 0x0000009300937306 */ /* 0x000e620000201400 */
[----:B---3--:R-:W-:Y:S01]  /*6a10*/  FFMA.FTZ R179, R179, -UR17, R59 ;  /* 0x80000011b3b37c23 */ /* 0x008fe2000801003b */
[----:B----4-:R-:W-:Y:S06]  /*6a20*/  HMMA.16816.F32.BF16 R12, R96, R16, RZ ;  /* 0x00000010600c723c */ /* 0x010fec00000418ff */
[----:B------:R-:W-:Y:S01]  /*6a30*/  I2F R145, R145 ;  /* 0x0000009100917306 */ /* 0x000fe20000201400 */
[----:B------:R-:W-:-:S07]  /*6a40*/  FMUL.FTZ R16, R20, c[0x0][0x2ec] ;  /* 0x0000bb0014107a20 */ /* 0x000fce0000410000 */
[----:B------:R-:W2:Y:S01]  /*6a50*/  I2F R228, R228 ;  /* 0x000000e400e47306 */ /* 0x000ea20000201400 */
[----:B-----5:R-:W-:Y:S01]  /*6a60*/  HMMA.16816.F32.BF16 R8, R92, R32, R8 ;  /* 0x000000205c08723c */ /* 0x020fe20000041808 */
[----:B-1----:R-:W-:Y:S02]  /*6a70*/  FFMA.FTZ R238, R147, -UR17, R238 ;  /* 0x8000001193ee7c23 */ /* 0x002fe400080100ee */
[----:B------:R-:W-:-:S04]  /*6a80*/  FMUL.FTZ R17, R22, c[0x0][0x2ec] ;  /* 0x0000bb0016117a20 */ /* 0x000fc80000410000 */
[----:B------:R-:W1:Y:S02]  /*6a90*/  I2F R149, R149 ;  /* 0x0000009500957306 */ /* 0x000e640000201400 */
[----:B------:R-:W-:Y:S06]  /*6aa0*/  HMMA.16816.F32.BF16 R12, R88, R32, R12 ;  /* 0x00000020580c723c */ /* 0x000fec000004180c */
[----:B------:R-:W3:Y:S01]  /*6ab0*/  I2F R181, R181 ;  /* 0x000000b500b57306 */ /* 0x000ee20000201400 */
[----:B--2---:R-:W-:Y:S02]  /*6ac0*/  FFMA.FTZ R49, R228, -UR17, R49 ;  /* 0x80000011e4317c23 */ /* 0x004fe40008010031 */
[----:B------:R-:W-:-:S05]  /*6ad0*/  FFMA.FTZ R32, R145, -UR17, R55 ;  /* 0x8000001191207c23 */ /* 0x000fca0008010037 */
[----:B------:R-:W-:Y:S01]  /*6ae0*/  MUFU.TANH R147, R21 ;  /* 0x0000001500937308 */ /* 0x000fe20000002400 */
[----:B-1----:R-:W-:Y:S01]  /*6af0*/  FFMA.FTZ R31, R149, -UR17, R31 ;  /* 0x80000011951f7c23 */ /* 0x002fe2000801001f */
[----:B------:R-:W-:Y:S01]  /*6b00*/  FSEL R149, R49, -INF , !P0 ;  /* 0xff80000031957808 */ /* 0x000fe20004000000 */
[----:B------:R-:W-:Y:S01]  /*6b10*/  FMUL.FTZ R8, R8, c[0x0][0x2ec] ;  /* 0x0000bb0008087a20 */ /* 0x000fe20000410000 */
[----:B------:R-:W-:Y:S01]  /*6b20*/  ISETP.GE.AND P0, PT, R148, R211, PT ;  /* 0x000000d39400720c */ /* 0x000fe20003f06270 */
[----:B------:R-:W-:Y:S01]  /*6b30*/  FMUL.FTZ R9, R9, c[0x0][0x2ec] ;  /* 0x0000bb0009097a20 */ /* 0x000fe20000410000 */
[----:B------:R-:W-:Y:S01]  /*6b40*/  FSEL R49, R31, -INF , !P6 ;  /* 0xff8000001f317808 */ /* 0x000fe20007000000 */
[----:B------:R-:W-:Y:S01]  /*6b50*/  FMUL.FTZ R10, R10, c[0x0][0x2ec] ;  /* 0x0000bb000a0a7a20 */ /* 0x000fe20000410000 */
[----:B------:R1:W-:Y:S01]  /*6b60*/  MUFU.TANH R145, R23 ;  /* 0x0000001700917308 */ /* 0x0003e20000002400 */
[C---:B------:R-:W-:Y:S01]  /*6b70*/  ISETP.GE.AND P6, PT, R148.reuse, R202, PT ;  /* 0x000000ca9400720c */ /* 0x040fe20003fc6270 */
[----:B---3--:R-:W-:Y:S01]  /*6b80*/  FFMA.FTZ R29, R181, -UR17, R29 ;  /* 0x80000011b51d7c23 */ /* 0x008fe2000801001d */
[C---:B------:R-:W-:Y:S01]  /*6b90*/  ISETP.LT.OR P0, PT, R148.reuse, R212, P0 ;  /* 0x000000d49400720c */ /* 0x040fe20000701670 */
[----:B------:R-:W-:Y:S01]  /*6ba0*/  FMUL.FTZ R11, R11, c[0x0][0x2ec] ;  /* 0x0000bb000b0b7a20 */ /* 0x000fe20000410000 */
[----:B------:R-:W-:-:S02]  /*6bb0*/  ISETP.LT.OR P6, PT, R148, R203, P6 ;  /* 0x000000cb9400720c */ /* 0x000fc400037c1670 */
[----:B------:R-:W-:Y:S01]  /*6bc0*/  FSEL R170, R29, -INF , !P2 ;  /* 0xff8000001daa7808 */ /* 0x000fe20005000000 */
[----:B------:R-:W2:Y:S01]  /*6bd0*/  I2F R169, R169 ;  /* 0x000000a900a97306 */ /* 0x000ea20000201400 */
[----:B------:R-:W-:Y:S01]  /*6be0*/  FSEL R181, R30, -INF , !P6 ;  /* 0xff8000001eb57808 */ /* 0x000fe20007000000 */
[----:B------:R-:W-:Y:S01]  /*6bf0*/  FMUL.FTZ R12, R12, c[0x0][0x2ec] ;  /* 0x0000bb000c0c7a20 */ /* 0x000fe20000410000 */
[----:B------:R-:W-:Y:S01]  /*6c00*/  HMMA.16816.F32.BF16 R28, R100, R24, RZ ;  /* 0x00000018641c723c */ /* 0x000fe200000418ff */
[----:B------:R-:W-:Y:S01]  /*6c10*/  FSEL R148, R227, -INF , !P5 ;  /* 0xff800000e3947808 */ /* 0x000fe20006800000 */
[----:B------:R-:W-:Y:S01]  /*6c20*/  FMUL.FTZ R13, R13, c[0x0][0x2ec] ;  /* 0x0000bb000d0d7a20 */ /* 0x000fe20000410000 */
[----:B------:R-:W-:Y:S01]  /*6c30*/  ISETP.GE.AND P5, PT, R146, R211, PT ;  /* 0x000000d39200720c */ /* 0x000fe20003fa6270 */
[----:B------:R-:W-:Y:S01]  /*6c40*/  FMUL.FTZ R14, R14, c[0x0][0x2ec] ;  /* 0x0000bb000e0e7a20 */ /* 0x000fe20000410000 */
[----:B-1----:R-:W1:Y:S01]  /*6c50*/  LDSM.16.M88.4 R20, [R193+0x1c00] ;  /* 0x001c0000c114783b */ /* 0x002e620000000200 */
[----:B------:R-:W-:Y:S01]  /*6c60*/  I2F R222, R222 ;  /* 0x000000de00de7306 */ /* 0x000fe20000201400 */
[----:B------:R-:W-:Y:S01]  /*6c70*/  ISETP.LT.OR P5, PT, R146, R212, P5 ;  /* 0x000000d49200720c */ /* 0x000fe20002fa1670 */
[----:B------:R-:W-:Y:S01]  /*6c80*/  FMUL.FTZ R15, R15, c[0x0][0x2ec] ;  /* 0x0000bb000f0f7a20 */ /* 0x000fe20000410000 */
[----:B------:R-:W-:Y:S01]  /*6c90*/  ISETP.GE.AND P2, PT, R143, R208, PT ;  /* 0x000000d08f00720c */ /* 0x000fe20003f46270 */
[----:B------:R-:W-:-:S04]  /*6ca0*/  DEPBAR.LE SB0, 0x0 ;  /* 0x000080000000791a */ /* 0x000fc80000000000 */
[----:B--2---:R-:W-:Y:S01]  /*6cb0*/  FFMA.FTZ R50, R169, -UR17, R50 ;  /* 0x80000011a9327c23 */ /* 0x004fe20008010032 */
[----:B------:R-:W2:Y:S01]  /*6cc0*/  I2F R173, R173 ;  /* 0x000000ad00ad7306 */ /* 0x000ea20000201400 */
[----:B------:R-:W-:Y:S02]  /*6cd0*/  FSEL R169, R177, -INF , !P3 ;  /* 0xff800000b1a97808 */ /* 0x000fe40005800000 */
[----:B------:R-:W-:Y:S02]  /*6ce0*/  ISETP.GE.AND P3, PT, R146, R208, PT ;  /* 0x000000d09200720c */ /* 0x000fe40003f66270 */
[----:B------:R-:W-:Y:S02]  /*6cf0*/  FSEL R177, R50, -INF , !P1 ;  /* 0xff80000032b17808 */ /* 0x000fe40004800000 */
[----:B------:R-:W-:Y:S01]  /*6d00*/  FSEL R50, R238, -INF , !P0 ;  /* 0xff800000ee327808 */ /* 0x000fe20004000000 */
[----:B------:R-:W3:Y:S01]  /*6d10*/  I2F R221, R221 ;  /* 0x000000dd00dd7306 */ /* 0x000ee20000201400 */
[----:B------:R-:W-:-:S02]  /*6d20*/  ISETP.GE.AND P1, PT, R146, R205, PT ;  /* 0x000000cd9200720c */ /* 0x000fc40003f26270 */
[C---:B------:R-:W-:Y:S02]  /*6d30*/  ISETP.GE.AND P0, PT, R146.reuse, R202, PT ;  /* 0x000000ca9200720c */ /* 0x040fe40003f06270 */
[C---:B------:R-:W-:Y:S02]  /*6d40*/  ISETP.LT.OR P3, PT, R146.reuse, R209, P3 ;  /* 0x000000d19200720c */ /* 0x040fe40001f61670 */
[C---:B------:R-:W-:Y:S01]  /*6d50*/  ISETP.LT.OR P1, PT, R146.reuse, R206, P1 ;  /* 0x000000ce9200720c */ /* 0x040fe20000f21670 */
[----:B--2---:R-:W-:Y:S01]  /*6d60*/  FFMA.FTZ R51, R173, -UR17, R51 ;  /* 0x80000011ad337c23 */ /* 0x004fe20008010033 */
[----:B------:R-:W-:Y:S01]  /*6d70*/  ISETP.LT.OR P0, PT, R146, R203, P0 ;  /* 0x000000cb9200720c */ /* 0x000fe20000701670 */
[----:B------:R-:W-:Y:S01]  /*6d80*/  FFMA.FTZ R146, R222, -UR17, R237 ;  /* 0x80000011de927c23 */ /* 0x000fe200080100ed */
[----:B------:R-:W-:Y:S01]  /*6d90*/  FSEL R32, R32, -INF , !P5 ;  /* 0xff80000020207808 */ /* 0x000fe20006800000 */
[----:B------:R-:W2:Y:S01]  /*6da0*/  I2F R213, R213 ;  /* 0x000000d500d57306 */ /* 0x000ea20000201400 */
[----:B------:R-:W-:-:S02]  /*6db0*/  ISETP.GE.AND P6, PT, R143, R205, PT ;  /* 0x000000cd8f00720c */ /* 0x000fc40003fc6270 */
[----:B------:R-:W-:Y:S02]  /*6dc0*/  FSEL R146, R146, -INF , !P4 ;  /* 0xff80000092927808 */ /* 0x000fe40006000000 */
[C---:B------:R-:W-:Y:S02]  /*6dd0*/  ISETP.GE.AND P4, PT, R143.reuse, R211, PT ;  /* 0x000000d38f00720c */ /* 0x040fe40003f86270 */
[C---:B------:R-:W-:Y:S01]  /*6de0*/  ISETP.GE.AND P5, PT, R143.reuse, R202, PT ;  /* 0x000000ca8f00720c */ /* 0x040fe20003fa6270 */
[----:B------:R-:W4:Y:S01]  /*6df0*/  I2F R138, R138 ;  /* 0x0000008a008a7306 */ /* 0x000f220000201400 */
[C---:B------:R-:W-:Y:S01]  /*6e00*/  ISETP.LT.OR P4, PT, R143.reuse, R212, P4 ;  /* 0x000000d48f00720c */ /* 0x040fe20002781670 */
[----:B-1----:R-:W-:Y:S01]  /*6e10*/  HMMA.16816.F32.BF16 R28, R92, R20, R28 ;  /* 0x000000145c1c723c */ /* 0x002fe2000004181c */
[C---:B------:R-:W-:Y:S02]  /*6e20*/  ISETP.LT.OR P2, PT, R143.reuse, R209, P2 ;  /* 0x000000d18f00720c */ /* 0x040fe40001741670 */
[----:B------:R-:W-:-:S02]  /*6e30*/  ISETP.LT.OR P6, PT, R143, R206, P6 ;  /* 0x000000ce8f00720c */ /* 0x000fc400037c1670 */
[----:B------:R-:W-:Y:S01]  /*6e40*/  ISETP.LT.OR P5, PT, R143, R203, P5 ;  /* 0x000000cb8f00720c */ /* 0x000fe20002fa1670 */
[----:B---3--:R-:W-:Y:S01]  /*6e50*/  FFMA.FTZ R143, R221, -UR17, R54 ;  /* 0x80000011dd8f7c23 */ /* 0x008fe20008010036 */
[----:B------:R-:W-:Y:S01]  /*6e60*/  FSEL R183, R51, -INF , !P0 ;  /* 0xff80000033b77808 */ /* 0x000fe20004000000 */
[----:B------:R-:W-:Y:S01]  /*6e70*/  MUFU.TANH R55, R8 ;  /* 0x0000000800377308 */ /* 0x000fe20000002400 */
[----:B--2---:R-:W-:Y:S01]  /*6e80*/  FFMA.FTZ R213, R213, -UR17, R232 ;  /* 0x80000011d5d57c23 */ /* 0x004fe200080100e8 */
[----:B------:R-:W-:Y:S02]  /*6e90*/  FSEL R173, R220, -INF , !P1 ;  /* 0xff800000dcad7808 */ /* 0x000fe40004800000 */
[----:B------:R-:W-:Y:S02]  /*6ea0*/  FSEL R143, R143, -INF , !P3 ;  /* 0xff8000008f8f7808 */ /* 0x000fe40005800000 */
[----:B------:R-:W-:Y:S02]  /*6eb0*/  ISETP.GE.AND P3, PT, R140, R211, PT ;  /* 0x000000d38c00720c */ /* 0x000fe40003f66270 */
[----:B------:R-:W-:Y:S01]  /*6ec0*/  MUFU.TANH R54, R9 ;  /* 0x0000000900367308 */ /* 0x000fe20000002400 */
[----:B------:R-:W-:-:S02]  /*6ed0*/  FSEL R221, R213, -INF , !P6 ;  /* 0xff800000d5dd7808 */ /* 0x000fc40007000000 */
[----:B------:R-:W-:Y:S02]  /*6ee0*/  ISETP.LT.OR P3, PT, R140, R212, P3 ;  /* 0x000000d48c00720c */ /* 0x000fe40001f61670 */
[----:B------:R-:W-:Y:S02]  /*6ef0*/  FSEL R213, R190, -INF , !P5 ;  /* 0xff800000bed57808 */ /* 0x000fe40006800000 */
[-C--:B------:R-:W-:Y:S01]  /*6f00*/  ISETP.GE.AND P1, PT, R140, R208.reuse, PT ;  /* 0x000000d08c00720c */ /* 0x080fe20003f26270 */
[----:B------:R-:W-:Y:S01]  /*6f10*/  MUFU.TANH R150, R10 ;  /* 0x0000000a00967308 */ /* 0x000fe20000002400 */
[C---:B------:R-:W-:Y:S01]  /*6f20*/  ISETP.GE.AND P6, PT, R137.reuse, R208, PT ;  /* 0x000000d08900720c */ /* 0x040fe20003fc6270 */
[----:B------:R-:W-:Y:S01]  /*6f30*/  FMUL.FTZ R28, R28, c[0x0][0x2ec] ;  /* 0x0000bb001c1c7a20 */ /* 0x000fe20000410000 */
[----:B------:R-:W-:Y:S01]  /*6f40*/  ISETP.GE.AND P5, PT, R137, R205, PT ;  /* 0x000000cd8900720c */ /* 0x000fe20003fa6270 */
[----:B------:R-:W-:Y:S01]  /*6f50*/  FMUL.FTZ R30, R30, c[0x0][0x2ec] ;  /* 0x0000bb001e1e7a20 */ /* 0x000fe20000410000 */
[CC--:B------:R-:W-:Y:S01]  /*6f60*/  ISETP.LT.OR P1, PT, R140.reuse, R209.reuse, P1 ;  /* 0x000000d18c00720c */ /* 0x0c0fe20000f21670 */
[----:B------:R-:W-:Y:S01]  /*6f70*/  FMUL.FTZ R29, R29, c[0x0][0x2ec] ;  /* 0x0000bb001d1d7a20 */ /* 0x000fe20000410000 */
[C---:B------:R-:W-:Y:S01]  /*6f80*/  ISETP.LT.OR P6, PT, R137.reuse, R209, P6 ;  /* 0x000000d18900720c */ /* 0x040fe200037c1670 */
[----:B------:R1:W-:Y:S01]  /*6f90*/  MUFU.TANH R51, R11 ;  /* 0x0000000b00337308 */ /* 0x0003e20000002400 */
[----:B------:R-:W-:Y:S01]  /*6fa0*/  ISETP.LT.OR P5, PT, R137, R206, P5 ;  /* 0x000000ce8900720c */ /* 0x000fe20002fa1670 */
[----:B------:R-:W-:Y:S01]  /*6fb0*/  FMUL.FTZ R31, R31, c[0x0][0x2ec] ;  /* 0x0000bb001f1f7a20 */ /* 0x000fe20000410000 */
[----:B------:R-:W-:-:S02]  /*6fc0*/  ISETP.GE.AND P0, PT, R140, R205, PT ;  /* 0x000000cd8c00720c */ /* 0x000fc40003f06270 */
[----:B------:R-:W-:Y:S02]  /*6fd0*/  IADD3 R190, R193, 0x400, RZ ;  /* 0x00000400c1be7810 */ /* 0x000fe40007ffe0ff */
[----:B------:R-:W-:Y:S01]  /*6fe0*/  ISETP.LT.OR P0, PT, R140, R206, P0 ;  /* 0x000000ce8c00720c */ /* 0x000fe20000701670 */
[----:B------:R-:W2:Y:S03]  /*6ff0*/  I2F R219, R219 ;  /* 0x000000db00db7306 */ /* 0x000ea60000201400 */
[----:B------:R-:W-:Y:S02]  /*7000*/  FSEL R222, R182, -INF , !P0 ;  /* 0xff800000b6de7808 */ /* 0x000fe40004000000 */
[C---:B------:R-:W-:Y:S01]  /*7010*/  ISETP.GE.AND P0, PT, R135.reuse, R208, PT ;  /* 0x000000d08700720c */ /* 0x040fe20003f06270 */
[----:B-1----:R-:W-:Y:S02]  /*7020*/  HMMA.16816.F32.BF16 R8, R96, R24, RZ ;  /* 0x000000186008723c */ /* 0x002fe400000418ff */
[----:B------:R-:W1:Y:S01]  /*7030*/  I2F R142, R142 ;  /* 0x0000008e008e7306 */ /* 0x000e620000201400 */
[----:B------:R-:W-:-:S04]  /*7040*/  ISETP.LT.OR P0, PT, R135, R209, P0 ;  /* 0x000000d18700720c */ /* 0x000fc80000701670 */
[----:B----4-:R-:W-:Y:S01]  /*7050*/  FFMA.FTZ R25, R138, -UR17, R52 ;  /* 0x800000118a197c23 */ /* 0x010fe20008010034 */
[----:B------:R-:W-:Y:S02]  /*7060*/  FSEL R24, R233, -INF , !P2 ;  /* 0xff800000e9187808 */ /* 0x000fe40005000000 */
[----:B------:R-:W-:Y:S01]  /*7070*/  I2F R136, R136 ;  /* 0x0000008800887306 */ /* 0x000fe20000201400 */
[----:B------:R-:W-:Y:S01]  /*7080*/  ISETP.GE.AND P2, PT, R137, R211, PT ;  /* 0x000000d38900720c */ /* 0x000fe20003f46270 */
[----:B--2---:R-:W-:Y:S01]  /*7090*/  FFMA.FTZ R53, R219, -UR17, R53 ;  /* 0x80000011db357c23 */ /* 0x004fe20008010035 */
[----:B------:R-:W-:Y:S02]  /*70a0*/  FSEL R25, R25, -INF , !P3 ;  /* 0xff80000019197808 */ /* 0x000fe40005800000 */
[C---:B------:R-:W-:Y:S02]  /*70b0*/  ISETP.GE.AND P3, PT, R137.reuse, R202, PT ;  /* 0x000000ca8900720c */ /* 0x040fe40003f66270 */
[C---:B------:R-:W-:Y:S01]  /*70c0*/  ISETP.LT.OR P2, PT, R137.reuse, R212, P2 ;  /* 0x000000d48900720c */ /* 0x040fe20001741670 */
[----:B------:R-:W2:Y:S01]  /*70d0*/  MUFU.TANH R16, R16 ;  /* 0x0000001000107308 */ /* 0x000ea20000002400 */
[----:B-1----:R-:W-:Y:S01]  /*70e0*/  FFMA.FTZ R33, R142, -UR17, R56 ;  /* 0x800000118e217c23 */ /* 0x002fe20008010038 */
[----:B------:R-:W-:-:S04]  /*70f0*/  ISETP.LT.OR P3, PT, R137, R203, P3 ;  /* 0x000000cb8900720c */ /* 0x000fc80001f61670 */
[----:B------:R-:W-:Y:S01]  /*7100*/  FSEL R33, R33, -INF , !P4 ;  /* 0xff80000021217808 */ /* 0x000fe20006000000 */
[----:B------:R-:W-:Y:S01]  /*7110*/  HMMA.16816.F32.BF16 R8, R88, R20, R8 ;  /* 0x000000145808723c */ /* 0x000fe20000041808 */
[----:B------:R-:W1:Y:S01]  /*7120*/  MUFU.TANH R17, R17 ;  /* 0x0000001100117308 */ /* 0x000e620000002400 */
[C---:B------:R-:W-:Y:S02]  /*7130*/  ISETP.GE.AND P4, PT, R140.reuse, R202, PT ;  /* 0x000000ca8c00720c */ /* 0x040fe40003f86270 */
[----:B------:R-:W-:Y:S02]  /*7140*/  FSEL R179, R179, -INF , !P3 ;  /* 0xff800000b3b37808 */ /* 0x000fe40005800000 */
[----:B------:R-:W-:Y:S02]  /*7150*/  ISETP.LT.OR P4, PT, R140, R203, P4 ;  /* 0x000000cb8c00720c */ /* 0x000fe40002781670 */
[----:B------:R-:W-:Y:S01]  /*7160*/  FSEL R21, R53, -INF , !P1 ;  /* 0xff80000035157808 */ /* 0x000fe20004800000 */
[----:B------:R-:W-:Y:S01]  /*7170*/  MUFU.TANH R56, R12 ;  /* 0x0000000c00387308 */ /* 0x000fe20000002400 */
[----:B--2---:R-:W-:Y:S01]  /*7180*/  FFMA.FTZ R16, R136, -UR17, R16 ;  /* 0x8000001188107c23 */ /* 0x004fe20008010010 */
[----:B------:R-:W-:-:S02]  /*7190*/  ISETP.GE.AND P1, PT, R135, R211, PT ;  /* 0x000000d38700720c */ /* 0x000fc40003f26270 */
[C---:B------:R-:W-:Y:S02]  /*71a0*/  ISETP.GE.AND P3, PT, R130.reuse, R205, PT ;  /* 0x000000cd8200720c */ /* 0x040fe40003f66270 */
[----:B------:R-:W-:Y:S02]  /*71b0*/  ISETP.LT.OR P1, PT, R135, R212, P1 ;  /* 0x000000d48700720c */ /* 0x000fe40000f21670 */
[----:B------:R-:W-:Y:S01]  /*71c0*/  MUFU.TANH R52, R13 ;  /* 0x0000000d00347308 */ /* 0x000fe20000002400 */
[----:B-1----:R-:W-:Y:S01]  /*71d0*/  FFMA.FTZ R20, R189, -UR17, R17 ;  /* 0x80000011bd147c23 */ /* 0x002fe20008010011 */
[----:B------:R-:W-:Y:S02]  /*71e0*/  ISETP.LT.OR P3, PT, R130, R206, P3 ;  /* 0x000000ce8200720c */ /* 0x000fe40001f61670 */
[----:B------:R-:W-:Y:S02]  /*71f0*/  IADD3 R189, R193, 0x800, RZ ;  /* 0x00000800c1bd7810 */ /* 0x000fe40007ffe0ff */
[----:B------:R-:W-:Y:S01]  /*7200*/  FSEL R20, R20, -INF , !P6 ;  /* 0xff80000014147808 */ /* 0x000fe20007000000 */
[----:B------:R-:W-:Y:S01]  /*7210*/  FMUL.FTZ R9, R9, c[0x0][0x2ec] ;  /* 0x0000bb0009097a20 */ /* 0x000fe20000410000 */
[----:B------:R-:W1:Y:S01]  /*7220*/  MUFU.TANH R138, R14 ;  /* 0x0000000e008a7308 */ /* 0x000e620000002400 */
[----:B------:R-:W-:Y:S01]  /*7230*/  FMUL.FTZ R59, R8, c[0x0][0x2ec] ;  /* 0x0000bb00083b7a20 */ /* 0x000fe20000410000 */
[----:B------:R-:W-:Y:S01]  /*7240*/  ISETP.GE.AND P6, PT, R130, R211, PT ;  /* 0x000000d38200720c */ /* 0x000fe20003fc6270 */
[----:B------:R-:W-:-:S02]  /*7250*/  FMUL.FTZ R10, R10, c[0x0][0x2ec] ;  /* 0x0000bb000a0a7a20 */ /* 0x000fc40000410000 */
[----:B------:R-:W-:Y:S01]  /*7260*/  FMUL.FTZ R11, R11, c[0x0][0x2ec] ;  /* 0x0000bb000b0b7a20 */ /* 0x000fe20000410000 */
[----:B------:R-:W-:Y:S02]  /*7270*/  ISETP.LT.OR P6, PT, R130, R212, P6 ;  /* 0x000000d48200720c */ /* 0x000fe400037c1670 */
[----:B------:R2:W3:Y:S08]  /*7280*/  MUFU.TANH R137, R15 ;  /* 0x0000000f00897308 */ /* 0x0004f00000002400 */
[----:B------:R4:W-:Y:S01]  /*7290*/  MUFU.TANH R53, R28 ;  /* 0x0000001c00357308 */ /* 0x0009e20000002400 */
[----:B-1----:R-:W-:Y:S01]  /*72a0*/  FFMA.FTZ R167, R167, -UR17, R138 ;  /* 0x80000011a7a77c23 */ /* 0x002fe2000801008a */
[C---:B--2---:R-:W-:Y:S06]  /*72b0*/  HMMA.16816.F32.BF16 R12, R96.reuse, R18, RZ ;  /* 0x00000012600c723c */ /* 0x044fec00000418ff */
[----:B------:R-:W1:Y:S01]  /*72c0*/  I2F R218, R218 ;  /* 0x000000da00da7306 */ /* 0x000e620000201400 */
[----:B---3--:R-:W-:Y:S01]  /*72d0*/  FFMA.FTZ R137, R180, -UR17, R137 ;  /* 0x80000011b4897c23 */ /* 0x008fe20008010089 */
[----:B----4-:R-:W-:Y:S01]  /*72e0*/  FSEL R28, R16, -INF , !P2 ;  /* 0xff800000101c7808 */ /* 0x010fe20005000000 */
[----:B------:R-:W-:Y:S05]  /*72f0*/  HMMA.16816.F32.BF16 R96, R96, R26, RZ ;  /* 0x0000001a6060723c */ /* 0x000fea00000418ff */
[----:B------:R-:W2:Y:S01]  /*7300*/  I2F R186, R186 ;  /* 0x000000ba00ba7306 */ /* 0x000ea20000201400 */
[----:B------:R-:W-:-:S04]  /*7310*/  ISETP.GE.AND P2, PT, R135, R202, PT ;  /* 0x000000ca8700720c */ /* 0x000fc80003f46270 */
[----:B------:R-:W-:Y:S01]  /*7320*/  ISETP.LT.OR P2, PT, R135, R203, P2 ;  /* 0x000000cb8700720c */ /* 0x000fe20001741670 */
[----:B------:R-:W-:Y:S02]  /*7330*/  HMMA.16816.F32.BF16 R16, R100, R18, RZ ;  /* 0x000000126410723c */ /* 0x000fe400000418ff */
[----:B------:R-:W3:Y:S01]  /*7340*/  I2F R187, R187 ;  /* 0x000000bb00bb7306 */ /* 0x000ee20000201400 */
[----:B-1----:R-:W-:-:S05]  /*7350*/  FFMA.FTZ R218, R218, -UR17, R229 ;  /* 0x80000011dada7c23 */ /* 0x002fca00080100e5 */
[----:B------:R-:W-:Y:S01]  /*7360*/  FSEL R182, R218, -INF , !P4 ;  /* 0xff800000dab67808 */ /* 0x000fe20006000000 */
[----:B------:R-:W-:Y:S01]  /*7370*/  HMMA.16816.F32.BF16 R12, R88, R34, R12 ;  /* 0x00000022580c723c */ /* 0x000fe2000004180c */
[----:B------:R-:W1:Y:S01]  /*7380*/  I2F R166, R166 ;  /* 0x000000a600a67306 */ /* 0x000e620000201400 */
[----:B--2---:R-:W-:Y:S01]  /*7390*/  FFMA.FTZ R57, R186, -UR17, R57 ;  /* 0x80000011ba397c23 */ /* 0x004fe20008010039 */
[-C--:B------:R-:W-:Y:S02]  /*73a0*/  ISETP.GE.AND P4, PT, R135, R205.reuse, PT ;  /* 0x000000cd8700720c */ /* 0x080fe40003f86270 */
[----:B------:R-:W-:Y:S02]  /*73b0*/  IADD3 R186, R193, 0x1400, RZ ;  /* 0x00001400c1ba7810 */ /* 0x000fe40007ffe0ff */
[----:B------:R-:W-:Y:S01]  /*73c0*/  FSEL R174, R57, -INF , !P2 ;  /* 0xff80000039ae7808 */ /* 0x000fe20005000000 */
[----:B------:R-:W-:Y:S01]  /*73d0*/  HMMA.16816.F32.BF16 R100, R100, R26, RZ ;  /* 0x0000001a6464723c */ /* 0x000fe200000418ff */
[----:B------:R-:W2:Y:S01]  /*73e0*/  I2F R134, R134 ;  /* 0x0000008600867306 */ /* 0x000ea20000201400 */
[----:B---3--:R-:W-:Y:S01]  /*73f0*/  FFMA.FTZ R145, R187, -UR17, R145 ;  /* 0x80000011bb917c23 */ /* 0x008fe20008010091 */
[----:B------:R-:W-:-:S02]  /*7400*/  ISETP.GE.AND P2, PT, R127, R205, PT ;  /* 0x000000cd7f00720c */ /* 0x000fc40003f46270 */
[-C--:B------:R-:W-:Y:S02]  /*7410*/  ISETP.LT.OR P4, PT, R135, R206.reuse, P4 ;  /* 0x000000ce8700720c */ /* 0x080fe40002781670 */
[----:B------:R-:W-:Y:S01]  /*7420*/  FSEL R227, R145, -INF , !P0 ;  /* 0xff80000091e37808 */ /* 0x000fe20004000000 */
[----:B------:R-:W-:Y:S01]  /*7430*/  HMMA.16816.F32.BF16 R16, R92, R34, R16 ;  /* 0x000000225c10723c */ /* 0x000fe20000041810 */
[----:B------:R-:W-:Y:S01]  /*7440*/  I2F R128, R128 ;  /* 0x0000008000807306 */ /* 0x000fe20000201400 */
[C---:B------:R-:W-:Y:S01]  /*7450*/  ISETP.GE.AND P0, PT, R127.reuse, R211, PT ;  /* 0x000000d37f00720c */ /* 0x040fe20003f06270 */
[----:B-1----:R-:W-:Y:S01]  /*7460*/  FFMA.FTZ R52, R166, -UR17, R52 ;  /* 0x80000011a6347c23 */ /* 0x002fe20008010034 */
[C---:B------:R-:W-:Y:S02]  /*7470*/  ISETP.LT.OR P2, PT, R127.reuse, R206, P2 ;  /* 0x000000ce7f00720c */ /* 0x040fe40001741670 */
[----:B------:R-:W-:Y:S02]  /*7480*/  ISETP.LT.OR P0, PT, R127, R212, P0 ;  /* 0x000000d47f00720c */ /* 0x000fe40000701670 */
[----:B------:R-:W-:Y:S01]  /*7490*/  FMUL.FTZ R13, R13, c[0x0][0x2ec] ;  /* 0x0000bb000d0d7a20 */ /* 0x000fe20000410000 */
[----:B------:R-:W1:Y:S01]  /*74a0*/  I2F R188, R188 ;  /* 0x000000bc00bc7306 */ /* 0x000e620000201400 */
[-C--:B------:R-:W-:Y:S01]  /*74b0*/  HMMA.16816.F32.BF16 R96, R88, R22.reuse, R96 ;  /* 0x000000165860723c */ /* 0x080fe20000041860 */
[----:B------:R-:W-:Y:S01]  /*74c0*/  FMUL.FTZ R14, R14, c[0x0][0x2ec] ;  /* 0x0000bb000e0e7a20 */ /* 0x000fe20000410000 */
[----:B------:R-:W-:Y:S01]  /*74d0*/  FSEL R219, R58, -INF , !P4 ;  /* 0xff8000003adb7808 */ /* 0x000fe20006000000 */
[----:B------:R-:W-:Y:S01]  /*74e0*/  FMUL.FTZ R12, R12, c[0x0][0x2ec] ;  /* 0x0000bb000c0c7a20 */ /* 0x000fe20000410000 */
[----:B------:R-:W-:Y:S01]  /*74f0*/  ISETP.GE.AND P4, PT, R127, R208, PT ;  /* 0x000000d07f00720c */ /* 0x000fe20003f86270 */
[----:B--2---:R-:W-:Y:S01]  /*7500*/  FFMA.FTZ R134, R134, -UR17, R147 ;  /* 0x8000001186867c23 */ /* 0x004fe20008010093 */
[----:B------:R-:W-:Y:S01]  /*7510*/  IADD3 R187, R193, 0x1000, RZ ;  /* 0x00001000c1bb7810 */ /* 0x000fe20007ffe0ff */
[----:B------:R2:W-:Y:S01]  /*7520*/  MUFU.TANH R35, R13 ;  /* 0x0000000d00237308 */ /* 0x0005e20000002400 */
[----:B------:R-:W-:Y:S01]  /*7530*/  HMMA.16816.F32.BF16 R100, R92, R22, R100 ;  /* 0x000000165c64723c */ /* 0x000fe20000041864 */
[----:B------:R-:W-:Y:S01]  /*7540*/  FMUL.FTZ R15, R15, c[0x0][0x2ec] ;  /* 0x0000bb000f0f7a20 */ /* 0x000fe20000410000 */
[----:B------:R-:W-:-:S02]  /*7550*/  FSEL R8, R134, -INF , !P1 ;  /* 0xff80000086087808 */ /* 0x000fc40004800000 */
[----:B------:R-:W-:Y:S02]  /*7560*/  ISETP.GE.AND P1, PT, R130, R202, PT ;  /* 0x000000ca8200720c */ /* 0x000fe40003f26270 */
[----:B------:R-:W-:Y:S01]  /*7570*/  FMUL.FTZ R19, R19, c[0x0][0x2ec] ;  /* 0x0000bb0013137a20 */ /* 0x000fe20000410000 */
[----:B------:R-:W-:Y:S01]  /*7580*/  I2F R124, R124 ;  /* 0x0000007c007c7306 */ /* 0x000fe20000201400 */
[----:B------:R-:W-:Y:S01]  /*7590*/  FMUL.FTZ R17, R17, c[0x0][0x2ec] ;  /* 0x0000bb0011117a20 */ /* 0x000fe20000410000 */
[----:B------:R-:W-:Y:S01]  /*75a0*/  ISETP.LT.OR P4, PT, R127, R209, P4 ;  /* 0x000000d17f00720c */ /* 0x000fe20002781670 */
[----:B-1----:R-:W-:Y:S01]  /*75b0*/  FFMA.FTZ R67, R188, -UR17, R67 ;  /* 0x80000011bc437c23 */ /* 0x002fe20008010043 */
[----:B------:R-:W-:Y:S02]  /*75c0*/  ISETP.LT.OR P1, PT, R130, R203, P1 ;  /* 0x000000cb8200720c */ /* 0x000fe40000f21670 */
[----:B------:R-:W-:Y:S01]  /*75d0*/  IADD3 R188, R193, 0xc00, RZ ;  /* 0x00000c00c1bc7810 */ /* 0x000fe20007ffe0ff */
[----:B--2---:R-:W-:Y:S01]  /*75e0*/  FMUL.FTZ R13, R16, c[0x0][0x2ec] ;  /* 0x0000bb00100d7a20 */ /* 0x004fe20000410000 */
[----:B------:R-:W1:Y:S01]  /*75f0*/  I2F R175, R175 ;  /* 0x000000af00af7306 */ /* 0x000e620000201400 */
[----:B------:R-:W-:Y:S01]  /*7600*/  FMUL.FTZ R16, R18, c[0x0][0x2ec] ;  /* 0x0000bb0012107a20 */ /* 0x000fe20000410000 */
[----:B------:R-:W-:Y:S01]  /*7610*/  FSEL R220, R67, -INF , !P5 ;  /* 0xff80000043dc7808 */ /* 0x000fe20006800000 */
[----:B------:R-:W-:Y:S01]  /*7620*/  FMUL.FTZ R99, R99, c[0x0][0x2ec] ;  /* 0x0000bb0063637a20 */ /* 0x000fe20000410000 */
[----:B------:R-:W-:Y:S01]  /*7630*/  ISETP.GE.AND P5, PT, R130, R208, PT ;  /* 0x000000d08200720c */ /* 0x000fe20003fa6270 */
[----:B------:R-:W-:Y:S01]  /*7640*/  FMUL.FTZ R96, R96, c[0x0][0x2ec] ;  /* 0x0000bb0060607a20 */ /* 0x000fe20000410000 */
[----:B------:R-:W-:-:S02]  /*7650*/  FSEL R167, R167, -INF , !P1 ;  /* 0xff800000a7a77808 */ /* 0x000fc40004800000 */
[----:B------:R-:W-:Y:S01]  /*7660*/  I2F R185, R185 ;  /* 0x000000b900b97306 */ /* 0x000fe20000201400 */
[----:B------:R-:W-:Y:S01]  /*7670*/  FMUL.FTZ R22, R102, c[0x0][0x2ec] ;  /* 0x0000bb0066167a20 */ /* 0x000fe20000410000 */
[----:B------:R-:W-:Y:S01]  /*7680*/  ISETP.LT.OR P5, PT, R130, R209, P5 ;  /* 0x000000d18200720c */ /* 0x000fe20002fa1670 */
[----:B------:R-:W-:Y:S01]  /*7690*/  FMUL.FTZ R18, R101, c[0x0][0x2ec] ;  /* 0x0000bb0065127a20 */ /* 0x000fe20000410000 */
[----:B------:R-:W-:Y:S01]  /*76a0*/  ISETP.GE.AND P1, PT, R123, R205, PT ;  /* 0x000000cd7b00720c */ /* 0x000fe20003f26270 */
[----:B------:R-:W-:-:S03]  /*76b0*/  FMUL.FTZ R103, R103, c[0x0][0x2ec] ;  /* 0x0000bb0067677a20 */ /* 0x000fc60000410000 */
[----:B------:R-:W2:Y:S01]  /*76c0*/  MUFU.TANH R16, R16 ;  /* 0x0000001000107308 */ /* 0x000ea20000002400 */
[----:B-1----:R-:W-:Y:S01]  /*76d0*/  FFMA.FTZ R51, R175, -UR17, R51 ;  /* 0x80000011af337c23 */ /* 0x002fe20008010033 */
[----:B------:R-:W-:Y:S02]  /*76e0*/  FSEL R175, R52, -INF , !P2 ;  /* 0xff80000034af7808 */ /* 0x000fe40005000000 */
[C---:B------:R-:W-:Y:S02]  /*76f0*/  ISETP.GE.AND P2, PT, R120.reuse, R208, PT ;  /* 0x000000d07800720c */ /* 0x040fe40003f46270 */
[----:B------:R-:W-:Y:S02]  /*7700*/  FSEL R218, R51, -INF , !P4 ;  /* 0xff80000033da7808 */ /* 0x000fe40006000000 */
[----:B------:R-:W-:Y:S01]  /*7710*/  I2F R184, R184 ;  /* 0x000000b800b87306 */ /* 0x000fe20000201400 */
[C---:B------:R-:W-:Y:S02]  /*7720*/  ISETP.LT.OR P2, PT, R120.reuse, R209, P2 ;  /* 0x000000d17800720c */ /* 0x040fe40001741670 */
[----:B------:R-:W-:-:S02]  /*7730*/  ISETP.GE.AND P4, PT, R120, R211, PT ;  /* 0x000000d37800720c */ /* 0x000fc40003f86270 */
[----:B------:R-:W-:Y:S02]  /*7740*/  ISETP.LT.OR P1, PT, R123, R206, P1 ;  /* 0x000000ce7b00720c */ /* 0x000fe40000f21670 */
[----:B------:R-:W-:Y:S01]  /*7750*/  ISETP.LT.OR P4, PT, R120, R212, P4 ;  /* 0x000000d47800720c */ /* 0x000fe20002781670 */
[----:B------:R-:W1:Y:S01]  /*7760*/  MUFU.TANH R19, R19 ;  /* 0x0000001300137308 */ /* 0x000e620000002400 */
[----:B--2---:R-:W-:Y:S01]  /*7770*/  FFMA.FTZ R180, R185, -UR17, R16 ;  /* 0x80000011b9b47c23 */ /* 0x004fe20008010010 */
[----:B------:R-:W-:-:S06]  /*7780*/  IADD3 R185, R193, 0x1800, RZ ;  /* 0x00001800c1b97810 */ /* 0x000fcc0007ffe0ff */
[----:B------:R-:W2:Y:S08]  /*7790*/  I2F R176, R176 ;  /* 0x000000b000b07306 */ /* 0x000eb00000201400 */
[----:B------:R-:W3:Y:S01]  /*77a0*/  I2F R165, R165 ;  /* 0x000000a500a57306 */ /* 0x000ee20000201400 */
[----:B-1----:R-:W-:Y:S01]  /*77b0*/  FFMA.FTZ R19, R184, -UR17, R19 ;  /* 0x80000011b8137c23 */ /* 0x002fe20008010013 */
[----:B------:R-:W-:-:S06]  /*77c0*/  IADD3 R184, R193, 0x1c00, RZ ;  /* 0x00001c00c1b87810 */ /* 0x000fcc0007ffe0ff */
[----:B------:R-:W-:Y:S01]  /*77d0*/  I2F R164, R164 ;  /* 0x000000a400a47306 */ /* 0x000fe20000201400 */
[----:B--2---:R-:W-:-:S07]  /*77e0*/  FFMA.FTZ R150, R176, -UR17, R150 ;  /* 0x80000011b0967c23 */ /* 0x004fce0008010096 */
[----:B------:R-:W1:Y:S01]  /*77f0*/  MUFU.TANH R14, R14 ;  /* 0x0000000e000e7308 */ /* 0x000e620000002400 */
[----:B---3--:R-:W-:Y:S01]  /*7800*/  FFMA.FTZ R56, R165, -UR17, R56 ;  /* 0x80000011a5387c23 */ /* 0x008fe20008010038 */
[----:B------:R-:W-:Y:S02]  /*7810*/  FSEL R165, R150, -INF , !P5 ;  /* 0xff80000096a57808 */ /* 0x000fe40006800000 */
[C---:B------:R-:W-:Y:S02]  /*7820*/  ISETP.GE.AND P5, PT, R123.reuse, R211, PT ;  /* 0x000000d37b00720c */ /* 0x040fe40003fa6270 */
[----:B------:R-:W-:Y:S02]  /*7830*/  FSEL R176, R56, -INF , !P3 ;  /* 0xff80000038b07808 */ /* 0x000fe40005800000 */
[----:B------:R2:W-:Y:S01]  /*7840*/  MUFU.TANH R34, R9 ;  /* 0x0000000900227308 */ /* 0x0005e20000002400 */
[C---:B------:R-:W-:Y:S02]  /*7850*/  ISETP.GE.AND P3, PT, R123.reuse, R208, PT ;  /* 0x000000d07b00720c */ /* 0x040fe40003f66270 */
[----:B------:R-:W-:-:S02]  /*7860*/  ISETP.LT.OR P5, PT, R123, R212, P5 ;  /* 0x000000d47b00720c */ /* 0x000fc40002fa1670 */
[----:B------:R-:W-:-:S03]  /*7870*/  ISETP.LT.OR P3, PT, R123, R209, P3 ;  /* 0x000000d17b00720c */ /* 0x000fc60001f61670 */
[----:B------:R-:W-:Y:S01]  /*7880*/  I2F R118, R118 ;  /* 0x0000007600767306 */ /* 0x000fe20000201400 */
[----:B-1----:R-:W-:Y:S01]  /*7890*/  FFMA.FTZ R164, R164, -UR17, R14 ;  /* 0x80000011a4a47c23 */ /* 0x002fe2000801000e */
[----:B------:R-:W-:Y:S02]  /*78a0*/  FSEL R180, R180, -INF , !P3 ;  /* 0xff800000b4b47808 */ /* 0x000fe40005800000 */
[----:B------:R-:W-:Y:S01]  /*78b0*/  ISETP.GE.AND P3, PT, R115, R211, PT ;  /* 0x000000d37300720c */ /* 0x000fe20003f66270 */
[----:B--2---:R-:W-:-:S03]  /*78c0*/  FFMA.FTZ R9, R128, -UR17, R55 ;  /* 0x8000001180097c23 */ /* 0x004fc60008010037 */
[----:B------:R-:W1:Y:S01]  /*78d0*/  MUFU.TANH R17, R17 ;  /* 0x0000001100117308 */ /* 0x000e620000002400 */
[----:B------:R-:W-:Y:S01]  /*78e0*/  FSEL R128, R19, -INF , !P2 ;  /* 0xff80000013807808 */ /* 0x000fe20005000000 */
[----:B------:R-:W-:Y:S01]  /*78f0*/  FMUL.FTZ R19, R100, c[0x0][0x2ec] ;  /* 0x0000bb0064137a20 */ /* 0x000fe20000410000 */
[----:B------:R-:W-:Y:S02]  /*7900*/  ISETP.LT.OR P3, PT, R115, R212, P3 ;  /* 0x000000d47300720c */ /* 0x000fe40001f61670 */
[----:B------:R-:W-:Y:S02]  /*7910*/  FSEL R9, R9, -INF , !P6 ;  /* 0xff80000009097808 */ /* 0x000fe40007000000 */
[C---:B------:R-:W-:Y:S01]  /*7920*/  ISETP.GE.AND P6, PT, R127.reuse, R202, PT ;  /* 0x000000ca7f00720c */ /* 0x040fe20003fc6270 */
[----:B------:R2:W-:Y:S01]  /*7930*/  MUFU.TANH R55, R12 ;  /* 0x0000000c00377308 */ /* 0x0005e20000002400 */
[----:B------:R-:W-:Y:S02]  /*7940*/  ISETP.GE.AND P2, PT, R112, R211, PT ;  /* 0x000000d37000720c */ /* 0x000fe40003f46270 */
[----:B------:R-:W-:-:S02]  /*7950*/  ISETP.LT.OR P6, PT, R127, R203, P6 ;  /* 0x000000cb7f00720c */ /* 0x000fc400037c1670 */
[----:B------:R-:W-:Y:S02]  /*7960*/  ISETP.LT.OR P2, PT, R112, R212, P2 ;  /* 0x000000d47000720c */ /* 0x000fe40001741670 */
[----:B------:R-:W-:Y:S01]  /*7970*/  FSEL R166, R137, -INF , !P6 ;  /* 0xff80000089a67808 */ /* 0x000fe20007000000 */
[----:B------:R-:W-:Y:S01]  /*7980*/  I2F R121, R121 ;  /* 0x0000007900797306 */ /* 0x000fe20000201400 */
[----:B-1----:R-:W-:Y:S01]  /*7990*/  FFMA.FTZ R17, R118, -UR17, R17 ;  /* 0x8000001176117c23 */ /* 0x002fe20008010011 */
[----:B------:R-:W-:-:S04]  /*79a0*/  ISETP.GE.AND P6, PT, R120, R205, PT ;  /* 0x000000cd7800720c */ /* 0x000fc80003fc6270 */
[----:B------:R-:W-:Y:S02]  /*79b0*/  ISETP.LT.OR P6, PT, R120, R206, P6 ;  /* 0x000000ce7800720c */ /* 0x000fe400037c1670 */
[----:B------:R1:W3:Y:S01]  /*79c0*/  I2F R172, R65 ;  /* 0x0000004100ac7306 */ /* 0x0002e20000201400 */
[----:B--2---:R-:W-:-:S05]  /*79d0*/  FFMA.FTZ R12, R124, -UR17, R54 ;  /* 0x800000117c0c7c23 */ /* 0x004fca0008010036 */
[----:B------:R-:W-:Y:S02]  /*79e0*/  FSEL R12, R12, -INF , !P0 ;  /* 0xff8000000c0c7808 */ /* 0x000fe40004000000 */
[----:B------:R-:W2:Y:S01]  /*79f0*/  MUFU.TANH R13, R13 ;  /* 0x0000000d000d7308 */ /* 0x000ea20000002400 */
[----:B------:R-:W-:-:S04]  /*7a00*/  ISETP.GE.AND P0, PT, R123, R202, PT ;  /* 0x000000ca7b00720c */ /* 0x000fc80003f06270 */
[----:B------:R-:W-:-:S03]  /*7a10*/  ISETP.LT.OR P0, PT, R123, R203, P0 ;  /* 0x000000cb7b00720c */ /* 0x000fc60000701670 */
[----:B------:R-:W-:Y:S01]  /*7a20*/  I2F R109, R109 ;  /* 0x0000006d006d7306 */ /* 0x000fe20000201400 */
[----:B------:R-:W-:Y:S01]  /*7a30*/  FSEL R164, R164, -INF , !P0 ;  /* 0xff800000a4a47808 */ /* 0x000fe20004000000 */
[----:B-1----:R-:W-:Y:S01]  /*7a40*/  IMAD.IADD R65, R204, 0x1, -R36 ;  /* 0x00000001cc417824 */ /* 0x002fe200078e0a24 */
[----:B------:R-:W-:Y:S01]  /*7a50*/  ISETP.GE.AND P0, PT, R115, R205, PT ;  /* 0x000000cd7300720c */ /* 0x000fe20003f06270 */
[----:B---3--:R-:W-:-:S03]  /*7a60*/  FFMA.FTZ R172, R172, -UR17, R55 ;  /* 0x80000011acac7c23 */ /* 0x008fc60008010037 */
[----:B------:R-:W-:Y:S01]  /*7a70*/  ISETP.LT.OR P0, PT, R115, R206, P0 ;  /* 0x000000ce7300720c */ /* 0x000fe20000701670 */
[----:B------:R-:W1:Y:S01]  /*7a80*/  MUFU.TANH R59, R59 ;  /* 0x0000003b003b7308 */ /* 0x000e620000002400 */
[----:B--2---:R-:W-:Y:S01]  /*7a90*/  FFMA.FTZ R13, R121, -UR17, R13 ;  /* 0x80000011790d7c23 */ /* 0x004fe2000801000d */
[----:B------:R-:W-:Y:S02]  /*7aa0*/  IABS R65, R65 ;  /* 0x0000004100417213 */ /* 0x000fe40000000000 */
[----:B------:R-:W-:Y:S02]  /*7ab0*/  FSEL R172, R172, -INF , !P1 ;  /* 0xff800000acac7808 */ /* 0x000fe40004800000 */
[----:B------:R-:W-:Y:S02]  /*7ac0*/  FSEL R13, R13, -INF , !P5 ;  /* 0xff8000000d0d7808 */ /* 0x000fe40006800000 */
[----:B------:R-:W-:Y:S01]  /*7ad0*/  I2F R163, R163 ;  /* 0x000000a300a37306 */ /* 0x000fe20000201400 */
[----:B------:R-:W-:-:S02]  /*7ae0*/  ISETP.GE.AND P5, PT, R120, R202, PT ;  /* 0x000000ca7800720c */ /* 0x000fc40003fa6270 */
[C---:B------:R-:W-:Y:S02]  /*7af0*/  ISETP.GE.AND P1, PT, R115.reuse, R208, PT ;  /* 0x000000d07300720c */ /* 0x040fe40003f26270 */
[----:B------:R-:W-:Y:S02]  /*7b00*/  ISETP.LT.OR P5, PT, R120, R203, P5 ;  /* 0x000000cb7800720c */ /* 0x000fe40002fa1670 */
[----:B------:R-:W-:Y:S01]  /*7b10*/  ISETP.LT.OR P1, PT, R115, R209, P1 ;  /* 0x000000d17300720c */ /* 0x000fe20000f21670 */
[----:B------:R-:W2:Y:S01]  /*7b20*/  MUFU.TANH R16, R15 ;  /* 0x0000000f00107308 */ /* 0x000ea20000002400 */
[----:B-1----:R-:W-:-:S05]  /*7b30*/  FFMA.FTZ R59, R109, -UR17, R59 ;  /* 0x800000116d3b7c23 */ /* 0x002fca000801003b */
[----:B------:R-:W-:Y:S02]  /*7b40*/  FSEL R127, R59, -INF , !P0 ;  /* 0xff8000003b7f7808 */ /* 0x000fe40004000000 */
[----:B------:R-:W-:Y:S01]  /*7b50*/  I2F R113, R113 ;  /* 0x0000007100717306 */ /* 0x000fe20000201400 */
[----:B------:R-:W-:-:S04]  /*7b60*/  ISETP.GE.AND P0, PT, R36, R208, PT ;  /* 0x000000d02400720c */ /* 0x000fc80003f06270 */
[----:B------:R-:W-:-:S03]  /*7b70*/  ISETP.LT.OR P0, PT, R36, R209, P0 ;  /* 0x000000d12400720c */ /* 0x000fc60000701670 */
[----:B------:R-:W1:Y:S01]  /*7b80*/  I2F R171, R171 ;  /* 0x000000ab00ab7306 */ /* 0x000e620000201400 */
[----:B--2---:R-:W-:Y:S02]  /*7b90*/  FFMA.FTZ R130, R163, -UR17, R16 ;  /* 0x80000011a3827c23 */ /* 0x004fe40008010010 */
[----:B------:R-:W-:-:S03]  /*7ba0*/  FMUL.FTZ R16, R97, c[0x0][0x2ec] ;  /* 0x0000bb0061107a20 */ /* 0x000fc60000410000 */
[----:B------:R-:W-:Y:S02]  /*7bb0*/  FSEL R130, R130, -INF , !P5 ;  /* 0xff80000082827808 */ /* 0x000fe40006800000 */
[----:B------:R-:W-:Y:S01]  /*7bc0*/  I2F R162, R162 ;  /* 0x000000a200a27306 */ /* 0x000fe20000201400 */
[----:B------:R-:W-:-:S04]  /*7bd0*/  ISETP.GE.AND P5, PT, R112, R205, PT ;  /* 0x000000cd7000720c */ /* 0x000fc80003fa6270 */
[----:B------:R-:W-:-:S03]  /*7be0*/  ISETP.LT.OR P5, PT, R112, R206, P5 ;  /* 0x000000ce7000720c */ /* 0x000fc60002fa1670 */
[----:B------:R-:W2:Y:S01]  /*7bf0*/  MUFU.TANH R30, R30 ;  /* 0x0000001e001e7308 */ /* 0x000ea20000002400 */
[----:B-1----:R-:W-:-:S05]  /*7c00*/  FFMA.FTZ R171, R171, -UR17, R35 ;  /* 0x80000011abab7c23 */ /* 0x002fca0008010023 */
[----:B------:R-:W-:Y:S02]  /*7c10*/  FSEL R171, R171, -INF , !P6 ;  /* 0xff800000abab7808 */ /* 0x000fe40007000000 */
[----:B------:R-:W-:Y:S01]  /*7c20*/  I2F R111, R111 ;  /* 0x0000006f006f7306 */ /* 0x000fe20000201400 */
[----:B------:R-:W-:-:S04]  /*7c30*/  ISETP.GE.AND P6, PT, R112, R208, PT ;  /* 0x000000d07000720c */ /* 0x000fc80003fc6270 */
[----:B------:R-:W-:-:S03]  /*7c40*/  ISETP.LT.OR P6, PT, R112, R209, P6 ;  /* 0x000000d17000720c */ /* 0x000fc600037c1670 */
[----:B------:R-:W1:Y:S01]  /*7c50*/  MUFU.TANH R22, R22 ;  /* 0x0000001600167308 */ /* 0x000e620000002400 */
[----:B--2---:R-:W-:-:S05]  /*7c60*/  FFMA.FTZ R30, R162, -UR17, R30 ;  /* 0x80000011a21e7c23 */ /* 0x004fca000801001e */
[----:B------:R-:W-:Y:S02]  /*7c70*/  FSEL R109, R30, -INF , !P1 ;  /* 0xff8000001e6d7808 */ /* 0x000fe40004800000 */
[----:B------:R-:W-:Y:S01]  /*7c80*/  I2F R62, R62 ;  /* 0x0000003e003e7306 */ /* 0x000fe20000201400 */
[----:B------:R-:W-:-:S04]  /*7c90*/  ISETP.GE.AND P1, PT, R36, R211, PT ;  /* 0x000000d32400720c */ /* 0x000fc80003f26270 */
[----:B------:R-:W-:-:S03]  /*7ca0*/  ISETP.LT.OR P1, PT, R36, R212, P1 ;  /* 0x000000d42400720c */ /* 0x000fc60000f21670 */
[----:B------:R-:W2:Y:S01]  /*7cb0*/  MUFU.TANH R99, R99 ;  /* 0x0000006300637308 */ /* 0x000ea20000002400 */
[----:B-1----:R-:W-:-:S07]  /*7cc0*/  FFMA.FTZ R22, R111, -UR17, R22 ;  /* 0x800000116f167c23 */ /* 0x002fce0008010016 */
[----:B------:R-:W-:Y:S08]  /*7cd0*/  I2F R160, R160 ;  /* 0x000000a000a07306 */ /* 0x000ff00000201400 */
[----:B------:R1:W3:Y:S01]  /*7ce0*/  MUFU.TANH R14, R10 ;  /* 0x0000000a000e7308 */ /* 0x0002e20000002400 */
[----:B--2---:R-:W-:Y:S01]  /*7cf0*/  FFMA.FTZ R62, R62, -UR17, R99 ;  /* 0x800000113e3e7c23 */ /* 0x004fe20008010063 */
[----:B------:R-:W-:-:S02]  /*7d00*/  FSEL R99, R22, -INF , !P0 ;  /* 0xff80000016637808 */ /* 0x000fc40004000000 */
[----:B------:R-:W-:-:S04]  /*7d10*/  PLOP3.LUT P0, PT, PT, PT, UP0, 0x80, 0x0 ;  /* 0x000000000000781c */ /* 0x000fc80003f0f008 */
[----:B------:R-:W-:Y:S08]  /*7d20*/  I2F R37, R37 ;  /* 0x0000002500257306 */ /* 0x000ff00000201400 */
[----:B------:R-:W-:Y:S01]  /*7d30*/  I2F R7, R7 ;  /* 0x0000000700077306 */ /* 0x000fe20000201400 */
[----:B-1----:R-:W-:Y:S01]  /*7d40*/  FSEL R10, R17, -INF , !P4 ;  /* 0xff800000110a7808 */ /* 0x002fe20006000000 */
[----:B------:R-:W-:Y:S01]  /*7d50*/  FMUL.FTZ R17, R98, c[0x0][0x2ec] ;  /* 0x0000bb0062117a20 */ /* 0x000fe20000410000 */
[----:B------:R-:W-:Y:S01]  /*7d60*/  ISETP.GE.AND P4, PT, R115, R202, PT ;  /* 0x000000ca7300720c */ /* 0x000fe20003f86270 */
[----:B---3--:R-:W-:-:S03]  /*7d70*/  FFMA.FTZ R14, R160, -UR17, R14 ;  /* 0x80000011a00e7c23 */ /* 0x008fc6000801000e */
[----:B------:R-:W-:Y:S01]  /*7d80*/  ISETP.LT.OR P4, PT, R115, R203, P4 ;  /* 0x000000cb7300720c */ /* 0x000fe20002781670 */
[----:B------:R-:W-:Y:S03]  /*7d90*/  I2F R159, R159 ;  /* 0x0000009f009f7306 */ /* 0x000fe60000201400 */
[----:B------:R-:W-:Y:S02]  /*7da0*/  FSEL R118, R14, -INF , !P4 ;  /* 0xff8000000e767808 */ /* 0x000fe40006000000 */
[----:B------:R-:W-:-:S03]  /*7db0*/  ISETP.GE.AND P4, PT, R36, R205, PT ;  /* 0x000000cd2400720c */ /* 0x000fc60003f86270 */
[----:B------:R-:W1:Y:S01]  /*7dc0*/  I2F R158, R158 ;  /* 0x0000009e009e7306 */ /* 0x000e620000201400 */
[----:B------:R-:W-:-:S07]  /*7dd0*/  ISETP.LT.OR P4, PT, R36, R206, P4 ;  /* 0x000000ce2400720c */ /* 0x000fce0002781670 */
[----:B------:R-:W-:Y:S08]  /*7de0*/  I2F R156, R156 ;  /* 0x0000009c009c7306 */ /* 0x000ff00000201400 */
[----:B------:R-:W2:Y:S01]  /*7df0*/  MUFU.TANH R29, R29 ;  /* 0x0000001d001d7308 */ /* 0x000ea20000002400 */
[----:B-1----:R-:W-:-:S05]  /*7e00*/  FFMA.FTZ R34, R158, -UR17, R34 ;  /* 0x800000119e227c23 */ /* 0x002fca0008010022 */
[----:B------:R-:W-:Y:S02]  /*7e10*/  FSEL R124, R34, -INF , !P5 ;  /* 0xff800000227c7808 */ /* 0x000fe40006800000 */
[----:B------:R-:W1:Y:S01]  /*7e20*/  MUFU.TANH R31, R31 ;  /* 0x0000001f001f7308 */ /* 0x000e620000002400 */
[----:B------:R-:W-:-:S04]  /*7e30*/  ISETP.GE.AND P5, PT, R3, R208, PT ;  /* 0x000000d00300720c */ /* 0x000fc80003fa6270 */
[----:B------:R-:W-:-:S03]  /*7e40*/  ISETP.LT.OR P5, PT, R3, R209, P5 ;  /* 0x000000d10300720c */ /* 0x000fc60002fa1670 */
[----:B------:R3:W4:Y:S01]  /*7e50*/  MUFU.TANH R15, R11 ;  /* 0x0000000b000f7308 */ /* 0x0007220000002400 */
[----:B--2---:R-:W-:-:S05]  /*7e60*/  FFMA.FTZ R29, R37, -UR17, R29 ;  /* 0x80000011251d7c23 */ /* 0x004fca000801001d */
[----:B------:R-:W-:Y:S02]  /*7e70*/  FSEL R14, R29, -INF , !P2 ;  /* 0xff8000001d0e7808 */ /* 0x000fe40005000000 */
[----:B------:R-:W2:Y:S01]  /*7e80*/  MUFU.TANH R19, R19 ;  /* 0x0000001300137308 */ /* 0x000ea20000002400 */
[----:B-1----:R-:W-:Y:S01]  /*7e90*/  FFMA.FTZ R31, R159, -UR17, R31 ;  /* 0x800000119f1f7c23 */ /* 0x002fe2000801001f */
[----:B------:R-:W-:-:S04]  /*7ea0*/  ISETP.GE.AND P2, PT, R36, R202, PT ;  /* 0x000000ca2400720c */ /* 0x000fc80003f46270 */
[----:B------:R-:W-:Y:S01]  /*7eb0*/  FSEL R100, R31, -INF , !P6 ;  /* 0xff8000001f647808 */ /* 0x000fe20007000000 */
[----:B---3--:R-:W-:Y:S01]  /*7ec0*/  FFMA.FTZ R11, R113, -UR17, R53 ;  /* 0x80000011710b7c23 */ /* 0x008fe20008010035 */
[----:B------:R-:W-:Y:S01]  /*7ed0*/  I2F R2, R2 ;  /* 0x0000000200027306 */ /* 0x000fe20000201400 */
[----:B----4-:R-:W-:Y:S01]  /*7ee0*/  FFMA.FTZ R15, R156, -UR17, R15 ;  /* 0x800000119c0f7c23 */ /* 0x010fe2000801000f */
[----:B------:R-:W-:Y:S02]  /*7ef0*/  ISETP.GE.AND P6, PT, R3, R211, PT ;  /* 0x000000d30300720c */ /* 0x000fe40003fc6270 */
[----:B------:R-:W-:Y:S02]  /*7f00*/  FSEL R11, R11, -INF , !P3 ;  /* 0xff8000000b0b7808 */ /* 0x000fe40005800000 */
[----:B------:R-:W-:Y:S01]  /*7f10*/  ISETP.GE.AND P3, PT, R112, R202, PT ;  /* 0x000000ca7000720c */ /* 0x000fe20003f66270 */
[----:B--2---:R-:W-:Y:S01]  /*7f20*/  FFMA.FTZ R7, R7, -UR17, R19 ;  /* 0x8000001107077c23 */ /* 0x004fe20008010013 */
[----:B------:R-:W-:Y:S01]  /*7f30*/  I2F R107, R107 ;  /* 0x0000006b006b7306 */ /* 0x000fe20000201400 */
[----:B------:R-:W-:-:S02]  /*7f40*/  ISETP.LT.OR P2, PT, R36, R203, P2 ;  /* 0x000000cb2400720c */ /* 0x000fc40001741670 */
[----:B------:R-:W-:Y:S02]  /*7f50*/  ISETP.LT.OR P3, PT, R112, R203, P3 ;  /* 0x000000cb7000720c */ /* 0x000fe40001f61670 */
[----:B------:R-:W-:Y:S02]  /*7f60*/  FSEL R7, R7, -INF , !P1 ;  /* 0xff80000007077808 */ /* 0x000fe40004800000 */
[----:B------:R-:W-:Y:S01]  /*7f70*/  FSEL R115, R15, -INF , !P3 ;  /* 0xff8000000f737808 */ /* 0x000fe20005800000 */
[----:B------:R-:W-:Y:S01]  /*7f80*/  I2F R65, R65 ;  /* 0x0000004100417306 */ /* 0x000fe20000201400 */
[C---:B------:R-:W-:Y:S02]  /*7f90*/  ISETP.GE.AND P3, PT, R3.reuse, R205, PT ;  /* 0x000000cd0300720c */ /* 0x040fe40003f66270 */
[C---:B------:R-:W-:Y:S02]  /*7fa0*/  ISETP.GE.AND P1, PT, R3.reuse, R202, PT ;  /* 0x000000ca0300720c */ /* 0x040fe40003f26270 */
[----:B------:R-:W-:-:S02]  /*7fb0*/  ISETP.LT.OR P6, PT, R3, R212, P6 ;  /* 0x000000d40300720c */ /* 0x000fc400037c1670 */
[C---:B------:R-:W-:Y:S01]  /*7fc0*/  ISETP.LT.OR P3, PT, R3.reuse, R206, P3 ;  /* 0x000000ce0300720c */ /* 0x040fe20001f61670 */
[----:B------:R-:W-:Y:S01]  /*7fd0*/  I2F R108, R108 ;  /* 0x0000006c006c7306 */ /* 0x000fe20000201400 */
[----:B------:R-:W-:Y:S01]  /*7fe0*/  BAR.SYNC.DEFER_BLOCKING 0x0 ;  /* 0x0000000000007b1d */ /* 0x000fe20000010000 */
[----:B------:R-:W-:-:S04]  /*7ff0*/  ISETP.LT.OR P1, PT, R3, R203, P1 ;  /* 0x000000cb0300720c */ /* 0x000fc80000f21670 */
[----:B------:R-:W-:Y:S02]  /*8000*/  FSEL R111, R62, -INF , !P1 ;  /* 0xff8000003e6f7808 */ /* 0x000fe40004800000 */
[----:B------:R-:W-:Y:S08]  /*8010*/  I2F R106, R106 ;  /* 0x0000006a006a7306 */ /* 0x000ff00000201400 */
[----:B------:R-:W1:Y:S08]  /*8020*/  MUFU.TANH R96, R96 ;  /* 0x0000006000607308 */ /* 0x000e700000002400 */
[----:B------:R-:W2:Y:S08]  /*8030*/  MUFU.TANH R16, R16 ;  /* 0x0000001000107308 */ /* 0x000eb00000002400 */
[----:B------:R-:W3:Y:S01]  /*8040*/  MUFU.TANH R17, R17 ;  /* 0x0000001100117308 */ /* 0x000ee20000002400 */
[----:B-1----:R-:W-:-:S05]  /*8050*/  FFMA.FTZ R96, R107, -UR17, R96 ;  /* 0x800000116b607c23 */ /* 0x002fca0008010060 */
[----:B------:R-:W-:Y:S02]  /*8060*/  FSEL R123, R96, -INF , !P4 ;  /* 0xff800000607b7808 */ /* 0x000fe40006000000 */
[----:B------:R-:W1:Y:S01]  /*8070*/  MUFU.TANH R18, R18 ;  /* 0x0000001200127308 */ /* 0x000e620000002400 */
[----:B--2---:R-:W-:-:S05]  /*8080*/  FFMA.FTZ R16, R106, -UR17, R16 ;  /* 0x800000116a107c23 */ /* 0x004fca0008010010 */
[----:B------:R-:W-:Y:S02]  /*8090*/  FSEL R120, R16, -INF , !P3 ;  /* 0xff80000010787808 */ /* 0x000fe40005800000 */
[----:B------:R-:W2:Y:S01]  /*80a0*/  MUFU.TANH R103, R103 ;  /* 0x0000006700677308 */ /* 0x000ea20000002400 */
[----:B---3--:R-:W-:-:S05]  /*80b0*/  FFMA.FTZ R17, R65, -UR17, R17 ;  /* 0x8000001141117c23 */ /* 0x008fca0008010011 */
[----:B------:R-:W-:Y:S01]  /*80c0*/  FSEL R112, R17, -INF , !P2 ;  /* 0xff80000011707808 */ /* 0x000fe20005000000 */
[----:B-1----:R-:W-:-:S05]  /*80d0*/  FFMA.FTZ R0, R2, -UR17, R18 ;  /* 0x8000001102007c23 */ /* 0x002fca0008010012 */
[----:B------:R-:W-:Y:S01]  /*80e0*/  FSEL R0, R0, -INF , !P6 ;  /* 0xff80000000007808 */ /* 0x000fe20007000000 */
[----:B--2---:R-:W-:-:S05]  /*80f0*/  FFMA.FTZ R98, R108, -UR17, R103 ;  /* 0x800000116c627c23 */ /* 0x004fca0008010067 */
[----:B------:R-:W-:Y:S01]  /*8100*/  FSEL R98, R98, -INF , !P5 ;  /* 0xff80000062627808 */ /* 0x000fe20006800000 */
        /* <DEDUP_REMOVED lines=16> */
[----:B------:R-:W-:Y:S02]  /*8210*/  @!P1 IADD3 R15, P3, R18, UR28, RZ ;  /* 0x0000001c120f9c10 */ /* 0x000fe4000ff7e0ff */
        /* <DEDUP_REMOVED lines=37> */
.L_x_1102:
[----:B------:R-:W-:Y:S05]  /*8470*/  BSYNC B0 ;  /* 0x0000000000007941 */ /* 0x000fea0003800000 */
.L_x_1101:
[----:B------:R-:W0:Y:S02]  /*8480*/  LDGDEPBAR ;  /* 0x00000000000079af */ /* 0x000e240000000000 */
.L_x_1100:
[----:B------:R-:W-:Y:S01]  /*8490*/  FMNMX.FTZ R3, R104, R105, !PT ;  /* 0x0000006968037209 */ /* 0x000fe20007810000 */
[----:B------:R-:W-:Y:S01]  /*84a0*/  UMOV UR7, UR25 ;  /* 0x0000001900077c82 */ /* 0x000fe20008000000 */
        /* <DEDUP_REMOVED lines=31> */
[----:B------:R-:W3:Y:S02]  /*86a0*/  SHFL.BFLY PT, R2, R3, 0x2, 0x1f ;  /* 0x0c401f0003027f89 */ /* 0x000ee400000e0000 */
[----:B---3--:R-:W-:Y:S02]  /*86b0*/  FMNMX.FTZ R2, R3, R2, !PT ;  /* 0x0000000203027209 */ /* 0x008fe40007810000 */
[----:B------:R-:W-:-:S03]  /*86c0*/  FMNMX.FTZ R3, R86, R87, !PT ;  /* 0x0000005756037209 */ /* 0x000fc60007810000 */
[----:B------:R-:W3:Y:S01]  /*86d0*/  SHFL.BFLY PT, R36, R2, 0x1, 0x1f ;  /* 0x0c201f0002247f89 */ /* 0x000ee200000e0000 */
[----:B------:R-:W-:-:S04]  /*86e0*/  FMNMX.FTZ R3, R139, R3, !PT ;  /* 0x000000038b037209 */ /* 0x000fc80007810000 */
[----:B------:R-:W-:-:S04]  /*86f0*/  FMNMX.FTZ R3, R74, R3, !PT ;  /* 0x000000034a037209 */ /* 0x000fc80007810000 */
[----:B------:R-:W-:-:S04]  /*8700*/  FMNMX.FTZ R3, R75, R3, !PT ;  /* 0x000000034b037209 */ /* 0x000fc80007810000 */
[----:B------:R-:W-:-:S04]  /*8710*/  FMNMX.FTZ R3, R141, R3, !PT ;  /* 0x000000038d037209 */ /* 0x000fc80007810000 */
[----:B------:R-:W-:-:S04]  /*8720*/  FMNMX.FTZ R3, R64, R3, !PT ;  /* 0x0000000340037209 */ /* 0x000fc80007810000 */
[----:B------:R-:W-:Y:S02]  /*8730*/  FMNMX.FTZ R3, R63, R3, !PT ;  /* 0x000000033f037209 */ /* 0x000fe40007810000 */
[----:B---3--:R-:W-:Y:S02]  /*8740*/  FMNMX.FTZ R36, R2, R36, !PT ;  /* 0x0000002402247209 */ /* 0x008fe40007810000 */
[----:B------:R-:W-:Y:S02]  /*8750*/  FMNMX.FTZ R3, R151, R3, !PT ;  /* 0x0000000397037209 */ /* 0x000fe40007810000 */
[C---:B------:R-:W-:Y:S01]  /*8760*/  FSETP.NEU.FTZ.AND P1, PT, R36.reuse, -INF , PT ;  /* 0xff8000002400780b */ /* 0x040fe20003f3d000 */
[----:B------:R-:W-:Y:S01]  /*8770*/  FMUL.FTZ R2, R36, c[0x0][0x23c] ;  /* 0x00008f0024027a20 */ /* 0x000fe20000410000 */
[----:B------:R-:W-:-:S04]  /*8780*/  FMNMX.FTZ R3, R152, R3, !PT ;  /* 0x0000000398037209 */ /* 0x000fc80007810000 */
        /* <DEDUP_REMOVED lines=81> */
[----:B------:R-:W3:Y:S01]  /*8ca0*/  MUFU.EX2 R89, R89 ;  /* 0x0000005900597308 */ /* 0x000ee20000000800 */
        /* <DEDUP_REMOVED lines=44> */
[----:B------:R-:W4:Y:S01]  /*8f70*/  SHFL.BFLY PT, R15, R3, 0x2, 0x1f ;  /* 0x0c401f00030f7f89 */ /* 0x000f2200000e0000 */
[----:B------:R-:W-:Y:S01]  /*8f80*/  FMNMX.FTZ R2, R120, R2, !PT ;  /* 0x0000000278027209 */ /* 0x000fe20007810000 */
[----:B------:R-:W-:Y:S01]  /*8f90*/  MUFU.EX2 R59, R59 ;  /* 0x0000003b003b7308 */ /* 0x000fe20000000800 */
[----:B------:R-:W-:-:S02]  /*8fa0*/  FMNMX.FTZ R0, R112, R0, !PT ;  /* 0x0000000070007209 */ /* 0x000fc40007810000 */
[----:B---3--:R-:W-:Y:S01]  /*8fb0*/  F2FP.BF16.PACK_AB R134, R89, R90 ;  /* 0x0000005a5986723e */ /* 0x008fe200000010ff */
[----:B------:R-:W3:Y:S01]  /*8fc0*/  SHFL.BFLY PT, R8, R2, 0x2, 0x1f ;  /* 0x0c401f0002087f89 */ /* 0x000ee200000e0000 */
[----:B------:R-:W-:-:S03]  /*8fd0*/  FMNMX.FTZ R0, R111, R0, !PT ;  /* 0x000000006f007209 */ /* 0x000fc60007810000 */
[----:B------:R-:W-:Y:S02]  /*8fe0*/  MUFU.EX2 R58, R58 ;  /* 0x0000003a003a7308 */ /* 0x000fe40000000800 */
[----:B------:R-:W5:Y:S06]  /*8ff0*/  SHFL.BFLY PT, R7, R0, 0x2, 0x1f ;  /* 0x0c401f0000077f89 */ /* 0x000f6c00000e0000 */
[----:B------:R-:W-:Y:S01]  /*9000*/  MUFU.EX2 R57, R57 ;  /* 0x0000003900397308 */ /* 0x000fe20000000800 */
[----:B----4-:R-:W-:-:S07]  /*9010*/  FMNMX.FTZ R15, R3, R15, !PT ;  /* 0x0000000f030f7209 */ /* 0x010fce0007810000 */
[----:B------:R-:W-:Y:S01]  /*9020*/  MUFU.EX2 R56, R56 ;  /* 0x0000003800387308 */ /* 0x000fe20000000800 */
[----:B------:R-:W4:Y:S01]  /*9030*/  SHFL.BFLY PT, R3, R15, 0x1, 0x1f ;  /* 0x0c201f000f037f89 */ /* 0x000f2200000e0000 */
[----:B---3--:R-:W-:-:S06]  /*9040*/  FMNMX.FTZ R2, R2, R8, !PT ;  /* 0x0000000802027209 */ /* 0x008fcc0007810000 */
[----:B------:R-:W-:Y:S01]  /*9050*/  MUFU.EX2 R55, R55 ;  /* 0x0000003700377308 */ /* 0x000fe20000000800 */
[----:B------:R-:W3:Y:S01]  /*9060*/  SHFL.BFLY PT, R8, R2, 0x1, 0x1f ;  /* 0x0c201f0002087f89 */ /* 0x000ee200000e0000 */
[----:B-----5:R-:W-:-:S05]  /*9070*/  FMNMX.FTZ R0, R0, R7, !PT ;  /* 0x0000000700007209 */ /* 0x020fca0007810000 */
[----:B------:R-:W5:Y:S01]  /*9080*/  SHFL.BFLY PT, R7, R0, 0x1, 0x1f ;  /* 0x0c201f0000077f89 */ /* 0x000f6200000e0000 */
[----:B------:R-:W-:Y:S08]  /*9090*/  MUFU.EX2 R54, R54 ;  /* 0x0000003600367308 */ /* 0x000ff00000000800 */
[----:B------:R-:W-:Y:S01]  /*90a0*/  MUFU.EX2 R53, R53 ;  /* 0x0000003500357308 */ /* 0x000fe20000000800 */
[----:B----4-:R-:W-:-:S02]  /*90b0*/  FMNMX.FTZ R3, R15, R3, !PT ;  /* 0x000000030f037209 */ /* 0x010fc40007810000 */
[----:B------:R-:W-:Y:S02]  /*90c0*/  LDSM.16.MT88.4 R12, [R192+0x4400] ;  /* 0x00440000c00c783b */ /* 0x000fe40000004200 */
[C---:B------:R-:W-:Y:S01]  /*90d0*/  FSETP.NEU.FTZ.AND P1, PT, R3.reuse, -INF , PT ;  /* 0xff8000000300780b */ /* 0x040fe20003f3d000 */
[----:B------:R-:W-:Y:S01]  /*90e0*/  FMUL.FTZ R106, R3, c[0x0][0x23c] ;  /* 0x00008f00036a7a20 */ /* 0x000fe20000410000 */
[----:B---3--:R-:W-:Y:S01]  /*90f0*/  FMNMX.FTZ R2, R2, R8, !PT ;  /* 0x0000000802027209 */ /* 0x008fe20007810000 */
[----:B------:R-:W-:Y:S03]  /*9100*/  MUFU.EX2 R52, R52 ;  /* 0x0000003400347308 */ /* 0x000fe60000000800 */
[----:B------:R-:W-:Y:S01]  /*9110*/  FSEL R106, R106, RZ, P1 ;  /* 0x000000ff6a6a7208 */ /* 0x000fe20000800000 */
[----:B------:R-:W-:Y:S01]  /*9120*/  FMUL.FTZ R121, R2, c[0x0][0x23c] ;  /* 0x00008f0002797a20 */ /* 0x000fe20000410000 */
[----:B-----5:R-:W-:-:S02]  /*9130*/  FMNMX.FTZ R0, R0, R7, !PT ;  /* 0x0000000700007209 */ /* 0x020fc40007810000 */
[----:B------:R-:W-:Y:S01]  /*9140*/  FSETP.NEU.FTZ.AND P1, PT, R2, -INF , PT ;  /* 0xff8000000200780b */ /* 0x000fe20003f3d000 */
[--C-:B-1----:R-:W-:Y:S01]  /*9150*/  FFMA.FTZ R30, R191, c[0x0][0x23c], -R106.reuse ;  /* 0x00008f00bf1e7a23 */ /* 0x102fe2000001086a */
[----:B------:R-:W-:Y:S01]  /*9160*/  LEA R191, R4, R192, 0x1 ;  /* 0x000000c004bf7211 */ /* 0x000fe200078e08ff */
[----:B------:R-:W-:Y:S01]  /*9170*/  FMUL.FTZ R113, R0, c[0x0][0x23c] ;  /* 0x00008f0000717a20 */ /* 0x000fe20000410000 */
[----:B------:R-:W-:Y:S01]  /*9180*/  FSEL R121, R121, RZ, P1 ;  /* 0x000000ff79797208 */ /* 0x000fe20000800000 */
[--C-:B------:R-:W-:Y:S01]  /*9190*/  FFMA.FTZ R67, R64, c[0x0][0x23c], -R106.reuse ;  /* 0x00008f0040437a23 */ /* 0x100fe2000001086a */
[----:B------:R-:W-:Y:S01]  /*91a0*/  FSETP.NEU.FTZ.AND P1, PT, R0, -INF , PT ;  /* 0xff8000000000780b */ /* 0x000fe20003f3d000 */
[--C-:B------:R-:W-:Y:S01]  /*91b0*/  FFMA.FTZ R64, R63, c[0x0][0x23c], -R106.reuse ;  /* 0x00008f003f407a23 */ /* 0x100fe2000001086a */
[----:B------:R-:W-:Y:S01]  /*91c0*/  LDSM.16.MT88.4 R8, [R191+0x4400] ;  /* 0x00440000bf08783b */ /* 0x000fe20000004200 */
[--C-:B------:R-:W-:Y:S01]  /*91d0*/  FFMA.FTZ R63, R151, c[0x0][0x23c], -R106.reuse ;  /* 0x00008f00973f7a23 */ /* 0x100fe2000001086a */
[----:B------:R-:W-:Y:S01]  /*91e0*/  FSEL R113, R113, RZ, P1 ;  /* 0x000000ff71717208 */ /* 0x000fe20000800000 */
[--C-:B------:R-:W-:Y:S01]  /*91f0*/  FFMA.FTZ R29, R149, c[0x0][0x23c], -R106.reuse ;  /* 0x00008f00951d7a23 */ /* 0x100fe2000001086a */
[----:B--2---:R-:W-:Y:S01]  /*9200*/  LDSM.16.MT88.4 R16, [R191+0x4800] ;  /* 0x00480000bf10783b */ /* 0x004fe20000004200 */
[----:B------:R-:W-:Y:S01]  /*9210*/  FFMA.FTZ R28, R148, c[0x0][0x23c], -R106 ;  /* 0x00008f00941c7a23 */ /* 0x000fe2000001086a */
[----:B------:R-:W-:Y:S01]  /*9220*/  MUFU.EX2 R67, R67 ;  /* 0x0000004300437308 */ /* 0x000fe20000000800 */
[--C-:B------:R-:W-:Y:S01]  /*9230*/  FFMA.FTZ R93, R6, c[0x0][0x23c], -R113.reuse ;  /* 0x00008f00065d7a23 */ /* 0x100fe20000010871 */
[----:B------:R-:W1:Y:S01]  /*9240*/  LDSM.16.MT88.4 R148, [R192+0x4000] ;  /* 0x00400000c094783b */ /* 0x000e620000004200 */
[----:B------:R-:W-:-:S02]  /*9250*/  FFMA.FTZ R94, R5, c[0x0][0x23c], -R113 ;  /* 0x00008f00055e7a23 */ /* 0x000fc40000010871 */
[----:B------:R-:W-:Y:S01]  /*9260*/  FFMA.FTZ R105, R86, c[0x0][0x23c], -R106 ;  /* 0x00008f0056697a23 */ /* 0x000fe2000001086a */
[----:B------:R-:W2:Y:S01]  /*9270*/  LDSM.16.MT88.4 R4, [R191+0x4000] ;  /* 0x00400000bf04783b */ /* 0x000ea20000004200 */
[--C-:B------:R-:W-:Y:S01]  /*9280*/  FFMA.FTZ R103, R85, c[0x0][0x23c], -R121.reuse ;  /* 0x00008f0055677a23 */ /* 0x100fe20000010879 */
[----:B------:R-:W-:Y:S01]  /*9290*/  MUFU.EX2 R93, R93 ;  /* 0x0000005d005d7308 */ /* 0x000fe20000000800 */
[--C-:B------:R-:W-:Y:S02]  /*92a0*/  FFMA.FTZ R102, R80, c[0x0][0x23c], -R121.reuse ;  /* 0x00008f0050667a23 */ /* 0x100fe40000010879 */
[--C-:B------:R-:W-:Y:S02]  /*92b0*/  FFMA.FTZ R86, R82, c[0x0][0x23c], -R121.reuse ;  /* 0x00008f0052567a23 */ /* 0x100fe40000010879 */
[----:B------:R-:W-:Y:S01]  /*92c0*/  FFMA.FTZ R85, R132, c[0x0][0x23c], -R121 ;  /* 0x00008f0084557a23 */ /* 0x000fe20000010879 */
[----:B------:R-:W-:Y:S01]  /*92d0*/  F2FP.BF16.PACK_AB R132, R107, R108 ;  /* 0x0000006c6b84723e */ /* 0x000fe200000010ff */
[--C-:B------:R-:W-:Y:S01]  /*92e0*/  FFMA.FTZ R91, R79, c[0x0][0x23c], -R113.reuse ;  /* 0x00008f004f5b7a23 */ /* 0x100fe20000010871 */
[----:B------:R-:W-:Y:S01]  /*92f0*/  MUFU.EX2 R103, R103 ;  /* 0x0000006700677308 */ /* 0x000fe20000000800 */
[----:B------:R-:W-:-:S02]  /*9300*/  FFMA.FTZ R80, R72, c[0x0][0x23c], -R113 ;  /* 0x00008f0048507a23 */ /* 0x000fc40000010871 */
[--C-:B------:R-:W-:Y:S02]  /*9310*/  FFMA.FTZ R104, R87, c[0x0][0x23c], -R106.reuse ;  /* 0x00008f0057687a23 */ /* 0x100fe4000001086a */
[--C-:B------:R-:W-:Y:S02]  /*9320*/  FFMA.FTZ R88, R139, c[0x0][0x23c], -R106.reuse ;  /* 0x00008f008b587a23 */ /* 0x100fe4000001086a */
[----:B------:R-:W-:Y:S01]  /*9330*/  FFMA.FTZ R87, R74, c[0x0][0x23c], -R106 ;  /* 0x00008f004a577a23 */ /* 0x000fe2000001086a */
[----:B------:R-:W3:Y:S01]  /*9340*/  MUFU.EX2 R102, R102 ;  /* 0x0000006600667308 */ /* 0x000ee20000000800 */
[----:B------:R-:W-:Y:S02]  /*9350*/  FFMA.FTZ R72, R71, c[0x0][0x23c], -R121 ;  /* 0x00008f0047487a23 */ /* 0x000fe40000010879 */
[----:B------:R-:W-:Y:S02]  /*9360*/  FFMA.FTZ R79, R70, c[0x0][0x23c], -R113 ;  /* 0x00008f00464f7a23 */ /* 0x000fe40000010871 */
[----:B------:R-:W-:-:S02]  /*9370*/  FFMA.FTZ R71, R66, c[0x0][0x23c], -R121 ;  /* 0x00008f0042477a23 */ /* 0x000fc40000010879 */
[----:B------:R-:W-:Y:S01]  /*9380*/  FFMA.FTZ R70, R78, c[0x0][0x23c], -R113 ;  /* 0x00008f004e467a23 */ /* 0x000fe20000010871 */
[----:B------:R-:W-:Y:S01]  /*9390*/  MUFU.EX2 R86, R86 ;  /* 0x0000005600567308 */ /* 0x000fe20000000800 */
[--C-:B------:R-:W-:Y:S02]  /*93a0*/  FFMA.FTZ R81, R81, c[0x0][0x23c], -R121.reuse ;  /* 0x00008f0051517a23 */ /* 0x100fe40000010879 */
[----:B------:R-:W-:Y:S02]  /*93b0*/  FFMA.FTZ R66, R133, c[0x0][0x23c], -R121 ;  /* 0x00008f0085427a23 */ /* 0x000fe40000010879 */
[--C-:B------:R-:W-:Y:S02]  /*93c0*/  FFMA.FTZ R82, R73, c[0x0][0x23c], -R113.reuse ;  /* 0x00008f0049527a23 */ /* 0x100fe40000010871 */
[----:B------:R-:W-:Y:S01]  /*93d0*/  FFMA.FTZ R78, R144, c[0x0][0x23c], -R113 ;  /* 0x00008f00904e7a23 */ /* 0x000fe20000010871 */
[----:B------:R-:W4:Y:S01]  /*93e0*/  MUFU.EX2 R85, R85 ;  /* 0x0000005500557308 */ /* 0x000f220000000800 */
[----:B---3--:R-:W-:Y:S01]  /*93f0*/  F2FP.BF16.PACK_AB R136, R102, R103 ;  /* 0x000000676688723e */ /* 0x008fe200000010ff */
[----:B------:R-:W-:-:S02]  /*9400*/  FFMA.FTZ R74, R141, c[0x0][0x23c], -R106 ;  /* 0x00008f008d4a7a23 */ /* 0x000fc4000001086a */
[--C-:B------:R-:W-:Y:S02]  /*9410*/  FFMA.FTZ R37, R152, c[0x0][0x23c], -R106.reuse ;  /* 0x00008f0098257a23 */ /* 0x100fe4000001086a */
[--C-:B------:R-:W-:Y:S02]  /*9420*/  FFMA.FTZ R35, R153, c[0x0][0x23c], -R106.reuse ;  /* 0x00008f0099237a23 */ /* 0x100fe4000001086a */
[----:B------:R-:W3:Y:S01]  /*9430*/  MUFU.EX2 R94, R94 ;  /* 0x0000005e005e7308 */ /* 0x000ee20000000800 */
[--C-:B------:R-:W-:Y:S02]  /*9440*/  FFMA.FTZ R34, R154, c[0x0][0x23c], -R106.reuse ;  /* 0x00008f009a227a23 */ /* 0x100fe4000001086a */
[--C-:B------:R-:W-:Y:S02]  /*9450*/  FFMA.FTZ R33, R155, c[0x0][0x23c], -R106.reuse ;  /* 0x00008f009b217a23 */ /* 0x100fe4000001086a */
[--C-:B------:R-:W-:Y:S02]  /*9460*/  FFMA.FTZ R32, R157, c[0x0][0x23c], -R106.reuse ;  /* 0x00008f009d207a23 */ /* 0x100fe4000001086a */
[--C-:B------:R-:W-:Y:S01]  /*9470*/  FFMA.FTZ R26, R143, c[0x0][0x23c], -R106.reuse ;  /* 0x00008f008f1a7a23 */ /* 0x100fe2000001086a */
[----:B------:R-:W-:Y:S01]  /*9480*/  MUFU.EX2 R91, R91 ;  /* 0x0000005b005b7308 */ /* 0x000fe20000000800 */
[----:B----4-:R-:W-:Y:S01]  /*9490*/  F2FP.BF16.PACK_AB R138, R85, R86 ;  /* 0x00000056558a723e */ /* 0x010fe200000010ff */
[----:B------:R-:W-:-:S02]  /*94a0*/  FFMA.FTZ R75, R75, c[0x0][0x23c], -R106 ;  /* 0x00008f004b4b7a23 */ /* 0x000fc4000001086a */
[--C-:B------:R-:W-:Y:S02]  /*94b0*/  FFMA.FTZ R31, R161, c[0x0][0x23c], -R106.reuse ;  /* 0x00008f00a11f7a23 */ /* 0x100fe4000001086a */
[--C-:B------:R-:W-:Y:S02]  /*94c0*/  FFMA.FTZ R27, R146, c[0x0][0x23c], -R106.reuse ;  /* 0x00008f00921b7a23 */ /* 0x100fe4000001086a */
[----:B------:R-:W4:Y:S01]  /*94d0*/  MUFU.EX2 R80, R80 ;  /* 0x0000005000507308 */ /* 0x000f220000000800 */
[----:B---3--:R-:W-:Y:S01]  /*94e0*/  F2FP.BF16.PACK_AB R137, R94, R93 ;  /* 0x0000005d5e89723e */ /* 0x008fe200000010ff */
[--C-:B------:R-:W-:Y:S02]  /*94f0*/  FFMA.FTZ R25, R24, c[0x0][0x23c], -R106.reuse ;  /* 0x00008f0018197a23 */ /* 0x100fe4000001086a */
[--C-:B------:R-:W-:Y:S02]  /*9500*/  FFMA.FTZ R24, R21, c[0x0][0x23c], -R106.reuse ;  /* 0x00008f0015187a23 */ /* 0x100fe4000001086a */
[----:B------:R-:W-:-:S02]  /*9510*/  FFMA.FTZ R73, R20, c[0x0][0x23c], -R106 ;  /* 0x00008f0014497a23 */ /* 0x000fc4000001086a */
[----:B------:R-:W-:Y:S01]  /*9520*/  MUFU.EX2 R105, R105 ;  /* 0x0000006900697308 */ /* 0x000fe20000000800 */
[----:B------:R-:W3:Y:S01]  /*9530*/  LDSM.16.MT88.4 R20, [R192+0x4800] ;  /* 0x00480000c014783b */ /* 0x000ee20000004200 */
[--C-:B------:R-:W-:Y:S02]  /*9540*/  FFMA.FTZ R84, R84, c[0x0][0x23c], -R121.reuse ;  /* 0x00008f0054547a23 */ /* 0x100fe40000010879 */
[--C-:B------:R-:W-:Y:S02]  /*9550*/  FFMA.FTZ R83, R83, c[0x0][0x23c], -R121.reuse ;  /* 0x00008f0053537a23 */ /* 0x100fe40000010879 */
[--C-:B------:R-:W-:Y:S02]  /*9560*/  FFMA.FTZ R92, R226, c[0x0][0x23c], -R121.reuse ;  /* 0x00008f00e25c7a23 */ /* 0x100fe40000010879 */
[----:B------:R-:W5:Y:S01]  /*9570*/  MUFU.EX2 R104, R104 ;  /* 0x0000006800687308 */ /* 0x000f620000000800 */
[----:B----4-:R-:W-:Y:S01]  /*9580*/  F2FP.BF16.PACK_AB R139, R80, R91 ;  /* 0x0000005b508b723e */ /* 0x010fe200000010ff */
[----:B------:R-:W-:-:S02]  /*9590*/  FFMA.FTZ R95, R225, c[0x0][0x23c], -R121 ;  /* 0x00008f00e15f7a23 */ /* 0x000fc40000010879 */
[--C-:B------:R-:W-:Y:S02]  /*95a0*/  FFMA.FTZ R97, R224, c[0x0][0x23c], -R113.reuse ;  /* 0x00008f00e0617a23 */ /* 0x100fe40000010871 */
[--C-:B------:R-:W-:Y:S02]  /*95b0*/  FFMA.FTZ R96, R223, c[0x0][0x23c], -R113.reuse ;  /* 0x00008f00df607a23 */ /* 0x100fe40000010871 */
[----:B------:R-:W-:Y:S01]  /*95c0*/  MUFU.EX2 R88, R88 ;  /* 0x0000005800587308 */ /* 0x000fe20000000800 */
[----:B-1----:R-:W-:Y:S01]  /*95d0*/  HMMA.16816.F32.BF16 R156, R136, R148, RZ ;  /* 0x00000094889c723c */ /* 0x002fe200000418ff */
[--C-:B------:R-:W-:Y:S02]  /*95e0*/  FFMA.FTZ R101, R114, c[0x0][0x23c], -R113.reuse ;  /* 0x00008f0072657a23 */ /* 0x100fe40000010871 */
[----:B------:R-:W-:Y:S02]  /*95f0*/  FFMA.FTZ R110, R110, c[0x0][0x23c], -R113 ;  /* 0x00008f006e6e7a23 */ /* 0x000fe40000010871 */
[----:B------:R-:W-:-:S02]  /*9600*/  FFMA.FTZ R116, R116, c[0x0][0x23c], -R121 ;  /* 0x00008f0074747a23 */ /* 0x000fc40000010879 */
[----:B------:R-:W1:Y:S01]  /*9610*/  MUFU.EX2 R87, R87 ;  /* 0x0000005700577308 */ /* 0x000e620000000800 */
[C---:B--2---:R-:W-:Y:S01]  /*9620*/  HMMA.16816.F32.BF16 R140, R136.reuse, R4, RZ ;  /* 0x00000004888c723c */ /* 0x044fe200000418ff */
[----:B-----5:R-:W-:Y:S01]  /*9630*/  F2FP.BF16.PACK_AB R133, R104, R105 ;  /* 0x000000696885723e */ /* 0x020fe200000010ff */
[--C-:B------:R-:W-:Y:S02]  /*9640*/  FFMA.FTZ R117, R117, c[0x0][0x23c], -R121.reuse ;  /* 0x00008f0075757a23 */ /* 0x100fe40000010879 */
[--C-:B------:R-:W-:Y:S02]  /*9650*/  FFMA.FTZ R119, R119, c[0x0][0x23c], -R121.reuse ;  /* 0x00008f0077777a23 */ /* 0x100fe40000010879 */
[----:B------:R-:W-:Y:S01]  /*9660*/  FFMA.FTZ R122, R122, c[0x0][0x23c], -R121 ;  /* 0x00008f007a7a7a23 */ /* 0x000fe20000010879 */
[----:B------:R-:W-:Y:S01]  /*9670*/  MUFU.EX2 R81, R81 ;  /* 0x0000005100517308 */ /* 0x000fe20000000800 */
[----:B------:R-:W-:Y:S01]  /*9680*/  HMMA.16816.F32.BF16 R152, R136, R150, RZ ;  /* 0x000000968898723c */ /* 0x000fe200000418ff */
[----:B------:R-:W-:-:S02]  /*9690*/  FFMA.FTZ R126, R126, c[0x0][0x23c], -R113 ;  /* 0x00008f007e7e7a23 */ /* 0x000fc40000010871 */
[--C-:B------:R-:W-:Y:S02]  /*96a0*/  FFMA.FTZ R125, R125, c[0x0][0x23c], -R113.reuse ;  /* 0x00008f007d7d7a23 */ /* 0x100fe40000010871 */
[--C-:B------:R-:W-:Y:S01]  /*96b0*/  FFMA.FTZ R129, R129, c[0x0][0x23c], -R113.reuse ;  /* 0x00008f0081817a23 */ /* 0x100fe20000010871 */
[----:B-1----:R-:W-:Y:S02]  /*96c0*/  F2FP.BF16.PACK_AB R135, R87, R88 ;  /* 0x000000585787723e */ /* 0x002fe400000010ff */
[----:B------:R-:W-:Y:S01]  /*96d0*/  HMMA.16816.F32.BF16 R136, R136, R6, RZ ;  /* 0x000000068888723c */ /* 0x000fe200000418ff */
[----:B------:R-:W1:Y:S01]  /*96e0*/  MUFU.EX2 R72, R72 ;  /* 0x0000004800487308 */ /* 0x000e620000000800 */
[----:B------:R-:W-:Y:S02]  /*96f0*/  FFMA.FTZ R131, R131, c[0x0][0x23c], -R113 ;  /* 0x00008f0083837a23 */ /* 0x000fe40000010871 */
[--C-:B------:R-:W-:Y:S02]  /*9700*/  FFMA.FTZ R168, R168, c[0x0][0x23c], -R121.reuse ;  /* 0x00008f00a8a87a23 */ /* 0x100fe40000010879 */
[----:B------:R-:W-:-:S02]  /*9710*/  FFMA.FTZ R169, R169, c[0x0][0x23c], -R121 ;  /* 0x00008f00a9a97a23 */ /* 0x000fc40000010879 */
[C---:B------:R-:W-:Y:S01]  /*9720*/  HMMA.16816.F32.BF16 R160, R132.reuse, R148, RZ ;  /* 0x0000009484a0723c */ /* 0x040fe200000418ff */
[----:B------:R-:W-:Y:S01]  /*9730*/  MUFU.EX2 R71, R71 ;  /* 0x0000004700477308 */ /* 0x000fe20000000800 */
[--C-:B------:R-:W-:Y:S02]  /*9740*/  FFMA.FTZ R170, R170, c[0x0][0x23c], -R121.reuse ;  /* 0x00008f00aaaa7a23 */ /* 0x100fe40000010879 */
[----:B------:R-:W-:Y:S02]  /*9750*/  FFMA.FTZ R173, R173, c[0x0][0x23c], -R121 ;  /* 0x00008f00adad7a23 */ /* 0x000fe40000010879 */
[--C-:B------:R-:W-:Y:S02]  /*9760*/  FFMA.FTZ R178, R178, c[0x0][0x23c], -R113.reuse ;  /* 0x00008f00b2b27a23 */ /* 0x100fe40000010871 */
[----:B------:R-:W-:Y:S01]  /*9770*/  HMMA.16816.F32.BF16 R148, R132, R150, RZ ;  /* 0x000000968494723c */ /* 0x000fe200000418ff */
[----:B------:R-:W2:Y:S01]  /*9780*/  MUFU.EX2 R66, R66 ;  /* 0x0000004200427308 */ /* 0x000ea20000000800 */
[----:B------:R-:W-:-:S02]  /*9790*/  FFMA.FTZ R177, R177, c[0x0][0x23c], -R113 ;  /* 0x00008f00b1b17a23 */ /* 0x000fc40000010871 */
[--C-:B------:R-:W-:Y:S02]  /*97a0*/  FFMA.FTZ R181, R181, c[0x0][0x23c], -R113.reuse ;  /* 0x00008f00b5b57a23 */ /* 0x100fe40000010871 */
[----:B------:R-:W-:Y:S02]  /*97b0*/  FFMA.FTZ R183, R183, c[0x0][0x23c], -R113 ;  /* 0x00008f00b7b77a23 */ /* 0x000fe40000010871 */
[C---:B------:R-:W-:Y:S01]  /*97c0*/  HMMA.16816.F32.BF16 R144, R132.reuse, R4, RZ ;  /* 0x000000048490723c */ /* 0x040fe200000418ff */
[----:B------:R-:W-:Y:S01]  /*97d0*/  MUFU.EX2 R79, R79 ;  /* 0x0000004f004f7308 */ /* 0x000fe20000000800 */
[----:B------:R-:W-:Y:S02]  /*97e0*/  FADD.FTZ R107, R108, R107 ;  /* 0x0000006b6c6b7221 */ /* 0x000fe40000010000 */
[----:B------:R-:W-:Y:S02]  /*97f0*/  FADD.FTZ R104, R105, R104 ;  /* 0x0000006869687221 */ /* 0x000fe40000010000 */
[----:B------:R-:W-:Y:S01]  /*9800*/  FADD.FTZ R102, R103, R102 ;  /* 0x0000006667667221 */ /* 0x000fe20000010000 */
[----:B-1----:R-:W-:Y:S01]  /*9810*/  F2FP.BF16.PACK_AB R4, R72, R81 ;  /* 0x000000514804723e */ /* 0x002fe200000010ff */
[----:B------:R-:W-:Y:S01]  /*9820*/  HMMA.16816.F32.BF16 R132, R132, R6, RZ ;  /* 0x000000068484723c */ /* 0x000fe200000418ff */
[----:B------:R-:W1:Y:S01]  /*9830*/  MUFU.EX2 R70, R70 ;  /* 0x0000004600467308 */ /* 0x000e620000000800 */
[----:B------:R-:W-:-:S02]  /*9840*/  FADD.FTZ R93, R93, R94 ;  /* 0x0000005e5d5d7221 */ /* 0x000fc40000010000 */
[----:B------:R-:W-:Y:S02]  /*9850*/  FADD.FTZ R107, R90, R107 ;  /* 0x0000006b5a6b7221 */ /* 0x000fe40000010000 */
        /* <DEDUP_REMOVED lines=8> */
[----:B------:R-:W2:Y:S01]  /*98e0*/  MUFU.EX2 R78, R78 ;  /* 0x0000004e004e7308 */ /* 0x000ea20000000800 */
[----:B-1----:R-:W-:Y:S01]  /*98f0*/  F2FP.BF16.PACK_AB R5, R70, R79 ;  /* 0x0000004f4605723e */ /* 0x002fe200000010ff */
[----:B------:R-:W-:Y:S02]  /*9900*/  FADD.FTZ R91, R80, R91 ;  /* 0x0000005b505b7221 */ /* 0x000fe40000010000 */
[----:B------:R-:W-:Y:S02]  /*9910*/  FADD.FTZ R89, R77, R89 ;  /* 0x000000594d597221 */ /* 0x000fe40000010000 */
[----:B------:R-:W-:Y:S02]  /*9920*/  FADD.FTZ R85, R81, R85 ;  /* 0x0000005551557221 */ /* 0x000fe40000010000 */
[----:B------:R-:W1:Y:S01]  /*9930*/  MUFU.EX2 R75, R75 ;  /* 0x0000004b004b7308 */ /* 0x000e620000000800 */
[----:B------:R-:W-:-:S02]  /*9940*/  FADD.FTZ R91, R79, R91 ;  /* 0x0000005b4f5b7221 */ /* 0x000fc40000010000 */
[----:B------:R-:W-:Y:S02]  /*9950*/  FADD.FTZ R89, R76, R89 ;  /* 0x000000594c597221 */ /* 0x000fe40000010000 */
[----:B------:R-:W-:Y:S02]  /*9960*/  FADD.FTZ R85, R72, R85 ;  /* 0x0000005548557221 */ /* 0x000fe40000010000 */
[----:B------:R-:W-:Y:S01]  /*9970*/  FADD.FTZ R91, R70, R91 ;  /* 0x0000005b465b7221 */ /* 0x000fe20000010000 */
[----:B------:R-:W4:Y:S01]  /*9980*/  MUFU.EX2 R74, R74 ;  /* 0x0000004a004a7308 */ /* 0x000f220000000800 */
[----:B--2---:R-:W-:Y:S01]  /*9990*/  F2FP.BF16.PACK_AB R7, R78, R82 ;  /* 0x000000524e07723e */ /* 0x004fe200000010ff */
[--C-:B------:R-:W-:Y:S02]  /*99a0*/  FFMA.FTZ R221, R221, c[0x0][0x23c], -R121.reuse ;  /* 0x00008f00dddd7a23 */ /* 0x100fe40000010879 */
[--C-:B------:R-:W-:Y:S02]  /*99b0*/  FFMA.FTZ R222, R222, c[0x0][0x23c], -R121.reuse ;  /* 0x00008f00dede7a23 */ /* 0x100fe40000010879 */
[----:B------:R-:W-:-:S02]  /*99c0*/  FFMA.FTZ R220, R220, c[0x0][0x23c], -R121 ;  /* 0x00008f00dcdc7a23 */ /* 0x000fc40000010879 */
[----:B------:R-:W2:Y:S01]  /*99d0*/  MUFU.EX2 R64, R64 ;  /* 0x0000004000407308 */ /* 0x000ea20000000800 */
[C---:B------:R-:W-:Y:S01]  /*99e0*/  HMMA.16816.F32.BF16 R156, R4.reuse, R12, R156 ;  /* 0x0000000c049c723c */ /* 0x040fe2000004189c */
[----:B-1----:R-:W-:Y:S02]  /*99f0*/  FADD.FTZ R87, R75, R87 ;  /* 0x000000574b577221 */ /* 0x002fe40000010000 */
[----:B------:R-:W-:Y:S02]  /*9a00*/  FFMA.FTZ R219, R219, c[0x0][0x23c], -R121 ;  /* 0x00008f00dbdb7a23 */ /* 0x000fe40000010879 */
[----:B------:R-:W-:Y:S02]  /*9a10*/  FFMA.FTZ R213, R213, c[0x0][0x23c], -R113 ;  /* 0x00008f00d5d57a23 */ /* 0x000fe40000010871 */
[----:B------:R-:W1:Y:S01]  /*9a20*/  MUFU.EX2 R84, R84 ;  /* 0x0000005400547308 */ /* 0x000e620000000800 */
[----:B------:R-:W-:Y:S01]  /*9a30*/  HMMA.16816.F32.BF16 R140, R4, R8, R140 ;  /* 0x00000008048c723c */ /* 0x000fe2000004188c */
[----:B----4-:R-:W-:-:S02]  /*9a40*/  FADD.FTZ R87, R74, R87 ;  /* 0x000000574a577221 */ /* 0x010fc40000010000 */
[--C-:B------:R-:W-:Y:S02]  /*9a50*/  FFMA.FTZ R182, R182, c[0x0][0x23c], -R113.reuse ;  /* 0x00008f00b6b67a23 */ /* 0x100fe40000010871 */
[--C-:B------:R-:W-:Y:S02]  /*9a60*/  FFMA.FTZ R179, R179, c[0x0][0x23c], -R113.reuse ;  /* 0x00008f00b3b37a23 */ /* 0x100fe40000010871 */
[----:B------:R-:W4:Y:S01]  /*9a70*/  MUFU.EX2 R83, R83 ;  /* 0x0000005300537308 */ /* 0x000f220000000800 */
[----:B------:R-:W-:Y:S01]  /*9a80*/  HMMA.16816.F32.BF16 R152, R4, R14, R152 ;  /* 0x0000000e0498723c */ /* 0x000fe20000041898 */
[----:B------:R-:W-:Y:S02]  /*9a90*/  FFMA.FTZ R174, R174, c[0x0][0x23c], -R113 ;  /* 0x00008f00aeae7a23 */ /* 0x000fe40000010871 */
[----:B------:R-:W-:Y:S02]  /*9aa0*/  FADD.FTZ R89, R69, R89 ;  /* 0x0000005945597221 */ /* 0x000fe40000010000 */
[----:B------:R-:W-:-:S02]  /*9ab0*/  FADD.FTZ R87, R67, R87 ;  /* 0x0000005743577221 */ /* 0x000fc40000010000 */
[----:B------:R-:W5:Y:S01]  /*9ac0*/  MUFU.EX2 R92, R92 ;  /* 0x0000005c005c7308 */ /* 0x000f620000000800 */
[----:B------:R-:W-:Y:S01]  /*9ad0*/  HMMA.16816.F32.BF16 R136, R4, R10, R136 ;  /* 0x0000000a0488723c */ /* 0x000fe20000041888 */
[----:B------:R-:W-:Y:S02]  /*9ae0*/  FADD.FTZ R85, R71, R85 ;  /* 0x0000005547557221 */ /* 0x000fe40000010000 */
[----:B------:R-:W-:Y:S02]  /*9af0*/  FADD.FTZ R91, R82, R91 ;  /* 0x0000005b525b7221 */ /* 0x000fe40000010000 */
[----:B------:R-:W-:Y:S02]  /*9b00*/  FADD.FTZ R89, R68, R89 ;  /* 0x0000005944597221 */ /* 0x000fe40000010000 */
[----:B------:R-:W-:Y:S01]  /*9b10*/  MUFU.EX2 R95, R95 ;  /* 0x0000005f005f7308 */ /* 0x000fe20000000800 */
[----:B------:R-:W-:Y:S01]  /*9b20*/  F2FP.BF16.PACK_AB R4, R76, R77 ;  /* 0x0000004d4c04723e */ /* 0x000fe200000010ff */
[----:B--2---:R-:W-:Y:S01]  /*9b30*/  FADD.FTZ R87, R64, R87 ;  /* 0x0000005740577221 */ /* 0x004fe20000010000 */
[----:B------:R-:W-:Y:S01]  /*9b40*/  F2FP.BF16.PACK_AB R5, R74, R75 ;  /* 0x0000004b4a05723e */ /* 0x000fe200000010ff */
[----:B------:R-:W-:Y:S01]  /*9b50*/  FADD.FTZ R85, R66, R85 ;  /* 0x0000005542557221 */ /* 0x000fe20000010000 */
[----:B------:R-:W-:Y:S01]  /*9b60*/  F2FP.BF16.PACK_AB R6, R68, R69 ;  /* 0x000000454406723e */ /* 0x000fe200000010ff */
[----:B------:R-:W-:Y:S01]  /*9b70*/  FADD.FTZ R91, R78, R91 ;  /* 0x0000005b4e5b7221 */ /* 0x000fe20000010000 */
[----:B------:R-:W-:Y:S01]  /*9b80*/  F2FP.BF16.PACK_AB R7, R64, R67 ;  /* 0x000000434007723e */ /* 0x000fe200000010ff */
[----:B------:R-:W2:Y:S01]  /*9b90*/  MUFU.EX2 R97, R97 ;  /* 0x0000006100617308 */ /* 0x000ea20000000800 */
[----:B------:R-:W-:-:S02]  /*9ba0*/  FFMA.FTZ R114, R227, c[0x0][0x23c], -R106 ;  /* 0x00008f00e3727a23 */ /* 0x000fc4000001086a */
[----:B------:R-:W-:Y:S02]  /*9bb0*/  FADD.FTZ R89, R65, R89 ;  /* 0x0000005941597221 */ /* 0x000fe40000010000 */
[----:B-1----:R-:W-:Y:S01]  /*9bc0*/  FADD.FTZ R85, R84, R85 ;  /* 0x0000005554557221 */ /* 0x002fe20000010000 */
[C---:B------:R-:W-:Y:S01]  /*9bd0*/  HMMA.16816.F32.BF16 R160, R4.reuse, R12, R160 ;  /* 0x0000000c04a0723c */ /* 0x040fe200000418a0 */
[----:B------:R-:W-:Y:S01]  /*9be0*/  FADD.FTZ R89, R62, R89 ;  /* 0x000000593e597221 */ /* 0x000fe20000010000 */
[----:B------:R-:W1:Y:S01]  /*9bf0*/  MUFU.EX2 R96, R96 ;  /* 0x0000006000607308 */ /* 0x000e620000000800 */
[----:B----4-:R-:W-:Y:S02]  /*9c00*/  FADD.FTZ R85, R83, R85 ;  /* 0x0000005553557221 */ /* 0x010fe40000010000 */
[----:B------:R-:W-:Y:S02]  /*9c10*/  FADD.FTZ R89, R61, R89 ;  /* 0x000000593d597221 */ /* 0x000fe40000010000 */
[----:B-----5:R-:W-:Y:S01]  /*9c20*/  FADD.FTZ R85, R92, R85 ;  /* 0x000000555c557221 */ /* 0x020fe20000010000 */
[----:B------:R-:W-:Y:S01]  /*9c30*/  HMMA.16816.F32.BF16 R144, R4, R8, R144 ;  /* 0x000000080490723c */ /* 0x000fe20000041890 */
[----:B------:R-:W-:Y:S01]  /*9c40*/  FADD.FTZ R89, R60, R89 ;  /* 0x000000593c597221 */ /* 0x000fe20000010000 */
[----:B------:R-:W4:Y:S01]  /*9c50*/  MUFU.EX2 R101, R101 ;  /* 0x0000006500657308 */ /* 0x000f220000000800 */
[----:B--2---:R-:W-:-:S02]  /*9c60*/  FADD.FTZ R91, R97, R91 ;  /* 0x0000005b615b7221 */ /* 0x004fc40000010000 */
[----:B------:R-:W-:Y:S02]  /*9c70*/  FADD.FTZ R85, R95, R85 ;  /* 0x000000555f557221 */ /* 0x000fe40000010000 */
[----:B------:R-:W-:Y:S01]  /*9c80*/  FFMA.FTZ R176, R176, c[0x0][0x23c], -R121 ;  /* 0x00008f00b0b07a23 */ /* 0x000fe20000010879 */
[C---:B------:R-:W-:Y:S01]  /*9c90*/  HMMA.16816.F32.BF16 R148, R4.reuse, R14, R148 ;  /* 0x0000000e0494723c */ /* 0x040fe20000041894 */
[----:B------:R-:W2:Y:S01]  /*9ca0*/  LDSM.16.MT88.4 R12, [R192+0x4c00] ;  /* 0x004c0000c00c783b */ /* 0x000ea20000004200 */
[----:B------:R-:W5:Y:S01]  /*9cb0*/  MUFU.EX2 R110, R110 ;  /* 0x0000006e006e7308 */ /* 0x000f620000000800 */
[----:B-1----:R-:W-:Y:S02]  /*9cc0*/  FADD.FTZ R91, R96, R91 ;  /* 0x0000005b605b7221 */ /* 0x002fe40000010000 */
[--C-:B------:R-:W-:Y:S02]  /*9cd0*/  FFMA.FTZ R175, R175, c[0x0][0x23c], -R121.reuse ;  /* 0x00008f00afaf7a23 */ /* 0x100fe40000010879 */
[----:B------:R-:W-:Y:S01]  /*9ce0*/  FFMA.FTZ R172, R172, c[0x0][0x23c], -R121 ;  /* 0x00008f00acac7a23 */ /* 0x000fe20000010879 */
[----:B------:R-:W-:Y:S01]  /*9cf0*/  HMMA.16816.F32.BF16 R132, R4, R10, R132 ;  /* 0x0000000a0484723c */ /* 0x000fe20000041884 */
[----:B------:R-:W1:Y:S01]  /*9d00*/  LDSM.16.MT88.4 R8, [R191+0x4c00] ;  /* 0x004c0000bf08783b */ /* 0x000e620000004200 */
[----:B------:R-:W3:Y:S01]  /*9d10*/  MUFU.EX2 R63, R63 ;  /* 0x0000003f003f7308 */ /* 0x000ee20000000800 */
[----:B----4-:R-:W-:-:S02]  /*9d20*/  FADD.FTZ R91, R101, R91 ;  /* 0x0000005b655b7221 */ /* 0x010fc40000010000 */
[----:B------:R-:W-:Y:S02]  /*9d30*/  FFMA.FTZ R171, R171, c[0x0][0x23c], -R121 ;  /* 0x00008f00abab7a23 */ /* 0x000fe40000010879 */
[----:B------:R-:W-:Y:S01]  /*9d40*/  F2FP.BF16.PACK_AB R4, R83, R84 ;  /* 0x000000545304723e */ /* 0x000fe200000010ff */
[----:B------:R-:W-:Y:S01]  /*9d50*/  FFMA.FTZ R167, R167, c[0x0][0x23c], -R113 ;  /* 0x00008f00a7a77a23 */ /* 0x000fe20000010871 */
[----:B------:R-:W-:Y:S01]  /*9d60*/  F2FP.BF16.PACK_AB R5, R96, R97 ;  /* 0x000000616005723e */ /* 0x000fe200000010ff */
[----:B------:R-:W4:Y:S01]  /*9d70*/  MUFU.EX2 R37, R37 ;  /* 0x0000002500257308 */ /* 0x000f220000000800 */
[----:B------:R-:W-:Y:S01]  /*9d80*/  F2FP.BF16.PACK_AB R6, R95, R92 ;  /* 0x0000005c5f06723e */ /* 0x000fe200000010ff */
[C---:B-----5:R-:W-:Y:S01]  /*9d90*/  FADD.FTZ R91, R110.reuse, R91 ;  /* 0x0000005b6e5b7221 */ /* 0x060fe20000010000 */
[----:B------:R-:W-:Y:S01]  /*9da0*/  F2FP.BF16.PACK_AB R7, R110, R101 ;  /* 0x000000656e07723e */ /* 0x000fe200000010ff */
[--C-:B------:R-:W-:Y:S02]  /*9db0*/  FFMA.FTZ R166, R166, c[0x0][0x23c], -R113.reuse ;  /* 0x00008f00a6a67a23 */ /* 0x100fe40000010871 */
[----:B------:R-:W-:-:S02]  /*9dc0*/  FFMA.FTZ R164, R164, c[0x0][0x23c], -R113 ;  /* 0x00008f00a4a47a23 */ /* 0x000fc40000010871 */
[----:B------:R-:W5:Y:S01]  /*9dd0*/  MUFU.EX2 R35, R35 ;  /* 0x0000002300237308 */ /* 0x000f620000000800 */
[----:B---3--:R-:W-:Y:S01]  /*9de0*/  FADD.FTZ R87, R63, R87 ;  /* 0x000000573f577221 */ /* 0x008fe20000010000 */
[C---:B------:R-:W-:Y:S01]  /*9df0*/  HMMA.16816.F32.BF16 R156, R4.reuse, R20, R156 ;  /* 0x00000014049c723c */ /* 0x040fe2000004189c */
[----:B------:R-:W-:Y:S02]  /*9e00*/  FFMA.FTZ R130, R130, c[0x0][0x23c], -R113 ;  /* 0x00008f0082827a23 */ /* 0x000fe40000010871 */
[----:B------:R-:W-:Y:S02]  /*9e10*/  FADD.FTZ R89, R59, R89 ;  /* 0x000000593b597221 */ /* 0x000fe40000010000 */
[----:B------:R-:W-:Y:S01]  /*9e20*/  FFMA.FTZ R165, R165, c[0x0][0x23c], -R106 ;  /* 0x00008f00a5a57a23 */ /* 0x000fe2000001086a */
[----:B------:R-:W3:Y:S01]  /*9e30*/  MUFU.EX2 R34, R34 ;  /* 0x0000002200227308 */ /* 0x000ee20000000800 */
[----:B----4-:R-:W-:Y:S01]  /*9e40*/  FADD.FTZ R87, R37, R87 ;  /* 0x0000005725577221 */ /* 0x010fe20000010000 */
[----:B------:R-:W-:Y:S01]  /*9e50*/  HMMA.16816.F32.BF16 R140, R4, R16, R140 ;  /* 0x00000010048c723c */ /* 0x000fe2000004188c */
[----:B------:R-:W-:-:S02]  /*9e60*/  FADD.FTZ R89, R58, R89 ;  /* 0x000000593a597221 */ /* 0x000fc40000010000 */
[--C-:B------:R-:W-:Y:S02]  /*9e70*/  FFMA.FTZ R218, R218, c[0x0][0x23c], -R106.reuse ;  /* 0x00008f00dada7a23 */ /* 0x100fe4000001086a */
[--C-:B------:R-:W-:Y:S01]  /*9e80*/  FFMA.FTZ R180, R180, c[0x0][0x23c], -R106.reuse ;  /* 0x00008f00b4b47a23 */ /* 0x100fe2000001086a */
[----:B------:R-:W4:Y:S01]  /*9e90*/  MUFU.EX2 R116, R116 ;  /* 0x0000007400747308 */ /* 0x000f220000000800 */
[----:B-----5:R-:W-:Y:S01]  /*9ea0*/  FADD.FTZ R87, R35, R87 ;  /* 0x0000005723577221 */ /* 0x020fe20000010000 */
[C---:B------:R-:W-:Y:S01]  /*9eb0*/  HMMA.16816.F32.BF16 R152, R4.reuse, R22, R152 ;  /* 0x000000160498723c */ /* 0x040fe20000041898 */
[----:B------:R-:W-:Y:S02]  /*9ec0*/  FFMA.FTZ R128, R128, c[0x0][0x23c], -R106 ;  /* 0x00008f0080807a23 */ /* 0x000fe4000001086a */
[----:B------:R-:W-:Y:S02]  /*9ed0*/  FADD.FTZ R89, R57, R89 ;  /* 0x0000005939597221 */ /* 0x000fe40000010000 */
[----:B------:R-:W-:Y:S01]  /*9ee0*/  FFMA.FTZ R127, R127, c[0x0][0x23c], -R121 ;  /* 0x00008f007f7f7a23 */ /* 0x000fe20000010879 */
[----:B------:R-:W5:Y:S01]  /*9ef0*/  MUFU.EX2 R117, R117 ;  /* 0x0000007500757308 */ /* 0x000f620000000800 */
[----:B---3--:R-:W-:Y:S01]  /*9f00*/  FADD.FTZ R87, R34, R87 ;  /* 0x0000005722577221 */ /* 0x008fe20000010000 */
[----:B------:R-:W-:Y:S01]  /*9f10*/  HMMA.16816.F32.BF16 R136, R4, R18, R136 ;  /* 0x000000120488723c */ /* 0x000fe20000041888 */
[----:B------:R-:W-:-:S02]  /*9f20*/  FADD.FTZ R89, R56, R89 ;  /* 0x0000005938597221 */ /* 0x000fc40000010000 */
[----:B------:R-:W-:Y:S02]  /*9f30*/  FFMA.FTZ R124, R124, c[0x0][0x23c], -R121 ;  /* 0x00008f007c7c7a23 */ /* 0x000fe40000010879 */
[----:B------:R-:W-:Y:S01]  /*9f40*/  FADD.FTZ R89, R55, R89 ;  /* 0x0000005937597221 */ /* 0x000fe20000010000 */
[----:B------:R-:W3:Y:S01]  /*9f50*/  MUFU.EX2 R119, R119 ;  /* 0x0000007700777308 */ /* 0x000ee20000000800 */
[----:B------:R-:W-:Y:S01]  /*9f60*/  F2FP.BF16.PACK_AB R4, R62, R65 ;  /* 0x000000413e04723e */ /* 0x000fe200000010ff */
[----:B----4-:R-:W-:Y:S01]  /*9f70*/  FADD.FTZ R85, R116, R85 ;  /* 0x0000005574557221 */ /* 0x010fe20000010000 */
[----:B------:R-:W-:Y:S01]  /*9f80*/  F2FP.BF16.PACK_AB R5, R37, R63 ;  /* 0x0000003f2505723e */ /* 0x000fe200000010ff */
[----:B------:R-:W-:Y:S01]  /*9f90*/  FADD.FTZ R89, R54, R89 ;  /* 0x0000005936597221 */ /* 0x000fe20000010000 */
[----:B------:R-:W-:Y:S01]  /*9fa0*/  F2FP.BF16.PACK_AB R6, R60, R61 ;  /* 0x0000003d3c06723e */ /* 0x000fe200000010ff */
[----:B------:R-:W-:Y:S01]  /*9fb0*/  FFMA.FTZ R123, R123, c[0x0][0x23c], -R121 ;  /* 0x00008f007b7b7a23 */ /* 0x000fe20000010879 */
[----:B------:R-:W-:Y:S01]  /*9fc0*/  F2FP.BF16.PACK_AB R7, R34, R35 ;  /* 0x000000232207723e */ /* 0x000fe200000010ff */
[----:B------:R-:W4:Y:S01]  /*9fd0*/  MUFU.EX2 R122, R122 ;  /* 0x0000007a007a7308 */ /* 0x000f220000000800 */
[----:B-----5:R-:W-:-:S02]  /*9fe0*/  FADD.FTZ R85, R117, R85 ;  /* 0x0000005575557221 */ /* 0x020fc40000010000 */
[----:B------:R-:W-:Y:S02]  /*9ff0*/  FADD.FTZ R89, R53, R89 ;  /* 0x0000005935597221 */ /* 0x000fe40000010000 */
[----:B------:R-:W-:Y:S01]  /*a000*/  FFMA.FTZ R120, R120, c[0x0][0x23c], -R121 ;  /* 0x00008f0078787a23 */ /* 0x000fe20000010879 */
[C---:B------:R-:W-:Y:S01]  /*a010*/  HMMA.16816.F32.BF16 R160, R4.reuse, R20, R160 ;  /* 0x0000001404a0723c */ /* 0x040fe200000418a0 */
[----:B------:R-:W-:Y:S01]  /*a020*/  FADD.FTZ R89, R52, R89 ;  /* 0x0000005934597221 */ /* 0x000fe20000010000 */
[----:B------:R-:W5:Y:S01]  /*a030*/  MUFU.EX2 R126, R126 ;  /* 0x0000007e007e7308 */ /* 0x000f620000000800 */
[----:B---3--:R-:W-:Y:S02]  /*a040*/  FADD.FTZ R85, R119, R85 ;  /* 0x0000005577557221 */ /* 0x008fe40000010000 */
[--C-:B------:R-:W-:Y:S02]  /*a050*/  FFMA.FTZ R118, R118, c[0x0][0x23c], -R113.reuse ;  /* 0x00008f0076767a23 */ /* 0x100fe40000010871 */
[----:B------:R-:W-:Y:S01]  /*a060*/  FFMA.FTZ R115, R115, c[0x0][0x23c], -R113 ;  /* 0x00008f0073737a23 */ /* 0x000fe20000010871 */
[----:B------:R-:W-:Y:S01]  /*a070*/  HMMA.16816.F32.BF16 R148, R4, R22, R148 ;  /* 0x000000160494723c */ /* 0x000fe20000041894 */
[----:B------:R-:W3:Y:S01]  /*a080*/  LDSM.16.MT88.4 R20, [R192+0x5000] ;  /* 0x00500000c014783b */ /* 0x000ee20000004200 */
[----:B------:R-:W1:Y:S01]  /*a090*/  MUFU.EX2 R125, R125 ;  /* 0x0000007d007d7308 */ /* 0x000e620000000800 */
[----:B----4-:R-:W-:-:S02]  /*a0a0*/  FADD.FTZ R85, R122, R85 ;  /* 0x000000557a557221 */ /* 0x010fc40000010000 */
[--C-:B------:R-:W-:Y:S02]  /*a0b0*/  FFMA.FTZ R109, R109, c[0x0][0x23c], -R106.reuse ;  /* 0x00008f006d6d7a23 */ /* 0x100fe4000001086a */
[--C-:B------:R-:W-:Y:S01]  /*a0c0*/  FFMA.FTZ R99, R99, c[0x0][0x23c], -R106.reuse ;  /* 0x00008f0063637a23 */ /* 0x100fe2000001086a */
[----:B------:R-:W-:Y:S01]  /*a0d0*/  HMMA.16816.F32.BF16 R144, R4, R16, R144 ;  /* 0x000000100490723c */ /* 0x000fe20000041890 */
[----:B------:R-:W-:Y:S01]  /*a0e0*/  FFMA.FTZ R98, R98, c[0x0][0x23c], -R106 ;  /* 0x00008f0062627a23 */ /* 0x000fe2000001086a */
[----:B------:R-:W4:Y:S01]  /*a0f0*/  MUFU.EX2 R129, R129 ;  /* 0x0000008100817308 */ /* 0x000f220000000800 */
[----:B-----5:R-:W-:-:S05]  /*a100*/  FADD.FTZ R91, R126, R91 ;  /* 0x0000005b7e5b7221 */ /* 0x020fca0000010000 */
[----:B------:R-:W-:Y:S01]  /*a110*/  HMMA.16816.F32.BF16 R132, R4, R18, R132 ;  /* 0x000000120484723c */ /* 0x000fe20000041884 */
[----:B------:R-:W5:Y:S01]  /*a120*/  LDSM.16.MT88.4 R16, [R191+0x5000] ;  /* 0x00500000bf10783b */ /* 0x000f620000004200 */
[----:B------:R-:W2:Y:S01]  /*a130*/  MUFU.EX2 R131, R131 ;  /* 0x0000008300837308 */ /* 0x000ea20000000800 */
[----:B-1----:R-:W-:-:S04]  /*a140*/  FADD.FTZ R91, R125, R91 ;  /* 0x0000005b7d5b7221 */ /* 0x002fc80000010000 */
[----:B------:R-:W-:Y:S02]  /*a150*/  F2FP.BF16.PACK_AB R4, R117, R116 ;  /* 0x000000747504723e */ /* 0x000fe400000010ff */
[----:B------:R-:W-:Y:S01]  /*a160*/  F2FP.BF16.PACK_AB R5, R125, R126 ;  /* 0x0000007e7d05723e */ /* 0x000fe200000010ff */
[----:B------:R-:W1:Y:S01]  /*a170*/  MUFU.EX2 R33, R33 ;  /* 0x0000002100217308 */ /* 0x000e620000000800 */
[----:B------:R-:W-:Y:S01]  /*a180*/  F2FP.BF16.PACK_AB R6, R122, R119 ;  /* 0x000000777a06723e */ /* 0x000fe200000010ff */
[----:B----4-:R-:W-:-:S06]  /*a190*/  FADD.FTZ R91, R129, R91 ;  /* 0x0000005b815b7221 */ /* 0x010fcc0000010000 */
[----:B------:R-:W4:Y:S01]  /*a1a0*/  MUFU.EX2 R32, R32 ;  /* 0x0000002000207308 */ /* 0x000f220000000800 */
[C---:B--2---:R-:W-:Y:S01]  /*a1b0*/  F2FP.BF16.PACK_AB R7, R131.reuse, R129 ;  /* 0x000000818307723e */ /* 0x044fe200000010ff */
[----:B------:R-:W-:-:S06]  /*a1c0*/  FADD.FTZ R91, R131, R91 ;  /* 0x0000005b835b7221 */ /* 0x000fcc0000010000 */
[----:B------:R-:W2:Y:S01]  /*a1d0*/  MUFU.EX2 R31, R31 ;  /* 0x0000001f001f7308 */ /* 0x000ea20000000800 */
[----:B------:R-:W-:Y:S01]  /*a1e0*/  HMMA.16816.F32.BF16 R156, R4, R12, R156 ;  /* 0x0000000c049c723c */ /* 0x000fe2000004189c */
[----:B-1----:R-:W-:-:S06]  /*a1f0*/  FADD.FTZ R87, R33, R87 ;  /* 0x0000005721577221 */ /* 0x002fcc0000010000 */
[----:B------:R-:W1:Y:S01]  /*a200*/  MUFU.EX2 R30, R30 ;  /* 0x0000001e001e7308 */ /* 0x000e620000000800 */
[----:B------:R-:W-:Y:S01]  /*a210*/  HMMA.16816.F32.BF16 R152, R4, R14, R152 ;  /* 0x0000000e0498723c */ /* 0x000fe20000041898 */
[----:B----4-:R-:W-:-:S06]  /*a220*/  FADD.FTZ R87, R32, R87 ;  /* 0x0000005720577221 */ /* 0x010fcc0000010000 */
[----:B------:R-:W4:Y:S01]  /*a230*/  MUFU.EX2 R168, R168 ;  /* 0x000000a800a87308 */ /* 0x000f220000000800 */
[----:B------:R-:W-:Y:S01]  /*a240*/  HMMA.16816.F32.BF16 R140, R4, R8, R140 ;  /* 0x00000008048c723c */ /* 0x000fe2000004188c */
[----:B--2---:R-:W-:-:S06]  /*a250*/  FADD.FTZ R87, R31, R87 ;  /* 0x000000571f577221 */ /* 0x004fcc0000010000 */
[----:B------:R-:W2:Y:S01]  /*a260*/  MUFU.EX2 R169, R169 ;  /* 0x000000a900a97308 */ /* 0x000ea20000000800 */
[----:B------:R-:W-:Y:S01]  /*a270*/  HMMA.16816.F32.BF16 R136, R4, R10, R136 ;  /* 0x0000000a0488723c */ /* 0x000fe20000041888 */
[----:B-1----:R-:W-:-:S06]  /*a280*/  FADD.FTZ R87, R30, R87 ;  /* 0x000000571e577221 */ /* 0x002fcc0000010000 */
[----:B------:R-:W1:Y:S01]  /*a290*/  MUFU.EX2 R170, R170 ;  /* 0x000000aa00aa7308 */ /* 0x000e620000000800 */
[----:B------:R-:W-:Y:S01]  /*a2a0*/  F2FP.BF16.PACK_AB R4, R58, R59 ;  /* 0x0000003b3a04723e */ /* 0x000fe200000010ff */
[----:B----4-:R-:W-:Y:S01]  /*a2b0*/  FADD.FTZ R85, R168, R85 ;  /* 0x00000055a8557221 */ /* 0x010fe20000010000 */
[----:B------:R-:W-:Y:S02]  /*a2c0*/  F2FP.BF16.PACK_AB R5, R32, R33 ;  /* 0x000000212005723e */ /* 0x000fe400000010ff */
[----:B------:R-:W-:Y:S02]  /*a2d0*/  F2FP.BF16.PACK_AB R6, R56, R57 ;  /* 0x000000393806723e */ /* 0x000fe400000010ff */
[----:B------:R-:W-:Y:S01]  /*a2e0*/  F2FP.BF16.PACK_AB R7, R30, R31 ;  /* 0x0000001f1e07723e */ /* 0x000fe200000010ff */
[----:B------:R-:W4:Y:S01]  /*a2f0*/  MUFU.EX2 R173, R173 ;  /* 0x000000ad00ad7308 */ /* 0x000f220000000800 */
[----:B--2---:R-:W-:-:S05]  /*a300*/  FADD.FTZ R85, R169, R85 ;  /* 0x00000055a9557221 */ /* 0x004fca0000010000 */
[----:B------:R-:W-:Y:S02]  /*a310*/  HMMA.16816.F32.BF16 R160, R4, R12, R160 ;  /* 0x0000000c04a0723c */ /* 0x000fe400000418a0 */
[----:B------:R-:W2:Y:S01]  /*a320*/  MUFU.EX2 R178, R178 ;  /* 0x000000b200b27308 */ /* 0x000ea20000000800 */
[----:B-1----:R-:W-:-:S05]  /*a330*/  FADD.FTZ R85, R170, R85 ;  /* 0x00000055aa557221 */ /* 0x002fca0000010000 */
[----:B------:R-:W-:Y:S01]  /*a340*/  HMMA.16816.F32.BF16 R148, R4, R14, R148 ;  /* 0x0000000e0494723c */ /* 0x000fe20000041894 */
[----:B------:R-:W1:Y:S01]  /*a350*/  LDSM.16.MT88.4 R12, [R192+0x5400] ;  /* 0x00540000c00c783b */ /* 0x000e620000004200 */
[----:B------:R-:W3:Y:S01]  /*a360*/  MUFU.EX2 R177, R177 ;  /* 0x000000b100b17308 */ /* 0x000ee20000000800 */
[----:B----4-:R-:W-:-:S05]  /*a370*/  FADD.FTZ R85, R173, R85 ;  /* 0x00000055ad557221 */ /* 0x010fca0000010000 */
[----:B------:R-:W-:Y:S02]  /*a380*/  HMMA.16816.F32.BF16 R144, R4, R8, R144 ;  /* 0x000000080490723c */ /* 0x000fe40000041890 */
[----:B------:R-:W4:Y:S01]  /*a390*/  MUFU.EX2 R181, R181 ;  /* 0x000000b500b57308 */ /* 0x000f220000000800 */
[----:B--2---:R-:W-:-:S05]  /*a3a0*/  FADD.FTZ R91, R178, R91 ;  /* 0x0000005bb25b7221 */ /* 0x004fca0000010000 */
[----:B------:R-:W-:Y:S01]  /*a3b0*/  HMMA.16816.F32.BF16 R132, R4, R10, R132 ;  /* 0x0000000a0484723c */ /* 0x000fe20000041884 */
[----:B------:R-:W2:Y:S01]  /*a3c0*/  LDSM.16.MT88.4 R8, [R191+0x5400] ;  /* 0x00540000bf08783b */ /* 0x000ea20000004200 */
[----:B------:R-:W5:Y:S01]  /*a3d0*/  MUFU.EX2 R183, R183 ;  /* 0x000000b700b77308 */ /* 0x000f620000000800 */
[----:B---3--:R-:W-:-:S04]  /*a3e0*/  FADD.FTZ R91, R177, R91 ;  /* 0x0000005bb15b7221 */ /* 0x008fc80000010000 */
[----:B------:R-:W-:Y:S02]  /*a3f0*/  F2FP.BF16.PACK_AB R4, R169, R168 ;  /* 0x000000a8a904723e */ /* 0x000fe400000010ff */
[----:B------:R-:W-:Y:S01]  /*a400*/  F2FP.BF16.PACK_AB R5, R177, R178 ;  /* 0x000000b2b105723e */ /* 0x000fe200000010ff */
[----:B------:R-:W3:Y:S01]  /*a410*/  MUFU.EX2 R29, R29 ;  /* 0x0000001d001d7308 */ /* 0x000ee20000000800 */
[----:B------:R-:W-:Y:S01]  /*a420*/  F2FP.BF16.PACK_AB R6, R173, R170 ;  /* 0x000000aaad06723e */ /* 0x000fe200000010ff */
[----:B----4-:R-:W-:-:S06]  /*a430*/  FADD.FTZ R91, R181, R91 ;  /* 0x0000005bb55b7221 */ /* 0x010fcc0000010000 */
[----:B------:R-:W4:Y:S01]  /*a440*/  MUFU.EX2 R28, R28 ;  /* 0x0000001c001c7308 */ /* 0x000f220000000800 */
[C---:B-----5:R-:W-:Y:S01]  /*a450*/  F2FP.BF16.PACK_AB R7, R183.reuse, R181 ;  /* 0x000000b5b707723e */ /* 0x060fe200000010ff */
[----:B------:R-:W-:-:S06]  /*a460*/  FADD.FTZ R91, R183, R91 ;  /* 0x0000005bb75b7221 */ /* 0x000fcc0000010000 */
[----:B------:R-:W5:Y:S01]  /*a470*/  MUFU.EX2 R27, R27 ;  /* 0x0000001b001b7308 */ /* 0x000f620000000800 */
[----:B------:R-:W-:Y:S01]  /*a480*/  HMMA.16816.F32.BF16 R156, R4, R20, R156 ;  /* 0x00000014049c723c */ /* 0x000fe2000004189c */
[----:B---3--:R-:W-:-:S06]  /*a490*/  FADD.FTZ R87, R29, R87 ;  /* 0x000000571d577221 */ /* 0x008fcc0000010000 */
[----:B------:R-:W3:Y:S01]  /*a4a0*/  MUFU.EX2 R26, R26 ;  /* 0x0000001a001a7308 */ /* 0x000ee20000000800 */
[----:B------:R-:W-:Y:S01]  /*a4b0*/  HMMA.16816.F32.BF16 R152, R4, R22, R152 ;  /* 0x000000160498723c */ /* 0x000fe20000041898 */
[----:B----4-:R-:W-:-:S06]  /*a4c0*/  FADD.FTZ R87, R28, R87 ;  /* 0x000000571c577221 */ /* 0x010fcc0000010000 */
[----:B------:R-:W4:Y:S01]  /*a4d0*/  MUFU.EX2 R221, R221 ;  /* 0x000000dd00dd7308 */ /* 0x000f220000000800 */
[----:B------:R-:W-:Y:S01]  /*a4e0*/  HMMA.16816.F32.BF16 R140, R4, R16, R140 ;  /* 0x00000010048c723c */ /* 0x000fe2000004188c */
[----:B-----5:R-:W-:-:S06]  /*a4f0*/  FADD.FTZ R87, R27, R87 ;  /* 0x000000571b577221 */ /* 0x020fcc0000010000 */
[----:B------:R-:W5:Y:S01]  /*a500*/  MUFU.EX2 R222, R222 ;  /* 0x000000de00de7308 */ /* 0x000f620000000800 */
[----:B------:R-:W-:Y:S01]  /*a510*/  HMMA.16816.F32.BF16 R136, R4, R18, R136 ;  /* 0x000000120488723c */ /* 0x000fe20000041888 */
[----:B---3--:R-:W-:-:S06]  /*a520*/  FADD.FTZ R87, R26, R87 ;  /* 0x000000571a577221 */ /* 0x008fcc0000010000 */
[----:B------:R-:W-:Y:S01]  /*a530*/  F2FP.BF16.PACK_AB R4, R54, R55 ;  /* 0x000000373604723e */ /* 0x000fe200000010ff */
[----:B------:R-:W3:Y:S01]  /*a540*/  MUFU.EX2 R220, R220 ;  /* 0x000000dc00dc7308 */ /* 0x000ee20000000800 */
[----:B------:R-:W-:Y:S01]  /*a550*/  F2FP.BF16.PACK_AB R5, R28, R29 ;  /* 0x0000001d1c05723e */ /* 0x000fe200000010ff */
[----:B----4-:R-:W-:Y:S01]  /*a560*/  FADD.FTZ R85, R221, R85 ;  /* 0x00000055dd557221 */ /* 0x010fe20000010000 */
[----:B------:R-:W-:Y:S02]  /*a570*/  F2FP.BF16.PACK_AB R6, R52, R53 ;  /* 0x000000353406723e */ /* 0x000fe400000010ff */
[----:B------:R-:W-:Y:S01]  /*a580*/  F2FP.BF16.PACK_AB R7, R26, R27 ;  /* 0x0000001b1a07723e */ /* 0x000fe200000010ff */
[----:B-----5:R-:W-:Y:S02]  /*a590*/  FADD.FTZ R85, R222, R85 ;  /* 0x00000055de557221 */ /* 0x020fe40000010000 */
[----:B------:R-:W4:Y:S04]  /*a5a0*/  MUFU.EX2 R219, R219 ;  /* 0x000000db00db7308 */ /* 0x000f280000000800 */
[----:B------:R-:W-:Y:S04]  /*a5b0*/  HMMA.16816.F32.BF16 R160, R4, R20, R160 ;  /* 0x0000001404a0723c */ /* 0x000fe800000418a0 */
[----:B------:R-:W5:Y:S01]  /*a5c0*/  MUFU.EX2 R213, R213 ;  /* 0x000000d500d57308 */ /* 0x000f620000000800 */
[----:B---3--:R-:W-:-:S03]  /*a5d0*/  FADD.FTZ R85, R220, R85 ;  /* 0x00000055dc557221 */ /* 0x008fc60000010000 */
[----:B------:R-:W-:Y:S01]  /*a5e0*/  HMMA.16816.F32.BF16 R148, R4, R22, R148 ;  /* 0x000000160494723c */ /* 0x000fe20000041894 */
[----:B------:R-:W3:Y:S03]  /*a5f0*/  LDSM.16.MT88.4 R20, [R192+0x5800] ;  /* 0x00580000c014783b */ /* 0x000ee60000004200 */
[----:B------:R-:W1:Y:S01]  /*a600*/  MUFU.EX2 R182, R182 ;  /* 0x000000b600b67308 */ /* 0x000e620000000800 */
[----:B----4-:R-:W-:-:S03]  /*a610*/  FADD.FTZ R85, R219, R85 ;  /* 0x00000055db557221 */ /* 0x010fc60000010000 */
[----:B------:R-:W-:Y:S04]  /*a620*/  HMMA.16816.F32.BF16 R144, R4, R16, R144 ;  /* 0x000000100490723c */ /* 0x000fe80000041890 */
[----:B------:R-:W4:Y:S01]  /*a630*/  MUFU.EX2 R179, R179 ;  /* 0x000000b300b37308 */ /* 0x000f220000000800 */
[----:B-----5:R-:W-:-:S03]  /*a640*/  FADD.FTZ R91, R213, R91 ;  /* 0x0000005bd55b7221 */ /* 0x020fc60000010000 */
[----:B------:R-:W-:Y:S01]  /*a650*/  HMMA.16816.F32.BF16 R132, R4, R18, R132 ;  /* 0x000000120484723c */ /* 0x000fe20000041884 */
[----:B------:R-:W5:Y:S03]  /*a660*/  LDSM.16.MT88.4 R16, [R191+0x5800] ;  /* 0x00580000bf10783b */ /* 0x000f660000004200 */
[----:B------:R-:W2:Y:S01]  /*a670*/  MUFU.EX2 R174, R174 ;  /* 0x000000ae00ae7308 */ /* 0x000ea20000000800 */
[----:B-1----:R-:W-:Y:S02]  /*a680*/  FADD.FTZ R91, R182, R91 ;  /* 0x0000005bb65b7221 */ /* 0x002fe40000010000 */
[----:B------:R-:W-:Y:S02]  /*a690*/  F2FP.BF16.PACK_AB R4, R222, R221 ;  /* 0x000000ddde04723e */ /* 0x000fe400000010ff */
[----:B------:R-:W-:Y:S02]  /*a6a0*/  F2FP.BF16.PACK_AB R5, R182, R213 ;  /* 0x000000d5b605723e */ /* 0x000fe400000010ff */
[----:B------:R-:W-:Y:S01]  /*a6b0*/  F2FP.BF16.PACK_AB R6, R219, R220 ;  /* 0x000000dcdb06723e */ /* 0x000fe200000010ff */
[----:B------:R-:W1:Y:S01]  /*a6c0*/  MUFU.EX2 R51, R51 ;  /* 0x0000003300337308 */ /* 0x000e620000000800 */
[----:B----4-:R-:W-:-:S07]  /*a6d0*/  FADD.FTZ R91, R179, R91 ;  /* 0x0000005bb35b7221 */ /* 0x010fce0000010000 */
        /* <DEDUP_REMOVED lines=18> */
[----:B------:R-:W-:-:S05]  /*a800*/  F2FP.BF16.PACK_AB R6, R48, R49 ;  /* 0x000000313006723e */ /* 0x000fca00000010ff */
[----:B------:R-:W4:Y:S01]  /*a810*/  MUFU.EX2 R114, R114 ;  /* 0x0000007200727308 */ /* 0x000f220000000800 */
[C---:B--2---:R-:W-:Y:S01]  /*a820*/  F2FP.BF16.PACK_AB R5, R24.reuse, R25 ;  /* 0x000000191805723e */ /* 0x044fe200000010ff */
[----:B------:R-:W-:-:S06]  /*a830*/  FADD.FTZ R87, R24, R87 ;  /* 0x0000005718577221 */ /* 0x000fcc0000010000 */
[----:B------:R-:W2:Y:S01]  /*a840*/  MUFU.EX2 R176, R176 ;  /* 0x000000b000b07308 */ /* 0x000ea20000000800 */
[----:B-1----:R-:W-:-:S07]  /*a850*/  FADD.FTZ R87, R73, R87 ;  /* 0x0000005749577221 */ /* 0x002fce0000010000 */
[----:B------:R-:W1:Y:S01]  /*a860*/  MUFU.EX2 R175, R175 ;  /* 0x000000af00af7308 */ /* 0x000e620000000800 */
[C---:B----4-:R-:W-:Y:S01]  /*a870*/  F2FP.BF16.PACK_AB R7, R114.reuse, R73 ;  /* 0x000000497207723e */ /* 0x050fe200000010ff */
[----:B------:R-:W-:-:S06]  /*a880*/  FADD.FTZ R87, R114, R87 ;  /* 0x0000005772577221 */ /* 0x000fcc0000010000 */
[----:B------:R-:W4:Y:S01]  /*a890*/  MUFU.EX2 R172, R172 ;  /* 0x000000ac00ac7308 */ /* 0x000f220000000800 */
[----:B------:R-:W-:Y:S01]  /*a8a0*/  HMMA.16816.F32.BF16 R160, R4, R12, R160 ;  /* 0x0000000c04a0723c */ /* 0x000fe200000418a0 */
[----:B--2---:R-:W-:-:S06]  /*a8b0*/  FADD.FTZ R85, R176, R85 ;  /* 0x00000055b0557221 */ /* 0x004fcc0000010000 */
[----:B------:R-:W2:Y:S01]  /*a8c0*/  MUFU.EX2 R171, R171 ;  /* 0x000000ab00ab7308 */ /* 0x000ea20000000800 */
[----:B------:R-:W-:Y:S01]  /*a8d0*/  HMMA.16816.F32.BF16 R148, R4, R14, R148 ;  /* 0x0000000e0494723c */ /* 0x000fe20000041894 */
[----:B------:R-:W3:Y:S01]  /*a8e0*/  LDSM.16.MT88.4 R12, [R192+0x5c00] ;  /* 0x005c0000c00c783b */ /* 0x000ee20000004200 */
[----:B-1----:R-:W-:-:S05]  /*a8f0*/  FADD.FTZ R85, R175, R85 ;  /* 0x00000055af557221 */ /* 0x002fca0000010000 */
[----:B------:R-:W1:Y:S01]  /*a900*/  MUFU.EX2 R167, R167 ;  /* 0x000000a700a77308 */ /* 0x000e620000000800 */
[----:B------:R-:W-:Y:S01]  /*a910*/  HMMA.16816.F32.BF16 R144, R4, R8, R144 ;  /* 0x000000080490723c */ /* 0x000fe20000041890 */
[----:B----4-:R-:W-:-:S06]  /*a920*/  FADD.FTZ R85, R172, R85 ;  /* 0x00000055ac557221 */ /* 0x010fcc0000010000 */
[----:B------:R-:W4:Y:S01]  /*a930*/  MUFU.EX2 R166, R166 ;  /* 0x000000a600a67308 */ /* 0x000f220000000800 */
[----:B------:R-:W-:Y:S01]  /*a940*/  HMMA.16816.F32.BF16 R132, R4, R10, R132 ;  /* 0x0000000a0484723c */ /* 0x000fe20000041884 */
[----:B------:R-:W5:Y:S01]  /*a950*/  LDSM.16.MT88.4 R8, [R191+0x5c00] ;  /* 0x005c0000bf08783b */ /* 0x000f620000004200 */
[----:B--2---:R-:W-:-:S05]  /*a960*/  FADD.FTZ R85, R171, R85 ;  /* 0x00000055ab557221 */ /* 0x004fca0000010000 */
[----:B------:R-:W2:Y:S01]  /*a970*/  MUFU.EX2 R164, R164 ;  /* 0x000000a400a47308 */ /* 0x000ea20000000800 */
[----:B------:R-:W-:Y:S01]  /*a980*/  F2FP.BF16.PACK_AB R4, R175, R176 ;  /* 0x000000b0af04723e */ /* 0x000fe200000010ff */
[----:B-1----:R-:W-:Y:S01]  /*a990*/  FADD.FTZ R91, R167, R91 ;  /* 0x0000005ba75b7221 */ /* 0x002fe20000010000 */
[----:B------:R-:W-:-:S05]  /*a9a0*/  F2FP.BF16.PACK_AB R6, R171, R172 ;  /* 0x000000acab06723e */ /* 0x000fca00000010ff */
[----:B------:R-:W1:Y:S01]  /*a9b0*/  MUFU.EX2 R130, R130 ;  /* 0x0000008200827308 */ /* 0x000e620000000800 */
[C---:B----4-:R-:W-:Y:S01]  /*a9c0*/  F2FP.BF16.PACK_AB R5, R166.reuse, R167 ;  /* 0x000000a7a605723e */ /* 0x050fe200000010ff */
[----:B------:R-:W-:-:S06]  /*a9d0*/  FADD.FTZ R91, R166, R91 ;  /* 0x0000005ba65b7221 */ /* 0x000fcc0000010000 */
[----:B------:R-:W4:Y:S01]  /*a9e0*/  MUFU.EX2 R47, R47 ;  /* 0x0000002f002f7308 */ /* 0x000f220000000800 */
[----:B--2---:R-:W-:-:S07]  /*a9f0*/  FADD.FTZ R91, R164, R91 ;  /* 0x0000005ba45b7221 */ /* 0x004fce0000010000 */
[----:B------:R-:W2:Y:S01]  /*aa00*/  MUFU.EX2 R46, R46 ;  /* 0x0000002e002e7308 */ /* 0x000ea20000000800 */
[C---:B-1----:R-:W-:Y:S01]  /*aa10*/  F2FP.BF16.PACK_AB R7, R130.reuse, R164 ;  /* 0x000000a48207723e */ /* 0x042fe200000010ff */
[----:B------:R-:W-:-:S06]  /*aa20*/  FADD.FTZ R91, R130, R91 ;  /* 0x0000005b825b7221 */ /* 0x000fcc0000010000 */
[----:B------:R-:W1:Y:S01]  /*aa30*/  MUFU.EX2 R45, R45 ;  /* 0x0000002d002d7308 */ /* 0x000e620000000800 */
[----:B---3--:R-:W-:Y:S01]  /*aa40*/  HMMA.16816.F32.BF16 R156, R4, R20, R156 ;  /* 0x00000014049c723c */ /* 0x008fe2000004189c */
[----:B----4-:R-:W-:-:S06]  /*aa50*/  FADD.FTZ R89, R47, R89 ;  /* 0x000000592f597221 */ /* 0x010fcc0000010000 */
[----:B------:R-:W3:Y:S01]  /*aa60*/  MUFU.EX2 R44, R44 ;  /* 0x0000002c002c7308 */ /* 0x000ee20000000800 */
[----:B------:R-:W-:Y:S01]  /*aa70*/  HMMA.16816.F32.BF16 R152, R4, R22, R152 ;  /* 0x000000160498723c */ /* 0x000fe20000041898 */
[----:B--2---:R-:W-:-:S06]  /*aa80*/  FADD.FTZ R89, R46, R89 ;  /* 0x000000592e597221 */ /* 0x004fcc0000010000 */
[----:B------:R-:W2:Y:S01]  /*aa90*/  MUFU.EX2 R165, R165 ;  /* 0x000000a500a57308 */ /* 0x000ea20000000800 */
[----:B-----5:R-:W-:Y:S01]  /*aaa0*/  HMMA.16816.F32.BF16 R140, R4, R16, R140 ;  /* 0x00000010048c723c */ /* 0x020fe2000004188c */
[----:B-1----:R-:W-:-:S06]  /*aab0*/  FADD.FTZ R89, R45, R89 ;  /* 0x000000592d597221 */ /* 0x002fcc0000010000 */
[----:B------:R-:W1:Y:S01]  /*aac0*/  MUFU.EX2 R218, R218 ;  /* 0x000000da00da7308 */ /* 0x000e620000000800 */
[----:B------:R-:W-:Y:S01]  /*aad0*/  HMMA.16816.F32.BF16 R136, R4, R18, R136 ;  /* 0x000000120488723c */ /* 0x000fe20000041888 */
[----:B---3--:R-:W-:-:S06]  /*aae0*/  FADD.FTZ R89, R44, R89 ;  /* 0x000000592c597221 */ /* 0x008fcc0000010000 */
[----:B------:R-:W3:Y:S01]  /*aaf0*/  MUFU.EX2 R180, R180 ;  /* 0x000000b400b47308 */ /* 0x000ee20000000800 */
[----:B------:R-:W-:Y:S01]  /*ab00*/  F2FP.BF16.PACK_AB R4, R46, R47 ;  /* 0x0000002f2e04723e */ /* 0x000fe200000010ff */
[----:B--2---:R-:W-:Y:S01]  /*ab10*/  FADD.FTZ R87, R165, R87 ;  /* 0x00000057a5577221 */ /* 0x004fe20000010000 */
[----:B------:R-:W-:-:S05]  /*ab20*/  F2FP.BF16.PACK_AB R6, R44, R45 ;  /* 0x0000002d2c06723e */ /* 0x000fca00000010ff */
[----:B------:R-:W2:Y:S01]  /*ab30*/  MUFU.EX2 R128, R128 ;  /* 0x0000008000807308 */ /* 0x000ea20000000800 */
[C---:B-1----:R-:W-:Y:S01]  /*ab40*/  F2FP.BF16.PACK_AB R5, R218.reuse, R165 ;  /* 0x000000a5da05723e */ /* 0x042fe200000010ff */
[----:B------:R-:W-:-:S06]  /*ab50*/  FADD.FTZ R87, R218, R87 ;  /* 0x00000057da577221 */ /* 0x000fcc0000010000 */
[----:B------:R-:W1:Y:S01]  /*ab60*/  MUFU.EX2 R127, R127 ;  /* 0x0000007f007f7308 */ /* 0x000e620000000800 */
[----:B---3--:R-:W-:Y:S01]  /*ab70*/  FADD.FTZ R87, R180, R87 ;  /* 0x00000057b4577221 */ /* 0x008fe20000010000 */
[----:B--2---:R-:W-:-:S06]  /*ab80*/  F2FP.BF16.PACK_AB R7, R128, R180 ;  /* 0x000000b48007723e */ /* 0x004fcc00000010ff */
[----:B------:R-:W2:Y:S01]  /*ab90*/  MUFU.EX2 R124, R124 ;  /* 0x0000007c007c7308 */ /* 0x000ea20000000800 */
[----:B------:R-:W-:Y:S01]  /*aba0*/  FADD.FTZ R87, R128, R87 ;  /* 0x0000005780577221 */ /* 0x000fe20000010000 */
[----:B------:R-:W-:Y:S01]  /*abb0*/  HMMA.16816.F32.BF16 R160, R4, R20, R160 ;  /* 0x0000001404a0723c */ /* 0x000fe200000418a0 */
[----:B-1----:R-:W-:-:S05]  /*abc0*/  FADD.FTZ R85, R127, R85 ;  /* 0x000000557f557221 */ /* 0x002fca0000010000 */
[----:B------:R-:W1:Y:S01]  /*abd0*/  MUFU.EX2 R123, R123 ;  /* 0x0000007b007b7308 */ /* 0x000e620000000800 */
[--C-:B------:R-:W-:Y:S01]  /*abe0*/  FFMA.FTZ R20, R112, c[0x0][0x23c], -R113.reuse ;  /* 0x00008f0070147a23 */ /* 0x100fe20000010871 */
[----:B------:R-:W-:Y:S01]  /*abf0*/  HMMA.16816.F32.BF16 R144, R4, R16, R144 ;  /* 0x000000100490723c */ /* 0x000fe20000041890 */
[----:B------:R-:W-:-:S05]  /*ac00*/  FFMA.FTZ R21, R111, c[0x0][0x23c], -R113 ;  /* 0x00008f006f157a23 */ /* 0x000fca0000010871 */
[----:B------:R-:W3:Y:S01]  /*ac10*/  MUFU.EX2 R120, R120 ;  /* 0x0000007800787308 */ /* 0x000ee20000000800 */
[----:B--2---:R-:W-:Y:S02]  /*ac20*/  FADD.FTZ R85, R124, R85 ;  /* 0x000000557c557221 */ /* 0x004fe40000010000 */
[----:B------:R-:W-:Y:S01]  /*ac30*/  FFMA.FTZ R17, R100, c[0x0][0x23c], -R106 ;  /* 0x00008f0064117a23 */ /* 0x000fe2000001086a */
[----:B------:R-:W-:Y:S04]  /*ac40*/  HMMA.16816.F32.BF16 R148, R4, R22, R148 ;  /* 0x000000160494723c */ /* 0x000fe80000041894 */
[----:B------:R-:W2:Y:S01]  /*ac50*/  MUFU.EX2 R118, R118 ;  /* 0x0000007600767308 */ /* 0x000ea20000000800 */
[----:B-1----:R-:W-:-:S03]  /*ac60*/  FADD.FTZ R85, R123, R85 ;  /* 0x000000557b557221 */ /* 0x002fc60000010000 */
[----:B------:R-:W-:Y:S04]  /*ac70*/  HMMA.16816.F32.BF16 R132, R4, R18, R132 ;  /* 0x000000120484723c */ /* 0x000fe80000041884 */
[----:B------:R-:W1:Y:S01]  /*ac80*/  MUFU.EX2 R115, R115 ;  /* 0x0000007300737308 */ /* 0x000e620000000800 */
[----:B---3--:R-:W-:Y:S02]  /*ac90*/  FADD.FTZ R218, R120, R85 ;  /* 0x0000005578da7221 */ /* 0x008fe40000010000 */
[----:B------:R-:W-:Y:S02]  /*aca0*/  F2FP.BF16.PACK_AB R4, R124, R127 ;  /* 0x0000007f7c04723e */ /* 0x000fe400000010ff */
[----:B------:R-:W-:-:S03]  /*acb0*/  F2FP.BF16.PACK_AB R6, R120, R123 ;  /* 0x0000007b7806723e */ /* 0x000fc600000010ff */
[----:B------:R-:W3:Y:S01]  /*acc0*/  MUFU.EX2 R20, R20 ;  /* 0x0000001400147308 */ /* 0x000ee20000000800 */
[----:B--2---:R-:W-:-:S07]  /*acd0*/  FADD.FTZ R91, R118, R91 ;  /* 0x0000005b765b7221 */ /* 0x004fce0000010000 */
[----:B------:R-:W2:Y:S01]  /*ace0*/  MUFU.EX2 R21, R21 ;  /* 0x0000001500157308 */ /* 0x000ea20000000800 */
[C---:B-1----:R-:W-:Y:S01]  /*acf0*/  F2FP.BF16.PACK_AB R5, R115.reuse, R118 ;  /* 0x000000767305723e */ /* 0x042fe200000010ff */
[----:B------:R-:W-:-:S06]  /*ad00*/  FADD.FTZ R91, R115, R91 ;  /* 0x0000005b735b7221 */ /* 0x000fcc0000010000 */
[----:B------:R-:W1:Y:S01]  /*ad10*/  MUFU.EX2 R43, R43 ;  /* 0x0000002b002b7308 */ /* 0x000e620000000800 */
[----:B---3--:R-:W-:-:S07]  /*ad20*/  FADD.FTZ R91, R20, R91 ;  /* 0x0000005b145b7221 */ /* 0x008fce0000010000 */
[----:B------:R-:W3:Y:S01]  /*ad30*/  MUFU.EX2 R16, R109 ;  /* 0x0000006d00107308 */ /* 0x000ee20000000800 */
[C---:B--2---:R-:W-:Y:S01]  /*ad40*/  F2FP.BF16.PACK_AB R7, R21.reuse, R20 ;  /* 0x000000141507723e */ /* 0x044fe200000010ff */
[----:B------:R-:W-:-:S06]  /*ad50*/  FADD.FTZ R213, R21, R91 ;  /* 0x0000005b15d57221 */ /* 0x000fcc0000010000 */
[----:B------:R-:W2:Y:S01]  /*ad60*/  MUFU.EX2 R42, R42 ;  /* 0x0000002a002a7308 */ /* 0x000ea20000000800 */
[----:B-1----:R-:W-:Y:S01]  /*ad70*/  FADD.FTZ R89, R43, R89 ;  /* 0x000000592b597221 */ /* 0x002fe20000010000 */
[C---:B------:R-:W-:Y:S06]  /*ad80*/  HMMA.16816.F32.BF16 R156, R4.reuse, R12, R156 ;  /* 0x0000000c049c723c */ /* 0x040fec000004189c */
[----:B------:R-:W1:Y:S01]  /*ad90*/  MUFU.EX2 R41, R41 ;  /* 0x0000002900297308 */ /* 0x000e620000000800 */
[----:B---3--:R-:W-:Y:S01]  /*ada0*/  FADD.FTZ R87, R16, R87 ;  /* 0x0000005710577221 */ /* 0x008fe20000010000 */
[C---:B------:R-:W-:Y:S06]  /*adb0*/  HMMA.16816.F32.BF16 R152, R4.reuse, R14, R152 ;  /* 0x0000000e0498723c */ /* 0x040fec0000041898 */
[----:B------:R-:W3:Y:S01]  /*adc0*/  MUFU.EX2 R40, R40 ;  /* 0x0000002800287308 */ /* 0x000ee20000000800 */
[C---:B--2---:R-:W-:Y:S01]  /*add0*/  FADD.FTZ R89, R42.reuse, R89 ;  /* 0x000000592a597221 */ /* 0x044fe20000010000 */
[C---:B------:R-:W-:Y:S06]  /*ade0*/  HMMA.16816.F32.BF16 R140, R4.reuse, R8, R140 ;  /* 0x00000008048c723c */ /* 0x040fec000004188c */
[----:B------:R-:W2:Y:S01]  /*adf0*/  MUFU.EX2 R17, R17 ;  /* 0x0000001100117308 */ /* 0x000ea20000000800 */
[----:B-1----:R-:W-:Y:S01]  /*ae00*/  FADD.FTZ R89, R41, R89 ;  /* 0x0000005929597221 */ /* 0x002fe20000010000 */
[----:B------:R-:W-:Y:S06]  /*ae10*/  HMMA.16816.F32.BF16 R136, R4, R10, R136 ;  /* 0x0000000a0488723c */ /* 0x000fec0000041888 */
[----:B------:R-:W1:Y:S01]  /*ae20*/  MUFU.EX2 R18, R99 ;  /* 0x0000006300127308 */ /* 0x000e620000000800 */
[----:B------:R-:W-:Y:S01]  /*ae30*/  F2FP.BF16.PACK_AB R4, R42, R43 ;  /* 0x0000002b2a04723e */ /* 0x000fe200000010ff */
[C---:B---3--:R-:W-:Y:S01]  /*ae40*/  FADD.FTZ R244, R40.reuse, R89 ;  /* 0x0000005928f47221 */ /* 0x048fe20000010000 */
[----:B------:R-:W-:-:S05]  /*ae50*/  F2FP.BF16.PACK_AB R6, R40, R41 ;  /* 0x000000292806723e */ /* 0x000fca00000010ff */
[----:B------:R-:W3:Y:S01]  /*ae60*/  MUFU.EX2 R19, R98 ;  /* 0x0000006200137308 */ /* 0x000ee20000000800 */
[C---:B--2---:R-:W-:Y:S01]  /*ae70*/  F2FP.BF16.PACK_AB R5, R17.reuse, R16 ;  /* 0x000000101105723e */ /* 0x044fe200000010ff */
[----:B------:R-:W-:-:S04]  /*ae80*/  FADD.FTZ R87, R17, R87 ;  /* 0x0000005711577221 */ /* 0x000fc80000010000 */
[----:B-1----:R-:W-:Y:S01]  /*ae90*/  FADD.FTZ R87, R18, R87 ;  /* 0x0000005712577221 */ /* 0x002fe20000010000 */
        /* <DEDUP_REMOVED lines=67> */
[----:B------:R-:W-:Y:S04]  /*b2d0*/  LDSM.16.M88.4 R116, [R195+0x2400] ;  /* 0x00240000c374783b */ /* 0x000fe80000000200 */
[----:B------:R-:W-:Y:S04]  /*b2e0*/  LDSM.16.M88.4 R108, [R195+0x2800] ;  /* 0x00280000c36c783b */ /* 0x000fe80000000200 */
[----:B------:R-:W-:Y:S04]  /*b2f0*/  LDSM.16.M88.4 R100, [R195+0x2c00] ;  /* 0x002c0000c364783b */ /* 0x000fe80000000200 */
[----:B------:R-:W-:Y:S04]  /*b300*/  LDSM.16.M88.4 R92, [R195+0x3000] ;  /* 0x00300000c35c783b */ /* 0x000fe80000000200 */
[----:B------:R-:W-:Y:S04]  /*b310*/  LDSM.16.M88.4 R84, [R195+0x3400] ;  /* 0x00340000c354783b */ /* 0x000fe80000000200 */
[----:B---3--:R-:W3:Y:S04]  /*b320*/  LDSM.16.M88.4 R4, [R196+0x1000] ;  /* 0x00100000c404783b */ /* 0x008ee80000000200 */
[----:B------:R-:W1:Y:S04]  /*b330*/  LDSM.16.M88.4 R76, [R195+0x3800] ;  /* 0x00380000c34c783b */ /* 0x000e680000000200 */
[----:B------:R-:W4:Y:S04]  /*b340*/  LDSM.16.M88.4 R240, [R195+0x3c00] ;  /* 0x003c0000c3f0783b */ /* 0x000f280000000200 */
[----:B------:R-:W5:Y:S04]  /*b350*/  LDSM.16.M88.4 R236, [R196] ;  /* 0x00000000c4ec783b */ /* 0x000f680000000200 */
[----:B------:R-:W-:Y:S04]  /*b360*/  LDSM.16.M88.4 R228, [R193] ;  /* 0x00000000c1e4783b */ /* 0x000fe80000000200 */
[----:B------:R-:W1:Y:S04]  /*b370*/  LDSM.16.M88.4 R72, [R194+0x1000] ;  /* 0x00100000c248783b */ /* 0x000e680000000200 */
[----:B------:R-:W1:Y:S04]  /*b380*/  LDSM.16.M88.4 R224, [R190] ;  /* 0x00000000bee0783b */ /* 0x000e680000000200 */
[----:B------:R-:W1:Y:S04]  /*b390*/  LDSM.16.M88.4 R220, [R189] ;  /* 0x00000000bddc783b */ /* 0x000e680000000200 */
[----:B------:R-:W1:Y:S04]  /*b3a0*/  LDSM.16.M88.4 R180, [R188] ;  /* 0x00000000bcb4783b */ /* 0x000e680000000200 */
[----:B------:R-:W1:Y:S04]  /*b3b0*/  LDSM.16.M88.4 R176, [R187] ;  /* 0x00000000bbb0783b */ /* 0x000e680000000200 */
[----:B------:R-:W1:Y:S01]  /*b3c0*/  LDSM.16.M88.4 R172, [R186] ;  /* 0x00000000baac783b */ /* 0x000e620000000200 */
[C---:B---3--:R-:W-:Y:S03]  /*b3d0*/  HMMA.16816.F32.BF16 R68, R4.reuse, R124, RZ ;  /* 0x0000007c0444723c */ /* 0x048fe600000418ff */
[----:B------:R-:W3:Y:S04]  /*b3e0*/  LDSM.16.M88.4 R168, [R185] ;  /* 0x00000000b9a8783b */ /* 0x000ee80000000200 */
[----:B------:R-:W1:Y:S01]  /*b3f0*/  LDSM.16.M88.4 R164, [R184] ;  /* 0x00000000b8a4783b */ /* 0x000e620000000200 */
[C---:B------:R-:W-:Y:S03]  /*b400*/  HMMA.16816.F32.BF16 R64, R4.reuse, R126, RZ ;  /* 0x0000007e0440723c */ /* 0x040fe600000418ff */
[----:B------:R-:W1:Y:S04]  /*b410*/  LDSM.16.M88.4 R232, [R194] ;  /* 0x00000000c2e8783b */ /* 0x000e680000000200 */
[----:B------:R-:W0:Y:S01]  /*b420*/  LDGDEPBAR ;  /* 0x00000000000079af */ /* 0x000e220000000000 */
[C---:B------:R-:W-:Y:S08]  /*b430*/  HMMA.16816.F32.BF16 R60, R4.reuse, R116, RZ ;  /* 0x00000074043c723c */ /* 0x040ff000000418ff */
[C---:B------:R-:W-:Y:S08]  /*b440*/  HMMA.16816.F32.BF16 R56, R4.reuse, R118, RZ ;  /* 0x000000760438723c */ /* 0x040ff000000418ff */
[----:B------:R-:W-:Y:S01]  /*b450*/  HMMA.16816.F32.BF16 R52, R4, R108, RZ ;  /* 0x0000006c0434723c */ /* 0x000fe200000418ff */
[----:B------:R-:W-:-:S07]  /*b460*/  DEPBAR.LE SB0, 0x0 ;  /* 0x000080000000791a */ /* 0x000fce0000000000 */
[C---:B------:R-:W-:Y:S08]  /*b470*/  HMMA.16816.F32.BF16 R48, R4.reuse, R110, RZ ;  /* 0x0000006e0430723c */ /* 0x040ff000000418ff */
[C---:B------:R-:W-:Y:S08]  /*b480*/  HMMA.16816.F32.BF16 R44, R4.reuse, R100, RZ ;  /* 0x00000064042c723c */ /* 0x040ff000000418ff */
[C---:B------:R-:W-:Y:S08]  /*b490*/  HMMA.16816.F32.BF16 R40, R4.reuse, R102, RZ ;  /* 0x000000660428723c */ /* 0x040ff000000418ff */
[C---:B------:R-:W-:Y:S08]  /*b4a0*/  HMMA.16816.F32.BF16 R32, R4.reuse, R92, RZ ;  /* 0x0000005c0420723c */ /* 0x040ff000000418ff */
[C---:B------:R-:W-:Y:S08]  /*b4b0*/  HMMA.16816.F32.BF16 R28, R4.reuse, R94, RZ ;  /* 0x0000005e041c723c */ /* 0x040ff000000418ff */
[C---:B------:R-:W-:Y:S08]  /*b4c0*/  HMMA.16816.F32.BF16 R24, R4.reuse, R84, RZ ;  /* 0x000000540418723c */ /* 0x040ff000000418ff */
[C---:B------:R-:W-:Y:S08]  /*b4d0*/  HMMA.16816.F32.BF16 R20, R4.reuse, R86, RZ ;  /* 0x000000560414723c */ /* 0x040ff000000418ff */
[C---:B-1----:R-:W-:Y:S08]  /*b4e0*/  HMMA.16816.F32.BF16 R16, R4.reuse, R76, RZ ;  /* 0x0000004c0410723c */ /* 0x042ff000000418ff */
[C---:B----4-:R-:W-:Y:S08]  /*b4f0*/  HMMA.16816.F32.BF16 R8, R4.reuse, R240, RZ ;  /* 0x000000f00408723c */ /* 0x050ff000000418ff */
[C---:B--2---:R-:W-:Y:S08]  /*b500*/  HMMA.16816.F32.BF16 R12, R4.reuse, R78, RZ ;  /* 0x0000004e040c723c */ /* 0x044ff000000418ff */
[----:B------:R-:W-:Y:S08]  /*b510*/  HMMA.16816.F32.BF16 R4, R4, R242, RZ ;  /* 0x000000f20404723c */ /* 0x000ff000000418ff */
[C---:B-----5:R-:W-:Y:S08]  /*b520*/  HMMA.16816.F32.BF16 R128, R236.reuse, R124, RZ ;  /* 0x0000007cec80723c */ /* 0x060ff000000418ff */
[----:B------:R-:W-:Y:S08]  /*b530*/  HMMA.16816.F32.BF16 R80, R236, R76, RZ ;  /* 0x0000004cec50723c */ /* 0x000ff000000418ff */
[C---:B------:R-:W-:Y:S08]  /*b540*/  HMMA.16816.F32.BF16 R68, R72.reuse, R228, R68 ;  /* 0x000000e44844723c */ /* 0x040ff00000041844 */
[C---:B------:R-:W-:Y:S08]  /*b550*/  HMMA.16816.F32.BF16 R64, R72.reuse, R230, R64 ;  /* 0x000000e64840723c */ /* 0x040ff00000041840 */
[C---:B------:R-:W-:Y:S08]  /*b560*/  HMMA.16816.F32.BF16 R60, R72.reuse, R224, R60 ;  /* 0x000000e0483c723c */ /* 0x040ff0000004183c */
[----:B------:R-:W-:Y:S01]  /*b570*/  HMMA.16816.F32.BF16 R56, R72, R226, R56 ;  /* 0x000000e24838723c */ /* 0x000fe20000041838 */
[----:B------:R-:W-:-:S02]  /*b580*/  FMUL.FTZ R70, R70, c[0x0][0x2ec] ;  /* 0x0000bb0046467a20 */ /* 0x000fc40000410000 */
[----:B------:R-:W-:Y:S02]  /*b590*/  FMUL.FTZ R68, R68, c[0x0][0x2ec] ;  /* 0x0000bb0044447a20 */ /* 0x000fe40000410000 */
[----:B------:R-:W-:-:S03]  /*b5a0*/  FMUL.FTZ R69, R69, c[0x0][0x2ec] ;  /* 0x0000bb0045457a20 */ /* 0x000fc60000410000 */
[C---:B------:R-:W-:Y:S01]  /*b5b0*/  HMMA.16816.F32.BF16 R52, R72.reuse, R220, R52 ;  /* 0x000000dc4834723c */ /* 0x040fe20000041834 */
[----:B------:R-:W-:Y:S02]  /*b5c0*/  FMUL.FTZ R64, R64, c[0x0][0x2ec] ;  /* 0x0000bb0040407a20 */ /* 0x000fe40000410000 */
[----:B------:R-:W-:Y:S02]  /*b5d0*/  FMUL.FTZ R66, R66, c[0x0][0x2ec] ;  /* 0x0000bb0042427a20 */ /* 0x000fe40000410000 */
[----:B------:R-:W-:Y:S02]  /*b5e0*/  FMUL.FTZ R65, R65, c[0x0][0x2ec] ;  /* 0x0000bb0041417a20 */ /* 0x000fe40000410000 */
[----:B------:R-:W-:Y:S01]  /*b5f0*/  FMUL.FTZ R67, R67, c[0x0][0x2ec] ;  /* 0x0000bb0043437a20 */ /* 0x000fe20000410000 */
[----:B------:R-:W-:Y:S01]  /*b600*/  HMMA.16816.F32.BF16 R48, R72, R222, R48 ;  /* 0x000000de4830723c */ /* 0x000fe20000041830 */
[----:B------:R-:W-:Y:S01]  /*b610*/  MUFU.TANH R66, R66 ;  /* 0x0000004200427308 */ /* 0x000fe20000002400 */
[----:B------:R-:W-:-:S02]  /*b620*/  FMUL.FTZ R62, R62, c[0x0][0x2ec] ;  /* 0x0000bb003e3e7a20 */ /* 0x000fc40000410000 */
[----:B------:R-:W-:Y:S02]  /*b630*/  FMUL.FTZ R61, R61, c[0x0][0x2ec] ;  /* 0x0000bb003d3d7a20 */ /* 0x000fe40000410000 */
[----:B------:R-:W-:Y:S02]  /*b640*/  FMUL.FTZ R63, R63, c[0x0][0x2ec] ;  /* 0x0000bb003f3f7a20 */ /* 0x000fe40000410000 */
[----:B------:R-:W-:Y:S01]  /*b650*/  HMMA.16816.F32.BF16 R44, R72, R180, R44 ;  /* 0x000000b4482c723c */ /* 0x000fe2000004182c */
[----:B------:R-:W-:Y:S01]  /*b660*/  MUFU.TANH R67, R67 ;  /* 0x0000004300437308 */ /* 0x000fe20000002400 */
[----:B------:R-:W-:Y:S02]  /*b670*/  FMUL.FTZ R56, R56, c[0x0][0x2ec] ;  /* 0x0000bb0038387a20 */ /* 0x000fe40000410000 */
[----:B------:R-:W-:Y:S02]  /*b680*/  FMUL.FTZ R58, R58, c[0x0][0x2ec] ;  /* 0x0000bb003a3a7a20 */ /* 0x000fe40000410000 */
[----:B------:R-:W-:-:S02]  /*b690*/  FMUL.FTZ R59, R59, c[0x0][0x2ec] ;  /* 0x0000bb003b3b7a20 */ /* 0x000fc40000410000 */
[C---:B------:R-:W-:Y:S01]  /*b6a0*/  HMMA.16816.F32.BF16 R40, R72.reuse, R182, R40 ;  /* 0x000000b64828723c */ /* 0x040fe20000041828 */
[----:B------:R-:W-:Y:S01]  /*b6b0*/  MUFU.TANH R63, R63 ;  /* 0x0000003f003f7308 */ /* 0x000fe20000002400 */
[----:B------:R-:W-:Y:S02]  /*b6c0*/  FMUL.FTZ R52, R52, c[0x0][0x2ec] ;  /* 0x0000bb0034347a20 */ /* 0x000fe40000410000 */
[----:B------:R-:W-:Y:S02]  /*b6d0*/  FMUL.FTZ R55, R55, c[0x0][0x2ec] ;  /* 0x0000bb0037377a20 */ /* 0x000fe40000410000 */
[----:B------:R-:W-:Y:S02]  /*b6e0*/  FMUL.FTZ R54, R54, c[0x0][0x2ec] ;  /* 0x0000bb0036367a20 */ /* 0x000fe40000410000 */
[----:B------:R-:W-:Y:S01]  /*b6f0*/  HMMA.16816.F32.BF16 R32, R72, R176, R32 ;  /* 0x000000b04820723c */ /* 0x000fe20000041820 */
[----:B------:R-:W-:Y:S01]  /*b700*/  MUFU.TANH R59, R59 ;  /* 0x0000003b003b7308 */ /* 0x000fe20000002400 */
[----:B------:R-:W-:-:S02]  /*b710*/  FMUL.FTZ R48, R48, c[0x0][0x2ec] ;  /* 0x0000bb0030307a20 */ /* 0x000fc40000410000 */
[----:B------:R-:W-:-:S04]  /*b720*/  FMUL.FTZ R49, R49, c[0x0][0x2ec] ;  /* 0x0000bb0031317a20 */ /* 0x000fc80000410000 */
        /* <DEDUP_REMOVED lines=15> */
[C---:B---3--:R-:W-:Y:S01]  /*b820*/  HMMA.16816.F32.BF16 R16, R72.reuse, R168, R16 ;  /* 0x000000a84810723c */ /* 0x048fe20000041810 */
        /* <DEDUP_REMOVED lines=14> */
[----:B------:R-:W-:Y:S01]  /*b910*/  HMMA.16816.F32.BF16 R4, R72, R166, R4 ;  /* 0x000000a64804723c */ /* 0x000fe20000041804 */
[----:B------:R-:W-:Y:S01]  /*b920*/  MUFU.TANH R21, R21 ;  /* 0x0000001500157308 */ /* 0x000fe20000002400 */
[----:B------:R-:W-:Y:S02]  /*b930*/  FMUL.FTZ R25, R25, c[0x0][0x2ec] ;  /* 0x0000bb0019197a20 */ /* 0x000fe40000410000 */
[----:B------:R-:W-:Y:S02]  /*b940*/  FMUL.FTZ R16, R16, c[0x0][0x2ec] ;  /* 0x0000bb0010107a20 */ /* 0x000fe40000410000 */
[----:B------:R-:W-:Y:S02]  /*b950*/  FMUL.FTZ R20, R20, c[0x0][0x2ec] ;  /* 0x0000bb0014147a20 */ /* 0x000fe40000410000 */
[----:B------:R-:W-:Y:S01]  /*b960*/  HMMA.16816.F32.BF16 R72, R236, R240, RZ ;  /* 0x000000f0ec48723c */ /* 0x000fe200000418ff */
[----:B------:R-:W-:Y:S01]  /*b970*/  MUFU.TANH R23, R23 ;  /* 0x0000001700177308 */ /* 0x000fe20000002400 */
[----:B------:R-:W-:-:S02]  /*b980*/  FMUL.FTZ R18, R18, c[0x0][0x2ec] ;  /* 0x0000bb0012127a20 */ /* 0x000fc40000410000 */
[----:B------:R-:W-:Y:S02]  /*b990*/  FMUL.FTZ R17, R17, c[0x0][0x2ec] ;  /* 0x0000bb0011117a20 */ /* 0x000fe40000410000 */
[----:B------:R-:W-:Y:S02]  /*b9a0*/  FMUL.FTZ R19, R19, c[0x0][0x2ec] ;  /* 0x0000bb0013137a20 */ /* 0x000fe40000410000 */
[C---:B------:R-:W-:Y:S01]  /*b9b0*/  HMMA.16816.F32.BF16 R120, R236.reuse, R116, RZ ;  /* 0x00000074ec78723c */ /* 0x040fe200000418ff */
[----:B------:R-:W-:Y:S02]  /*b9c0*/  FMUL.FTZ R12, R12, c[0x0][0x2ec] ;  /* 0x0000bb000c0c7a20 */ /* 0x000fe40000410000 */
[----:B------:R-:W-:Y:S02]  /*b9d0*/  FMUL.FTZ R14, R14, c[0x0][0x2ec] ;  /* 0x0000bb000e0e7a20 */ /* 0x000fe40000410000 */
[----:B------:R-:W-:Y:S02]  /*b9e0*/  FMUL.FTZ R15, R15, c[0x0][0x2ec] ;  /* 0x0000bb000f0f7a20 */ /* 0x000fe40000410000 */
[----:B------:R-:W-:Y:S01]  /*b9f0*/  FMUL.FTZ R10, R10, c[0x0][0x2ec] ;  /* 0x0000bb000a0a7a20 */ /* 0x000fe20000410000 */
[----:B------:R-:W-:Y:S01]  /*ba00*/  HMMA.16816.F32.BF16 R116, R236, R118, RZ ;  /* 0x00000076ec74723c */ /* 0x000fe200000418ff */
[----:B------:R-:W-:Y:S01]  /*ba10*/  MUFU.TANH R14, R14 ;  /* 0x0000000e000e7308 */ /* 0x000fe20000002400 */
[----:B------:R-:W-:-:S02]  /*ba20*/  FMUL.FTZ R5, R5, c[0x0][0x2ec] ;  /* 0x0000bb0005057a20 */ /* 0x000fc40000410000 */
[----:B------:R-:W-:Y:S02]  /*ba30*/  FMUL.FTZ R4, R4, c[0x0][0x2ec] ;  /* 0x0000bb0004047a20 */ /* 0x000fe40000410000 */
[----:B------:R-:W-:Y:S02]  /*ba40*/  FMUL.FTZ R11, R11, c[0x0][0x2ec] ;  /* 0x0000bb000b0b7a20 */ /* 0x000fe40000410000 */
[----:B------:R-:W-:Y:S01]  /*ba50*/  HMMA.16816.F32.BF16 R128, R232, R228, R128 ;  /* 0x000000e4e880723c */ /* 0x000fe20000041880 */
[----:B------:R-:W-:Y:S01]  /*ba60*/  MUFU.TANH R15, R15 ;  /* 0x0000000f000f7308 */ /* 0x000fe20000002400 */
[----:B------:R-:W-:Y:S02]  /*ba70*/  FMUL.FTZ R7, R7, c[0x0][0x2ec] ;  /* 0x0000bb0007077a20 */ /* 0x000fe40000410000 */
[----:B------:R-:W-:-:S04]  /*ba80*/  FMUL.FTZ R6, R6, c[0x0][0x2ec] ;  /* 0x0000bb0006067a20 */ /* 0x000fc80000410000 */
[C---:B------:R-:W-:Y:S01]  /*ba90*/  HMMA.16816.F32.BF16 R112, R236.reuse, R108, RZ ;  /* 0x0000006cec70723c */ /* 0x040fe200000418ff */
[----:B------:R-:W-:Y:S07]  /*baa0*/  MUFU.TANH R11, R11 ;  /* 0x0000000b000b7308 */ /* 0x000fee0000002400 */
[C---:B------:R-:W-:Y:S01]  /*bab0*/  HMMA.16816.F32.BF16 R104, R236.reuse, R100, RZ ;  /* 0x00000064ec68723c */ /* 0x040fe200000418ff */
[----:B------:R-:W-:Y:S07]  /*bac0*/  MUFU.TANH R7, R7 ;  /* 0x0000000700077308 */ /* 0x000fee0000002400 */
[----:B------:R-:W-:Y:S01]  /*bad0*/  HMMA.16816.F32.BF16 R96, R236, R92, RZ ;  /* 0x0000005cec60723c */ /* 0x000fe200000418ff */
[----:B------:R-:W-:-:S02]  /*bae0*/  FMUL.FTZ R128, R128, c[0x0][0x2ec] ;  /* 0x0000bb0080807a20 */ /* 0x000fc40000410000 */
[----:B------:R-:W-:Y:S02]  /*baf0*/  FMUL.FTZ R129, R129, c[0x0][0x2ec] ;  /* 0x0000bb0081817a20 */ /* 0x000fe40000410000 */
[----:B------:R-:W-:Y:S02]  /*bb00*/  FMUL.FTZ R131, R131, c[0x0][0x2ec] ;  /* 0x0000bb0083837a20 */ /* 0x000fe40000410000 */
[----:B------:R-:W-:Y:S01]  /*bb10*/  MUFU.TANH R128, R128 ;  /* 0x0000008000807308 */ /* 0x000fe20000002400 */
        /* <DEDUP_REMOVED lines=8> */
[C---:B------:R-:W-:Y:S07]  /*bba0*/  HMMA.16816.F32.BF16 R80, R232.reuse, R168, R80 ;  /* 0x000000a8e850723c */ /* 0x040fee0000041850 */
[----:B------:R-:W-:Y:S01]  /*bbb0*/  IADD3 R169, R37, 0x10, RZ ;  /* 0x0000001025a97810 */ /* 0x000fe20007ffe0ff */
[C---:B------:R-:W-:Y:S01]  /*bbc0*/  HMMA.16816.F32.BF16 R72, R232.reuse, R164, R72 ;  /* 0x000000a4e848723c */ /* 0x040fe20000041848 */
[----:B------:R-:W-:Y:S06]  /*bbd0*/  MUFU.TANH R165, R68 ;  /* 0x0000004400a57308 */ /* 0x000fec0000002400 */
[----:B------:R-:W-:Y:S01]  /*bbe0*/  IMAD.IADD R164, R210, 0x1, -R169 ;  /* 0x00000001d2a47824 */ /* 0x000fe200078e0aa9 */
[----:B------:R-:W-:Y:S04]  /*bbf0*/  HMMA.16816.F32.BF16 R120, R232, R224, R120 ;  /* 0x000000e0e878723c */ /* 0x000fe80000041878 */
[----:B------:R-:W-:-:S03]  /*bc00*/  IABS R164, R164 ;  /* 0x000000a400a47213 */ /* 0x000fc60000000000 */
[--C-:B------:R-:W-:Y:S01]  /*bc10*/  IMAD.IADD R224, R197, 0x1, -R37.reuse ;  /* 0x00000001c5e07824 */ /* 0x100fe200078e0a25 */
[C---:B------:R-:W-:Y:S01]  /*bc20*/  HMMA.16816.F32.BF16 R116, R232.reuse, R226, R116 ;  /* 0x000000e2e874723c */ /* 0x040fe20000041874 */
[----:B------:R-:W-:Y:S01]  /*bc30*/  IMAD.IADD R225, R210, 0x1, -R37 ;  /* 0x00000001d2e17824 */ /* 0x000fe200078e0a25 */
[----:B------:R1:W-:Y:S01]  /*bc40*/  I2F R227, R164 ;  /* 0x000000a400e37306 */ /* 0x0003e20000201400 */
[----:B------:R-:W-:Y:S01]  /*bc50*/  FMUL.FTZ R82, R82, c[0x0][0x2ec] ;  /* 0x0000bb0052527a20 */ /* 0x000fe20000410000 */
[----:B------:R-:W-:Y:S01]  /*bc60*/  IABS R224, R224 ;  /* 0x000000e000e07213 */ /* 0x000fe20000000000 */
[----:B------:R-:W-:Y:S01]  /*bc70*/  FMUL.FTZ R80, R80, c[0x0][0x2ec] ;  /* 0x0000bb0050507a20 */ /* 0x000fe20000410000 */
[----:B------:R-:W-:Y:S02]  /*bc80*/  IABS R225, R225 ;  /* 0x000000e100e17213 */ /* 0x000fe40000000000 */
[C---:B------:R-:W-:Y:S01]  /*bc90*/  HMMA.16816.F32.BF16 R236, R232.reuse, R166, R236 ;  /* 0x000000a6e8ec723c */ /* 0x040fe200000418ec */
[----:B------:R-:W-:Y:S01]  /*bca0*/  FMUL.FTZ R72, R72, c[0x0][0x2ec] ;  /* 0x0000bb0048487a20 */ /* 0x000fe20000410000 */
[----:B------:R2:W-:Y:S06]  /*bcb0*/  MUFU.TANH R166, R129 ;  /* 0x0000008100a67308 */ /* 0x0005ec0000002400 */
[----:B------:R-:W-:Y:S01]  /*bcc0*/  HMMA.16816.F32.BF16 R124, R232, R230, R124 ;  /* 0x000000e6e87c723c */ /* 0x000fe2000004187c */
[----:B------:R-:W-:Y:S01]  /*bcd0*/  FMUL.FTZ R120, R120, c[0x0][0x2ec] ;  /* 0x0000bb0078787a20 */ /* 0x000fe20000410000 */
[----:B------:R-:W-:Y:S01]  /*bce0*/  I2F R224, R224 ;  /* 0x000000e000e07306 */ /* 0x000fe20000201400 */
[----:B-1----:R-:W-:-:S02]  /*bcf0*/  IMAD.IADD R164, R204, 0x1, -R169 ;  /* 0x00000001cca47824 */ /* 0x002fc400078e0aa9 */
[----:B------:R-:W-:-:S03]  /*bd00*/  FMUL.FTZ R121, R121, c[0x0][0x2ec] ;  /* 0x0000bb0079797a20 */ /* 0x000fc60000410000 */
[C---:B------:R-:W-:Y:S01]  /*bd10*/  HMMA.16816.F32.BF16 R112, R232.reuse, R220, R112 ;  /* 0x000000dce870723c */ /* 0x040fe20000041870 */
[----:B------:R-:W-:Y:S01]  /*bd20*/  IABS R164, R164 ;  /* 0x000000a400a47213 */ /* 0x000fe20000000000 */
[----:B--2---:R-:W-:Y:S01]  /*bd30*/  FMUL.FTZ R129, R130, c[0x0][0x2ec] ;  /* 0x0000bb0082817a20 */ /* 0x004fe20000410000 */
[----:B------:R1:W-:Y:S01]  /*bd40*/  MUFU.TANH R167, R69 ;  /* 0x0000004500a77308 */ /* 0x0003e20000002400 */
[----:B------:R-:W-:Y:S02]  /*bd50*/  FMUL.FTZ R117, R117, c[0x0][0x2ec] ;  /* 0x0000bb0075757a20 */ /* 0x000fe40000410000 */
[----:B------:R-:W-:Y:S02]  /*bd60*/  FMUL.FTZ R119, R119, c[0x0][0x2ec] ;  /* 0x0000bb0077777a20 */ /* 0x000fe40000410000 */
[C---:B------:R-:W-:Y:S01]  /*bd70*/  HMMA.16816.F32.BF16 R108, R232.reuse, R222, R108 ;  /* 0x000000dee86c723c */ /* 0x040fe2000004186c */
[----:B------:R-:W-:Y:S02]  /*bd80*/  IMAD.IADD R221, R207, 0x1, -R37 ;  /* 0x00000001cfdd7824 */ /* 0x000fe400078e0a25 */
[----:B------:R-:W-:Y:S01]  /*bd90*/  IMAD.MOV.U32 R220, RZ, RZ, R225 ;  /* 0x000000ffffdc7224 */ /* 0x000fe200078e00e1 */
[----:B------:R-:W-:Y:S01]  /*bda0*/  MUFU.TANH R129, R129 ;  /* 0x0000008100817308 */ /* 0x000fe20000002400 */
[----:B------:R-:W-:Y:S01]  /*bdb0*/  FMUL.FTZ R239, R239, c[0x0][0x2ec] ;  /* 0x0000bb00efef7a20 */ /* 0x000fe20000410000 */
[----:B------:R-:W-:Y:S01]  /*bdc0*/  IABS R225, R221 ;  /* 0x000000dd00e17213 */ /* 0x000fe20000000000 */
[----:B------:R-:W-:Y:S01]  /*bdd0*/  IMAD.IADD R221, R204, 0x1, -R37 ;  /* 0x00000001ccdd7824 */ /* 0x000fe200078e0a25 */
[----:B------:R-:W-:Y:S01]  /*bde0*/  HMMA.16816.F32.BF16 R104, R232, R180, R104 ;  /* 0x000000b4e868723c */ /* 0x000fe20000041868 */
[----:B------:R-:W-:Y:S01]  /*bdf0*/  IADD3 R223, R37, 0x1, RZ ;  /* 0x0000000125df7810 */ /* 0x000fe20007ffe0ff */
[----:B------:R-:W-:-:S02]  /*be00*/  FMUL.FTZ R124, R124, c[0x0][0x2ec] ;  /* 0x0000bb007c7c7a20 */ /* 0x000fc40000410000 */
[----:B------:R-:W2:Y:S01]  /*be10*/  I2F R220, R220 ;  /* 0x000000dc00dc7306 */ /* 0x000ea20000201400 */
[----:B------:R-:W-:Y:S01]  /*be20*/  IMAD.MOV.U32 R222, RZ, RZ, R225 ;  /* 0x000000ffffde7224 */ /* 0x000fe200078e00e1 */
[----:B------:R-:W-:Y:S01]  /*be30*/  IABS R221, R221 ;  /* 0x000000dd00dd7213 */ /* 0x000fe20000000000 */
[--C-:B------:R-:W-:Y:S01]  /*be40*/  IMAD.IADD R225, R197, 0x1, -R223.reuse ;  /* 0x00000001c5e17824 */ /* 0x100fe200078e0adf */
[C---:B------:R-:W-:Y:S01]  /*be50*/  HMMA.16816.F32.BF16 R100, R232.reuse, R182, R100 ;  /* 0x000000b6e864723c */ /* 0x040fe20000041864 */
[--C-:B------:R-:W-:Y:S01]  /*be60*/  IMAD.IADD R181, R210, 0x1, -R223.reuse ;  /* 0x00000001d2b57824 */ /* 0x100fe200078e0adf */
[----:B------:R-:W-:Y:S01]  /*be70*/  ISETP.GE.AND P6, PT, R223, R211, PT ;  /* 0x000000d3df00720c */ /* 0x000fe20003fc6270 */
[--C-:B------:R-:W-:Y:S01]  /*be80*/  IMAD.IADD R180, R207, 0x1, -R223.reuse ;  /* 0x00000001cfb47824 */ /* 0x100fe200078e0adf */
[----:B------:R-:W-:Y:S01]  /*be90*/  IABS R225, R225 ;  /* 0x000000e100e17213 */ /* 0x000fe20000000000 */
[----:B------:R-:W3:Y:S01]  /*bea0*/  I2F R222, R222 ;  /* 0x000000de00de7306 */ /* 0x000ee20000201400 */
[----:B------:R-:W-:Y:S01]  /*beb0*/  IABS R181, R181 ;  /* 0x000000b500b57213 */ /* 0x000fe20000000000 */
[----:B------:R-:W-:Y:S01]  /*bec0*/  IMAD.IADD R183, R204, 0x1, -R223 ;  /* 0x00000001ccb77824 */ /* 0x000fe200078e0adf */
[C---:B------:R-:W-:Y:S01]  /*bed0*/  HMMA.16816.F32.BF16 R96, R232.reuse, R176, R96 ;  /* 0x000000b0e860723c */ /* 0x040fe20000041860 */
[----:B------:R-:W-:Y:S01]  /*bee0*/  IADD3 R182, R37, 0x8, RZ ;  /* 0x0000000825b67810 */ /* 0x000fe20007ffe0ff */
[----:B-1----:R-:W-:Y:S01]  /*bef0*/  FMUL.FTZ R69, R71, c[0x0][0x2ec] ;  /* 0x0000bb0047457a20 */ /* 0x002fe20000410000 */
[----:B------:R-:W-:Y:S01]  /*bf00*/  ISETP.GE.AND P5, PT, R223, R208, PT ;  /* 0x000000d0df00720c */ /* 0x000fe20003fa6270 */
[----:B--2---:R-:W-:Y:S01]  /*bf10*/  FFMA.FTZ R68, R220, -UR17, R129 ;  /* 0x80000011dc447c23 */ /* 0x004fe20008010081 */
[----:B------:R-:W1:Y:S01]  /*bf20*/  I2F R225, R225 ;  /* 0x000000e100e17306 */ /* 0x000e620000201400 */
[----:B------:R-:W-:Y:S01]  /*bf30*/  IABS R183, R183 ;  /* 0x000000b700b77213 */ /* 0x000fe20000000000 */
[--C-:B------:R-:W-:Y:S01]  /*bf40*/  IMAD.IADD R177, R197, 0x1, -R182.reuse ;  /* 0x00000001c5b17824 */ /* 0x100fe200078e0ab6 */
[C---:B------:R-:W-:Y:S01]  /*bf50*/  HMMA.16816.F32.BF16 R92, R232.reuse, R178, R92 ;  /* 0x000000b2e85c723c */ /* 0x040fe2000004185c */
[----:B------:R-:W-:Y:S01]  /*bf60*/  FSEL R68, R68, -INF , !P3 ;  /* 0xff80000044447808 */ /* 0x000fe20005800000 */
[----:B------:R-:W-:Y:S01]  /*bf70*/  FMUL.FTZ R109, R109, c[0x0][0x2ec] ;  /* 0x0000bb006d6d7a20 */ /* 0x000fe20000410000 */
[----:B------:R-:W-:Y:S01]  /*bf80*/  ISETP.GE.AND P3, PT, R37, R202, PT ;  /* 0x000000ca2500720c */ /* 0x000fe20003f66270 */
[----:B------:R-:W-:Y:S01]  /*bf90*/  IMAD.MOV.U32 R176, RZ, RZ, R183 ;  /* 0x000000ffffb07224 */ /* 0x000fe200078e00b7 */
[----:B------:R-:W-:Y:S01]  /*bfa0*/  I2F R221, R221 ;  /* 0x000000dd00dd7306 */ /* 0x000fe20000201400 */
[--C-:B------:R-:W-:Y:S01]  /*bfb0*/  IMAD.IADD R183, R210, 0x1, -R182.reuse ;  /* 0x00000001d2b77824 */ /* 0x100fe200078e0ab6 */
[C---:B------:R-:W-:Y:S01]  /*bfc0*/  ISETP.LT.OR P6, PT, R223.reuse, R212, P6 ;  /* 0x000000d4df00720c */ /* 0x040fe200037c1670 */
[C---:B------:R-:W-:Y:S01]  /*bfd0*/  HMMA.16816.F32.BF16 R88, R232.reuse, R172, R88 ;  /* 0x000000ace858723c */ /* 0x040fe20000041858 */
[----:B------:R-:W-:Y:S01]  /*bfe0*/  IABS R180, R180 ;  /* 0x000000b400b47213 */ /* 0x000fe20000000000 */
[----:B---3--:R-:W-:Y:S01]  /*bff0*/  FFMA.FTZ R165, R222, -UR17, R165 ;  /* 0x80000011dea57c23 */ /* 0x008fe200080100a5 */
[----:B------:R-:W-:Y:S01]  /*c000*/  ISETP.LT.OR P5, PT, R223, R209, P5 ;  /* 0x000000d1df00720c */ /* 0x000fe20002fa1670 */
[----:B------:R-:W-:Y:S01]  /*c010*/  IMAD.IADD R179, R207, 0x1, -R182 ;  /* 0x00000001cfb37824 */ /* 0x000fe200078e0ab6 */
[----:B------:R-:W-:Y:S01]  /*c020*/  I2F R181, R181 ;  /* 0x000000b500b57306 */ /* 0x000fe20000201400 */
[----:B-1----:R-:W-:Y:S01]  /*c030*/  FFMA.FTZ R166, R225, -UR17, R166 ;  /* 0x80000011e1a67c23 */ /* 0x002fe200080100a6 */
[----:B------:R-:W-:Y:S01]  /*c040*/  ISETP.LT.OR P3, PT, R37, R203, P3 ;  /* 0x000000cb2500720c */ /* 0x000fe20001f61670 */
[C---:B------:R-:W-:Y:S01]  /*c050*/  HMMA.16816.F32.BF16 R84, R232.reuse, R174, R84 ;  /* 0x000000aee854723c */ /* 0x040fe20000041854 */
[----:B------:R-:W-:Y:S01]  /*c060*/  IABS R183, R183 ;  /* 0x000000b700b77213 */ /* 0x000fe20000000000 */
[----:B------:R-:W-:Y:S01]  /*c070*/  FMUL.FTZ R111, R111, c[0x0][0x2ec] ;  /* 0x0000bb006f6f7a20 */ /* 0x000fe20000410000 */
[----:B------:R-:W-:Y:S01]  /*c080*/  FSEL R71, R166, -INF , !P6 ;  /* 0xff800000a6477808 */ /* 0x000fe20007000000 */
[----:B------:R-:W-:Y:S01]  /*c090*/  FMUL.FTZ R106, R106, c[0x0][0x2ec] ;  /* 0x0000bb006a6a7a20 */ /* 0x000fe20000410000 */
[----:B------:R-:W-:Y:S01]  /*c0a0*/  MUFU.TANH R166, R69 ;  /* 0x0000004500a67308 */ /* 0x000fe20000002400 */
[----:B------:R-:W-:Y:S01]  /*c0b0*/  ISETP.GE.AND P6, PT, R182, R205, PT ;  /* 0x000000cdb600720c */ /* 0x000fe20003fc6270 */
[----:B------:R-:W-:Y:S01]  /*c0c0*/  IMAD.MOV.U32 R178, RZ, RZ, R183 ;  /* 0x000000ffffb27224 */ /* 0x000fe200078e00b7 */
[----:B------:R-:W-:Y:S01]  /*c0d0*/  HMMA.16816.F32.BF16 R76, R232, R170, R76 ;  /* 0x000000aae84c723c */ /* 0x000fe2000004184c */
[----:B------:R-:W-:Y:S01]  /*c0e0*/  IMAD.IADD R183, R204, 0x1, -R182 ;  /* 0x00000001ccb77824 */ /* 0x000fe200078e0ab6 */
[----:B------:R-:W-:Y:S01]  /*c0f0*/  ISETP.LT.OR P6, PT, R182, R206, P6 ;  /* 0x000000ceb600720c */ /* 0x000fe200037c1670 */
[----:B------:R-:W-:Y:S01]  /*c100*/  FMUL.FTZ R107, R107, c[0x0][0x2ec] ;  /* 0x0000bb006b6b7a20 */ /* 0x000fe20000410000 */
[----:B------:R-:W-:Y:S01]  /*c110*/  IABS R179, R179 ;  /* 0x000000b300b37213 */ /* 0x000fe20000000000 */
[----:B------:R1:W-:Y:S01]  /*c120*/  I2F R233, R164 ;  /* 0x000000a400e97306 */ /* 0x0003e20000201400 */
[----:B------:R-:W-:Y:S01]  /*c130*/  IABS R177, R177 ;  /* 0x000000b100b17213 */ /* 0x000fe20000000000 */
[----:B------:R-:W-:Y:S01]  /*c140*/  IMAD.IADD R170, R207, 0x1, -R169 ;  /* 0x00000001cfaa7824 */ /* 0x000fe200078e0aa9 */
[C---:B------:R-:W-:Y:S01]  /*c150*/  IADD3 R232, R37.reuse, 0x18, RZ ;  /* 0x0000001825e87810 */ /* 0x040fe20007ffe0ff */
[----:B------:R-:W-:Y:S01]  /*c160*/  IMAD.MOV.U32 R173, RZ, RZ, R179 ;  /* 0x000000ffffad7224 */ /* 0x000fe200078e00b3 */
[----:B------:R-:W-:Y:S01]  /*c170*/  IABS R172, R183 ;  /* 0x000000b700ac7213 */ /* 0x000fe20000000000 */
[----:B------:R-:W-:Y:S01]  /*c180*/  FMUL.FTZ R104, R104, c[0x0][0x2ec] ;  /* 0x0000bb0068687a20 */ /* 0x000fe20000410000 */
[----:B------:R-:W-:Y:S01]  /*c190*/  IADD3 R179, R37, 0x9, RZ ;  /* 0x0000000925b37810 */ /* 0x000fe20007ffe0ff */
[----:B------:R-:W2:Y:S01]  /*c1a0*/  I2F R180, R180 ;  /* 0x000000b400b47306 */ /* 0x000ea20000201400 */
[----:B------:R-:W-:Y:S01]  /*c1b0*/  ISETP.GE.AND P4, PT, R223, R205, PT ;  /* 0x000000cddf00720c */ /* 0x000fe20003f86270 */
[--C-:B------:R-:W-:Y:S01]  /*c1c0*/  IMAD.IADD R231, R197, 0x1, -R232.reuse ;  /* 0x00000001c5e77824 */ /* 0x100fe200078e0ae8 */
[----:B------:R-:W-:Y:S01]  /*c1d0*/  ISETP.GE.AND P2, PT, R223, R202, PT ;  /* 0x000000cadf00720c */ /* 0x000fe20003f46270 */
[--C-:B------:R-:W-:Y:S01]  /*c1e0*/  IMAD.IADD R183, R197, 0x1, -R179.reuse ;  /* 0x00000001c5b77824 */ /* 0x100fe200078e0ab3 */
[C---:B------:R-:W-:Y:S01]  /*c1f0*/  ISETP.LT.OR P4, PT, R223.reuse, R206, P4 ;  /* 0x000000cedf00720c */ /* 0x040fe20002781670 */
[C-C-:B------:R-:W-:Y:S01]  /*c200*/  IMAD.IADD R174, R210.reuse, 0x1, -R179.reuse ;  /* 0x00000001d2ae7824 */ /* 0x140fe200078e0ab3 */
[----:B------:R-:W-:Y:S01]  /*c210*/  ISETP.LT.OR P2, PT, R223, R203, P2 ;  /* 0x000000cbdf00720c */ /* 0x000fe20001741670 */
[--C-:B-1----:R-:W-:Y:S01]  /*c220*/  IMAD.IADD R164, R210, 0x1, -R232.reuse ;  /* 0x00000001d2a47824 */ /* 0x102fe200078e0ae8 */
[----:B------:R-:W1:Y:S01]  /*c230*/  I2F R176, R176 ;  /* 0x000000b000b07306 */ /* 0x000e620000201400 */
[----:B------:R-:W-:Y:S01]  /*c240*/  IABS R183, R183 ;  /* 0x000000b700b77213 */ /* 0x000fe20000000000 */
[C---:B------:R-:W-:Y:S01]  /*c250*/  IMAD.IADD R226, R204.reuse, 0x1, -R179 ;  /* 0x00000001cce27824 */ /* 0x040fe200078e0ab3 */
[----:B------:R-:W-:Y:S01]  /*c260*/  IABS R174, R174 ;  /* 0x000000ae00ae7213 */ /* 0x000fe20000000000 */
[----:B------:R-:W-:Y:S01]  /*c270*/  IMAD.IADD R130, R204, 0x1, -R232 ;  /* 0x00000001cc827824 */ /* 0x000fe200078e0ae8 */
[----:B------:R-:W-:Y:S01]  /*c280*/  IABS R164, R164 ;  /* 0x000000a400a47213 */ /* 0x000fe20000000000 */
[----:B------:R-:W-:Y:S01]  /*c290*/  IMAD.MOV.U32 R175, RZ, RZ, R183 ;  /* 0x000000ffffaf7224 */ /* 0x000fe200078e00b7 */
[----:B------:R-:W-:Y:S01]  /*c2a0*/  IADD3 R171, R37, 0x11, RZ ;  /* 0x0000001125ab7810 */ /* 0x000fe20007ffe0ff */
[----:B------:R-:W-:Y:S01]  /*c2b0*/  I2F R178, R178 ;  /* 0x000000b200b27306 */ /* 0x000fe20000201400 */
[----:B--2---:R-:W-:Y:S01]  /*c2c0*/  FFMA.FTZ R180, R180, -UR17, R167 ;  /* 0x80000011b4b47c23 */ /* 0x004fe200080100a7 */
[----:B------:R-:W-:Y:S01]  /*c2d0*/  IABS R170, R170 ;  /* 0x000000aa00aa7213 */ /* 0x000fe20000000000 */
[----:B------:R-:W-:Y:S01]  /*c2e0*/  IMAD.IADD R183, R207, 0x1, -R179 ;  /* 0x00000001cfb77824 */ /* 0x000fe200078e0ab3 */
[----:B------:R-:W-:Y:S01]  /*c2f0*/  IABS R231, R231 ;  /* 0x000000e700e77213 */ /* 0x000fe20000000000 */
[--C-:B------:R-:W-:Y:S01]  /*c300*/  IMAD.IADD R235, R197, 0x1, -R171.reuse ;  /* 0x00000001c5eb7824 */ /* 0x100fe200078e0aab */
[----:B------:R-:W-:Y:S01]  /*c310*/  IADD3 R223, R37, 0x19, RZ ;  /* 0x0000001925df7810 */ /* 0x000fe20007ffe0ff */
[--C-:B------:R-:W-:Y:S01]  /*c320*/  IMAD.IADD R234, R210, 0x1, -R171.reuse ;  /* 0x00000001d2ea7824 */ /* 0x100fe200078e0aab */
[----:B------:R-:W-:Y:S01]  /*c330*/  I2F R230, R164 ;  /* 0x000000a400e67306 */ /* 0x000fe20000201400 */
[----:B-1----:R-:W-:Y:S01]  /*c340*/  FFMA.FTZ R166, R176, -UR17, R166 ;  /* 0x80000011b0a67c23 */ /* 0x002fe200080100a6 */
[----:B------:R-:W-:Y:S01]  /*c350*/  IABS R183, R183 ;  /* 0x000000b700b77213 */ /* 0x000fe20000000000 */
[----:B------:R-:W-:Y:S01]  /*c360*/  FMUL.FTZ R176, R125, c[0x0][0x2ec] ;  /* 0x0000bb007db07a20 */ /* 0x000fe20000410000 */
[----:B------:R-:W-:Y:S01]  /*c370*/  IABS R235, R235 ;  /* 0x000000eb00eb7213 */ /* 0x000fe20000000000 */
[----:B------:R-:W-:Y:S01]  /*c380*/  IMAD.IADD R229, R207, 0x1, -R171 ;  /* 0x00000001cfe57824 */ /* 0x000fe200078e0aab */
[----:B------:R-:W-:Y:S01]  /*c390*/  FSEL R166, R166, -INF , !P2 ;  /* 0xff800000a6a67808 */ /* 0x000fe20005000000 */
[----:B------:R-:W-:Y:S01]  /*c3a0*/  IMAD.MOV.U32 R168, RZ, RZ, R183 ;  /* 0x000000ffffa87224 */ /* 0x000fe200078e00b7 */
[----:B------:R1:W2:Y:S01]  /*c3b0*/  MUFU.TANH R164, R70 ;  /* 0x0000004600a47308 */ /* 0x0002a20000002400 */
[----:B------:R-:W-:Y:S01]  /*c3c0*/  IABS R183, R226 ;  /* 0x000000e200b77213 */ /* 0x000fe20000000000 */
[----:B------:R-:W-:Y:S01]  /*c3d0*/  IMAD.IADD R226, R197, 0x1, -R169 ;  /* 0x00000001c5e27824 */ /* 0x000fe200078e0aa9 */
[C---:B------:R-:W-:Y:S01]  /*c3e0*/  ISETP.GE.AND P2, PT, R179.reuse, R208, PT ;  /* 0x000000d0b300720c */ /* 0x040fe20003f46270 */
[----:B------:R-:W-:Y:S01]  /*c3f0*/  IMAD.IADD R228, R204, 0x1, -R171 ;  /* 0x00000001cce47824 */ /* 0x000fe200078e0aab */
[----:B------:R-:W-:Y:S01]  /*c400*/  IABS R234, R234 ;  /* 0x000000ea00ea7213 */ /* 0x000fe20000000000 */
[----:B------:R-:W-:Y:S01]  /*c410*/  FMUL.FTZ R100, R100, c[0x0][0x2ec] ;  /* 0x0000bb0064647a20 */ /* 0x000fe20000410000 */
[----:B------:R-:W-:Y:S01]  /*c420*/  IABS R226, R226 ;  /* 0x000000e200e27213 */ /* 0x000fe20000000000 */
[----:B------:R-:W-:Y:S01]  /*c430*/  I2F R173, R173 ;  /* 0x000000ad00ad7306 */ /* 0x000fe20000201400 */
[----:B------:R-:W-:Y:S01]  /*c440*/  ISETP.LT.OR P2, PT, R179, R209, P2 ;  /* 0x000000d1b300720c */ /* 0x000fe20001741670 */
[----:B------:R-:W-:Y:S01]  /*c450*/  FMUL.FTZ R102, R102, c[0x0][0x2ec] ;  /* 0x0000bb0066667a20 */ /* 0x000fe20000410000 */
[----:B------:R-:W-:Y:S01]  /*c460*/  IABS R229, R229 ;  /* 0x000000e500e57213 */ /* 0x000fe20000000000 */
[----:B------:R-:W-:Y:S01]  /*c470*/  FMUL.FTZ R101, R101, c[0x0][0x2ec] ;  /* 0x0000bb0065657a20 */ /* 0x000fe20000410000 */
[----:B------:R-:W-:Y:S01]  /*c480*/  IABS R228, R228 ;  /* 0x000000e400e47213 */ /* 0x000fe20000000000 */
[----:B------:R-:W-:-:S02]  /*c490*/  FMUL.FTZ R98, R98, c[0x0][0x2ec] ;  /* 0x0000bb0062627a20 */ /* 0x000fc40000410000 */
[----:B-1----:R-:W-:Y:S01]  /*c4a0*/  FFMA.FTZ R70, R224, -UR17, R128 ;  /* 0x80000011e0467c23 */ /* 0x002fe20008010080 */
[----:B------:R-:W1:Y:S01]  /*c4b0*/  MUFU.TANH R167, R64 ;  /* 0x0000004000a77308 */ /* 0x000e620000002400 */
[----:B------:R-:W-:Y:S02]  /*c4c0*/  IMAD.IADD R128, R207, 0x1, -R232 ;  /* 0x00000001cf807824 */ /* 0x000fe400078e0ae8 */
[----:B--2---:R-:W-:Y:S01]  /*c4d0*/  FFMA.FTZ R164, R221, -UR17, R164 ;  /* 0x80000011dda47c23 */ /* 0x004fe200080100a4 */
[----:B------:R-:W-:Y:S01]  /*c4e0*/  FSEL R70, R70, -INF , !P0 ;  /* 0xff80000046467808 */ /* 0x000fe20004000000 */
[----:B------:R-:W-:Y:S01]  /*c4f0*/  FMUL.FTZ R96, R96, c[0x0][0x2ec] ;  /* 0x0000bb0060607a20 */ /* 0x000fe20000410000 */
[----:B------:R-:W-:Y:S01]  /*c500*/  IABS R129, R128 ;  /* 0x0000008000817213 */ /* 0x000fe20000000000 */
[----:B------:R-:W-:Y:S01]  /*c510*/  FMUL.FTZ R94, R94, c[0x0][0x2ec] ;  /* 0x0000bb005e5e7a20 */ /* 0x000fe20000410000 */
[----:B------:R-:W2:Y:S01]  /*c520*/  MUFU.TANH R128, R131 ;  /* 0x0000008300807308 */ /* 0x000ea20000002400 */
[----:B------:R-:W-:Y:S01]  /*c530*/  ISETP.GE.AND P0, PT, R37, R205, PT ;  /* 0x000000cd2500720c */ /* 0x000fe20003f06270 */
[----:B------:R-:W-:Y:S01]  /*c540*/  FMUL.FTZ R99, R99, c[0x0][0x2ec] ;  /* 0x0000bb0063637a20 */ /* 0x000fe20000410000 */
[----:B------:R-:W-:Y:S01]  /*c550*/  FSEL R164, R164, -INF , !P3 ;  /* 0xff800000a4a47808 */ /* 0x000fe20005800000 */
[----:B------:R-:W-:Y:S01]  /*c560*/  IMAD.MOV.U32 R222, RZ, RZ, R129 ;  /* 0x000000ffffde7224 */ /* 0x000fe200078e0081 */
[----:B------:R-:W-:Y:S01]  /*c570*/  ISETP.LT.OR P0, PT, R37, R206, P0 ;  /* 0x000000ce2500720c */ /* 0x000fe20000701670 */
[----:B------:R-:W-:Y:S01]  /*c580*/  FMUL.FTZ R93, R93, c[0x0][0x2ec] ;  /* 0x0000bb005d5d7a20 */ /* 0x000fe20000410000 */
[C---:B------:R-:W-:Y:S01]  /*c590*/  ISETP.GE.AND P3, PT, R182.reuse, R208, PT ;  /* 0x000000d0b600720c */ /* 0x040fe20003f66270 */
[----:B------:R-:W-:Y:S01]  /*c5a0*/  I2F R177, R177 ;  /* 0x000000b100b17306 */ /* 0x000fe20000201400 */
[----:B------:R-:W-:Y:S01]  /*c5b0*/  FSEL R165, R165, -INF , !P0 ;  /* 0xff800000a5a57808 */ /* 0x000fe20004000000 */
[----:B-1----:R-:W-:Y:S01]  /*c5c0*/  FFMA.FTZ R173, R173, -UR17, R167 ;  /* 0x80000011adad7c23 */ /* 0x002fe200080100a7 */
[C---:B------:R-:W-:Y:S01]  /*c5d0*/  ISETP.GE.AND P0, PT, R182.reuse, R211, PT ;  /* 0x000000d3b600720c */ /* 0x040fe20003f06270 */
[----:B------:R-:W-:Y:S01]  /*c5e0*/  FMUL.FTZ R95, R95, c[0x0][0x2ec] ;  /* 0x0000bb005f5f7a20 */ /* 0x000fe20000410000 */
[----:B------:R-:W-:Y:S01]  /*c5f0*/  ISETP.LT.OR P3, PT, R182, R209, P3 ;  /* 0x000000d1b600720c */ /* 0x000fe20001f61670 */
[----:B------:R-:W-:Y:S01]  /*c600*/  FMUL.FTZ R92, R92, c[0x0][0x2ec] ;  /* 0x0000bb005c5c7a20 */ /* 0x000fe20000410000 */
[----:B------:R-:W-:Y:S01]  /*c610*/  ISETP.LT.OR P0, PT, R182, R212, P0 ;  /* 0x000000d4b600720c */ /* 0x000fe20000701670 */
[----:B--2---:R-:W-:Y:S01]  /*c620*/  FFMA.FTZ R128, R181, -UR17, R128 ;  /* 0x80000011b5807c23 */ /* 0x004fe20008010080 */
[----:B------:R-:W-:Y:S01]  /*c630*/  IADD3 R181, R37, 0x20, RZ ;  /* 0x0000002025b57810 */ /* 0x000fe20007ffe0ff */
[----:B------:R-:W-:Y:S01]  /*c640*/  I2F R172, R172 ;  /* 0x000000ac00ac7306 */ /* 0x000fe20000201400 */
[----:B------:R-:W-:Y:S01]  /*c650*/  IABS R129, R130 ;  /* 0x0000008200817213 */ /* 0x000fe20000000000 */
[----:B------:R-:W-:Y:S01]  /*c660*/  IMAD.IADD R130, R197, 0x1, -R223 ;  /* 0x00000001c5827824 */ /* 0x000fe200078e0adf */
[----:B------:R-:W-:Y:S01]  /*c670*/  FSEL R69, R128, -INF , !P5 ;  /* 0xff80000080457808 */ /* 0x000fe20006800000 */
[--C-:B------:R-:W-:Y:S01]  /*c680*/  IMAD.IADD R128, R210, 0x1, -R181.reuse ;  /* 0x00000001d2807824 */ /* 0x100fe200078e0ab5 */
[----:B------:R-:W-:Y:S01]  /*c690*/  ISETP.GE.AND P5, PT, R182, R202, PT ;  /* 0x000000cab600720c */ /* 0x000fe20003fa6270 */
[----:B------:R-:W-:-:S02]  /*c6a0*/  IMAD.IADD R167, R204, 0x1, -R181 ;  /* 0x00000001cca77824 */ /* 0x000fc400078e0ab5 */
[----:B------:R-:W1:Y:S01]  /*c6b0*/  MUFU.TANH R124, R124 ;  /* 0x0000007c007c7308 */ /* 0x000e620000002400 */
[----:B------:R-:W-:Y:S01]  /*c6c0*/  ISETP.LT.OR P5, PT, R182, R203, P5 ;  /* 0x000000cbb600720c */ /* 0x000fe20002fa1670 */
[----:B------:R-:W-:Y:S01]  /*c6d0*/  FMUL.FTZ R182, R126, c[0x0][0x2ec] ;  /* 0x0000bb007eb67a20 */ /* 0x000fe20000410000 */
[----:B------:R-:W-:Y:S01]  /*c6e0*/  IABS R126, R128 ;  /* 0x00000080007e7213 */ /* 0x000fe20000000000 */
[----:B------:R-:W-:Y:S01]  /*c6f0*/  IMAD.MOV.U32 R221, RZ, RZ, R129 ;  /* 0x000000ffffdd7224 */ /* 0x000fe200078e0081 */
[----:B------:R-:W-:Y:S01]  /*c700*/  IABS R129, R130 ;  /* 0x0000008200817213 */ /* 0x000fe20000000000 */
[----:B------:R-:W-:Y:S02]  /*c710*/  IMAD.IADD R130, R210, 0x1, -R223 ;  /* 0x00000001d2827824 */ /* 0x000fe400078e0adf */
[----:B------:R2:W3:Y:S01]  /*c720*/  MUFU.TANH R128, R182 ;  /* 0x000000b600807308 */ /* 0x0004e20000002400 */
[----:B------:R-:W-:Y:S02]  /*c730*/  IMAD.IADD R131, R197, 0x1, -R181 ;  /* 0x00000001c5837824 */ /* 0x000fe400078e0ab5 */
[----:B------:R-:W-:Y:S01]  /*c740*/  IABS R130, R130 ;  /* 0x0000008200827213 */ /* 0x000fe20000000000 */
[----:B------:R-:W-:-:S02]  /*c750*/  FMUL.FTZ R89, R89, c[0x0][0x2ec] ;  /* 0x0000bb0059597a20 */ /* 0x000fc40000410000 */
[----:B------:R-:W-:Y:S01]  /*c760*/  IABS R131, R131 ;  /* 0x0000008300837213 */ /* 0x000fe20000000000 */
[----:B------:R-:W-:Y:S01]  /*c770*/  FMUL.FTZ R86, R86, c[0x0][0x2ec] ;  /* 0x0000bb0056567a20 */ /* 0x000fe20000410000 */
[----:B------:R-:W-:Y:S01]  /*c780*/  I2F R175, R175 ;  /* 0x000000af00af7306 */ /* 0x000fe20000201400 */
[----:B-1----:R-:W-:Y:S01]  /*c790*/  FFMA.FTZ R177, R177, -UR17, R124 ;  /* 0x80000011b1b17c23 */ /* 0x002fe2000801007c */
[----:B------:R-:W-:Y:S01]  /*c7a0*/  FSEL R124, R180, -INF , !P4 ;  /* 0xff800000b47c7808 */ /* 0x000fe20006000000 */
[----:B------:R-:W-:Y:S01]  /*c7b0*/  IMAD.MOV.U32 R224, RZ, RZ, R130 ;  /* 0x000000ffffe07224 */ /* 0x000fe200078e0082 */
[----:B------:R-:W-:Y:S01]  /*c7c0*/  ISETP.GE.AND P4, PT, R179, R211, PT ;  /* 0x000000d3b300720c */ /* 0x000fe20003f86270 */
[----:B------:R-:W-:Y:S01]  /*c7d0*/  FMUL.FTZ R90, R90, c[0x0][0x2ec] ;  /* 0x0000bb005a5a7a20 */ /* 0x000fe20000410000 */
[----:B------:R-:W-:Y:S01]  /*c7e0*/  FSEL R125, R177, -INF , !P0 ;  /* 0xff800000b17d7808 */ /* 0x000fe20004000000 */
[----:B------:R-:W-:Y:S01]  /*c7f0*/  FMUL.FTZ R88, R88, c[0x0][0x2ec] ;  /* 0x0000bb0058587a20 */ /* 0x000fe20000410000 */
[----:B--2---:R-:W-:Y:S01]  /*c800*/  IADD3 R182, R37, 0x21, RZ ;  /* 0x0000002125b67810 */ /* 0x004fe20007ffe0ff */
[----:B---3--:R-:W-:Y:S01]  /*c810*/  FFMA.FTZ R64, R178, -UR17, R128 ;  /* 0x80000011b2407c23 */ /* 0x008fe20008010080 */
[----:B------:R-:W-:Y:S01]  /*c820*/  I2F R174, R174 ;  /* 0x000000ae00ae7306 */ /* 0x000fe20000201400 */
[----:B------:R-:W-:Y:S01]  /*c830*/  FMUL.FTZ R128, R127, c[0x0][0x2ec] ;  /* 0x0000bb007f807a20 */ /* 0x000fe20000410000 */
[----:B------:R-:W-:Y:S01]  /*c840*/  IADD3 R177, R37, 0x28, RZ ;  /* 0x0000002825b17810 */ /* 0x000fe20007ffe0ff */
[----:B------:R-:W-:Y:S01]  /*c850*/  FMUL.FTZ R91, R91, c[0x0][0x2ec] ;  /* 0x0000bb005b5b7a20 */ /* 0x000fe20000410000 */
[----:B------:R-:W-:Y:S01]  /*c860*/  FSEL R64, R64, -INF , !P3 ;  /* 0xff80000040407808 */ /* 0x000fe20005800000 */
[----:B------:R-:W-:Y:S01]  /*c870*/  FMUL.FTZ R87, R87, c[0x0][0x2ec] ;  /* 0x0000bb0057577a20 */ /* 0x000fe20000410000 */
[C---:B------:R-:W-:Y:S01]  /*c880*/  ISETP.GE.AND P0, PT, R179.reuse, R205, PT ;  /* 0x000000cdb300720c */ /* 0x040fe20003f06270 */
[----:B------:R-:W-:Y:S01]  /*c890*/  FMUL.FTZ R84, R84, c[0x0][0x2ec] ;  /* 0x0000bb0054547a20 */ /* 0x000fe20000410000 */
[----:B------:R1:W2:Y:S01]  /*c8a0*/  MUFU.TANH R127, R176 ;  /* 0x000000b0007f7308 */ /* 0x0002a20000002400 */
[----:B------:R-:W-:Y:S01]  /*c8b0*/  ISETP.GE.AND P3, PT, R179, R202, PT ;  /* 0x000000cab300720c */ /* 0x000fe20003f66270 */
[----:B------:R-:W-:Y:S01]  /*c8c0*/  FMUL.FTZ R85, R85, c[0x0][0x2ec] ;  /* 0x0000bb0055557a20 */ /* 0x000fe20000410000 */
[C---:B------:R-:W-:Y:S01]  /*c8d0*/  ISETP.LT.OR P4, PT, R179.reuse, R212, P4 ;  /* 0x000000d4b300720c */ /* 0x040fe20002781670 */
[----:B------:R-:W-:Y:S01]  /*c8e0*/  FMUL.FTZ R78, R78, c[0x0][0x2ec] ;  /* 0x0000bb004e4e7a20 */ /* 0x000fe20000410000 */
[----:B------:R-:W-:Y:S01]  /*c8f0*/  ISETP.LT.OR P0, PT, R179, R206, P0 ;  /* 0x000000ceb300720c */ /* 0x000fe20000701670 */
[----:B------:R-:W-:Y:S01]  /*c900*/  FMUL.FTZ R79, R79, c[0x0][0x2ec] ;  /* 0x0000bb004f4f7a20 */ /* 0x000fe20000410000 */
[----:B------:R-:W-:Y:S01]  /*c910*/  ISETP.LT.OR P3, PT, R179, R203, P3 ;  /* 0x000000cbb300720c */ /* 0x000fe20001f61670 */
[----:B------:R-:W3:Y:S01]  /*c920*/  MUFU.TANH R128, R128 ;  /* 0x0000008000807308 */ /* 0x000ee20000002400 */
[----:B-1----:R-:W-:-:S07]  /*c930*/  IMAD.IADD R176, R207, 0x1, -R181 ;  /* 0x00000001cfb07824 */ /* 0x002fce00078e0ab5 */
[----:B------:R-:W-:Y:S01]  /*c940*/  I2F R226, R226 ;  /* 0x000000e200e27306 */ /* 0x000fe20000201400 */
[----:B--2---:R-:W-:Y:S02]  /*c950*/  FFMA.FTZ R175, R175, -UR17, R127 ;  /* 0x80000011afaf7c23 */ /* 0x004fe4000801007f */
[----:B------:R-:W-:Y:S01]  /*c960*/  IMAD.IADD R127, R210, 0x1, -R182 ;  /* 0x00000001d27f7824 */ /* 0x000fe200078e0ab6 */
[----:B------:R-:W-:Y:S02]  /*c970*/  IABS R176, R176 ;  /* 0x000000b000b07213 */ /* 0x000fe40000000000 */
[----:B------:R-:W-:Y:S01]  /*c980*/  FSEL R179, R175, -INF , !P4 ;  /* 0xff800000afb37808 */ /* 0x000fe20006000000 */
[----:B---3--:R-:W-:Y:S01]  /*c990*/  FFMA.FTZ R128, R174, -UR17, R128 ;  /* 0x80000011ae807c23 */ /* 0x008fe20008010080 */
[----:B------:R-:W1:Y:S01]  /*c9a0*/  MUFU.TANH R120, R120 ;  /* 0x0000007800787308 */ /* 0x000e620000002400 */
[----:B------:R-:W-:Y:S01]  /*c9b0*/  IMAD.MOV.U32 R178, RZ, RZ, R176 ;  /* 0x000000ffffb27224 */ /* 0x000fe200078e00b0 */
[----:B------:R-:W-:Y:S01]  /*c9c0*/  IABS R176, R167 ;  /* 0x000000a700b07213 */ /* 0x000fe20000000000 */
[----:B------:R-:W-:Y:S01]  /*c9d0*/  FFMA.FTZ R167, R172, -UR17, R66 ;  /* 0x80000011aca77c23 */ /* 0x000fe20008010042 */
[----:B------:R-:W-:Y:S01]  /*c9e0*/  FSEL R172, R173, -INF , !P6 ;  /* 0xff800000adac7808 */ /* 0x000fe20007000000 */
[--C-:B------:R-:W-:Y:S01]  /*c9f0*/  IMAD.IADD R66, R197, 0x1, -R182.reuse ;  /* 0x00000001c5427824 */ /* 0x100fe200078e0ab6 */
[----:B------:R-:W-:Y:S01]  /*ca00*/  ISETP.GE.AND P6, PT, R169, R211, PT ;  /* 0x000000d3a900720c */ /* 0x000fe20003fc6270 */
[----:B------:R-:W-:Y:S01]  /*ca10*/  IMAD.IADD R174, R207, 0x1, -R182 ;  /* 0x00000001cfae7824 */ /* 0x000fe200078e0ab6 */
[----:B------:R-:W2:Y:S01]  /*ca20*/  I2F R240, R176 ;  /* 0x000000b000f07306 */ /* 0x000ea20000201400 */
[----:B------:R-:W-:-:S02]  /*ca30*/  FSEL R167, R167, -INF , !P5 ;  /* 0xff800000a7a77808 */ /* 0x000fc40006800000 */
[----:B------:R-:W-:Y:S02]  /*ca40*/  IABS R66, R66 ;  /* 0x0000004200427213 */ /* 0x000fe40000000000 */
[C---:B------:R-:W-:Y:S02]  /*ca50*/  ISETP.GE.AND P5, PT, R169.reuse, R208, PT ;  /* 0x000000d0a900720c */ /* 0x040fe40003fa6270 */
[C---:B------:R-:W-:Y:S01]  /*ca60*/  ISETP.GE.AND P4, PT, R169.reuse, R205, PT ;  /* 0x000000cda900720c */ /* 0x040fe20003f86270 */
[----:B------:R3:W-:Y:S01]  /*ca70*/  I2F R242, R66 ;  /* 0x0000004200f27306 */ /* 0x0007e20000201400 */
[C---:B------:R-:W-:Y:S01]  /*ca80*/  ISETP.LT.OR P6, PT, R169.reuse, R212, P6 ;  /* 0x000000d4a900720c */ /* 0x040fe200037c1670 */
[----:B-1----:R-:W-:Y:S01]  /*ca90*/  FFMA.FTZ R120, R226, -UR17, R120 ;  /* 0x80000011e2787c23 */ /* 0x002fe20008010078 */
[C---:B------:R-:W-:Y:S02]  /*caa0*/  ISETP.LT.OR P5, PT, R169.reuse, R209, P5 ;  /* 0x000000d1a900720c */ /* 0x040fe40002fa1670 */
[----:B------:R-:W-:-:S02]  /*cab0*/  ISETP.LT.OR P4, PT, R169, R206, P4 ;  /* 0x000000cea900720c */ /* 0x000fc40002781670 */
[----:B------:R-:W-:Y:S01]  /*cac0*/  FSEL R180, R120, -INF , !P6 ;  /* 0xff80000078b47808 */ /* 0x000fe20007000000 */
[----:B------:R-:W1:Y:S01]  /*cad0*/  I2F R183, R183 ;  /* 0x000000b700b77306 */ /* 0x000e620000201400 */
[C---:B------:R-:W-:Y:S01]  /*cae0*/  ISETP.GE.AND P6, PT, R171.reuse, R205, PT ;  /* 0x000000cdab00720c */ /* 0x040fe20003fc6270 */
[----:B--2---:R-:W-:Y:S01]  /*caf0*/  FFMA.FTZ R54, R240, -UR17, R54 ;  /* 0x80000011f0367c23 */ /* 0x004fe20008010036 */
[----:B------:R-:W-:Y:S02]  /*cb00*/  IABS R127, R127 ;  /* 0x0000007f007f7213 */ /* 0x000fe40000000000 */
[----:B------:R-:W-:Y:S02]  /*cb10*/  ISETP.LT.OR P6, PT, R171, R206, P6 ;  /* 0x000000ceab00720c */ /* 0x000fe400037c1670 */
[----:B------:R-:W-:Y:S01]  /*cb20*/  IABS R174, R174 ;  /* 0x000000ae00ae7213 */ /* 0x000fe20000000000 */
[----:B---3--:R-:W-:Y:S01]  /*cb30*/  IMAD.IADD R66, R197, 0x1, -R177 ;  /* 0x00000001c5427824 */ /* 0x008fe200078e0ab1 */
[----:B------:R-:W-:Y:S04]  /*cb40*/  I2F R168, R168 ;  /* 0x000000a800a87306 */ /* 0x000fe80000201400 */
[----:B------:R-:W-:Y:S01]  /*cb50*/  IABS R66, R66 ;  /* 0x0000004200427213 */ /* 0x000fe20000000000 */
[----:B-1----:R-:W-:-:S03]  /*cb60*/  FFMA.FTZ R67, R183, -UR17, R67 ;  /* 0x80000011b7437c23 */ /* 0x002fc60008010043 */
[----:B------:R-:W-:Y:S01]  /*cb70*/  I2F R176, R66 ;  /* 0x0000004200b07306 */ /* 0x000fe20000201400 */
[----:B------:R-:W-:-:S05]  /*cb80*/  IMAD.IADD R183, R207, 0x1, -R245 ;  /* 0x00000001cfb77824 */ /* 0x000fca00078e0af5 */
[----:B------:R-:W-:Y:S02]  /*cb90*/  IABS R183, R183 ;  /* 0x000000b700b77213 */ /* 0x000fe40000000000 */
[----:B------:R1:W2:Y:S08]  /*cba0*/  MUFU.TANH R66, R65 ;  /* 0x0000004100427308 */ /* 0x0002b00000002400 */
[----:B------:R3:W4:Y:S01]  /*cbb0*/  MUFU.TANH R120, R62 ;  /* 0x0000003e00787308 */ /* 0x0007220000002400 */
[----:B-1----:R-:W-:Y:S01]  /*cbc0*/  FSEL R65, R128, -INF , !P2 ;  /* 0xff80000080417808 */ /* 0x002fe20005000000 */
[----:B------:R-:W-:Y:S01]  /*cbd0*/  IMAD.IADD R128, R210, 0x1, -R177 ;  /* 0x00000001d2807824 */ /* 0x000fe200078e0ab1 */
[----:B------:R-:W-:-:S05]  /*cbe0*/  ISETP.GE.AND P2, PT, R169, R202, PT ;  /* 0x000000caa900720c */ /* 0x000fca0003f46270 */
[----:B------:R-:W-:Y:S01]  /*cbf0*/  I2F R235, R235 ;  /* 0x000000eb00eb7306 */ /* 0x000fe20000201400 */
[----:B--2---:R-:W-:Y:S01]  /*cc00*/  FFMA.FTZ R66, R168, -UR17, R66 ;  /* 0x80000011a8427c23 */ /* 0x004fe20008010042 */
[----:B------:R-:W-:Y:S01]  /*cc10*/  FSEL R168, R67, -INF , !P3 ;  /* 0xff80000043a87808 */ /* 0x000fe20005800000 */
[--C-:B------:R-:W-:Y:S01]  /*cc20*/  IMAD.IADD R67, R204, 0x1, -R177.reuse ;  /* 0x00000001cc437824 */ /* 0x100fe200078e0ab1 */
[----:B------:R-:W-:Y:S01]  /*cc30*/  ISETP.LT.OR P2, PT, R169, R203, P2 ;  /* 0x000000cba900720c */ /* 0x000fe20001741670 */
[----:B------:R-:W-:Y:S01]  /*cc40*/  FMUL.FTZ R169, R122, c[0x0][0x2ec] ;  /* 0x0000bb007aa97a20 */ /* 0x000fe20000410000 */
[----:B------:R-:W-:Y:S01]  /*cc50*/  IABS R122, R128 ;  /* 0x00000080007a7213 */ /* 0x000fe20000000000 */
[----:B---3--:R-:W-:Y:S01]  /*cc60*/  IMAD.IADD R62, R207, 0x1, -R177 ;  /* 0x00000001cf3e7824 */ /* 0x008fe200078e0ab1 */
[----:B------:R1:W2:Y:S01]  /*cc70*/  MUFU.TANH R220, R121 ;  /* 0x0000007900dc7308 */ /* 0x0002a20000002400 */
[----:B----4-:R-:W-:Y:S01]  /*cc80*/  FFMA.FTZ R120, R233, -UR17, R120 ;  /* 0x80000011e9787c23 */ /* 0x010fe20008010078 */
[----:B------:R-:W-:-:S02]  /*cc90*/  ISETP.GE.AND P3, PT, R171, R208, PT ;  /* 0x000000d0ab00720c */ /* 0x000fc40003f66270 */
[----:B------:R-:W-:Y:S02]  /*cca0*/  IABS R62, R62 ;  /* 0x0000003e003e7213 */ /* 0x000fe40000000000 */
[----:B------:R-:W-:Y:S02]  /*ccb0*/  ISETP.LT.OR P3, PT, R171, R209, P3 ;  /* 0x000000d1ab00720c */ /* 0x000fe40001f61670 */
[----:B------:R-:W3:Y:S01]  /*ccc0*/  MUFU.TANH R128, R169 ;  /* 0x000000a900807308 */ /* 0x000ee20000002400 */
[----:B------:R-:W-:Y:S01]  /*ccd0*/  IMAD.MOV.U32 R243, RZ, RZ, R62 ;  /* 0x000000fffff37224 */ /* 0x000fe200078e003e */
[----:B------:R-:W-:Y:S01]  /*cce0*/  IABS R62, R67 ;  /* 0x00000043003e7213 */ /* 0x000fe20000000000 */
[--C-:B------:R-:W-:Y:S01]  /*ccf0*/  IMAD.IADD R67, R197, 0x1, -R245.reuse ;  /* 0x00000001c5437824 */ /* 0x100fe200078e0af5 */
[----:B------:R-:W-:Y:S02]  /*cd00*/  FSEL R120, R120, -INF , !P2 ;  /* 0xff80000078787808 */ /* 0x000fe40005000000 */
[----:B------:R-:W-:Y:S01]  /*cd10*/  ISETP.GE.AND P2, PT, R232, R208, PT ;  /* 0x000000d0e800720c */ /* 0x000fe20003f46270 */
[----:B------:R-:W-:Y:S01]  /*cd20*/  IMAD.MOV.U32 R233, RZ, RZ, R62 ;  /* 0x000000ffffe97224 */ /* 0x000fe200078e003e */
[----:B------:R-:W-:Y:S01]  /*cd30*/  I2F R234, R234 ;  /* 0x000000ea00ea7306 */ /* 0x000fe20000201400 */
[----:B-1----:R-:W-:Y:S01]  /*cd40*/  FMUL.FTZ R121, R60, c[0x0][0x2ec] ;  /* 0x0000bb003c797a20 */ /* 0x002fe20000410000 */
[----:B------:R-:W-:Y:S01]  /*cd50*/  IABS R62, R67 ;  /* 0x00000043003e7213 */ /* 0x000fe20000000000 */
[----:B--2---:R-:W-:Y:S01]  /*cd60*/  FFMA.FTZ R220, R235, -UR17, R220 ;  /* 0x80000011ebdc7c23 */ /* 0x004fe200080100dc */
[----:B------:R-:W-:Y:S01]  /*cd70*/  ISETP.LT.OR P2, PT, R232, R209, P2 ;  /* 0x000000d1e800720c */ /* 0x000fe20001741670 */
[----:B------:R-:W-:-:S02]  /*cd80*/  IMAD.IADD R67, R210, 0x1, -R245 ;  /* 0x00000001d2437824 */ /* 0x000fc400078e0af5 */
[----:B---3--:R-:W-:Y:S01]  /*cd90*/  FFMA.FTZ R60, R227, -UR17, R128 ;  /* 0x80000011e33c7c23 */ /* 0x008fe20008010080 */
[----:B------:R-:W-:Y:S01]  /*cda0*/  IADD3 R227, R37, 0x30, RZ ;  /* 0x0000003025e37810 */ /* 0x000fe20007ffe0ff */
[----:B------:R-:W-:Y:S01]  /*cdb0*/  FMUL.FTZ R128, R123, c[0x0][0x2ec] ;  /* 0x0000bb007b807a20 */ /* 0x000fe20000410000 */
[----:B------:R-:W-:Y:S01]  /*cdc0*/  FSEL R123, R66, -INF , !P0 ;  /* 0xff800000427b7808 */ /* 0x000fe20004000000 */
[----:B------:R1:W-:Y:S01]  /*cdd0*/  I2F R235, R62 ;  /* 0x0000003e00eb7306 */ /* 0x0003e20000201400 */
[----:B------:R-:W-:Y:S02]  /*cde0*/  IABS R67, R67 ;  /* 0x0000004300437213 */ /* 0x000fe40000000000 */
[----:B------:R-:W-:Y:S02]  /*cdf0*/  FSEL R60, R60, -INF , !P5 ;  /* 0xff8000003c3c7808 */ /* 0x000fe40006800000 */
[C---:B------:R-:W-:Y:S02]  /*ce00*/  ISETP.GE.AND P5, PT, R171.reuse, R202, PT ;  /* 0x000000caab00720c */ /* 0x040fe40003fa6270 */
[C---:B------:R-:W-:Y:S01]  /*ce10*/  ISETP.GE.AND P0, PT, R171.reuse, R211, PT ;  /* 0x000000d3ab00720c */ /* 0x040fe20003f06270 */
[----:B------:R-:W2:Y:S01]  /*ce20*/  MUFU.TANH R66, R128 ;  /* 0x0000008000427308 */ /* 0x000ea20000002400 */
[----:B------:R-:W-:-:S02]  /*ce30*/  ISETP.LT.OR P5, PT, R171, R203, P5 ;  /* 0x000000cbab00720c */ /* 0x000fc40002fa1670 */
[----:B------:R-:W-:Y:S01]  /*ce40*/  ISETP.LT.OR P0, PT, R171, R212, P0 ;  /* 0x000000d4ab00720c */ /* 0x000fe20000701670 */
[----:B------:R-:W-:-:S03]  /*ce50*/  IMAD.IADD R171, R204, 0x1, -R245 ;  /* 0x00000001ccab7824 */ /* 0x000fc600078e0af5 */
[----:B------:R-:W-:Y:S01]  /*ce60*/  FSEL R220, R220, -INF , !P0 ;  /* 0xff800000dcdc7808 */ /* 0x000fe20004000000 */
[----:B-1----:R-:W-:Y:S01]  /*ce70*/  IMAD.IADD R62, R197, 0x1, -R227 ;  /* 0x00000001c53e7824 */ /* 0x002fe200078e0ae3 */
[----:B------:R-:W-:Y:S01]  /*ce80*/  I2F R170, R170 ;  /* 0x000000aa00aa7306 */ /* 0x000fe20000201400 */
[----:B------:R-:W-:Y:S02]  /*ce90*/  ISETP.GE.AND P0, PT, R232, R205, PT ;  /* 0x000000cde800720c */ /* 0x000fe40003f06270 */
[----:B------:R-:W-:Y:S02]  /*cea0*/  IABS R171, R171 ;  /* 0x000000ab00ab7213 */ /* 0x000fe40000000000 */
[----:B------:R-:W-:Y:S01]  /*ceb0*/  IABS R62, R62 ;  /* 0x0000003e003e7213 */ /* 0x000fe20000000000 */
[----:B--2---:R-:W-:Y:S02]  /*cec0*/  FFMA.FTZ R66, R234, -UR17, R66 ;  /* 0x80000011ea427c23 */ /* 0x004fe40008010042 */
[----:B------:R-:W1:Y:S01]  /*ced0*/  MUFU.TANH R121, R121 ;  /* 0x0000007900797308 */ /* 0x000e620000002400 */
[----:B------:R-:W-:-:S07]  /*cee0*/  ISETP.LT.OR P0, PT, R232, R206, P0 ;  /* 0x000000cee800720c */ /* 0x000fce0000701670 */
[----:B------:R-:W-:Y:S08]  /*cef0*/  I2F R226, R62 ;  /* 0x0000003e00e27306 */ /* 0x000ff00000201400 */
[----:B------:R2:W-:Y:S01]  /*cf00*/  MUFU.TANH R62, R61 ;  /* 0x0000003d003e7308 */ /* 0x0005e20000002400 */
[----:B-1----:R-:W-:-:S05]  /*cf10*/  FFMA.FTZ R170, R170, -UR17, R121 ;  /* 0x80000011aaaa7c23 */ /* 0x002fca0008010079 */
[----:B------:R-:W-:Y:S02]  /*cf20*/  FSEL R175, R170, -INF , !P4 ;  /* 0xff800000aaaf7808 */ /* 0x000fe40006000000 */
[----:B------:R1:W-:Y:S01]  /*cf30*/  I2F R234, R67 ;  /* 0x0000004300ea7306 */ /* 0x0003e20000201400 */
[----:B------:R-:W-:-:S04]  /*cf40*/  ISETP.GE.AND P4, PT, R232, R211, PT ;  /* 0x000000d3e800720c */ /* 0x000fc80003f86270 */
[----:B------:R-:W-:Y:S02]  /*cf50*/  ISETP.LT.OR P4, PT, R232, R212, P4 ;  /* 0x000000d4e800720c */ /* 0x000fe40002781670 */
[----:B--2---:R-:W-:Y:S01]  /*cf60*/  FSEL R61, R66, -INF , !P3 ;  /* 0xff800000423d7808 */ /* 0x004fe20005800000 */
[----:B------:R-:W-:Y:S01]  /*cf70*/  FMUL.FTZ R66, R116, c[0x0][0x2ec] ;  /* 0x0000bb0074427a20 */ /* 0x000fe20000410000 */
[----:B------:R-:W2:Y:S01]  /*cf80*/  I2F R229, R229 ;  /* 0x000000e500e57306 */ /* 0x000ea20000201400 */
[----:B------:R-:W-:Y:S01]  /*cf90*/  IMAD.IADD R116, R210, 0x1, -R227 ;  /* 0x00000001d2747824 */ /* 0x000fe200078e0ae3 */
[----:B------:R-:W-:Y:S01]  /*cfa0*/  ISETP.GE.AND P3, PT, R232, R202, PT ;  /* 0x000000cae800720c */ /* 0x000fe20003f66270 */
[----:B-1----:R-:W-:-:S03]  /*cfb0*/  FMUL.FTZ R67, R118, c[0x0][0x2ec] ;  /* 0x0000bb0076437a20 */ /* 0x002fc60000410000 */
[----:B------:R-:W-:Y:S02]  /*cfc0*/  IABS R116, R116 ;  /* 0x0000007400747213 */ /* 0x000fe40000000000 */
[----:B------:R-:W1:Y:S01]  /*cfd0*/  I2F R228, R228 ;  /* 0x000000e400e47306 */ /* 0x000e620000201400 */
[----:B------:R-:W-:-:S07]  /*cfe0*/  ISETP.LT.OR P3, PT, R232, R203, P3 ;  /* 0x000000cbe800720c */ /* 0x000fce0001f61670 */
[----:B------:R-:W-:Y:S01]  /*cff0*/  I2F R231, R231 ;  /* 0x000000e700e77306 */ /* 0x000fe20000201400 */
[----:B--2---:R-:W-:Y:S01]  /*d000*/  FFMA.FTZ R62, R229, -UR17, R62 ;  /* 0x80000011e53e7c23 */ /* 0x004fe2000801003e */
[----:B------:R-:W-:-:S04]  /*d010*/  IADD3 R229, R37, 0x31, RZ ;  /* 0x0000003125e57810 */ /* 0x000fc80007ffe0ff */
[----:B------:R-:W-:Y:S02]  /*d020*/  FSEL R169, R62, -INF , !P6 ;  /* 0xff8000003ea97808 */ /* 0x000fe40007000000 */
[----:B------:R-:W2:Y:S01]  /*d030*/  MUFU.TANH R66, R66 ;  /* 0x0000004200427308 */ /* 0x000ea20000002400 */
[----:B-1----:R-:W-:Y:S01]  /*d040*/  FFMA.FTZ R63, R228, -UR17, R63 ;  /* 0x80000011e43f7c23 */ /* 0x002fe2000801003f */
[----:B------:R-:W-:-:S04]  /*d050*/  ISETP.GE.AND P6, PT, R223, R211, PT ;  /* 0x000000d3df00720c */ /* 0x000fc80003fc6270 */
[----:B------:R-:W-:Y:S02]  /*d060*/  FSEL R128, R63, -INF , !P5 ;  /* 0xff8000003f807808 */ /* 0x000fe40006800000 */
[----:B------:R-:W1:Y:S01]  /*d070*/  MUFU.TANH R67, R67 ;  /* 0x0000004300437308 */ /* 0x000e620000002400 */
[C---:B------:R-:W-:Y:S02]  /*d080*/  ISETP.GE.AND P5, PT, R223.reuse, R208, PT ;  /* 0x000000d0df00720c */ /* 0x040fe40003fa6270 */
[C---:B------:R-:W-:Y:S02]  /*d090*/  ISETP.LT.OR P6, PT, R223.reuse, R212, P6 ;  /* 0x000000d4df00720c */ /* 0x040fe400037c1670 */
[----:B------:R-:W-:-:S03]  /*d0a0*/  ISETP.LT.OR P5, PT, R223, R209, P5 ;  /* 0x000000d1df00720c */ /* 0x000fc60002fa1670 */
[----:B------:R3:W-:Y:S01]  /*d0b0*/  MUFU.TANH R170, R56 ;  /* 0x0000003800aa7308 */ /* 0x0007e20000002400 */
[----:B--2---:R-:W-:-:S07]  /*d0c0*/  FFMA.FTZ R66, R231, -UR17, R66 ;  /* 0x80000011e7427c23 */ /* 0x004fce0008010042 */
[----:B------:R2:W-:Y:S01]  /*d0d0*/  I2F R225, R129 ;  /* 0x0000008100e17306 */ /* 0x0005e20000201400 */
[----:B-1----:R-:W-:-:S05]  /*d0e0*/  FFMA.FTZ R67, R230, -UR17, R67 ;  /* 0x80000011e6437c23 */ /* 0x002fca0008010043 */
[----:B------:R-:W-:Y:S01]  /*d0f0*/  FSEL R62, R67, -INF , !P2 ;  /* 0xff800000433e7808 */ /* 0x000fe20005000000 */
[----:B------:R-:W-:Y:S01]  /*d100*/  FMUL.FTZ R67, R115, c[0x0][0x2ec] ;  /* 0x0000bb0073437a20 */ /* 0x000fe20000410000 */
[----:B------:R-:W1:Y:S01]  /*d110*/  MUFU.TANH R117, R117 ;  /* 0x0000007500757308 */ /* 0x000e620000002400 */
[----:B---3--:R-:W-:Y:S01]  /*d120*/  IMAD.IADD R56, R207, 0x1, -R227 ;  /* 0x00000001cf387824 */ /* 0x008fe200078e0ae3 */
[----:B------:R-:W-:-:S04]  /*d130*/  ISETP.GE.AND P2, PT, R223, R202, PT ;  /* 0x000000cadf00720c */ /* 0x000fc80003f46270 */
[----:B------:R-:W-:Y:S02]  /*d140*/  IABS R56, R56 ;  /* 0x0000003800387213 */ /* 0x000fe40000000000 */
[----:B------:R3:W-:Y:S01]  /*d150*/  MUFU.TANH R121, R58 ;  /* 0x0000003a00797308 */ /* 0x0007e20000002400 */
[----:B--2---:R-:W-:Y:S01]  /*d160*/  IMAD.IADD R129, R207, 0x1, -R223 ;  /* 0x00000001cf817824 */ /* 0x004fe200078e0adf */
[----:B------:R-:W-:Y:S01]  /*d170*/  ISETP.LT.OR P2, PT, R223, R203, P2 ;  /* 0x000000cbdf00720c */ /* 0x000fe20001741670 */
[----:B------:R-:W-:-:S03]  /*d180*/  IMAD.MOV.U32 R228, RZ, RZ, R56 ;  /* 0x000000ffffe47224 */ /* 0x000fc600078e0038 */
[----:B------:R-:W-:Y:S01]  /*d190*/  IABS R130, R129 ;  /* 0x0000008100827213 */ /* 0x000fe20000000000 */
[----:B------:R-:W-:Y:S01]  /*d1a0*/  IMAD.IADD R129, R204, 0x1, -R223 ;  /* 0x00000001cc817824 */ /* 0x000fe200078e0adf */
[----:B------:R2:W-:Y:S01]  /*d1b0*/  I2F R118, R116 ;  /* 0x0000007400767306 */ /* 0x0005e20000201400 */
[----:B-1----:R-:W-:-:S03]  /*d1c0*/  FFMA.FTZ R117, R225, -UR17, R117 ;  /* 0x80000011e1757c23 */ /* 0x002fc60008010075 */
[----:B------:R-:W-:Y:S02]  /*d1d0*/  IABS R129, R129 ;  /* 0x0000008100817213 */ /* 0x000fe40000000000 */
[----:B------:R-:W-:Y:S01]  /*d1e0*/  FSEL R117, R117, -INF , !P6 ;  /* 0xff80000075757808 */ /* 0x000fe20007000000 */
[----:B---3--:R-:W-:Y:S01]  /*d1f0*/  IMAD.IADD R58, R204, 0x1, -R227 ;  /* 0x00000001cc3a7824 */ /* 0x008fe200078e0ae3 */
[----:B------:R-:W-:Y:S01]  /*d200*/  I2F R224, R224 ;  /* 0x000000e000e07306 */ /* 0x000fe20000201400 */
[----:B------:R-:W-:-:S03]  /*d210*/  ISETP.GE.AND P6, PT, R181, R205, PT ;  /* 0x000000cdb500720c */ /* 0x000fc60003fc6270 */
[----:B------:R-:W-:Y:S01]  /*d220*/  IABS R56, R58 ;  /* 0x0000003a00387213 */ /* 0x000fe20000000000 */
[--C-:B------:R-:W-:Y:S01]  /*d230*/  IMAD.IADD R58, R197, 0x1, -R229.reuse ;  /* 0x00000001c53a7824 */ /* 0x100fe200078e0ae5 */
[----:B------:R-:W-:Y:S02]  /*d240*/  ISETP.LT.OR P6, PT, R181, R206, P6 ;  /* 0x000000ceb500720c */ /* 0x000fe400037c1670 */
[----:B--2---:R-:W-:Y:S01]  /*d250*/  FSEL R116, R66, -INF , !P4 ;  /* 0xff80000042747808 */ /* 0x004fe20006000000 */
[----:B------:R-:W1:Y:S01]  /*d260*/  MUFU.TANH R63, R119 ;  /* 0x00000077003f7308 */ /* 0x000e620000002400 */
[C---:B------:R-:W-:Y:S01]  /*d270*/  ISETP.GE.AND P4, PT, R223.reuse, R205, PT ;  /* 0x000000cddf00720c */ /* 0x040fe20003f86270 */
[----:B------:R-:W-:Y:S01]  /*d280*/  IMAD.MOV.U32 R230, RZ, RZ, R56 ;  /* 0x000000ffffe67224 */ /* 0x000fe200078e0038 */
[----:B------:R-:W-:Y:S01]  /*d290*/  IABS R56, R58 ;  /* 0x0000003a00387213 */ /* 0x000fe20000000000 */
[----:B------:R-:W-:Y:S01]  /*d2a0*/  IMAD.IADD R58, R210, 0x1, -R229 ;  /* 0x00000001d23a7824 */ /* 0x000fe200078e0ae5 */
[----:B------:R-:W-:-:S02]  /*d2b0*/  ISETP.LT.OR P4, PT, R223, R206, P4 ;  /* 0x000000cedf00720c */ /* 0x000fc40002781670 */
[----:B------:R-:W-:Y:S01]  /*d2c0*/  IADD3 R223, R37, 0x38, RZ ;  /* 0x0000003825df7810 */ /* 0x000fe20007ffe0ff */
[----:B------:R-:W2:Y:S01]  /*d2d0*/  I2F R222, R222 ;  /* 0x000000de00de7306 */ /* 0x000ea20000201400 */
[----:B------:R-:W-:-:S03]  /*d2e0*/  IABS R58, R58 ;  /* 0x0000003a003a7213 */ /* 0x000fc60000000000 */
[----:B------:R-:W-:-:S04]  /*d2f0*/  IMAD.IADD R66, R210, 0x1, -R223 ;  /* 0x00000001d2427824 */ /* 0x000fc800078e0adf */
[----:B------:R3:W-:Y:S01]  /*d300*/  I2F R225, R56 ;  /* 0x0000003800e17306 */ /* 0x0007e20000201400 */
[----:B-1----:R-:W-:Y:S01]  /*d310*/  FFMA.FTZ R63, R224, -UR17, R63 ;  /* 0x80000011e03f7c23 */ /* 0x002fe2000801003f */
[----:B------:R-:W-:Y:S01]  /*d320*/  IABS R66, R66 ;  /* 0x0000004200427213 */ /* 0x000fe20000000000 */
[----:B------:R-:W-:-:S03]  /*d330*/  IMAD.IADD R119, R204, 0x1, -R229 ;  /* 0x00000001cc777824 */ /* 0x000fc600078e0ae5 */
[----:B------:R-:W-:Y:S01]  /*d340*/  FSEL R63, R63, -INF , !P5 ;  /* 0xff8000003f3f7808 */ /* 0x000fe20006800000 */
[----:B--2---:R-:W-:Y:S01]  /*d350*/  FFMA.FTZ R170, R222, -UR17, R170 ;  /* 0x80000011deaa7c23 */ /* 0x004fe200080100aa */
[----:B------:R1:W-:Y:S01]  /*d360*/  I2F R224, R58 ;  /* 0x0000003a00e07306 */ /* 0x0003e20000201400 */
[----:B------:R-:W-:Y:S02]  /*d370*/  ISETP.GE.AND P5, PT, R181, R202, PT ;  /* 0x000000cab500720c */ /* 0x000fe40003fa6270 */
[----:B------:R-:W-:Y:S02]  /*d380*/  IABS R119, R119 ;  /* 0x0000007700777213 */ /* 0x000fe40000000000 */
[----:B------:R-:W-:Y:S01]  /*d390*/  FSEL R170, R170, -INF , !P0 ;  /* 0xff800000aaaa7808 */ /* 0x000fe20004000000 */
[----:B---3--:R-:W-:Y:S02]  /*d3a0*/  IMAD.IADD R56, R197, 0x1, -R223 ;  /* 0x00000001c5387824 */ /* 0x008fe400078e0adf */
[----:B------:R-:W2:Y:S01]  /*d3b0*/  I2F R221, R221 ;  /* 0x000000dd00dd7306 */ /* 0x000ea20000201400 */
[----:B------:R-:W-:-:S02]  /*d3c0*/  ISETP.GE.AND P0, PT, R181, R211, PT ;  /* 0x000000d3b500720c */ /* 0x000fc40003f06270 */
[C---:B------:R-:W-:Y:S02]  /*d3d0*/  ISETP.LT.OR P5, PT, R181.reuse, R203, P5 ;  /* 0x000000cbb500720c */ /* 0x040fe40002fa1670 */
[----:B------:R-:W-:Y:S02]  /*d3e0*/  IABS R56, R56 ;  /* 0x0000003800387213 */ /* 0x000fe40000000000 */
[----:B------:R-:W-:Y:S01]  /*d3f0*/  ISETP.LT.OR P0, PT, R181, R212, P0 ;  /* 0x000000d4b500720c */ /* 0x000fe20000701670 */
[----:B-1----:R-:W-:Y:S01]  /*d400*/  FMUL.FTZ R58, R114, c[0x0][0x2ec] ;  /* 0x0000bb00723a7a20 */ /* 0x002fe20000410000 */
[----:B------:R1:W-:Y:S01]  /*d410*/  I2F R222, R56 ;  /* 0x0000003800de7306 */ /* 0x0003e20000201400 */
[----:B------:R-:W-:Y:S02]  /*d420*/  FSEL R54, R54, -INF , !P5 ;  /* 0xff80000036367808 */ /* 0x000fe40006800000 */
[----:B------:R-:W-:Y:S01]  /*d430*/  ISETP.GE.AND P5, PT, R177, R208, PT ;  /* 0x000000d0b100720c */ /* 0x000fe20003fa6270 */
[----:B--2---:R-:W-:-:S04]  /*d440*/  FFMA.FTZ R121, R221, -UR17, R121 ;  /* 0x80000011dd797c23 */ /* 0x004fc80008010079 */
[----:B------:R-:W-:Y:S01]  /*d450*/  I2F R126, R126 ;  /* 0x0000007e007e7306 */ /* 0x000fe20000201400 */
[-C--:B------:R-:W-:Y:S01]  /*d460*/  ISETP.LT.OR P5, PT, R177, R209.reuse, P5 ;  /* 0x000000d1b100720c */ /* 0x080fe20002fa1670 */
[----:B------:R-:W-:Y:S01]  /*d470*/  IMAD.IADD R221, R207, 0x1, -R229 ;  /* 0x00000001cfdd7824 */ /* 0x000fe200078e0ae5 */
[----:B------:R-:W-:Y:S02]  /*d480*/  FSEL R121, R121, -INF , !P3 ;  /* 0xff80000079797808 */ /* 0x000fe40005800000 */
[----:B------:R-:W-:Y:S01]  /*d490*/  ISETP.GE.AND P3, PT, R181, R208, PT ;  /* 0x000000d0b500720c */ /* 0x000fe20003f66270 */
[----:B-1----:R-:W-:Y:S02]  /*d4a0*/  FMUL.FTZ R56, R57, c[0x0][0x2ec] ;  /* 0x0000bb0039387a20 */ /* 0x002fe40000410000 */
[----:B------:R-:W-:Y:S01]  /*d4b0*/  MUFU.TANH R58, R58 ;  /* 0x0000003a003a7308 */ /* 0x000fe20000002400 */
[----:B------:R-:W-:Y:S01]  /*d4c0*/  FMUL.FTZ R57, R112, c[0x0][0x2ec] ;  /* 0x0000bb0070397a20 */ /* 0x000fe20000410000 */
[----:B------:R-:W-:-:S02]  /*d4d0*/  ISETP.LT.OR P3, PT, R181, R209, P3 ;  /* 0x000000d1b500720c */ /* 0x000fc40001f61670 */
[----:B------:R-:W-:Y:S02]  /*d4e0*/  IADD3 R181, R37, 0x39, RZ ;  /* 0x0000003925b57810 */ /* 0x000fe40007ffe0ff */
[----:B------:R-:W-:Y:S02]  /*d4f0*/  IABS R221, R221 ;  /* 0x000000dd00dd7213 */ /* 0x000fe40000000000 */
[----:B------:R-:W-:Y:S08]  /*d500*/  I2F R131, R131 ;  /* 0x0000008300837306 */ /* 0x000ff00000201400 */
[----:B------:R-:W1:Y:S08]  /*d510*/  MUFU.TANH R57, R57 ;  /* 0x0000003900397308 */ /* 0x000e700000002400 */
[----:B------:R-:W-:Y:S08]  /*d520*/  I2F R130, R130 ;  /* 0x0000008200827306 */ /* 0x000ff00000201400 */
[----:B------:R-:W2:Y:S01]  /*d530*/  I2F R129, R129 ;  /* 0x0000008100817306 */ /* 0x000ea20000201400 */
[----:B-1----:R-:W-:-:S05]  /*d540*/  FFMA.FTZ R57, R131, -UR17, R57 ;  /* 0x8000001183397c23 */ /* 0x002fca0008010039 */
[----:B------:R-:W-:Y:S01]  /*d550*/  FSEL R112, R57, -INF , !P0 ;  /* 0xff80000039707808 */ /* 0x000fe20004000000 */
[----:B------:R-:W-:Y:S01]  /*d560*/  IMAD.IADD R57, R204, 0x1, -R223 ;  /* 0x00000001cc397824 */ /* 0x000fe200078e0adf */
[----:B------:R-:W1:Y:S01]  /*d570*/  MUFU.TANH R56, R56 ;  /* 0x0000003800387308 */ /* 0x000e620000002400 */
[----:B------:R-:W-:-:S04]  /*d580*/  ISETP.GE.AND P0, PT, R182, R205, PT ;  /* 0x000000cdb600720c */ /* 0x000fc80003f06270 */
[----:B------:R-:W-:-:S03]  /*d590*/  ISETP.LT.OR P0, PT, R182, R206, P0 ;  /* 0x000000ceb600720c */ /* 0x000fc60000701670 */
[----:B------:R3:W-:Y:S01]  /*d5a0*/  I2F R114, R66 ;  /* 0x0000004200727306 */ /* 0x0007e20000201400 */
[----:B--2---:R-:W-:-:S05]  /*d5b0*/  FFMA.FTZ R59, R129, -UR17, R59 ;  /* 0x80000011813b7c23 */ /* 0x004fca000801003b */
[----:B------:R-:W-:Y:S01]  /*d5c0*/  FSEL R59, R59, -INF , !P2 ;  /* 0xff8000003b3b7808 */ /* 0x000fe20005000000 */
[----:B-1----:R-:W-:Y:S01]  /*d5d0*/  FFMA.FTZ R130, R130, -UR17, R56 ;  /* 0x8000001182827c23 */ /* 0x002fe20008010038 */
[----:B------:R-:W-:Y:S01]  /*d5e0*/  ISETP.GE.AND P2, PT, R182, R208, PT ;  /* 0x000000d0b600720c */ /* 0x000fe20003f46270 */
[----:B------:R-:W-:Y:S01]  /*d5f0*/  FMUL.FTZ R56, R113, c[0x0][0x2ec] ;  /* 0x0000bb0071387a20 */ /* 0x000fe20000410000 */
[----:B------:R1:W-:Y:S01]  /*d600*/  I2F R241, R127 ;  /* 0x0000007f00f17306 */ /* 0x0003e20000201400 */
[--C-:B------:R-:W-:Y:S01]  /*d610*/  IMAD.IADD R113, R204, 0x1, -R181.reuse ;  /* 0x00000001cc717824 */ /* 0x100fe200078e0ab5 */
[----:B------:R-:W-:Y:S02]  /*d620*/  FSEL R173, R130, -INF , !P4 ;  /* 0xff80000082ad7808 */ /* 0x000fe40006000000 */
[----:B------:R-:W-:Y:S01]  /*d630*/  ISETP.GE.AND P4, PT, R182, R211, PT ;  /* 0x000000d3b600720c */ /* 0x000fe20003f86270 */
[----:B---3--:R-:W-:Y:S01]  /*d640*/  FFMA.FTZ R66, R126, -UR17, R58 ;  /* 0x800000117e427c23 */ /* 0x008fe2000801003a */
[C---:B------:R-:W-:Y:S01]  /*d650*/  ISETP.LT.OR P2, PT, R182.reuse, R209, P2 ;  /* 0x000000d1b600720c */ /* 0x040fe20001741670 */
[----:B------:R-:W-:Y:S01]  /*d660*/  IMAD.IADD R126, R207, 0x1, -R181 ;  /* 0x00000001cf7e7824 */ /* 0x000fe200078e0ab5 */
[----:B------:R2:W-:Y:S01]  /*d670*/  MUFU.TANH R58, R52 ;  /* 0x00000034003a7308 */ /* 0x0005e20000002400 */
[----:B------:R-:W-:-:S02]  /*d680*/  ISETP.LT.OR P4, PT, R182, R212, P4 ;  /* 0x000000d4b600720c */ /* 0x000fc40002781670 */
[----:B------:R-:W-:Y:S02]  /*d690*/  FSEL R66, R66, -INF , !P3 ;  /* 0xff80000042427808 */ /* 0x000fe40005800000 */
[----:B------:R-:W-:Y:S02]  /*d6a0*/  ISETP.GE.AND P3, PT, R182, R202, PT ;  /* 0x000000cab600720c */ /* 0x000fe40003f66270 */
[----:B------:R-:W-:Y:S01]  /*d6b0*/  IADD3 R130, R37, 0x40, RZ ;  /* 0x0000004025827810 */ /* 0x000fe20007ffe0ff */
[----:B------:R-:W3:Y:S01]  /*d6c0*/  MUFU.TANH R56, R56 ;  /* 0x0000003800387308 */ /* 0x000ee20000002400 */
[----:B-1----:R-:W-:Y:S01]  /*d6d0*/  IMAD.IADD R127, R204, 0x1, -R182 ;  /* 0x00000001cc7f7824 */ /* 0x002fe200078e0ab6 */
[----:B------:R-:W-:Y:S02]  /*d6e0*/  ISETP.LT.OR P3, PT, R182, R203, P3 ;  /* 0x000000cbb600720c */ /* 0x000fe40001f61670 */
[----:B------:R-:W-:Y:S02]  /*d6f0*/  IABS R113, R113 ;  /* 0x0000007100717213 */ /* 0x000fe40000000000 */
[----:B------:R-:W-:Y:S01]  /*d700*/  IABS R127, R127 ;  /* 0x0000007f007f7213 */ /* 0x000fe20000000000 */
[----:B--2---:R-:W-:Y:S01]  /*d710*/  IMAD.IADD R52, R207, 0x1, -R223 ;  /* 0x00000001cf347824 */ /* 0x004fe200078e0adf */
[----:B------:R-:W-:Y:S01]  /*d720*/  I2F R174, R174 ;  /* 0x000000ae00ae7306 */ /* 0x000fe20000201400 */
[----:B------:R-:W-:-:S03]  /*d730*/  IABS R126, R126 ;  /* 0x0000007e007e7213 */ /* 0x000fc60000000000 */
[----:B------:R-:W-:Y:S01]  /*d740*/  IABS R52, R52 ;  /* 0x0000003400347213 */ /* 0x000fe20000000000 */
[----:B---3--:R-:W-:-:S03]  /*d750*/  FFMA.FTZ R115, R242, -UR17, R56 ;  /* 0x80000011f2737c23 */ /* 0x008fc60008010038 */
[----:B------:R-:W1:Y:S01]  /*d760*/  I2F R127, R127 ;  /* 0x0000007f007f7306 */ /* 0x000e620000201400 */
[----:B------:R-:W-:Y:S01]  /*d770*/  IMAD.MOV.U32 R131, RZ, RZ, R52 ;  /* 0x000000ffff837224 */ /* 0x000fe200078e0034 */
[----:B------:R-:W-:Y:S01]  /*d780*/  IABS R52, R57 ;  /* 0x0000003900347213 */ /* 0x000fe20000000000 */
[--C-:B------:R-:W-:Y:S01]  /*d790*/  IMAD.IADD R57, R197, 0x1, -R181.reuse ;  /* 0x00000001c5397824 */ /* 0x100fe200078e0ab5 */
[----:B------:R-:W-:Y:S01]  /*d7a0*/  FSEL R115, R115, -INF , !P4 ;  /* 0xff80000073737808 */ /* 0x000fe20006000000 */
[C---:B------:R-:W-:Y:S01]  /*d7b0*/  IMAD.IADD R56, R210.reuse, 0x1, -R181 ;  /* 0x00000001d2387824 */ /* 0x040fe200078e0ab5 */
[C---:B------:R-:W-:Y:S01]  /*d7c0*/  ISETP.GE.AND P4, PT, R177.reuse, R205, PT ;  /* 0x000000cdb100720c */ /* 0x040fe20003f86270 */
[----:B------:R-:W-:Y:S01]  /*d7d0*/  IMAD.MOV.U32 R182, RZ, RZ, R52 ;  /* 0x000000ffffb67224 */ /* 0x000fe200078e0034 */
[----:B------:R-:W-:Y:S01]  /*d7e0*/  IABS R52, R57 ;  /* 0x0000003900347213 */ /* 0x000fe20000000000 */
[----:B------:R-:W-:Y:S01]  /*d7f0*/  I2F R122, R122 ;  /* 0x0000007a007a7306 */ /* 0x000fe20000201400 */
[----:B------:R-:W-:Y:S01]  /*d800*/  IABS R56, R56 ;  /* 0x0000003800387213 */ /* 0x000fe20000000000 */
[----:B------:R-:W-:Y:S01]  /*d810*/  IMAD.IADD R57, R210, 0x1, -R130 ;  /* 0x00000001d2397824 */ /* 0x000fe200078e0a82 */
[----:B------:R-:W-:Y:S01]  /*d820*/  ISETP.LT.OR P4, PT, R177, R206, P4 ;  /* 0x000000ceb100720c */ /* 0x000fe20002781670 */
[----:B-1----:R-:W-:-:S04]  /*d830*/  FFMA.FTZ R127, R127, -UR17, R55 ;  /* 0x800000117f7f7c23 */ /* 0x002fc80008010037 */
[----:B------:R1:W-:Y:S01]  /*d840*/  I2F R232, R52 ;  /* 0x0000003400e87306 */ /* 0x0003e20000201400 */
[----:B------:R-:W-:Y:S01]  /*d850*/  FMUL.FTZ R55, R50, c[0x0][0x2ec] ;  /* 0x0000bb0032377a20 */ /* 0x000fe20000410000 */
[----:B------:R-:W-:-:S06]  /*d860*/  IABS R57, R57 ;  /* 0x0000003900397213 */ /* 0x000fcc0000000000 */
[----:B------:R2:W-:Y:S01]  /*d870*/  I2F R231, R56 ;  /* 0x0000003800e77306 */ /* 0x0005e20000201400 */
[----:B-1----:R-:W-:-:S07]  /*d880*/  IMAD.IADD R52, R197, 0x1, -R130 ;  /* 0x00000001c5347824 */ /* 0x002fce00078e0a82 */
[----:B------:R-:W-:Y:S01]  /*d890*/  I2F R243, R243 ;  /* 0x000000f300f37306 */ /* 0x000fe20000201400 */
[----:B------:R-:W-:Y:S01]  /*d8a0*/  IABS R52, R52 ;  /* 0x0000003400347213 */ /* 0x000fe20000000000 */
[----:B--2---:R-:W-:-:S06]  /*d8b0*/  FMUL.FTZ R56, R110, c[0x0][0x2ec] ;  /* 0x0000bb006e387a20 */ /* 0x004fcc0000410000 */
[----:B------:R1:W-:Y:S08]  /*d8c0*/  I2F R129, R52 ;  /* 0x0000003400817306 */ /* 0x0003f00000201400 */
[----:B------:R-:W2:Y:S01]  /*d8d0*/  MUFU.TANH R56, R56 ;  /* 0x0000003800387308 */ /* 0x000ea20000002400 */
[----:B-1----:R-:W-:-:S07]  /*d8e0*/  FMUL.FTZ R52, R53, c[0x0][0x2ec] ;  /* 0x0000bb0035347a20 */ /* 0x002fce0000410000 */
[----:B------:R-:W-:Y:S01]  /*d8f0*/  I2F R233, R233 ;  /* 0x000000e900e97306 */ /* 0x000fe20000201400 */
[----:B------:R-:W-:Y:S02]  /*d900*/  FMUL.FTZ R53, R108, c[0x0][0x2ec] ;  /* 0x0000bb006c357a20 */ /* 0x000fe40000410000 */
[----:B--2---:R-:W-:-:S05]  /*d910*/  FFMA.FTZ R50, R122, -UR17, R56 ;  /* 0x800000117a327c23 */ /* 0x004fca0008010038 */
[----:B------:R-:W1:Y:S01]  /*d920*/  MUFU.TANH R52, R52 ;  /* 0x0000003400347308 */ /* 0x000e620000002400 */
[----:B------:R-:W-:Y:S02]  /*d930*/  FFMA.FTZ R56, R243, -UR17, R48 ;  /* 0x80000011f3387c23 */ /* 0x000fe40008010030 */
[----:B------:R-:W-:Y:S01]  /*d940*/  IMAD.IADD R48, R204, 0x1, -R130 ;  /* 0x00000001cc307824 */ /* 0x000fe200078e0a82 */
[----:B------:R-:W-:Y:S02]  /*d950*/  FSEL R50, R50, -INF , !P5 ;  /* 0xff80000032327808 */ /* 0x000fe40006800000 */
[C---:B------:R-:W-:Y:S02]  /*d960*/  ISETP.GE.AND P5, PT, R245.reuse, R202, PT ;  /* 0x000000caf500720c */ /* 0x040fe40003fa6270 */
[----:B------:R-:W2:Y:S01]  /*d970*/  MUFU.TANH R53, R53 ;  /* 0x0000003500357308 */ /* 0x000ea20000002400 */
[----:B------:R-:W-:Y:S02]  /*d980*/  IABS R48, R48 ;  /* 0x0000003000307213 */ /* 0x000fe40000000000 */
[----:B------:R-:W-:-:S02]  /*d990*/  ISETP.LT.OR P5, PT, R245, R203, P5 ;  /* 0x000000cbf500720c */ /* 0x000fc40002fa1670 */
[----:B------:R-:W-:Y:S02]  /*d9a0*/  FSEL R56, R56, -INF , !P4 ;  /* 0xff80000038387808 */ /* 0x000fe40006000000 */
[----:B------:R-:W-:Y:S01]  /*d9b0*/  ISETP.GE.AND P4, PT, R227, R211, PT ;  /* 0x000000d3e300720c */ /* 0x000fe20003f86270 */
[----:B-1----:R-:W-:Y:S01]  /*d9c0*/  FFMA.FTZ R52, R174, -UR17, R52 ;  /* 0x80000011ae347c23 */ /* 0x002fe20008010034 */
[----:B------:R-:W-:Y:S01]  /*d9d0*/  MUFU.TANH R55, R55 ;  /* 0x0000003700377308 */ /* 0x000fe20000002400 */
[----:B------:R-:W-:Y:S02]  /*d9e0*/  IADD3 R174, R37, 0x41, RZ ;  /* 0x0000004125ae7810 */ /* 0x000fe40007ffe0ff */
[----:B------:R-:W-:-:S03]  /*d9f0*/  ISETP.LT.OR P4, PT, R227, R212, P4 ;  /* 0x000000d4e300720c */ /* 0x000fc60002781670 */
[----:B------:R-:W-:Y:S02]  /*da00*/  IMAD.IADD R122, R207, 0x1, -R174 ;  /* 0x00000001cf7a7824 */ /* 0x000fe400078e0aae */
[----:B------:R1:W-:Y:S01]  /*da10*/  I2F R108, R57 ;  /* 0x00000039006c7306 */ /* 0x0003e20000201400 */
[----:B--2---:R-:W-:Y:S01]  /*da20*/  FFMA.FTZ R110, R176, -UR17, R53 ;  /* 0x80000011b06e7c23 */ /* 0x004fe20008010035 */
[----:B------:R-:W-:Y:S01]  /*da30*/  FSEL R53, R127, -INF , !P3 ;  /* 0xff8000007f357808 */ /* 0x000fe20005800000 */
[----:B------:R-:W-:Y:S01]  /*da40*/  IMAD.MOV.U32 R176, RZ, RZ, R48 ;  /* 0x000000ffffb07224 */ /* 0x000fe200078e0030 */
[C---:B------:R-:W-:Y:S02]  /*da50*/  ISETP.GE.AND P3, PT, R245.reuse, R208, PT ;  /* 0x000000d0f500720c */ /* 0x040fe40003f66270 */
[----:B------:R-:W-:Y:S02]  /*da60*/  IABS R122, R122 ;  /* 0x0000007a007a7213 */ /* 0x000fe40000000000 */
[----:B------:R-:W2:Y:S01]  /*da70*/  MUFU.TANH R109, R109 ;  /* 0x0000006d006d7308 */ /* 0x000ea20000002400 */
[----:B------:R-:W-:-:S02]  /*da80*/  ISETP.LT.OR P3, PT, R245, R209, P3 ;  /* 0x000000d1f500720c */ /* 0x000fc40001f61670 */
[----:B-1----:R-:W-:Y:S01]  /*da90*/  FSEL R57, R52, -INF , !P0 ;  /* 0xff80000034397808 */ /* 0x002fe20004000000 */
[----:B------:R-:W-:-:S04]  /*daa0*/  IMAD.IADD R52, R207, 0x1, -R130 ;  /* 0x00000001cf347824 */ /* 0x000fc800078e0a82 */
[----:B------:R-:W-:Y:S01]  /*dab0*/  MUFU.TANH R111, R111 ;  /* 0x0000006f006f7308 */ /* 0x000fe20000002400 */
[----:B------:R-:W-:Y:S02]  /*dac0*/  ISETP.GE.AND P0, PT, R245, R211, PT ;  /* 0x000000d3f500720c */ /* 0x000fe40003f06270 */
[----:B------:R-:W-:Y:S01]  /*dad0*/  IABS R52, R52 ;  /* 0x0000003400347213 */ /* 0x000fe20000000000 */
[----:B--2---:R-:W-:Y:S01]  /*dae0*/  FFMA.FTZ R109, R235, -UR17, R109 ;  /* 0x80000011eb6d7c23 */ /* 0x004fe2000801006d */
[----:B------:R-:W-:-:S03]  /*daf0*/  ISETP.LT.OR P0, PT, R245, R212, P0 ;  /* 0x000000d4f500720c */ /* 0x000fc60000701670 */
[----:B------:R1:W-:Y:S01]  /*db00*/  I2F R127, R52 ;  /* 0x00000034007f7306 */ /* 0x0003e20000201400 */
[----:B------:R-:W-:Y:S02]  /*db10*/  FSEL R109, R109, -INF , !P0 ;  /* 0xff8000006d6d7808 */ /* 0x000fe40004000000 */
[----:B------:R-:W-:-:S05]  /*db20*/  ISETP.GE.AND P0, PT, R227, R205, PT ;  /* 0x000000cde300720c */ /* 0x000fca0003f06270 */
[----:B------:R-:W2:Y:S01]  /*db30*/  I2F R178, R178 ;  /* 0x000000b200b27306 */ /* 0x000ea20000201400 */
[----:B------:R-:W-:Y:S01]  /*db40*/  ISETP.LT.OR P0, PT, R227, R206, P0 ;  /* 0x000000cee300720c */ /* 0x000fe20000701670 */
[----:B-1----:R-:W-:-:S06]  /*db50*/  FFMA.FTZ R52, R233, -UR17, R55 ;  /* 0x80000011e9347c23 */ /* 0x002fcc0008010037 */
[----:B------:R-:W-:Y:S01]  /*db60*/  I2F R171, R171 ;  /* 0x000000ab00ab7306 */ /* 0x000fe20000201400 */
[----:B------:R-:W-:-:S05]  /*db70*/  IMAD.IADD R55, R197, 0x1, -R174 ;  /* 0x00000001c5377824 */ /* 0x000fca00078e0aae */
[----:B------:R-:W-:Y:S01]  /*db80*/  IABS R48, R55 ;  /* 0x0000003700307213 */ /* 0x000fe20000000000 */
[----:B------:R-:W-:Y:S01]  /*db90*/  IMAD.IADD R55, R210, 0x1, -R174 ;  /* 0x00000001d2377824 */ /* 0x000fe200078e0aae */
[----:B------:R-:W1:Y:S01]  /*dba0*/  MUFU.TANH R106, R106 ;  /* 0x0000006a006a7308 */ /* 0x000e620000002400 */
[----:B--2---:R-:W-:Y:S02]  /*dbb0*/  FFMA.FTZ R58, R178, -UR17, R58 ;  /* 0x80000011b23a7c23 */ /* 0x004fe4000801003a */
[----:B------:R-:W-:Y:S01]  /*dbc0*/  IMAD.MOV.U32 R235, RZ, RZ, R48 ;  /* 0x000000ffffeb7224 */ /* 0x000fe200078e0030 */
[----:B------:R-:W-:Y:S01]  /*dbd0*/  IABS R55, R55 ;  /* 0x0000003700377213 */ /* 0x000fe20000000000 */
[----:B------:R-:W-:Y:S01]  /*dbe0*/  FFMA.FTZ R48, R234, -UR17, R111 ;  /* 0x80000011ea307c23 */ /* 0x000fe2000801006f */
[----:B------:R-:W-:Y:S01]  /*dbf0*/  FSEL R58, R58, -INF , !P6 ;  /* 0xff8000003a3a7808 */ /* 0x000fe20007000000 */
[----:B------:R-:W-:Y:S01]  /*dc00*/  FMUL.FTZ R178, R105, c[0x0][0x2ec] ;  /* 0x0000bb0069b27a20 */ /* 0x000fe20000410000 */
[----:B------:R-:W-:Y:S01]  /*dc10*/  I2F R234, R55 ;  /* 0x0000003700ea7306 */ /* 0x000fe20000201400 */
[----:B------:R-:W-:Y:S01]  /*dc20*/  ISETP.GE.AND P6, PT, R177, R211, PT ;  /* 0x000000d3b100720c */ /* 0x000fe20003fc6270 */
[----:B------:R-:W-:Y:S01]  /*dc30*/  IMAD.IADD R111, R204, 0x1, -R174 ;  /* 0x00000001cc6f7824 */ /* 0x000fe200078e0aae */
[----:B------:R-:W-:-:S02]  /*dc40*/  FSEL R48, R48, -INF , !P3 ;  /* 0xff80000030307808 */ /* 0x000fc40005800000 */
[----:B------:R-:W-:Y:S02]  /*dc50*/  ISETP.LT.OR P6, PT, R177, R212, P6 ;  /* 0x000000d4b100720c */ /* 0x000fe400037c1670 */
[----:B------:R-:W-:Y:S01]  /*dc60*/  ISETP.GE.AND P3, PT, R227, R202, PT ;  /* 0x000000cae300720c */ /* 0x000fe20003f66270 */
[----:B------:R2:W-:Y:S01]  /*dc70*/  MUFU.TANH R55, R49 ;  /* 0x0000003100377308 */ /* 0x0005e20000002400 */
[----:B-1----:R-:W-:Y:S01]  /*dc80*/  FFMA.FTZ R105, R118, -UR17, R106 ;  /* 0x8000001176697c23 */ /* 0x002fe2000801006a */
[----:B------:R-:W-:Y:S02]  /*dc90*/  FSEL R110, R110, -INF , !P6 ;  /* 0xff8000006e6e7808 */ /* 0x000fe40007000000 */
[----:B------:R-:W-:Y:S02]  /*dca0*/  ISETP.GE.AND P6, PT, R245, R205, PT ;  /* 0x000000cdf500720c */ /* 0x000fe40003fc6270 */
[----:B------:R-:W-:Y:S02]  /*dcb0*/  ISETP.LT.OR P3, PT, R227, R203, P3 ;  /* 0x000000cbe300720c */ /* 0x000fe40001f61670 */
[----:B------:R-:W1:Y:S01]  /*dcc0*/  I2F R183, R183 ;  /* 0x000000b700b77306 */ /* 0x000e620000201400 */
[----:B------:R-:W-:-:S02]  /*dcd0*/  ISETP.LT.OR P6, PT, R245, R206, P6 ;  /* 0x000000cef500720c */ /* 0x000fc400037c1670 */
[----:B------:R-:W-:Y:S01]  /*dce0*/  IABS R111, R111 ;  /* 0x0000006f006f7213 */ /* 0x000fe20000000000 */
[----:B--2---:R-:W-:-:S04]  /*dcf0*/  FMUL.FTZ R49, R51, c[0x0][0x2ec] ;  /* 0x0000bb0033317a20 */ /* 0x004fc80000410000 */
[----:B------:R-:W2:Y:S01]  /*dd00*/  MUFU.TANH R118, R178 ;  /* 0x000000b200767308 */ /* 0x000ea20000002400 */
[----:B-1----:R-:W-:-:S07]  /*dd10*/  FFMA.FTZ R55, R183, -UR17, R55 ;  /* 0x80000011b7377c23 */ /* 0x002fce0008010037 */
[----:B------:R-:W1:Y:S01]  /*dd20*/  MUFU.TANH R49, R49 ;  /* 0x0000003100317308 */ /* 0x000e620000002400 */
[----:B------:R-:W-:Y:S02]  /*dd30*/  FSEL R55, R55, -INF , !P6 ;  /* 0xff80000037377808 */ /* 0x000fe40007000000 */
[----:B------:R-:W-:-:S05]  /*dd40*/  ISETP.GE.AND P6, PT, R229, R211, PT ;  /* 0x000000d3e500720c */ /* 0x000fca0003fc6270 */
[----:B------:R-:W3:Y:S01]  /*dd50*/  I2F R230, R230 ;  /* 0x000000e600e67306 */ /* 0x000ee20000201400 */
[----:B--2---:R-:W-:Y:S01]  /*dd60*/  FFMA.FTZ R225, R225, -UR17, R118 ;  /* 0x80000011e1e17c23 */ /* 0x004fe20008010076 */
[----:B------:R-:W-:Y:S01]  /*dd70*/  ISETP.LT.OR P6, PT, R229, R212, P6 ;  /* 0x000000d4e500720c */ /* 0x000fe200037c1670 */
[----:B-1----:R-:W-:-:S05]  /*dd80*/  FFMA.FTZ R171, R171, -UR17, R49 ;  /* 0x80000011abab7c23 */ /* 0x002fca0008010031 */
[----:B------:R-:W-:Y:S01]  /*dd90*/  I2F R228, R228 ;  /* 0x000000e400e47306 */ /* 0x000fe20000201400 */
[----:B------:R-:W-:Y:S02]  /*dda0*/  FSEL R178, R171, -INF , !P5 ;  /* 0xff800000abb27808 */ /* 0x000fe40006800000 */
[----:B------:R-:W-:Y:S01]  /*ddb0*/  ISETP.GE.AND P5, PT, R229, R208, PT ;  /* 0x000000d0e500720c */ /* 0x000fe20003fa6270 */
[----:B---3--:R-:W-:-:S04]  /*ddc0*/  FFMA.FTZ R46, R230, -UR17, R46 ;  /* 0x80000011e62e7c23 */ /* 0x008fc8000801002e */
[----:B------:R-:W1:Y:S01]  /*ddd0*/  MUFU.TANH R67, R67 ;  /* 0x0000004300437308 */ /* 0x000e620000002400 */
[----:B------:R-:W-:Y:S02]  /*dde0*/  ISETP.LT.OR P5, PT, R229, R209, P5 ;  /* 0x000000d1e500720c */ /* 0x000fe40002fa1670 */
[----:B------:R-:W-:Y:S02]  /*ddf0*/  FSEL R248, R46, -INF , !P3 ;  /* 0xff8000002ef87808 */ /* 0x000fe40005800000 */
[----:B------:R-:W-:-:S03]  /*de00*/  FSEL R46, R225, -INF , !P6 ;  /* 0xff800000e12e7808 */ /* 0x000fc60007000000 */
[----:B------:R-:W2:Y:S01]  /*de10*/  MUFU.TANH R171, R44 ;  /* 0x0000002c00ab7308 */ /* 0x000ea20000002400 */
[C---:B------:R-:W-:Y:S02]  /*de20*/  ISETP.GE.AND P3, PT, R223.reuse, R208, PT ;  /* 0x000000d0df00720c */ /* 0x040fe40003f66270 */
[C---:B------:R-:W-:Y:S02]  /*de30*/  ISETP.GE.AND P6, PT, R223.reuse, R205, PT ;  /* 0x000000cddf00720c */ /* 0x040fe40003fc6270 */
[C---:B------:R-:W-:Y:S02]  /*de40*/  ISETP.LT.OR P3, PT, R223.reuse, R209, P3 ;  /* 0x000000d1df00720c */ /* 0x040fe40001f61670 */
[----:B------:R-:W-:Y:S01]  /*de50*/  ISETP.LT.OR P6, PT, R223, R206, P6 ;  /* 0x000000cedf00720c */ /* 0x000fe200037c1670 */
[----:B------:R-:W-:Y:S01]  /*de60*/  MUFU.TANH R183, R107 ;  /* 0x0000006b00b77308 */ /* 0x000fe20000002400 */
[----:B-1----:R-:W-:-:S05]  /*de70*/  FFMA.FTZ R67, R241, -UR17, R67 ;  /* 0x80000011f1437c23 */ /* 0x002fca0008010043 */
[----:B------:R-:W-:Y:S02]  /*de80*/  FSEL R67, R67, -INF , !P2 ;  /* 0xff80000043437808 */ /* 0x000fe40005000000 */
[----:B------:R-:W1:Y:S01]  /*de90*/  MUFU.TANH R49, R104 ;  /* 0x0000006800317308 */ /* 0x000e620000002400 */
[----:B--2---:R-:W-:Y:S01]  /*dea0*/  FFMA.FTZ R171, R228, -UR17, R171 ;  /* 0x80000011e4ab7c23 */ /* 0x004fe200080100ab */
[----:B------:R-:W-:-:S04]  /*deb0*/  ISETP.GE.AND P2, PT, R177, R202, PT ;  /* 0x000000cab100720c */ /* 0x000fc80003f46270 */
[----:B------:R-:W-:Y:S02]  /*dec0*/  FSEL R171, R171, -INF , !P0 ;  /* 0xff800000abab7808 */ /* 0x000fe40004000000 */
[----:B------:R2:W-:Y:S01]  /*ded0*/  MUFU.TANH R118, R45 ;  /* 0x0000002d00767308 */ /* 0x0005e20000002400 */
[----:B------:R-:W-:Y:S02]  /*dee0*/  ISETP.GE.AND P0, PT, R223, R211, PT ;  /* 0x000000d3df00720c */ /* 0x000fe40003f06270 */
[----:B------:R-:W-:Y:S01]  /*def0*/  ISETP.LT.OR P2, PT, R177, R203, P2 ;  /* 0x000000cbb100720c */ /* 0x000fe20001741670 */
[----:B------:R3:W-:Y:S01]  /*df00*/  STL [R1+0x2c], R171 ;  /* 0x00002cab01007387 */ /* 0x0007e20000100800 */
[----:B------:R-:W-:Y:S02]  /*df10*/  ISETP.LT.OR P0, PT, R223, R212, P0 ;  /* 0x000000d4df00720c */ /* 0x000fe40000701670 */
[----:B------:R-:W-:Y:S01]  /*df20*/  FSEL R52, R52, -INF , !P2 ;  /* 0xff80000034347808 */ /* 0x000fe20005000000 */
[----:B------:R-:W4:Y:S01]  /*df30*/  I2F R221, R221 ;  /* 0x000000dd00dd7306 */ /* 0x000f220000201400 */
[----:B-1----:R-:W-:Y:S01]  /*df40*/  FFMA.FTZ R49, R226, -UR17, R49 ;  /* 0x80000011e2317c23 */ /* 0x002fe20008010031 */
[----:B------:R-:W-:-:S02]  /*df50*/  ISETP.GE.AND P2, PT, R227, R208, PT ;  /* 0x000000d0e300720c */ /* 0x000fc40003f46270 */
[----:B------:R-:W-:Y:S02]  /*df60*/  IADD3 R177, R37, 0x48, RZ ;  /* 0x0000004825b17810 */ /* 0x000fe40007ffe0ff */
[----:B------:R-:W-:Y:S01]  /*df70*/  FSEL R49, R49, -INF , !P4 ;  /* 0xff80000031317808 */ /* 0x000fe20006000000 */
[----:B--2---:R-:W-:Y:S01]  /*df80*/  FFMA.FTZ R45, R224, -UR17, R183 ;  /* 0x80000011e02d7c23 */ /* 0x004fe200080100b7 */
[----:B------:R-:W-:Y:S01]  /*df90*/  I2F R119, R119 ;  /* 0x0000007700777306 */ /* 0x000fe20000201400 */
[----:B------:R-:W-:Y:S01]  /*dfa0*/  ISETP.GE.AND P4, PT, R229, R205, PT ;  /* 0x000000cde500720c */ /* 0x000fe20003f86270 */
[--C-:B------:R-:W-:Y:S01]  /*dfb0*/  IMAD.IADD R104, R207, 0x1, -R177.reuse ;  /* 0x00000001cf687824 */ /* 0x100fe200078e0ab1 */
[----:B------:R-:W-:Y:S01]  /*dfc0*/  ISETP.LT.OR P2, PT, R227, R209, P2 ;  /* 0x000000d1e300720c */ /* 0x000fe20001741670 */
[--C-:B------:R-:W-:Y:S01]  /*dfd0*/  IMAD.IADD R233, R197, 0x1, -R177.reuse ;  /* 0x00000001c5e97824 */ /* 0x100fe200078e0ab1 */
[----:B------:R-:W-:Y:S01]  /*dfe0*/  FSEL R45, R45, -INF , !P5 ;  /* 0xff8000002d2d7808 */ /* 0x000fe20006800000 */
[----:B------:R-:W-:Y:S01]  /*dff0*/  IMAD.IADD R51, R210, 0x1, -R177 ;  /* 0x00000001d2337824 */ /* 0x000fe200078e0ab1 */
[----:B------:R-:W-:Y:S01]  /*e000*/  ISETP.GE.AND P5, PT, R223, R202, PT ;  /* 0x000000cadf00720c */ /* 0x000fe20003fa6270 */
[----:B------:R4:W1:Y:S01]  /*e010*/  MUFU.TANH R245, R47 ;  /* 0x0000002f00f57308 */ /* 0x0008620000002400 */
[----:B------:R-:W-:-:S02]  /*e020*/  ISETP.LT.OR P4, PT, R229, R206, P4 ;  /* 0x000000cee500720c */ /* 0x000fc40002781670 */
[-C--:B------:R-:W-:Y:S02]  /*e030*/  ISETP.LT.OR P5, PT, R223, R203.reuse, P5 ;  /* 0x000000cbdf00720c */ /* 0x080fe40002fa1670 */
[----:B------:R-:W-:Y:S02]  /*e040*/  FSEL R44, R105, -INF , !P2 ;  /* 0xff800000692c7808 */ /* 0x000fe40005000000 */
[----:B------:R-:W-:Y:S01]  /*e050*/  ISETP.GE.AND P2, PT, R229, R202, PT ;  /* 0x000000cae500720c */ /* 0x000fe20003f46270 */
[----:B------:R-:W2:Y:S01]  /*e060*/  MUFU.TANH R224, R100 ;  /* 0x0000006400e07308 */ /* 0x000ea20000002400 */
[----:B------:R-:W-:Y:S02]  /*e070*/  IADD3 R105, R37, 0x49, RZ ;  /* 0x0000004925697810 */ /* 0x000fe40007ffe0ff */
[----:B------:R-:W-:Y:S02]  /*e080*/  ISETP.LT.OR P2, PT, R229, R203, P2 ;  /* 0x000000cbe500720c */ /* 0x000fe40001741670 */
[----:B------:R-:W-:Y:S01]  /*e090*/  IABS R104, R104 ;  /* 0x0000006800687213 */ /* 0x000fe20000000000 */
[----:B------:R-:W-:Y:S01]  /*e0a0*/  IMAD.IADD R106, R197, 0x1, -R105 ;  /* 0x00000001c56a7824 */ /* 0x000fe200078e0a69 */
[----:B------:R-:W-:Y:S01]  /*e0b0*/  IADD3 R183, R37, 0x50, RZ ;  /* 0x0000005025b77810 */ /* 0x000fe20007ffe0ff */
[----:B------:R-:W5:Y:S01]  /*e0c0*/  MUFU.TANH R223, R102 ;  /* 0x0000006600df7308 */ /* 0x000f620000002400 */
[----:B----4-:R-:W-:Y:S01]  /*e0d0*/  FFMA.FTZ R47, R221, -UR17, R118 ;  /* 0x80000011dd2f7c23 */ /* 0x010fe20008010076 */
[----:B------:R-:W-:Y:S01]  /*e0e0*/  IABS R233, R233 ;  /* 0x000000e900e97213 */ /* 0x000fe20000000000 */
[----:B-1----:R-:W-:Y:S01]  /*e0f0*/  FFMA.FTZ R245, R119, -UR17, R245 ;  /* 0x8000001177f57c23 */ /* 0x002fe200080100f5 */
[----:B------:R-:W-:Y:S01]  /*e100*/  IABS R106, R106 ;  /* 0x0000006a006a7213 */ /* 0x000fe20000000000 */
[----:B------:R-:W-:Y:S01]  /*e110*/  IMAD.IADD R107, R210, 0x1, -R105 ;  /* 0x00000001d26b7824 */ /* 0x000fe200078e0a69 */
[----:B------:R-:W-:Y:S01]  /*e120*/  FSEL R47, R47, -INF , !P4 ;  /* 0xff8000002f2f7808 */ /* 0x000fe20006000000 */
[----:B--2---:R-:W-:Y:S01]  /*e130*/  FFMA.FTZ R224, R222, -UR17, R224 ;  /* 0x80000011dee07c23 */ /* 0x004fe200080100e0 */
[----:B------:R1:W-:Y:S01]  /*e140*/  MUFU.TANH R225, R40 ;  /* 0x0000002800e17308 */ /* 0x0003e20000002400 */
[----:B------:R-:W-:-:S02]  /*e150*/  FSEL R245, R245, -INF , !P2 ;  /* 0xff800000f5f57808 */ /* 0x000fc40005000000 */
[----:B------:R2:W-:Y:S01]  /*e160*/  STL [R1+0x28], R47 ;  /* 0x0000282f01007387 */ /* 0x0005e20000100800 */
[----:B------:R-:W-:Y:S01]  /*e170*/  ISETP.GE.AND P4, PT, R181, R211, PT ;  /* 0x000000d3b500720c */ /* 0x000fe20003f86270 */
[----:B------:R-:W-:Y:S01]  /*e180*/  IMAD.IADD R100, R207, 0x1, -R105 ;  /* 0x00000001cf647824 */ /* 0x000fe200078e0a69 */
[C---:B------:R-:W-:Y:S01]  /*e190*/  ISETP.GE.AND P2, PT, R181.reuse, R208, PT ;  /* 0x000000d0b500720c */ /* 0x040fe20003f46270 */
[----:B-----5:R-:W-:Y:S01]  /*e1a0*/  FFMA.FTZ R223, R114, -UR17, R223 ;  /* 0x8000001172df7c23 */ /* 0x020fe200080100df */
[----:B------:R-:W4:Y:S01]  /*e1b0*/  I2F R182, R182 ;  /* 0x000000b600b67306 */ /* 0x000f220000201400 */
[C---:B------:R-:W-:Y:S01]  /*e1c0*/  ISETP.LT.OR P4, PT, R181.reuse, R212, P4 ;  /* 0x000000d4b500720c */ /* 0x040fe20002781670 */
[----:B------:R-:W-:Y:S01]  /*e1d0*/  IMAD.IADD R102, R204, 0x1, -R105 ;  /* 0x00000001cc667824 */ /* 0x000fe200078e0a69 */
[----:B------:R-:W-:Y:S02]  /*e1e0*/  ISETP.LT.OR P2, PT, R181, R209, P2 ;  /* 0x000000d1b500720c */ /* 0x000fe40001741670 */
[----:B------:R-:W-:-:S02]  /*e1f0*/  IABS R100, R100 ;  /* 0x0000006400647213 */ /* 0x000fc40000000000 */
[----:B------:R-:W-:Y:S01]  /*e200*/  IABS R107, R107 ;  /* 0x0000006b006b7213 */ /* 0x000fe20000000000 */
[----:B------:R-:W5:Y:S01]  /*e210*/  I2F R131, R131 ;  /* 0x0000008300837306 */ /* 0x000f620000201400 */
[----:B-1----:R-:W-:Y:S01]  /*e220*/  FSEL R40, R223, -INF , !P3 ;  /* 0xff800000df287808 */ /* 0x002fe20005800000 */
[----:B------:R-:W-:Y:S01]  /*e230*/  FMUL.FTZ R223, R103, c[0x0][0x2ec] ;  /* 0x0000bb0067df7a20 */ /* 0x000fe20000410000 */
[----:B------:R-:W-:Y:S01]  /*e240*/  ISETP.GE.AND P3, PT, R181, R202, PT ;  /* 0x000000cab500720c */ /* 0x000fe20003f66270 */
[----:B---3--:R-:W-:Y:S01]  /*e250*/  IMAD.MOV.U32 R171, RZ, RZ, R100 ;  /* 0x000000ffffab7224 */ /* 0x008fe200078e0064 */
[----:B------:R-:W-:Y:S01]  /*e260*/  IABS R100, R102 ;  /* 0x0000006600647213 */ /* 0x000fe20000000000 */
[----:B------:R-:W-:Y:S01]  /*e270*/  IMAD.IADD R102, R197, 0x1, -R183 ;  /* 0x00000001c5667824 */ /* 0x000fe200078e0ab7 */
[----:B------:R-:W-:Y:S01]  /*e280*/  ISETP.LT.OR P3, PT, R181, R203, P3 ;  /* 0x000000cbb500720c */ /* 0x000fe20001f61670 */
[----:B----4-:R-:W-:Y:S01]  /*e290*/  FFMA.FTZ R42, R182, -UR17, R42 ;  /* 0x80000011b62a7c23 */ /* 0x010fe2000801002a */
[----:B------:R-:W1:Y:S01]  /*e2a0*/  MUFU.TANH R223, R223 ;  /* 0x000000df00df7308 */ /* 0x000e620000002400 */
[----:B------:R-:W-:Y:S01]  /*e2b0*/  FMUL.FTZ R182, R41, c[0x0][0x2ec] ;  /* 0x0000bb0029b67a20 */ /* 0x000fe20000410000 */
[----:B--2---:R-:W-:Y:S01]  /*e2c0*/  FSEL R47, R224, -INF , !P0 ;  /* 0xff800000e02f7808 */ /* 0x004fe20004000000 */
[----:B------:R-:W-:Y:S01]  /*e2d0*/  IMAD.MOV.U32 R119, RZ, RZ, R100 ;  /* 0x000000ffff777224 */ /* 0x000fe200078e0064 */
[----:B------:R-:W-:-:S02]  /*e2e0*/  ISETP.GE.AND P0, PT, R181, R205, PT ;  /* 0x000000cdb500720c */ /* 0x000fc40003f06270 */
[----:B------:R-:W-:Y:S01]  /*e2f0*/  IABS R100, R102 ;  /* 0x0000006600647213 */ /* 0x000fe20000000000 */
[----:B-----5:R-:W-:Y:S01]  /*e300*/  FFMA.FTZ R131, R131, -UR17, R225 ;  /* 0x8000001183837c23 */ /* 0x020fe200080100e1 */
[----:B------:R-:W-:Y:S01]  /*e310*/  ISETP.LT.OR P0, PT, R181, R206, P0 ;  /* 0x000000ceb500720c */ /* 0x000fe20000701670 */
[----:B------:R-:W2:Y:S01]  /*e320*/  I2F R113, R113 ;  /* 0x0000007100717306 */ /* 0x000ea20000201400 */
[----:B------:R-:W-:Y:S01]  /*e330*/  IMAD.IADD R102, R210, 0x1, -R183 ;  /* 0x00000001d2667824 */ /* 0x000fe200078e0ab7 */
[----:B------:R-:W-:Y:S02]  /*e340*/  IABS R51, R51 ;  /* 0x0000003300337213 */ /* 0x000fe40000000000 */
[----:B------:R-:W-:Y:S02]  /*e350*/  IADD3 R118, R37, 0x51, RZ ;  /* 0x0000005125767810 */ /* 0x000fe40007ffe0ff */
[----:B------:R-:W-:Y:S01]  /*e360*/  IABS R102, R102 ;  /* 0x0000006600667213 */ /* 0x000fe20000000000 */
[----:B-1----:R-:W-:Y:S01]  /*e370*/  FFMA.FTZ R41, R231, -UR17, R223 ;  /* 0x80000011e7297c23 */ /* 0x002fe200080100df */
[----:B------:R-:W1:Y:S01]  /*e380*/  MUFU.TANH R181, R101 ;  /* 0x0000006500b57308 */ /* 0x000e620000002400 */
[----:B------:R-:W-:Y:S01]  /*e390*/  FSEL R223, R131, -INF , !P6 ;  /* 0xff80000083df7808 */ /* 0x000fe20007000000 */
[----:B------:R-:W-:Y:S01]  /*e3a0*/  IMAD.IADD R114, R197, 0x1, -R118 ;  /* 0x00000001c5727824 */ /* 0x000fe200078e0a76 */
[----:B------:R-:W-:Y:S01]  /*e3b0*/  FSEL R131, R42, -INF , !P5 ;  /* 0xff8000002a837808 */ /* 0x000fe20006800000 */
[----:B------:R-:W-:Y:S01]  /*e3c0*/  IMAD.MOV.U32 R221, RZ, RZ, R102 ;  /* 0x000000ffffdd7224 */ /* 0x000fe200078e0066 */
[----:B------:R-:W-:Y:S01]  /*e3d0*/  FSEL R41, R41, -INF , !P2 ;  /* 0xff80000029297808 */ /* 0x000fe20005000000 */
[----:B------:R-:W-:Y:S01]  /*e3e0*/  STL [R1+0x24], R223 ;  /* 0x000024df01007387 */ /* 0x000fe20000100800 */
[C---:B------:R-:W-:Y:S01]  /*e3f0*/  ISETP.GE.AND P2, PT, R130.reuse, R202, PT ;  /* 0x000000ca8200720c */ /* 0x040fe20003f46270 */
[----:B------:R-:W-:Y:S01]  /*e400*/  I2F R126, R126 ;  /* 0x0000007e007e7306 */ /* 0x000fe20000201400 */
[----:B--2---:R-:W-:Y:S01]  /*e410*/  FFMA.FTZ R43, R113, -UR17, R43 ;  /* 0x80000011712b7c23 */ /* 0x004fe2000801002b */
[----:B------:R2:W-:Y:S01]  /*e420*/  STL [R1+0x4], R131 ;  /* 0x0000048301007387 */ /* 0x0005e20000100800 */
[----:B------:R-:W-:Y:S01]  /*e430*/  ISETP.LT.OR P2, PT, R130, R203, P2 ;  /* 0x000000cb8200720c */ /* 0x000fe20001741670 */
[----:B------:R-:W-:Y:S01]  /*e440*/  IMAD.IADD R103, R210, 0x1, -R118 ;  /* 0x00000001d2677824 */ /* 0x000fe200078e0a76 */
[----:B------:R-:W-:-:S02]  /*e450*/  ISETP.GE.AND P6, PT, R130, R211, PT ;  /* 0x000000d38200720c */ /* 0x000fc40003fc6270 */
[----:B------:R-:W-:Y:S01]  /*e460*/  ISETP.GE.AND P5, PT, R130, R208, PT ;  /* 0x000000d08200720c */ /* 0x000fe20003fa6270 */
[----:B-1----:R-:W-:Y:S01]  /*e470*/  FFMA.FTZ R181, R232, -UR17, R181 ;  /* 0x80000011e8b57c23 */ /* 0x002fe200080100b5 */
[----:B------:R-:W1:Y:S01]  /*e480*/  MUFU.TANH R182, R182 ;  /* 0x000000b600b67308 */ /* 0x000e620000002400 */
[----:B------:R-:W-:Y:S01]  /*e490*/  FMUL.FTZ R232, R34, c[0x0][0x2ec] ;  /* 0x0000bb0022e87a20 */ /* 0x000fe20000410000 */
[C---:B------:R-:W-:Y:S01]  /*e4a0*/  ISETP.LT.OR P6, PT, R130.reuse, R212, P6 ;  /* 0x000000d48200720c */ /* 0x040fe200037c1670 */
[----:B------:R-:W-:Y:S01]  /*e4b0*/  IMAD.IADD R101, R207, 0x1, -R118 ;  /* 0x00000001cf657824 */ /* 0x000fe200078e0a76 */
[----:B------:R-:W-:Y:S02]  /*e4c0*/  FSEL R42, R181, -INF , !P4 ;  /* 0xff800000b52a7808 */ /* 0x000fe40006000000 */
[C---:B------:R-:W-:Y:S02]  /*e4d0*/  ISETP.GE.AND P4, PT, R130.reuse, R205, PT ;  /* 0x000000cd8200720c */ /* 0x040fe40003f86270 */
[----:B------:R3:W4:Y:S01]  /*e4e0*/  MUFU.TANH R241, R32 ;  /* 0x0000002000f17308 */ /* 0x0007220000002400 */
[----:B------:R-:W-:-:S02]  /*e4f0*/  ISETP.LT.OR P5, PT, R130, R209, P5 ;  /* 0x000000d18200720c */ /* 0x000fc40002fa1670 */
[----:B------:R-:W-:Y:S01]  /*e500*/  ISETP.LT.OR P4, PT, R130, R206, P4 ;  /* 0x000000ce8200720c */ /* 0x000fe20002781670 */
[----:B------:R-:W-:Y:S01]  /*e510*/  IMAD.IADD R130, R204, 0x1, -R118 ;  /* 0x00000001cc827824 */ /* 0x000fe200078e0a76 */
[----:B------:R-:W-:Y:S02]  /*e520*/  IABS R114, R114 ;  /* 0x0000007200727213 */ /* 0x000fe40000000000 */
[C---:B------:R-:W-:Y:S01]  /*e530*/  IADD3 R229, R37.reuse, 0x59, RZ ;  /* 0x0000005925e57810 */ /* 0x040fe20007ffe0ff */
[----:B------:R-:W-:Y:S01]  /*e540*/  I2F R176, R176 ;  /* 0x000000b000b07306 */ /* 0x000fe20000201400 */
[----:B-1----:R-:W-:Y:S01]  /*e550*/  FFMA.FTZ R182, R126, -UR17, R182 ;  /* 0x800000117eb67c23 */ /* 0x002fe200080100b6 */
[----:B--2---:R-:W-:Y:S02]  /*e560*/  IADD3 R131, R37, 0x58, RZ ;  /* 0x0000005825837810 */ /* 0x004fe40007ffe0ff */
[----:B------:R-:W-:Y:S01]  /*e570*/  IABS R103, R103 ;  /* 0x0000006700677213 */ /* 0x000fe20000000000 */
[----:B------:R-:W-:Y:S01]  /*e580*/  IMAD.IADD R223, R207, 0x1, -R229 ;  /* 0x00000001cfdf7824 */ /* 0x000fe200078e0ae5 */
[----:B------:R-:W-:Y:S01]  /*e590*/  IABS R126, R130 ;  /* 0x00000082007e7213 */ /* 0x000fe20000000000 */
[----:B------:R-:W-:Y:S01]  /*e5a0*/  IMAD.IADD R181, R210, 0x1, -R131 ;  /* 0x00000001d2b57824 */ /* 0x000fe200078e0a83 */
[----:B------:R-:W1:Y:S01]  /*e5b0*/  MUFU.TANH R232, R232 ;  /* 0x000000e800e87308 */ /* 0x000e620000002400 */
[----:B---3--:R-:W-:Y:S01]  /*e5c0*/  FSEL R32, R43, -INF , !P3 ;  /* 0xff8000002b207808 */ /* 0x008fe20005800000 */
[----:B----4-:R-:W-:Y:S01]  /*e5d0*/  FFMA.FTZ R241, R127, -UR17, R241 ;  /* 0x800000117ff17c23 */ /* 0x010fe200080100f1 */
[----:B------:R-:W-:Y:S01]  /*e5e0*/  ISETP.GE.AND P3, PT, R174, R208, PT ;  /* 0x000000d0ae00720c */ /* 0x000fe20003f66270 */
[----:B------:R-:W-:Y:S01]  /*e5f0*/  FMUL.FTZ R43, R97, c[0x0][0x2ec] ;  /* 0x0000bb00612b7a20 */ /* 0x000fe20000410000 */
[----:B------:R-:W-:Y:S01]  /*e600*/  IABS R181, R181 ;  /* 0x000000b500b57213 */ /* 0x000fe20000000000 */
[----:B------:R-:W-:Y:S01]  /*e610*/  IMAD.IADD R97, R204, 0x1, -R131 ;  /* 0x00000001cc617824 */ /* 0x000fe200078e0a83 */
[----:B------:R-:W-:Y:S01]  /*e620*/  ISETP.LT.OR P3, PT, R174, R209, P3 ;  /* 0x000000d1ae00720c */ /* 0x000fe20001f61670 */
[----:B------:R-:W2:Y:S01]  /*e630*/  MUFU.TANH R98, R98 ;  /* 0x0000006200627308 */ /* 0x000ea20000002400 */
[----:B------:R-:W-:Y:S01]  /*e640*/  IABS R223, R223 ;  /* 0x000000df00df7213 */ /* 0x000fe20000000000 */
[----:B------:R-:W-:Y:S01]  /*e650*/  IMAD.IADD R231, R210, 0x1, -R229 ;  /* 0x00000001d2e77824 */ /* 0x000fe200078e0ae5 */
[----:B------:R-:W-:Y:S01]  /*e660*/  IABS R101, R101 ;  /* 0x0000006500657213 */ /* 0x000fe20000000000 */
[----:B------:R-:W-:Y:S01]  /*e670*/  IMAD.IADD R130, R197, 0x1, -R131 ;  /* 0x00000001c5827824 */ /* 0x000fe200078e0a83 */
[----:B------:R-:W-:-:S02]  /*e680*/  IADD3 R226, R37, 0x60, RZ ;  /* 0x0000006025e27810 */ /* 0x000fc40007ffe0ff */
[----:B------:R-:W-:Y:S01]  /*e690*/  IABS R231, R231 ;  /* 0x000000e700e77213 */ /* 0x000fe20000000000 */
[----:B-1----:R-:W-:Y:S01]  /*e6a0*/  FFMA.FTZ R232, R176, -UR17, R232 ;  /* 0x80000011b0e87c23 */ /* 0x002fe200080100e8 */
[----:B------:R1:W-:Y:S01]  /*e6b0*/  MUFU.TANH R242, R35 ;  /* 0x0000002300f27308 */ /* 0x0003e20000002400 */
[----:B------:R-:W-:Y:S01]  /*e6c0*/  IADD3 R176, R37, 0x61, RZ ;  /* 0x0000006125b07810 */ /* 0x000fe20007ffe0ff */
[--C-:B------:R-:W-:Y:S01]  /*e6d0*/  IMAD.IADD R113, R204, 0x1, -R226.reuse ;  /* 0x00000001cc717824 */ /* 0x100fe200078e0ae2 */
[----:B------:R-:W-:Y:S01]  /*e6e0*/  IABS R130, R130 ;  /* 0x0000008200827213 */ /* 0x000fe20000000000 */
[--C-:B------:R-:W-:Y:S01]  /*e6f0*/  IMAD.IADD R127, R207, 0x1, -R226.reuse ;  /* 0x00000001cf7f7824 */ /* 0x100fe200078e0ae2 */
[----:B------:R-:W-:Y:S01]  /*e700*/  FSEL R232, R232, -INF , !P2 ;  /* 0xff800000e8e87808 */ /* 0x000fe20005000000 */
[----:B------:R-:W-:Y:S01]  /*e710*/  IMAD.IADD R224, R210, 0x1, -R226 ;  /* 0x00000001d2e07824 */ /* 0x000fe200078e0ae2 */
[C---:B------:R-:W-:Y:S01]  /*e720*/  ISETP.GE.AND P2, PT, R177.reuse, R208, PT ;  /* 0x000000d0b100720c */ /* 0x040fe20003f46270 */
[----:B--2---:R-:W-:Y:S01]  /*e730*/  FFMA.FTZ R98, R108, -UR17, R98 ;  /* 0x800000116c627c23 */ /* 0x004fe20008010062 */
[----:B------:R-:W-:Y:S01]  /*e740*/  FSEL R108, R182, -INF , !P0 ;  /* 0xff800000b66c7808 */ /* 0x000fe20004000000 */
[----:B------:R-:W2:Y:S01]  /*e750*/  MUFU.TANH R96, R96 ;  /* 0x0000006000607308 */ /* 0x000ea20000002400 */
[----:B------:R-:W-:Y:S01]  /*e760*/  ISETP.GE.AND P0, PT, R174, R211, PT ;  /* 0x000000d3ae00720c */ /* 0x000fe20003f06270 */
[----:B------:R-:W-:Y:S01]  /*e770*/  IMAD.IADD R182, R204, 0x1, -R229 ;  /* 0x00000001ccb67824 */ /* 0x000fe200078e0ae5 */
[----:B------:R-:W-:Y:S01]  /*e780*/  ISETP.LT.OR P2, PT, R177, R209, P2 ;  /* 0x000000d1b100720c */ /* 0x000fe20001741670 */
[----:B------:R-:W-:Y:S01]  /*e790*/  STL [R1+0x10], R108 ;  /* 0x0000106c01007387 */ /* 0x000fe20000100800 */
[----:B------:R-:W-:Y:S01]  /*e7a0*/  ISETP.LT.OR P0, PT, R174, R212, P0 ;  /* 0x000000d4ae00720c */ /* 0x000fe20000701670 */
[----:B------:R-:W-:Y:S01]  /*e7b0*/  IMAD.IADD R225, R197, 0x1, -R226 ;  /* 0x00000001c5e17824 */ /* 0x000fe200078e0ae2 */
[----:B-1----:R-:W-:Y:S01]  /*e7c0*/  FSEL R35, R241, -INF , !P4 ;  /* 0xff800000f1237808 */ /* 0x002fe20006000000 */
[----:B------:R-:W-:Y:S01]  /*e7d0*/  I2F R235, R235 ;  /* 0x000000eb00eb7306 */ /* 0x000fe20000201400 */
[----:B------:R1:W-:Y:S01]  /*e7e0*/  STL [R1+0xc], R32 ;  /* 0x00000c2001007387 */ /* 0x0003e20000100800 */
[----:B------:R-:W-:-:S02]  /*e7f0*/  ISETP.GE.AND P4, PT, R177, R211, PT ;  /* 0x000000d3b100720c */ /* 0x000fc40003f86270 */
[----:B------:R-:W-:Y:S01]  /*e800*/  IABS R182, R182 ;  /* 0x000000b600b67213 */ /* 0x000fe20000000000 */
[----:B------:R3:W-:Y:S01]  /*e810*/  STL [R1+0x20], R35 ;  /* 0x0000202301007387 */ /* 0x0007e20000100800 */
[----:B------:R-:W-:Y:S02]  /*e820*/  ISETP.LT.OR P4, PT, R177, R212, P4 ;  /* 0x000000d4b100720c */ /* 0x000fe40002781670 */
[----:B------:R-:W4:Y:S01]  /*e830*/  MUFU.TANH R43, R43 ;  /* 0x0000002b002b7308 */ /* 0x000f220000002400 */
[----:B------:R5:W-:Y:S01]  /*e840*/  STL [R1+0x8], R232 ;  /* 0x000008e801007387 */ /* 0x000be20000100800 */
[----:B--2---:R-:W-:Y:S01]  /*e850*/  FFMA.FTZ R96, R129, -UR17, R96 ;  /* 0x8000001181607c23 */ /* 0x004fe20008010060 */
[----:B------:R-:W-:Y:S01]  /*e860*/  IABS R113, R113 ;  /* 0x0000007100717213 */ /* 0x000fe20000000000 */
[----:B------:R-:W-:Y:S01]  /*e870*/  IMAD.IADD R129, R210, 0x1, -R176 ;  /* 0x00000001d2817824 */ /* 0x000fe200078e0ab0 */
[----:B------:R-:W-:Y:S02]  /*e880*/  IABS R127, R127 ;  /* 0x0000007f007f7213 */ /* 0x000fe40000000000 */
[----:B------:R-:W-:Y:S01]  /*e890*/  FSEL R34, R96, -INF , !P6 ;  /* 0xff80000060227808 */ /* 0x000fe20007000000 */
[----:B------:R-:W-:Y:S01]  /*e8a0*/  I2F R104, R104 ;  /* 0x0000006800687306 */ /* 0x000fe20000201400 */
[----:B------:R-:W-:Y:S01]  /*e8b0*/  ISETP.GE.AND P6, PT, R174, R205, PT ;  /* 0x000000cdae00720c */ /* 0x000fe20003fc6270 */
[----:B------:R-:W-:Y:S01]  /*e8c0*/  IMAD.IADD R96, R207, 0x1, -R131 ;  /* 0x00000001cf607824 */ /* 0x000fe200078e0a83 */
[----:B------:R-:W-:-:S02]  /*e8d0*/  IABS R224, R224 ;  /* 0x000000e000e07213 */ /* 0x000fc40000000000 */
[----:B------:R-:W-:Y:S02]  /*e8e0*/  ISETP.LT.OR P6, PT, R174, R206, P6 ;  /* 0x000000ceae00720c */ /* 0x000fe400037c1670 */
[----:B------:R-:W-:Y:S01]  /*e8f0*/  IABS R96, R96 ;  /* 0x0000006000607213 */ /* 0x000fe20000000000 */
[----:B------:R-:W-:Y:S01]  /*e900*/  MUFU.TANH R243, R99 ;  /* 0x0000006300f37308 */ /* 0x000fe20000002400 */
[----:B----4-:R-:W-:Y:S01]  /*e910*/  FFMA.FTZ R235, R235, -UR17, R43 ;  /* 0x80000011ebeb7c23 */ /* 0x010fe2000801002b */
[----:B-1----:R-:W-:Y:S01]  /*e920*/  FSEL R32, R98, -INF , !P5 ;  /* 0xff80000062207808 */ /* 0x002fe20006800000 */
[----:B------:R-:W-:Y:S01]  /*e930*/  IMAD.IADD R43, R204, 0x1, -R176 ;  /* 0x00000001cc2b7824 */ /* 0x000fe200078e0ab0 */
[----:B------:R-:W-:Y:S01]  /*e940*/  ISETP.GE.AND P5, PT, R174, R202, PT ;  /* 0x000000caae00720c */ /* 0x000fe20003fa6270 */
[----:B------:R-:W-:Y:S01]  /*e950*/  IMAD.MOV.U32 R228, RZ, RZ, R96 ;  /* 0x000000ffffe47224 */ /* 0x000fe200078e0060 */
[----:B---3--:R-:W-:Y:S02]  /*e960*/  FSEL R35, R235, -INF , !P0 ;  /* 0xff800000eb237808 */ /* 0x008fe40004000000 */
[----:B------:R-:W-:Y:S01]  /*e970*/  I2F R122, R122 ;  /* 0x0000007a007a7306 */ /* 0x000fe20000201400 */
[----:B------:R-:W-:-:S02]  /*e980*/  ISETP.GE.AND P0, PT, R177, R205, PT ;  /* 0x000000cdb100720c */ /* 0x000fc40003f06270 */
[----:B------:R-:W-:Y:S01]  /*e990*/  ISETP.LT.OR P5, PT, R174, R203, P5 ;  /* 0x000000cbae00720c */ /* 0x000fe20002fa1670 */
[----:B------:R-:W-:Y:S01]  /*e9a0*/  IMAD.IADD R174, R197, 0x1, -R176 ;  /* 0x00000001c5ae7824 */ /* 0x000fe200078e0ab0 */
[----:B------:R-:W-:Y:S02]  /*e9b0*/  ISETP.LT.OR P0, PT, R177, R206, P0 ;  /* 0x000000ceb100720c */ /* 0x000fe40000701670 */
[----:B------:R-:W-:Y:S01]  /*e9c0*/  IABS R96, R97 ;  /* 0x0000006100607213 */ /* 0x000fe20000000000 */
[----:B-----5:R-:W-:Y:S01]  /*e9d0*/  MUFU.TANH R232, R94 ;  /* 0x0000005e00e87308 */ /* 0x020fe20000002400 */
[----:B------:R-:W-:Y:S01]  /*e9e0*/  IABS R174, R174 ;  /* 0x000000ae00ae7213 */ /* 0x000fe20000000000 */
[----:B------:R-:W-:Y:S01]  /*e9f0*/  IMAD.IADD R97, R197, 0x1, -R229 ;  /* 0x00000001c5617824 */ /* 0x000fe200078e0ae5 */
[----:B------:R-:W-:Y:S01]  /*ea00*/  IADD3 R108, R37, 0x68, RZ ;  /* 0x00000068256c7810 */ /* 0x000fe20007ffe0ff */
[----:B------:R-:W-:Y:S01]  /*ea10*/  IMAD.MOV.U32 R230, RZ, RZ, R96 ;  /* 0x000000ffffe67224 */ /* 0x000fe200078e0060 */
[----:B------:R-:W-:-:S02]  /*ea20*/  IABS R225, R225 ;  /* 0x000000e100e17213 */ /* 0x000fc40000000000 */
[----:B------:R-:W-:Y:S01]  /*ea30*/  IABS R96, R97 ;  /* 0x0000006100607213 */ /* 0x000fe20000000000 */
[----:B------:R-:W1:Y:S01]  /*ea40*/  MUFU.TANH R94, R28 ;  /* 0x0000001c005e7308 */ /* 0x000e620000002400 */
[--C-:B------:R-:W-:Y:S01]  /*ea50*/  IMAD.IADD R97, R210, 0x1, -R108.reuse ;  /* 0x00000001d2617824 */ /* 0x100fe200078e0a6c */
[----:B------:R-:W-:Y:S01]  /*ea60*/  IABS R43, R43 ;  /* 0x0000002b002b7213 */ /* 0x000fe20000000000 */
[----:B------:R-:W-:Y:S01]  /*ea70*/  IMAD.IADD R98, R197, 0x1, -R108 ;  /* 0x00000001c5627824 */ /* 0x000fe200078e0a6c */
[----:B------:R-:W-:Y:S02]  /*ea80*/  IABS R129, R129 ;  /* 0x0000008100817213 */ /* 0x000fe40000000000 */
[----:B------:R-:W-:Y:S02]  /*ea90*/  IABS R97, R97 ;  /* 0x0000006100617213 */ /* 0x000fe40000000000 */
[----:B------:R-:W2:Y:S01]  /*eaa0*/  MUFU.TANH R99, R33 ;  /* 0x0000002100637308 */ /* 0x000ea20000002400 */
[----:B------:R-:W-:-:S07]  /*eab0*/  IABS R98, R98 ;  /* 0x0000006200627213 */ /* 0x000fce0000000000 */
[----:B------:R-:W3:Y:S01]  /*eac0*/  I2F R111, R111 ;  /* 0x0000006f006f7306 */ /* 0x000ee20000201400 */
[----:B-1----:R-:W-:-:S07]  /*ead0*/  FFMA.FTZ R104, R104, -UR17, R94 ;  /* 0x8000001168687c23 */ /* 0x002fce000801005e */
[----:B------:R-:W-:Y:S01]  /*eae0*/  I2F R106, R106 ;  /* 0x0000006a006a7306 */ /* 0x000fe20000201400 */
[----:B--2---:R-:W-:Y:S02]  /*eaf0*/  FFMA.FTZ R122, R122, -UR17, R99 ;  /* 0x800000117a7a7c23 */ /* 0x004fe40008010063 */
[----:B------:R-:W-:-:S03]  /*eb00*/  FFMA.FTZ R33, R234, -UR17, R243 ;  /* 0x80000011ea217c23 */ /* 0x000fc600080100f3 */
[----:B------:R-:W-:Y:S02]  /*eb10*/  FSEL R122, R122, -INF , !P6 ;  /* 0xff8000007a7a7808 */ /* 0x000fe40007000000 */
[----:B------:R-:W1:Y:S01]  /*eb20*/  MUFU.TANH R93, R93 ;  /* 0x0000005d005d7308 */ /* 0x000e620000002400 */
[----:B---3--:R-:W-:Y:S01]  /*eb30*/  FFMA.FTZ R111, R111, -UR17, R242 ;  /* 0x800000116f6f7c23 */ /* 0x008fe200080100f2 */
[----:B------:R-:W-:Y:S01]  /*eb40*/  FSEL R33, R33, -INF , !P3 ;  /* 0xff80000021217808 */ /* 0x000fe20005800000 */
[----:B------:R-:W-:Y:S01]  /*eb50*/  STL [R1+0x1c], R122 ;  /* 0x00001c7a01007387 */ /* 0x000fe20000100800 */
[----:B------:R-:W-:Y:S02]  /*eb60*/  ISETP.GE.AND P3, PT, R177, R202, PT ;  /* 0x000000cab100720c */ /* 0x000fe40003f66270 */
[----:B------:R-:W-:Y:S02]  /*eb70*/  FSEL R111, R111, -INF , !P5 ;  /* 0xff8000006f6f7808 */ /* 0x000fe40006800000 */
[----:B------:R-:W-:Y:S01]  /*eb80*/  I2F R107, R107 ;  /* 0x0000006b006b7306 */ /* 0x000fe20000201400 */
[----:B------:R-:W-:-:S02]  /*eb90*/  ISETP.GE.AND P5, PT, R105, R208, PT ;  /* 0x000000d06900720c */ /* 0x000fc40003fa6270 */
[----:B------:R-:W-:Y:S01]  /*eba0*/  STL [R1], R111 ;  /* 0x0000006f01007387 */ /* 0x000fe20000100800 */
[C---:B------:R-:W-:Y:S02]  /*ebb0*/  ISETP.GE.AND P6, PT, R105.reuse, R211, PT ;  /* 0x000000d36900720c */ /* 0x040fe40003fc6270 */
[----:B------:R-:W-:Y:S02]  /*ebc0*/  ISETP.LT.OR P5, PT, R105, R209, P5 ;  /* 0x000000d16900720c */ /* 0x000fe40002fa1670 */
[----:B------:R-:W2:Y:S01]  /*ebd0*/  MUFU.TANH R95, R95 ;  /* 0x0000005f005f7308 */ /* 0x000ea20000002400 */
[----:B------:R-:W-:Y:S02]  /*ebe0*/  ISETP.LT.OR P3, PT, R177, R203, P3 ;  /* 0x000000cbb100720c */ /* 0x000fe40001f61670 */
[----:B------:R-:W-:-:S05]  /*ebf0*/  ISETP.LT.OR P6, PT, R105, R212, P6 ;  /* 0x000000d46900720c */ /* 0x000fca00037c1670 */
[----:B------:R-:W-:Y:S08]  /*ec00*/  I2F R233, R233 ;  /* 0x000000e900e97306 */ /* 0x000ff00000201400 */
[----:B------:R-:W-:Y:S08]  /*ec10*/  MUFU.TANH R92, R92 ;  /* 0x0000005c005c7308 */ /* 0x000ff00000002400 */
[----:B------:R3:W-:Y:S08]  /*ec20*/  MUFU.TANH R94, R29 ;  /* 0x0000001d005e7308 */ /* 0x0007f00000002400 */
[----:B------:R4:W-:Y:S01]  /*ec30*/  I2F R222, R100 ;  /* 0x0000006400de7306 */ /* 0x0009e20000201400 */
[----:B---3--:R-:W-:-:S07]  /*ec40*/  FMUL.FTZ R29, R31, c[0x0][0x2ec] ;  /* 0x0000bb001f1d7a20 */ /* 0x008fce0000410000 */
[----:B------:R-:W-:Y:S01]  /*ec50*/  I2F R119, R119 ;  /* 0x0000007700777306 */ /* 0x000fe20000201400 */
[----:B-1----:R-:W-:-:S05]  /*ec60*/  FFMA.FTZ R31, R106, -UR17, R93 ;  /* 0x800000116a1f7c23 */ /* 0x002fca000801005d */
[----:B------:R-:W-:Y:S01]  /*ec70*/  FSEL R31, R31, -INF , !P6 ;  /* 0xff8000001f1f7808 */ /* 0x000fe20007000000 */
[----:B----4-:R-:W-:Y:S01]  /*ec80*/  IMAD.IADD R100, R207, 0x1, -R183 ;  /* 0x00000001cf647824 */ /* 0x010fe200078e0ab7 */
[----:B------:R2:W1:Y:S01]  /*ec90*/  MUFU.TANH R93, R29 ;  /* 0x0000001d005d7308 */ /* 0x0004620000002400 */
[----:B------:R-:W-:-:S03]  /*eca0*/  ISETP.GE.AND P6, PT, R183, R205, PT ;  /* 0x000000cdb700720c */ /* 0x000fc60003fc6270 */
[----:B------:R-:W-:Y:S01]  /*ecb0*/  IABS R102, R100 ;  /* 0x0000006400667213 */ /* 0x000fe20000000000 */
[----:B------:R-:W-:Y:S01]  /*ecc0*/  IMAD.IADD R100, R204, 0x1, -R183 ;  /* 0x00000001cc647824 */ /* 0x000fe200078e0ab7 */
[----:B------:R-:W-:Y:S02]  /*ecd0*/  ISETP.LT.OR P6, PT, R183, R206, P6 ;  /* 0x000000ceb700720c */ /* 0x000fe400037c1670 */
[----:B------:R3:W4:Y:S02]  /*ece0*/  I2F R227, R51 ;  /* 0x0000003300e37306 */ /* 0x0007240000201400 */
[----:B------:R-:W-:Y:S01]  /*ecf0*/  IABS R100, R100 ;  /* 0x0000006400647213 */ /* 0x000fe20000000000 */
[----:B--2---:R-:W-:Y:S01]  /*ed00*/  FFMA.FTZ R29, R107, -UR17, R95 ;  /* 0x800000116b1d7c23 */ /* 0x004fe2000801005f */
[----:B------:R-:W-:-:S04]  /*ed10*/  FSEL R95, R104, -INF , !P0 ;  /* 0xff800000685f7808 */ /* 0x000fc80004000000 */
[----:B------:R-:W2:Y:S01]  /*ed20*/  I2F R171, R171 ;  /* 0x000000ab00ab7306 */ /* 0x000ea20000201400 */
[----:B-1----:R-:W-:Y:S01]  /*ed30*/  FFMA.FTZ R119, R119, -UR17, R93 ;  /* 0x8000001177777c23 */ /* 0x002fe2000801005d */
[----:B------:R-:W-:Y:S01]  /*ed40*/  ISETP.GE.AND P0, PT, R183, R211, PT ;  /* 0x000000d3b700720c */ /* 0x000fe20003f06270 */
[----:B------:R1:W-:Y:S01]  /*ed50*/  STL [R1+0x18], R95 ;  /* 0x0000185f01007387 */ /* 0x0003e20000100800 */
[----:B------:R-:W-:Y:S01]  /*ed60*/  FSEL R29, R29, -INF , !P5 ;  /* 0xff8000001d1d7808 */ /* 0x000fe20006800000 */
[----:B---3--:R-:W-:Y:S01]  /*ed70*/  IMAD.IADD R51, R204, 0x1, -R177 ;  /* 0x00000001cc337824 */ /* 0x008fe200078e0ab1 */
[----:B------:R-:W-:Y:S02]  /*ed80*/  ISETP.GE.AND P5, PT, R183, R202, PT ;  /* 0x000000cab700720c */ /* 0x000fe40003fa6270 */
[----:B------:R3:W-:Y:S01]  /*ed90*/  MUFU.TANH R99, R30 ;  /* 0x0000001e00637308 */ /* 0x0007e20000002400 */
[----:B----4-:R-:W-:Y:S01]  /*eda0*/  FFMA.FTZ R28, R227, -UR17, R232 ;  /* 0x80000011e31c7c23 */ /* 0x010fe200080100e8 */
[----:B------:R-:W-:-:S02]  /*edb0*/  ISETP.LT.OR P0, PT, R183, R212, P0 ;  /* 0x000000d4b700720c */ /* 0x000fc40000701670 */
[----:B------:R-:W-:Y:S02]  /*edc0*/  IABS R51, R51 ;  /* 0x0000003300337213 */ /* 0x000fe40000000000 */
[----:B------:R-:W-:Y:S02]  /*edd0*/  FSEL R28, R28, -INF , !P2 ;  /* 0xff8000001c1c7808 */ /* 0x000fe40005000000 */
[----:B------:R-:W-:Y:S01]  /*ede0*/  I2F R100, R100 ;  /* 0x0000006400647306 */ /* 0x000fe20000201400 */
[----:B--2---:R-:W-:Y:S01]  /*edf0*/  FFMA.FTZ R94, R171, -UR17, R94 ;  /* 0x80000011ab5e7c23 */ /* 0x004fe2000801005e */
[----:B------:R-:W-:Y:S02]  /*ee00*/  ISETP.GE.AND P2, PT, R105, R202, PT ;  /* 0x000000ca6900720c */ /* 0x000fe40003f46270 */
[-C--:B------:R-:W-:Y:S02]  /*ee10*/  ISETP.LT.OR P5, PT, R183, R203.reuse, P5 ;  /* 0x000000cbb700720c */ /* 0x080fe40002fa1670 */
[----:B------:R-:W-:Y:S01]  /*ee20*/  ISETP.LT.OR P2, PT, R105, R203, P2 ;  /* 0x000000cb6900720c */ /* 0x000fe20001741670 */
[----:B---3--:R-:W-:Y:S01]  /*ee30*/  FFMA.FTZ R30, R233, -UR17, R92 ;  /* 0x80000011e91e7c23 */ /* 0x008fe2000801005c */
[----:B------:R-:W2:Y:S02]  /*ee40*/  I2F R51, R51 ;  /* 0x0000003300337306 */ /* 0x000ea40000201400 */
[----:B------:R-:W-:Y:S01]  /*ee50*/  FSEL R243, R119, -INF , !P2 ;  /* 0xff80000077f37808 */ /* 0x000fe20005000000 */
[----:B------:R-:W-:Y:S01]  /*ee60*/  IMAD.IADD R92, R207, 0x1, -R108 ;  /* 0x00000001cf5c7824 */ /* 0x000fe200078e0a6c */
[----:B------:R-:W-:Y:S01]  /*ee70*/  ISETP.GE.AND P2, PT, R118, R208, PT ;  /* 0x000000d07600720c */ /* 0x000fe20003f46270 */
[----:B-1----:R-:W-:Y:S01]  /*ee80*/  FMUL.FTZ R95, R26, c[0x0][0x2ec] ;  /* 0x0000bb001a5f7a20 */ /* 0x002fe20000410000 */
[----:B------:R-:W-:-:S02]  /*ee90*/  FSEL R30, R30, -INF , !P4 ;  /* 0xff8000001e1e7808 */ /* 0x000fc40006000000 */
[C---:B------:R-:W-:Y:S01]  /*eea0*/  ISETP.GE.AND P4, PT, R105.reuse, R205, PT ;  /* 0x000000cd6900720c */ /* 0x040fe20003f86270 */
[----:B------:R-:W-:Y:S01]  /*eeb0*/  I2F R114, R114 ;  /* 0x0000007200727306 */ /* 0x000fe20000201400 */
[----:B------:R-:W-:Y:S02]  /*eec0*/  ISETP.LT.OR P2, PT, R118, R209, P2 ;  /* 0x000000d17600720c */ /* 0x000fe40001741670 */
[----:B------:R-:W-:Y:S02]  /*eed0*/  ISETP.LT.OR P4, PT, R105, R206, P4 ;  /* 0x000000ce6900720c */ /* 0x000fe40002781670 */
[----:B------:R-:W-:-:S03]  /*eee0*/  IABS R92, R92 ;  /* 0x0000005c005c7213 */ /* 0x000fc60000000000 */
[----:B------:R-:W1:Y:S01]  /*eef0*/  MUFU.TANH R95, R95 ;  /* 0x0000005f005f7308 */ /* 0x000e620000002400 */
[----:B--2---:R-:W-:-:S05]  /*ef00*/  FFMA.FTZ R51, R51, -UR17, R99 ;  /* 0x8000001133337c23 */ /* 0x004fca0008010063 */
[----:B------:R-:W-:Y:S01]  /*ef10*/  FSEL R249, R51, -INF , !P3 ;  /* 0xff80000033f97808 */ /* 0x000fe20005800000 */
[----:B------:R-:W-:Y:S01]  /*ef20*/  IMAD.IADD R51, R204, 0x1, -R108 ;  /* 0x00000001cc337824 */ /* 0x000fe200078e0a6c */
[----:B------:R2:W3:Y:S01]  /*ef30*/  MUFU.TANH R93, R89 ;  /* 0x00000059005d7308 */ /* 0x0004e20000002400 */
[----:B------:R-:W-:-:S03]  /*ef40*/  ISETP.GE.AND P3, PT, R183, R208, PT ;  /* 0x000000d0b700720c */ /* 0x000fc60003f66270 */
[----:B------:R-:W-:Y:S02]  /*ef50*/  IABS R51, R51 ;  /* 0x0000003300337213 */ /* 0x000fe40000000000 */
[----:B------:R-:W-:Y:S02]  /*ef60*/  ISETP.LT.OR P3, PT, R183, R209, P3 ;  /* 0x000000d1b700720c */ /* 0x000fe40001f61670 */
[----:B------:R-:W-:Y:S01]  /*ef70*/  I2F R181, R181 ;  /* 0x000000b500b57306 */ /* 0x000fe20000201400 */
[----:B-1----:R-:W-:-:S05]  /*ef80*/  FFMA.FTZ R95, R100, -UR17, R95 ;  /* 0x80000011645f7c23 */ /* 0x002fca000801005f */
[----:B------:R-:W-:Y:S02]  /*ef90*/  FSEL R232, R95, -INF , !P5 ;  /* 0xff8000005fe87808 */ /* 0x000fe40006800000 */
[----:B------:R-:W1:Y:S01]  /*efa0*/  MUFU.TANH R86, R86 ;  /* 0x0000005600567308 */ /* 0x000e620000002400 */
[----:B--2---:R-:W-:Y:S01]  /*efb0*/  FSEL R89, R94, -INF , !P4 ;  /* 0xff8000005e597808 */ /* 0x004fe20006000000 */
[----:B---3--:R-:W-:Y:S01]  /*efc0*/  FFMA.FTZ R114, R114, -UR17, R93 ;  /* 0x8000001172727c23 */ /* 0x008fe2000801005d */
[C---:B------:R-:W-:Y:S02]  /*efd0*/  ISETP.GE.AND P5, PT, R131.reuse, R208, PT ;  /* 0x000000d08300720c */ /* 0x040fe40003fa6270 */
[C---:B------:R-:W-:Y:S01]  /*efe0*/  ISETP.GE.AND P4, PT, R118.reuse, R211, PT ;  /* 0x000000d37600720c */ /* 0x040fe20003f86270 */
[----:B------:R2:W-:Y:S01]  /*eff0*/  STL [R1+0x14], R89 ;  /* 0x0000145901007387 */ /* 0x0005e20000100800 */
[----:B------:R-:W-:Y:S01]  /*f000*/  ISETP.LT.OR P5, PT, R131, R209, P5 ;  /* 0x000000d18300720c */ /* 0x000fe20002fa1670 */
[----:B------:R-:W-:Y:S01]  /*f010*/  I2F R221, R221 ;  /* 0x000000dd00dd7306 */ /* 0x000fe20000201400 */
[----:B------:R-:W-:-:S02]  /*f020*/  ISETP.LT.OR P4, PT, R118, R212, P4 ;  /* 0x000000d47600720c */ /* 0x000fc40002781670 */
[----:B------:R-:W-:-:S05]  /*f030*/  IADD3 R95, R37, 0x79, RZ ;  /* 0x00000079255f7810 */ /* 0x000fca0007ffe0ff */
[----:B------:R-:W3:Y:S01]  /*f040*/  MUFU.TANH R90, R90 ;  /* 0x0000005a005a7308 */ /* 0x000ee20000002400 */
[----:B-1----:R-:W-:Y:S02]  /*f050*/  FFMA.FTZ R181, R181, -UR17, R86 ;  /* 0x80000011b5b57c23 */ /* 0x002fe40008010056 */
[----:B------:R-:W-:-:S05]  /*f060*/  IMAD.IADD R86, R207, 0x1, -R95 ;  /* 0x00000001cf567824 */ /* 0x000fca00078e0a5f */
[----:B------:R-:W-:Y:S01]  /*f070*/  I2F R102, R102 ;  /* 0x0000006600667306 */ /* 0x000fe20000201400 */
[----:B------:R-:W-:-:S07]  /*f080*/  IABS R86, R86 ;  /* 0x0000005600567213 */ /* 0x000fce0000000000 */
[----:B------:R-:W-:Y:S01]  /*f090*/  I2F R103, R103 ;  /* 0x0000006700677306 */ /* 0x000fe20000201400 */
[----:B---3--:R-:W-:-:S07]  /*f0a0*/  FFMA.FTZ R90, R221, -UR17, R90 ;  /* 0x80000011dd5a7c23 */ /* 0x008fce000801005a */
[----:B------:R-:W1:Y:S08]  /*f0b0*/  MUFU.TANH R88, R88 ;  /* 0x0000005800587308 */ /* 0x000e700000002400 */
[----:B------:R-:W-:Y:S08]  /*f0c0*/  MUFU.TANH R91, R91 ;  /* 0x0000005b005b7308 */ /* 0x000ff00000002400 */
[----:B------:R-:W3:Y:S01]  /*f0d0*/  MUFU.TANH R94, R24 ;  /* 0x00000018005e7308 */ /* 0x000ee20000002400 */
[----:B-1----:R-:W-:Y:S01]  /*f0e0*/  FFMA.FTZ R222, R222, -UR17, R88 ;  /* 0x80000011dede7c23 */ /* 0x002fe20008010058 */
[----:B------:R-:W-:-:S04]  /*f0f0*/  IADD3 R88, R37, 0x69, RZ ;  /* 0x0000006925587810 */ /* 0x000fc80007ffe0ff */
[----:B------:R-:W-:Y:S01]  /*f100*/  FSEL R26, R222, -INF , !P0 ;  /* 0xff800000de1a7808 */ /* 0x000fe20004000000 */
[----:B--2---:R-:W-:Y:S01]  /*f110*/  IMAD.IADD R89, R197, 0x1, -R88 ;  /* 0x00000001c5597824 */ /* 0x004fe200078e0a58 */
[----:B------:R-:W1:Y:S01]  /*f120*/  I2F R223, R223 ;  /* 0x000000df00df7306 */ /* 0x000e620000201400 */
[----:B------:R-:W-:-:S03]  /*f130*/  ISETP.GE.AND P0, PT, R118, R205, PT ;  /* 0x000000cd7600720c */ /* 0x000fc60003f06270 */
[----:B------:R-:W-:Y:S02]  /*f140*/  IABS R89, R89 ;  /* 0x0000005900597213 */ /* 0x000fe40000000000 */
[----:B------:R-:W-:Y:S02]  /*f150*/  ISETP.LT.OR P0, PT, R118, R206, P0 ;  /* 0x000000ce7600720c */ /* 0x000fe40000701670 */
[----:B------:R-:W2:Y:S01]  /*f160*/  I2F R182, R182 ;  /* 0x000000b600b67306 */ /* 0x000ea20000201400 */
[----:B---3--:R-:W-:Y:S01]  /*f170*/  FFMA.FTZ R94, R102, -UR17, R94 ;  /* 0x80000011665e7c23 */ /* 0x008fe2000801005e */
[----:B------:R-:W-:Y:S01]  /*f180*/  FSEL R24, R90, -INF , !P3 ;  /* 0xff8000005a187808 */ /* 0x000fe20005800000 */
[----:B------:R-:W-:Y:S01]  /*f190*/  IMAD.IADD R90, R210, 0x1, -R88 ;  /* 0x00000001d25a7824 */ /* 0x000fe200078e0a58 */
[----:B------:R-:W-:Y:S02]  /*f1a0*/  ISETP.GE.AND P3, PT, R118, R202, PT ;  /* 0x000000ca7600720c */ /* 0x000fe40003f66270 */
[----:B------:R-:W-:Y:S01]  /*f1b0*/  FSEL R242, R94, -INF , !P6 ;  /* 0xff8000005ef27808 */ /* 0x000fe20007000000 */
[----:B------:R-:W-:Y:S01]  /*f1c0*/  IMAD.IADD R94, R197, 0x1, -R95 ;  /* 0x00000001c55e7824 */ /* 0x000fe200078e0a5f */
[----:B------:R-:W-:Y:S01]  /*f1d0*/  I2F R126, R126 ;  /* 0x0000007e007e7306 */ /* 0x000fe20000201400 */
[----:B------:R-:W-:Y:S01]  /*f1e0*/  ISETP.GE.AND P6, PT, R131, R211, PT ;  /* 0x000000d38300720c */ /* 0x000fe20003fc6270 */
[----:B-1----:R-:W-:Y:S01]  /*f1f0*/  FFMA.FTZ R223, R223, -UR17, R21 ;  /* 0x80000011dfdf7c23 */ /* 0x002fe20008010015 */
[----:B------:R-:W-:Y:S01]  /*f200*/  ISETP.LT.OR P3, PT, R118, R203, P3 ;  /* 0x000000cb7600720c */ /* 0x000fe20001f61670 */
[----:B------:R-:W-:Y:S01]  /*f210*/  FMUL.FTZ R21, R75, c[0x0][0x2ec] ;  /* 0x0000bb004b157a20 */ /* 0x000fe20000410000 */
[----:B------:R-:W-:Y:S01]  /*f220*/  ISETP.LT.OR P6, PT, R131, R212, P6 ;  /* 0x000000d48300720c */ /* 0x000fe200037c1670 */
[----:B------:R-:W-:Y:S01]  /*f230*/  FMUL.FTZ R75, R9, c[0x0][0x2ec] ;  /* 0x0000bb00094b7a20 */ /* 0x000fe20000410000 */
[----:B------:R-:W-:Y:S01]  /*f240*/  IADD3 R118, R37, 0x70, RZ ;  /* 0x0000007025767810 */ /* 0x000fe20007ffe0ff */
[----:B------:R1:W3:Y:S01]  /*f250*/  MUFU.TANH R235, R27 ;  /* 0x0000001b00eb7308 */ /* 0x0002e20000002400 */
[----:B--2---:R-:W-:Y:S01]  /*f260*/  FFMA.FTZ R23, R182, -UR17, R23 ;  /* 0x80000011b6177c23 */ /* 0x004fe20008010017 */
[----:B------:R-:W-:-:S02]  /*f270*/  IABS R90, R90 ;  /* 0x0000005a005a7213 */ /* 0x000fc40000000000 */
[--C-:B------:R-:W-:Y:S01]  /*f280*/  IMAD.IADD R104, R204, 0x1, -R118.reuse ;  /* 0x00000001cc687824 */ /* 0x100fe200078e0a76 */
[----:B------:R-:W-:Y:S01]  /*f290*/  IABS R94, R94 ;  /* 0x0000005e005e7213 */ /* 0x000fe20000000000 */
[----:B------:R-:W-:Y:S02]  /*f2a0*/  IMAD.IADD R105, R207, 0x1, -R118 ;  /* 0x00000001cf697824 */ /* 0x000fe400078e0a76 */
[----:B------:R2:W-:Y:S01]  /*f2b0*/  MUFU.TANH R177, R22 ;  /* 0x0000001600b17308 */ /* 0x0005e20000002400 */
[----:B------:R-:W-:Y:S02]  /*f2c0*/  IABS R104, R104 ;  /* 0x0000006800687213 */ /* 0x000fe40000000000 */
[----:B------:R-:W-:-:S05]  /*f2d0*/  IABS R105, R105 ;  /* 0x0000006900697213 */ /* 0x000fca0000000000 */
[----:B------:R-:W-:Y:S01]  /*f2e0*/  I2F R101, R101 ;  /* 0x0000006500657306 */ /* 0x000fe20000201400 */
[----:B-1----:R-:W-:Y:S01]  /*f2f0*/  FSEL R27, R114, -INF , !P4 ;  /* 0xff800000721b7808 */ /* 0x002fe20006000000 */
[----:B---3--:R-:W-:Y:S01]  /*f300*/  FFMA.FTZ R235, R126, -UR17, R235 ;  /* 0x800000117eeb7c23 */ /* 0x008fe200080100eb */
[----:B------:R-:W-:Y:S02]  /*f310*/  ISETP.GE.AND P4, PT, R131, R205, PT ;  /* 0x000000cd8300720c */ /* 0x000fe40003f86270 */
[----:B------:R-:W-:Y:S02]  /*f320*/  IADD3 R114, R37, 0x71, RZ ;  /* 0x0000007125727810 */ /* 0x000fe40007ffe0ff */
[----:B------:R-:W-:Y:S01]  /*f330*/  ISETP.LT.OR P4, PT, R131, R206, P4 ;  /* 0x000000ce8300720c */ /* 0x000fe20002781670 */
[----:B--2---:R-:W-:Y:S01]  /*f340*/  FMUL.FTZ R22, R81, c[0x0][0x2ec] ;  /* 0x0000bb0051167a20 */ /* 0x004fe20000410000 */
[----:B------:R1:W2:Y:S01]  /*f350*/  MUFU.TANH R93, R25 ;  /* 0x00000019005d7308 */ /* 0x0002a20000002400 */
[----:B------:R-:W-:Y:S01]  /*f360*/  FSEL R235, R235, -INF , !P3 ;  /* 0xff800000ebeb7808 */ /* 0x000fe20005800000 */
[--C-:B------:R-:W-:Y:S01]  /*f370*/  IMAD.IADD R111, R197, 0x1, -R114.reuse ;  /* 0x00000001c56f7824 */ /* 0x100fe200078e0a72 */
[----:B------:R-:W-:Y:S01]  /*f380*/  ISETP.GE.AND P3, PT, R229, R208, PT ;  /* 0x000000d0e500720c */ /* 0x000fe20003f66270 */
[----:B------:R-:W-:-:S02]  /*f390*/  IMAD.IADD R107, R210, 0x1, -R114 ;  /* 0x00000001d26b7824 */ /* 0x000fc400078e0a72 */
[--C-:B------:R-:W-:Y:S01]  /*f3a0*/  IMAD.IADD R100, R207, 0x1, -R114.reuse ;  /* 0x00000001cf647824 */ /* 0x100fe200078e0a72 */
[----:B------:R-:W-:Y:S01]  /*f3b0*/  ISETP.LT.OR P3, PT, R229, R209, P3 ;  /* 0x000000d1e500720c */ /* 0x000fe20001f61670 */
[----:B------:R-:W-:Y:S01]  /*f3c0*/  I2F R174, R174 ;  /* 0x000000ae00ae7306 */ /* 0x000fe20000201400 */
[----:B------:R-:W-:Y:S01]  /*f3d0*/  IABS R111, R111 ;  /* 0x0000006f006f7213 */ /* 0x000fe20000000000 */
[----:B------:R-:W-:Y:S01]  /*f3e0*/  IMAD.IADD R99, R204, 0x1, -R114 ;  /* 0x00000001cc637824 */ /* 0x000fe200078e0a72 */
[----:B------:R-:W-:Y:S02]  /*f3f0*/  IABS R107, R107 ;  /* 0x0000006b006b7213 */ /* 0x000fe40000000000 */
[----:B------:R-:W-:Y:S02]  /*f400*/  IABS R100, R100 ;  /* 0x0000006400647213 */ /* 0x000fe40000000000 */
[----:B------:R-:W-:Y:S01]  /*f410*/  IABS R99, R99 ;  /* 0x0000006300637213 */ /* 0x000fe20000000000 */
[----:B------:R-:W-:Y:S01]  /*f420*/  MUFU.TANH R22, R22 ;  /* 0x0000001600167308 */ /* 0x000fe20000002400 */
[----:B-1----:R-:W-:Y:S01]  /*f430*/  FFMA.FTZ R25, R103, -UR17, R91 ;  /* 0x8000001167197c23 */ /* 0x002fe2000801005b */
[----:B------:R-:W-:Y:S01]  /*f440*/  IADD3 R103, R37, 0x78, RZ ;  /* 0x0000007825677810 */ /* 0x000fe20007ffe0ff */
[----:B------:R-:W-:-:S02]  /*f450*/  IMAD.IADD R91, R207, 0x1, -R88 ;  /* 0x00000001cf5b7824 */ /* 0x000fc400078e0a58 */
[C---:B------:R-:W-:Y:S01]  /*f460*/  IMAD.IADD R37, R204.reuse, 0x1, -R95 ;  /* 0x00000001cc257824 */ /* 0x040fe200078e0a5f */
[----:B------:R-:W-:Y:S01]  /*f470*/  FSEL R25, R25, -INF , !P2 ;  /* 0xff80000019197808 */ /* 0x000fe20005000000 */
[----:B------:R-:W-:Y:S01]  /*f480*/  IMAD.IADD R102, R197, 0x1, -R103 ;  /* 0x00000001c5667824 */ /* 0x000fe200078e0a67 */
[----:B------:R-:W-:Y:S01]  /*f490*/  MUFU.TANH R221, R87 ;  /* 0x0000005700dd7308 */ /* 0x000fe20000002400 */
[C---:B------:R-:W-:Y:S02]  /*f4a0*/  ISETP.GE.AND P2, PT, R131.reuse, R202, PT ;  /* 0x000000ca8300720c */ /* 0x040fe40003f46270 */
[----:B------:R-:W-:Y:S02]  /*f4b0*/  IABS R91, R91 ;  /* 0x0000005b005b7213 */ /* 0x000fe40000000000 */
[----:B------:R-:W-:Y:S01]  /*f4c0*/  ISETP.LT.OR P2, PT, R131, R203, P2 ;  /* 0x000000cb8300720c */ /* 0x000fe20001741670 */
[----:B--2---:R-:W-:Y:S01]  /*f4d0*/  FFMA.FTZ R131, R101, -UR17, R93 ;  /* 0x8000001165837c23 */ /* 0x004fe2000801005d */
[----:B------:R-:W-:Y:S01]  /*f4e0*/  IABS R102, R102 ;  /* 0x0000006600667213 */ /* 0x000fe20000000000 */
[----:B------:R-:W-:Y:S01]  /*f4f0*/  I2F R231, R231 ;  /* 0x000000e700e77306 */ /* 0x000fe20000201400 */
[----:B------:R-:W-:Y:S01]  /*f500*/  IMAD.IADD R93, R204, 0x1, -R88 ;  /* 0x00000001cc5d7824 */ /* 0x000fe200078e0a58 */
[----:B------:R-:W-:Y:S01]  /*f510*/  IABS R37, R37 ;  /* 0x0000002500257213 */ /* 0x000fe20000000000 */
[----:B------:R-:W-:Y:S01]  /*f520*/  IMAD.MOV.U32 R106, RZ, RZ, R91 ;  /* 0x000000ffff6a7224 */ /* 0x000fe200078e005b */
[----:B------:R-:W-:Y:S01]  /*f530*/  FSEL R222, R131, -INF , !P0 ;  /* 0xff80000083de7808 */ /* 0x000fe20004000000 */
[----:B------:R-:W-:Y:S01]  /*f540*/  IMAD.IADD R101, R210, 0x1, -R103 ;  /* 0x00000001d2657824 */ /* 0x000fe200078e0a67 */
[----:B------:R-:W-:Y:S01]  /*f550*/  IABS R91, R93 ;  /* 0x0000005d005b7213 */ /* 0x000fe20000000000 */
[----:B------:R-:W-:Y:S01]  /*f560*/  IMAD.IADD R93, R197, 0x1, -R118 ;  /* 0x00000001c55d7824 */ /* 0x000fe200078e0a76 */
[----:B------:R-:W-:Y:S01]  /*f570*/  MUFU.TANH R87, R82 ;  /* 0x0000005200577308 */ /* 0x000fe20000002400 */
[----:B------:R-:W-:-:S02]  /*f580*/  ISETP.GE.AND P0, PT, R229, R211, PT ;  /* 0x000000d3e500720c */ /* 0x000fc40003f06270 */
[----:B------:R-:W-:Y:S01]  /*f590*/  IMAD.MOV.U32 R119, RZ, RZ, R91 ;  /* 0x000000ffff777224 */ /* 0x000fe200078e005b */
[----:B------:R-:W-:Y:S01]  /*f5a0*/  IABS R91, R93 ;  /* 0x0000005d005b7213 */ /* 0x000fe20000000000 */
[----:B------:R-:W-:Y:S01]  /*f5b0*/  IMAD.IADD R93, R210, 0x1, -R95 ;  /* 0x00000001d25d7824 */ /* 0x000fe200078e0a5f */
[----:B------:R-:W-:Y:S02]  /*f5c0*/  ISETP.LT.OR P0, PT, R229, R212, P0 ;  /* 0x000000d4e500720c */ /* 0x000fe40000701670 */
[----:B------:R1:W-:Y:S01]  /*f5d0*/  MUFU.TANH R82, R16 ;  /* 0x0000001000527308 */ /* 0x0003e20000002400 */
[----:B------:R-:W-:Y:S02]  /*f5e0*/  IABS R101, R101 ;  /* 0x0000006500657213 */ /* 0x000fe40000000000 */
[----:B------:R-:W-:-:S05]  /*f5f0*/  IABS R93, R93 ;  /* 0x0000005d005d7213 */ /* 0x000fca0000000000 */
[----:B------:R-:W-:Y:S08]  /*f600*/  I2F R130, R130 ;  /* 0x0000008200827306 */ /* 0x000ff00000201400 */
[----:B------:R-:W2:Y:S01]  /*f610*/  MUFU.TANH R84, R84 ;  /* 0x0000005400547308 */ /* 0x000ea20000002400 */
[----:B-1----:R-:W-:Y:S02]  /*f620*/  FSEL R16, R181, -INF , !P5 ;  /* 0xff800000b5107808 */ /* 0x002fe40006800000 */
[----:B------:R-:W-:-:S04]  /*f630*/  ISETP.GE.AND P5, PT, R229, R202, PT ;  /* 0x000000cae500720c */ /* 0x000fc80003fa6270 */
[----:B------:R-:W-:Y:S01]  /*f640*/  ISETP.LT.OR P5, PT, R229, R203, P5 ;  /* 0x000000cbe500720c */ /* 0x000fe20002fa1670 */
[----:B------:R1:W-:Y:S03]  /*f650*/  I2F R240, R96 ;  /* 0x0000006000f07306 */ /* 0x0003e60000201400 */
[----:B------:R-:W-:Y:S02]  /*f660*/  FSEL R233, R23, -INF , !P5 ;  /* 0xff80000017e97808 */ /* 0x000fe40006800000 */
[----:B------:R-:W-:-:S03]  /*f670*/  ISETP.GE.AND P5, PT, R176, R208, PT ;  /* 0x000000d0b000720c */ /* 0x000fc60003fa6270 */
[----:B------:R-:W-:Y:S01]  /*f680*/  MUFU.TANH R183, R85 ;  /* 0x0000005500b77308 */ /* 0x000fe20000002400 */
[----:B--2---:R-:W-:Y:S01]  /*f690*/  FFMA.FTZ R130, R130, -UR17, R84 ;  /* 0x8000001182827c23 */ /* 0x004fe20008010054 */
[----:B------:R-:W-:Y:S01]  /*f6a0*/  ISETP.LT.OR P5, PT, R176, R209, P5 ;  /* 0x000000d1b000720c */ /* 0x000fe20002fa1670 */
[----:B------:R-:W-:-:S05]  /*f6b0*/  IMAD.IADD R84, R210, 0x1, -R118 ;  /* 0x00000001d2547824 */ /* 0x000fca00078e0a76 */
[----:B------:R-:W2:Y:S01]  /*f6c0*/  I2F R230, R230 ;  /* 0x000000e600e67306 */ /* 0x000ea20000201400 */
[----:B-1----:R-:W-:Y:S01]  /*f6d0*/  IMAD.IADD R96, R207, 0x1, -R176 ;  /* 0x00000001cf607824 */ /* 0x002fe200078e0ab0 */
[----:B------:R-:W-:-:S04]  /*f6e0*/  IABS R84, R84 ;  /* 0x0000005400547213 */ /* 0x000fc80000000000 */
[----:B------:R-:W-:Y:S02]  /*f6f0*/  IABS R96, R96 ;  /* 0x0000006000607213 */ /* 0x000fe40000000000 */
[----:B------:R1:W-:Y:S08]  /*f700*/  MUFU.TANH R85, R80 ;  /* 0x0000005000557308 */ /* 0x0003f00000002400 */
[----:B------:R-:W-:Y:S01]  /*f710*/  I2F R228, R228 ;  /* 0x000000e400e47306 */ /* 0x000fe20000201400 */
[----:B--2---:R-:W-:-:S05]  /*f720*/  FFMA.FTZ R177, R230, -UR17, R177 ;  /* 0x80000011e6b17c23 */ /* 0x004fca00080100b1 */
[----:B------:R-:W-:Y:S01]  /*f730*/  FSEL R234, R177, -INF , !P2 ;  /* 0xff800000b1ea7808 */ /* 0x000fe20005000000 */
[----:B-1----:R-:W-:Y:S01]  /*f740*/  FMUL.FTZ R80, R83, c[0x0][0x2ec] ;  /* 0x0000bb0053507a20 */ /* 0x002fe20000410000 */
[----:B------:R-:W-:Y:S01]  /*f750*/  I2F R113, R113 ;  /* 0x0000007100717306 */ /* 0x000fe20000201400 */
[----:B------:R-:W-:-:S04]  /*f760*/  ISETP.GE.AND P2, PT, R226, R208, PT ;  /* 0x000000d0e200720c */ /* 0x000fc80003f46270 */
[----:B------:R-:W-:-:S03]  /*f770*/  ISETP.LT.OR P2, PT, R226, R209, P2 ;  /* 0x000000d1e200720c */ /* 0x000fc60001741670 */
[----:B------:R1:W2:Y:S08]  /*f780*/  MUFU.TANH R171, R20 ;  /* 0x0000001400ab7308 */ /* 0x0002b00000002400 */
[----:B------:R3:W4:Y:S08]  /*f790*/  MUFU.TANH R83, R18 ;  /* 0x0000001200537308 */ /* 0x0007300000002400 */
[----:B------:R-:W5:Y:S01]  /*f7a0*/  I2F R127, R127 ;  /* 0x0000007f007f7306 */ /* 0x000f620000201400 */
[----:B-1----:R-:W-:Y:S01]  /*f7b0*/  FSEL R20, R130, -INF , !P6 ;  /* 0xff80000082147808 */ /* 0x002fe20007000000 */
[----:B--2---:R-:W-:Y:S01]  /*f7c0*/  FFMA.FTZ R171, R228, -UR17, R171 ;  /* 0x80000011e4ab7c23 */ /* 0x004fe200080100ab */
[----:B------:R-:W-:-:S04]  /*f7d0*/  ISETP.GE.AND P6, PT, R229, R205, PT ;  /* 0x000000cde500720c */ /* 0x000fc80003fc6270 */
[----:B------:R-:W-:Y:S01]  /*f7e0*/  FSEL R252, R171, -INF , !P4 ;  /* 0xff800000abfc7808 */ /* 0x000fe20006000000 */
[----:B------:R-:W-:Y:S01]  /*f7f0*/  MUFU.TANH R23, R75 ;  /* 0x0000004b00177308 */ /* 0x000fe20000002400 */
[----:B---3--:R-:W-:Y:S01]  /*f800*/  FFMA.FTZ R18, R240, -UR17, R183 ;  /* 0x80000011f0127c23 */ /* 0x008fe200080100b7 */
[----:B------:R-:W-:Y:S01]  /*f810*/  ISETP.GE.AND P4, PT, R226, R211, PT ;  /* 0x000000d3e200720c */ /* 0x000fe20003f86270 */
[----:B----4-:R-:W-:Y:S01]  /*f820*/  FFMA.FTZ R83, R113, -UR17, R83 ;  /* 0x8000001171537c23 */ /* 0x010fe20008010053 */
[----:B------:R-:W-:Y:S02]  /*f830*/  ISETP.LT.OR P6, PT, R229, R206, P6 ;  /* 0x000000cee500720c */ /* 0x000fe400037c1670 */
[----:B------:R-:W-:Y:S02]  /*f840*/  FSEL R18, R18, -INF , !P0 ;  /* 0xff80000012127808 */ /* 0x000fe40004000000 */
[----:B------:R1:W-:Y:S01]  /*f850*/  MUFU.TANH R75, R12 ;  /* 0x0000000c004b7308 */ /* 0x0003e20000002400 */
[C---:B------:R-:W-:Y:S01]  /*f860*/  ISETP.GE.AND P0, PT, R226.reuse, R205, PT ;  /* 0x000000cde200720c */ /* 0x040fe20003f06270 */
[----:B-----5:R-:W-:Y:S01]  /*f870*/  FFMA.FTZ R82, R127, -UR17, R82 ;  /* 0x800000117f527c23 */ /* 0x020fe20008010052 */
[----:B------:R-:W-:-:S02]  /*f880*/  ISETP.LT.OR P4, PT, R226, R212, P4 ;  /* 0x000000d4e200720c */ /* 0x000fc40002781670 */
[----:B------:R-:W-:Y:S02]  /*f890*/  ISETP.LT.OR P0, PT, R226, R206, P0 ;  /* 0x000000cee200720c */ /* 0x000fe40000701670 */
[----:B------:R-:W-:Y:S01]  /*f8a0*/  FSEL R251, R223, -INF , !P6 ;  /* 0xff800000dffb7808 */ /* 0x000fe20007000000 */
[----:B------:R-:W-:Y:S01]  /*f8b0*/  I2F R224, R224 ;  /* 0x000000e000e07306 */ /* 0x000fe20000201400 */
[----:B------:R-:W-:Y:S02]  /*f8c0*/  FSEL R250, R82, -INF , !P0 ;  /* 0xff80000052fa7808 */ /* 0x000fe40004000000 */
[-C--:B------:R-:W-:Y:S02]  /*f8d0*/  ISETP.GE.AND P0, PT, R108, R211.reuse, PT ;  /* 0x000000d36c00720c */ /* 0x080fe40003f06270 */
[----:B------:R-:W-:Y:S02]  /*f8e0*/  ISETP.GE.AND P6, PT, R176, R211, PT ;  /* 0x000000d3b000720c */ /* 0x000fe40003fc6270 */
[-C--:B------:R-:W-:Y:S01]  /*f8f0*/  ISETP.LT.OR P0, PT, R108, R212.reuse, P0 ;  /* 0x000000d46c00720c */ /* 0x080fe20000701670 */
[----:B-1----:R-:W-:Y:S01]  /*f900*/  FFMA.FTZ R12, R174, -UR17, R22 ;  /* 0x80000011ae0c7c23 */ /* 0x002fe20008010016 */
[----:B------:R1:W-:Y:S01]  /*f910*/  MUFU.TANH R81, R17 ;  /* 0x0000001100517308 */ /* 0x0003e20000002400 */
[----:B------:R-:W-:Y:S01]  /*f920*/  FMUL.FTZ R22, R76, c[0x0][0x2ec] ;  /* 0x0000bb004c167a20 */ /* 0x000fe20000410000 */
[----:B------:R-:W-:Y:S01]  /*f930*/  ISETP.LT.OR P6, PT, R176, R212, P6 ;  /* 0x000000d4b000720c */ /* 0x000fe200037c1670 */
[----:B------:R-:W-:-:S02]  /*f940*/  FMUL.FTZ R76, R77, c[0x0][0x2ec] ;  /* 0x0000bb004d4c7a20 */ /* 0x000fc40000410000 */
[----:B------:R-:W-:Y:S01]  /*f950*/  FMUL.FTZ R77, R13, c[0x0][0x2ec] ;  /* 0x0000bb000d4d7a20 */ /* 0x000fe20000410000 */
[----:B------:R-:W-:Y:S02]  /*f960*/  FSEL R12, R12, -INF , !P6 ;  /* 0xff8000000c0c7808 */ /* 0x000fe40007000000 */
[----:B------:R-:W2:Y:S01]  /*f970*/  I2F R225, R225 ;  /* 0x000000e100e17306 */ /* 0x000ea20000201400 */
[----:B------:R-:W-:-:S04]  /*f980*/  ISETP.GE.AND P6, PT, R108, R205, PT ;  /* 0x000000cd6c00720c */ /* 0x000fc80003fc6270 */
[----:B------:R-:W-:Y:S01]  /*f990*/  ISETP.LT.OR P6, PT, R108, R206, P6 ;  /* 0x000000ce6c00720c */ /* 0x000fe200037c1670 */
[----:B-1----:R-:W-:Y:S02]  /*f9a0*/  FFMA.FTZ R17, R231, -UR17, R221 ;  /* 0x80000011e7117c23 */ /* 0x002fe400080100dd */
[----:B------:R-:W-:Y:S03]  /*f9b0*/  I2F R97, R97 ;  /* 0x0000006100617306 */ /* 0x000fe60000201400 */
[----:B------:R-:W-:Y:S02]  /*f9c0*/  FSEL R17, R17, -INF , !P3 ;  /* 0xff80000011117808 */ /* 0x000fe40005800000 */
[C---:B------:R-:W-:Y:S01]  /*f9d0*/  ISETP.GE.AND P3, PT, R226.reuse, R202, PT ;  /* 0x000000cae200720c */ /* 0x040fe20003f66270 */
[----:B--2---:R-:W-:Y:S02]  /*f9e0*/  FFMA.FTZ R85, R225, -UR17, R85 ;  /* 0x80000011e1557c23 */ /* 0x004fe40008010055 */
[----:B------:R-:W1:Y:S01]  /*f9f0*/  MUFU.TANH R78, R78 ;  /* 0x0000004e004e7308 */ /* 0x000e620000002400 */
[----:B------:R-:W-:-:S02]  /*fa00*/  ISETP.LT.OR P3, PT, R226, R203, P3 ;  /* 0x000000cbe200720c */ /* 0x000fc40001f61670 */
[----:B------:R-:W-:Y:S02]  /*fa10*/  FSEL R9, R85, -INF , !P4 ;  /* 0xff80000055097808 */ /* 0x000fe40006000000 */
[----:B------:R-:W-:-:S03]  /*fa20*/  FSEL R177, R83, -INF , !P3 ;  /* 0xff80000053b17808 */ /* 0x000fc60005800000 */
[----:B------:R-:W-:Y:S01]  /*fa30*/  I2F R98, R98 ;  /* 0x0000006200627306 */ /* 0x000fe20000201400 */
[----:B------:R-:W-:Y:S02]  /*fa40*/  ISETP.GE.AND P3, PT, R108, R208, PT ;  /* 0x000000d06c00720c */ /* 0x000fe40003f66270 */
[----:B------:R-:W-:Y:S02]  /*fa50*/  ISETP.GE.AND P4, PT, R176, R205, PT ;  /* 0x000000cdb000720c */ /* 0x000fe40003f86270 */
        /* <DEDUP_REMOVED lines=8> */
[----:B------:R1:W3:Y:S01]  /*fae0*/  MUFU.TANH R130, R19 ;  /* 0x0000001300827308 */ /* 0x0002e20000002400 */
[----:B--2---:R-:W-:-:S05]  /*faf0*/  FFMA.FTZ R13, R98, -UR17, R22 ;  /* 0x80000011620d7c23 */ /* 0x004fca0008010016 */
[----:B------:R-:W-:Y:S02]  /*fb00*/  FSEL R13, R13, -INF , !P0 ;  /* 0xff8000000d0d7808 */ /* 0x000fe40004000000 */
[----:B------:R-:W2:Y:S01]  /*fb10*/  I2F R51, R51 ;  /* 0x0000003300337306 */ /* 0x000ea20000201400 */
[----:B------:R-:W-:-:S04]  /*fb20*/  ISETP.GE.AND P0, PT, R88, R205, PT ;  /* 0x000000cd5800720c */ /* 0x000fc80003f06270 */
[----:B------:R-:W-:Y:S01]  /*fb30*/  ISETP.LT.OR P0, PT, R88, R206, P0 ;  /* 0x000000ce5800720c */ /* 0x000fe20000701670 */
[----:B-1----:R-:W-:Y:S02]  /*fb40*/  FMUL.FTZ R19, R73, c[0x0][0x2ec] ;  /* 0x0000bb0049137a20 */ /* 0x002fe40000410000 */
[----:B------:R-:W1:Y:S01]  /*fb50*/  I2F R119, R119 ;  /* 0x0000007700777306 */ /* 0x000e620000201400 */
[----:B------:R-:W-:Y:S02]  /*fb60*/  FMUL.FTZ R73, R74, c[0x0][0x2ec] ;  /* 0x0000bb004a497a20 */ /* 0x000fe40000410000 */
[----:B------:R-:W-:Y:S02]  /*fb70*/  FMUL.FTZ R74, R8, c[0x0][0x2ec] ;  /* 0x0000bb00084a7a20 */ /* 0x000fe40000410000 */
[----:B------:R-:W-:Y:S02]  /*fb80*/  FFMA.FTZ R8, R224, -UR17, R87 ;  /* 0x80000011e0087c23 */ /* 0x000fe40008010057 */
[----:B---3--:R-:W-:Y:S01]  /*fb90*/  FFMA.FTZ R43, R43, -UR17, R130 ;  /* 0x800000112b2b7c23 */ /* 0x008fe20008010082 */
[----:B------:R-:W-:Y:S01]  /*fba0*/  I2F R129, R129 ;  /* 0x0000008100817306 */ /* 0x000fe20000201400 */
[----:B--2---:R-:W-:Y:S01]  /*fbb0*/  FFMA.FTZ R51, R51, -UR17, R14 ;  /* 0x8000001133337c23 */ /* 0x004fe2000801000e */
[----:B------:R-:W-:-:S02]  /*fbc0*/  FSEL R8, R8, -INF , !P2 ;  /* 0xff80000008087808 */ /* 0x000fc40005000000 */
[----:B------:R-:W-:-:S04]  /*fbd0*/  ISETP.GE.AND P2, PT, R176, R202, PT ;  /* 0x000000cab000720c */ /* 0x000fc80003f46270 */
[----:B------:R-:W2:Y:S01]  /*fbe0*/  I2F R96, R96 ;  /* 0x0000006000607306 */ /* 0x000ea20000201400 */
[----:B------:R-:W-:Y:S01]  /*fbf0*/  ISETP.LT.OR P2, PT, R176, R203, P2 ;  /* 0x000000cbb000720c */ /* 0x000fe20001741670 */
[----:B-1----:R-:W-:-:S03]  /*fc00*/  FFMA.FTZ R119, R119, -UR17, R15 ;  /* 0x8000001177777c23 */ /* 0x002fc6000801000f */
[----:B------:R-:W-:Y:S01]  /*fc10*/  FSEL R176, R43, -INF , !P2 ;  /* 0xff8000002bb07808 */ /* 0x000fe20005000000 */
[----:B------:R-:W-:Y:S01]  /*fc20*/  FMUL.FTZ R43, R236, c[0x0][0x2ec] ;  /* 0x0000bb00ec2b7a20 */ /* 0x000fe20000410000 */
[-C--:B------:R-:W-:Y:S01]  /*fc30*/  ISETP.GE.AND P2, PT, R88, R208.reuse, PT ;  /* 0x000000d05800720c */ /* 0x080fe20003f46270 */
[----:B------:R-:W1:Y:S01]  /*fc40*/  MUFU.TANH R80, R80 ;  /* 0x0000005000507308 */ /* 0x000e620000002400 */
[----:B------:R-:W-:Y:S02]  /*fc50*/  FSEL R171, R119, -INF , !P3 ;  /* 0xff80000077ab7808 */ /* 0x000fe40005800000 */
[----:B------:R-:W-:Y:S02]  /*fc60*/  ISETP.GE.AND P3, PT, R114, R208, PT ;  /* 0x000000d07200720c */ /* 0x000fe40003f66270 */
[-C--:B------:R-:W-:Y:S02]  /*fc70*/  ISETP.LT.OR P2, PT, R88, R209.reuse, P2 ;  /* 0x000000d15800720c */ /* 0x080fe40001741670 */
[----:B------:R-:W-:Y:S01]  /*fc80*/  ISETP.LT.OR P3, PT, R114, R209, P3 ;  /* 0x000000d17200720c */ /* 0x000fe20001f61670 */
[----:B------:R-:W-:Y:S01]  /*fc90*/  I2F R106, R106 ;  /* 0x0000006a006a7306 */ /* 0x000fe20000201400 */
[----:B--2---:R-:W-:-:S05]  /*fca0*/  FFMA.FTZ R81, R96, -UR17, R81 ;  /* 0x8000001160517c23 */ /* 0x004fca0008010051 */
[----:B------:R-:W-:Y:S02]  /*fcb0*/  FSEL R240, R81, -INF , !P4 ;  /* 0xff80000051f07808 */ /* 0x000fe40006000000 */
[----:B------:R-:W2:Y:S01]  /*fcc0*/  MUFU.TANH R77, R77 ;  /* 0x0000004d004d7308 */ /* 0x000ea20000002400 */
[----:B-1----:R-:W-:Y:S01]  /*fcd0*/  FFMA.FTZ R80, R129, -UR17, R80 ;  /* 0x8000001181507c23 */ /* 0x002fe20008010050 */
[----:B------:R-:W-:-:S04]  /*fce0*/  ISETP.GE.AND P4, PT, R88, R211, PT ;  /* 0x000000d35800720c */ /* 0x000fc80003f86270 */
[----:B------:R-:W-:Y:S02]  /*fcf0*/  FSEL R224, R80, -INF , !P5 ;  /* 0xff80000050e07808 */ /* 0x000fe40006800000 */
[----:B------:R-:W-:Y:S01]  /*fd00*/  I2F R111, R111 ;  /* 0x0000006f006f7306 */ /* 0x000fe20000201400 */
[----:B------:R-:W-:Y:S02]  /*fd10*/  ISETP.GE.AND P5, PT, R108, R202, PT ;  /* 0x000000ca6c00720c */ /* 0x000fe40003fa6270 */
[----:B------:R-:W-:Y:S02]  /*fd20*/  ISETP.LT.OR P4, PT, R88, R212, P4 ;  /* 0x000000d45800720c */ /* 0x000fe40002781670 */
[----:B------:R-:W-:-:S03]  /*fd30*/  ISETP.LT.OR P5, PT, R108, R203, P5 ;  /* 0x000000cb6c00720c */ /* 0x000fc60002fa1670 */
[----:B------:R-:W-:Y:S01]  /*fd40*/  MUFU.TANH R19, R19 ;  /* 0x0000001300137308 */ /* 0x000fe20000002400 */
[----:B--2---:R-:W-:Y:S01]  /*fd50*/  FFMA.FTZ R77, R106, -UR17, R77 ;  /* 0x800000116a4d7c23 */ /* 0x004fe2000801004d */
[----:B------:R-:W-:Y:S02]  /*fd60*/  FSEL R174, R51, -INF , !P5 ;  /* 0xff80000033ae7808 */ /* 0x000fe40006800000 */
[----:B------:R-:W-:Y:S02]  /*fd70*/  ISETP.GE.AND P5, PT, R118, R208, PT ;  /* 0x000000d07600720c */ /* 0x000fe40003fa6270 */
[----:B------:R-:W-:Y:S02]  /*fd80*/  FSEL R230, R77, -INF , !P0 ;  /* 0xff8000004de67808 */ /* 0x000fe40004000000 */
[----:B------:R-:W-:Y:S01]  /*fd90*/  I2F R90, R90 ;  /* 0x0000005a005a7306 */ /* 0x000fe20000201400 */
[----:B------:R-:W-:Y:S02]  /*fda0*/  ISETP.GE.AND P0, PT, R114, R211, PT ;  /* 0x000000d37200720c */ /* 0x000fe40003f06270 */
[----:B------:R-:W-:-:S02]  /*fdb0*/  ISETP.LT.OR P5, PT, R118, R209, P5 ;  /* 0x000000d17600720c */ /* 0x000fc40002fa1670 */
[----:B------:R-:W-:-:S03]  /*fdc0*/  ISETP.LT.OR P0, PT, R114, R212, P0 ;  /* 0x000000d47200720c */ /* 0x000fc60000701670 */
[----:B------:R-:W1:Y:S08]  /*fdd0*/  MUFU.TANH R79, R79 ;  /* 0x0000004f004f7308 */ /* 0x000e700000002400 */
[----:B------:R2:W-:Y:S08]  /*fde0*/  I2F R126, R91 ;  /* 0x0000005b007e7306 */ /* 0x0005f00000201400 */
[----:B------:R-:W-:Y:S01]  /*fdf0*/  I2F R107, R107 ;  /* 0x0000006b006b7306 */ /* 0x000fe20000201400 */
[----:B-1----:R-:W-:-:S05]  /*fe00*/  FFMA.FTZ R79, R90, -UR17, R79 ;  /* 0x800000115a4f7c23 */ /* 0x002fca000801004f */
[----:B------:R-:W-:Y:S02]  /*fe10*/  FSEL R183, R79, -INF , !P2 ;  /* 0xff8000004fb77808 */ /* 0x000fe40005000000 */
[----:B------:R-:W1:Y:S01]  /*fe20*/  MUFU.TANH R21, R21 ;  /* 0x0000001500157308 */ /* 0x000e620000002400 */
[----:B--2---:R-:W-:Y:S01]  /*fe30*/  IMAD.IADD R91, R207, 0x1, -R103 ;  /* 0x00000001cf5b7824 */ /* 0x004fe200078e0a67 */
[----:B------:R-:W-:-:S04]  /*fe40*/  ISETP.GE.AND P2, PT, R118, R202, PT ;  /* 0x000000ca7600720c */ /* 0x000fc80003f46270 */
[----:B------:R-:W-:Y:S02]  /*fe50*/  IABS R91, R91 ;  /* 0x0000005b005b7213 */ /* 0x000fe40000000000 */
[----:B------:R-:W2:Y:S01]  /*fe60*/  I2F R92, R92 ;  /* 0x0000005c005c7306 */ /* 0x000ea20000201400 */
[----:B------:R-:W-:-:S07]  /*fe70*/  ISETP.LT.OR P2, PT, R118, R203, P2 ;  /* 0x000000cb7600720c */ /* 0x000fce0001741670 */
[----:B------:R-:W-:Y:S01]  /*fe80*/  I2F R89, R89 ;  /* 0x0000005900597306 */ /* 0x000fe20000201400 */
[----:B-1----:R-:W-:-:S05]  /*fe90*/  FFMA.FTZ R21, R107, -UR17, R21 ;  /* 0x800000116b157c23 */ /* 0x002fca0008010015 */
[----:B------:R-:W-:Y:S01]  /*fea0*/  FSEL R231, R21, -INF , !P3 ;  /* 0xff80000015e77808 */ /* 0x000fe20005800000 */
[----:B------:R-:W-:Y:S01]  /*feb0*/  FMUL.FTZ R21, R237, c[0x0][0x2ec] ;  /* 0x0000bb00ed157a20 */ /* 0x000fe20000410000 */
[----:B------:R-:W1:Y:S01]  /*fec0*/  MUFU.TANH R76, R76 ;  /* 0x0000004c004c7308 */ /* 0x000e620000002400 */
[----:B--2---:R-:W-:Y:S01]  /*fed0*/  FFMA.FTZ R75, R92, -UR17, R75 ;  /* 0x800000115c4b7c23 */ /* 0x004fe2000801004b */
[----:B------:R-:W-:-:S04]  /*fee0*/  ISETP.GE.AND P3, PT, R103, R202, PT ;  /* 0x000000ca6700720c */ /* 0x000fc80003f66270 */
[----:B------:R-:W-:Y:S02]  /*fef0*/  FSEL R241, R75, -INF , !P6 ;  /* 0xff8000004bf17808 */ /* 0x000fe40007000000 */
[----:B------:R-:W-:Y:S01]  /*ff00*/  I2F R104, R104 ;  /* 0x0000006800687306 */ /* 0x000fe20000201400 */
[C---:B------:R-:W-:Y:S02]  /*ff10*/  ISETP.GE.AND P6, PT, R118.reuse, R211, PT ;  /* 0x000000d37600720c */ /* 0x040fe40003fc6270 */
[----:B------:R-:W-:Y:S02]  /*ff20*/  ISETP.LT.OR P3, PT, R103, R203, P3 ;  /* 0x000000cb6700720c */ /* 0x000fe40001f61670 */
[----:B------:R-:W-:-:S03]  /*ff30*/  ISETP.LT.OR P6, PT, R118, R212, P6 ;  /* 0x000000d47600720c */ /* 0x000fc600037c1670 */
[----:B------:R2:W3:Y:S01]  /*ff40*/  MUFU.TANH R14, R10 ;  /* 0x0000000a000e7308 */ /* 0x0004e20000002400 */
[----:B-1----:R-:W-:-:S07]  /*ff50*/  FFMA.FTZ R76, R89, -UR17, R76 ;  /* 0x80000011594c7c23 */ /* 0x002fce000801004c */
[----:B------:R1:W-:Y:S08]  /*ff60*/  I2F R122, R84 ;  /* 0x00000054007a7306 */ /* 0x0003f00000201400 */
[----:B------:R-:W-:Y:S01]  /*ff70*/  I2F R105, R105 ;  /* 0x0000006900697306 */ /* 0x000fe20000201400 */
[----:B--2---:R-:W-:Y:S01]  /*ff80*/  FSEL R10, R76, -INF , !P4 ;  /* 0xff8000004c0a7808 */ /* 0x004fe20006000000 */
[----:B---3--:R-:W-:Y:S01]  /*ff90*/  FFMA.FTZ R14, R104, -UR17, R14 ;  /* 0x80000011680e7c23 */ /* 0x008fe2000801000e */
[----:B------:R-:W-:-:S04]  /*ffa0*/  ISETP.GE.AND P4, PT, R118, R205, PT ;  /* 0x000000cd7600720c */ /* 0x000fc80003f86270 */
[----:B------:R-:W-:Y:S01]  /*ffb0*/  ISETP.LT.OR P4, PT, R118, R206, P4 ;  /* 0x000000ce7600720c */ /* 0x000fe20002781670 */
[----:B------:R-:W2:Y:S01]  /*ffc0*/  MUFU.TANH R72, R72 ;  /* 0x0000004800487308 */ /* 0x000ea20000002400 */
[----:B-1----:R-:W-:-:S05]  /*ffd0*/  IMAD.IADD R84, R204, 0x1, -R103 ;  /* 0x00000001cc547824 */ /* 0x002fca00078e0a67 */
[----:B------:R-:W-:Y:S02]  /*ffe0*/  IABS R84, R84 ;  /* 0x0000005400547213 */ /* 0x000fe40000000000 */
[----:B------:R-:W1:Y:S08]  /*fff0*/  MUFU.TANH R73, R73 ;  /* 0x0000004900497308 */ /* 0x000e700000002400 */
[----:B------:R-:W3:Y:S01]  /*10000*/  MUFU.TANH R74, R74 ;  /* 0x0000004a004a7308 */ /* 0x000ee20000002400 */
[----:B--2---:R-:W-:-:S07]  /*10010*/  FFMA.FTZ R72, R126, -UR17, R72 ;  /* 0x800000117e487c23 */ /* 0x004fce0008010048 */
[----:B------:R2:W-:Y:S01]  /*10020*/  MUFU.TANH R22, R5 ;  /* 0x0000000500167308 */ /* 0x0005e20000002400 */
[----:B-1----:R-:W-:Y:S01]  /*10030*/  FFMA.FTZ R73, R122, -UR17, R73 ;  /* 0x800000117a497c23 */ /* 0x002fe20008010049 */
[----:B------:R-:W-:Y:S02]  /*10040*/  FSEL R122, R14, -INF , !P2 ;  /* 0xff8000000e7a7808 */ /* 0x000fe40005000000 */
[----:B------:R-:W-:Y:S02]  /*10050*/  ISETP.GE.AND P2, PT, R103, R208, PT ;  /* 0x000000d06700720c */ /* 0x000fe40003f46270 */
[----:B------:R-:W-:Y:S02]  /*10060*/  FSEL R223, R73, -INF , !P5 ;  /* 0xff80000049df7808 */ /* 0x000fe40006800000 */
[----:B------:R-:W-:Y:S01]  /*10070*/  I2F R91, R91 ;  /* 0x0000005b005b7306 */ /* 0x000fe20000201400 */
[----:B---3--:R-:W-:Y:S01]  /*10080*/  FFMA.FTZ R74, R105, -UR17, R74 ;  /* 0x80000011694a7c23 */ /* 0x008fe2000801004a */
[----:B------:R-:W-:-:S02]  /*10090*/  ISETP.GE.AND P5, PT, R114, R202, PT ;  /* 0x000000ca7200720c */ /* 0x000fc40003fa6270 */
[----:B------:R-:W-:Y:S02]  /*100a0*/  ISETP.LT.OR P2, PT, R103, R209, P2 ;  /* 0x000000d16700720c */ /* 0x000fe40001741670 */
[----:B------:R-:W-:Y:S02]  /*100b0*/  FSEL R182, R74, -INF , !P4 ;  /* 0xff8000004ab67808 */ /* 0x000fe40006000000 */
[----:B------:R-:W1:Y:S01]  /*100c0*/  MUFU.TANH R15, R4 ;  /* 0x00000004000f7308 */ /* 0x000e620000002400 */
[----:B--2---:R-:W-:Y:S01]  /*100d0*/  FFMA.FTZ R5, R111, -UR17, R19 ;  /* 0x800000116f057c23 */ /* 0x004fe20008010013 */
[----:B------:R-:W-:Y:S01]  /*100e0*/  ISETP.GE.AND P4, PT, R103, R211, PT ;  /* 0x000000d36700720c */ /* 0x000fe20003f86270 */
[----:B------:R-:W-:Y:S01]  /*100f0*/  FMUL.FTZ R19, R238, c[0x0][0x2ec] ;  /* 0x0000bb00ee137a20 */ /* 0x000fe20000410000 */
[----:B------:R-:W-:Y:S02]  /*10100*/  ISETP.LT.OR P5, PT, R114, R203, P5 ;  /* 0x000000cb7200720c */ /* 0x000fe40002fa1670 */
[----:B------:R-:W-:-:S02]  /*10110*/  FSEL R5, R5, -INF , !P0 ;  /* 0xff80000005057808 */ /* 0x000fc40004000000 */
[----:B------:R-:W2:Y:S01]  /*10120*/  I2F R100, R100 ;  /* 0x0000006400647306 */ /* 0x000ea20000201400 */
[C---:B------:R-:W-:Y:S02]  /*10130*/  ISETP.GE.AND P0, PT, R103.reuse, R205, PT ;  /* 0x000000cd6700720c */ /* 0x040fe40003f06270 */
[C---:B------:R-:W-:Y:S02]  /*10140*/  ISETP.LT.OR P4, PT, R103.reuse, R212, P4 ;  /* 0x000000d46700720c */ /* 0x040fe40002781670 */
[----:B------:R-:W-:-:S03]  /*10150*/  ISETP.LT.OR P0, PT, R103, R206, P0 ;  /* 0x000000ce6700720c */ /* 0x000fc60000701670 */
[----:B------:R-:W3:Y:S01]  /*10160*/  I2F R99, R99 ;  /* 0x0000006300637306 */ /* 0x000ee20000201400 */
[----:B-1----:R-:W-:Y:S01]  /*10170*/  FFMA.FTZ R15, R91, -UR17, R15 ;  /* 0x800000115b0f7c23 */ /* 0x002fe2000801000f */
[----:B------:R-:W-:Y:S02]  /*10180*/  FSEL R4, R72, -INF , !P6 ;  /* 0xff80000048047808 */ /* 0x000fe40007000000 */
[----:B------:R-:W-:Y:S02]  /*10190*/  ISETP.GE.AND P6, PT, R114, R205, PT ;  /* 0x000000cd7200720c */ /* 0x000fe40003fc6270 */
[----:B------:R-:W-:Y:S02]  /*101a0*/  FSEL R225, R15, -INF , !P0 ;  /* 0xff8000000fe17808 */ /* 0x000fe40004000000 */
[----:B------:R-:W-:Y:S01]  /*101b0*/  I2F R102, R102 ;  /* 0x0000006600667306 */ /* 0x000fe20000201400 */
[----:B------:R-:W-:Y:S01]  /*101c0*/  PLOP3.LUT P0, PT, PT, PT, UP0, 0x80, 0x0 ;  /* 0x000000000000781c */ /* 0x000fe20003f0f008 */
[----:B--2---:R-:W-:Y:S01]  /*101d0*/  FFMA.FTZ R23, R100, -UR17, R23 ;  /* 0x8000001164177c23 */ /* 0x004fe20008010017 */
[----:B------:R-:W-:-:S04]  /*101e0*/  ISETP.LT.OR P6, PT, R114, R206, P6 ;  /* 0x000000ce7200720c */ /* 0x000fc800037c1670 */
[----:B------:R-:W-:Y:S01]  /*101f0*/  FSEL R226, R23, -INF , !P6 ;  /* 0xff80000017e27808 */ /* 0x000fe20007000000 */
[----:B------:R-:W-:Y:S01]  /*10200*/  I2F R101, R101 ;  /* 0x0000006500657306 */ /* 0x000fe20000201400 */
[----:B---3--:R-:W-:Y:S01]  /*10210*/  FFMA.FTZ R11, R99, -UR17, R11 ;  /* 0x80000011630b7c23 */ /* 0x008fe2000801000b */
[----:B------:R-:W-:-:S04]  /*10220*/  ISETP.GE.AND P6, PT, R95, R211, PT ;  /* 0x000000d35f00720c */ /* 0x000fc80003fc6270 */
[----:B------:R-:W-:Y:S02]  /*10230*/  FSEL R131, R11, -INF , !P5 ;  /* 0xff8000000b837808 */ /* 0x000fe40006800000 */
[----:B------:R-:W-:Y:S01]  /*10240*/  MUFU.TANH R43, R43 ;  /* 0x0000002b002b7308 */ /* 0x000fe20000002400 */
[C---:B------:R-:W-:Y:S02]  /*10250*/  ISETP.GE.AND P5, PT, R95.reuse, R208, PT ;  /* 0x000000d05f00720c */ /* 0x040fe40003fa6270 */
[C---:B------:R-:W-:Y:S02]  /*10260*/  ISETP.LT.OR P6, PT, R95.reuse, R212, P6 ;  /* 0x000000d45f00720c */ /* 0x040fe400037c1670 */
[----:B------:R-:W-:-:S03]  /*10270*/  ISETP.LT.OR P5, PT, R95, R209, P5 ;  /* 0x000000d15f00720c */ /* 0x000fc60002fa1670 */
[----:B------:R-:W1:Y:S08]  /*10280*/  MUFU.TANH R19, R19 ;  /* 0x0000001300137308 */ /* 0x000e700000002400 */
[----:B------:R-:W-:Y:S08]  /*10290*/  I2F R84, R84 ;  /* 0x0000005400547306 */ /* 0x000ff00000201400 */
[----:B------:R-:W-:Y:S01]  /*102a0*/  I2F R94, R94 ;  /* 0x0000005e005e7306 */ /* 0x000fe20000201400 */
[----:B-1----:R-:W-:-:S05]  /*102b0*/  FFMA.FTZ R19, R101, -UR17, R19 ;  /* 0x8000001165137c23 */ /* 0x002fca0008010013 */
[----:B------:R-:W-:Y:S02]  /*102c0*/  FSEL R228, R19, -INF , !P2 ;  /* 0xff80000013e47808 */ /* 0x000fe40005000000 */
[----:B------:R-:W-:Y:S01]  /*102d0*/  I2F R93, R93 ;  /* 0x0000005d005d7306 */ /* 0x000fe20000201400 */
[----:B------:R-:W-:Y:S01]  /*102e0*/  BAR.SYNC.DEFER_BLOCKING 0x0 ;  /* 0x0000000000007b1d */ /* 0x000fe20000010000 */
[----:B------:R-:W-:-:S04]  /*102f0*/  ISETP.GE.AND P2, PT, R95, R202, PT ;  /* 0x000000ca5f00720c */ /* 0x000fc80003f46270 */
[----:B------:R-:W-:Y:S02]  /*10300*/  ISETP.LT.OR P2, PT, R95, R203, P2 ;  /* 0x000000cb5f00720c */ /* 0x000fe40001741670 */
[----:B------:R-:W1:Y:S08]  /*10310*/  I2F R86, R86 ;  /* 0x0000005600567306 */ /* 0x000e700000201400 */
[----:B------:R-:W2:Y:S08]  /*10320*/  I2F R37, R37 ;  /* 0x0000002500257306 */ /* 0x000eb00000201400 */
[----:B------:R3:W4:Y:S01]  /*10330*/  MUFU.TANH R14, R6 ;  /* 0x00000006000e7308 */ /* 0x0007220000002400 */
[----:B-1----:R-:W-:-:S07]  /*10340*/  FFMA.FTZ R22, R86, -UR17, R22 ;  /* 0x8000001156167c23 */ /* 0x002fce0008010016 */
[----:B------:R-:W1:Y:S01]  /*10350*/  MUFU.TANH R21, R21 ;  /* 0x0000001500157308 */ /* 0x000e620000002400 */
[----:B--2---:R-:W-:-:S05]  /*10360*/  FFMA.FTZ R37, R37, -UR17, R7 ;  /* 0x8000001125257c23 */ /* 0x004fca0008010007 */
[----:B------:R-:W-:Y:S02]  /*10370*/  FSEL R129, R37, -INF , !P2 ;  /* 0xff80000025817808 */ /* 0x000fe40005000000 */
[----:B------:R-:W2:Y:S01]  /*10380*/  MUFU.TANH R239, R239 ;  /* 0x000000ef00ef7308 */ /* 0x000ea20000002400 */
[----:B---3--:R-:W-:Y:S02]  /*10390*/  FFMA.FTZ R6, R102, -UR17, R43 ;  /* 0x8000001166067c23 */ /* 0x008fe4000801002b */
[----:B----4-:R-:W-:-:S03]  /*103a0*/  FFMA.FTZ R14, R84, -UR17, R14 ;  /* 0x80000011540e7c23 */ /* 0x010fc6000801000e */
[----:B------:R-:W-:Y:S02]  /*103b0*/  FSEL R6, R6, -INF , !P4 ;  /* 0xff80000006067808 */ /* 0x000fe40006000000 */
[C---:B------:R-:W-:Y:S01]  /*103c0*/  ISETP.GE.AND P4, PT, R95.reuse, R205, PT ;  /* 0x000000cd5f00720c */ /* 0x040fe20003f86270 */
[----:B-1----:R-:W-:Y:S01]  /*103d0*/  FFMA.FTZ R21, R94, -UR17, R21 ;  /* 0x800000115e157c23 */ /* 0x002fe20008010015 */
[----:B------:R-:W-:Y:S02]  /*103e0*/  FSEL R130, R14, -INF , !P3 ;  /* 0xff8000000e827808 */ /* 0x000fe40005800000 */
[----:B------:R-:W-:Y:S02]  /*103f0*/  ISETP.LT.OR P4, PT, R95, R206, P4 ;  /* 0x000000ce5f00720c */ /* 0x000fe40002781670 */
[----:B------:R-:W-:Y:S01]  /*10400*/  FSEL R7, R21, -INF , !P6 ;  /* 0xff80000015077808 */ /* 0x000fe20007000000 */
[----:B--2---:R-:W-:Y:S01]  /*10410*/  FFMA.FTZ R93, R93, -UR17, R239 ;  /* 0x800000115d5d7c23 */ /* 0x004fe200080100ef */
[----:B------:R-:W-:-:S04]  /*10420*/  FSEL R181, R22, -INF , !P4 ;  /* 0xff80000016b57808 */ /* 0x000fc80006000000 */
        /* <DEDUP_REMOVED lines=58> */
.L_x_1106:
[----:B------:R-:W-:Y:S05]  /*107d0*/  BSYNC B0 ;  /* 0x0000000000007941 */ /* 0x000fea0003800000 */
.L_x_1105:
[----:B------:R-:W0:Y:S02]  /*107e0*/  LDGDEPBAR ;  /* 0x00000000000079af */ /* 0x000e240000000000 */
.L_x_1104:
[----:B------:R-:W3:Y:S04]  /*107f0*/  LDL.LU R43, [R1] ;  /* 0x00000000012b7983 */ /* 0x000ee80000300800 */
[----:B------:R-:W4:Y:S04]  /*10800*/  LDL.LU R51, [R1+0x4] ;  /* 0x0000040001337983 */ /* 0x000f280000300800 */
[----:B------:R-:W5:Y:S04]  /*10810*/  LDL.LU R19, [R1+0xc] ;  /* 0x00000c0001137983 */ /* 0x000f680000300800 */
[----:B--2---:R-:W2:Y:S04]  /*10820*/  LDL.LU R21, [R1+0x1c] ;  /* 0x00001c0001157983 */ /* 0x004ea80000300800 */
[----:B------:R-:W3:Y:S04]  /*10830*/  LDL.LU R22, [R1+0x18] ;  /* 0x0000180001167983 */ /* 0x000ee80000300800 */
[----:B------:R-:W3:Y:S04]  /*10840*/  LDL.LU R23, [R1+0x14] ;  /* 0x0000140001177983 */ /* 0x000ee80000300800 */
[----:B------:R-:W3:Y:S04]  /*10850*/  LDL.LU R15, [R1+0x8] ;  /* 0x00000800010f7983 */ /* 0x000ee80000300800 */
[----:B------:R-:W3:Y:S01]  /*10860*/  LDL.LU R37, [R1+0x20] ;  /* 0x0000200001257983 */ /* 0x000ee20000300800 */
[----:B-1----:R-:W-:-:S03]  /*10870*/  MOV R72, R222 ;  /* 0x000000de00487202 */ /* 0x002fc60000000f00 */
[----:B------:R-:W3:Y:S04]  /*10880*/  LDL.LU R236, [R1+0x2c] ;  /* 0x00002c0001ec7983 */ /* 0x000ee80000300800 */
[----:B------:R-:W3:Y:S04]  /*10890*/  LDL.LU R237, [R1+0x28] ;  /* 0x0000280001ed7983 */ /* 0x000ee80000300800 */
[----:B------:R-:W3:Y:S04]  /*108a0*/  LDL.LU R238, [R1+0x24] ;  /* 0x0000240001ee7983 */ /* 0x000ee80000300800 */
[----:B------:R-:W3:Y:S01]  /*108b0*/  LDL.LU R239, [R1+0x10] ;  /* 0x0000100001ef7983 */ /* 0x000ee20000300800 */
        /* <DEDUP_REMOVED lines=72> */
[----:B------:R-:W-:-:S03]  /*10d40*/  FMNMX.FTZ R107, R8, R107, !PT ;  /* 0x0000006b086b7209 */ /* 0x000fc60007810000 */
[----:B------:R-:W1:Y:S01]  /*10d50*/  SHFL.BFLY PT, R108, R11, 0x1, 0x1f ;  /* 0x0c201f000b6c7f89 */ /* 0x000e6200000e0000 */
[----:B------:R-:W-:Y:S02]  /*10d60*/  FMNMX.FTZ R107, R224, R107, !PT ;  /* 0x0000006be06b7209 */ /* 0x000fe40007810000 */
        /* <DEDUP_REMOVED lines=14> */
[----:B------:R-:W-:Y:S01]  /*10e50*/  MOV R46, R72 ;  /* 0x00000048002e7202 */ /* 0x000fe20000000f00 */
[--C-:B------:R-:W-:Y:S01]  /*10e60*/  FFMA.FTZ R98, R49, c[0x0][0x23c], -R11.reuse ;  /* 0x00008f0031627a23 */ /* 0x100fe2000001080b */
[----:B------:R-:W-:Y:S01]  /*10e70*/  FMNMX.FTZ R4, R123, R4, !PT ;  /* 0x000000047b047209 */ /* 0x000fe20007810000 */
[--C-:B------:R-:W-:Y:S01]  /*10e80*/  FFMA.FTZ R81, R5, c[0x0][0x23c], -R11.reuse ;  /* 0x00008f0005517a23 */ /* 0x100fe2000001080b */
[----:B------:R-:W-:Y:S01]  /*10e90*/  MOV R49, R229 ;  /* 0x000000e500317202 */ /* 0x000fe20000000f00 */
        /* <DEDUP_REMOVED lines=28> */
[----:B------:R-:W1:Y:S01]  /*11060*/  SHFL.BFLY PT, R14, R107, 0x2, 0x1f ;  /* 0x0c401f006b0e7f89 */ /* 0x000e6200000e0000 */
[----:B------:R-:W-:Y:S01]  /*11070*/  FMNMX.FTZ R4, R55, R4, !PT ;  /* 0x0000000437047209 */ /* 0x000fe20007810000 */
[----:B------:R-:W-:-:S02]  /*11080*/  FFMA.FTZ R127, R71, c[0x0][0x23c], -R11 ;  /* 0x00008f00477f7a23 */ /* 0x000fc4000001080b */
[--C-:B------:R-:W-:Y:S02]  /*11090*/  FFMA.FTZ R126, R125, c[0x0][0x23c], -R11.reuse ;  /* 0x00008f007d7e7a23 */ /* 0x100fe4000001080b */
[--C-:B------:R-:W-:Y:S01]  /*110a0*/  FFMA.FTZ R99, R109, c[0x0][0x23c], -R11.reuse ;  /* 0x00008f006d637a23 */ /* 0x100fe2000001080b */
[----:B------:R-:W-:Y:S01]  /*110b0*/  MUFU.EX2 R222, R222 ;  /* 0x000000de00de7308 */ /* 0x000fe20000000800 */
[--C-:B------:R-:W-:Y:S02]  /*110c0*/  FFMA.FTZ R90, R26, c[0x0][0x23c], -R11.reuse ;  /* 0x00008f001a5a7a23 */ /* 0x100fe4000001080b */
[--C-:B------:R-:W-:Y:S02]  /*110d0*/  FFMA.FTZ R89, R27, c[0x0][0x23c], -R11.reuse ;  /* 0x00008f001b597a23 */ /* 0x100fe4000001080b */
[--C-:B------:R-:W-:Y:S02]  /*110e0*/  FFMA.FTZ R88, R20, c[0x0][0x23c], -R11.reuse ;  /* 0x00008f0014587a23 */ /* 0x100fe4000001080b */
[--C-:B------:R-:W-:Y:S01]  /*110f0*/  FFMA.FTZ R87, R18, c[0x0][0x23c], -R11.reuse ;  /* 0x00008f0012577a23 */ /* 0x100fe2000001080b */
[----:B------:R-:W-:Y:S01]  /*11100*/  MUFU.EX2 R127, R127 ;  /* 0x0000007f007f7308 */ /* 0x000fe20000000800 */
[--C-:B------:R-:W-:Y:S01]  /*11110*/  FFMA.FTZ R85, R12, c[0x0][0x23c], -R11.reuse ;  /* 0x00008f000c557a23 */ /* 0x100fe2000001080b */
[----:B----4-:R-:W-:Y:S01]  /*11120*/  FMNMX.FTZ R105, R51, R105, !PT ;  /* 0x0000006933697209 */ /* 0x010fe20007810000 */
[----:B------:R-:W-:-:S02]  /*11130*/  FFMA.FTZ R84, R13, c[0x0][0x23c], -R11 ;  /* 0x00008f000d547a23 */ /* 0x000fc4000001080b */
[----:B------:R-:W-:Y:S01]  /*11140*/  FFMA.FTZ R83, R10, c[0x0][0x23c], -R11 ;  /* 0x00008f000a537a23 */ /* 0x000fe2000001080b */
[----:B-----5:R-:W-:Y:S02]  /*11150*/  FMNMX.FTZ R105, R19, R105, !PT ;  /* 0x0000006913697209 */ /* 0x020fe40007810000 */
[----:B------:R-:W4:Y:S01]  /*11160*/  MUFU.EX2 R126, R126 ;  /* 0x0000007e007e7308 */ /* 0x000f220000000800 */
[----:B-1----:R-:W-:Y:S02]  /*11170*/  FMNMX.FTZ R107, R107, R14, !PT ;  /* 0x0000000e6b6b7209 */ /* 0x002fe40007810000 */
[----:B--2---:R-:W-:-:S03]  /*11180*/  MOV R35, R21 ;  /* 0x0000001500237202 */ /* 0x004fc60000000f00 */
[----:B------:R-:W1:Y:S01]  /*11190*/  SHFL.BFLY PT, R9, R107, 0x1, 0x1f ;  /* 0x0c201f006b097f89 */ /* 0x000e6200000e0000 */
[----:B---3--:R-:W-:Y:S01]  /*111a0*/  MOV R34, R22 ;  /* 0x0000001600227202 */ /* 0x008fe20000000f00 */
[----:B------:R-:W-:Y:S01]  /*111b0*/  MUFU.EX2 R114, R114 ;  /* 0x0000007200727308 */ /* 0x000fe20000000800 */
[----:B------:R-:W-:Y:S02]  /*111c0*/  MOV R42, R23 ;  /* 0x00000017002a7202 */ /* 0x000fe40000000f00 */
[----:B------:R-:W-:-:S05]  /*111d0*/  FMNMX.FTZ R105, R15, R105, !PT ;  /* 0x000000690f697209 */ /* 0x000fca0007810000 */
[----:B------:R-:W-:Y:S01]  /*111e0*/  MUFU.EX2 R113, R113 ;  /* 0x0000007100717308 */ /* 0x000fe20000000800 */
[----:B------:R-:W-:Y:S02]  /*111f0*/  MOV R47, R37 ;  /* 0x00000025002f7202 */ /* 0x000fe40000000f00 */
[----:B------:R-:W-:Y:S02]  /*11200*/  FMNMX.FTZ R105, R43, R105, !PT ;  /* 0x000000692b697209 */ /* 0x000fe40007810000 */
[----:B------:R-:W-:-:S03]  /*11210*/  FMNMX.FTZ R4, R236, R4, !PT ;  /* 0x00000004ec047209 */ /* 0x000fc60007810000 */
[----:B------:R-:W-:Y:S01]  /*11220*/  MUFU.EX2 R104, R104 ;  /* 0x0000006800687308 */ /* 0x000fe20000000800 */
[----:B------:R-:W-:Y:S02]  /*11230*/  FMNMX.FTZ R105, R249, R105, !PT ;  /* 0x00000069f9697209 */ /* 0x000fe40007810000 */
[----:B------:R-:W-:Y:S02]  /*11240*/  FMNMX.FTZ R4, R237, R4, !PT ;  /* 0x00000004ed047209 */ /* 0x000fe40007810000 */
        /* <DEDUP_REMOVED lines=33> */
[----:B-1----:R-:W-:Y:S01]  /*11460*/  FMNMX.FTZ R107, R107, R9, !PT ;  /* 0x000000096b6b7209 */ /* 0x002fe20007810000 */
[----:B------:R-:W1:Y:S01]  /*11470*/  SHFL.BFLY PT, R5, R105, 0x2, 0x1f ;  /* 0x0c401f0069057f89 */ /* 0x000e6200000e0000 */
        /* <DEDUP_REMOVED lines=11> */
[--C-:B------:R-:W-:Y:S02]  /*11530*/  FFMA.FTZ R112, R65, c[0x0][0x23c], -R229.reuse ;  /* 0x00008f0041707a23 */ /* 0x100fe400000108e5 */
[--C-:B------:R-:W-:Y:S02]  /*11540*/  FFMA.FTZ R65, R28, c[0x0][0x23c], -R229.reuse ;  /* 0x00008f001c417a23 */ /* 0x100fe400000108e5 */
[----:B------:R-:W2:Y:S01]  /*11550*/  SHFL.BFLY PT, R106, R4, 0x2, 0x1f ;  /* 0x0c401f00046a7f89 */ /* 0x000ea200000e0000 */
[--C-:B------:R-:W-:Y:S01]  /*11560*/  FFMA.FTZ R64, R29, c[0x0][0x23c], -R229.reuse ;  /* 0x00008f001d407a23 */ /* 0x100fe200000108e5 */
[----:B-1----:R-:W-:Y:S01]  /*11570*/  FMNMX.FTZ R105, R105, R5, !PT ;  /* 0x0000000569697209 */ /* 0x002fe20007810000 */
[--C-:B------:R-:W-:Y:S01]  /*11580*/  FFMA.FTZ R78, R61, c[0x0][0x23c], -R229.reuse ;  /* 0x00008f003d4e7a23 */ /* 0x100fe200000108e5 */
[----:B------:R-:W-:Y:S01]  /*11590*/  LDSM.16.MT88.4 R28, [R192+0x4000] ;  /* 0x00400000c01c783b */ /* 0x000fe20000004200 */
[--C-:B------:R-:W-:Y:S01]  /*115a0*/  FFMA.FTZ R61, R16, c[0x0][0x23c], -R229.reuse ;  /* 0x00008f00103d7a23 */ /* 0x100fe200000108e5 */
[----:B------:R-:W-:Y:S01]  /*115b0*/  FSEL R16, R108, RZ, P3 ;  /* 0x000000ff6c107208 */ /* 0x000fe20001800000 */
[--C-:B------:R-:W-:Y:S01]  /*115c0*/  FFMA.FTZ R76, R63, c[0x0][0x23c], -R229.reuse ;  /* 0x00008f003f4c7a23 */ /* 0x100fe200000108e5 */
[----:B------:R-:W-:Y:S01]  /*115d0*/  MUFU.EX2 R118, R118 ;  /* 0x0000007600767308 */ /* 0x000fe20000000800 */
[--C-:B------:R-:W-:Y:S01]  /*115e0*/  FFMA.FTZ R63, R24, c[0x0][0x23c], -R229.reuse ;  /* 0x00008f00183f7a23 */ /* 0x100fe200000108e5 */
[----:B------:R-:W-:Y:S01]  /*115f0*/  FSEL R24, R107, RZ, P2 ;  /* 0x000000ff6b187208 */ /* 0x000fe20001000000 */
[----:B------:R-:W-:-:S02]  /*11600*/  FFMA.FTZ R221, R68, c[0x0][0x23c], -R229 ;  /* 0x00008f0044dd7a23 */ /* 0x000fc400000108e5 */
[--C-:B------:R-:W-:Y:S02]  /*11610*/  FFMA.FTZ R125, R69, c[0x0][0x23c], -R229.reuse ;  /* 0x00008f00457d7a23 */ /* 0x100fe400000108e5 */
[--C-:B------:R-:W-:Y:S01]  /*11620*/  FFMA.FTZ R75, R66, c[0x0][0x23c], -R229.reuse ;  /* 0x00008f00424b7a23 */ /* 0x100fe200000108e5 */
[----:B------:R-:W-:Y:S01]  /*11630*/  MUFU.EX2 R112, R112 ;  /* 0x0000007000707308 */ /* 0x000fe20000000800 */
[--C-:B------:R-:W-:Y:S02]  /*11640*/  FFMA.FTZ R74, R67, c[0x0][0x23c], -R229.reuse ;  /* 0x00008f00434a7a23 */ /* 0x100fe400000108e5 */
[----:B------:R-:W-:Y:S02]  /*11650*/  FADD.FTZ R16, R36, -R16 ;  /* 0x8000001024107221 */ /* 0x000fe40000010000 */
[--C-:B------:R-:W-:Y:S02]  /*11660*/  FFMA.FTZ R69, R40, c[0x0][0x23c], -R229.reuse ;  /* 0x00008f0028457a23 */ /* 0x100fe400000108e5 */
[--C-:B------:R-:W-:Y:S01]  /*11670*/  FFMA.FTZ R68, R41, c[0x0][0x23c], -R229.reuse ;  /* 0x00008f0029447a23 */ /* 0x100fe200000108e5 */
[----:B--2---:R-:W-:Y:S01]  /*11680*/  FMNMX.FTZ R106, R4, R106, !PT ;  /* 0x0000006a046a7209 */ /* 0x004fe20007810000 */
[--C-:B------:R-:W-:Y:S01]  /*11690*/  FFMA.FTZ R67, R32, c[0x0][0x23c], -R229.reuse ;  /* 0x00008f0020437a23 */ /* 0x100fe200000108e5 */
[----:B------:R-:W-:Y:S01]  /*116a0*/  MUFU.EX2 R221, R221 ;  /* 0x000000dd00dd7308 */ /* 0x000fe20000000800 */
[----:B------:R-:W-:-:S02]  /*116b0*/  FFMA.FTZ R66, R33, c[0x0][0x23c], -R229 ;  /* 0x00008f0021427a23 */ /* 0x000fc400000108e5 */
[----:B------:R-:W1:Y:S01]  /*116c0*/  SHFL.BFLY PT, R4, R106, 0x1, 0x1f ;  /* 0x0c201f006a047f89 */ /* 0x000e6200000e0000 */
[----:B------:R-:W-:Y:S02]  /*116d0*/  FADD.FTZ R24, R3, -R24 ;  /* 0x8000001803187221 */ /* 0x000fe40000010000 */
[----:B------:R-:W-:Y:S02]  /*116e0*/  FMUL.FTZ R16, R16, c[0x0][0x23c] ;  /* 0x00008f0010107a20 */ /* 0x000fe40000410000 */
[----:B------:R-:W-:Y:S01]  /*116f0*/  FMUL.FTZ R24, R24, c[0x0][0x23c] ;  /* 0x00008f0018187a20 */ /* 0x000fe20000410000 */
[----:B------:R-:W-:Y:S01]  /*11700*/  MUFU.EX2 R125, R125 ;  /* 0x0000007d007d7308 */ /* 0x000fe20000000800 */
[--C-:B------:R-:W-:Y:S02]  /*11710*/  FFMA.FTZ R111, R60, c[0x0][0x23c], -R229.reuse ;  /* 0x00008f003c6f7a23 */ /* 0x100fe400000108e5 */
[--C-:B------:R-:W-:Y:S02]  /*11720*/  FFMA.FTZ R60, R17, c[0x0][0x23c], -R229.reuse ;  /* 0x00008f00113c7a23 */ /* 0x100fe400000108e5 */
[----:B------:R-:W-:-:S02]  /*11730*/  FFMA.FTZ R37, R8, c[0x0][0x23c], -R229 ;  /* 0x00008f0008257a23 */ /* 0x000fc400000108e5 */
[--C-:B------:R-:W-:Y:S01]  /*11740*/  FFMA.FTZ R77, R62, c[0x0][0x23c], -R229.reuse ;  /* 0x00008f003e4d7a23 */ /* 0x100fe200000108e5 */
[----:B------:R-:W-:Y:S01]  /*11750*/  MUFU.EX2 R111, R111 ;  /* 0x0000006f006f7308 */ /* 0x000fe20000000800 */
[--C-:B------:R-:W-:Y:S01]  /*11760*/  FFMA.FTZ R73, R50, c[0x0][0x23c], -R229.reuse ;  /* 0x00008f0032497a23 */ /* 0x100fe200000108e5 */
[----:B----4-:R-:W-:Y:S01]  /*11770*/  F2FP.BF16.PACK_AB R50, R119, R126 ;  /* 0x0000007e7732723e */ /* 0x010fe200000010ff */
[--C-:B------:R-:W-:Y:S01]  /*11780*/  FFMA.FTZ R72, R48, c[0x0][0x23c], -R229.reuse ;  /* 0x00008f0030487a23 */ /* 0x100fe200000108e5 */
[----:B------:R-:W-:Y:S01]  /*11790*/  F2FP.BF16.PACK_AB R48, R127, R222 ;  /* 0x000000de7f30723e */ /* 0x000fe200000010ff */
[--C-:B------:R-:W-:Y:S02]  /*117a0*/  FFMA.FTZ R71, R44, c[0x0][0x23c], -R229.reuse ;  /* 0x00008f002c477a23 */ /* 0x100fe400000108e5 */
[--C-:B------:R-:W-:Y:S01]  /*117b0*/  FFMA.FTZ R70, R45, c[0x0][0x23c], -R229.reuse ;  /* 0x00008f002d467a23 */ /* 0x100fe200000108e5 */
[----:B------:R-:W-:Y:S01]  /*117c0*/  MUFU.EX2 R78, R78 ;  /* 0x0000004e004e7308 */ /* 0x000fe20000000800 */
[--C-:B------:R-:W-:Y:S01]  /*117d0*/  FFMA.FTZ R62, R25, c[0x0][0x23c], -R229.reuse ;  /* 0x00008f00193e7a23 */ /* 0x100fe200000108e5 */
[----:B-1----:R-:W-:Y:S01]  /*117e0*/  FMNMX.FTZ R106, R106, R4, !PT ;  /* 0x000000046a6a7209 */ /* 0x002fe20007810000 */
[--C-:B------:R-:W-:Y:S01]  /*117f0*/  FFMA.FTZ R224, R224, c[0x0][0x23c], -R229.reuse ;  /* 0x00008f00e0e07a23 */ /* 0x100fe200000108e5 */
[----:B------:R-:W1:Y:S01]  /*11800*/  SHFL.BFLY PT, R4, R105, 0x1, 0x1f ;  /* 0x0c201f0069047f89 */ /* 0x000e6200000e0000 */
[--C-:B------:R-:W-:Y:S01]  /*11810*/  FFMA.FTZ R183, R183, c[0x0][0x23c], -R229.reuse ;  /* 0x00008f00b7b77a23 */ /* 0x100fe200000108e5 */
[C---:B------:R-:W-:Y:S01]  /*11820*/  FSETP.NEU.FTZ.AND P1, PT, R106.reuse, -INF , PT ;  /* 0xff8000006a00780b */ /* 0x040fe20003f3d000 */
[----:B------:R-:W-:Y:S01]  /*11830*/  FMUL.FTZ R220, R106, c[0x0][0x23c] ;  /* 0x00008f006adc7a20 */ /* 0x000fe20000410000 */
[----:B------:R-:W-:Y:S01]  /*11840*/  MUFU.EX2 R77, R77 ;  /* 0x0000004d004d7308 */ /* 0x000fe20000000800 */
[----:B------:R-:W-:-:S02]  /*11850*/  FFMA.FTZ R223, R223, c[0x0][0x23c], -R229 ;  /* 0x00008f00dfdf7a23 */ /* 0x000fc400000108e5 */
[--C-:B------:R-:W-:Y:S01]  /*11860*/  FFMA.FTZ R231, R231, c[0x0][0x23c], -R229.reuse ;  /* 0x00008f00e7e77a23 */ /* 0x100fe200000108e5 */
[----:B------:R-:W-:Y:S01]  /*11870*/  FSEL R220, R220, RZ, P1 ;  /* 0x000000ffdcdc7208 */ /* 0x000fe20000800000 */
[--C-:B------:R-:W-:Y:S02]  /*11880*/  FFMA.FTZ R228, R228, c[0x0][0x23c], -R229.reuse ;  /* 0x00008f00e4e47a23 */ /* 0x100fe400000108e5 */
[----:B------:R-:W-:Y:S01]  /*11890*/  FFMA.FTZ R227, R227, c[0x0][0x23c], -R229 ;  /* 0x00008f00e3e37a23 */ /* 0x000fe200000108e5 */
[----:B------:R-:W-:Y:S01]  /*118a0*/  MUFU.EX2 R76, R76 ;  /* 0x0000004c004c7308 */ /* 0x000fe20000000800 */
[--C-:B------:R-:W-:Y:S02]  /*118b0*/  FFMA.FTZ R179, R165, c[0x0][0x23c], -R220.reuse ;  /* 0x00008f00a5b37a23 */ /* 0x100fe400000108dc */
[--C-:B------:R-:W-:Y:S02]  /*118c0*/  FFMA.FTZ R110, R123, c[0x0][0x23c], -R220.reuse ;  /* 0x00008f007b6e7a23 */ /* 0x100fe400000108dc */
[----:B------:R-:W-:-:S02]  /*118d0*/  FFMA.FTZ R124, R124, c[0x0][0x23c], -R220 ;  /* 0x00008f007c7c7a23 */ /* 0x000fc400000108dc */
[--C-:B------:R-:W-:Y:S01]  /*118e0*/  FFMA.FTZ R117, R172, c[0x0][0x23c], -R220.reuse ;  /* 0x00008f00ac757a23 */ /* 0x100fe200000108dc */
[----:B------:R-:W-:Y:S01]  /*118f0*/  MUFU.EX2 R179, R179 ;  /* 0x000000b300b37308 */ /* 0x000fe20000000800 */
[--C-:B------:R-:W-:Y:S02]  /*11900*/  FFMA.FTZ R109, R175, c[0x0][0x23c], -R220.reuse ;  /* 0x00008f00af6d7a23 */ /* 0x100fe400000108dc */
[--C-:B------:R-:W-:Y:S01]  /*11910*/  FFMA.FTZ R173, R173, c[0x0][0x23c], -R220.reuse ;  /* 0x00008f00adad7a23 */ /* 0x100fe200000108dc */
[----:B-1----:R-:W-:Y:S01]  /*11920*/  FMNMX.FTZ R105, R105, R4, !PT ;  /* 0x0000000469697209 */ /* 0x002fe20007810000 */
[--C-:B------:R-:W-:Y:S01]  /*11930*/  FFMA.FTZ R236, R236, c[0x0][0x23c], -R220.reuse ;  /* 0x00008f00ecec7a23 */ /* 0x100fe200000108dc */
[----:B------:R-:W-:Y:S01]  /*11940*/  FSEL R4, R106, RZ, P1 ;  /* 0x000000ff6a047208 */ /* 0x000fe20000800000 */
[----:B------:R-:W-:Y:S01]  /*11950*/  FFMA.FTZ R237, R237, c[0x0][0x23c], -R220 ;  /* 0x00008f00eded7a23 */ /* 0x000fe200000108dc */
[C---:B------:R-:W-:Y:S01]  /*11960*/  FSETP.NEU.FTZ.AND P0, PT, R105.reuse, -INF , PT ;  /* 0xff8000006900780b */ /* 0x040fe20003f1d000 */
[C---:B------:R-:W-:Y:S01]  /*11970*/  FMUL.FTZ R165, R105.reuse, c[0x0][0x23c] ;  /* 0x00008f0069a57a20 */ /* 0x040fe20000410000 */
[----:B------:R-:W1:Y:S01]  /*11980*/  MUFU.EX2 R124, R124 ;  /* 0x0000007c007c7308 */ /* 0x000e620000000800 */
[----:B------:R-:W-:Y:S01]  /*11990*/  FADD.FTZ R2, R2, -R4 ;  /* 0x8000000402027221 */ /* 0x000fe20000010000 */
[----:B------:R-:W-:Y:S01]  /*119a0*/  FSEL R4, R105, RZ, P0 ;  /* 0x000000ff69047208 */ /* 0x000fe20000000000 */
[----:B------:R-:W-:Y:S01]  /*119b0*/  FFMA.FTZ R238, R238, c[0x0][0x23c], -R220 ;  /* 0x00008f00eeee7a23 */ /* 0x000fe200000108dc */
[----:B------:R-:W-:Y:S01]  /*119c0*/  FSEL R165, R165, RZ, P0 ;  /* 0x000000ffa5a57208 */ /* 0x000fe20000000000 */
[----:B------:R-:W-:-:S02]  /*119d0*/  FMUL.FTZ R2, R2, c[0x0][0x23c] ;  /* 0x00008f0002027a20 */ /* 0x000fc40000410000 */
[----:B------:R-:W-:Y:S01]  /*119e0*/  FADD.FTZ R4, R0, -R4 ;  /* 0x8000000400047221 */ /* 0x000fe20000010000 */
[----:B------:R-:W-:Y:S01]  /*119f0*/  MUFU.EX2 R117, R117 ;  /* 0x0000007500757308 */ /* 0x000fe20000000800 */
[--C-:B------:R-:W-:Y:S02]  /*11a00*/  FFMA.FTZ R123, R166, c[0x0][0x23c], -R165.reuse ;  /* 0x00008f00a67b7a23 */ /* 0x100fe400000108a5 */
[----:B------:R-:W-:Y:S02]  /*11a10*/  FMUL.FTZ R4, R4, c[0x0][0x23c] ;  /* 0x00008f0004047a20 */ /* 0x000fe40000410000 */
[--C-:B------:R-:W-:Y:S02]  /*11a20*/  FFMA.FTZ R164, R164, c[0x0][0x23c], -R165.reuse ;  /* 0x00008f00a4a47a23 */ /* 0x100fe400000108a5 */
[--C-:B------:R-:W-:Y:S01]  /*11a30*/  FFMA.FTZ R116, R167, c[0x0][0x23c], -R165.reuse ;  /* 0x00008f00a7747a23 */ /* 0x100fe200000108a5 */
[----:B------:R2:W3:Y:S01]  /*11a40*/  MUFU.EX2 R166, R4 ;  /* 0x0000000400a67308 */ /* 0x0004e20000000800 */
[--C-:B------:R-:W-:Y:S01]  /*11a50*/  FFMA.FTZ R115, R168, c[0x0][0x23c], -R165.reuse ;  /* 0x00008f00a8737a23 */ /* 0x100fe200000108a5 */
[----:B-1----:R-:W-:Y:S01]  /*11a60*/  F2FP.BF16.PACK_AB R20, R124, R179 ;  /* 0x000000b37c14723e */ /* 0x002fe200000010ff */
[----:B------:R-:W-:-:S02]  /*11a70*/  FFMA.FTZ R36, R128, c[0x0][0x23c], -R165 ;  /* 0x00008f0080247a23 */ /* 0x000fc400000108a5 */
[--C-:B------:R-:W-:Y:S02]  /*11a80*/  FFMA.FTZ R0, R169, c[0x0][0x23c], -R220.reuse ;  /* 0x00008f00a9007a23 */ /* 0x100fe400000108dc */
[--C-:B------:R-:W-:Y:S01]  /*11a90*/  FFMA.FTZ R120, R120, c[0x0][0x23c], -R165.reuse ;  /* 0x00008f0078787a23 */ /* 0x100fe200000108a5 */
[----:B------:R-:W1:Y:S01]  /*11aa0*/  MUFU.EX2 R180, R2 ;  /* 0x0000000200b47308 */ /* 0x000e620000000800 */
[--C-:B------:R-:W-:Y:S02]  /*11ab0*/  FFMA.FTZ R121, R121, c[0x0][0x23c], -R165.reuse ;  /* 0x00008f0079797a23 */ /* 0x100fe400000108a5 */
[--C-:B------:R-:W-:Y:S01]  /*11ac0*/  FFMA.FTZ R128, R59, c[0x0][0x23c], -R165.reuse ;  /* 0x00008f003b807a23 */ /* 0x100fe200000108a5 */
[----:B------:R-:W-:Y:S01]  /*11ad0*/  F2FP.BF16.PACK_AB R59, R76, R77 ;  /* 0x0000004d4c3b723e */ /* 0x000fe200000010ff */
[--C-:B------:R-:W-:Y:S02]  /*11ae0*/  FFMA.FTZ R172, R53, c[0x0][0x23c], -R165.reuse ;  /* 0x00008f0035ac7a23 */ /* 0x100fe400000108a5 */
[----:B------:R-:W-:Y:S01]  /*11af0*/  FFMA.FTZ R175, R52, c[0x0][0x23c], -R165 ;  /* 0x00008f0034af7a23 */ /* 0x000fe200000108a5 */
[----:B--2---:R-:W2:Y:S01]  /*11b00*/  LDSM.16.MT88.4 R4, [R191+0x4000] ;  /* 0x00400000bf04783b */ /* 0x004ea20000004200 */
[----:B------:R-:W4:Y:S01]  /*11b10*/  MUFU.EX2 R110, R110 ;  /* 0x0000006e006e7308 */ /* 0x000f220000000800 */
[----:B---3--:R-:W-:Y:S01]  /*11b20*/  FMUL.FTZ R11, R159, R166 ;  /* 0x000000a69f0b7220 */ /* 0x008fe20000410000 */
[----:B------:R-:W-:Y:S01]  /*11b30*/  MOV R159, R42 ;  /* 0x0000002a009f7202 */ /* 0x000fe20000000f00 */
[-C--:B------:R-:W-:Y:S01]  /*11b40*/  FMUL.FTZ R14, R154, R166.reuse ;  /* 0x000000a69a0e7220 */ /* 0x080fe20000410000 */
[----:B------:R-:W-:Y:S01]  /*11b50*/  MOV R154, R35 ;  /* 0x00000023009a7202 */ /* 0x000fe20000000f00 */
[----:B------:R-:W-:Y:S01]  /*11b60*/  FMUL.FTZ R10, R158, R166 ;  /* 0x000000a69e0a7220 */ /* 0x000fe20000410000 */
[----:B------:R-:W-:Y:S01]  /*11b70*/  MOV R158, R15 ;  /* 0x0000000f009e7202 */ /* 0x000fe20000000f00 */
[-C--:B-1----:R-:W-:Y:S01]  /*11b80*/  FMUL.FTZ R9, R157, R180.reuse ;  /* 0x000000b49d097220 */ /* 0x082fe20000410000 */
[----:B------:R-:W-:Y:S01]  /*11b90*/  MUFU.EX2 R164, R164 ;  /* 0x000000a400a47308 */ /* 0x000fe20000000800 */
[----:B------:R-:W-:Y:S01]  /*11ba0*/  FMUL.FTZ R13, R153, R180 ;  /* 0x000000b4990d7220 */ /* 0x000fe20000410000 */
[----:B------:R-:W-:Y:S01]  /*11bb0*/  MOV R153, R34 ;  /* 0x0000002200997202 */ /* 0x000fe20000000f00 */
[----:B------:R-:W-:Y:S01]  /*11bc0*/  FMUL.FTZ R12, R152, R180 ;  /* 0x000000b4980c7220 */ /* 0x000fe20000410000 */
[----:B------:R-:W-:Y:S01]  /*11bd0*/  MOV R157, R43 ;  /* 0x0000002b009d7202 */ /* 0x000fe20000000f00 */
[----:B------:R-:W1:Y:S01]  /*11be0*/  LDSM.16.MT88.4 R32, [R192+0x4400] ;  /* 0x00440000c020783b */ /* 0x000e620000004200 */
[----:B------:R-:W-:Y:S01]  /*11bf0*/  FMUL.FTZ R18, R142, R166 ;  /* 0x000000a68e127220 */ /* 0x000fe20000410000 */
[----:B------:R-:W-:Y:S01]  /*11c00*/  MOV R142, R19 ;  /* 0x00000013008e7202 */ /* 0x000fe20000000f00 */
[----:B------:R-:W3:Y:S01]  /*11c10*/  MUFU.EX2 R123, R123 ;  /* 0x0000007b007b7308 */ /* 0x000ee20000000800 */
[----:B------:R-:W5:Y:S01]  /*11c20*/  LDSM.16.MT88.4 R40, [R191+0x4400] ;  /* 0x00440000bf28783b */ /* 0x000f620000004200 */
[----:B----4-:R-:W-:Y:S01]  /*11c30*/  F2FP.BF16.PACK_AB R22, R110, R117 ;  /* 0x000000756e16723e */ /* 0x010fe200000010ff */
[----:B------:R-:W-:Y:S01]  /*11c40*/  FMUL.FTZ R8, R156, R180 ;  /* 0x000000b49c087220 */ /* 0x000fe20000410000 */
[----:B------:R-:W-:Y:S01]  /*11c50*/  MOV R156, R46 ;  /* 0x0000002e009c7202 */ /* 0x000fe20000000f00 */
[----:B------:R-:W-:Y:S01]  /*11c60*/  FMUL.FTZ R15, R155, R166 ;  /* 0x000000a69b0f7220 */ /* 0x000fe20000410000 */
[----:B------:R-:W-:Y:S01]  /*11c70*/  MOV R155, R47 ;  /* 0x0000002f009b7202 */ /* 0x000fe20000000f00 */
[----:B------:R-:W-:Y:S01]  /*11c80*/  FMUL.FTZ R17, R141, R180 ;  /* 0x000000b48d117220 */ /* 0x000fe20000410000 */
[----:B------:R-:W-:Y:S01]  /*11c90*/  MUFU.EX2 R116, R116 ;  /* 0x0000007400747308 */ /* 0x000fe20000000800 */
[----:B------:R-:W-:Y:S01]  /*11ca0*/  FMUL.FTZ R19, R143, R166 ;  /* 0x000000a68f137220 */ /* 0x000fe20000410000 */
[----:B------:R-:W-:Y:S01]  /*11cb0*/  MOV R141, R49 ;  /* 0x00000031008d7202 */ /* 0x000fe20000000f00 */
[-C--:B------:R-:W-:Y:S01]  /*11cc0*/  FMUL.FTZ R136, R136, R180.reuse ;  /* 0x000000b488887220 */ /* 0x080fe20000410000 */
[----:B------:R-:W-:Y:S01]  /*11cd0*/  MOV R143, R51 ;  /* 0x00000033008f7202 */ /* 0x000fe20000000f00 */
[----:B------:R-:W-:Y:S01]  /*11ce0*/  FMUL.FTZ R137, R137, R180 ;  /* 0x000000b489897220 */ /* 0x000fe20000410000 */
[----:B------:R-:W-:Y:S01]  /*11cf0*/  F2FP.BF16.PACK_AB R49, R125, R221 ;  /* 0x000000dd7d31723e */ /* 0x000fe200000010ff */
[----:B------:R-:W-:Y:S01]  /*11d00*/  FMUL.FTZ R138, R138, R166 ;  /* 0x000000a68a8a7220 */ /* 0x000fe20000410000 */
[----:B------:R-:W4:Y:S01]  /*11d10*/  MUFU.EX2 R115, R115 ;  /* 0x0000007300737308 */ /* 0x000f220000000800 */
[----:B---3--:R-:W-:Y:S01]  /*11d20*/  F2FP.BF16.PACK_AB R21, R123, R164 ;  /* 0x000000a47b15723e */ /* 0x008fe200000010ff */
[----:B------:R-:W-:Y:S01]  /*11d30*/  FMUL.FTZ R139, R139, R166 ;  /* 0x000000a68b8b7220 */ /* 0x000fe20000410000 */
[----:B------:R-:W-:Y:S01]  /*11d40*/  F2FP.BF16.PACK_AB R51, R112, R118 ;  /* 0x000000767033723e */ /* 0x000fe200000010ff */
[----:B------:R-:W-:-:S02]  /*11d50*/  FFMA.FTZ R2, R170, c[0x0][0x23c], -R220 ;  /* 0x00008f00aa027a23 */ /* 0x000fc400000108dc */
[--C-:B------:R-:W-:Y:S02]  /*11d60*/  FFMA.FTZ R170, R55, c[0x0][0x23c], -R220.reuse ;  /* 0x00008f0037aa7a23 */ /* 0x100fe400000108dc */
[----:B------:R3:W1:Y:S01]  /*11d70*/  MUFU.EX2 R152, R16 ;  /* 0x0000001000987308 */ /* 0x0006620000000800 */
[--C-:B------:R-:W-:Y:S01]  /*11d80*/  FFMA.FTZ R167, R58, c[0x0][0x23c], -R220.reuse ;  /* 0x00008f003aa77a23 */ /* 0x100fe200000108dc */
[----:B------:R-:W-:Y:S01]  /*11d90*/  F2FP.BF16.PACK_AB R58, R103, R104 ;  /* 0x00000068673a723e */ /* 0x000fe200000010ff */
[--C-:B------:R-:W-:Y:S01]  /*11da0*/  FFMA.FTZ R168, R57, c[0x0][0x23c], -R220.reuse ;  /* 0x00008f0039a87a23 */ /* 0x100fe200000108dc */
[----:B------:R-:W-:Y:S01]  /*11db0*/  F2FP.BF16.PACK_AB R57, R78, R111 ;  /* 0x0000006f4e39723e */ /* 0x000fe200000010ff */
[--C-:B------:R-:W-:Y:S01]  /*11dc0*/  FFMA.FTZ R169, R56, c[0x0][0x23c], -R220.reuse ;  /* 0x00008f0038a97a23 */ /* 0x100fe200000108dc */
[----:B------:R-:W-:Y:S01]  /*11dd0*/  F2FP.BF16.PACK_AB R56, R113, R114 ;  /* 0x000000727138723e */ /* 0x000fe200000010ff */
[----:B------:R-:W-:Y:S01]  /*11de0*/  FFMA.FTZ R178, R178, c[0x0][0x23c], -R165 ;  /* 0x00008f00b2b27a23 */ /* 0x000fe200000108a5 */
[----:B----4-:R-:W-:Y:S01]  /*11df0*/  F2FP.BF16.PACK_AB R23, R115, R116 ;  /* 0x000000747317723e */ /* 0x010fe200000010ff */
[----:B------:R-:W-:Y:S01]  /*11e00*/  MUFU.EX2 R109, R109 ;  /* 0x0000006d006d7308 */ /* 0x000fe20000000800 */
[----:B------:R-:W-:-:S02]  /*11e10*/  FFMA.FTZ R239, R239, c[0x0][0x23c], -R220 ;  /* 0x00008f00efef7a23 */ /* 0x000fc400000108dc */
[--C-:B------:R-:W-:Y:S02]  /*11e20*/  FFMA.FTZ R248, R248, c[0x0][0x23c], -R165.reuse ;  /* 0x00008f00f8f87a23 */ /* 0x100fe400000108a5 */
[----:B------:R-:W-:Y:S01]  /*11e30*/  FFMA.FTZ R245, R245, c[0x0][0x23c], -R165 ;  /* 0x00008f00f5f57a23 */ /* 0x000fe200000108a5 */
[C---:B------:R-:W-:Y:S01]  /*11e40*/  HMMA.16816.F32.BF16 R8, R20.reuse, R28, R8 ;  /* 0x0000001c1408723c */ /* 0x040fe20000041808 */
[----:B---3--:R-:W-:Y:S01]  /*11e50*/  FMUL.FTZ R16, R140, R180 ;  /* 0x000000b48c107220 */ /* 0x008fe20000410000 */
[----:B------:R-:W-:Y:S01]  /*11e60*/  MUFU.EX2 R0, R0 ;  /* 0x0000000000007308 */ /* 0x000fe20000000800 */
[-C--:B-1----:R-:W-:Y:S02]  /*11e70*/  FMUL.FTZ R25, R161, R152.reuse ;  /* 0x00000098a1197220 */ /* 0x082fe40000410000 */
[-C--:B------:R-:W-:Y:S02]  /*11e80*/  FMUL.FTZ R44, R144, R152.reuse ;  /* 0x00000098902c7220 */ /* 0x080fe40000410000 */
[-C--:B------:R-:W-:Y:S01]  /*11e90*/  FMUL.FTZ R45, R145, R152.reuse ;  /* 0x00000098912d7220 */ /* 0x080fe20000410000 */
[----:B------:R-:W-:Y:S01]  /*11ea0*/  HMMA.16816.F32.BF16 R12, R20, R30, R12 ;  /* 0x0000001e140c723c */ /* 0x000fe2000004180c */
[-C--:B------:R-:W-:Y:S01]  /*11eb0*/  FMUL.FTZ R148, R148, R152.reuse ;  /* 0x0000009894947220 */ /* 0x080fe20000410000 */
[----:B------:R1:W3:Y:S01]  /*11ec0*/  MUFU.EX2 R140, R24 ;  /* 0x00000018008c7308 */ /* 0x0002e20000000800 */
[----:B------:R-:W-:-:S02]  /*11ed0*/  FMUL.FTZ R149, R149, R152 ;  /* 0x0000009895957220 */ /* 0x000fc40000410000 */
[-C--:B------:R-:W-:Y:S02]  /*11ee0*/  FMUL.FTZ R132, R132, R152.reuse ;  /* 0x0000009884847220 */ /* 0x080fe40000410000 */
[-C--:B------:R-:W-:Y:S01]  /*11ef0*/  FMUL.FTZ R133, R133, R152.reuse ;  /* 0x0000009885857220 */ /* 0x080fe20000410000 */
[C---:B--2---:R-:W-:Y:S01]  /*11f00*/  HMMA.16816.F32.BF16 R16, R20.reuse, R4, R16 ;  /* 0x000000041410723c */ /* 0x044fe20000041810 */
[--C-:B------:R-:W-:Y:S01]  /*11f10*/  FFMA.FTZ R249, R249, c[0x0][0x23c], -R165.reuse ;  /* 0x00008f00f9f97a23 */ /* 0x100fe200000108a5 */
[----:B------:R-:W-:Y:S01]  /*11f20*/  MUFU.EX2 R2, R2 ;  /* 0x0000000200027308 */ /* 0x000fe20000000800 */
[----:B------:R-:W-:Y:S02]  /*11f30*/  FFMA.FTZ R243, R243, c[0x0][0x23c], -R165 ;  /* 0x00008f00f3f37a23 */ /* 0x000fe400000108a5 */
[--C-:B------:R-:W-:Y:S02]  /*11f40*/  FFMA.FTZ R242, R242, c[0x0][0x23c], -R220.reuse ;  /* 0x00008f00f2f27a23 */ /* 0x100fe400000108dc */
[--C-:B------:R-:W-:Y:S01]  /*11f50*/  FFMA.FTZ R252, R252, c[0x0][0x23c], -R220.reuse ;  /* 0x00008f00fcfc7a23 */ /* 0x100fe200000108dc */
[----:B------:R-:W-:Y:S01]  /*11f60*/  HMMA.16816.F32.BF16 R20, R20, R6, R136 ;  /* 0x000000061414723c */ /* 0x000fe20000041888 */
[----:B------:R-:W-:Y:S01]  /*11f70*/  FFMA.FTZ R251, R251, c[0x0][0x23c], -R220 ;  /* 0x00008f00fbfb7a23 */ /* 0x000fe200000108dc */
[----:B------:R2:W-:Y:S01]  /*11f80*/  MUFU.EX2 R3, R173 ;  /* 0x000000ad00037308 */ /* 0x0005e20000000800 */
[----:B-1----:R-:W-:-:S02]  /*11f90*/  FMUL.FTZ R24, R160, R152 ;  /* 0x00000098a0187220 */ /* 0x002fc40000410000 */
[-C--:B---3--:R-:W-:Y:S02]  /*11fa0*/  FMUL.FTZ R26, R162, R140.reuse ;  /* 0x0000008ca21a7220 */ /* 0x088fe40000410000 */
[-C--:B------:R-:W-:Y:S02]  /*11fb0*/  FMUL.FTZ R27, R163, R140.reuse ;  /* 0x0000008ca31b7220 */ /* 0x080fe40000410000 */
[-C--:B------:R-:W-:Y:S01]  /*11fc0*/  FMUL.FTZ R46, R146, R140.reuse ;  /* 0x0000008c922e7220 */ /* 0x080fe20000410000 */
[----:B------:R-:W-:Y:S01]  /*11fd0*/  MUFU.EX2 R120, R120 ;  /* 0x0000007800787308 */ /* 0x000fe20000000800 */
[-C--:B------:R-:W-:Y:S02]  /*11fe0*/  FMUL.FTZ R47, R147, R140.reuse ;  /* 0x0000008c932f7220 */ /* 0x080fe40000410000 */
[-C--:B------:R-:W-:Y:S01]  /*11ff0*/  FMUL.FTZ R150, R150, R140.reuse ;  /* 0x0000008c96967220 */ /* 0x080fe20000410000 */
[----:B------:R-:W-:Y:S01]  /*12000*/  HMMA.16816.F32.BF16 R24, R48, R28, R24 ;  /* 0x0000001c3018723c */ /* 0x000fe20000041818 */
[----:B------:R-:W-:-:S02]  /*12010*/  FMUL.FTZ R151, R151, R140 ;  /* 0x0000008c97977220 */ /* 0x000fc40000410000 */
[-C--:B------:R-:W-:Y:S01]  /*12020*/  FMUL.FTZ R134, R134, R140.reuse ;  /* 0x0000008c86867220 */ /* 0x080fe20000410000 */
[----:B------:R-:W1:Y:S01]  /*12030*/  MUFU.EX2 R36, R36 ;  /* 0x0000002400247308 */ /* 0x000e620000000800 */
[----:B------:R-:W-:Y:S02]  /*12040*/  FMUL.FTZ R135, R135, R140 ;  /* 0x0000008c87877220 */ /* 0x000fe40000410000 */
[--C-:B--2---:R-:W-:Y:S01]  /*12050*/  FFMA.FTZ R173, R54, c[0x0][0x23c], -R165.reuse ;  /* 0x00008f0036ad7a23 */ /* 0x104fe200000108a5 */
[----:B------:R-:W-:Y:S01]  /*12060*/  HMMA.16816.F32.BF16 R44, R48, R4, R44 ;  /* 0x00000004302c723c */ /* 0x000fe2000004182c */
[----:B------:R-:W2:Y:S01]  /*12070*/  LDSM.16.MT88.4 R52, [R191+0x4800] ;  /* 0x00480000bf34783b */ /* 0x000ea20000004200 */
[--C-:B------:R-:W-:Y:S02]  /*12080*/  FFMA.FTZ R232, R232, c[0x0][0x23c], -R165.reuse ;  /* 0x00008f00e8e87a23 */ /* 0x100fe400000108a5 */
[----:B------:R-:W-:Y:S01]  /*12090*/  MUFU.EX2 R121, R121 ;  /* 0x0000007900797308 */ /* 0x000fe20000000800 */
[----:B------:R-:W-:-:S02]  /*120a0*/  FFMA.FTZ R235, R235, c[0x0][0x23c], -R165 ;  /* 0x00008f00ebeb7a23 */ /* 0x000fc400000108a5 */
[--C-:B------:R-:W-:Y:S01]  /*120b0*/  FFMA.FTZ R234, R234, c[0x0][0x23c], -R165.reuse ;  /* 0x00008f00eaea7a23 */ /* 0x100fe200000108a5 */
[C---:B------:R-:W-:Y:S01]  /*120c0*/  HMMA.16816.F32.BF16 R28, R48.reuse, R30, R148 ;  /* 0x0000001e301c723c */ /* 0x040fe20000041894 */
[----:B------:R-:W-:Y:S01]  /*120d0*/  FFMA.FTZ R233, R233, c[0x0][0x23c], -R165 ;  /* 0x00008f00e9e97a23 */ /* 0x000fe200000108a5 */
[----:B------:R-:W-:Y:S01]  /*120e0*/  LDSM.16.MT88.4 R148, [R192+0x5c00] ;  /* 0x005c0000c094783b */ /* 0x000fe20000004200 */
[----:B------:R-:W-:Y:S01]  /*120f0*/  FFMA.FTZ R152, R244, R152, R222 ;  /* 0x00000098f4987223 */ /* 0x000fe200000100de */
[----:B------:R-:W3:Y:S01]  /*12100*/  MUFU.EX2 R128, R128 ;  /* 0x0000008000807308 */ /* 0x000ee20000000800 */
[----:B------:R-:W-:Y:S02]  /*12110*/  FFMA.FTZ R140, R219, R140, R221 ;  /* 0x0000008cdb8c7223 */ /* 0x000fe400000100dd */
[----:B------:R-:W-:Y:S01]  /*12120*/  FFMA.FTZ R180, R218, R180, R179 ;  /* 0x000000b4dab47223 */ /* 0x000fe200000100b3 */
[----:B------:R-:W-:Y:S01]  /*12130*/  HMMA.16816.F32.BF16 R4, R48, R6, R132 ;  /* 0x000000063004723c */ /* 0x000fe20000041884 */
[----:B------:R-:W-:-:S02]  /*12140*/  FFMA.FTZ R164, R213, R166, R164 ;  /* 0x000000a6d5a47223 */ /* 0x000fc400000100a4 */
[----:B------:R-:W-:Y:S01]  /*12150*/  FADD.FTZ R152, R127, R152 ;  /* 0x000000987f987221 */ /* 0x000fe20000010000 */
[----:B------:R-:W-:Y:S01]  /*12160*/  MUFU.EX2 R167, R167 ;  /* 0x000000a700a77308 */ /* 0x000fe20000000800 */
[----:B------:R-:W-:Y:S02]  /*12170*/  FADD.FTZ R140, R125, R140 ;  /* 0x0000008c7d8c7221 */ /* 0x000fe40000010000 */
[----:B------:R-:W-:Y:S01]  /*12180*/  F2FP.BF16.PACK_AB R48, R0, R109 ;  /* 0x0000006d0030723e */ /* 0x000fe200000010ff */
[----:B------:R-:W-:Y:S01]  /*12190*/  HMMA.16816.F32.BF16 R24, R56, R32, R24 ;  /* 0x000000203818723c */ /* 0x000fe20000041818 */
[----:B-1----:R-:W-:Y:S01]  /*121a0*/  F2FP.BF16.PACK_AB R49, R36, R120 ;  /* 0x000000782431723e */ /* 0x002fe200000010ff */
[----:B------:R-:W-:Y:S01]  /*121b0*/  FADD.FTZ R180, R124, R180 ;  /* 0x000000b47cb47221 */ /* 0x000fe20000010000 */
[----:B------:R-:W-:Y:S01]  /*121c0*/  F2FP.BF16.PACK_AB R50, R3, R2 ;  /* 0x000000020332723e */ /* 0x000fe200000010ff */
[----:B------:R-:W1:Y:S01]  /*121d0*/  MUFU.EX2 R168, R168 ;  /* 0x000000a800a87308 */ /* 0x000e620000000800 */
[----:B---3--:R-:W-:Y:S01]  /*121e0*/  F2FP.BF16.PACK_AB R51, R128, R121 ;  /* 0x000000798033723e */ /* 0x008fe200000010ff */
[----:B------:R-:W-:-:S02]  /*121f0*/  FADD.FTZ R123, R123, R164 ;  /* 0x000000a47b7b7221 */ /* 0x000fc40000010000 */
[----:B-----5:R-:W-:Y:S01]  /*12200*/  HMMA.16816.F32.BF16 R44, R56, R40, R44 ;  /* 0x00000028382c723c */ /* 0x020fe2000004182c */
[----:B------:R-:W-:Y:S02]  /*12210*/  FADD.FTZ R126, R126, R152 ;  /* 0x000000987e7e7221 */ /* 0x000fe40000010000 */
[----:B------:R-:W-:Y:S01]  /*12220*/  FADD.FTZ R140, R118, R140 ;  /* 0x0000008c768c7221 */ /* 0x000fe20000010000 */
[----:B------:R-:W-:Y:S01]  /*12230*/  MUFU.EX2 R169, R169 ;  /* 0x000000a900a97308 */ /* 0x000fe20000000800 */
        /* <DEDUP_REMOVED lines=18> */
[----:B------:R-:W-:Y:S02]  /*12360*/  FADD.FTZ R111, R78, R111 ;  /* 0x0000006f4e6f7221 */ /* 0x000fe40000010000 */
[----:B------:R-:W-:Y:S01]  /*12370*/  FFMA.FTZ R40, R143, c[0x0][0x23c], -R165 ;  /* 0x00008f008f287a23 */ /* 0x000fe200000108a5 */
[----:B------:R-:W-:Y:S01]  /*12380*/  HMMA.16816.F32.BF16 R20, R48, R42, R20 ;  /* 0x0000002a3014723c */ /* 0x000fe20000041814 */
[----:B------:R-:W3:Y:S01]  /*12390*/  LDSM.16.MT88.4 R48, [R192+0x4800] ;  /* 0x00480000c030783b */ /* 0x000ee20000004200 */
[----:B------:R-:W-:Y:S01]  /*123a0*/  FADD.FTZ R109, R0, R109 ;  /* 0x0000006d006d7221 */ /* 0x000fe20000010000 */
[----:B------:R-:W-:Y:S01]  /*123b0*/  MOV R0, R105 ;  /* 0x0000006900007202 */ /* 0x000fe20000000f00 */
[----:B------:R-:W-:Y:S01]  /*123c0*/  MUFU.EX2 R175, R175 ;  /* 0x000000af00af7308 */ /* 0x000fe20000000800 */
[----:B------:R-:W-:Y:S01]  /*123d0*/  FADD.FTZ R120, R36, R120 ;  /* 0x0000007824787221 */ /* 0x000fe20000010000 */
[----:B------:R-:W-:Y:S01]  /*123e0*/  MOV R36, R108 ;  /* 0x0000006c00247202 */ /* 0x000fe20000000f00 */
[----:B------:R-:W-:Y:S01]  /*123f0*/  FADD.FTZ R113, R104, R113 ;  /* 0x0000007168717221 */ /* 0x000fe20000010000 */
[----:B------:R-:W-:Y:S01]  /*12400*/  HMMA.16816.F32.BF16 R28, R56, R34, R28 ;  /* 0x00000022381c723c */ /* 0x000fe2000004181c */
[----:B------:R-:W-:-:S02]  /*12410*/  FADD.FTZ R111, R77, R111 ;  /* 0x0000006f4d6f7221 */ /* 0x000fc40000010000 */
[----:B------:R-:W-:Y:S01]  /*12420*/  FADD.FTZ R109, R2, R109 ;  /* 0x0000006d026d7221 */ /* 0x000fe20000010000 */
[----:B------:R-:W4:Y:S01]  /*12430*/  MUFU.EX2 R178, R178 ;  /* 0x000000b200b27308 */ /* 0x000f220000000800 */
[----:B-1----:R-:W-:Y:S01]  /*12440*/  F2FP.BF16.PACK_AB R33, R172, R173 ;  /* 0x000000adac21723e */ /* 0x002fe200000010ff */
[----:B------:R-:W-:Y:S01]  /*12450*/  FADD.FTZ R120, R121, R120 ;  /* 0x0000007879787221 */ /* 0x000fe20000010000 */
[----:B------:R-:W-:Y:S01]  /*12460*/  F2FP.BF16.PACK_AB R34, R170, R169 ;  /* 0x000000a9aa22723e */ /* 0x000fe200000010ff */
[----:B------:R-:W-:Y:S01]  /*12470*/  HMMA.16816.F32.BF16 R4, R56, R42, R4 ;  /* 0x0000002a3804723c */ /* 0x000fe20000041804 */
[----:B------:R-:W-:Y:S01]  /*12480*/  FADD.FTZ R113, R103, R113 ;  /* 0x0000007167717221 */ /* 0x000fe20000010000 */
[----:B------:R-:W-:Y:S01]  /*12490*/  MOV R2, R106 ;  /* 0x0000006a00027202 */ /* 0x000fe20000000f00 */
[----:B------:R-:W-:Y:S01]  /*124a0*/  FADD.FTZ R111, R76, R111 ;  /* 0x0000006f4c6f7221 */ /* 0x000fe20000010000 */
[----:B------:R-:W1:Y:S01]  /*124b0*/  MUFU.EX2 R75, R75 ;  /* 0x0000004b004b7308 */ /* 0x000e620000000800 */
[----:B------:R-:W-:Y:S01]  /*124c0*/  FADD.FTZ R109, R3, R109 ;  /* 0x0000006d036d7221 */ /* 0x000fe20000010000 */
[----:B------:R-:W-:Y:S01]  /*124d0*/  MOV R3, R107 ;  /* 0x0000006b00037202 */ /* 0x000fe20000000f00 */
[----:B------:R-:W-:Y:S01]  /*124e0*/  FADD.FTZ R120, R128, R120 ;  /* 0x0000007880787221 */ /* 0x000fe20000010000 */
[----:B------:R-:W-:Y:S01]  /*124f0*/  F2FP.BF16.PACK_AB R56, R101, R102 ;  /* 0x000000666538723e */ /* 0x000fe200000010ff */
[----:B------:R-:W-:Y:S01]  /*12500*/  FADD.FTZ R113, R102, R113 ;  /* 0x0000007166717221 */ /* 0x000fe20000010000 */
[----:B------:R-:W-:Y:S01]  /*12510*/  F2FP.BF16.PACK_AB R58, R99, R100 ;  /* 0x00000064633a723e */ /* 0x000fe200000010ff */
[----:B------:R-:W-:Y:S01]  /*12520*/  FADD.FTZ R109, R167, R109 ;  /* 0x0000006da76d7221 */ /* 0x000fe20000010000 */
[----:B------:R-:W5:Y:S01]  /*12530*/  MUFU.EX2 R74, R74 ;  /* 0x0000004a004a7308 */ /* 0x000f620000000800 */
[----:B----4-:R-:W-:Y:S01]  /*12540*/  F2FP.BF16.PACK_AB R35, R178, R175 ;  /* 0x000000afb223723e */ /* 0x010fe200000010ff */
[----:B------:R-:W-:-:S02]  /*12550*/  FADD.FTZ R120, R173, R120 ;  /* 0x00000078ad787221 */ /* 0x000fc40000010000 */
[--C-:B------:R-:W-:Y:S02]  /*12560*/  FFMA.FTZ R250, R250, c[0x0][0x23c], -R220.reuse ;  /* 0x00008f00fafa7a23 */ /* 0x100fe400000108dc */
[--C-:B------:R-:W-:Y:S02]  /*12570*/  FFMA.FTZ R240, R240, c[0x0][0x23c], -R220.reuse ;  /* 0x00008f00f0f07a23 */ /* 0x100fe400000108dc */
[----:B------:R-:W-:Y:S01]  /*12580*/  MUFU.EX2 R73, R73 ;  /* 0x0000004900497308 */ /* 0x000fe20000000800 */
[----:B--2---:R-:W-:Y:S01]  /*12590*/  HMMA.16816.F32.BF16 R16, R32, R52, R16 ;  /* 0x000000342010723c */ /* 0x004fe20000041810 */
[----:B-1----:R-:W-:Y:S02]  /*125a0*/  FADD.FTZ R111, R75, R111 ;  /* 0x0000006f4b6f7221 */ /* 0x002fe40000010000 */
[--C-:B------:R-:W-:Y:S02]  /*125b0*/  FFMA.FTZ R241, R241, c[0x0][0x23c], -R220.reuse ;  /* 0x00008f00f1f17a23 */ /* 0x100fe400000108dc */
[----:B------:R-:W-:-:S02]  /*125c0*/  FFMA.FTZ R230, R230, c[0x0][0x23c], -R220 ;  /* 0x00008f00e6e67a23 */ /* 0x000fc400000108dc */
[----:B------:R-:W1:Y:S01]  /*125d0*/  MUFU.EX2 R72, R72 ;  /* 0x0000004800487308 */ /* 0x000e620000000800 */
[C---:B---3--:R-:W-:Y:S01]  /*125e0*/  HMMA.16816.F32.BF16 R8, R32.reuse, R48, R8 ;  /* 0x000000302008723c */ /* 0x048fe20000041808 */
[----:B-----5:R-:W-:Y:S01]  /*125f0*/  F2FP.BF16.PACK_AB R57, R74, R75 ;  /* 0x0000004b4a39723e */ /* 0x020fe200000010ff */
[--C-:B------:R-:W-:Y:S02]  /*12600*/  FFMA.FTZ R177, R177, c[0x0][0x23c], -R165.reuse ;  /* 0x00008f00b1b17a23 */ /* 0x100fe400000108a5 */
[--C-:B------:R-:W-:Y:S02]  /*12610*/  FFMA.FTZ R176, R176, c[0x0][0x23c], -R165.reuse ;  /* 0x00008f00b0b07a23 */ /* 0x100fe400000108a5 */
[--C-:B------:R-:W-:Y:S01]  /*12620*/  FFMA.FTZ R174, R174, c[0x0][0x23c], -R165.reuse ;  /* 0x00008f00aeae7a23 */ /* 0x100fe200000108a5 */
[----:B------:R2:W-:Y:S01]  /*12630*/  MUFU.EX2 R132, R40 ;  /* 0x0000002800847308 */ /* 0x0005e20000000800 */
[----:B------:R-:W-:Y:S01]  /*12640*/  HMMA.16816.F32.BF16 R12, R32, R50, R12 ;  /* 0x00000032200c723c */ /* 0x000fe2000004180c */
[----:B------:R-:W-:-:S02]  /*12650*/  FFMA.FTZ R171, R171, c[0x0][0x23c], -R165 ;  /* 0x00008f00abab7a23 */ /* 0x000fc400000108a5 */
[----:B------:R-:W-:Y:S02]  /*12660*/  FADD.FTZ R113, R101, R113 ;  /* 0x0000007165717221 */ /* 0x000fe40000010000 */
[----:B------:R-:W-:Y:S01]  /*12670*/  FADD.FTZ R111, R74, R111 ;  /* 0x0000006f4a6f7221 */ /* 0x000fe20000010000 */
[----:B-1----:R-:W-:Y:S02]  /*12680*/  F2FP.BF16.PACK_AB R59, R72, R73 ;  /* 0x00000049483b723e */ /* 0x002fe400000010ff */
[----:B------:R-:W-:Y:S01]  /*12690*/  HMMA.16816.F32.BF16 R20, R32, R54, R20 ;  /* 0x000000362014723c */ /* 0x000fe20000041814 */
[----:B------:R-:W1:Y:S01]  /*126a0*/  LDSM.16.MT88.4 R32, [R192+0x4c00] ;  /* 0x004c0000c020783b */ /* 0x000e620000004200 */
[----:B------:R-:W3:Y:S01]  /*126b0*/  MUFU.EX2 R236, R236 ;  /* 0x000000ec00ec7308 */ /* 0x000ee20000000800 */
[----:B------:R-:W-:Y:S02]  /*126c0*/  FADD.FTZ R109, R168, R109 ;  /* 0x0000006da86d7221 */ /* 0x000fe40000010000 */
[----:B------:R-:W-:Y:S01]  /*126d0*/  FADD.FTZ R120, R172, R120 ;  /* 0x00000078ac787221 */ /* 0x000fe20000010000 */
[----:B--2---:R-:W2:Y:S02]  /*126e0*/  LDSM.16.MT88.4 R40, [R191+0x4c00] ;  /* 0x004c0000bf28783b */ /* 0x004ea40000004200 */
[----:B------:R-:W-:Y:S01]  /*126f0*/  HMMA.16816.F32.BF16 R24, R56, R48, R24 ;  /* 0x000000303818723c */ /* 0x000fe20000041818 */
[----:B------:R-:W-:Y:S01]  /*12700*/  FADD.FTZ R113, R100, R113 ;  /* 0x0000007164717221 */ /* 0x000fe20000010000 */
[----:B------:R-:W4:Y:S01]  /*12710*/  MUFU.EX2 R237, R237 ;  /* 0x000000ed00ed7308 */ /* 0x000f220000000800 */
[----:B------:R-:W-:-:S02]  /*12720*/  FADD.FTZ R111, R73, R111 ;  /* 0x0000006f496f7221 */ /* 0x000fc40000010000 */
[----:B------:R-:W-:Y:S02]  /*12730*/  FADD.FTZ R109, R169, R109 ;  /* 0x0000006da96d7221 */ /* 0x000fe40000010000 */
[----:B------:R-:W-:Y:S01]  /*12740*/  FFMA.FTZ R48, R142, c[0x0][0x23c], -R165 ;  /* 0x00008f008e307a23 */ /* 0x000fe200000108a5 */
[C---:B------:R-:W-:Y:S01]  /*12750*/  HMMA.16816.F32.BF16 R44, R56.reuse, R52, R44 ;  /* 0x00000034382c723c */ /* 0x040fe2000004182c */
[----:B------:R-:W-:Y:S01]  /*12760*/  FADD.FTZ R120, R175, R120 ;  /* 0x00000078af787221 */ /* 0x000fe20000010000 */
[----:B------:R-:W-:Y:S01]  /*12770*/  MUFU.EX2 R238, R238 ;  /* 0x000000ee00ee7308 */ /* 0x000fe20000000800 */
[----:B------:R-:W-:Y:S02]  /*12780*/  FADD.FTZ R113, R99, R113 ;  /* 0x0000007163717221 */ /* 0x000fe40000010000 */
[----:B------:R-:W-:Y:S02]  /*12790*/  FADD.FTZ R111, R72, R111 ;  /* 0x0000006f486f7221 */ /* 0x000fe40000010000 */
[----:B------:R-:W-:Y:S01]  /*127a0*/  FFMA.FTZ R52, R154, c[0x0][0x23c], -R220 ;  /* 0x00008f009a347a23 */ /* 0x000fe200000108dc */
[----:B------:R-:W-:Y:S01]  /*127b0*/  HMMA.16816.F32.BF16 R28, R56, R50, R28 ;  /* 0x00000032381c723c */ /* 0x000fe2000004181c */
[----:B------:R-:W-:Y:S01]  /*127c0*/  FADD.FTZ R109, R170, R109 ;  /* 0x0000006daa6d7221 */ /* 0x000fe20000010000 */
[----:B------:R-:W5:Y:S01]  /*127d0*/  MUFU.EX2 R239, R239 ;  /* 0x000000ef00ef7308 */ /* 0x000f620000000800 */
[----:B------:R-:W-:-:S02]  /*127e0*/  FADD.FTZ R120, R178, R120 ;  /* 0x00000078b2787221 */ /* 0x000fc40000010000 */
[----:B------:R-:W-:Y:S02]  /*127f0*/  FADD.FTZ R113, R98, R113 ;  /* 0x0000007162717221 */ /* 0x000fe40000010000 */
[----:B---3--:R-:W-:Y:S01]  /*12800*/  FADD.FTZ R109, R236, R109 ;  /* 0x0000006dec6d7221 */ /* 0x008fe20000010000 */
[----:B------:R-:W-:Y:S01]  /*12810*/  HMMA.16816.F32.BF16 R4, R56, R54, R4 ;  /* 0x000000363804723c */ /* 0x000fe20000041804 */
[----:B------:R-:W-:Y:S01]  /*12820*/  FADD.FTZ R113, R97, R113 ;  /* 0x0000007161717221 */ /* 0x000fe20000010000 */
[----:B------:R-:W3:Y:S01]  /*12830*/  MUFU.EX2 R248, R248 ;  /* 0x000000f800f87308 */ /* 0x000ee20000000800 */
[----:B----4-:R-:W-:Y:S02]  /*12840*/  FADD.FTZ R109, R237, R109 ;  /* 0x0000006ded6d7221 */ /* 0x010fe40000010000 */
[----:B------:R-:W-:Y:S02]  /*12850*/  FFMA.FTZ R182, R182, c[0x0][0x23c], -R220 ;  /* 0x00008f00b6b67a23 */ /* 0x000fe400000108dc */
[----:B------:R-:W-:Y:S01]  /*12860*/  F2FP.BF16.PACK_AB R56, R97, R98 ;  /* 0x000000626138723e */ /* 0x000fe200000010ff */
[----:B------:R-:W-:Y:S01]  /*12870*/  FADD.FTZ R113, R96, R113 ;  /* 0x0000007160717221 */ /* 0x000fe20000010000 */
[----:B------:R-:W-:Y:S01]  /*12880*/  F2FP.BF16.PACK_AB R58, R95, R96 ;  /* 0x000000605f3a723e */ /* 0x000fe200000010ff */
[----:B------:R-:W4:Y:S01]  /*12890*/  MUFU.EX2 R245, R245 ;  /* 0x000000f500f57308 */ /* 0x000f220000000800 */
[----:B-----5:R-:W-:Y:S01]  /*128a0*/  F2FP.BF16.PACK_AB R50, R239, R238 ;  /* 0x000000eeef32723e */ /* 0x020fe200000010ff */
[----:B------:R-:W-:-:S02]  /*128b0*/  FADD.FTZ R109, R238, R109 ;  /* 0x0000006dee6d7221 */ /* 0x000fc40000010000 */
[----:B------:R-:W-:Y:S02]  /*128c0*/  FADD.FTZ R113, R95, R113 ;  /* 0x000000715f717221 */ /* 0x000fe40000010000 */
[----:B------:R-:W-:Y:S02]  /*128d0*/  FADD.FTZ R109, R239, R109 ;  /* 0x0000006def6d7221 */ /* 0x000fe40000010000 */
[----:B------:R5:W1:Y:S01]  /*128e0*/  MUFU.EX2 R133, R48 ;  /* 0x0000003000857308 */ /* 0x000a620000000800 */
[----:B---3--:R-:W-:Y:S02]  /*128f0*/  FADD.FTZ R120, R248, R120 ;  /* 0x00000078f8787221 */ /* 0x008fe40000010000 */
[--C-:B------:R-:W-:Y:S02]  /*12900*/  FFMA.FTZ R226, R226, c[0x0][0x23c], -R220.reuse ;  /* 0x00008f00e2e27a23 */ /* 0x100fe400000108dc */
[--C-:B------:R-:W-:Y:S02]  /*12910*/  FFMA.FTZ R225, R225, c[0x0][0x23c], -R220.reuse ;  /* 0x00008f00e1e17a23 */ /* 0x100fe400000108dc */
[----:B------:R-:W-:Y:S01]  /*12920*/  FFMA.FTZ R181, R181, c[0x0][0x23c], -R220 ;  /* 0x00008f00b5b57a23 */ /* 0x000fe200000108dc */
[----:B------:R3:W2:Y:S01]  /*12930*/  MUFU.EX2 R136, R52 ;  /* 0x0000003400887308 */ /* 0x0006a20000000800 */
[C---:B----4-:R-:W-:Y:S01]  /*12940*/  F2FP.BF16.PACK_AB R49, R245.reuse, R248 ;  /* 0x000000f8f531723e */ /* 0x050fe200000010ff */
[----:B------:R-:W-:-:S02]  /*12950*/  FADD.FTZ R120, R245, R120 ;  /* 0x00000078f5787221 */ /* 0x000fc40000010000 */
[--C-:B------:R-:W-:Y:S02]  /*12960*/  FFMA.FTZ R130, R130, c[0x0][0x23c], -R165.reuse ;  /* 0x00008f0082827a23 */ /* 0x100fe400000108a5 */
[----:B------:R-:W-:Y:S02]  /*12970*/  FFMA.FTZ R129, R129, c[0x0][0x23c], -R165 ;  /* 0x00008f0081817a23 */ /* 0x000fe400000108a5 */
[----:B-----5:R-:W-:Y:S01]  /*12980*/  FFMA.FTZ R48, R141, c[0x0][0x23c], -R229 ;  /* 0x00008f008d307a23 */ /* 0x020fe200000108e5 */
[----:B-1----:R-:W-:Y:S01]  /*12990*/  F2FP.BF16.PACK_AB R51, R133, R132 ;  /* 0x000000848533723e */ /* 0x002fe200000010ff */
[----:B------:R-:W1:Y:S01]  /*129a0*/  MUFU.EX2 R71, R71 ;  /* 0x0000004700477308 */ /* 0x000e620000000800 */
[----:B---3--:R-:W-:Y:S01]  /*129b0*/  FFMA.FTZ R52, R153, c[0x0][0x23c], -R220 ;  /* 0x00008f0099347a23 */ /* 0x008fe200000108dc */
[----:B--2---:R-:W-:-:S06]  /*129c0*/  MOV R219, R136 ;  /* 0x0000008800db7202 */ /* 0x004fcc0000000f00 */
[----:B------:R2:W3:Y:S08]  /*129d0*/  MUFU.EX2 R142, R48 ;  /* 0x00000030008e7308 */ /* 0x0004f00000000800 */
[----:B------:R4:W5:Y:S01]  /*129e0*/  MUFU.EX2 R138, R52 ;  /* 0x00000034008a7308 */ /* 0x0009620000000800 */
[----:B-1----:R-:W-:Y:S02]  /*129f0*/  FADD.FTZ R111, R71, R111 ;  /* 0x0000006f476f7221 */ /* 0x002fe40000010000 */
[----:B--2---:R-:W-:-:S05]  /*12a00*/  FFMA.FTZ R48, R155, c[0x0][0x23c], -R220 ;  /* 0x00008f009b307a23 */ /* 0x004fca00000108dc */
[----:B------:R-:W1:Y:S01]  /*12a10*/  MUFU.EX2 R70, R70 ;  /* 0x0000004600467308 */ /* 0x000e620000000800 */
[----:B---3--:R-:W-:Y:S01]  /*12a20*/  MOV R229, R142 ;  /* 0x0000008e00e57202 */ /* 0x008fe20000000f00 */
[----:B----4-:R-:W-:-:S06]  /*12a30*/  FFMA.FTZ R52, R159, c[0x0][0x23c], -R220 ;  /* 0x00008f009f347a23 */ /* 0x010fcc00000108dc */
[----:B------:R2:W-:Y:S01]  /*12a40*/  MUFU.EX2 R134, R48 ;  /* 0x0000003000867308 */ /* 0x0005e20000000800 */
[----:B-----5:R-:W-:-:S07]  /*12a50*/  MOV R244, R138 ;  /* 0x0000008a00f47202 */ /* 0x020fce0000000f00 */
[----:B------:R3:W4:Y:S01]  /*12a60*/  MUFU.EX2 R139, R52 ;  /* 0x00000034008b7308 */ /* 0x0007220000000800 */
[C---:B-1----:R-:W-:Y:S01]  /*12a70*/  F2FP.BF16.PACK_AB R57, R70.reuse, R71 ;  /* 0x000000474639723e */ /* 0x042fe200000010ff */
[----:B------:R-:W-:Y:S01]  /*12a80*/  FADD.FTZ R111, R70, R111 ;  /* 0x0000006f466f7221 */ /* 0x000fe20000010000 */
[----:B--2---:R-:W-:-:S05]  /*12a90*/  F2FP.BF16.PACK_AB R48, R237, R236 ;  /* 0x000000eced30723e */ /* 0x004fca00000010ff */
[----:B------:R-:W1:Y:S02]  /*12aa0*/  MUFU.EX2 R69, R69 ;  /* 0x0000004500457308 */ /* 0x000e640000000800 */
[----:B------:R-:W-:Y:S01]  /*12ab0*/  HMMA.16816.F32.BF16 R8, R48, R32, R8 ;  /* 0x000000203008723c */ /* 0x000fe20000041808 */
[----:B---3--:R-:W-:-:S05]  /*12ac0*/  FFMA.FTZ R52, R158, c[0x0][0x23c], -R165 ;  /* 0x00008f009e347a23 */ /* 0x008fca00000108a5 */
[----:B------:R-:W2:Y:S01]  /*12ad0*/  MUFU.EX2 R68, R68 ;  /* 0x0000004400447308 */ /* 0x000ea20000000800 */
[----:B----4-:R-:W-:Y:S01]  /*12ae0*/  MOV R222, R139 ;  /* 0x0000008b00de7202 */ /* 0x010fe20000000f00 */
[C---:B------:R-:W-:Y:S06]  /*12af0*/  HMMA.16816.F32.BF16 R12, R48.reuse, R34, R12 ;  /* 0x00000022300c723c */ /* 0x040fec000004180c */
[----:B------:R3:W-:Y:S01]  /*12b00*/  MUFU.EX2 R135, R52 ;  /* 0x0000003400877308 */ /* 0x0007e20000000800 */
[----:B-1----:R-:W-:Y:S01]  /*12b10*/  FADD.FTZ R111, R69, R111 ;  /* 0x0000006f456f7221 */ /* 0x002fe20000010000 */
[C---:B------:R-:W-:Y:S06]  /*12b20*/  HMMA.16816.F32.BF16 R16, R48.reuse, R40, R16 ;  /* 0x000000283010723c */ /* 0x040fec0000041810 */
[----:B------:R-:W-:Y:S01]  /*12b30*/  MUFU.EX2 R249, R249 ;  /* 0x000000f900f97308 */ /* 0x000fe20000000800 */
[C---:B--2---:R-:W-:Y:S01]  /*12b40*/  F2FP.BF16.PACK_AB R59, R68.reuse, R69 ;  /* 0x00000045443b723e */ /* 0x044fe200000010ff */
[----:B------:R-:W-:Y:S01]  /*12b50*/  FADD.FTZ R111, R68, R111 ;  /* 0x0000006f446f7221 */ /* 0x000fe20000010000 */
[----:B------:R-:W-:Y:S01]  /*12b60*/  HMMA.16816.F32.BF16 R20, R48, R42, R20 ;  /* 0x0000002a3014723c */ /* 0x000fe20000041814 */
[----:B------:R-:W1:Y:S01]  /*12b70*/  LDSM.16.MT88.4 R48, [R192+0x5000] ;  /* 0x00500000c030783b */ /* 0x000e620000004200 */
[----:B---3--:R-:W-:-:S03]  /*12b80*/  FFMA.FTZ R52, R157, c[0x0][0x23c], -R165 ;  /* 0x00008f009d347a23 */ /* 0x008fc600000108a5 */
[----:B------:R-:W2:Y:S03]  /*12b90*/  MUFU.EX2 R243, R243 ;  /* 0x000000f300f37308 */ /* 0x000ea60000000800 */
[C---:B------:R-:W-:Y:S05]  /*12ba0*/  HMMA.16816.F32.BF16 R24, R56.reuse, R32, R24 ;  /* 0x000000203818723c */ /* 0x040fea0000041818 */
[----:B------:R3:W4:Y:S02]  /*12bb0*/  MUFU.EX2 R137, R52 ;  /* 0x0000003400897308 */ /* 0x0007240000000800 */
[----:B------:R-:W-:Y:S01]  /*12bc0*/  FFMA.FTZ R32, R156, c[0x0][0x23c], -R220 ;  /* 0x00008f009c207a23 */ /* 0x000fe200000108dc */
[C---:B------:R-:W-:Y:S05]  /*12bd0*/  HMMA.16816.F32.BF16 R28, R56.reuse, R34, R28 ;  /* 0x00000022381c723c */ /* 0x040fea000004181c */
[----:B------:R5:W5:Y:S02]  /*12be0*/  MUFU.EX2 R141, R32 ;  /* 0x00000020008d7308 */ /* 0x000b640000000800 */
[----:B------:R-:W-:Y:S01]  /*12bf0*/  F2FP.BF16.PACK_AB R34, R139, R138 ;  /* 0x0000008a8b22723e */ /* 0x000fe200000010ff */
[----:B------:R-:W-:Y:S01]  /*12c00*/  HMMA.16816.F32.BF16 R44, R56, R40, R44 ;  /* 0x00000028382c723c */ /* 0x000fe2000004182c */
[----:B--2---:R-:W-:Y:S01]  /*12c10*/  F2FP.BF16.PACK_AB R35, R243, R249 ;  /* 0x000000f9f323723e */ /* 0x004fe200000010ff */
[----:B---3--:R-:W2:Y:S01]  /*12c20*/  LDSM.16.MT88.4 R52, [R191+0x5000] ;  /* 0x00500000bf34783b */ /* 0x008ea20000004200 */
[----:B----4-:R-:W-:-:S02]  /*12c30*/  F2FP.BF16.PACK_AB R33, R137, R135 ;  /* 0x000000878921723e */ /* 0x010fc400000010ff */
[----:B------:R-:W3:Y:S01]  /*12c40*/  MUFU.EX2 R94, R94 ;  /* 0x0000005e005e7308 */ /* 0x000ee20000000800 */
[----:B------:R-:W-:Y:S02]  /*12c50*/  MOV R221, R137 ;  /* 0x0000008900dd7202 */ /* 0x000fe40000000f00 */
[----:B------:R-:W-:Y:S01]  /*12c60*/  HMMA.16816.F32.BF16 R4, R56, R42, R4 ;  /* 0x0000002a3804723c */ /* 0x000fe20000041804 */
[----:B------:R-:W-:Y:S01]  /*12c70*/  LDSM.16.MT88.4 R40, [R191+0x5400] ;  /* 0x00540000bf28783b */ /* 0x000fe20000004200 */
[----:B-----5:R-:W-:-:S03]  /*12c80*/  F2FP.BF16.PACK_AB R32, R136, R134 ;  /* 0x000000868820723e */ /* 0x020fc600000010ff */
[----:B------:R-:W4:Y:S01]  /*12c90*/  MUFU.EX2 R93, R93 ;  /* 0x0000005d005d7308 */ /* 0x000f220000000800 */
[----:B------:R-:W-:-:S03]  /*12ca0*/  MOV R220, R141 ;  /* 0x0000008d00dc7202 */ /* 0x000fc60000000f00 */
[----:B-1----:R-:W-:Y:S04]  /*12cb0*/  HMMA.16816.F32.BF16 R8, R32, R48, R8 ;  /* 0x000000302008723c */ /* 0x002fe80000041808 */
[----:B------:R-:W1:Y:S01]  /*12cc0*/  MUFU.EX2 R92, R92 ;  /* 0x0000005c005c7308 */ /* 0x000e620000000800 */
[----:B---3--:R-:W-:-:S03]  /*12cd0*/  FADD.FTZ R113, R94, R113 ;  /* 0x000000715e717221 */ /* 0x008fc60000010000 */
[----:B------:R-:W-:Y:S04]  /*12ce0*/  HMMA.16816.F32.BF16 R12, R32, R50, R12 ;  /* 0x00000032200c723c */ /* 0x000fe8000004180c */
[----:B------:R-:W3:Y:S01]  /*12cf0*/  MUFU.EX2 R91, R91 ;  /* 0x0000005b005b7308 */ /* 0x000ee20000000800 */
[C---:B----4-:R-:W-:Y:S01]  /*12d00*/  F2FP.BF16.PACK_AB R56, R93.reuse, R94 ;  /* 0x0000005e5d38723e */ /* 0x050fe200000010ff */
[----:B------:R-:W-:-:S06]  /*12d10*/  FADD.FTZ R113, R93, R113 ;  /* 0x000000715d717221 */ /* 0x000fcc0000010000 */
[----:B------:R-:W4:Y:S01]  /*12d20*/  MUFU.EX2 R67, R67 ;  /* 0x0000004300437308 */ /* 0x000f220000000800 */
[----:B-1----:R-:W-:Y:S01]  /*12d30*/  FADD.FTZ R113, R92, R113 ;  /* 0x000000715c717221 */ /* 0x002fe20000010000 */
[C---:B--2---:R-:W-:Y:S06]  /*12d40*/  HMMA.16816.F32.BF16 R16, R32.reuse, R52, R16 ;  /* 0x000000342010723c */ /* 0x044fec0000041810 */
[----:B------:R-:W1:Y:S01]  /*12d50*/  MUFU.EX2 R66, R66 ;  /* 0x0000004200427308 */ /* 0x000e620000000800 */
[C---:B---3--:R-:W-:Y:S01]  /*12d60*/  F2FP.BF16.PACK_AB R58, R91.reuse, R92 ;  /* 0x0000005c5b3a723e */ /* 0x048fe200000010ff */
[----:B------:R-:W-:Y:S01]  /*12d70*/  FADD.FTZ R113, R91, R113 ;  /* 0x000000715b717221 */ /* 0x000fe20000010000 */
[----:B------:R-:W-:Y:S01]  /*12d80*/  HMMA.16816.F32.BF16 R20, R32, R54, R20 ;  /* 0x000000362014723c */ /* 0x000fe20000041814 */
[----:B------:R-:W2:Y:S04]  /*12d90*/  LDSM.16.MT88.4 R32, [R192+0x5400] ;  /* 0x00540000c020783b */ /* 0x000ea80000004200 */
[----:B------:R-:W3:Y:S01]  /*12da0*/  MUFU.EX2 R65, R65 ;  /* 0x0000004100417308 */ /* 0x000ee20000000800 */
[----:B----4-:R-:W-:-:S07]  /*12db0*/  FADD.FTZ R111, R67, R111 ;  /* 0x0000006f436f7221 */ /* 0x010fce0000010000 */
[----:B------:R-:W4:Y:S01]  /*12dc0*/  MUFU.EX2 R64, R64 ;  /* 0x0000004000407308 */ /* 0x000f220000000800 */
[C---:B-1----:R-:W-:Y:S01]  /*12dd0*/  F2FP.BF16.PACK_AB R57, R66.reuse, R67 ;  /* 0x000000434239723e */ /* 0x042fe200000010ff */
[----:B------:R-:W-:-:S06]  /*12de0*/  FADD.FTZ R111, R66, R111 ;  /* 0x0000006f426f7221 */ /* 0x000fcc0000010000 */
[----:B------:R-:W1:Y:S01]  /*12df0*/  MUFU.EX2 R242, R242 ;  /* 0x000000f200f27308 */ /* 0x000e620000000800 */
[----:B---3--:R-:W-:-:S07]  /*12e00*/  FADD.FTZ R111, R65, R111 ;  /* 0x0000006f416f7221 */ /* 0x008fce0000010000 */
[----:B------:R-:W-:Y:S01]  /*12e10*/  MUFU.EX2 R252, R252 ;  /* 0x000000fc00fc7308 */ /* 0x000fe20000000800 */
[C---:B----4-:R-:W-:Y:S01]  /*12e20*/  F2FP.BF16.PACK_AB R59, R64.reuse, R65 ;  /* 0x00000041403b723e */ /* 0x050fe200000010ff */
[----:B------:R-:W-:-:S06]  /*12e30*/  FADD.FTZ R111, R64, R111 ;  /* 0x0000006f406f7221 */ /* 0x000fcc0000010000 */
[----:B------:R-:W3:Y:S01]  /*12e40*/  MUFU.EX2 R251, R251 ;  /* 0x000000fb00fb7308 */ /* 0x000ee20000000800 */
[C---:B------:R-:W-:Y:S07]  /*12e50*/  HMMA.16816.F32.BF16 R44, R56.reuse, R52, R44 ;  /* 0x00000034382c723c */ /* 0x040fee000004182c */
[----:B------:R-:W-:Y:S01]  /*12e60*/  MUFU.EX2 R232, R232 ;  /* 0x000000e800e87308 */ /* 0x000fe20000000800 */
[----:B------:R-:W-:Y:S01]  /*12e70*/  HMMA.16816.F32.BF16 R4, R56, R54, R4 ;  /* 0x000000363804723c */ /* 0x000fe20000041804 */
[----:B-1----:R-:W-:-:S06]  /*12e80*/  F2FP.BF16.PACK_AB R52, R141, R242 ;  /* 0x000000f28d34723e */ /* 0x002fcc00000010ff */
[----:B------:R-:W1:Y:S01]  /*12e90*/  MUFU.EX2 R235, R235 ;  /* 0x000000eb00eb7308 */ /* 0x000e620000000800 */
[----:B---3--:R-:W-:Y:S01]  /*12ea0*/  F2FP.BF16.PACK_AB R54, R251, R252 ;  /* 0x000000fcfb36723e */ /* 0x008fe200000010ff */
[C---:B------:R-:W-:Y:S06]  /*12eb0*/  HMMA.16816.F32.BF16 R24, R56.reuse, R48, R24 ;  /* 0x000000303818723c */ /* 0x040fec0000041818 */
[----:B------:R-:W-:Y:S02]  /*12ec0*/  MUFU.EX2 R234, R234 ;  /* 0x000000ea00ea7308 */ /* 0x000fe40000000800 */
[----:B------:R-:W-:Y:S01]  /*12ed0*/  HMMA.16816.F32.BF16 R28, R56, R50, R28 ;  /* 0x00000032381c723c */ /* 0x000fe2000004181c */
[----:B------:R-:W3:Y:S05]  /*12ee0*/  LDSM.16.MT88.4 R48, [R192+0x5800] ;  /* 0x00580000c030783b */ /* 0x000eea0000004200 */
[----:B------:R-:W4:Y:S01]  /*12ef0*/  MUFU.EX2 R233, R233 ;  /* 0x000000e900e97308 */ /* 0x000f220000000800 */
[----:B-1----:R-:W-:-:S07]  /*12f00*/  F2FP.BF16.PACK_AB R53, R235, R232 ;  /* 0x000000e8eb35723e */ /* 0x002fce00000010ff */
[----:B------:R-:W1:Y:S01]  /*12f10*/  MUFU.EX2 R90, R90 ;  /* 0x0000005a005a7308 */ /* 0x000e620000000800 */
[----:B----4-:R-:W-:-:S07]  /*12f20*/  F2FP.BF16.PACK_AB R55, R233, R234 ;  /* 0x000000eae937723e */ /* 0x010fce00000010ff */
[----:B------:R-:W4:Y:S01]  /*12f30*/  MUFU.EX2 R89, R89 ;  /* 0x0000005900597308 */ /* 0x000f220000000800 */
[----:B--2---:R-:W-:Y:S01]  /*12f40*/  HMMA.16816.F32.BF16 R8, R52, R32, R8 ;  /* 0x000000203408723c */ /* 0x004fe20000041808 */
[----:B-1----:R-:W-:-:S06]  /*12f50*/  FADD.FTZ R113, R90, R113 ;  /* 0x000000715a717221 */ /* 0x002fcc0000010000 */
[----:B------:R-:W1:Y:S01]  /*12f60*/  MUFU.EX2 R88, R88 ;  /* 0x0000005800587308 */ /* 0x000e620000000800 */
[C---:B------:R-:W-:Y:S07]  /*12f70*/  HMMA.16816.F32.BF16 R12, R52.reuse, R34, R12 ;  /* 0x00000022340c723c */ /* 0x040fee000004180c */
[----:B------:R-:W2:Y:S01]  /*12f80*/  MUFU.EX2 R87, R87 ;  /* 0x0000005700577308 */ /* 0x000ea20000000800 */
[C---:B----4-:R-:W-:Y:S01]  /*12f90*/  F2FP.BF16.PACK_AB R56, R89.reuse, R90 ;  /* 0x0000005a5938723e */ /* 0x050fe200000010ff */
[----:B------:R-:W-:Y:S01]  /*12fa0*/  FADD.FTZ R113, R89, R113 ;  /* 0x0000007159717221 */ /* 0x000fe20000010000 */
[----:B------:R-:W-:Y:S05]  /*12fb0*/  HMMA.16816.F32.BF16 R16, R52, R40, R16 ;  /* 0x000000283410723c */ /* 0x000fea0000041810 */
[----:B------:R-:W4:Y:S01]  /*12fc0*/  MUFU.EX2 R63, R63 ;  /* 0x0000003f003f7308 */ /* 0x000f220000000800 */
[----:B-1----:R-:W-:-:S02]  /*12fd0*/  FADD.FTZ R113, R88, R113 ;  /* 0x0000007158717221 */ /* 0x002fc40000010000 */
[----:B------:R-:W-:Y:S01]  /*12fe0*/  HMMA.16816.F32.BF16 R20, R52, R42, R20 ;  /* 0x0000002a3414723c */ /* 0x000fe20000041814 */
[----:B------:R-:W1:Y:S04]  /*12ff0*/  LDSM.16.MT88.4 R52, [R191+0x5800] ;  /* 0x00580000bf34783b */ /* 0x000e680000004200 */
[----:B------:R-:W5:Y:S01]  /*13000*/  MUFU.EX2 R62, R62 ;  /* 0x0000003e003e7308 */ /* 0x000f620000000800 */
[C---:B--2---:R-:W-:Y:S01]  /*13010*/  F2FP.BF16.PACK_AB R58, R87.reuse, R88 ;  /* 0x00000058573a723e */ /* 0x044fe200000010ff */
[----:B------:R-:W-:-:S06]  /*13020*/  FADD.FTZ R113, R87, R113 ;  /* 0x0000007157717221 */ /* 0x000fcc0000010000 */
[----:B------:R-:W2:Y:S01]  /*13030*/  MUFU.EX2 R61, R61 ;  /* 0x0000003d003d7308 */ /* 0x000ea20000000800 */
[----:B----4-:R-:W-:-:S07]  /*13040*/  FADD.FTZ R111, R63, R111 ;  /* 0x0000006f3f6f7221 */ /* 0x010fce0000010000 */
[----:B------:R-:W4:Y:S01]  /*13050*/  MUFU.EX2 R60, R60 ;  /* 0x0000003c003c7308 */ /* 0x000f220000000800 */
[C---:B-----5:R-:W-:Y:S01]  /*13060*/  F2FP.BF16.PACK_AB R57, R62.reuse, R63 ;  /* 0x0000003f3e39723e */ /* 0x060fe200000010ff */
[----:B------:R-:W-:-:S06]  /*13070*/  FADD.FTZ R111, R62, R111 ;  /* 0x0000006f3e6f7221 */ /* 0x000fcc0000010000 */
[----:B------:R-:W-:Y:S01]  /*13080*/  MUFU.EX2 R250, R250 ;  /* 0x000000fa00fa7308 */ /* 0x000fe20000000800 */
[----:B--2---:R-:W-:-:S07]  /*13090*/  FADD.FTZ R111, R61, R111 ;  /* 0x0000006f3d6f7221 */ /* 0x004fce0000010000 */
[----:B------:R-:W2:Y:S01]  /*130a0*/  MUFU.EX2 R240, R240 ;  /* 0x000000f000f07308 */ /* 0x000ea20000000800 */
[C---:B----4-:R-:W-:Y:S01]  /*130b0*/  F2FP.BF16.PACK_AB R59, R60.reuse, R61 ;  /* 0x0000003d3c3b723e */ /* 0x050fe200000010ff */
[----:B------:R-:W-:-:S06]  /*130c0*/  FADD.FTZ R111, R60, R111 ;  /* 0x0000006f3c6f7221 */ /* 0x000fcc0000010000 */
[----:B------:R-:W-:Y:S01]  /*130d0*/  MUFU.EX2 R241, R241 ;  /* 0x000000f100f17308 */ /* 0x000fe20000000800 */
[C---:B------:R-:W-:Y:S07]  /*130e0*/  HMMA.16816.F32.BF16 R24, R56.reuse, R32, R24 ;  /* 0x000000203818723c */ /* 0x040fee0000041818 */
[----:B------:R-:W4:Y:S01]  /*130f0*/  MUFU.EX2 R230, R230 ;  /* 0x000000e600e67308 */ /* 0x000f220000000800 */
[----:B------:R-:W-:Y:S01]  /*13100*/  HMMA.16816.F32.BF16 R28, R56, R34, R28 ;  /* 0x00000022381c723c */ /* 0x000fe2000004181c */
[----:B--2---:R-:W-:-:S06]  /*13110*/  F2FP.BF16.PACK_AB R32, R240, R250 ;  /* 0x000000faf020723e */ /* 0x004fcc00000010ff */
[----:B------:R-:W-:Y:S01]  /*13120*/  MUFU.EX2 R177, R177 ;  /* 0x000000b100b17308 */ /* 0x000fe20000000800 */
[C---:B------:R-:W-:Y:S07]  /*13130*/  HMMA.16816.F32.BF16 R44, R56.reuse, R40, R44 ;  /* 0x00000028382c723c */ /* 0x040fee000004182c */
[----:B------:R-:W2:Y:S01]  /*13140*/  MUFU.EX2 R176, R176 ;  /* 0x000000b000b07308 */ /* 0x000ea20000000800 */
[----:B------:R-:W-:Y:S01]  /*13150*/  HMMA.16816.F32.BF16 R4, R56, R42, R4 ;  /* 0x0000002a3804723c */ /* 0x000fe20000041804 */
[----:B----4-:R-:W-:-:S06]  /*13160*/  F2FP.BF16.PACK_AB R34, R230, R241 ;  /* 0x000000f1e622723e */ /* 0x010fcc00000010ff */
[----:B------:R-:W-:Y:S01]  /*13170*/  MUFU.EX2 R174, R174 ;  /* 0x000000ae00ae7308 */ /* 0x000fe20000000800 */
[----:B------:R-:W-:Y:S01]  /*13180*/  MOV R58, R132 ;  /* 0x00000084003a7202 */ /* 0x000fe20000000f00 */
[--C-:B------:R-:W-:Y:S01]  /*13190*/  FFMA.FTZ R43, R122, c[0x0][0x23c], -R165.reuse ;  /* 0x00008f007a2b7a23 */ /* 0x100fe200000108a5 */
[----:B------:R-:W-:Y:S01]  /*131a0*/  MOV R59, R133 ;  /* 0x00000085003b7202 */ /* 0x000fe20000000f00 */
[----:B------:R-:W-:Y:S02]  /*131b0*/  FFMA.FTZ R56, R131, c[0x0][0x23c], -R165 ;  /* 0x00008f0083387a23 */ /* 0x000fe400000108a5 */
[----:B------:R-:W-:Y:S02]  /*131c0*/  FADD.FTZ R120, R58, R120 ;  /* 0x000000783a787221 */ /* 0x000fe40000010000 */
[----:B------:R-:W4:Y:S01]  /*131d0*/  MUFU.EX2 R171, R171 ;  /* 0x000000ab00ab7308 */ /* 0x000f220000000800 */
[----:B--2---:R-:W-:Y:S01]  /*131e0*/  F2FP.BF16.PACK_AB R33, R176, R177 ;  /* 0x000000b1b021723e */ /* 0x004fe200000010ff */
[----:B------:R-:W-:-:S06]  /*131f0*/  FADD.FTZ R120, R59, R120 ;  /* 0x000000783b787221 */ /* 0x000fcc0000010000 */
[----:B------:R-:W2:Y:S08]  /*13200*/  MUFU.EX2 R86, R86 ;  /* 0x0000005600567308 */ /* 0x000eb00000000800 */
[----:B------:R-:W5:Y:S01]  /*13210*/  MUFU.EX2 R85, R85 ;  /* 0x0000005500557308 */ /* 0x000f620000000800 */
[----:B----4-:R-:W-:-:S07]  /*13220*/  F2FP.BF16.PACK_AB R35, R171, R174 ;  /* 0x000000aeab23723e */ /* 0x010fce00000010ff */
[----:B------:R-:W4:Y:S01]  /*13230*/  MUFU.EX2 R84, R84 ;  /* 0x0000005400547308 */ /* 0x000f220000000800 */
[----:B---3--:R-:W-:Y:S01]  /*13240*/  HMMA.16816.F32.BF16 R8, R32, R48, R8 ;  /* 0x000000302008723c */ /* 0x008fe20000041808 */
[----:B--2---:R-:W-:-:S06]  /*13250*/  FADD.FTZ R113, R86, R113 ;  /* 0x0000007156717221 */ /* 0x004fcc0000010000 */
[----:B------:R-:W2:Y:S01]  /*13260*/  MUFU.EX2 R83, R83 ;  /* 0x0000005300537308 */ /* 0x000ea20000000800 */
[----:B------:R-:W-:Y:S01]  /*13270*/  HMMA.16816.F32.BF16 R12, R32, R50, R12 ;  /* 0x00000032200c723c */ /* 0x000fe2000004180c */
[----:B-----5:R-:W-:-:S06]  /*13280*/  FADD.FTZ R113, R85, R113 ;  /* 0x0000007155717221 */ /* 0x020fcc0000010000 */
[----:B------:R-:W3:Y:S01]  /*13290*/  MUFU.EX2 R37, R37 ;  /* 0x0000002500257308 */ /* 0x000ee20000000800 */
[----:B-1----:R-:W-:Y:S01]  /*132a0*/  HMMA.16816.F32.BF16 R16, R32, R52, R16 ;  /* 0x000000342010723c */ /* 0x002fe20000041810 */
[----:B----4-:R-:W-:-:S06]  /*132b0*/  FADD.FTZ R113, R84, R113 ;  /* 0x0000007154717221 */ /* 0x010fcc0000010000 */
[----:B------:R-:W1:Y:S01]  /*132c0*/  MUFU.EX2 R224, R224 ;  /* 0x000000e000e07308 */ /* 0x000e620000000800 */
[----:B------:R-:W-:Y:S01]  /*132d0*/  HMMA.16816.F32.BF16 R20, R32, R54, R20 ;  /* 0x000000362014723c */ /* 0x000fe20000041814 */
[----:B--2---:R-:W-:-:S04]  /*132e0*/  FADD.FTZ R113, R83, R113 ;  /* 0x0000007153717221 */ /* 0x004fc80000010000 */
[----:B------:R-:W-:Y:S02]  /*132f0*/  FADD.FTZ R113, R82, R113 ;  /* 0x0000007152717221 */ /* 0x000fe40000010000 */
[----:B------:R2:W4:Y:S01]  /*13300*/  MUFU.EX2 R179, R183 ;  /* 0x000000b700b37308 */ /* 0x0005220000000800 */
[----:B------:R-:W-:Y:S01]  /*13310*/  F2FP.BF16.PACK_AB R32, R85, R86 ;  /* 0x000000565520723e */ /* 0x000fe200000010ff */
[----:B---3--:R-:W-:Y:S01]  /*13320*/  FADD.FTZ R111, R37, R111 ;  /* 0x0000006f256f7221 */ /* 0x008fe20000010000 */
[----:B------:R-:W-:-:S05]  /*13330*/  F2FP.BF16.PACK_AB R34, R83, R84 ;  /* 0x000000545322723e */ /* 0x000fca00000010ff */
[----:B------:R3:W-:Y:S01]  /*13340*/  MUFU.EX2 R40, R182 ;  /* 0x000000b600287308 */ /* 0x0007e20000000800 */
[C---:B-1----:R-:W-:Y:S01]  /*13350*/  F2FP.BF16.PACK_AB R33, R224.reuse, R37 ;  /* 0x00000025e021723e */ /* 0x042fe200000010ff */
[----:B------:R-:W-:-:S04]  /*13360*/  FADD.FTZ R111, R224, R111 ;  /* 0x0000006fe06f7221 */ /* 0x000fc80000010000 */
[----:B------:R-:W-:Y:S01]  /*13370*/  FADD.FTZ R111, R229, R111 ;  /* 0x0000006fe56f7221 */ /* 0x000fe20000010000 */
[----:B--2---:R-:W-:Y:S01]  /*13380*/  MOV R183, R135 ;  /* 0x0000008700b77202 */ /* 0x004fe20000000f00 */
[----:B------:R-:W1:Y:S01]  /*13390*/  MUFU.EX2 R41, R226 ;  /* 0x000000e200297308 */ /* 0x000e620000000800 */
[C---:B----4-:R-:W-:Y:S01]  /*133a0*/  F2FP.BF16.PACK_AB R35, R179.reuse, R229 ;  /* 0x000000e5b323723e */ /* 0x050fe200000010ff */
[----:B------:R-:W-:Y:S02]  /*133b0*/  FADD.FTZ R111, R179, R111 ;  /* 0x0000006fb36f7221 */ /* 0x000fe40000010000 */
[----:B------:R-:W-:Y:S01]  /*133c0*/  FADD.FTZ R120, R183, R120 ;  /* 0x00000078b7787221 */ /* 0x000fe20000010000 */
[----:B---3--:R-:W-:-:S03]  /*133d0*/  MOV R182, R134 ;  /* 0x0000008600b67202 */ /* 0x008fc60000000f00 */
[----:B------:R-:W-:Y:S01]  /*133e0*/  FADD.FTZ R120, R221, R120 ;  /* 0x00000078dd787221 */ /* 0x000fe20000010000 */
[----:B------:R-:W2:Y:S01]  /*133f0*/  LDSM.16.MT88.4 R132, [R191+0x5c00] ;  /* 0x005c0000bf84783b */ /* 0x000ea20000004200 */
[C---:B------:R-:W-:Y:S01]  /*13400*/  HMMA.16816.F32.BF16 R24, R32.reuse, R48, R24 ;  /* 0x000000302018723c */ /* 0x040fe20000041818 */
[----:B------:R-:W-:Y:S01]  /*13410*/  MUFU.EX2 R42, R225 ;  /* 0x000000e1002a7308 */ /* 0x000fe20000000800 */
[----:B------:R-:W-:Y:S02]  /*13420*/  FADD.FTZ R109, R182, R109 ;  /* 0x0000006db66d7221 */ /* 0x000fe40000010000 */
[----:B------:R-:W-:Y:S02]  /*13430*/  FADD.FTZ R120, R249, R120 ;  /* 0x00000078f9787221 */ /* 0x000fe40000010000 */
[----:B------:R-:W-:Y:S01]  /*13440*/  FADD.FTZ R109, R219, R109 ;  /* 0x0000006ddb6d7221 */ /* 0x000fe20000010000 */
[----:B-1----:R-:W-:Y:S01]  /*13450*/  F2FP.BF16.PACK_AB R136, R41, R40 ;  /* 0x000000282988723e */ /* 0x002fe200000010ff */
        /* <DEDUP_REMOVED lines=16> */
[----:B-1----:R-:W-:Y:S01]  /*13560*/  F2FP.BF16.PACK_AB R138, R218, R42 ;  /* 0x0000002ada8a723e */ /* 0x002fe200000010ff */
[----:B------:R-:W-:-:S02]  /*13570*/  FADD.FTZ R120, R177, R120 ;  /* 0x00000078b1787221 */ /* 0x000fc40000010000 */
[----:B------:R-:W-:Y:S02]  /*13580*/  FADD.FTZ R109, R251, R109 ;  /* 0x0000006dfb6d7221 */ /* 0x000fe40000010000 */
[----:B------:R-:W1:Y:S01]  /*13590*/  MUFU.EX2 R48, R130 ;  /* 0x0000008200307308 */ /* 0x000e620000000800 */
[----:B------:R-:W-:Y:S02]  /*135a0*/  FADD.FTZ R120, R176, R120 ;  /* 0x00000078b0787221 */ /* 0x000fe40000010000 */
[----:B------:R-:W-:Y:S02]  /*135b0*/  FADD.FTZ R109, R250, R109 ;  /* 0x0000006dfa6d7221 */ /* 0x000fe40000010000 */
[----:B------:R-:W-:Y:S02]  /*135c0*/  FADD.FTZ R120, R174, R120 ;  /* 0x00000078ae787221 */ /* 0x000fe40000010000 */
[----:B------:R-:W-:Y:S01]  /*135d0*/  FADD.FTZ R109, R240, R109 ;  /* 0x0000006df06d7221 */ /* 0x000fe20000010000 */
[----:B------:R-:W4:Y:S01]  /*135e0*/  MUFU.EX2 R213, R129 ;  /* 0x0000008100d57308 */ /* 0x000f220000000800 */
[----:B---3--:R-:W-:Y:S01]  /*135f0*/  F2FP.BF16.PACK_AB R137, R56, R43 ;  /* 0x0000002b3889723e */ /* 0x008fe200000010ff */
[----:B------:R-:W-:-:S02]  /*13600*/  FADD.FTZ R120, R171, R120 ;  /* 0x00000078ab787221 */ /* 0x000fc40000010000 */
[----:B------:R-:W-:Y:S02]  /*13610*/  FADD.FTZ R109, R241, R109 ;  /* 0x0000006df16d7221 */ /* 0x000fe40000010000 */
[----:B------:R-:W-:Y:S02]  /*13620*/  FADD.FTZ R120, R43, R120 ;  /* 0x000000782b787221 */ /* 0x000fe40000010000 */
[----:B------:R-:W3:Y:S01]  /*13630*/  MUFU.EX2 R81, R81 ;  /* 0x0000005100517308 */ /* 0x000ee20000000800 */
[----:B------:R-:W-:Y:S02]  /*13640*/  FADD.FTZ R109, R230, R109 ;  /* 0x0000006de66d7221 */ /* 0x000fe40000010000 */
[----:B------:R-:W-:Y:S02]  /*13650*/  FADD.FTZ R120, R56, R120 ;  /* 0x0000007838787221 */ /* 0x000fe40000010000 */
[----:B------:R-:W-:Y:S02]  /*13660*/  FADD.FTZ R109, R40, R109 ;  /* 0x0000006d286d7221 */ /* 0x000fe40000010000 */
[----:B-1----:R-:W-:Y:S01]  /*13670*/  FADD.FTZ R120, R48, R120 ;  /* 0x0000007830787221 */ /* 0x002fe20000010000 */
[----:B------:R-:W1:Y:S01]  /*13680*/  MUFU.EX2 R80, R80 ;  /* 0x0000005000507308 */ /* 0x000e620000000800 */
[----:B----4-:R-:W-:Y:S01]  /*13690*/  F2FP.BF16.PACK_AB R139, R213, R48 ;  /* 0x00000030d58b723e */ /* 0x010fe200000010ff */
[----:B------:R-:W-:-:S02]  /*136a0*/  FADD.FTZ R109, R41, R109 ;  /* 0x0000006d296d7221 */ /* 0x000fc40000010000 */
[----:B------:R-:W-:Y:S02]  /*136b0*/  FADD.FTZ R213, R213, R120 ;  /* 0x00000078d5d57221 */ /* 0x000fe40000010000 */
[----:B------:R-:W-:Y:S02]  /*136c0*/  FADD.FTZ R109, R42, R109 ;  /* 0x0000006d2a6d7221 */ /* 0x000fe40000010000 */
[----:B------:R-:W4:Y:S01]  /*136d0*/  MUFU.EX2 R79, R79 ;  /* 0x0000004f004f7308 */ /* 0x000f220000000800 */
[----:B------:R-:W-:Y:S01]  /*136e0*/  HMMA.16816.F32.BF16 R156, R136, R148, R8 ;  /* 0x00000094889c723c */ /* 0x000fe20000041808 */
[----:B---3--:R-:W-:Y:S02]  /*136f0*/  FADD.FTZ R113, R81, R113 ;  /* 0x0000007151717221 */ /* 0x008fe40000010000 */
[----:B------:R-:W-:-:S04]  /*13700*/  FADD.FTZ R218, R218, R109 ;  /* 0x0000006ddada7221 */ /* 0x000fc80000010000 */
[----:B------:R-:W3:Y:S01]  /*13710*/  MUFU.EX2 R223, R223 ;  /* 0x000000df00df7308 */ /* 0x000ee20000000800 */
[----:B------:R-:W-:Y:S01]  /*13720*/  F2FP.BF16.PACK_AB R8, R81, R82 ;  /* 0x000000525108723e */ /* 0x000fe200000010ff */
[----:B------:R-:W-:Y:S01]  /*13730*/  HMMA.16816.F32.BF16 R152, R136, R150, R12 ;  /* 0x000000968898723c */ /* 0x000fe2000004180c */
[----:B-1----:R-:W-:-:S05]  /*13740*/  FADD.FTZ R113, R80, R113 ;  /* 0x0000007150717221 */ /* 0x002fca0000010000 */
[----:B------:R-:W1:Y:S01]  /*13750*/  MUFU.EX2 R231, R231 ;  /* 0x000000e700e77308 */ /* 0x000e620000000800 */
[C---:B----4-:R-:W-:Y:S01]  /*13760*/  F2FP.BF16.PACK_AB R10, R79.reuse, R80 ;  /* 0x000000504f0a723e */ /* 0x050fe200000010ff */
[----:B--2---:R-:W-:Y:S01]  /*13770*/  HMMA.16816.F32.BF16 R140, R136, R132, R16 ;  /* 0x00000084888c723c */ /* 0x004fe20000041810 */
[----:B------:R-:W-:-:S05]  /*13780*/  FADD.FTZ R244, R79, R113 ;  /* 0x000000714ff47221 */ /* 0x000fca0000010000 */
[----:B------:R-:W2:Y:S01]  /*13790*/  MUFU.EX2 R228, R228 ;  /* 0x000000e400e47308 */ /* 0x000ea20000000800 */
[----:B---3--:R-:W-:Y:S01]  /*137a0*/  FADD.FTZ R111, R223, R111 ;  /* 0x0000006fdf6f7221 */ /* 0x008fe20000010000 */
[----:B------:R-:W-:Y:S06]  /*137b0*/  HMMA.16816.F32.BF16 R136, R136, R134, R20 ;  /* 0x000000868888723c */ /* 0x000fec0000041814 */
        /* <DEDUP_REMOVED lines=9> */
[----:B------:R-:W-:Y:S08]  /*13850*/  HMMA.16816.F32.BF16 R132, R8, R134, R4 ;  /* 0x000000860884723c */ /* 0x000ff00000041804 */
.L_x_1103:
        /* <DEDUP_REMOVED lines=23> */
.L_x_1110:
        /* <DEDUP_REMOVED lines=50> */
.L_x_1108:
        /* <DEDUP_REMOVED lines=109> */
[----:B------:R3:W4:Y:S01]  /*143c0*/  MUFU.TANH R170, R7 ;  /* 0x0000000700aa7308 */ /* 0x0007220000002400 */
[----:B------:R-:W-:Y:S02]  /*143d0*/  FMUL.FTZ R17, R17, c[0x0][0x2ec] ;  /* 0x0000bb0011117a20 */ /* 0x000fe40000410000 */
[----:B------:R-:W-:Y:S02]  /*143e0*/  FMUL.FTZ R19, R19, c[0x0][0x2ec] ;  /* 0x0000bb0013137a20 */ /* 0x000fe40000410000 */
[----:B------:R-:W-:Y:S02]  /*143f0*/  FMUL.FTZ R14, R14, c[0x0][0x2ec] ;  /* 0x0000bb000e0e7a20 */ /* 0x000fe40000410000 */
[----:B------:R-:W-:Y:S02]  /*14400*/  FMUL.FTZ R15, R15, c[0x0][0x2ec] ;  /* 0x0000bb000f0f7a20 */ /* 0x000fe40000410000 */
[----:B------:R-:W-:Y:S01]  /*14410*/  FMUL.FTZ R16, R16, c[0x0][0x2ec] ;  /* 0x0000bb0010107a20 */ /* 0x000fe20000410000 */
[----:B------:R-:W1:Y:S01]  /*14420*/  MUFU.TANH R171, R8 ;  /* 0x0000000800ab7308 */ /* 0x000e620000002400 */
[----:B------:R-:W-:Y:S09]  /*14430*/  FMUL.FTZ R18, R18, c[0x0][0x2ec] ;  /* 0x0000bb0012127a20 */ /* 0x000ff20000410000 */
[----:B------:R5:W1:Y:S01]  /*14440*/  MUFU.TANH R176, R10 ;  /* 0x0000000a00b07308 */ /* 0x000a620000002400 */
[----:B---3--:R-:W3:Y:S09]  /*14450*/  LDSM.16.M88.4 R4, [R190] ;  /* 0x00000000be04783b */ /* 0x008ef20000000200 */
[----:B------:R1:W1:Y:S10]  /*14460*/  MUFU.TANH R177, R17 ;  /* 0x0000001100b17308 */ /* 0x0002740000002400 */
[----:B------:R1:W1:Y:S01]  /*14470*/  MUFU.TANH R178, R19 ;  /* 0x0000001300b27308 */ /* 0x0002620000002400 */
[----:B-----5:R-:W5:Y:S09]  /*14480*/  LDSM.16.M88.4 R8, [R189] ;  /* 0x00000000bd08783b */ /* 0x020f720000000200 */
[----:B------:R-:W1:Y:S10]  /*14490*/  MUFU.TANH R3, R3 ;  /* 0x0000000300037308 */ /* 0x000e740000002400 */
[----:B------:R-:W1:Y:S01]  /*144a0*/  MUFU.TANH R0, R0 ;  /* 0x0000000000007308 */ /* 0x000e620000002400 */
[-C--:B---3--:R-:W-:Y:S09]  /*144b0*/  HMMA.16816.F32.BF16 R20, R172, R4.reuse, R20 ;  /* 0x00000004ac14723c */ /* 0x088ff20000041814 */
[----:B------:R-:W3:Y:S01]  /*144c0*/  MUFU.TANH R2, R2 ;  /* 0x0000000200027308 */ /* 0x000ee20000002400 */
[C---:B------:R-:W-:Y:S09]  /*144d0*/  HMMA.16816.F32.BF16 R24, R180.reuse, R4, R24 ;  /* 0x00000004b418723c */ /* 0x040ff20000041818 */
[----:B------:R-:W2:Y:S01]  /*144e0*/  MUFU.TANH R12, R12 ;  /* 0x0000000c000c7308 */ /* 0x000ea20000002400 */
[-C--:B------:R-:W-:Y:S04]  /*144f0*/  HMMA.16816.F32.BF16 R28, R180, R6.reuse, R28 ;  /* 0x00000006b41c723c */ /* 0x080fe8000004181c */
[----:B------:R-:W-:Y:S04]  /*14500*/  FMUL.FTZ R20, R20, c[0x0][0x2ec] ;  /* 0x0000bb0014147a20 */ /* 0x000fe80000410000 */
[C---:B------:R-:W-:Y:S01]  /*14510*/  HMMA.16816.F32.BF16 R32, R172.reuse, R6, R32 ;  /* 0x00000006ac20723c */ /* 0x040fe20000041820 */
[----:B------:R-:W2:Y:S01]  /*14520*/  MUFU.TANH R13, R13 ;  /* 0x0000000d000d7308 */ /* 0x000ea20000002400 */
[----:B------:R-:W2:Y:S02]  /*14530*/  LDSM.16.M88.4 R4, [R188] ;  /* 0x00000000bc04783b */ /* 0x000ea40000000200 */
[----:B------:R-:W-:Y:S02]  /*14540*/  FMUL.FTZ R21, R21, c[0x0][0x2ec] ;  /* 0x0000bb0015157a20 */ /* 0x000fe40000410000 */
[----:B------:R-:W-:Y:S02]  /*14550*/  FMUL.FTZ R22, R22, c[0x0][0x2ec] ;  /* 0x0000bb0016167a20 */ /* 0x000fe40000410000 */
[-C--:B-----5:R-:W-:Y:S03]  /*14560*/  HMMA.16816.F32.BF16 R36, R172, R8.reuse, R36 ;  /* 0x00000008ac24723c */ /* 0x0a0fe60000041824 */
[----:B------:R5:W2:Y:S01]  /*14570*/  MUFU.TANH R179, R20 ;  /* 0x0000001400b37308 */ /* 0x000aa20000002400 */
[----:B------:R-:W-:Y:S02]  /*14580*/  FMUL.FTZ R23, R23, c[0x0][0x2ec] ;  /* 0x0000bb0017177a20 */ /* 0x000fe40000410000 */
[----:B-1----:R-:W-:Y:S02]  /*14590*/  FMUL.FTZ R17, R24, c[0x0][0x2ec] ;  /* 0x0000bb0018117a20 */ /* 0x002fe40000410000 */
[C---:B------:R-:W-:Y:S04]  /*145a0*/  HMMA.16816.F32.BF16 R40, R180.reuse, R8, R40 ;  /* 0x00000008b428723c */ /* 0x040fe80000041828 */
[----:B------:R-:W-:Y:S01]  /*145b0*/  FMUL.FTZ R19, R25, c[0x0][0x2ec] ;  /* 0x0000bb0019137a20 */ /* 0x000fe20000410000 */
[----:B------:R1:W1:Y:S01]  /*145c0*/  MUFU.TANH R222, R21 ;  /* 0x0000001500de7308 */ /* 0x0002620000002400 */
[----:B------:R-:W-:Y:S02]  /*145d0*/  FMUL.FTZ R24, R30, c[0x0][0x2ec] ;  /* 0x0000bb001e187a20 */ /* 0x000fe40000410000 */
[-C--:B------:R-:W-:Y:S04]  /*145e0*/  HMMA.16816.F32.BF16 R44, R180, R10.reuse, R44 ;  /* 0x0000000ab42c723c */ /* 0x080fe8000004182c */
[----:B------:R-:W-:Y:S02]  /*145f0*/  FMUL.FTZ R25, R31, c[0x0][0x2ec] ;  /* 0x0000bb001f197a20 */ /* 0x000fe40000410000 */
[----:B------:R-:W-:Y:S01]  /*14600*/  FMUL.FTZ R31, R34, c[0x0][0x2ec] ;  /* 0x0000bb00221f7a20 */ /* 0x000fe20000410000 */
[----:B------:R3:W3:Y:S01]  /*14610*/  MUFU.TANH R223, R22 ;  /* 0x0000001600df7308 */ /* 0x0006e20000002400 */
[C---:B------:R-:W-:Y:S01]  /*14620*/  HMMA.16816.F32.BF16 R48, R172.reuse, R10, R48 ;  /* 0x0000000aac30723c */ /* 0x040fe20000041830 */
[----:B------:R-:W4:Y:S03]  /*14630*/  LDSM.16.M88.4 R8, [R187] ;  /* 0x00000000bb08783b */ /* 0x000f260000000200 */
[----:B------:R-:W-:Y:S02]  /*14640*/  FMUL.FTZ R38, R38, c[0x0][0x2ec] ;  /* 0x0000bb0026267a20 */ /* 0x000fe40000410000 */
[----:B------:R-:W-:Y:S02]  /*14650*/  FMUL.FTZ R39, R39, c[0x0][0x2ec] ;  /* 0x0000bb0027277a20 */ /* 0x000fe40000410000 */
[----:B-----5:R-:W-:Y:S01]  /*14660*/  FMUL.FTZ R20, R26, c[0x0][0x2ec] ;  /* 0x0000bb001a147a20 */ /* 0x020fe20000410000 */
[----:B------:R5:W4:Y:S01]  /*14670*/  MUFU.TANH R224, R23 ;  /* 0x0000001700e07308 */ /* 0x000b220000002400 */
[-C--:B--2---:R-:W-:Y:S03]  /*14680*/  HMMA.16816.F32.BF16 R52, R172, R4.reuse, R52 ;  /* 0x00000004ac34723c */ /* 0x084fe60000041834 */
[----:B-1----:R-:W-:Y:S02]  /*14690*/  FMUL.FTZ R21, R27, c[0x0][0x2ec] ;  /* 0x0000bb001b157a20 */ /* 0x002fe40000410000 */
[----:B------:R-:W-:Y:S02]  /*146a0*/  FMUL.FTZ R26, R32, c[0x0][0x2ec] ;  /* 0x0000bb00201a7a20 */ /* 0x000fe40000410000 */
[----:B------:R-:W-:Y:S01]  /*146b0*/  FMUL.FTZ R37, R37, c[0x0][0x2ec] ;  /* 0x0000bb0025257a20 */ /* 0x000fe20000410000 */
[C---:B------:R-:W-:Y:S01]  /*146c0*/  HMMA.16816.F32.BF16 R56, R180.reuse, R4, R56 ;  /* 0x00000004b438723c */ /* 0x040fe20000041838 */
[----:B------:R1:W2:Y:S03]  /*146d0*/  MUFU.TANH R225, R38 ;  /* 0x0000002600e17308 */ /* 0x0002a60000002400 */
[----:B------:R-:W-:Y:S02]  /*146e0*/  FMUL.FTZ R27, R40, c[0x0][0x2ec] ;  /* 0x0000bb00281b7a20 */ /* 0x000fe40000410000 */
[----:B---3--:R-:W-:Y:S02]  /*146f0*/  FMUL.FTZ R22, R28, c[0x0][0x2ec] ;  /* 0x0000bb001c167a20 */ /* 0x008fe40000410000 */
[-C--:B------:R-:W-:Y:S03]  /*14700*/  HMMA.16816.F32.BF16 R60, R180, R6.reuse, R60 ;  /* 0x00000006b43c723c */ /* 0x080fe6000004183c */
[----:B------:R3:W1:Y:S01]  /*14710*/  MUFU.TANH R226, R39 ;  /* 0x0000002700e27308 */ /* 0x0006620000002400 */
[----:B------:R-:W-:Y:S02]  /*14720*/  FMUL.FTZ R28, R41, c[0x0][0x2ec] ;  /* 0x0000bb00291c7a20 */ /* 0x000fe40000410000 */
[----:B------:R-:W-:Y:S02]  /*14730*/  FMUL.FTZ R30, R42, c[0x0][0x2ec] ;  /* 0x0000bb002a1e7a20 */ /* 0x000fe40000410000 */
[C---:B------:R-:W-:Y:S01]  /*14740*/  HMMA.16816.F32.BF16 R64, R172.reuse, R6, R64 ;  /* 0x00000006ac40723c */ /* 0x040fe20000041840 */
[----:B------:R-:W2:Y:S03]  /*14750*/  LDSM.16.M88.4 R4, [R186] ;  /* 0x00000000ba04783b */ /* 0x000ea60000000200 */
[----:B-----5:R-:W-:Y:S01]  /*14760*/  FMUL.FTZ R23, R29, c[0x0][0x2ec] ;  /* 0x0000bb001d177a20 */ /* 0x020fe20000410000 */
[----:B------:R-:W1:Y:S01]  /*14770*/  MUFU.TANH R14, R14 ;  /* 0x0000000e000e7308 */ /* 0x000e620000002400 */
[----:B------:R-:W-:Y:S02]  /*14780*/  FMUL.FTZ R29, R33, c[0x0][0x2ec] ;  /* 0x0000bb00211d7a20 */ /* 0x000fe40000410000 */
[-C--:B----4-:R-:W-:Y:S04]  /*14790*/  HMMA.16816.F32.BF16 R68, R172, R8.reuse, R68 ;  /* 0x00000008ac44723c */ /* 0x090fe80000041844 */
[----:B------:R-:W-:Y:S02]  /*147a0*/  FMUL.FTZ R33, R35, c[0x0][0x2ec] ;  /* 0x0000bb0023217a20 */ /* 0x000fe40000410000 */
[----:B------:R-:W-:Y:S01]  /*147b0*/  FMUL.FTZ R35, R36, c[0x0][0x2ec] ;  /* 0x0000bb0024237a20 */ /* 0x000fe20000410000 */
[----:B------:R-:W4:Y:S01]  /*147c0*/  MUFU.TANH R15, R15 ;  /* 0x0000000f000f7308 */ /* 0x000f220000002400 */
[C---:B------:R-:W-:Y:S04]  /*147d0*/  HMMA.16816.F32.BF16 R72, R180.reuse, R8, R72 ;  /* 0x00000008b448723c */ /* 0x040fe80000041848 */
[----:B------:R-:W-:Y:S02]  /*147e0*/  FMUL.FTZ R32, R43, c[0x0][0x2ec] ;  /* 0x0000bb002b207a20 */ /* 0x000fe40000410000 */
[----:B------:R-:W-:Y:S02]  /*147f0*/  FMUL.FTZ R34, R44, c[0x0][0x2ec] ;  /* 0x0000bb002c227a20 */ /* 0x000fe40000410000 */
[-C--:B------:R-:W-:Y:S01]  /*14800*/  HMMA.16816.F32.BF16 R76, R180, R10.reuse, R76 ;  /* 0x0000000ab44c723c */ /* 0x080fe2000004184c */
[----:B------:R-:W4:Y:S03]  /*14810*/  MUFU.TANH R16, R16 ;  /* 0x0000001000107308 */ /* 0x000f260000002400 */
[----:B------:R-:W-:Y:S02]  /*14820*/  FMUL.FTZ R36, R45, c[0x0][0x2ec] ;  /* 0x0000bb002d247a20 */ /* 0x000fe40000410000 */
[----:B-1----:R-:W-:Y:S02]  /*14830*/  FMUL.FTZ R38, R46, c[0x0][0x2ec] ;  /* 0x0000bb002e267a20 */ /* 0x002fe40000410000 */
[C---:B------:R-:W-:Y:S01]  /*14840*/  HMMA.16816.F32.BF16 R80, R172.reuse, R10, R80 ;  /* 0x0000000aac50723c */ /* 0x040fe20000041850 */
[----:B------:R-:W1:Y:S02]  /*14850*/  LDSM.16.M88.4 R8, [R185] ;  /* 0x00000000b908783b */ /* 0x000e640000000200 */
[----:B------:R-:W1:Y:S01]  /*14860*/  MUFU.TANH R18, R18 ;  /* 0x0000001200127308 */ /* 0x000e620000002400 */
[----:B---3--:R-:W-:Y:S02]  /*14870*/  FMUL.FTZ R39, R47, c[0x0][0x2ec] ;  /* 0x0000bb002f277a20 */ /* 0x008fe40000410000 */
[----:B------:R-:W-:Y:S02]  /*14880*/  FMUL.FTZ R41, R48, c[0x0][0x2ec] ;  /* 0x0000bb0030297a20 */ /* 0x000fe40000410000 */
[----:B------:R-:W-:Y:S01]  /*14890*/  FMUL.FTZ R45, R49, c[0x0][0x2ec] ;  /* 0x0000bb00312d7a20 */ /* 0x000fe20000410000 */
[-C--:B--2---:R-:W-:Y:S03]  /*148a0*/  HMMA.16816.F32.BF16 R84, R172, R4.reuse, R84 ;  /* 0x00000004ac54723c */ /* 0x084fe60000041854 */
[----:B------:R-:W-:Y:S01]  /*148b0*/  FMUL.FTZ R46, R50, c[0x0][0x2ec] ;  /* 0x0000bb00322e7a20 */ /* 0x000fe20000410000 */
[----:B------:R-:W2:Y:S01]  /*148c0*/  MUFU.TANH R17, R17 ;  /* 0x0000001100117308 */ /* 0x000ea20000002400 */
[----:B------:R-:W-:Y:S02]  /*148d0*/  FMUL.FTZ R47, R51, c[0x0][0x2ec] ;  /* 0x0000bb00332f7a20 */ /* 0x000fe40000410000 */
[----:B------:R-:W-:Y:S01]  /*148e0*/  FMUL.FTZ R52, R52, c[0x0][0x2ec] ;  /* 0x0000bb0034347a20 */ /* 0x000fe20000410000 */
[C---:B------:R-:W-:Y:S04]  /*148f0*/  HMMA.16816.F32.BF16 R88, R180.reuse, R4, R88 ;  /* 0x00000004b458723c */ /* 0x040fe80000041858 */
[----:B------:R-:W-:Y:S02]  /*14900*/  FMUL.FTZ R53, R53, c[0x0][0x2ec] ;  /* 0x0000bb0035357a20 */ /* 0x000fe40000410000 */
[----:B------:R-:W3:Y:S01]  /*14910*/  MUFU.TANH R19, R19 ;  /* 0x0000001300137308 */ /* 0x000ee20000002400 */
[----:B------:R-:W-:Y:S01]  /*14920*/  FMUL.FTZ R54, R54, c[0x0][0x2ec] ;  /* 0x0000bb0036367a20 */ /* 0x000fe20000410000 */
[-C--:B------:R-:W-:Y:S04]  /*14930*/  HMMA.16816.F32.BF16 R92, R180, R6.reuse, R92 ;  /* 0x00000006b45c723c */ /* 0x080fe8000004185c */
[----:B------:R-:W-:Y:S02]  /*14940*/  FMUL.FTZ R55, R55, c[0x0][0x2ec] ;  /* 0x0000bb0037377a20 */ /* 0x000fe40000410000 */
[----:B------:R-:W-:Y:S02]  /*14950*/  FMUL.FTZ R40, R56, c[0x0][0x2ec] ;  /* 0x0000bb0038287a20 */ /* 0x000fe40000410000 */
[----:B------:R-:W2:Y:S01]  /*14960*/  MUFU.TANH R20, R20 ;  /* 0x0000001400147308 */ /* 0x000ea20000002400 */
[C---:B------:R-:W-:Y:S01]  /*14970*/  HMMA.16816.F32.BF16 R96, R172.reuse, R6, R96 ;  /* 0x00000006ac60723c */ /* 0x040fe20000041860 */
[----:B------:R-:W5:Y:S01]  /*14980*/  LDSM.16.M88.4 R4, [R184] ;  /* 0x00000000b804783b */ /* 0x000f620000000200 */
[----:B------:R-:W-:Y:S04]  /*14990*/  DEPBAR.LE SB0, 0x0 ;  /* 0x000080000000791a */ /* 0x000fe80000000000 */
[----:B------:R-:W-:Y:S02]  /*149a0*/  FMUL.FTZ R42, R57, c[0x0][0x2ec] ;  /* 0x0000bb00392a7a20 */ /* 0x000fe40000410000 */
[-C--:B-1----:R-:W-:Y:S01]  /*149b0*/  HMMA.16816.F32.BF16 R100, R172, R8.reuse, R100 ;  /* 0x00000008ac64723c */ /* 0x082fe20000041864 */
[----:B------:R-:W1:Y:S01]  /*149c0*/  MUFU.TANH R21, R21 ;  /* 0x0000001500157308 */ /* 0x000e620000002400 */
[----:B------:R-:W-:Y:S03]  /*149d0*/  BAR.SYNC.DEFER_BLOCKING 0x0 ;  /* 0x0000000000007b1d */ /* 0x000fe60000010000 */
[----:B------:R-:W-:Y:S02]  /*149e0*/  FMUL.FTZ R43, R58, c[0x0][0x2ec] ;  /* 0x0000bb003a2b7a20 */ /* 0x000fe40000410000 */
[----:B------:R-:W-:Y:S01]  /*149f0*/  FMUL.FTZ R44, R59, c[0x0][0x2ec] ;  /* 0x0000bb003b2c7a20 */ /* 0x000fe20000410000 */
[C---:B------:R-:W-:Y:S03]  /*14a00*/  HMMA.16816.F32.BF16 R104, R180.reuse, R8, R104 ;  /* 0x00000008b468723c */ /* 0x040fe60000041868 */
[----:B------:R-:W1:Y:S01]  /*14a10*/  MUFU.TANH R22, R22 ;  /* 0x0000001600167308 */ /* 0x000e620000002400 */
[----:B------:R-:W-:Y:S02]  /*14a20*/  FMUL.FTZ R48, R60, c[0x0][0x2ec] ;  /* 0x0000bb003c307a20 */ /* 0x000fe40000410000 */
[----:B------:R-:W-:Y:S02]  /*14a30*/  FMUL.FTZ R49, R61, c[0x0][0x2ec] ;  /* 0x0000bb003d317a20 */ /* 0x000fe40000410000 */
[-C--:B------:R-:W-:Y:S04]  /*14a40*/  HMMA.16816.F32.BF16 R108, R180, R10.reuse, R108 ;  /* 0x0000000ab46c723c */ /* 0x080fe8000004186c */
[----:B------:R-:W-:Y:S01]  /*14a50*/  FMUL.FTZ R98, R98, c[0x0][0x2ec] ;  /* 0x0000bb0062627a20 */ /* 0x000fe20000410000 */
[----:B------:R-:W1:Y:S01]  /*14a60*/  MUFU.TANH R23, R23 ;  /* 0x0000001700177308 */ /* 0x000e620000002400 */
[----:B------:R-:W-:Y:S02]  /*14a70*/  FMUL.FTZ R51, R62, c[0x0][0x2ec] ;  /* 0x0000bb003e337a20 */ /* 0x000fe40000410000 */
[C---:B------:R-:W-:Y:S04]  /*14a80*/  HMMA.16816.F32.BF16 R112, R172.reuse, R10, R112 ;  /* 0x0000000aac70723c */ /* 0x040fe80000041870 */
[----:B------:R-:W-:Y:S02]  /*14a90*/  FMUL.FTZ R101, R101, c[0x0][0x2ec] ;  /* 0x0000bb0065657a20 */ /* 0x000fe40000410000 */
[----:B------:R-:W-:Y:S01]  /*14aa0*/  FMUL.FTZ R50, R63, c[0x0][0x2ec] ;  /* 0x0000bb003f327a20 */ /* 0x000fe20000410000 */
[----:B------:R-:W1:Y:S01]  /*14ab0*/  MUFU.TANH R232, R98 ;  /* 0x0000006200e87308 */ /* 0x000e620000002400 */
[----:B------:R-:W-:Y:S01]  /*14ac0*/  FMUL.FTZ R56, R64, c[0x0][0x2ec] ;  /* 0x0000bb0040387a20 */ /* 0x000fe20000410000 */
[-C--:B-----5:R-:W-:Y:S03]  /*14ad0*/  HMMA.16816.F32.BF16 R116, R172, R4.reuse, R116 ;  /* 0x00000004ac74723c */ /* 0x0a0fe60000041874 */
[----:B------:R-:W-:Y:S02]  /*14ae0*/  FMUL.FTZ R61, R65, c[0x0][0x2ec] ;  /* 0x0000bb00413d7a20 */ /* 0x000fe40000410000 */
[----:B------:R-:W-:Y:S02]  /*14af0*/  FMUL.FTZ R62, R66, c[0x0][0x2ec] ;  /* 0x0000bb00423e7a20 */ /* 0x000fe40000410000 */
[----:B------:R-:W-:Y:S01]  /*14b00*/  FMUL.FTZ R63, R67, c[0x0][0x2ec] ;  /* 0x0000bb00433f7a20 */ /* 0x000fe20000410000 */
[----:B------:R5:W1:Y:S01]  /*14b10*/  MUFU.TANH R233, R101 ;  /* 0x0000006500e97308 */ /* 0x000a620000002400 */
[C---:B------:R-:W-:Y:S04]  /*14b20*/  HMMA.16816.F32.BF16 R120, R180.reuse, R4, R120 ;  /* 0x00000004b478723c */ /* 0x040fe80000041878 */
[----:B------:R-:W-:Y:S02]  /*14b30*/  FMUL.FTZ R68, R68, c[0x0][0x2ec] ;  /* 0x0000bb0044447a20 */ /* 0x000fe40000410000 */
[----:B------:R-:W-:Y:S02]  /*14b40*/  FMUL.FTZ R69, R69, c[0x0][0x2ec] ;  /* 0x0000bb0045457a20 */ /* 0x000fe40000410000 */
[-C--:B------:R-:W-:Y:S01]  /*14b50*/  HMMA.16816.F32.BF16 R124, R180, R6.reuse, R124 ;  /* 0x00000006b47c723c */ /* 0x080fe2000004187c */
[----:B------:R-:W1:Y:S03]  /*14b60*/  MUFU.TANH R24, R24 ;  /* 0x0000001800187308 */ /* 0x000e660000002400 */
[----:B------:R-:W-:Y:S02]  /*14b70*/  FMUL.FTZ R70, R70, c[0x0][0x2ec] ;  /* 0x0000bb0046467a20 */ /* 0x000fe40000410000 */
[----:B------:R-:W-:Y:S02]  /*14b80*/  FMUL.FTZ R71, R71, c[0x0][0x2ec] ;  /* 0x0000bb0047477a20 */ /* 0x000fe40000410000 */
[----:B------:R-:W-:Y:S03]  /*14b90*/  HMMA.16816.F32.BF16 R128, R172, R6, R128 ;  /* 0x00000006ac80723c */ /* 0x000fe60000041880 */
[----:B------:R-:W1:Y:S01]  /*14ba0*/  MUFU.TANH R25, R25 ;  /* 0x0000001900197308 */ /* 0x000e620000002400 */
[----:B------:R-:W-:Y:S02]  /*14bb0*/  FMUL.FTZ R57, R72, c[0x0][0x2ec] ;  /* 0x0000bb0048397a20 */ /* 0x000fe40000410000 */
[----:B------:R-:W-:Y:S02]  /*14bc0*/  FMUL.FTZ R60, R73, c[0x0][0x2ec] ;  /* 0x0000bb00493c7a20 */ /* 0x000fe40000410000 */
[----:B------:R-:W-:Y:S04]  /*14bd0*/  FMUL.FTZ R59, R74, c[0x0][0x2ec] ;  /* 0x0000bb004a3b7a20 */ /* 0x000fe80000410000 */
        /* <DEDUP_REMOVED lines=51> */
[----:B-----5:R-:W-:Y:S02]  /*14f10*/  FMUL.FTZ R101, R124, c[0x0][0x2ec] ;  /* 0x0000bb007c657a20 */ /* 0x020fe40000410000 */
        /* <DEDUP_REMOVED lines=98> */
[----:B------:R1:W1:Y:S02]  /*15540*/  MUFU.TANH R234, R131 ;  /* 0x0000008300ea7308 */ /* 0x0002640000002400 */
[----:B-1234-:R-:W-:-:S05]  /*15550*/  @P0 BRA `(.L_x_1110) ;  /* 0xffffe47000000947 */ /* 0x01efca000383ffff */
.L_x_1109:
[----:B------:R-:W-:Y:S01]  /*15560*/  IMAD.U32 R183, RZ, RZ, UR15 ;  /* 0x0000000fffb77e24 */ /* 0x000fe2000f8e00ff */
[----:B------:R-:W-:Y:S02]  /*15570*/  UISETP.GT.AND UP0, UPT, UR15, UR9, UPT ;  /* 0x000000090f00728c */ /* 0x000fe4000bf04270 */
[----:B------:R-:W-:Y:S01]  /*15580*/  UMOV UR7, UR15 ;  /* 0x0000000f00077c82 */ /* 0x000fe20008000000 */
[----:B------:R-:W-:Y:S04]  /*15590*/  IMAD R183, R183, 0x80, R198 ;  /* 0x00000080b7b77824 */ /* 0x000fe800078e02c6 */
[--C-:B------:R-:W-:Y:S01]  /*155a0*/  IMAD.IADD R251, R210, 0x1, -R183.reuse ;  /* 0x00000001d2fb7824 */ /* 0x100fe200078e0ab7 */
[C---:B-1----:R-:W-:Y:S01]  /*155b0*/  IADD3 R117, R183.reuse, 0x39, RZ ;  /* 0x00000039b7757810 */ /* 0x042fe20007ffe0ff */
[--C-:B------:R-:W-:Y:S01]  /*155c0*/  IMAD.IADD R6, R204, 0x1, -R183.reuse ;  /* 0x00000001cc067824 */ /* 0x100fe200078e0ab7 */
[----:B------:R-:W-:Y:S01]  /*155d0*/  IADD3 R240, R183, 0x11, RZ ;  /* 0x00000011b7f07810 */ /* 0x000fe20007ffe0ff */
[--C-:B------:R-:W-:Y:S01]  /*155e0*/  IMAD.IADD R118, R207, 0x1, -R183.reuse ;  /* 0x00000001cf767824 */ /* 0x100fe200078e0ab7 */
[----:B------:R-:W-:Y:S01]  /*155f0*/  IADD3 R245, R183, 0x10, RZ ;  /* 0x00000010b7f57810 */ /* 0x000fe20007ffe0ff */
[----:B------:R-:W-:Y:S01]  /*15600*/  IMAD.IADD R110, R197, 0x1, -R183 ;  /* 0x00000001c56e7824 */ /* 0x000fe200078e0ab7 */
[----:B------:R-:W-:Y:S01]  /*15610*/  IADD3 R182, R183, 0x18, RZ ;  /* 0x00000018b7b67810 */ /* 0x000fe20007ffe0ff */
[----:B------:R-:W-:Y:S01]  /*15620*/  IMAD.IADD R115, R197, 0x1, -R240 ;  /* 0x00000001c5737824 */ /* 0x000fe200078e0af0 */
[C---:B------:R-:W-:Y:S01]  /*15630*/  IADD3 R181, R183.reuse, 0x19, RZ ;  /* 0x00000019b7b57810 */ /* 0x040fe20007ffe0ff */
[C---:B------:R-:W-:Y:S01]  /*15640*/  IMAD.IADD R121, R210.reuse, 0x1, -R245 ;  /* 0x00000001d2797824 */ /* 0x040fe200078e0af5 */
        /* <DEDUP_REMOVED lines=10> */
[C---:B------:R-:W-:Y:S01]  /*156f0*/  IADD3 R180, R183.reuse, 0x20, RZ ;  /* 0x00000020b7b47810 */ /* 0x040fe20007ffe0ff */
[C---:B------:R-:W-:Y:S01]  /*15700*/  IMAD.IADD R116, R210.reuse, 0x1, -R123 ;  /* 0x00000001d2747824 */ /* 0x040fe200078e0a7b */
[C---:B------:R-:W-:Y:S01]  /*15710*/  IADD3 R174, R183.reuse, 0x21, RZ ;  /* 0x00000021b7ae7810 */ /* 0x040fe20007ffe0ff */
[C---:B------:R-:W-:Y:S01]  /*15720*/  IMAD.IADD R7, R210.reuse, 0x1, -R122 ;  /* 0x00000001d2077824 */ /* 0x040fe200078e0a7a */
[----:B------:R-:W-:Y:S01]  /*15730*/  IADD3 R172, R183, 0x29, RZ ;  /* 0x00000029b7ac7810 */ /* 0x000fe20007ffe0ff */
[C---:B------:R-:W-:Y:S01]  /*15740*/  IMAD.IADD R243, R197.reuse, 0x1, -R180 ;  /* 0x00000001c5f37824 */ /* 0x040fe200078e0ab4 */
[----:B------:R-:W-:Y:S01]  /*15750*/  IABS R127, R127 ;  /* 0x0000007f007f7213 */ /* 0x000fe20000000000 */
[C-C-:B------:R-:W-:Y:S01]  /*15760*/  IMAD.IADD R248, R210.reuse, 0x1, -R174.reuse ;  /* 0x00000001d2f87824 */ /* 0x140fe200078e0aae */
[----:B------:R-:W-:Y:S01]  /*15770*/  IABS R116, R116 ;  /* 0x0000007400747213 */ /* 0x000fe20000000000 */
[----:B------:R-:W-:Y:S01]  /*15780*/  IMAD.IADD R130, R197, 0x1, -R174 ;  /* 0x00000001c5827824 */ /* 0x000fe200078e0aae */
[----:B------:R-:W-:Y:S01]  /*15790*/  ISETP.GE.AND P2, PT, R183, R206, PT ;  /* 0x000000ceb700720c */ /* 0x000fe20003f46270 */
[C---:B------:R-:W-:Y:S01]  /*157a0*/  IMAD.IADD R246, R210.reuse, 0x1, -R180 ;  /* 0x00000001d2f67824 */ /* 0x040fe200078e0ab4 */
[----:B------:R-:W-:Y:S01]  /*157b0*/  I2F R127, R127 ;  /* 0x0000007f007f7306 */ /* 0x000fe20000201400 */
[----:B------:R-:W-:Y:S01]  /*157c0*/  IABS R6, R6 ;  /* 0x0000000600067213 */ /* 0x000fe20000000000 */
[----:B------:R-:W-:Y:S01]  /*157d0*/  IMAD.IADD R126, R197, 0x1, -R182 ;  /* 0x00000001c57e7824 */ /* 0x000fe200078e0ab6 */
[----:B------:R-:W-:Y:S01]  /*157e0*/  ISETP.GE.OR P2, PT, R183, R205, !P2 ;  /* 0x000000cdb700720c */ /* 0x000fe20005746670 */
[----:B------:R-:W-:Y:S01]  /*157f0*/  IMAD.IADD R114, R197, 0x1, -R245 ;  /* 0x00000001c5727824 */ /* 0x000fe200078e0af5 */
[----:B------:R-:W-:Y:S01]  /*15800*/  IABS R118, R118 ;  /* 0x0000007600767213 */ /* 0x000fe20000000000 */
[C---:B------:R-:W-:Y:S01]  /*15810*/  IMAD.IADD R239, R210.reuse, 0x1, -R240 ;  /* 0x00000001d2ef7824 */ /* 0x040fe200078e0af0 */
[----:B------:R-:W-:Y:S01]  /*15820*/  IADD3 R238, R183, 0x8, RZ ;  /* 0x00000008b7ee7810 */ /* 0x000fe20007ffe0ff */
[C---:B------:R-:W-:Y:S01]  /*15830*/  IMAD.IADD R175, R210.reuse, 0x1, -R172 ;  /* 0x00000001d2af7824 */ /* 0x040fe200078e0aac */
[----:B------:R-:W-:Y:S01]  /*15840*/  IABS R126, R126 ;  /* 0x0000007e007e7213 */ /* 0x000fe20000000000 */
[----:B------:R-:W-:Y:S01]  /*15850*/  I2F R6, R6 ;  /* 0x0000000600067306 */ /* 0x000fe20000201400 */
[----:B------:R-:W-:Y:S01]  /*15860*/  IABS R243, R243 ;  /* 0x000000f300f37213 */ /* 0x000fe20000000000 */
[C---:B------:R-:W-:Y:S01]  /*15870*/  IMAD.IADD R129, R197.reuse, 0x1, -R124 ;  /* 0x00000001c5817824 */ /* 0x040fe200078e0a7c */
[----:B------:R-:W-:Y:S01]  /*15880*/  IABS R114, R114 ;  /* 0x0000007200727213 */ /* 0x000fe20000000000 */
[----:B------:R-:W-:Y:S01]  /*15890*/  IMAD.IADD R250, R197, 0x1, -R172 ;  /* 0x00000001c5fa7824 */ /* 0x000fe200078e0aac */
[----:B------:R-:W-:Y:S01]  /*158a0*/  IABS R128, R128 ;  /* 0x0000008000807213 */ /* 0x000fe20000000000 */
[C---:B------:R-:W-:Y:S01]  /*158b0*/  IMAD.IADD R131, R210.reuse, 0x1, -R124 ;  /* 0x00000001d2837824 */ /* 0x040fe200078e0a7c */
[----:B------:R-:W-:Y:S01]  /*158c0*/  IABS R129, R129 ;  /* 0x0000008100817213 */ /* 0x000fe20000000000 */
[C---:B------:R-:W-:Y:S01]  /*158d0*/  IMAD.IADD R120, R210.reuse, 0x1, -R5 ;  /* 0x00000001d2787824 */ /* 0x040fe200078e0a05 */
[----:B------:R-:W-:Y:S01]  /*158e0*/  IADD3 R173, R183, 0x28, RZ ;  /* 0x00000028b7ad7810 */ /* 0x000fe20007ffe0ff */
[----:B------:R-:W-:Y:S01]  /*158f0*/  I2F R118, R118 ;  /* 0x0000007600767306 */ /* 0x000fe20000201400 */
[----:B------:R-:W-:Y:S01]  /*15900*/  IABS R131, R131 ;  /* 0x0000008300837213 */ /* 0x000fe20000000000 */
[C---:B------:R-:W-:Y:S01]  /*15910*/  IMAD.IADD R112, R210.reuse, 0x1, -R247 ;  /* 0x00000001d2707824 */ /* 0x040fe200078e0af7 */
[----:B------:R-:W-:Y:S01]  /*15920*/  IABS R120, R120 ;  /* 0x0000007800787213 */ /* 0x000fe20000000000 */
[C-C-:B------:R-:W-:Y:S01]  /*15930*/  IMAD.IADD R125, R210.reuse, 0x1, -R173.reuse ;  /* 0x00000001d27d7824 */ /* 0x140fe200078e0aad */
[----:B------:R-:W-:Y:S01]  /*15940*/  IABS R130, R130 ;  /* 0x0000008200827213 */ /* 0x000fe20000000000 */
[C---:B------:R-:W-:Y:S01]  /*15950*/  IMAD.IADD R249, R197.reuse, 0x1, -R173 ;  /* 0x00000001c5f97824 */ /* 0x040fe200078e0aad */
[----:B------:R-:W-:Y:S01]  /*15960*/  IABS R250, R250 ;  /* 0x000000fa00fa7213 */ /* 0x000fe20000000000 */
[C---:B------:R-:W-:Y:S01]  /*15970*/  IMAD.IADD R119, R197.reuse, 0x1, -R247 ;  /* 0x00000001c5777824 */ /* 0x040fe200078e0af7 */
[----:B------:R-:W-:Y:S01]  /*15980*/  IABS R125, R125 ;  /* 0x0000007d007d7213 */ /* 0x000fe20000000000 */
[----:B------:R-:W-:Y:S01]  /*15990*/  I2F R120, R120 ;  /* 0x0000007800787306 */ /* 0x000fe20000201400 */
[----:B------:R-:W-:Y:S01]  /*159a0*/  IABS R111, R111 ;  /* 0x0000006f006f7213 */ /* 0x000fe20000000000 */
[----:B------:R-:W-:Y:S01]  /*159b0*/  IMAD.IADD R109, R197, 0x1, -R5 ;  /* 0x00000001c56d7824 */ /* 0x000fe200078e0a05 */
[C---:B------:R-:W-:Y:S01]  /*159c0*/  ISETP.GE.AND P0, PT, R183.reuse, R212, PT ;  /* 0x000000d4b700720c */ /* 0x040fe20003f06270 */
[--C-:B------:R-:W-:Y:S01]  /*159d0*/  IMAD.IADD R108, R210, 0x1, -R238.reuse ;  /* 0x00000001d26c7824 */ /* 0x100fe200078e0aee */
[----:B------:R-:W-:Y:S01]  /*159e0*/  ISETP.GE.AND P3, PT, R183, R209, PT ;  /* 0x000000d1b700720c */ /* 0x000fe20003f66270 */
[----:B------:R-:W-:Y:S01]  /*159f0*/  IMAD.IADD R113, R197, 0x1, -R238 ;  /* 0x00000001c5717824 */ /* 0x000fe200078e0aee */
[C---:B------:R-:W-:Y:S02]  /*15a00*/  ISETP.GE.OR P0, PT, R183.reuse, R211, !P0 ;  /* 0x000000d3b700720c */ /* 0x040fe40004706670 */
[----:B------:R-:W-:Y:S01]  /*15a10*/  ISETP.GE.OR P3, PT, R183, R208, !P3 ;  /* 0x000000d0b700720c */ /* 0x000fe20005f66670 */
[----:B------:R-:W-:Y:S01]  /*15a20*/  I2F R126, R126 ;  /* 0x0000007e007e7306 */ /* 0x000fe20000201400 */
[----:B------:R-:W-:Y:S02]  /*15a30*/  ISETP.GE.AND P1, PT, R5, R212, PT ;  /* 0x000000d40500720c */ /* 0x000fe40003f26270 */
[----:B------:R-:W-:Y:S02]  /*15a40*/  ISETP.GE.AND P5, PT, R183, R203, PT ;  /* 0x000000cbb700720c */ /* 0x000fe40003fa6270 */
[----:B------:R-:W-:Y:S02]  /*15a50*/  ISETP.GE.OR P1, PT, R5, R211, !P1 ;  /* 0x000000d30500720c */ /* 0x000fe40004f26670 */
[----:B------:R-:W-:Y:S02]  /*15a60*/  ISETP.GE.OR P5, PT, R183, R202, !P5 ;  /* 0x000000cab700720c */ /* 0x000fe40006fa6670 */
        /* <DEDUP_REMOVED lines=11> */
[C---:B------:R-:W-:Y:S02]  /*15b20*/  ISETP.GE.AND P6, PT, R5.reuse, R209, PT ;  /* 0x000000d10500720c */ /* 0x040fe40003fc6270 */
[----:B------:R-:W-:Y:S01]  /*15b30*/  IABS R251, R251 ;  /* 0x000000fb00fb7213 */ /* 0x000fe20000000000 */
        /* <DEDUP_REMOVED lines=9> */
[----:B------:R-:W-:Y:S05]  /*15bd0*/  IABS R113, R113 ;  /* 0x0000007100717213 */ /* 0x000fea0000000000 */
        /* <DEDUP_REMOVED lines=23> */
[----:B-1----:R-:W-:Y:S01]  /*15d50*/  FFMA.FTZ R54, R131, -UR17, R54 ;  /* 0x8000001183367c23 */ /* 0x002fe20008010036 */
[----:B------:R-:W-:Y:S01]  /*15d60*/  IADD3 R131, R183, 0x69, RZ ;  /* 0x00000069b7837810 */ /* 0x000fe20007ffe0ff */
[----:B------:R-:W-:Y:S01]  /*15d70*/  FFMA.FTZ R52, R129, -UR17, R52 ;  /* 0x8000001181347c23 */ /* 0x000fe20008010034 */
[----:B------:R-:W-:Y:S01]  /*15d80*/  IADD3 R129, R183, 0x60, RZ ;  /* 0x00000060b7817810 */ /* 0x000fe20007ffe0ff */
[----:B------:R-:W-:Y:S02]  /*15d90*/  FFMA.FTZ R53, R127, -UR17, R53 ;  /* 0x800000117f357c23 */ /* 0x000fe40008010035 */
        /* <DEDUP_REMOVED lines=8> */
[----:B------:R-:W-:Y:S02]  /*15e20*/  IMAD.IADD R252, R197, 0x1, -R118 ;  /* 0x00000001c5fc7824 */ /* 0x000fe400078e0a76 */
[----:B------:R-:W-:Y:S01]  /*15e30*/  FFMA.FTZ R170, R120, -UR17, R170 ;  /* 0x8000001178aa7c23 */ /* 0x000fe200080100aa */
[----:B------:R-:W-:Y:S01]  /*15e40*/  IADD3 R120, R183, 0x41, RZ ;  /* 0x00000041b7787810 */ /* 0x000fe20007ffe0ff */
[----:B------:R-:W-:Y:S02]  /*15e50*/  FFMA.FTZ R168, R109, -UR17, R168 ;  /* 0x800000116da87c23 */ /* 0x000fe400080100a8 */
[----:B------:R-:W-:Y:S01]  /*15e60*/  FFMA.FTZ R223, R121, -UR17, R223 ;  /* 0x8000001179df7c23 */ /* 0x000fe200080100df */
[C---:B------:R-:W-:Y:S01]  /*15e70*/  IADD3 R121, R183.reuse, 0x49, RZ ;  /* 0x00000049b7797810 */ /* 0x040fe20007ffe0ff */
[----:B------:R-:W-:Y:S01]  /*15e80*/  FFMA.FTZ R18, R108, -UR17, R18 ;  /* 0x800000116c127c23 */ /* 0x000fe20008010012 */
[----:B------:R-:W-:Y:S01]  /*15e90*/  FSEL R168, R168, -INF , !P1 ;  /* 0xff800000a8a87808 */ /* 0x000fe20004800000 */
[----:B------:R-:W-:Y:S01]  /*15ea0*/  FFMA.FTZ R26, R126, -UR17, R26 ;  /* 0x800000117e1a7c23 */ /* 0x000fe2000801001a */
[----:B------:R-:W-:Y:S01]  /*15eb0*/  IADD3 R126, R183, 0x50, RZ ;  /* 0x00000050b77e7810 */ /* 0x000fe20007ffe0ff */
[----:B------:R-:W-:Y:S01]  /*15ec0*/  FFMA.FTZ R35, R243, -UR17, R35 ;  /* 0x80000011f3237c23 */ /* 0x000fe20008010023 */
[C---:B------:R-:W-:Y:S01]  /*15ed0*/  ISETP.GE.AND P1, PT, R245.reuse, R212, PT ;  /* 0x000000d4f500720c */ /* 0x040fe20003f26270 */
[----:B------:R-:W-:Y:S01]  /*15ee0*/  FFMA.FTZ R179, R114, -UR17, R179 ;  /* 0x8000001172b37c23 */ /* 0x000fe200080100b3 */
[----:B------:R-:W-:Y:S01]  /*15ef0*/  FSEL R170, R170, -INF , !P6 ;  /* 0xff800000aaaa7808 */ /* 0x000fe20007000000 */
[----:B------:R-:W-:Y:S01]  /*15f00*/  FFMA.FTZ R226, R248, -UR17, R226 ;  /* 0x80000011f8e27c23 */ /* 0x000fe200080100e2 */
[----:B------:R-:W-:Y:S01]  /*15f10*/  ISETP.GE.OR P1, PT, R245, R211, !P1 ;  /* 0x000000d3f500720c */ /* 0x000fe20004f26670 */
[----:B------:R-:W-:Y:S01]  /*15f20*/  FFMA.FTZ R37, R130, -UR17, R37 ;  /* 0x8000001182257c23 */ /* 0x000fe20008010025 */
[----:B------:R-:W-:Y:S01]  /*15f30*/  IADD3 R130, R183, 0x58, RZ ;  /* 0x00000058b7827810 */ /* 0x000fe20007ffe0ff */
[----:B------:R-:W-:Y:S01]  /*15f40*/  FFMA.FTZ R46, R125, -UR17, R46 ;  /* 0x800000117d2e7c23 */ /* 0x000fe2000801002e */
[----:B------:R-:W-:Y:S01]  /*15f50*/  IADD3 R125, R183, 0x59, RZ ;  /* 0x00000059b77d7810 */ /* 0x000fe20007ffe0ff */
[----:B------:R-:W-:Y:S01]  /*15f60*/  FFMA.FTZ R47, R175, -UR17, R47 ;  /* 0x80000011af2f7c23 */ /* 0x000fe2000801002f */
[----:B------:R-:W-:Y:S01]  /*15f70*/  ISETP.GE.AND P6, PT, R245, R209, PT ;  /* 0x000000d1f500720c */ /* 0x000fe20003fc6270 */
[----:B------:R-:W-:Y:S02]  /*15f80*/  FFMA.FTZ R3, R110, -UR17, R3 ;  /* 0x800000116e037c23 */ /* 0x000fe40008010003 */
[----:B------:R-:W-:Y:S01]  /*15f90*/  FFMA.FTZ R41, R249, -UR17, R41 ;  /* 0x80000011f9297c23 */ /* 0x000fe20008010029 */
[----:B------:R-:W-:Y:S01]  /*15fa0*/  ISETP.GE.OR P6, PT, R245, R208, !P6 ;  /* 0x000000d0f500720c */ /* 0x000fe200077c6670 */
[----:B------:R-:W-:Y:S01]  /*15fb0*/  FFMA.FTZ R169, R251, -UR17, R169 ;  /* 0x80000011fba97c23 */ /* 0x000fe200080100a9 */
[----:B------:R-:W-:Y:S01]  /*15fc0*/  FSEL R3, R3, -INF , !P0 ;  /* 0xff80000003037808 */ /* 0x000fe20004000000 */
[----:B------:R-:W-:Y:S01]  /*15fd0*/  IMAD.IADD R251, R210, 0x1, -R117 ;  /* 0x00000001d2fb7824 */ /* 0x000fe200078e0a75 */
[----:B------:R-:W-:Y:S01]  /*15fe0*/  ISETP.GE.AND P0, PT, R238, R212, PT ;  /* 0x000000d4ee00720c */ /* 0x000fe20003f06270 */
[----:B------:R-:W-:Y:S01]  /*15ff0*/  FFMA.FTZ R177, R119, -UR17, R177 ;  /* 0x8000001177b17c23 */ /* 0x000fe200080100b1 */
[----:B------:R-:W-:Y:S01]  /*16000*/  FSEL R169, R169, -INF , !P3 ;  /* 0xff800000a9a97808 */ /* 0x000fe20005800000 */
[----:B------:R-:W-:Y:S01]  /*16010*/  FFMA.FTZ R222, R115, -UR17, R222 ;  /* 0x8000001173de7c23 */ /* 0x000fe200080100de */
[----:B------:R-:W-:Y:S01]  /*16020*/  IABS R251, R251 ;  /* 0x000000fb00fb7213 */ /* 0x000fe20000000000 */
[----:B------:R-:W-:Y:S01]  /*16030*/  FFMA.FTZ R31, R241, -UR17, R31 ;  /* 0x80000011f11f7c23 */ /* 0x000fe2000801001f */
[----:B------:R-:W-:Y:S01]  /*16040*/  IADD3 R119, R183, 0x48, RZ ;  /* 0x00000048b7777810 */ /* 0x000fe20007ffe0ff */
[----:B------:R-:W-:Y:S01]  /*16050*/  FFMA.FTZ R224, R239, -UR17, R224 ;  /* 0x80000011efe07c23 */ /* 0x000fe200080100e0 */
[----:B------:R-:W1:Y:S01]  /*16060*/  I2F R6, R251 ;  /* 0x000000fb00067306 */ /* 0x000e620000201400 */
[----:B------:R-:W-:Y:S01]  /*16070*/  IMAD.IADD R175, R210, 0x1, -R125 ;  /* 0x00000001d2af7824 */ /* 0x000fe200078e0a7d */
[----:B------:R-:W-:Y:S01]  /*16080*/  ISETP.GE.OR P0, PT, R238, R211, !P0 ;  /* 0x000000d3ee00720c */ /* 0x000fe20004706670 */
[----:B------:R-:W-:Y:S01]  /*16090*/  IMAD.IADD R127, R210, 0x1, -R129 ;  /* 0x00000001d27f7824 */ /* 0x000fe200078e0a81 */
[----:B------:R-:W-:Y:S01]  /*160a0*/  ISETP.GE.AND P3, PT, R238, R209, PT ;  /* 0x000000d1ee00720c */ /* 0x000fe20003f66270 */
[----:B------:R-:W-:Y:S01]  /*160b0*/  IMAD.IADD R110, R197, 0x1, -R117 ;  /* 0x00000001c56e7824 */ /* 0x000fe200078e0a75 */
[----:B------:R-:W-:Y:S01]  /*160c0*/  IABS R175, R175 ;  /* 0x000000af00af7213 */ /* 0x000fe20000000000 */
[----:B------:R-:W-:Y:S01]  /*160d0*/  FFMA.FTZ R29, R242, -UR17, R29 ;  /* 0x80000011f21d7c23 */ /* 0x000fe2000801001d */
[----:B------:R-:W-:Y:S01]  /*160e0*/  ISETP.GE.OR P3, PT, R238, R208, !P3 ;  /* 0x000000d0ee00720c */ /* 0x000fe20005f66670 */
[----:B------:R-:W-:Y:S01]  /*160f0*/  FFMA.FTZ R62, R7, -UR17, R62 ;  /* 0x80000011073e7c23 */ /* 0x000fe2000801003e */
[----:B------:R-:W-:Y:S01]  /*16100*/  IABS R110, R110 ;  /* 0x0000006e006e7213 */ /* 0x000fe20000000000 */
[----:B------:R-:W-:Y:S01]  /*16110*/  FFMA.FTZ R225, R246, -UR17, R225 ;  /* 0x80000011f6e17c23 */ /* 0x000fe200080100e1 */
[----:B------:R-:W-:Y:S01]  /*16120*/  IABS R127, R127 ;  /* 0x0000007f007f7213 */ /* 0x000fe20000000000 */
[----:B------:R-:W-:Y:S02]  /*16130*/  FFMA.FTZ R16, R113, -UR17, R16 ;  /* 0x8000001171107c23 */ /* 0x000fe40008010010 */
[----:B------:R-:W-:Y:S01]  /*16140*/  FFMA.FTZ R178, R112, -UR17, R178 ;  /* 0x8000001170b27c23 */ /* 0x000fe200080100b2 */
[----:B------:R-:W-:Y:S01]  /*16150*/  I2F R111, R127 ;  /* 0x0000007f006f7306 */ /* 0x000fe20000201400 */
[----:B-1----:R-:W-:Y:S01]  /*16160*/  FFMA.FTZ R63, R6, -UR17, R63 ;  /* 0x80000011063f7c23 */ /* 0x002fe2000801003f */
[----:B------:R-:W-:Y:S08]  /*16170*/  IABS R251, R252 ;  /* 0x000000fc00fb7213 */ /* 0x000ff00000000000 */
[----:B------:R-:W1:Y:S01]  /*16180*/  I2F R110, R110 ;  /* 0x0000006e006e7306 */ /* 0x000e620000201400 */
[----:B------:R-:W-:Y:S05]  /*16190*/  IMAD.IADD R252, R210, 0x1, -R118 ;  /* 0x00000001d2fc7824 */ /* 0x000fea00078e0a76 */
[----:B------:R-:W-:Y:S04]  /*161a0*/  IABS R252, R252 ;  /* 0x000000fc00fc7213 */ /* 0x000fe80000000000 */
[----:B------:R-:W2:Y:S10]  /*161b0*/  I2F R113, R252 ;  /* 0x000000fc00717306 */ /* 0x000eb40000201400 */
[----:B------:R-:W3:Y:S01]  /*161c0*/  I2F R109, R251 ;  /* 0x000000fb006d7306 */ /* 0x000ee20000201400 */
[----:B-1----:R-:W-:Y:S02]  /*161d0*/  FFMA.FTZ R61, R110, -UR17, R61 ;  /* 0x800000116e3d7c23 */ /* 0x002fe4000801003d */
[----:B--2---:R-:W-:Y:S02]  /*161e0*/  FFMA.FTZ R70, R113, -UR17, R70 ;  /* 0x8000001171467c23 */ /* 0x004fe40008010046 */
[----:B------:R-:W-:Y:S02]  /*161f0*/  IMAD.IADD R113, R197, 0x1, -R129 ;  /* 0x00000001c5717824 */ /* 0x000fe400078e0a81 */
[C---:B------:R-:W-:Y:S03]  /*16200*/  IMAD.IADD R252, R210.reuse, 0x1, -R120 ;  /* 0x00000001d2fc7824 */ /* 0x040fe600078e0a78 */
[----:B------:R-:W-:Y:S02]  /*16210*/  IABS R113, R113 ;  /* 0x0000007100717213 */ /* 0x000fe40000000000 */
[----:B------:R-:W-:Y:S01]  /*16220*/  IABS R252, R252 ;  /* 0x000000fc00fc7213 */ /* 0x000fe20000000000 */
[----:B---3--:R-:W-:Y:S02]  /*16230*/  FFMA.FTZ R68, R109, -UR17, R68 ;  /* 0x800000116d447c23 */ /* 0x008fe40008010044 */
[----:B------:R-:W-:Y:S01]  /*16240*/  IMAD.IADD R251, R197, 0x1, -R120 ;  /* 0x00000001c5fb7824 */ /* 0x000fe200078e0a78 */
[----:B------:R1:W2:Y:S04]  /*16250*/  I2F R112, R252 ;  /* 0x000000fc00707306 */ /* 0x0002a80000201400 */
[----:B------:R-:W-:Y:S06]  /*16260*/  IABS R251, R251 ;  /* 0x000000fb00fb7213 */ /* 0x000fec0000000000 */
[----:B------:R3:W4:Y:S10]  /*16270*/  I2F R108, R251 ;  /* 0x000000fb006c7306 */ /* 0x0007340000201400 */
[----:B------:R-:W-:Y:S01]  /*16280*/  I2F R113, R113 ;  /* 0x0000007100717306 */ /* 0x000fe20000201400 */
[----:B-1----:R-:W-:Y:S02]  /*16290*/  IMAD.IADD R252, R210, 0x1, -R119 ;  /* 0x00000001d2fc7824 */ /* 0x002fe400078e0a77 */
[----:B--2---:R-:W-:Y:S01]  /*162a0*/  FFMA.FTZ R71, R112, -UR17, R71 ;  /* 0x8000001170477c23 */ /* 0x004fe20008010047 */
[----:B------:R-:W-:Y:S02]  /*162b0*/  FSEL R112, R179, -INF , !P1 ;  /* 0xff800000b3707808 */ /* 0x000fe40004800000 */
[C---:B------:R-:W-:Y:S02]  /*162c0*/  ISETP.GE.AND P1, PT, R181.reuse, R212, PT ;  /* 0x000000d4b500720c */ /* 0x040fe40003f26270 */
[----:B------:R-:W-:Y:S02]  /*162d0*/  IABS R252, R252 ;  /* 0x000000fc00fc7213 */ /* 0x000fe40000000000 */
[----:B------:R-:W-:Y:S01]  /*162e0*/  ISETP.GE.OR P1, PT, R181, R211, !P1 ;  /* 0x000000d3b500720c */ /* 0x000fe20004f26670 */
[C---:B---3--:R-:W-:Y:S01]  /*162f0*/  IMAD.IADD R251, R197.reuse, 0x1, -R119 ;  /* 0x00000001c5fb7824 */ /* 0x048fe200078e0a77 */
[----:B------:R-:W1:Y:S01]  /*16300*/  I2F R115, R252 ;  /* 0x000000fc00737306 */ /* 0x000e620000201400 */
[----:B----4-:R-:W-:Y:S02]  /*16310*/  FFMA.FTZ R69, R108, -UR17, R69 ;  /* 0x800000116c457c23 */ /* 0x010fe40008010045 */
[----:B------:R-:W-:Y:S01]  /*16320*/  IMAD.IADD R108, R197, 0x1, -R131 ;  /* 0x00000001c56c7824 */ /* 0x000fe200078e0a83 */
[----:B------:R-:W-:Y:S04]  /*16330*/  IABS R251, R251 ;  /* 0x000000fb00fb7213 */ /* 0x000fe80000000000 */
[----:B------:R-:W-:Y:S02]  /*16340*/  IABS R108, R108 ;  /* 0x0000006c006c7213 */ /* 0x000fe40000000000 */
[----:B------:R-:W2:Y:S10]  /*16350*/  I2F R114, R251 ;  /* 0x000000fb00727306 */ /* 0x000eb40000201400 */
[----:B------:R-:W-:Y:S01]  /*16360*/  I2F R108, R108 ;  /* 0x0000006c006c7306 */ /* 0x000fe20000201400 */
[----:B-1----:R-:W-:Y:S01]  /*16370*/  FFMA.FTZ R81, R115, -UR17, R81 ;  /* 0x8000001173517c23 */ /* 0x002fe20008010051 */
[----:B------:R-:W-:Y:S01]  /*16380*/  FSEL R115, R18, -INF , !P3 ;  /* 0xff80000012737808 */ /* 0x000fe20005800000 */
[--C-:B------:R-:W-:Y:S01]  /*16390*/  IMAD.IADD R252, R210, 0x1, -R121.reuse ;  /* 0x00000001d2fc7824 */ /* 0x100fe200078e0a79 */
[C---:B------:R-:W-:Y:S04]  /*163a0*/  ISETP.GE.AND P3, PT, R240.reuse, R209, PT ;  /* 0x000000d1f000720c */ /* 0x040fe80003f66270 */
[----:B------:R-:W-:Y:S02]  /*163b0*/  ISETP.GE.OR P3, PT, R240, R208, !P3 ;  /* 0x000000d0f000720c */ /* 0x000fe40005f66670 */
[----:B------:R-:W-:Y:S01]  /*163c0*/  IABS R252, R252 ;  /* 0x000000fc00fc7213 */ /* 0x000fe20000000000 */
[----:B--2---:R-:W-:Y:S01]  /*163d0*/  FFMA.FTZ R76, R114, -UR17, R76 ;  /* 0x80000011724c7c23 */ /* 0x004fe2000801004c */
[----:B------:R-:W-:Y:S01]  /*163e0*/  FSEL R114, R171, -INF , !P2 ;  /* 0xff800000ab727808 */ /* 0x000fe20005000000 */
[----:B------:R-:W-:Y:S01]  /*163f0*/  IMAD.IADD R251, R197, 0x1, -R121 ;  /* 0x00000001c5fb7824 */ /* 0x000fe200078e0a79 */
[----:B------:R1:W2:Y:S01]  /*16400*/  I2F R241, R252 ;  /* 0x000000fc00f17306 */ /* 0x0002a20000201400 */
[CC--:B------:R-:W-:Y:S03]  /*16410*/  ISETP.GE.AND P2, PT, R247.reuse, R212.reuse, PT ;  /* 0x000000d4f700720c */ /* 0x0c0fe60003f46270 */
[----:B------:R-:W-:Y:S02]  /*16420*/  IABS R251, R251 ;  /* 0x000000fb00fb7213 */ /* 0x000fe40000000000 */
[-C--:B------:R-:W-:Y:S04]  /*16430*/  ISETP.GE.OR P2, PT, R247, R211.reuse, !P2 ;  /* 0x000000d3f700720c */ /* 0x080fe80005746670 */
[----:B------:R3:W4:Y:S01]  /*16440*/  I2F R239, R251 ;  /* 0x000000fb00ef7306 */ /* 0x0007220000201400 */
[----:B------:R-:W-:Y:S02]  /*16450*/  FSEL R177, R177, -INF , !P2 ;  /* 0xff800000b1b17808 */ /* 0x000fe40005000000 */
[C---:B------:R-:W-:Y:S04]  /*16460*/  ISETP.GE.AND P2, PT, R182.reuse, R212, PT ;  /* 0x000000d4b600720c */ /* 0x040fe80003f46270 */
[----:B------:R-:W-:Y:S01]  /*16470*/  ISETP.GE.OR P2, PT, R182, R211, !P2 ;  /* 0x000000d3b600720c */ /* 0x000fe20005746670 */
[C-C-:B-1----:R-:W-:Y:S02]  /*16480*/  IMAD.IADD R252, R210.reuse, 0x1, -R126.reuse ;  /* 0x00000001d2fc7824 */ /* 0x142fe400078e0a7e */
[----:B--2---:R-:W-:Y:S01]  /*16490*/  FFMA.FTZ R83, R241, -UR17, R83 ;  /* 0x80000011f1537c23 */ /* 0x004fe20008010053 */
[----:B------:R-:W-:Y:S02]  /*164a0*/  IADD3 R241, R183, 0x71, RZ ;  /* 0x00000071b7f17810 */ /* 0x000fe40007ffe0ff */
[----:B------:R-:W-:Y:S04]  /*164b0*/  IABS R252, R252 ;  /* 0x000000fc00fc7213 */ /* 0x000fe80000000000 */
[----:B------:R-:W1:Y:S01]  /*164c0*/  I2F R243, R252 ;  /* 0x000000fc00f37306 */ /* 0x000e620000201400 */
[----:B---3--:R-:W-:Y:S02]  /*164d0*/  IMAD.IADD R251, R197, 0x1, -R126 ;  /* 0x00000001c5fb7824 */ /* 0x008fe400078e0a7e */
[----:B----4-:R-:W-:Y:S03]  /*164e0*/  FFMA.FTZ R79, R239, -UR17, R79 ;  /* 0x80000011ef4f7c23 */ /* 0x010fe6000801004f */
[----:B------:R-:W-:Y:S04]  /*164f0*/  IABS R251, R251 ;  /* 0x000000fb00fb7213 */ /* 0x000fe80000000000 */
[----:B------:R-:W2:Y:S01]  /*16500*/  I2F R242, R251 ;  /* 0x000000fb00f27306 */ /* 0x000ea20000201400 */
[----:B-1----:R-:W-:Y:S02]  /*16510*/  FFMA.FTZ R86, R243, -UR17, R86 ;  /* 0x80000011f3567c23 */ /* 0x002fe40008010056 */
[----:B------:R-:W-:Y:S05]  /*16520*/  IMAD.IADD R252, R210, 0x1, -R128 ;  /* 0x00000001d2fc7824 */ /* 0x000fea00078e0a80 */
[----:B------:R-:W-:Y:S01]  /*16530*/  IABS R252, R252 ;  /* 0x000000fc00fc7213 */ /* 0x000fe20000000000 */
[----:B--2---:R-:W-:Y:S03]  /*16540*/  FFMA.FTZ R84, R242, -UR17, R84 ;  /* 0x80000011f2547c23 */ /* 0x004fe60008010054 */
[----:B------:R-:W1:Y:S01]  /*16550*/  I2F R248, R252 ;  /* 0x000000fc00f87306 */ /* 0x000e620000201400 */
[----:B------:R-:W-:Y:S01]  /*16560*/  IMAD.IADD R251, R197, 0x1, -R128 ;  /* 0x00000001c5fb7824 */ /* 0x000fe200078e0a80 */
[----:B------:R-:W-:Y:S04]  /*16570*/  IADD3 R242, R183, 0x70, RZ ;  /* 0x00000070b7f27810 */ /* 0x000fe80007ffe0ff */
[----:B------:R-:W-:Y:S04]  /*16580*/  IABS R251, R251 ;  /* 0x000000fb00fb7213 */ /* 0x000fe80000000000 */
[----:B------:R-:W2:Y:S01]  /*16590*/  I2F R246, R251 ;  /* 0x000000fb00f67306 */ /* 0x000ea20000201400 */
[----:B-1----:R-:W-:Y:S02]  /*165a0*/  FFMA.FTZ R87, R248, -UR17, R87 ;  /* 0x80000011f8577c23 */ /* 0x002fe40008010057 */
[----:B------:R-:W-:Y:S05]  /*165b0*/  IMAD.IADD R252, R210, 0x1, -R130 ;  /* 0x00000001d2fc7824 */ /* 0x000fea00078e0a82 */
[----:B------:R-:W-:Y:S01]  /*165c0*/  IABS R252, R252 ;  /* 0x000000fc00fc7213 */ /* 0x000fe20000000000 */
[----:B--2---:R-:W-:Y:S03]  /*165d0*/  FFMA.FTZ R85, R246, -UR17, R85 ;  /* 0x80000011f6557c23 */ /* 0x004fe60008010055 */
[----:B------:R-:W1:Y:S01]  /*165e0*/  I2F R250, R252 ;  /* 0x000000fc00fa7306 */ /* 0x000e620000201400 */
[----:B------:R-:W-:Y:S02]  /*165f0*/  FFMA.FTZ R246, R111, -UR17, R102 ;  /* 0x800000116ff67c23 */ /* 0x000fe40008010066 */
[----:B------:R-:W-:Y:S05]  /*16600*/  IMAD.IADD R251, R197, 0x1, -R130 ;  /* 0x00000001c5fb7824 */ /* 0x000fea00078e0a82 */
[----:B------:R-:W-:Y:S02]  /*16610*/  IABS R251, R251 ;  /* 0x000000fb00fb7213 */ /* 0x000fe40000000000 */
[----:B------:R-:W2:Y:S10]  /*16620*/  I2F R252, R175 ;  /* 0x000000af00fc7306 */ /* 0x000eb40000201400 */
[----:B------:R-:W3:Y:S01]  /*16630*/  I2F R249, R251 ;  /* 0x000000fb00f97306 */ /* 0x000ee20000201400 */
[----:B-1----:R-:W-:Y:S02]  /*16640*/  FFMA.FTZ R232, R250, -UR17, R232 ;  /* 0x80000011fae87c23 */ /* 0x002fe400080100e8 */
[----:B------:R-:W-:Y:S01]  /*16650*/  FFMA.FTZ R250, R108, -UR17, R106 ;  /* 0x800000116cfa7c23 */ /* 0x000fe2000801006a */
[----:B------:R-:W-:Y:S02]  /*16660*/  FSEL R108, R26, -INF , !P2 ;  /* 0xff8000001a6c7808 */ /* 0x000fe40005000000 */
[CC--:B------:R-:W-:Y:S04]  /*16670*/  ISETP.GE.AND P2, PT, R174.reuse, R212.reuse, PT ;  /* 0x000000d4ae00720c */ /* 0x0c0fe80003f46270 */
[-C--:B------:R-:W-:Y:S01]  /*16680*/  ISETP.GE.OR P2, PT, R174, R211.reuse, !P2 ;  /* 0x000000d3ae00720c */ /* 0x080fe20005746670 */
[----:B--2---:R-:W-:Y:S01]  /*16690*/  FFMA.FTZ R243, R252, -UR17, R99 ;  /* 0x80000011fcf37c23 */ /* 0x004fe20008010063 */
[----:B------:R-:W-:Y:S01]  /*166a0*/  IADD3 R175, R183, 0x61, RZ ;  /* 0x00000061b7af7810 */ /* 0x000fe20007ffe0ff */
[----:B------:R-:W-:Y:S01]  /*166b0*/  FFMA.FTZ R252, R113, -UR17, R100 ;  /* 0x8000001171fc7c23 */ /* 0x000fe20008010064 */
[----:B------:R-:W-:Y:S02]  /*166c0*/  FSEL R102, R37, -INF , !P2 ;  /* 0xff80000025667808 */ /* 0x000fe40005000000 */
[----:B------:R-:W-:Y:S01]  /*166d0*/  ISETP.GE.AND P2, PT, R124, R212, PT ;  /* 0x000000d47c00720c */ /* 0x000fe20003f46270 */
[--C-:B------:R-:W-:Y:S01]  /*166e0*/  IMAD.IADD R116, R197, 0x1, -R175.reuse ;  /* 0x00000001c5747824 */ /* 0x100fe200078e0aaf */
[----:B------:R-:W-:Y:S01]  /*166f0*/  FSEL R113, R176, -INF , !P5 ;  /* 0xff800000b0717808 */ /* 0x000fe20006800000 */
[----:B------:R-:W-:Y:S01]  /*16700*/  IMAD.IADD R127, R210, 0x1, -R175 ;  /* 0x00000001d27f7824 */ /* 0x000fe200078e0aaf */
[----:B------:R-:W-:Y:S01]  /*16710*/  ISETP.GE.OR P2, PT, R124, R211, !P2 ;  /* 0x000000d37c00720c */ /* 0x000fe20005746670 */
[----:B---3--:R-:W-:Y:S01]  /*16720*/  FFMA.FTZ R93, R249, -UR17, R93 ;  /* 0x80000011f95d7c23 */ /* 0x008fe2000801005d */
[----:B------:R-:W-:Y:S01]  /*16730*/  IABS R116, R116 ;  /* 0x0000007400747213 */ /* 0x000fe20000000000 */
[----:B------:R-:W-:Y:S01]  /*16740*/  IMAD.IADD R251, R197, 0x1, -R125 ;  /* 0x00000001c5fb7824 */ /* 0x000fe200078e0a7d */
[----:B------:R-:W-:Y:S01]  /*16750*/  FSEL R52, R52, -INF , !P2 ;  /* 0xff80000034347808 */ /* 0x000fe20005000000 */
[----:B------:R-:W-:Y:S01]  /*16760*/  IMAD.MOV.U32 R18, RZ, RZ, R93 ;  /* 0x000000ffff127224 */ /* 0x000fe200078e005d */
[----:B------:R1:W-:Y:S01]  /*16770*/  I2F R7, R116 ;  /* 0x0000007400077306 */ /* 0x0003e20000201400 */
[CC--:B------:R-:W-:Y:S02]  /*16780*/  ISETP.GE.AND P2, PT, R117.reuse, R212.reuse, PT ;  /* 0x000000d47500720c */ /* 0x0c0fe40003f46270 */
[----:B------:R-:W-:Y:S02]  /*16790*/  IABS R110, R127 ;  /* 0x0000007f006e7213 */ /* 0x000fe40000000000 */
[----:B------:R-:W-:Y:S02]  /*167a0*/  ISETP.GE.OR P2, PT, R117, R211, !P2 ;  /* 0x000000d37500720c */ /* 0x000fe40005746670 */
[----:B------:R-:W-:Y:S02]  /*167b0*/  IADD3 R127, R183, 0x68, RZ ;  /* 0x00000068b77f7810 */ /* 0x000fe40007ffe0ff */
[----:B------:R-:W-:Y:S01]  /*167c0*/  FSEL R37, R61, -INF , !P2 ;  /* 0xff8000003d257808 */ /* 0x000fe20005000000 */
[----:B------:R-:W2:Y:S01]  /*167d0*/  I2F R6, R110 ;  /* 0x0000006e00067306 */ /* 0x000ea20000201400 */
[----:B------:R-:W-:Y:S01]  /*167e0*/  IMAD.MOV.U32 R61, RZ, RZ, R18 ;  /* 0x000000ffff3d7224 */ /* 0x000fe200078e0012 */
[CC--:B------:R-:W-:Y:S02]  /*167f0*/  ISETP.GE.AND P2, PT, R119.reuse, R212.reuse, PT ;  /* 0x000000d47700720c */ /* 0x0c0fe40003f46270 */
[----:B------:R-:W-:Y:S02]  /*16800*/  IABS R251, R251 ;  /* 0x000000fb00fb7213 */ /* 0x000fe40000000000 */
[----:B------:R-:W-:Y:S02]  /*16810*/  ISETP.GE.OR P2, PT, R119, R211, !P2 ;  /* 0x000000d37700720c */ /* 0x000fe40005746670 */
[----:B------:R-:W-:Y:S02]  /*16820*/  ISETP.GE.AND P5, PT, R247, R209, PT ;  /* 0x000000d1f700720c */ /* 0x000fe40003fa6270 */
[----:B------:R-:W3:Y:S01]  /*16830*/  I2F R251, R251 ;  /* 0x000000fb00fb7306 */ /* 0x000ee20000201400 */
[----:B------:R-:W-:Y:S02]  /*16840*/  FSEL R76, R76, -INF , !P2 ;  /* 0xff8000004c4c7808 */ /* 0x000fe40005000000 */
[C---:B------:R-:W-:Y:S01]  /*16850*/  ISETP.GE.AND P2, PT, R126.reuse, R212, PT ;  /* 0x000000d47e00720c */ /* 0x040fe20003f46270 */
[----:B-1----:R-:W-:Y:S01]  /*16860*/  IMAD.IADD R116, R197, 0x1, -R127 ;  /* 0x00000001c5747824 */ /* 0x002fe200078e0a7f */
[----:B------:R-:W-:Y:S02]  /*16870*/  ISETP.GE.OR P5, PT, R247, R208, !P5 ;  /* 0x000000d0f700720c */ /* 0x000fe40006fa6670 */
[-C--:B------:R-:W-:Y:S02]  /*16880*/  ISETP.GE.OR P2, PT, R126, R211.reuse, !P2 ;  /* 0x000000d37e00720c */ /* 0x080fe40005746670 */
[----:B------:R-:W-:Y:S02]  /*16890*/  FSEL R178, R178, -INF , !P5 ;  /* 0xff800000b2b27808 */ /* 0x000fe40006800000 */
[----:B------:R-:W-:Y:S01]  /*168a0*/  FSEL R18, R84, -INF , !P2 ;  /* 0xff80000054127808 */ /* 0x000fe20005000000 */
[----:B------:R-:W-:Y:S01]  /*168b0*/  IMAD.IADD R84, R197, 0x1, -R242 ;  /* 0x00000001c5547824 */ /* 0x000fe200078e0af2 */
[----:B------:R-:W-:Y:S01]  /*168c0*/  ISETP.GE.AND P2, PT, R130, R212, PT ;  /* 0x000000d48200720c */ /* 0x000fe20003f46270 */
[----:B--2---:R-:W-:Y:S01]  /*168d0*/  FFMA.FTZ R248, R6, -UR17, R103 ;  /* 0x8000001106f87c23 */ /* 0x004fe20008010067 */
[----:B------:R-:W-:Y:S01]  /*168e0*/  IABS R110, R116 ;  /* 0x00000074006e7213 */ /* 0x000fe20000000000 */
[----:B------:R-:W-:Y:S01]  /*168f0*/  IMAD.IADD R116, R210, 0x1, -R127 ;  /* 0x00000001d2747824 */ /* 0x000fe200078e0a7f */
[----:B------:R-:W-:Y:S01]  /*16900*/  ISETP.GE.OR P2, PT, R130, R211, !P2 ;  /* 0x000000d38200720c */ /* 0x000fe20005746670 */
[----:B------:R-:W-:Y:S01]  /*16910*/  IMAD.IADD R6, R210, 0x1, -R131 ;  /* 0x00000001d2067824 */ /* 0x000fe200078e0a83 */
[----:B------:R-:W1:Y:S01]  /*16920*/  I2F R109, R110 ;  /* 0x0000006e006d7306 */ /* 0x000e620000201400 */
[CC--:B------:R-:W-:Y:S02]  /*16930*/  ISETP.GE.AND P5, PT, R182.reuse, R209.reuse, PT ;  /* 0x000000d1b600720c */ /* 0x0c0fe40003fa6270 */
[----:B------:R-:W-:Y:S01]  /*16940*/  IABS R116, R116 ;  /* 0x0000007400747213 */ /* 0x000fe20000000000 */
[----:B---3--:R-:W-:Y:S01]  /*16950*/  FFMA.FTZ R97, R251, -UR17, R97 ;  /* 0x80000011fb617c23 */ /* 0x008fe20008010061 */
[-C--:B------:R-:W-:Y:S01]  /*16960*/  ISETP.GE.OR P5, PT, R182, R208.reuse, !P5 ;  /* 0x000000d0b600720c */ /* 0x080fe20006fa6670 */
[----:B------:R-:W-:Y:S01]  /*16970*/  FFMA.FTZ R251, R7, -UR17, R233 ;  /* 0x8000001107fb7c23 */ /* 0x000fe200080100e9 */
[----:B------:R-:W-:Y:S01]  /*16980*/  IADD3 R233, R183, 0x78, RZ ;  /* 0x00000078b7e97810 */ /* 0x000fe20007ffe0ff */
[----:B------:R-:W-:Y:S02]  /*16990*/  IMAD.MOV.U32 R26, RZ, RZ, R97 ;  /* 0x000000ffff1a7224 */ /* 0x000fe400078e0061 */
[----:B------:R-:W2:Y:S01]  /*169a0*/  I2F R110, R116 ;  /* 0x00000074006e7306 */ /* 0x000ea20000201400 */
[----:B------:R-:W-:Y:S01]  /*169b0*/  IMAD.IADD R7, R197, 0x1, -R241 ;  /* 0x00000001c5077824 */ /* 0x000fe200078e0af1 */
[----:B------:R-:W-:Y:S02]  /*169c0*/  IADD3 R183, R183, 0x79, RZ ;  /* 0x00000079b7b77810 */ /* 0x000fe40007ffe0ff */
[----:B------:R-:W-:Y:S02]  /*169d0*/  FSEL R106, R31, -INF , !P5 ;  /* 0xff8000001f6a7808 */ /* 0x000fe40006800000 */
[C---:B------:R-:W-:Y:S02]  /*169e0*/  ISETP.GE.AND P5, PT, R174.reuse, R209, PT ;  /* 0x000000d1ae00720c */ /* 0x040fe40003fa6270 */
[----:B------:R-:W-:Y:S02]  /*169f0*/  IABS R7, R7 ;  /* 0x0000000700077213 */ /* 0x000fe40000000000 */
[----:B------:R-:W-:Y:S02]  /*16a00*/  ISETP.GE.OR P5, PT, R174, R208, !P5 ;  /* 0x000000d0ae00720c */ /* 0x000fe40006fa6670 */
[----:B------:R-:W-:Y:S02]  /*16a10*/  IABS R6, R6 ;  /* 0x0000000600067213 */ /* 0x000fe40000000000 */
[----:B------:R-:W-:Y:S01]  /*16a20*/  FSEL R99, R226, -INF , !P5 ;  /* 0xff800000e2637808 */ /* 0x000fe20006800000 */
[----:B-1----:R-:W-:Y:S01]  /*16a30*/  FFMA.FTZ R249, R109, -UR17, R104 ;  /* 0x800000116df97c23 */ /* 0x002fe20008010068 */
[-C--:B------:R-:W-:Y:S02]  /*16a40*/  ISETP.GE.AND P5, PT, R124, R209.reuse, PT ;  /* 0x000000d17c00720c */ /* 0x080fe40003fa6270 */
[----:B------:R-:W-:Y:S02]  /*16a50*/  FSEL R109, R224, -INF , !P3 ;  /* 0xff800000e06d7808 */ /* 0x000fe40005800000 */
[-C--:B------:R-:W-:Y:S02]  /*16a60*/  ISETP.GE.OR P5, PT, R124, R208.reuse, !P5 ;  /* 0x000000d07c00720c */ /* 0x080fe40006fa6670 */
[-C--:B------:R-:W-:Y:S02]  /*16a70*/  ISETP.GE.AND P3, PT, R180, R209.reuse, PT ;  /* 0x000000d1b400720c */ /* 0x080fe40003f66270 */
[----:B------:R-:W-:Y:S01]  /*16a80*/  FSEL R54, R54, -INF , !P5 ;  /* 0xff80000036367808 */ /* 0x000fe20006800000 */
[----:B--2---:R-:W-:Y:S01]  /*16a90*/  FFMA.FTZ R239, R110, -UR17, R107 ;  /* 0x800000116eef7c23 */ /* 0x004fe2000801006b */
[----:B------:R-:W-:Y:S02]  /*16aa0*/  FSEL R110, R223, -INF , !P6 ;  /* 0xff800000df6e7808 */ /* 0x000fe40007000000 */
[CC--:B------:R-:W-:Y:S02]  /*16ab0*/  ISETP.GE.AND P6, PT, R181.reuse, R209.reuse, PT ;  /* 0x000000d1b500720c */ /* 0x0c0fe40003fc6270 */
[-C--:B------:R-:W-:Y:S02]  /*16ac0*/  ISETP.GE.OR P3, PT, R180, R208.reuse, !P3 ;  /* 0x000000d0b400720c */ /* 0x080fe40005f66670 */
[-C--:B------:R-:W-:Y:S02]  /*16ad0*/  ISETP.GE.OR P6, PT, R181, R208.reuse, !P6 ;  /* 0x000000d0b500720c */ /* 0x080fe400077c6670 */
[----:B------:R-:W-:Y:S02]  /*16ae0*/  FSEL R107, R29, -INF , !P1 ;  /* 0xff8000001d6b7808 */ /* 0x000fe40004800000 */
[----:B------:R-:W-:Y:S02]  /*16af0*/  FSEL R104, R33, -INF , !P6 ;  /* 0xff80000021687808 */ /* 0x000fe40007000000 */
[----:B------:R-:W-:Y:S02]  /*16b00*/  ISETP.GE.AND P5, PT, R117, R209, PT ;  /* 0x000000d17500720c */ /* 0x000fe40003fa6270 */
[----:B------:R-:W-:Y:S01]  /*16b10*/  FSEL R116, R16, -INF , !P0 ;  /* 0xff80000010747808 */ /* 0x000fe20004000000 */
[----:B------:R-:W-:Y:S01]  /*16b20*/  IMAD.IADD R16, R207, 0x1, -R240 ;  /* 0x00000001cf107824 */ /* 0x000fe200078e0af0 */
[----:B------:R-:W-:Y:S02]  /*16b30*/  ISETP.GE.OR P5, PT, R117, R208, !P5 ;  /* 0x000000d07500720c */ /* 0x000fe40006fa6670 */
[C---:B------:R-:W-:Y:S02]  /*16b40*/  ISETP.GE.AND P0, PT, R240.reuse, R212, PT ;  /* 0x000000d4f000720c */ /* 0x040fe40003f06270 */
[----:B------:R-:W-:Y:S02]  /*16b50*/  FSEL R33, R63, -INF , !P5 ;  /* 0xff8000003f217808 */ /* 0x000fe40006800000 */
[----:B------:R-:W-:Y:S02]  /*16b60*/  IABS R16, R16 ;  /* 0x0000001000107213 */ /* 0x000fe40000000000 */
[----:B------:R-:W-:Y:S02]  /*16b70*/  ISETP.GE.OR P0, PT, R240, R211, !P0 ;  /* 0x000000d3f000720c */ /* 0x000fe40004706670 */
[----:B------:R-:W-:Y:S02]  /*16b80*/  FSEL R100, R225, -INF , !P3 ;  /* 0xff800000e1647808 */ /* 0x000fe40005800000 */
[----:B------:R1:W2:Y:S01]  /*16b90*/  I2F R225, R7 ;  /* 0x0000000700e17306 */ /* 0x0002a20000201400 */
[----:B------:R-:W-:Y:S02]  /*16ba0*/  FSEL R111, R222, -INF , !P0 ;  /* 0xff800000de6f7808 */ /* 0x000fe40004000000 */
[----:B------:R-:W-:Y:S02]  /*16bb0*/  ISETP.GE.AND P0, PT, R180, R212, PT ;  /* 0x000000d4b400720c */ /* 0x000fe40003f06270 */
[----:B------:R-:W-:Y:S02]  /*16bc0*/  ISETP.GE.AND P3, PT, R172, R209, PT ;  /* 0x000000d1ac00720c */ /* 0x000fe40003f66270 */
[----:B------:R-:W-:Y:S02]  /*16bd0*/  ISETP.GE.OR P0, PT, R180, R211, !P0 ;  /* 0x000000d3b400720c */ /* 0x000fe40004706670 */
[----:B------:R-:W-:Y:S01]  /*16be0*/  ISETP.GE.OR P3, PT, R172, R208, !P3 ;  /* 0x000000d0ac00720c */ /* 0x000fe20005f66670 */
[----:B------:R3:W4:Y:S01]  /*16bf0*/  I2F R222, R6 ;  /* 0x0000000600de7306 */ /* 0x0007220000201400 */
[----:B------:R-:W-:Y:S02]  /*16c00*/  FSEL R103, R35, -INF , !P0 ;  /* 0xff80000023677808 */ /* 0x000fe40004000000 */
[----:B------:R-:W-:Y:S02]  /*16c10*/  FSEL R47, R47, -INF , !P3 ;  /* 0xff8000002f2f7808 */ /* 0x000fe40005800000 */
[----:B------:R-:W-:Y:S02]  /*16c20*/  ISETP.GE.AND P3, PT, R122, R209, PT ;  /* 0x000000d17a00720c */ /* 0x000fe40003f66270 */
[----:B------:R-:W-:Y:S02]  /*16c30*/  ISETP.GE.AND P0, PT, R172, R212, PT ;  /* 0x000000d4ac00720c */ /* 0x000fe40003f06270 */
[----:B------:R-:W-:Y:S02]  /*16c40*/  ISETP.GE.OR P3, PT, R122, R208, !P3 ;  /* 0x000000d07a00720c */ /* 0x000fe40005f66670 */
[-C--:B------:R-:W-:Y:S02]  /*16c50*/  ISETP.GE.OR P0, PT, R172, R211.reuse, !P0 ;  /* 0x000000d3ac00720c */ /* 0x080fe40004706670 */
[----:B------:R-:W-:Y:S01]  /*16c60*/  FSEL R35, R62, -INF , !P3 ;  /* 0xff8000003e237808 */ /* 0x000fe20005800000 */
[----:B-1----:R-:W-:Y:S01]  /*16c70*/  IMAD.IADD R7, R197, 0x1, -R233 ;  /* 0x00000001c5077824 */ /* 0x002fe200078e0ae9 */
[----:B------:R-:W-:Y:S01]  /*16c80*/  FSEL R93, R45, -INF , !P0 ;  /* 0xff8000002d5d7808 */ /* 0x000fe20004000000 */
[----:B--2---:R-:W-:Y:S01]  /*16c90*/  FFMA.FTZ R230, R225, -UR17, R230 ;  /* 0x80000011e1e67c23 */ /* 0x004fe200080100e6 */
[CC--:B------:R-:W-:Y:S02]  /*16ca0*/  ISETP.GE.AND P0, PT, R122.reuse, R212.reuse, PT ;  /* 0x000000d47a00720c */ /* 0x0c0fe40003f06270 */
[CC--:B------:R-:W-:Y:S02]  /*16cb0*/  ISETP.GE.AND P1, PT, R173.reuse, R212.reuse, PT ;  /* 0x000000d4ad00720c */ /* 0x0c0fe40003f26270 */
[-C--:B------:R-:W-:Y:S02]  /*16cc0*/  ISETP.GE.OR P0, PT, R122, R211.reuse, !P0 ;  /* 0x000000d37a00720c */ /* 0x080fe40004706670 */
[-C--:B------:R-:W-:Y:S01]  /*16cd0*/  ISETP.GE.OR P1, PT, R173, R211.reuse, !P1 ;  /* 0x000000d3ad00720c */ /* 0x080fe20004f26670 */
[----:B---3--:R-:W-:Y:S01]  /*16ce0*/  IMAD.IADD R6, R210, 0x1, -R242 ;  /* 0x00000001d2067824 */ /* 0x008fe200078e0af2 */
[----:B------:R-:W-:Y:S01]  /*16cf0*/  FSEL R45, R56, -INF , !P0 ;  /* 0xff800000382d7808 */ /* 0x000fe20004000000 */
[----:B------:R-:W-:Y:S01]  /*16d00*/  IMAD.MOV.U32 R56, RZ, RZ, R26 ;  /* 0x000000ffff387224 */ /* 0x000fe200078e001a */
[----:B------:R-:W-:Y:S01]  /*16d10*/  FSEL R97, R41, -INF , !P1 ;  /* 0xff80000029617808 */ /* 0x000fe20004800000 */
[----:B----4-:R-:W-:Y:S01]  /*16d20*/  FFMA.FTZ R228, R222, -UR17, R228 ;  /* 0x80000011dee47c23 */ /* 0x010fe200080100e4 */
[C---:B------:R-:W-:Y:S02]  /*16d30*/  ISETP.GE.AND P1, PT, R123.reuse, R212, PT ;  /* 0x000000d47b00720c */ /* 0x040fe40003f26270 */
[----:B------:R-:W-:Y:S02]  /*16d40*/  IABS R6, R6 ;  /* 0x0000000600067213 */ /* 0x000fe40000000000 */
[----:B------:R-:W-:Y:S02]  /*16d50*/  ISETP.GE.OR P1, PT, R123, R211, !P1 ;  /* 0x000000d37b00720c */ /* 0x000fe40004f26670 */
[----:B------:R1:W2:Y:S01]  /*16d60*/  I2F R179, R6 ;  /* 0x0000000600b37306 */ /* 0x0002a20000201400 */
[----:B------:R-:W-:Y:S02]  /*16d70*/  ISETP.GE.AND P6, PT, R173, R209, PT ;  /* 0x000000d1ad00720c */ /* 0x000fe40003fc6270 */
[----:B------:R-:W-:Y:S02]  /*16d80*/  FSEL R53, R53, -INF , !P1 ;  /* 0xff80000035357808 */ /* 0x000fe40004800000 */
[C---:B------:R-:W-:Y:S02]  /*16d90*/  ISETP.GE.AND P1, PT, R118.reuse, R212, PT ;  /* 0x000000d47600720c */ /* 0x040fe40003f26270 */
[-C--:B------:R-:W-:Y:S02]  /*16da0*/  ISETP.GE.OR P6, PT, R173, R208.reuse, !P6 ;  /* 0x000000d0ad00720c */ /* 0x080fe400077c6670 */
[----:B------:R-:W-:Y:S02]  /*16db0*/  ISETP.GE.OR P1, PT, R118, R211, !P1 ;  /* 0x000000d37600720c */ /* 0x000fe40004f26670 */
[----:B------:R-:W-:Y:S02]  /*16dc0*/  FSEL R46, R46, -INF , !P6 ;  /* 0xff8000002e2e7808 */ /* 0x000fe40007000000 */
[-C--:B------:R-:W-:Y:S02]  /*16dd0*/  ISETP.GE.AND P6, PT, R123, R209.reuse, PT ;  /* 0x000000d17b00720c */ /* 0x080fe40003fc6270 */
[-C--:B------:R-:W-:Y:S02]  /*16de0*/  ISETP.GE.AND P5, PT, R119, R209.reuse, PT ;  /* 0x000000d17700720c */ /* 0x080fe40003fa6270 */
[-C--:B------:R-:W-:Y:S02]  /*16df0*/  ISETP.GE.OR P6, PT, R123, R208.reuse, !P6 ;  /* 0x000000d07b00720c */ /* 0x080fe400077c6670 */
[----:B------:R-:W-:Y:S02]  /*16e00*/  FSEL R68, R68, -INF , !P1 ;  /* 0xff80000044447808 */ /* 0x000fe40004800000 */
[----:B------:R-:W-:Y:S02]  /*16e10*/  FSEL R55, R55, -INF , !P6 ;  /* 0xff80000037377808 */ /* 0x000fe40007000000 */
[----:B------:R-:W-:Y:S01]  /*16e20*/  ISETP.GE.AND P6, PT, R118, R209, PT ;  /* 0x000000d17600720c */ /* 0x000fe20003fc6270 */
[----:B-1----:R-:W-:Y:S01]  /*16e30*/  IMAD.IADD R6, R210, 0x1, -R241 ;  /* 0x00000001d2067824 */ /* 0x002fe200078e0af1 */
[-C--:B------:R-:W-:Y:S01]  /*16e40*/  ISETP.GE.OR P5, PT, R119, R208.reuse, !P5 ;  /* 0x000000d07700720c */ /* 0x080fe20006fa6670 */
[----:B--2---:R-:W-:Y:S01]  /*16e50*/  FFMA.FTZ R231, R179, -UR17, R231 ;  /* 0x80000011b3e77c23 */ /* 0x004fe200080100e7 */
[----:B------:R-:W-:Y:S02]  /*16e60*/  ISETP.GE.OR P6, PT, R118, R208, !P6 ;  /* 0x000000d07600720c */ /* 0x000fe400077c6670 */
[----:B------:R-:W-:Y:S02]  /*16e70*/  IABS R6, R6 ;  /* 0x0000000600067213 */ /* 0x000fe40000000000 */
[----:B------:R-:W-:Y:S02]  /*16e80*/  FSEL R70, R70, -INF , !P6 ;  /* 0xff80000046467808 */ /* 0x000fe40007000000 */
[----:B------:R1:W2:Y:S01]  /*16e90*/  I2F R176, R6 ;  /* 0x0000000600b07306 */ /* 0x0002a20000201400 */
[C---:B------:R-:W-:Y:S02]  /*16ea0*/  ISETP.GE.AND P6, PT, R5.reuse, R206, PT ;  /* 0x000000ce0500720c */ /* 0x040fe40003fc6270 */
[----:B------:R-:W-:Y:S02]  /*16eb0*/  IABS R7, R7 ;  /* 0x0000000700077213 */ /* 0x000fe40000000000 */
[----:B------:R-:W-:Y:S02]  /*16ec0*/  ISETP.GE.OR P6, PT, R5, R205, !P6 ;  /* 0x000000cd0500720c */ /* 0x000fe400077c6670 */
[C---:B------:R-:W-:Y:S02]  /*16ed0*/  ISETP.GE.AND P1, PT, R121.reuse, R212, PT ;  /* 0x000000d47900720c */ /* 0x040fe40003f26270 */
[C---:B------:R-:W-:Y:S01]  /*16ee0*/  ISETP.GE.AND P3, PT, R120.reuse, R209, PT ;  /* 0x000000d17800720c */ /* 0x040fe20003f66270 */
[----:B------:R3:W-:Y:S01]  /*16ef0*/  I2F R224, R7 ;  /* 0x0000000700e07306 */ /* 0x0007e20000201400 */
[-C--:B------:R-:W-:Y:S02]  /*16f00*/  ISETP.GE.OR P1, PT, R121, R211.reuse, !P1 ;  /* 0x000000d37900720c */ /* 0x080fe40004f26670 */
[C---:B------:R-:W-:Y:S02]  /*16f10*/  ISETP.GE.OR P3, PT, R120.reuse, R208, !P3 ;  /* 0x000000d07800720c */ /* 0x040fe40005f66670 */
[C---:B------:R-:W-:Y:S02]  /*16f20*/  ISETP.GE.AND P0, PT, R120.reuse, R212, PT ;  /* 0x000000d47800720c */ /* 0x040fe40003f06270 */
[----:B------:R-:W-:Y:S02]  /*16f30*/  FSEL R71, R71, -INF , !P3 ;  /* 0xff80000047477808 */ /* 0x000fe40005800000 */
[----:B------:R-:W-:Y:S02]  /*16f40*/  ISETP.GE.OR P0, PT, R120, R211, !P0 ;  /* 0x000000d37800720c */ /* 0x000fe40004706670 */
[----:B------:R-:W-:Y:S02]  /*16f50*/  ISETP.GE.AND P3, PT, R121, R209, PT ;  /* 0x000000d17900720c */ /* 0x000fe40003f66270 */
[----:B------:R-:W-:Y:S01]  /*16f60*/  FSEL R69, R69, -INF , !P0 ;  /* 0xff80000045457808 */ /* 0x000fe20004000000 */
[----:B-1----:R-:W-:Y:S01]  /*16f70*/  IMAD.IADD R6, R210, 0x1, -R233 ;  /* 0x00000001d2067824 */ /* 0x002fe200078e0ae9 */
[----:B------:R-:W-:Y:S01]  /*16f80*/  ISETP.GE.OR P3, PT, R121, R208, !P3 ;  /* 0x000000d07900720c */ /* 0x000fe20005f66670 */
[----:B--2---:R-:W-:Y:S01]  /*16f90*/  FFMA.FTZ R229, R176, -UR17, R229 ;  /* 0x80000011b0e57c23 */ /* 0x004fe200080100e5 */
[C---:B------:R-:W-:Y:S02]  /*16fa0*/  ISETP.GE.AND P0, PT, R5.reuse, R203, PT ;  /* 0x000000cb0500720c */ /* 0x040fe40003f06270 */
[----:B------:R-:W-:Y:S02]  /*16fb0*/  IABS R6, R6 ;  /* 0x0000000600067213 */ /* 0x000fe40000000000 */
[----:B------:R-:W-:Y:S02]  /*16fc0*/  ISETP.GE.OR P0, PT, R5, R202, !P0 ;  /* 0x000000ca0500720c */ /* 0x000fe40004706670 */
[----:B------:R1:W-:Y:S01]  /*16fd0*/  I2F R171, R6 ;  /* 0x0000000600ab7306 */ /* 0x0003e20000201400 */
[--C-:B---3--:R-:W-:Y:S01]  /*16fe0*/  IMAD.IADD R7, R197, 0x1, -R183.reuse ;  /* 0x00000001c5077824 */ /* 0x108fe200078e0ab7 */
[----:B------:R-:W-:Y:S04]  /*16ff0*/  IABS R84, R84 ;  /* 0x0000005400547213 */ /* 0x000fe80000000000 */
[----:B------:R-:W-:Y:S04]  /*17000*/  IABS R7, R7 ;  /* 0x0000000700077213 */ /* 0x000fe80000000000 */
[----:B------:R-:W2:Y:S10]  /*17010*/  I2F R223, R7 ;  /* 0x0000000700df7306 */ /* 0x000eb40000201400 */
[----:B------:R-:W3:Y:S01]  /*17020*/  I2F R84, R84 ;  /* 0x0000005400547306 */ /* 0x000ee20000201400 */
[----:B-1----:R-:W-:Y:S05]  /*17030*/  IMAD.IADD R6, R210, 0x1, -R183 ;  /* 0x00000001d2067824 */ /* 0x002fea00078e0ab7 */
[----:B------:R-:W-:Y:S04]  /*17040*/  IABS R6, R6 ;  /* 0x0000000600067213 */ /* 0x000fe80000000000 */
[----:B------:R1:W-:Y:S01]  /*17050*/  I2F R62, R6 ;  /* 0x00000006003e7306 */ /* 0x0003e20000201400 */
[----:B--2---:R-:W-:Y:S02]  /*17060*/  FFMA.FTZ R223, R223, -UR17, R235 ;  /* 0x80000011dfdf7c23 */ /* 0x004fe400080100eb */
[C---:B------:R-:W-:Y:S05]  /*17070*/  IMAD.IADD R7, R207.reuse, 0x1, -R5 ;  /* 0x00000001cf077824 */ /* 0x040fea00078e0a05 */
[----:B------:R-:W-:Y:S01]  /*17080*/  IABS R7, R7 ;  /* 0x0000000700077213 */ /* 0x000fe20000000000 */
[----:B---3--:R-:W-:Y:S03]  /*17090*/  FFMA.FTZ R227, R84, -UR17, R227 ;  /* 0x8000001154e37c23 */ /* 0x008fe600080100e3 */
[----:B------:R-:W2:Y:S01]  /*170a0*/  I2F R41, R7 ;  /* 0x0000000700297306 */ /* 0x000ea20000201400 */
[----:B------:R-:W-:Y:S05]  /*170b0*/  IMAD.IADD R84, R204, 0x1, -R240 ;  /* 0x00000001cc547824 */ /* 0x000fea00078e0af0 */
[----:B------:R-:W-:Y:S01]  /*170c0*/  IABS R84, R84 ;  /* 0x0000005400547213 */ /* 0x000fe20000000000 */
[----:B-1----:R-:W-:Y:S05]  /*170d0*/  IMAD.IADD R6, R207, 0x1, -R238 ;  /* 0x00000001cf067824 */ /* 0x002fea00078e0aee */
[----:B------:R-:W-:Y:S04]  /*170e0*/  IABS R6, R6 ;  /* 0x0000000600067213 */ /* 0x000fe80000000000 */
[----:B------:R1:W-:Y:S01]  /*170f0*/  I2F R29, R6 ;  /* 0x00000006001d7306 */ /* 0x0003e20000201400 */
[----:B--2---:R-:W-:Y:S02]  /*17100*/  FFMA.FTZ R0, R41, -UR17, R0 ;  /* 0x8000001129007c23 */ /* 0x004fe40008010000 */
[----:B------:R-:W-:Y:S05]  /*17110*/  IMAD.IADD R7, R207, 0x1, -R247 ;  /* 0x00000001cf077824 */ /* 0x000fea00078e0af7 */
[----:B------:R-:W-:Y:S04]  /*17120*/  IABS R7, R7 ;  /* 0x0000000700077213 */ /* 0x000fe80000000000 */
[----:B------:R-:W2:Y:S01]  /*17130*/  I2F R226, R7 ;  /* 0x0000000700e27306 */ /* 0x000ea20000201400 */
[----:B-1----:R-:W-:Y:S01]  /*17140*/  FSEL R6, R81, -INF , !P5 ;  /* 0xff80000051067808 */ /* 0x002fe20006800000 */
[----:B------:R-:W-:Y:S01]  /*17150*/  IMAD.IADD R81, R207, 0x1, -R180 ;  /* 0x00000001cf517824 */ /* 0x000fe200078e0ab4 */
[C---:B------:R-:W-:Y:S04]  /*17160*/  ISETP.GE.AND P5, PT, R126.reuse, R209, PT ;  /* 0x000000d17e00720c */ /* 0x040fe80003fa6270 */
[----:B------:R-:W-:Y:S02]  /*17170*/  ISETP.GE.OR P5, PT, R126, R208, !P5 ;  /* 0x000000d07e00720c */ /* 0x000fe40006fa6670 */
[----:B------:R-:W-:Y:S02]  /*17180*/  IABS R81, R81 ;  /* 0x0000005100517213 */ /* 0x000fe40000000000 */
[----:B------:R-:W-:Y:S02]  /*17190*/  FSEL R31, R86, -INF , !P5 ;  /* 0xff800000561f7808 */ /* 0x000fe40006800000 */
[----:B------:R-:W1:Y:S01]  /*171a0*/  I2F R222, R81 ;  /* 0x0000005100de7306 */ /* 0x000e620000201400 */
[----:B------:R-:W-:Y:S01]  /*171b0*/  ISETP.GE.AND P5, PT, R238, R206, PT ;  /* 0x000000ceee00720c */ /* 0x000fe20003fa6270 */
[----:B--2---:R-:W-:Y:S01]  /*171c0*/  FFMA.FTZ R13, R226, -UR17, R13 ;  /* 0x80000011e20d7c23 */ /* 0x004fe2000801000d */
[----:B------:R-:W-:Y:S01]  /*171d0*/  FSEL R7, R79, -INF , !P1 ;  /* 0xff8000004f077808 */ /* 0x000fe20004800000 */
[----:B------:R-:W-:Y:S01]  /*171e0*/  IMAD.MOV.U32 R79, RZ, RZ, R16 ;  /* 0x000000ffff4f7224 */ /* 0x000fe200078e0010 */
[----:B------:R-:W-:Y:S01]  /*171f0*/  ISETP.GE.AND P1, PT, R128, R212, PT ;  /* 0x000000d48000720c */ /* 0x000fe20003f26270 */
[----:B------:R-:W-:Y:S01]  /*17200*/  IMAD.IADD R16, R204, 0x1, -R5 ;  /* 0x00000001cc107824 */ /* 0x000fe200078e0a05 */
[----:B------:R-:W-:Y:S02]  /*17210*/  ISETP.GE.OR P5, PT, R238, R205, !P5 ;  /* 0x000000cdee00720c */ /* 0x000fe40006fa6670 */
[----:B------:R-:W-:Y:S01]  /*17220*/  ISETP.GE.OR P1, PT, R128, R211, !P1 ;  /* 0x000000d38000720c */ /* 0x000fe20004f26670 */
[----:B------:R-:W2:Y:S01]  /*17230*/  I2F R79, R79 ;  /* 0x0000004f004f7306 */ /* 0x000ea20000201400 */
[----:B------:R-:W-:Y:S02]  /*17240*/  IABS R26, R16 ;  /* 0x00000010001a7213 */ /* 0x000fe40000000000 */
[----:B------:R-:W-:Y:S02]  /*17250*/  FSEL R16, R85, -INF , !P1 ;  /* 0xff80000055107808 */ /* 0x000fe40004800000 */
[----:B------:R-:W-:Y:S01]  /*17260*/  ISETP.GE.AND P1, PT, R238, R203, PT ;  /* 0x000000cbee00720c */ /* 0x000fe20003f26270 */
[----:B------:R-:W-:Y:S01]  /*17270*/  IMAD.MOV.U32 R85, RZ, RZ, R26 ;  /* 0x000000ffff557224 */ /* 0x000fe200078e001a */
[----:B------:R-:W-:Y:S01]  /*17280*/  FSEL R5, R83, -INF , !P3 ;  /* 0xff80000053057808 */ /* 0x000fe20005800000 */
[----:B------:R-:W-:Y:S01]  /*17290*/  IMAD.MOV.U32 R83, RZ, RZ, R29 ;  /* 0x000000ffff537224 */ /* 0x000fe200078e001d */
[----:B------:R-:W-:Y:S01]  /*172a0*/  ISETP.GE.AND P3, PT, R128, R209, PT ;  /* 0x000000d18000720c */ /* 0x000fe20003f66270 */
[----:B------:R-:W-:Y:S01]  /*172b0*/  IMAD.IADD R29, R207, 0x1, -R181 ;  /* 0x00000001cf1d7824 */ /* 0x000fe200078e0ab5 */
[----:B------:R-:W-:Y:S01]  /*172c0*/  ISETP.GE.OR P1, PT, R238, R202, !P1 ;  /* 0x000000caee00720c */ /* 0x000fe20004f26670 */
[----:B------:R-:W3:Y:S01]  /*172d0*/  I2F R85, R85 ;  /* 0x0000005500557306 */ /* 0x000ee20000201400 */
[-C--:B------:R-:W-:Y:S01]  /*172e0*/  ISETP.GE.OR P3, PT, R128, R208.reuse, !P3 ;  /* 0x000000d08000720c */ /* 0x080fe20005f66670 */
[----:B-1----:R-:W-:Y:S01]  /*172f0*/  FFMA.FTZ R27, R222, -UR17, R27 ;  /* 0x80000011de1b7c23 */ /* 0x002fe2000801001b */
[----:B------:R-:W-:Y:S01]  /*17300*/  IABS R29, R29 ;  /* 0x0000001d001d7213 */ /* 0x000fe20000000000 */
[----:B------:R-:W-:Y:S01]  /*17310*/  IMAD.IADD R238, R204, 0x1, -R238 ;  /* 0x00000001ccee7824 */ /* 0x000fe200078e0aee */
[----:B------:R-:W-:Y:S02]  /*17320*/  FSEL R26, R87, -INF , !P3 ;  /* 0xff800000571a7808 */ /* 0x000fe40005800000 */
[C---:B------:R-:W-:Y:S01]  /*17330*/  ISETP.GE.AND P3, PT, R130.reuse, R209, PT ;  /* 0x000000d18200720c */ /* 0x040fe20003f66270 */
[----:B------:R-:W-:Y:S01]  /*17340*/  IMAD.MOV.U32 R86, RZ, RZ, R29 ;  /* 0x000000ffff567224 */ /* 0x000fe200078e001d */
[----:B------:R-:W-:Y:S02]  /*17350*/  FSEL R29, R61, -INF , !P2 ;  /* 0xff8000003d1d7808 */ /* 0x000fe40005000000 */
[----:B------:R-:W-:Y:S01]  /*17360*/  ISETP.GE.OR P3, PT, R130, R208, !P3 ;  /* 0x000000d08200720c */ /* 0x000fe20005f66670 */
[----:B--2---:R-:W-:Y:S01]  /*17370*/  FFMA.FTZ R19, R79, -UR17, R19 ;  /* 0x800000114f137c23 */ /* 0x004fe20008010013 */
[C---:B------:R-:W-:Y:S01]  /*17380*/  ISETP.GE.AND P2, PT, R125.reuse, R212, PT ;  /* 0x000000d47d00720c */ /* 0x040fe20003f46270 */
[----:B------:R-:W1:Y:S01]  /*17390*/  I2F R86, R86 ;  /* 0x0000005600567306 */ /* 0x000e620000201400 */
[----:B------:R-:W-:Y:S02]  /*173a0*/  FSEL R63, R232, -INF , !P3 ;  /* 0xff800000e83f7808 */ /* 0x000fe40005800000 */
[C---:B------:R-:W-:Y:S02]  /*173b0*/  ISETP.GE.OR P2, PT, R125.reuse, R211, !P2 ;  /* 0x000000d37d00720c */ /* 0x040fe40005746670 */
[CC--:B------:R-:W-:Y:S02]  /*173c0*/  ISETP.GE.AND P3, PT, R125.reuse, R209.reuse, PT ;  /* 0x000000d17d00720c */ /* 0x0c0fe40003f66270 */
[----:B------:R-:W-:Y:S02]  /*173d0*/  FSEL R56, R56, -INF , !P2 ;  /* 0xff80000038387808 */ /* 0x000fe40005000000 */
[----:B------:R-:W-:Y:S01]  /*173e0*/  ISETP.GE.OR P3, PT, R125, R208, !P3 ;  /* 0x000000d07d00720c */ /* 0x000fe20005f66670 */
[----:B---3--:R-:W-:Y:S01]  /*173f0*/  FFMA.FTZ R2, R85, -UR17, R2 ;  /* 0x8000001155027c23 */ /* 0x008fe20008010002 */
[----:B------:R-:W-:Y:S01]  /*17400*/  ISETP.GE.AND P2, PT, R129, R212, PT ;  /* 0x000000d48100720c */ /* 0x000fe20003f46270 */
[----:B------:R-:W-:Y:S01]  /*17410*/  IMAD.IADD R85, R207, 0x1, -R118 ;  /* 0x00000001cf557824 */ /* 0x000fe200078e0a76 */
[----:B------:R-:W-:Y:S02]  /*17420*/  FSEL R61, R243, -INF , !P3 ;  /* 0xff800000f33d7808 */ /* 0x000fe40005800000 */
[C---:B------:R-:W-:Y:S02]  /*17430*/  ISETP.GE.AND P3, PT, R129.reuse, R209, PT ;  /* 0x000000d18100720c */ /* 0x040fe40003f66270 */
[----:B------:R-:W-:Y:S02]  /*17440*/  IABS R85, R85 ;  /* 0x0000005500557213 */ /* 0x000fe40000000000 */
[C---:B------:R-:W-:Y:S02]  /*17450*/  ISETP.GE.OR P3, PT, R129.reuse, R208, !P3 ;  /* 0x000000d08100720c */ /* 0x040fe40005f66670 */
[----:B------:R-:W2:Y:S01]  /*17460*/  I2F R222, R85 ;  /* 0x0000005500de7306 */ /* 0x000ea20000201400 */
[----:B------:R-:W-:Y:S01]  /*17470*/  ISETP.GE.OR P2, PT, R129, R211, !P2 ;  /* 0x000000d38100720c */ /* 0x000fe20005746670 */
[----:B-1----:R-:W-:Y:S01]  /*17480*/  FFMA.FTZ R23, R86, -UR17, R23 ;  /* 0x8000001156177c23 */ /* 0x002fe20008010017 */
[----:B------:R-:W-:Y:S01]  /*17490*/  FSEL R246, R246, -INF , !P3 ;  /* 0xff800000f6f67808 */ /* 0x000fe20005800000 */
[----:B------:R-:W-:Y:S01]  /*174a0*/  IMAD.IADD R86, R207, 0x1, -R120 ;  /* 0x00000001cf567824 */ /* 0x000fe200078e0a78 */
[----:B------:R-:W-:Y:S02]  /*174b0*/  FSEL R232, R252, -INF , !P2 ;  /* 0xff800000fce87808 */ /* 0x000fe40005000000 */
[----:B------:R-:W-:Y:S02]  /*174c0*/  IABS R238, R238 ;  /* 0x000000ee00ee7213 */ /* 0x000fe40000000000 */
[----:B------:R-:W-:Y:S02]  /*174d0*/  IABS R86, R86 ;  /* 0x0000005600567213 */ /* 0x000fe40000000000 */
[----:B------:R1:W3:Y:S01]  /*174e0*/  I2F R87, R238 ;  /* 0x000000ee00577306 */ /* 0x0002e20000201400 */
[C---:B------:R-:W-:Y:S02]  /*174f0*/  ISETP.GE.AND P3, PT, R175.reuse, R209, PT ;  /* 0x000000d1af00720c */ /* 0x040fe40003f66270 */
[C---:B------:R-:W-:Y:S02]  /*17500*/  ISETP.GE.AND P2, PT, R175.reuse, R212, PT ;  /* 0x000000d4af00720c */ /* 0x040fe40003f46270 */
[C---:B------:R-:W-:Y:S02]  /*17510*/  ISETP.GE.OR P3, PT, R175.reuse, R208, !P3 ;  /* 0x000000d0af00720c */ /* 0x040fe40005f66670 */
[----:B------:R-:W-:Y:S02]  /*17520*/  ISETP.GE.OR P2, PT, R175, R211, !P2 ;  /* 0x000000d3af00720c */ /* 0x000fe40005746670 */
[----:B------:R-:W-:Y:S02]  /*17530*/  FSEL R248, R248, -INF , !P3 ;  /* 0xff800000f8f87808 */ /* 0x000fe40005800000 */
[----:B------:R-:W-:Y:S01]  /*17540*/  FSEL R243, R251, -INF , !P2 ;  /* 0xff800000fbf37808 */ /* 0x000fe20005000000 */
[----:B--2---:R-:W-:Y:S01]  /*17550*/  FFMA.FTZ R57, R222, -UR17, R57 ;  /* 0x80000011de397c23 */ /* 0x004fe20008010039 */
[C---:B------:R-:W-:Y:S02]  /*17560*/  ISETP.GE.AND P3, PT, R127.reuse, R209, PT ;  /* 0x000000d17f00720c */ /* 0x040fe40003f66270 */
[C---:B------:R-:W-:Y:S02]  /*17570*/  ISETP.GE.AND P2, PT, R127.reuse, R212, PT ;  /* 0x000000d47f00720c */ /* 0x040fe40003f46270 */
[C---:B------:R-:W-:Y:S02]  /*17580*/  ISETP.GE.OR P3, PT, R127.reuse, R208, !P3 ;  /* 0x000000d07f00720c */ /* 0x040fe40005f66670 */
[----:B------:R-:W-:Y:S02]  /*17590*/  ISETP.GE.OR P2, PT, R127, R211, !P2 ;  /* 0x000000d37f00720c */ /* 0x000fe40005746670 */
[----:B------:R-:W-:Y:S02]  /*175a0*/  FSEL R251, R239, -INF , !P3 ;  /* 0xff800000effb7808 */ /* 0x000fe40005800000 */
[----:B------:R-:W-:Y:S01]  /*175b0*/  FSEL R249, R249, -INF , !P2 ;  /* 0xff800000f9f97808 */ /* 0x000fe20005000000 */
[----:B-1----:R-:W-:Y:S01]  /*175c0*/  IMAD.MOV.U32 R238, RZ, RZ, R83 ;  /* 0x000000ffffee7224 */ /* 0x002fe200078e0053 */
[C---:B------:R-:W-:Y:S01]  /*175d0*/  ISETP.GE.AND P3, PT, R131.reuse, R209, PT ;  /* 0x000000d18300720c */ /* 0x040fe20003f66270 */
[----:B------:R-:W-:Y:S01]  /*175e0*/  IMAD.IADD R83, R204, 0x1, -R247 ;  /* 0x00000001cc537824 */ /* 0x000fe200078e0af7 */
[----:B------:R-:W-:Y:S01]  /*175f0*/  ISETP.GE.AND P2, PT, R131, R212, PT ;  /* 0x000000d48300720c */ /* 0x000fe20003f46270 */
[----:B---3--:R-:W-:Y:S01]  /*17600*/  FFMA.FTZ R14, R87, -UR17, R14 ;  /* 0x80000011570e7c23 */ /* 0x008fe2000801000e */
[----:B------:R-:W-:Y:S02]  /*17610*/  FSEL R87, R2, -INF , !P0 ;  /* 0xff80000002577808 */ /* 0x000fe40004000000 */
[----:B------:R-:W-:Y:S02]  /*17620*/  ISETP.GE.AND P0, PT, R180, R206, PT ;  /* 0x000000ceb400720c */ /* 0x000fe40003f06270 */
[----:B------:R-:W-:Y:S01]  /*17630*/  FSEL R85, R14, -INF , !P1 ;  /* 0xff8000000e557808 */ /* 0x000fe20004800000 */
[----:B------:R-:W-:Y:S01]  /*17640*/  IMAD.IADD R14, R204, 0x1, -R124 ;  /* 0x00000001cc0e7824 */ /* 0x000fe200078e0a7c */
[C---:B------:R-:W-:Y:S02]  /*17650*/  ISETP.GE.AND P1, PT, R181.reuse, R203, PT ;  /* 0x000000cbb500720c */ /* 0x040fe40003f26270 */
[C---:B------:R-:W-:Y:S02]  /*17660*/  ISETP.GE.OR P0, PT, R180.reuse, R205, !P0 ;  /* 0x000000cdb400720c */ /* 0x040fe40004706670 */
[-C--:B------:R-:W-:Y:S02]  /*17670*/  ISETP.GE.OR P1, PT, R181, R202.reuse, !P1 ;  /* 0x000000cab500720c */ /* 0x080fe40004f26670 */
[----:B------:R-:W-:Y:S02]  /*17680*/  FSEL R27, R27, -INF , !P0 ;  /* 0xff8000001b1b7808 */ /* 0x000fe40004000000 */
[C---:B------:R-:W-:Y:S02]  /*17690*/  ISETP.GE.AND P0, PT, R180.reuse, R203, PT ;  /* 0x000000cbb400720c */ /* 0x040fe40003f06270 */
[----:B------:R-:W-:Y:S01]  /*176a0*/  IABS R81, R83 ;  /* 0x0000005300517213 */ /* 0x000fe20000000000 */
[----:B------:R-:W-:Y:S01]  /*176b0*/  IMAD.IADD R83, R207, 0x1, -R174 ;  /* 0x00000001cf537824 */ /* 0x000fe200078e0aae */
[----:B------:R-:W-:Y:S02]  /*176c0*/  ISETP.GE.OR P0, PT, R180, R202, !P0 ;  /* 0x000000cab400720c */ /* 0x000fe40004706670 */
[----:B------:R-:W1:Y:S01]  /*176d0*/  I2F R179, R81 ;  /* 0x0000005100b37306 */ /* 0x000e620000201400 */
[----:B------:R-:W-:Y:S02]  /*176e0*/  ISETP.GE.OR P3, PT, R131, R208, !P3 ;  /* 0x000000d08300720c */ /* 0x000fe40005f66670 */
[----:B------:R-:W-:Y:S02]  /*176f0*/  IABS R14, R14 ;  /* 0x0000000e000e7213 */ /* 0x000fe40000000000 */
[----:B------:R-:W-:Y:S01]  /*17700*/  FSEL R252, R228, -INF , !P3 ;  /* 0xff800000e4fc7808 */ /* 0x000fe20005800000 */
[----:B------:R-:W-:Y:S01]  /*17710*/  IMAD.IADD R228, R207, 0x1, -R245 ;  /* 0x00000001cfe47824 */ /* 0x000fe200078e0af5 */
[C---:B------:R-:W-:Y:S02]  /*17720*/  ISETP.GE.AND P3, PT, R242.reuse, R209, PT ;  /* 0x000000d1f200720c */ /* 0x040fe40003f66270 */
[-C--:B------:R-:W-:Y:S02]  /*17730*/  ISETP.GE.OR P2, PT, R131, R211.reuse, !P2 ;  /* 0x000000d38300720c */ /* 0x080fe40005746670 */
[----:B------:R-:W-:Y:S02]  /*17740*/  ISETP.GE.OR P3, PT, R242, R208, !P3 ;  /* 0x000000d0f200720c */ /* 0x000fe40005f66670 */
[----:B------:R-:W-:Y:S02]  /*17750*/  IABS R228, R228 ;  /* 0x000000e400e47213 */ /* 0x000fe40000000000 */
[----:B------:R-:W-:Y:S02]  /*17760*/  FSEL R250, R250, -INF , !P2 ;  /* 0xff800000fafa7808 */ /* 0x000fe40005000000 */
[CC--:B------:R-:W-:Y:S02]  /*17770*/  ISETP.GE.AND P2, PT, R242.reuse, R212.reuse, PT ;  /* 0x000000d4f200720c */ /* 0x0c0fe40003f46270 */
[----:B------:R-:W-:Y:S02]  /*17780*/  I2F R228, R228 ;  /* 0x000000e400e47306 */ /* 0x000fe40000201400 */
[----:B------:R-:W-:Y:S01]  /*17790*/  ISETP.GE.OR P2, PT, R242, R211, !P2 ;  /* 0x000000d3f200720c */ /* 0x000fe20005746670 */
[----:B-1----:R-:W-:Y:S01]  /*177a0*/  FFMA.FTZ R15, R179, -UR17, R15 ;  /* 0x80000011b30f7c23 */ /* 0x002fe2000801000f */
[----:B------:R-:W-:Y:S01]  /*177b0*/  IABS R81, R83 ;  /* 0x0000005300517213 */ /* 0x000fe20000000000 */
[----:B------:R-:W-:Y:S01]  /*177c0*/  IMAD.IADD R83, R204, 0x1, -R245 ;  /* 0x00000001cc537824 */ /* 0x000fe200078e0af5 */
[----:B------:R-:W-:Y:S01]  /*177d0*/  FSEL R239, R227, -INF , !P2 ;  /* 0xff800000e3ef7808 */ /* 0x000fe20005000000 */
[----:B------:R-:W-:Y:S03]  /*177e0*/  IMAD.IADD R227, R207, 0x1, -R172 ;  /* 0x00000001cfe37824 */ /* 0x000fe600078e0aac */
[----:B------:R1:W2:Y:S01]  /*177f0*/  I2F R225, R81 ;  /* 0x0000005100e17306 */ /* 0x0002a20000201400 */
[CC--:B------:R-:W-:Y:S04]  /*17800*/  ISETP.GE.AND P2, PT, R241.reuse, R212.reuse, PT ;  /* 0x000000d4f100720c */ /* 0x0c0fe80003f46270 */
[----:B------:R-:W-:Y:S05]  /*17810*/  ISETP.GE.OR P2, PT, R241, R211, !P2 ;  /* 0x000000d3f100720c */ /* 0x000fea0005746670 */
[----:B------:R-:W3:Y:S01]  /*17820*/  I2F R179, R86 ;  /* 0x0000005600b37306 */ /* 0x000ee20000201400 */
[----:B-1----:R-:W-:Y:S01]  /*17830*/  IABS R81, R83 ;  /* 0x0000005300517213 */ /* 0x002fe20000000000 */
[----:B--2---:R-:W-:Y:S02]  /*17840*/  FFMA.FTZ R28, R225, -UR17, R28 ;  /* 0x80000011e11c7c23 */ /* 0x004fe4000801001c */
[----:B------:R-:W-:Y:S06]  /*17850*/  IMAD.IADD R83, R207, 0x1, -R173 ;  /* 0x00000001cf537824 */ /* 0x000fec00078e0aad */
[----:B------:R-:W1:Y:S01]  /*17860*/  I2F R176, R81 ;  /* 0x0000005100b07306 */ /* 0x000e620000201400 */
[----:B------:R-:W-:Y:S01]  /*17870*/  IABS R83, R83 ;  /* 0x0000005300537213 */ /* 0x000fe20000000000 */
[----:B---3--:R-:W-:Y:S02]  /*17880*/  FFMA.FTZ R60, R179, -UR17, R60 ;  /* 0x80000011b33c7c23 */ /* 0x008fe4000801003c */
[----:B-1----:R-:W-:Y:S02]  /*17890*/  FFMA.FTZ R20, R176, -UR17, R20 ;  /* 0x80000011b0147c23 */ /* 0x002fe40008010014 */
[----:B------:R-:W-:Y:S01]  /*178a0*/  FFMA.FTZ R81, R224, -UR17, R237 ;  /* 0x80000011e0517c23 */ /* 0x000fe200080100ed */
[----:B------:R-:W-:Y:S03]  /*178b0*/  FSEL R237, R231, -INF , !P3 ;  /* 0xff800000e7ed7808 */ /* 0x000fe60005800000 */
[----:B------:R1:W2:Y:S01]  /*178c0*/  I2F R224, R83 ;  /* 0x0000005300e07306 */ /* 0x0002a20000201400 */
[----:B------:R-:W-:Y:S01]  /*178d0*/  IMAD.MOV.U32 R231, RZ, RZ, R228 ;  /* 0x000000ffffe77224 */ /* 0x000fe200078e00e4 */
[----:B------:R-:W-:Y:S01]  /*178e0*/  ISETP.GE.AND P3, PT, R241, R209, PT ;  /* 0x000000d1f100720c */ /* 0x000fe20003f66270 */
[----:B------:R-:W-:Y:S01]  /*178f0*/  IMAD.MOV.U32 R228, RZ, RZ, R238 ;  /* 0x000000ffffe47224 */ /* 0x000fe200078e00ee */
[----:B------:R-:W-:Y:S01]  /*17900*/  FSEL R238, R230, -INF , !P2 ;  /* 0xff800000e6ee7808 */ /* 0x000fe20005000000 */
[----:B------:R-:W-:Y:S01]  /*17910*/  FFMA.FTZ R17, R231, -UR17, R17 ;  /* 0x80000011e7117c23 */ /* 0x000fe20008010011 */
[----:B------:R-:W-:Y:S01]  /*17920*/  ISETP.GE.AND P2, PT, R233, R212, PT ;  /* 0x000000d4e900720c */ /* 0x000fe20003f46270 */
[----:B------:R-:W-:Y:S01]  /*17930*/  FFMA.FTZ R12, R228, -UR17, R12 ;  /* 0x80000011e40c7c23 */ /* 0x000fe2000801000c */
[----:B------:R-:W-:Y:S01]  /*17940*/  ISETP.GE.OR P3, PT, R241, R208, !P3 ;  /* 0x000000d0f100720c */ /* 0x000fe20005f66670 */
[----:B------:R-:W-:Y:S01]  /*17950*/  IMAD.IADD R231, R207, 0x1, -R117 ;  /* 0x00000001cfe77824 */ /* 0x000fe200078e0a75 */
[----:B------:R-:W-:Y:S04]  /*17960*/  ISETP.GE.OR P2, PT, R233, R211, !P2 ;  /* 0x000000d3e900720c */ /* 0x000fe80005746670 */
[----:B------:R-:W-:Y:S02]  /*17970*/  IABS R231, R231 ;  /* 0x000000e700e77213 */ /* 0x000fe40000000000 */
[----:B------:R-:W-:Y:S01]  /*17980*/  FSEL R235, R81, -INF , !P2 ;  /* 0xff80000051eb7808 */ /* 0x000fe20005000000 */
[----:B------:R-:W-:Y:S01]  /*17990*/  IMAD.IADD R81, R204, 0x1, -R182 ;  /* 0x00000001cc517824 */ /* 0x000fe200078e0ab6 */
[----:B------:R-:W-:Y:S04]  /*179a0*/  ISETP.GE.AND P2, PT, R183, R212, PT ;  /* 0x000000d4b700720c */ /* 0x000fe80003f46270 */
[----:B------:R-:W-:Y:S01]  /*179b0*/  IABS R81, R81 ;  /* 0x0000005100517213 */ /* 0x000fe20000000000 */
[----:B-1----:R-:W-:Y:S01]  /*179c0*/  FFMA.FTZ R83, R171, -UR17, R236 ;  /* 0x80000011ab537c23 */ /* 0x002fe200080100ec */
[----:B------:R-:W-:Y:S01]  /*179d0*/  ISETP.GE.OR P2, PT, R183, R211, !P2 ;  /* 0x000000d3b700720c */ /* 0x000fe20005746670 */
[----:B------:R-:W1:Y:S01]  /*179e0*/  I2F R171, R84 ;  /* 0x0000005400ab7306 */ /* 0x000e620000201400 */
[----:B--2---:R-:W-:Y:S01]  /*179f0*/  FFMA.FTZ R34, R224, -UR17, R34 ;  /* 0x80000011e0227c23 */ /* 0x004fe20008010022 */
[----:B------:R-:W-:Y:S01]  /*17a00*/  FSEL R236, R229, -INF , !P3 ;  /* 0xff800000e5ec7808 */ /* 0x000fe20005800000 */
[----:B------:R-:W-:Y:S01]  /*17a10*/  FFMA.FTZ R229, R62, -UR17, R234 ;  /* 0x800000113ee57c23 */ /* 0x000fe200080100ea */
[----:B------:R-:W-:Y:S02]  /*17a20*/  FSEL R234, R223, -INF , !P2 ;  /* 0xff800000dfea7808 */ /* 0x000fe40005000000 */
[----:B------:R-:W-:Y:S02]  /*17a30*/  ISETP.GE.AND P3, PT, R233, R209, PT ;  /* 0x000000d1e900720c */ /* 0x000fe40003f66270 */
[----:B------:R-:W-:Y:S02]  /*17a40*/  ISETP.GE.AND P2, PT, R247, R206, PT ;  /* 0x000000cef700720c */ /* 0x000fe40003f46270 */
[----:B------:R2:W3:Y:S01]  /*17a50*/  I2F R62, R81 ;  /* 0x00000051003e7306 */ /* 0x0004e20000201400 */
[-C--:B------:R-:W-:Y:S02]  /*17a60*/  ISETP.GE.OR P3, PT, R233, R208.reuse, !P3 ;  /* 0x000000d0e900720c */ /* 0x080fe40005f66670 */
[----:B------:R-:W-:Y:S02]  /*17a70*/  ISETP.GE.OR P2, PT, R247, R205, !P2 ;  /* 0x000000cdf700720c */ /* 0x000fe40005746670 */
[----:B------:R-:W-:Y:S01]  /*17a80*/  FSEL R230, R83, -INF , !P3 ;  /* 0xff80000053e67808 */ /* 0x000fe20005800000 */
[----:B------:R-:W-:Y:S01]  /*17a90*/  IMAD.IADD R83, R207, 0x1, -R124 ;  /* 0x00000001cf537824 */ /* 0x000fe200078e0a7c */
[C---:B------:R-:W-:Y:S04]  /*17aa0*/  ISETP.GE.AND P3, PT, R183.reuse, R209, PT ;  /* 0x000000d1b700720c */ /* 0x040fe80003f66270 */
[----:B------:R-:W-:Y:S02]  /*17ab0*/  IABS R83, R83 ;  /* 0x0000005300537213 */ /* 0x000fe40000000000 */
[----:B------:R-:W-:Y:S01]  /*17ac0*/  ISETP.GE.OR P3, PT, R183, R208, !P3 ;  /* 0x000000d0b700720c */ /* 0x000fe20005f66670 */
[----:B-1----:R-:W-:Y:S01]  /*17ad0*/  FFMA.FTZ R21, R171, -UR17, R21 ;  /* 0x80000011ab157c23 */ /* 0x002fe20008010015 */
[----:B------:R1:W4:Y:S01]  /*17ae0*/  I2F R223, R83 ;  /* 0x0000005300df7306 */ /* 0x0003220000201400 */
[----:B------:R-:W-:Y:S02]  /*17af0*/  IABS R84, R227 ;  /* 0x000000e300547213 */ /* 0x000fe40000000000 */
[----:B------:R-:W-:Y:S02]  /*17b00*/  FSEL R229, R229, -INF , !P3 ;  /* 0xff800000e5e57808 */ /* 0x000fe40005800000 */
[C---:B------:R-:W-:Y:S01]  /*17b10*/  ISETP.GE.AND P3, PT, R247.reuse, R203, PT ;  /* 0x000000cbf700720c */ /* 0x040fe20003f66270 */
[----:B--2---:R-:W-:Y:S04]  /*17b20*/  IMAD.IADD R81, R204, 0x1, -R181 ;  /* 0x00000001cc517824 */ /* 0x004fe800078e0ab5 */
[----:B------:R-:W2:Y:S01]  /*17b30*/  I2F R227, R84 ;  /* 0x0000005400e37306 */ /* 0x000ea20000201400 */
[----:B------:R-:W-:Y:S01]  /*17b40*/  ISETP.GE.OR P3, PT, R247, R202, !P3 ;  /* 0x000000caf700720c */ /* 0x000fe20005f66670 */
[----:B---3--:R-:W-:Y:S01]  /*17b50*/  FFMA.FTZ R24, R62, -UR17, R24 ;  /* 0x800000113e187c23 */ /* 0x008fe20008010018 */
[----:B------:R-:W-:Y:S01]  /*17b60*/  IABS R81, R81 ;  /* 0x0000005100517213 */ /* 0x000fe20000000000 */
[----:B------:R-:W-:Y:S01]  /*17b70*/  IMAD.IADD R247, R207, 0x1, -R182 ;  /* 0x00000001cff77824 */ /* 0x000fe200078e0ab6 */
[----:B------:R-:W-:Y:S02]  /*17b80*/  FSEL R86, R15, -INF , !P3 ;  /* 0xff8000000f567808 */ /* 0x000fe40005800000 */
[CC--:B------:R-:W-:Y:S03]  /*17b90*/  ISETP.GE.AND P3, PT, R174.reuse, R206.reuse, PT ;  /* 0x000000ceae00720c */ /* 0x0c0fe60003f66270 */
[----:B------:R-:W3:Y:S01]  /*17ba0*/  I2F R41, R81 ;  /* 0x0000005100297306 */ /* 0x000ee20000201400 */
[----:B------:R-:W-:Y:S02]  /*17bb0*/  IABS R247, R247 ;  /* 0x000000f700f77213 */ /* 0x000fe40000000000 */
[-C--:B------:R-:W-:Y:S01]  /*17bc0*/  ISETP.GE.OR P3, PT, R174, R205.reuse, !P3 ;  /* 0x000000cdae00720c */ /* 0x080fe20005f66670 */
[----:B-1----:R-:W-:Y:S02]  /*17bd0*/  IMAD.IADD R83, R207, 0x1, -R123 ;  /* 0x00000001cf537824 */ /* 0x002fe400078e0a7b */
[----:B----4-:R-:W-:Y:S01]  /*17be0*/  FFMA.FTZ R40, R223, -UR17, R40 ;  /* 0x80000011df287c23 */ /* 0x010fe20008010028 */
[----:B------:R-:W-:Y:S02]  /*17bf0*/  FSEL R28, R28, -INF , !P3 ;  /* 0xff8000001c1c7808 */ /* 0x000fe40005800000 */
[CC--:B------:R-:W-:Y:S01]  /*17c00*/  ISETP.GE.AND P3, PT, R173.reuse, R206.reuse, PT ;  /* 0x000000cead00720c */ /* 0x0c0fe20003f66270 */
[----:B------:R1:W4:Y:S03]  /*17c10*/  I2F R15, R14 ;  /* 0x0000000e000f7306 */ /* 0x0003260000201400 */
[-C--:B------:R-:W-:Y:S01]  /*17c20*/  ISETP.GE.OR P3, PT, R173, R205.reuse, !P3 ;  /* 0x000000cdad00720c */ /* 0x080fe20005f66670 */
[----:B--2---:R-:W-:Y:S01]  /*17c30*/  FFMA.FTZ R36, R227, -UR17, R36 ;  /* 0x80000011e3247c23 */ /* 0x004fe20008010024 */
[----:B------:R-:W-:Y:S01]  /*17c40*/  FSEL R84, R0, -INF , !P6 ;  /* 0xff80000000547808 */ /* 0x000fe20007000000 */
[----:B------:R-:W-:Y:S01]  /*17c50*/  IMAD.IADD R0, R204, 0x1, -R180 ;  /* 0x00000001cc007824 */ /* 0x000fe200078e0ab4 */
[C---:B------:R-:W-:Y:S02]  /*17c60*/  ISETP.GE.AND P6, PT, R245.reuse, R206, PT ;  /* 0x000000cef500720c */ /* 0x040fe40003fc6270 */
[----:B------:R-:W-:Y:S01]  /*17c70*/  FSEL R34, R34, -INF , !P3 ;  /* 0xff80000022227808 */ /* 0x000fe20005800000 */
[----:B------:R-:W2:Y:S01]  /*17c80*/  I2F R247, R247 ;  /* 0x000000f700f77306 */ /* 0x000ea20000201400 */
[----:B------:R-:W-:Y:S02]  /*17c90*/  ISETP.GE.OR P6, PT, R245, R205, !P6 ;  /* 0x000000cdf500720c */ /* 0x000fe400077c6670 */
[-C--:B------:R-:W-:Y:S01]  /*17ca0*/  ISETP.GE.AND P3, PT, R174, R203.reuse, PT ;  /* 0x000000cbae00720c */ /* 0x080fe20003f66270 */
[----:B---3--:R-:W-:Y:S01]  /*17cb0*/  FFMA.FTZ R25, R41, -UR17, R25 ;  /* 0x8000001129197c23 */ /* 0x008fe20008010019 */
[----:B------:R-:W-:Y:S01]  /*17cc0*/  FSEL R79, R17, -INF , !P6 ;  /* 0xff800000114f7808 */ /* 0x000fe20007000000 */
[----:B------:R-:W-:Y:S01]  /*17cd0*/  IMAD.IADD R17, R204, 0x1, -R173 ;  /* 0x00000001cc117824 */ /* 0x000fe200078e0aad */
[C---:B------:R-:W-:Y:S02]  /*17ce0*/  ISETP.GE.AND P6, PT, R240.reuse, R203, PT ;  /* 0x000000cbf000720c */ /* 0x040fe40003fc6270 */
[----:B------:R-:W-:Y:S01]  /*17cf0*/  IABS R81, R83 ;  /* 0x0000005300517213 */ /* 0x000fe20000000000 */
[----:B------:R-:W-:Y:S01]  /*17d00*/  IMAD.IADD R83, R207, 0x1, -R122 ;  /* 0x00000001cf537824 */ /* 0x000fe200078e0a7a */
[----:B------:R-:W-:Y:S02]  /*17d10*/  ISETP.GE.OR P6, PT, R240, R202, !P6 ;  /* 0x000000caf000720c */ /* 0x000fe400077c6670 */
[----:B------:R-:W3:Y:S01]  /*17d20*/  I2F R228, R81 ;  /* 0x0000005100e47306 */ /* 0x000ee20000201400 */
[C---:B-1----:R-:W-:Y:S01]  /*17d30*/  IMAD.IADD R14, R204.reuse, 0x1, -R123 ;  /* 0x00000001cc0e7824 */ /* 0x042fe200078e0a7b */
[----:B------:R-:W-:Y:S01]  /*17d40*/  FSEL R21, R21, -INF , !P6 ;  /* 0xff80000015157808 */ /* 0x000fe20007000000 */
[----:B----4-:R-:W-:Y:S01]  /*17d50*/  FFMA.FTZ R43, R15, -UR17, R43 ;  /* 0x800000110f2b7c23 */ /* 0x010fe2000801002b */
[----:B------:R-:W-:Y:S01]  /*17d60*/  FSEL R25, R25, -INF , !P1 ;  /* 0xff80000019197808 */ /* 0x000fe20004800000 */
[----:B------:R-:W-:Y:S01]  /*17d70*/  IMAD.IADD R15, R204, 0x1, -R119 ;  /* 0x00000001cc0f7824 */ /* 0x000fe200078e0a77 */
[C---:B------:R-:W-:Y:S02]  /*17d80*/  ISETP.GE.AND P1, PT, R122.reuse, R206, PT ;  /* 0x000000ce7a00720c */ /* 0x040fe40003f26270 */
[----:B------:R-:W-:Y:S02]  /*17d90*/  IABS R14, R14 ;  /* 0x0000000e000e7213 */ /* 0x000fe40000000000 */
[----:B------:R-:W-:Y:S01]  /*17da0*/  ISETP.GE.OR P1, PT, R122, R205, !P1 ;  /* 0x000000cd7a00720c */ /* 0x000fe20004f26670 */
[----:B--2---:R-:W-:Y:S01]  /*17db0*/  FFMA.FTZ R22, R247, -UR17, R22 ;  /* 0x80000011f7167c23 */ /* 0x004fe20008010016 */
[----:B------:R-:W1:Y:S01]  /*17dc0*/  I2F R171, R14 ;  /* 0x0000000e00ab7306 */ /* 0x000e620000201400 */
[----:B------:R-:W-:Y:S02]  /*17dd0*/  ISETP.GE.OR P3, PT, R174, R202, !P3 ;  /* 0x000000caae00720c */ /* 0x000fe40005f66670 */
[----:B------:R-:W-:Y:S02]  /*17de0*/  IABS R0, R0 ;  /* 0x0000000000007213 */ /* 0x000fe40000000000 */
[----:B------:R-:W-:Y:S02]  /*17df0*/  IABS R17, R17 ;  /* 0x0000001100117213 */ /* 0x000fe40000000000 */
[CC--:B------:R-:W-:Y:S04]  /*17e00*/  ISETP.GE.AND P6, PT, R173.reuse, R203.reuse, PT ;  /* 0x000000cbad00720c */ /* 0x0c0fe80003fc6270 */
[-C--:B------:R-:W-:Y:S01]  /*17e10*/  ISETP.GE.OR P6, PT, R173, R202.reuse, !P6 ;  /* 0x000000caad00720c */ /* 0x080fe200077c6670 */
[----:B---3--:R-:W-:Y:S01]  /*17e20*/  FFMA.FTZ R42, R228, -UR17, R42 ;  /* 0x80000011e42a7c23 */ /* 0x008fe2000801002a */
[----:B------:R-:W-:Y:S01]  /*17e30*/  FSEL R81, R12, -INF , !P5 ;  /* 0xff8000000c517808 */ /* 0x000fe20006800000 */
[----:B------:R-:W-:Y:S01]  /*17e40*/  IMAD.IADD R173, R204, 0x1, -R122 ;  /* 0x00000001ccad7824 */ /* 0x000fe200078e0a7a */
[----:B------:R2:W3:Y:S01]  /*17e50*/  I2F R12, R0 ;  /* 0x00000000000c7306 */ /* 0x0004e20000201400 */
[C---:B------:R-:W-:Y:S03]  /*17e60*/  ISETP.GE.AND P5, PT, R245.reuse, R203, PT ;  /* 0x000000cbf500720c */ /* 0x040fe60003fa6270 */
[----:B------:R-:W-:Y:S02]  /*17e70*/  IABS R173, R173 ;  /* 0x000000ad00ad7213 */ /* 0x000fe40000000000 */
[----:B------:R-:W-:Y:S01]  /*17e80*/  ISETP.GE.OR P5, PT, R245, R202, !P5 ;  /* 0x000000caf500720c */ /* 0x000fe20006fa6670 */
[----:B-1----:R-:W-:Y:S03]  /*17e90*/  FFMA.FTZ R44, R171, -UR17, R44 ;  /* 0x80000011ab2c7c23 */ /* 0x002fe6000801002c */
[----:B------:R-:W1:Y:S01]  /*17ea0*/  I2F R41, R173 ;  /* 0x000000ad00297306 */ /* 0x000e620000201400 */
[----:B------:R-:W-:Y:S02]  /*17eb0*/  FSEL R20, R20, -INF , !P5 ;  /* 0xff80000014147808 */ /* 0x000fe40006800000 */
[C---:B------:R-:W-:Y:S04]  /*17ec0*/  ISETP.GE.AND P5, PT, R172.reuse, R206, PT ;  /* 0x000000ceac00720c */ /* 0x040fe80003fa6270 */
[----:B------:R-:W-:Y:S02]  /*17ed0*/  ISETP.GE.OR P5, PT, R172, R205, !P5 ;  /* 0x000000cdac00720c */ /* 0x000fe40006fa6670 */
[----:B--2---:R-:W-:Y:S01]  /*17ee0*/  IABS R0, R83 ;  /* 0x0000005300007213 */ /* 0x004fe20000000000 */
[----:B------:R-:W-:Y:S02]  /*17ef0*/  IMAD.IADD R83, R204, 0x1, -R174 ;  /* 0x00000001cc537824 */ /* 0x000fe400078e0aae */
[----:B------:R-:W-:Y:S01]  /*17f00*/  IMAD.MOV.U32 R174, RZ, RZ, R252 ;  /* 0x000000ffffae7224 */ /* 0x000fe200078e00fc */
[----:B------:R-:W2:Y:S01]  /*17f10*/  I2F R226, R0 ;  /* 0x0000000000e27306 */ /* 0x000ea20000201400 */
[----:B---3--:R-:W-:Y:S02]  /*17f20*/  FFMA.FTZ R30, R12, -UR17, R30 ;  /* 0x800000110c1e7c23 */ /* 0x008fe4000801001e */
[----:B------:R-:W-:Y:S02]  /*17f30*/  IMAD.IADD R12, R204, 0x1, -R117 ;  /* 0x00000001cc0c7824 */ /* 0x000fe400078e0a75 */
[----:B-1----:R-:W-:Y:S01]  /*17f40*/  FFMA.FTZ R51, R41, -UR17, R51 ;  /* 0x8000001129337c23 */ /* 0x002fe20008010033 */
[----:B------:R-:W-:Y:S01]  /*17f50*/  FSEL R30, R30, -INF , !P0 ;  /* 0xff8000001e1e7808 */ /* 0x000fe20004000000 */
[----:B------:R-:W-:Y:S01]  /*17f60*/  IMAD.IADD R41, R204, 0x1, -R121 ;  /* 0x00000001cc297824 */ /* 0x000fe200078e0a79 */
[----:B------:R-:W-:Y:S02]  /*17f70*/  IABS R12, R12 ;  /* 0x0000000c000c7213 */ /* 0x000fe40000000000 */
[C---:B------:R-:W-:Y:S02]  /*17f80*/  ISETP.GE.AND P0, PT, R123.reuse, R203, PT ;  /* 0x000000cb7b00720c */ /* 0x040fe40003f06270 */
[----:B------:R-:W-:Y:S02]  /*17f90*/  IABS R41, R41 ;  /* 0x0000002900297213 */ /* 0x000fe40000000000 */
[----:B------:R-:W-:Y:S04]  /*17fa0*/  ISETP.GE.OR P0, PT, R123, R202, !P0 ;  /* 0x000000ca7b00720c */ /* 0x000fe80004706670 */
[----:B------:R-:W1:Y:S01]  /*17fb0*/  I2F R41, R41 ;  /* 0x0000002900297306 */ /* 0x000e620000201400 */
[----:B------:R-:W-:Y:S02]  /*17fc0*/  FSEL R44, R44, -INF , !P0 ;  /* 0xff8000002c2c7808 */ /* 0x000fe40004000000 */
[----:B------:R-:W-:Y:S01]  /*17fd0*/  ISETP.GE.AND P0, PT, R119, R203, PT ;  /* 0x000000cb7700720c */ /* 0x000fe20003f06270 */
[----:B--2---:R-:W-:Y:S01]  /*17fe0*/  FFMA.FTZ R48, R226, -UR17, R48 ;  /* 0x80000011e2307c23 */ /* 0x004fe20008010030 */
[----:B------:R-:W-:Y:S02]  /*17ff0*/  IABS R0, R83 ;  /* 0x0000005300007213 */ /* 0x000fe40000000000 */
[----:B------:R-:W-:Y:S03]  /*18000*/  FSEL R83, R13, -INF , !P2 ;  /* 0xff8000000d537808 */ /* 0x000fe60005000000 */
[----:B------:R-:W2:Y:S01]  /*18010*/  I2F R13, R231 ;  /* 0x000000e7000d7306 */ /* 0x000ea20000201400 */
[----:B------:R-:W-:Y:S02]  /*18020*/  FSEL R48, R48, -INF , !P1 ;  /* 0xff80000030307808 */ /* 0x000fe40004800000 */
[----:B------:R-:W-:Y:S02]  /*18030*/  ISETP.GE.AND P1, PT, R122, R203, PT ;  /* 0x000000cb7a00720c */ /* 0x000fe40003f26270 */
[----:B------:R-:W-:Y:S02]  /*18040*/  ISETP.GE.AND P2, PT, R240, R206, PT ;  /* 0x000000cef000720c */ /* 0x000fe40003f46270 */
[----:B------:R-:W-:Y:S02]  /*18050*/  ISETP.GE.OR P1, PT, R122, R202, !P1 ;  /* 0x000000ca7a00720c */ /* 0x000fe40004f26670 */
[-C--:B------:R-:W-:Y:S01]  /*18060*/  ISETP.GE.OR P2, PT, R240, R205.reuse, !P2 ;  /* 0x000000cdf000720c */ /* 0x080fe20005746670 */
[----:B------:R-:W3:Y:S01]  /*18070*/  I2F R231, R17 ;  /* 0x0000001100e77306 */ /* 0x000ee20000201400 */
[----:B------:R-:W-:Y:S02]  /*18080*/  FSEL R51, R51, -INF , !P1 ;  /* 0xff80000033337808 */ /* 0x000fe40004800000 */
[----:B------:R-:W-:Y:S01]  /*18090*/  FSEL R19, R19, -INF , !P2 ;  /* 0xff80000013137808 */ /* 0x000fe20005000000 */
[----:B-1----:R-:W-:Y:S01]  /*180a0*/  FFMA.FTZ R65, R41, -UR17, R65 ;  /* 0x8000001129417c23 */ /* 0x002fe20008010041 */
[C---:B------:R-:W-:Y:S02]  /*180b0*/  ISETP.GE.AND P2, PT, R182.reuse, R206, PT ;  /* 0x000000ceb600720c */ /* 0x040fe40003f46270 */
[----:B------:R-:W-:Y:S02]  /*180c0*/  ISETP.GE.OR P0, PT, R119, R202, !P0 ;  /* 0x000000ca7700720c */ /* 0x000fe40004706670 */
[----:B------:R-:W-:Y:S01]  /*180d0*/  ISETP.GE.OR P2, PT, R182, R205, !P2 ;  /* 0x000000cdb600720c */ /* 0x000fe20005746670 */
[----:B------:R-:W1:Y:S01]  /*180e0*/  I2F R0, R0 ;  /* 0x0000000000007306 */ /* 0x000e620000201400 */
[----:B------:R-:W-:Y:S02]  /*180f0*/  ISETP.GE.AND P1, PT, R121, R203, PT ;  /* 0x000000cb7900720c */ /* 0x000fe40003f26270 */
[----:B------:R-:W-:Y:S01]  /*18100*/  FSEL R22, R22, -INF , !P2 ;  /* 0xff80000016167808 */ /* 0x000fe20005000000 */
[----:B--2---:R-:W-:Y:S01]  /*18110*/  FFMA.FTZ R49, R13, -UR17, R49 ;  /* 0x800000110d317c23 */ /* 0x004fe20008010031 */
[----:B------:R-:W-:Y:S01]  /*18120*/  ISETP.GE.AND P2, PT, R181, R206, PT ;  /* 0x000000ceb500720c */ /* 0x000fe20003f46270 */
[----:B------:R-:W-:Y:S01]  /*18130*/  IMAD.IADD R13, R207, 0x1, -R130 ;  /* 0x00000001cf0d7824 */ /* 0x000fe200078e0a82 */
[-C--:B------:R-:W-:Y:S02]  /*18140*/  ISETP.GE.OR P1, PT, R121, R202.reuse, !P1 ;  /* 0x000000ca7900720c */ /* 0x080fe40004f26670 */
[----:B------:R-:W-:Y:S02]  /*18150*/  ISETP.GE.OR P2, PT, R181, R205, !P2 ;  /* 0x000000cdb500720c */ /* 0x000fe40005746670 */
[----:B------:R-:W-:Y:S02]  /*18160*/  IABS R13, R13 ;  /* 0x0000000d000d7213 */ /* 0x000fe40000000000 */
[----:B------:R-:W-:Y:S01]  /*18170*/  FSEL R23, R23, -INF , !P2 ;  /* 0xff80000017177808 */ /* 0x000fe20005000000 */
[----:B---3--:R-:W-:Y:S01]  /*18180*/  FFMA.FTZ R38, R231, -UR17, R38 ;  /* 0x80000011e7267c23 */ /* 0x008fe20008010026 */
[-C--:B------:R-:W-:Y:S01]  /*18190*/  ISETP.GE.AND P2, PT, R182, R203.reuse, PT ;  /* 0x000000cbb600720c */ /* 0x080fe20003f46270 */
[----:B------:R-:W-:Y:S03]  /*181a0*/  IMAD.IADD R17, R204, 0x1, -R172 ;  /* 0x00000001cc117824 */ /* 0x000fe600078e0aac */
[----:B------:R-:W-:Y:S02]  /*181b0*/  FSEL R38, R38, -INF , !P6 ;  /* 0xff80000026267808 */ /* 0x000fe40007000000 */
[C---:B------:R-:W-:Y:S02]  /*181c0*/  ISETP.GE.AND P6, PT, R117.reuse, R203, PT ;  /* 0x000000cb7500720c */ /* 0x040fe40003fc6270 */
[----:B------:R-:W-:Y:S01]  /*181d0*/  IABS R17, R17 ;  /* 0x0000001100117213 */ /* 0x000fe20000000000 */
[----:B-1----:R-:W-:Y:S01]  /*181e0*/  FFMA.FTZ R32, R0, -UR17, R32 ;  /* 0x8000001100207c23 */ /* 0x002fe20008010020 */
[CC--:B------:R-:W-:Y:S02]  /*181f0*/  ISETP.GE.OR P6, PT, R117.reuse, R202.reuse, !P6 ;  /* 0x000000ca7500720c */ /* 0x0c0fe400077c6670 */
[----:B------:R-:W1:Y:S01]  /*18200*/  I2F R2, R17 ;  /* 0x0000001100027306 */ /* 0x000e620000201400 */
[----:B------:R-:W-:Y:S02]  /*18210*/  ISETP.GE.OR P2, PT, R182, R202, !P2 ;  /* 0x000000cab600720c */ /* 0x000fe40005746670 */
[----:B------:R-:W-:Y:S02]  /*18220*/  FSEL R32, R32, -INF , !P3 ;  /* 0xff80000020207808 */ /* 0x000fe40005800000 */
[CC--:B------:R-:W-:Y:S02]  /*18230*/  ISETP.GE.AND P3, PT, R117.reuse, R206.reuse, PT ;  /* 0x000000ce7500720c */ /* 0x0c0fe40003f66270 */
[----:B------:R-:W-:Y:S02]  /*18240*/  FSEL R24, R24, -INF , !P2 ;  /* 0xff80000018187808 */ /* 0x000fe40005000000 */
[-C--:B------:R-:W-:Y:S02]  /*18250*/  ISETP.GE.OR P3, PT, R117, R205.reuse, !P3 ;  /* 0x000000cd7500720c */ /* 0x080fe40005f66670 */
[-C--:B------:R-:W-:Y:S02]  /*18260*/  ISETP.GE.AND P2, PT, R124, R206.reuse, PT ;  /* 0x000000ce7c00720c */ /* 0x080fe40003f46270 */
[----:B------:R-:W-:Y:S02]  /*18270*/  FSEL R49, R49, -INF , !P3 ;  /* 0xff80000031317808 */ /* 0x000fe40005800000 */
[-C--:B------:R-:W-:Y:S02]  /*18280*/  ISETP.GE.AND P3, PT, R118, R206.reuse, PT ;  /* 0x000000ce7600720c */ /* 0x080fe40003f66270 */
[-C--:B------:R-:W-:Y:S02]  /*18290*/  ISETP.GE.OR P2, PT, R124, R205.reuse, !P2 ;  /* 0x000000cd7c00720c */ /* 0x080fe40005746670 */
[----:B------:R-:W-:Y:S02]  /*182a0*/  ISETP.GE.OR P3, PT, R118, R205, !P3 ;  /* 0x000000cd7600720c */ /* 0x000fe40005f66670 */
[----:B------:R-:W-:Y:S02]  /*182b0*/  FSEL R40, R40, -INF , !P2 ;  /* 0xff80000028287808 */ /* 0x000fe40005000000 */
[----:B------:R-:W-:Y:S01]  /*182c0*/  FSEL R57, R57, -INF , !P3 ;  /* 0xff80000039397808 */ /* 0x000fe20005800000 */
[----:B-1----:R-:W-:Y:S01]  /*182d0*/  FFMA.FTZ R39, R2, -UR17, R39 ;  /* 0x8000001102277c23 */ /* 0x002fe20008010027 */
[C---:B------:R-:W-:Y:S01]  /*182e0*/  ISETP.GE.AND P3, PT, R118.reuse, R203, PT ;  /* 0x000000cb7600720c */ /* 0x040fe20003f66270 */
[----:B------:R-:W-:Y:S01]  /*182f0*/  IMAD.IADD R17, R207, 0x1, -R119 ;  /* 0x00000001cf117824 */ /* 0x000fe200078e0a77 */
[C---:B------:R-:W-:Y:S02]  /*18300*/  ISETP.GE.AND P2, PT, R123.reuse, R206, PT ;  /* 0x000000ce7b00720c */ /* 0x040fe40003f46270 */
[-C--:B------:R-:W-:Y:S02]  /*18310*/  ISETP.GE.OR P3, PT, R118, R202.reuse, !P3 ;  /* 0x000000ca7600720c */ /* 0x080fe40005f66670 */
[----:B------:R-:W-:Y:S02]  /*18320*/  ISETP.GE.OR P2, PT, R123, R205, !P2 ;  /* 0x000000cd7b00720c */ /* 0x000fe40005746670 */
[----:B------:R-:W1:Y:S01]  /*18330*/  I2F R123, R13 ;  /* 0x0000000d007b7306 */ /* 0x000e620000201400 */
[----:B------:R-:W-:Y:S09]  /*18340*/  IABS R17, R17 ;  /* 0x0000001100117213 */ /* 0x000ff20000000000 */
[----:B------:R2:W3:Y:S01]  /*18350*/  I2F R176, R17 ;  /* 0x0000001100b07306 */ /* 0x0004e20000201400 */
[----:B-1----:R-:W-:Y:S02]  /*18360*/  FFMA.FTZ R82, R123, -UR17, R82 ;  /* 0x800000117b527c23 */ /* 0x002fe40008010052 */
[----:B------:R-:W-:Y:S02]  /*18370*/  IMAD.MOV.U32 R123, RZ, RZ, R251 ;  /* 0x000000ffff7b7224 */ /* 0x000fe400078e00fb */
[C---:B------:R-:W-:Y:S05]  /*18380*/  IMAD.IADD R13, R207.reuse, 0x1, -R125 ;  /* 0x00000001cf0d7824 */ /* 0x040fea00078e0a7d */
[----:B------:R-:W-:Y:S01]  /*18390*/  IABS R13, R13 ;  /* 0x0000000d000d7213 */ /* 0x000fe20000000000 */
[C---:B--2---:R-:W-:Y:S02]  /*183a0*/  IMAD.IADD R17, R207.reuse, 0x1, -R121 ;  /* 0x00000001cf117824 */ /* 0x044fe400078e0a79 */
[----:B---3--:R-:W-:Y:S01]  /*183b0*/  FFMA.FTZ R66, R176, -UR17, R66 ;  /* 0x80000011b0427c23 */ /* 0x008fe20008010042 */
[----:B------:R1:W2:Y:S02]  /*183c0*/  I2F R117, R13 ;  /* 0x0000000d00757306 */ /* 0x0002a40000201400 */
[----:B------:R-:W-:Y:S05]  /*183d0*/  IABS R17, R17 ;  /* 0x0000001100117213 */ /* 0x000fea0000000000 */
[----:B------:R-:W-:Y:S01]  /*183e0*/  IMAD.MOV.U32 R14, RZ, RZ, R17 ;  /* 0x000000ffff0e7224 */ /* 0x000fe200078e0011 */
[----:B------:R-:W-:Y:S02]  /*183f0*/  FSEL R17, R36, -INF , !P5 ;  /* 0xff80000024117808 */ /* 0x000fe40006800000 */
[C---:B------:R-:W-:Y:S01]  /*18400*/  ISETP.GE.AND P5, PT, R172.reuse, R203, PT ;  /* 0x000000cbac00720c */ /* 0x040fe20003fa6270 */
[----:B------:R-:W3:Y:S03]  /*18410*/  I2F R36, R14 ;  /* 0x0000000e00247306 */ /* 0x000ee60000201400 */
[----:B------:R-:W-:Y:S01]  /*18420*/  ISETP.GE.OR P5, PT, R172, R202, !P5 ;  /* 0x000000caac00720c */ /* 0x000fe20006fa6670 */
[----:B------:R-:W-:Y:S03]  /*18430*/  IMAD.IADD R172, R207, 0x1, -R128 ;  /* 0x00000001cfac7824 */ /* 0x000fe600078e0a80 */
[----:B------:R-:W-:Y:S02]  /*18440*/  FSEL R39, R39, -INF , !P5 ;  /* 0xff80000027277808 */ /* 0x000fe40006800000 */
[----:B------:R-:W-:Y:S02]  /*18450*/  IABS R172, R172 ;  /* 0x000000ac00ac7213 */ /* 0x000fe40000000000 */
[C---:B------:R-:W-:Y:S02]  /*18460*/  ISETP.GE.AND P5, PT, R120.reuse, R206, PT ;  /* 0x000000ce7800720c */ /* 0x040fe40003fa6270 */
[----:B------:R-:W4:Y:S01]  /*18470*/  I2F R0, R172 ;  /* 0x000000ac00007306 */ /* 0x000f220000201400 */
[----:B-1----:R-:W-:Y:S01]  /*18480*/  IABS R13, R15 ;  /* 0x0000000f000d7213 */ /* 0x002fe20000000000 */
[----:B--2---:R-:W-:Y:S01]  /*18490*/  FFMA.FTZ R80, R117, -UR17, R80 ;  /* 0x8000001175507c23 */ /* 0x004fe20008010050 */
[----:B------:R-:W-:Y:S01]  /*184a0*/  ISETP.GE.OR P5, PT, R120, R205, !P5 ;  /* 0x000000cd7800720c */ /* 0x000fe20006fa6670 */
[----:B---3--:R-:W-:Y:S02]  /*184b0*/  FFMA.FTZ R67, R36, -UR17, R67 ;  /* 0x8000001124437c23 */ /* 0x008fe40008010043 */
[----:B------:R-:W-:Y:S05]  /*184c0*/  IMAD.IADD R14, R207, 0x1, -R126 ;  /* 0x00000001cf0e7824 */ /* 0x000fea00078e0a7e */
[----:B------:R-:W-:Y:S04]  /*184d0*/  IABS R14, R14 ;  /* 0x0000000e000e7213 */ /* 0x000fe80000000000 */
[----:B------:R-:W1:Y:S01]  /*184e0*/  I2F R62, R14 ;  /* 0x0000000e003e7306 */ /* 0x000e620000201400 */
[----:B----4-:R-:W-:Y:S02]  /*184f0*/  FFMA.FTZ R75, R0, -UR17, R75 ;  /* 0x80000011004b7c23 */ /* 0x010fe4000801004b */
[----:B-1----:R-:W-:Y:S01]  /*18500*/  FFMA.FTZ R73, R62, -UR17, R73 ;  /* 0x800000113e497c23 */ /* 0x002fe20008010049 */
[----:B------:R-:W-:Y:S06]  /*18510*/  FSEL R14, R42, -INF , !P2 ;  /* 0xff8000002a0e7808 */ /* 0x000fec0005000000 */
[----:B------:R-:W1:Y:S01]  /*18520*/  I2F R42, R12 ;  /* 0x0000000c002a7306 */ /* 0x000e620000201400 */
[C---:B------:R-:W-:Y:S04]  /*18530*/  ISETP.GE.AND P2, PT, R124.reuse, R203, PT ;  /* 0x000000cb7c00720c */ /* 0x040fe80003f46270 */
[----:B------:R-:W-:Y:S01]  /*18540*/  ISETP.GE.OR P2, PT, R124, R202, !P2 ;  /* 0x000000ca7c00720c */ /* 0x000fe20005746670 */
[----:B------:R-:W-:Y:S03]  /*18550*/  IMAD.MOV.U32 R124, RZ, RZ, R250 ;  /* 0x000000ffff7c7224 */ /* 0x000fe600078e00fa */
[----:B------:R-:W-:Y:S02]  /*18560*/  FSEL R15, R43, -INF , !P2 ;  /* 0xff8000002b0f7808 */ /* 0x000fe40005000000 */
[----:B------:R-:W2:Y:S01]  /*18570*/  I2F R43, R13 ;  /* 0x0000000d002b7306 */ /* 0x000ea20000201400 */
[CC--:B------:R-:W-:Y:S04]  /*18580*/  ISETP.GE.AND P2, PT, R119.reuse, R206.reuse, PT ;  /* 0x000000ce7700720c */ /* 0x0c0fe80003f46270 */
[----:B------:R-:W-:Y:S01]  /*18590*/  ISETP.GE.OR P2, PT, R119, R205, !P2 ;  /* 0x000000cd7700720c */ /* 0x000fe20005746670 */
[----:B------:R-:W-:Y:S03]  /*185a0*/  IMAD.IADD R119, R207, 0x1, -R241 ;  /* 0x00000001cf777824 */ /* 0x000fe600078e0af1 */
[----:B------:R-:W-:Y:S02]  /*185b0*/  FSEL R66, R66, -INF , !P2 ;  /* 0xff80000042427808 */ /* 0x000fe40005000000 */
[----:B------:R-:W-:Y:S01]  /*185c0*/  IABS R119, R119 ;  /* 0x0000007700777213 */ /* 0x000fe20000000000 */
[----:B-1----:R-:W-:Y:S01]  /*185d0*/  FFMA.FTZ R50, R42, -UR17, R50 ;  /* 0x800000112a327c23 */ /* 0x002fe20008010032 */
[-C--:B------:R-:W-:Y:S01]  /*185e0*/  ISETP.GE.AND P2, PT, R121, R206.reuse, PT ;  /* 0x000000ce7900720c */ /* 0x080fe20003f46270 */
[----:B------:R-:W-:Y:S01]  /*185f0*/  IMAD.IADD R12, R204, 0x1, -R118 ;  /* 0x00000001cc0c7824 */ /* 0x000fe200078e0a76 */
[----:B------:R-:W-:Y:S02]  /*18600*/  FMNMX.FTZ R118, R3, R167, !PT ;  /* 0x000000a703767209 */ /* 0x000fe40007810000 */
[----:B------:R-:W1:Y:S01]  /*18610*/  I2F R119, R119 ;  /* 0x0000007700777306 */ /* 0x000e620000201400 */
[----:B------:R-:W-:Y:S02]  /*18620*/  FSEL R50, R50, -INF , !P6 ;  /* 0xff80000032327808 */ /* 0x000fe40007000000 */
[----:B------:R-:W-:Y:S02]  /*18630*/  ISETP.GE.AND P6, PT, R128, R206, PT ;  /* 0x000000ce8000720c */ /* 0x000fe40003fc6270 */
[----:B------:R-:W-:Y:S02]  /*18640*/  FMNMX.FTZ R118, R168, R118, !PT ;  /* 0x00000076a8767209 */ /* 0x000fe40007810000 */
[-C--:B------:R-:W-:Y:S01]  /*18650*/  ISETP.GE.OR P6, PT, R128, R205.reuse, !P6 ;  /* 0x000000cd8000720c */ /* 0x080fe200077c6670 */
[----:B--2---:R-:W-:Y:S01]  /*18660*/  FFMA.FTZ R64, R43, -UR17, R64 ;  /* 0x800000112b407c23 */ /* 0x004fe20008010040 */
[----:B------:R-:W-:Y:S02]  /*18670*/  IABS R12, R12 ;  /* 0x0000000c000c7213 */ /* 0x000fe40000000000 */
[-C--:B------:R-:W-:Y:S02]  /*18680*/  ISETP.GE.OR P2, PT, R121, R205.reuse, !P2 ;  /* 0x000000cd7900720c */ /* 0x080fe40005746670 */
[----:B------:R-:W2:Y:S01]  /*18690*/  I2F R122, R12 ;  /* 0x0000000c007a7306 */ /* 0x000ea20000201400 */
[----:B------:R-:W-:Y:S02]  /*186a0*/  FSEL R64, R64, -INF , !P0 ;  /* 0xff80000040407808 */ /* 0x000fe40004000000 */
[----:B------:R-:W-:Y:S01]  /*186b0*/  FSEL R13, R67, -INF , !P2 ;  /* 0xff800000430d7808 */ /* 0x000fe20005000000 */
[----:B------:R-:W-:Y:S01]  /*186c0*/  IMAD.IADD R67, R207, 0x1, -R127 ;  /* 0x00000001cf437824 */ /* 0x000fe200078e0a7f */
[----:B------:R-:W-:Y:S02]  /*186d0*/  ISETP.GE.AND P2, PT, R126, R206, PT ;  /* 0x000000ce7e00720c */ /* 0x000fe40003f46270 */
[----:B------:R-:W-:Y:S02]  /*186e0*/  FMNMX.FTZ R118, R116, R118, !PT ;  /* 0x0000007674767209 */ /* 0x000fe40007810000 */
[C---:B------:R-:W-:Y:S01]  /*186f0*/  ISETP.GE.OR P2, PT, R126.reuse, R205, !P2 ;  /* 0x000000cd7e00720c */ /* 0x040fe20005746670 */
[----:B-1----:R-:W-:Y:S01]  /*18700*/  FFMA.FTZ R95, R119, -UR17, R95 ;  /* 0x80000011775f7c23 */ /* 0x002fe2000801005f */
[----:B------:R-:W-:Y:S02]  /*18710*/  FMNMX.FTZ R118, R177, R118, !PT ;  /* 0x00000076b1767209 */ /* 0x000fe40007810000 */
[----:B------:R-:W-:Y:S01]  /*18720*/  FSEL R62, R73, -INF , !P2 ;  /* 0xff800000493e7808 */ /* 0x000fe20005000000 */
[----:B------:R-:W-:Y:S01]  /*18730*/  IMAD.IADD R73, R207, 0x1, -R131 ;  /* 0x00000001cf497824 */ /* 0x000fe200078e0a83 */
[C---:B------:R-:W-:Y:S02]  /*18740*/  ISETP.GE.AND P2, PT, R126.reuse, R203, PT ;  /* 0x000000cb7e00720c */ /* 0x040fe40003f46270 */
[----:B------:R-:W-:Y:S02]  /*18750*/  IABS R67, R67 ;  /* 0x0000004300437213 */ /* 0x000fe40000000000 */
[----:B------:R-:W-:Y:S02]  /*18760*/  IABS R73, R73 ;  /* 0x0000004900497213 */ /* 0x000fe40000000000 */
[----:B------:R-:W-:Y:S01]  /*18770*/  ISETP.GE.OR P2, PT, R126, R202, !P2 ;  /* 0x000000ca7e00720c */ /* 0x000fe20005746670 */
[----:B------:R-:W-:Y:S01]  /*18780*/  IMAD.IADD R126, R204, 0x1, -R126 ;  /* 0x00000001cc7e7824 */ /* 0x000fe200078e0a7e */
[----:B------:R-:W1:Y:S01]  /*18790*/  I2F R67, R67 ;  /* 0x0000004300437306 */ /* 0x000e620000201400 */
[----:B--2---:R-:W-:Y:S01]  /*187a0*/  FFMA.FTZ R59, R122, -UR17, R59 ;  /* 0x800000117a3b7c23 */ /* 0x004fe2000801003b */
[----:B------:R-:W-:Y:S01]  /*187b0*/  ISETP.GE.AND P0, PT, R175, R206, PT ;  /* 0x000000ceaf00720c */ /* 0x000fe20003f06270 */
[----:B------:R-:W-:Y:S01]  /*187c0*/  IMAD.IADD R12, R204, 0x1, -R120 ;  /* 0x00000001cc0c7824 */ /* 0x000fe200078e0a78 */
[----:B------:R-:W-:Y:S02]  /*187d0*/  IABS R126, R126 ;  /* 0x0000007e007e7213 */ /* 0x000fe40000000000 */
[----:B------:R-:W-:Y:S02]  /*187e0*/  FSEL R59, R59, -INF , !P3 ;  /* 0xff8000003b3b7808 */ /* 0x000fe40005800000 */
[----:B------:R-:W-:Y:S02]  /*187f0*/  IABS R12, R12 ;  /* 0x0000000c000c7213 */ /* 0x000fe40000000000 */
[----:B------:R-:W2:Y:S01]  /*18800*/  I2F R0, R126 ;  /* 0x0000007e00007306 */ /* 0x000ea20000201400 */
[C---:B------:R-:W-:Y:S02]  /*18810*/  ISETP.GE.AND P3, PT, R130.reuse, R206, PT ;  /* 0x000000ce8200720c */ /* 0x040fe40003f66270 */
[-C--:B------:R-:W-:Y:S02]  /*18820*/  ISETP.GE.OR P0, PT, R175, R205.reuse, !P0 ;  /* 0x000000cdaf00720c */ /* 0x080fe40004706670 */
[----:B------:R-:W-:Y:S04]  /*18830*/  ISETP.GE.OR P3, PT, R130, R205, !P3 ;  /* 0x000000cd8200720c */ /* 0x000fe80005f66670 */
[----:B------:R-:W-:Y:S01]  /*18840*/  FSEL R121, R82, -INF , !P3 ;  /* 0xff80000052797808 */ /* 0x000fe20005800000 */
[----:B------:R-:W3:Y:S01]  /*18850*/  I2F R2, R12 ;  /* 0x0000000c00027306 */ /* 0x000ee20000201400 */
[----:B------:R-:W-:Y:S01]  /*18860*/  FMNMX.FTZ R82, R112, R118, !PT ;  /* 0x0000007670527209 */ /* 0x000fe20007810000 */
[----:B------:R-:W-:Y:S01]  /*18870*/  IMAD.IADD R118, R207, 0x1, -R233 ;  /* 0x00000001cf767824 */ /* 0x000fe200078e0ae9 */
[----:B------:R-:W-:Y:S01]  /*18880*/  ISETP.GE.AND P3, PT, R130, R203, PT ;  /* 0x000000cb8200720c */ /* 0x000fe20003f66270 */
[----:B-1----:R-:W-:Y:S01]  /*18890*/  FFMA.FTZ R90, R67, -UR17, R90 ;  /* 0x80000011435a7c23 */ /* 0x002fe2000801005a */
[----:B------:R-:W-:Y:S01]  /*188a0*/  FMNMX.FTZ R82, R111, R82, !PT ;  /* 0x000000526f527209 */ /* 0x000fe20007810000 */
[----:B------:R-:W-:Y:S01]  /*188b0*/  IMAD.IADD R67, R204, 0x1, -R241 ;  /* 0x00000001cc437824 */ /* 0x000fe200078e0af1 */
[----:B------:R-:W-:Y:S01]  /*188c0*/  ISETP.GE.OR P3, PT, R130, R202, !P3 ;  /* 0x000000ca8200720c */ /* 0x000fe20005f66670 */
[----:B------:R-:W-:Y:S01]  /*188d0*/  IMAD.IADD R130, R204, 0x1, -R130 ;  /* 0x00000001cc827824 */ /* 0x000fe200078e0a82 */
[----:B------:R-:W-:Y:S01]  /*188e0*/  IABS R118, R118 ;  /* 0x0000007600767213 */ /* 0x000fe20000000000 */
[----:B------:R-:W1:Y:S01]  /*188f0*/  I2F R73, R73 ;  /* 0x0000004900497306 */ /* 0x000e620000201400 */
[----:B------:R-:W-:Y:S02]  /*18900*/  FMNMX.FTZ R82, R108, R82, !PT ;  /* 0x000000526c527209 */ /* 0x000fe40007810000 */
[----:B------:R-:W-:Y:S01]  /*18910*/  IABS R130, R130 ;  /* 0x0000008200827213 */ /* 0x000fe20000000000 */
[----:B--2---:R-:W-:Y:S01]  /*18920*/  FFMA.FTZ R72, R0, -UR17, R72 ;  /* 0x8000001100487c23 */ /* 0x004fe20008010048 */
[----:B------:R-:W-:Y:S02]  /*18930*/  FMNMX.FTZ R0, R114, R165, !PT ;  /* 0x000000a572007209 */ /* 0x000fe40007810000 */
[----:B------:R-:W-:Y:S02]  /*18940*/  FMNMX.FTZ R82, R107, R82, !PT ;  /* 0x000000526b527209 */ /* 0x000fe40007810000 */
[----:B------:R-:W-:Y:S01]  /*18950*/  FMNMX.FTZ R0, R84, R0, !PT ;  /* 0x0000000054007209 */ /* 0x000fe20007810000 */
[----:B------:R-:W2:Y:S01]  /*18960*/  I2F R43, R130 ;  /* 0x00000082002b7306 */ /* 0x000ea20000201400 */
[----:B------:R-:W-:Y:S02]  /*18970*/  FMNMX.FTZ R82, R103, R82, !PT ;  /* 0x0000005267527209 */ /* 0x000fe40007810000 */
[----:B------:R-:W-:Y:S01]  /*18980*/  FMNMX.FTZ R0, R81, R0, !PT ;  /* 0x0000000051007209 */ /* 0x000fe20007810000 */
[----:B---3--:R-:W-:Y:S01]  /*18990*/  FFMA.FTZ R58, R2, -UR17, R58 ;  /* 0x80000011023a7c23 */ /* 0x008fe2000801003a */
[----:B------:R-:W-:Y:S01]  /*189a0*/  FMNMX.FTZ R82, R102, R82, !PT ;  /* 0x0000005266527209 */ /* 0x000fe20007810000 */
[----:B------:R-:W-:Y:S01]  /*189b0*/  IMAD.IADD R2, R204, 0x1, -R128 ;  /* 0x00000001cc027824 */ /* 0x000fe200078e0a80 */
[----:B------:R-:W-:Y:S02]  /*189c0*/  FMNMX.FTZ R0, R83, R0, !PT ;  /* 0x0000000053007209 */ /* 0x000fe40007810000 */
[----:B------:R-:W-:Y:S01]  /*189d0*/  FMNMX.FTZ R82, R97, R82, !PT ;  /* 0x0000005261527209 */ /* 0x000fe20007810000 */
[----:B------:R-:W3:Y:S01]  /*189e0*/  I2F R118, R118 ;  /* 0x0000007600767306 */ /* 0x000ee20000201400 */
[----:B------:R-:W-:Y:S02]  /*189f0*/  FMNMX.FTZ R0, R79, R0, !PT ;  /* 0x000000004f007209 */ /* 0x000fe40007810000 */
[----:B------:R-:W-:Y:S01]  /*18a00*/  FMNMX.FTZ R82, R93, R82, !PT ;  /* 0x000000525d527209 */ /* 0x000fe20007810000 */
[----:B-1----:R-:W-:Y:S01]  /*18a10*/  FFMA.FTZ R11, R73, -UR17, R11 ;  /* 0x80000011490b7c23 */ /* 0x002fe2000801000b */
[----:B------:R-:W-:Y:S02]  /*18a20*/  FMNMX.FTZ R0, R19, R0, !PT ;  /* 0x0000000013007209 */ /* 0x000fe40007810000 */
[----:B------:R-:W-:Y:S01]  /*18a30*/  FSEL R12, R60, -INF , !P5 ;  /* 0xff8000003c0c7808 */ /* 0x000fe20006800000 */
[----:B------:R-:W-:Y:S01]  /*18a40*/  IMAD.IADD R60, R207, 0x1, -R129 ;  /* 0x00000001cf3c7824 */ /* 0x000fe200078e0a81 */
[----:B------:R-:W-:Y:S02]  /*18a50*/  FMNMX.FTZ R0, R22, R0, !PT ;  /* 0x0000000016007209 */ /* 0x000fe40007810000 */
[C---:B------:R-:W-:Y:S02]  /*18a60*/  ISETP.GE.AND P5, PT, R120.reuse, R203, PT ;  /* 0x000000cb7800720c */ /* 0x040fe40003fa6270 */
[----:B------:R-:W-:Y:S01]  /*18a70*/  FMNMX.FTZ R0, R23, R0, !PT ;  /* 0x0000000017007209 */ /* 0x000fe20007810000 */
[----:B--2---:R-:W-:Y:S01]  /*18a80*/  FFMA.FTZ R77, R43, -UR17, R77 ;  /* 0x800000112b4d7c23 */ /* 0x004fe2000801004d */
[----:B------:R-:W-:Y:S01]  /*18a90*/  ISETP.GE.OR P5, PT, R120, R202, !P5 ;  /* 0x000000ca7800720c */ /* 0x000fe20006fa6670 */
[C---:B------:R-:W-:Y:S01]  /*18aa0*/  IMAD.IADD R43, R204.reuse, 0x1, -R183 ;  /* 0x00000001cc2b7824 */ /* 0x040fe200078e0ab7 */
[----:B------:R-:W-:Y:S01]  /*18ab0*/  IABS R60, R60 ;  /* 0x0000003c003c7213 */ /* 0x000fe20000000000 */
[----:B------:R-:W-:Y:S01]  /*18ac0*/  IMAD.IADD R120, R204, 0x1, -R125 ;  /* 0x00000001cc787824 */ /* 0x000fe200078e0a7d */
[----:B------:R-:W-:Y:S02]  /*18ad0*/  FSEL R58, R58, -INF , !P5 ;  /* 0xff8000003a3a7808 */ /* 0x000fe40006800000 */
[----:B------:R-:W1:Y:S01]  /*18ae0*/  I2F R36, R60 ;  /* 0x0000003c00247306 */ /* 0x000e620000201400 */
[----:B------:R-:W-:Y:S01]  /*18af0*/  FMNMX.FTZ R0, R27, R0, !PT ;  /* 0x000000001b007209 */ /* 0x000fe20007810000 */
[----:B---3--:R-:W-:Y:S01]  /*18b00*/  FFMA.FTZ R101, R118, -UR17, R101 ;  /* 0x8000001176657c23 */ /* 0x008fe20008010065 */
[----:B------:R-:W-:Y:S02]  /*18b10*/  IABS R120, R120 ;  /* 0x0000007800787213 */ /* 0x000fe40000000000 */
[----:B------:R-:W-:Y:S02]  /*18b20*/  FMNMX.FTZ R0, R28, R0, !PT ;  /* 0x000000001c007209 */ /* 0x000fe40007810000 */
[----:B------:R-:W-:Y:S03]  /*18b30*/  IABS R43, R43 ;  /* 0x0000002b002b7213 */ /* 0x000fe60000000000 */
[----:B------:R-:W2:Y:S01]  /*18b40*/  I2F R120, R120 ;  /* 0x0000007800787306 */ /* 0x000ea20000201400 */
[----:B------:R-:W-:Y:S02]  /*18b50*/  FMNMX.FTZ R0, R34, R0, !PT ;  /* 0x0000000022007209 */ /* 0x000fe40007810000 */
[----:B------:R-:W-:Y:S02]  /*18b60*/  ISETP.GE.AND P5, PT, R125, R206, PT ;  /* 0x000000ce7d00720c */ /* 0x000fe40003fa6270 */
[----:B------:R-:W-:Y:S01]  /*18b70*/  FMNMX.FTZ R73, R17, R0, !PT ;  /* 0x0000000011497209 */ /* 0x000fe20007810000 */
[----:B------:R-:W-:Y:S01]  /*18b80*/  IMAD.IADD R0, R204, 0x1, -R233 ;  /* 0x00000001cc007824 */ /* 0x000fe200078e0ae9 */
[----:B------:R-:W-:Y:S02]  /*18b90*/  ISETP.GE.OR P5, PT, R125, R205, !P5 ;  /* 0x000000cd7d00720c */ /* 0x000fe40006fa6670 */
[----:B------:R-:W-:Y:S01]  /*18ba0*/  FMNMX.FTZ R73, R40, R73, !PT ;  /* 0x0000004928497209 */ /* 0x000fe20007810000 */
[----:B------:R-:W3:Y:S01]  /*18bb0*/  I2F R43, R43 ;  /* 0x0000002b002b7306 */ /* 0x000ee20000201400 */
[----:B------:R-:W-:Y:S02]  /*18bc0*/  IABS R0, R0 ;  /* 0x0000000000007213 */ /* 0x000fe40000000000 */
[----:B------:R-:W-:Y:S01]  /*18bd0*/  FMNMX.FTZ R73, R14, R73, !PT ;  /* 0x000000490e497209 */ /* 0x000fe20007810000 */
[----:B-1----:R-:W-:Y:S01]  /*18be0*/  FFMA.FTZ R8, R36, -UR17, R8 ;  /* 0x8000001124087c23 */ /* 0x002fe20008010008 */
[----:B------:R-:W-:Y:S01]  /*18bf0*/  FMNMX.FTZ R36, R52, R82, !PT ;  /* 0x0000005234247209 */ /* 0x000fe20007810000 */
[----:B------:R-:W-:Y:S01]  /*18c00*/  IMAD.IADD R60, R207, 0x1, -R175 ;  /* 0x00000001cf3c7824 */ /* 0x000fe200078e0aaf */
[----:B------:R-:W-:Y:S01]  /*18c10*/  FMNMX.FTZ R73, R48, R73, !PT ;  /* 0x0000004930497209 */ /* 0x000fe20007810000 */
[----:B------:R-:W-:Y:S01]  /*18c20*/  IMAD.IADD R82, R204, 0x1, -R129 ;  /* 0x00000001cc527824 */ /* 0x000fe200078e0a81 */
[----:B------:R-:W-:Y:S01]  /*18c30*/  FMNMX.FTZ R36, R53, R36, !PT ;  /* 0x0000002435247209 */ /* 0x000fe20007810000 */
        /* <DEDUP_REMOVED lines=11> */
[----:B------:R-:W-:Y:S01]  /*18cf0*/  FSEL R122, R80, -INF , !P5 ;  /* 0xff800000507a7808 */ /* 0x000fe20006800000 */
[----:B------:R-:W-:Y:S01]  /*18d00*/  IMAD.IADD R80, R204, 0x1, -R175 ;  /* 0x00000001cc507824 */ /* 0x000fe200078e0aaf */
[----:B------:R-:W-:Y:S02]  /*18d10*/  FMNMX.FTZ R73, R13, R73, !PT ;  /* 0x000000490d497209 */ /* 0x000fe40007810000 */
[C---:B------:R-:W-:Y:S01]  /*18d20*/  ISETP.GE.AND P5, PT, R129.reuse, R206, PT ;  /* 0x000000ce8100720c */ /* 0x040fe20003fa6270 */
[----:B------:R-:W-:Y:S01]  /*18d30*/  IMAD.MOV.U32 R119, RZ, RZ, R122 ;  /* 0x000000ffff777224 */ /* 0x000fe200078e007a */
[----:B------:R-:W-:Y:S02]  /*18d40*/  FMNMX.FTZ R73, R62, R73, !PT ;  /* 0x000000493e497209 */ /* 0x000fe40007810000 */
[----:B------:R-:W-:Y:S01]  /*18d50*/  FMNMX.FTZ R36, R68, R36, !PT ;  /* 0x0000002444247209 */ /* 0x000fe20007810000 */
[----:B-1----:R-:W-:Y:S01]  /*18d60*/  FFMA.FTZ R94, R0, -UR17, R94 ;  /* 0x80000011005e7c23 */ /* 0x002fe2000801005e */
[----:B------:R-:W-:Y:S02]  /*18d70*/  ISETP.GE.OR P5, PT, R129, R205, !P5 ;  /* 0x000000cd8100720c */ /* 0x000fe40006fa6670 */
[----:B------:R-:W-:Y:S02]  /*18d80*/  FMNMX.FTZ R36, R69, R36, !PT ;  /* 0x0000002445247209 */ /* 0x000fe40007810000 */
[----:B------:R-:W-:Y:S02]  /*18d90*/  FSEL R252, R8, -INF , !P5 ;  /* 0xff80000008fc7808 */ /* 0x000fe40006800000 */
[----:B------:R-:W-:Y:S02]  /*18da0*/  ISETP.GE.AND P5, PT, R125, R203, PT ;  /* 0x000000cb7d00720c */ /* 0x000fe40003fa6270 */
[----:B------:R-:W-:Y:S01]  /*18db0*/  FMNMX.FTZ R36, R76, R36, !PT ;  /* 0x000000244c247209 */ /* 0x000fe20007810000 */
[----:B--2---:R-:W-:Y:S01]  /*18dc0*/  FFMA.FTZ R91, R42, -UR17, R91 ;  /* 0x800000112a5b7c23 */ /* 0x004fe2000801005b */
[----:B------:R-:W-:Y:S02]  /*18dd0*/  FSEL R60, R75, -INF , !P6 ;  /* 0xff8000004b3c7808 */ /* 0x000fe40007000000 */
[----:B------:R-:W-:Y:S01]  /*18de0*/  ISETP.GE.OR P5, PT, R125, R202, !P5 ;  /* 0x000000ca7d00720c */ /* 0x000fe20006fa6670 */
[----:B------:R-:W-:Y:S01]  /*18df0*/  IMAD.MOV.U32 R125, RZ, RZ, R121 ;  /* 0x000000ffff7d7224 */ /* 0x000fe200078e0079 */
[----:B------:R-:W-:Y:S02]  /*18e00*/  FMNMX.FTZ R73, R60, R73, !PT ;  /* 0x000000493c497209 */ /* 0x000fe40007810000 */
[----:B------:R-:W-:Y:S02]  /*18e10*/  FSEL R78, R78, -INF , !P5 ;  /* 0xff8000004e4e7808 */ /* 0x000fe40006800000 */
[----:B------:R-:W-:Y:S02]  /*18e20*/  FMNMX.FTZ R36, R7, R36, !PT ;  /* 0x0000002407247209 */ /* 0x000fe40007810000 */
[----:B------:R-:W-:Y:S02]  /*18e30*/  FMNMX.FTZ R75, R169, R166, !PT ;  /* 0x000000a6a94b7209 */ /* 0x000fe40007810000 */
[----:B------:R-:W-:Y:S02]  /*18e40*/  FMNMX.FTZ R36, R18, R36, !PT ;  /* 0x0000002412247209 */ /* 0x000fe40007810000 */
[----:B------:R-:W-:Y:S02]  /*18e50*/  FSEL R121, R72, -INF , !P2 ;  /* 0xff80000048797808 */ /* 0x000fe40005000000 */
        /* <DEDUP_REMOVED lines=48> */
[----:B------:R-:W-:Y:S01]  /*19160*/  FMNMX.FTZ R117, R99, R75, !PT ;  /* 0x0000004b63757209 */ /* 0x000fe20007810000 */
[----:B------:R-:W-:Y:S01]  /*19170*/  IMAD.IADD R75, R207, 0x1, -R242 ;  /* 0x00000001cf4b7824 */ /* 0x000fe200078e0af2 */
[----:B------:R-:W-:Y:S02]  /*19180*/  FMNMX.FTZ R11, R30, R11, !PT ;  /* 0x0000000b1e0b7209 */ /* 0x000fe40007810000 */
[----:B------:R-:W-:Y:S02]  /*19190*/  FMNMX.FTZ R117, R46, R117, !PT ;  /* 0x000000752e757209 */ /* 0x000fe40007810000 */
[----:B------:R-:W-:Y:S02]  /*191a0*/  IABS R75, R75 ;  /* 0x0000004b004b7213 */ /* 0x000fe40000000000 */
[----:B------:R-:W-:Y:S02]  /*191b0*/  FMNMX.FTZ R117, R47, R117, !PT ;  /* 0x000000752f757209 */ /* 0x000fe40007810000 */
[----:B------:R-:W-:Y:S02]  /*191c0*/  FMNMX.FTZ R11, R32, R11, !PT ;  /* 0x0000000b200b7209 */ /* 0x000fe40007810000 */
[----:B------:R-:W1:Y:S01]  /*191d0*/  I2F R75, R75 ;  /* 0x0000004b004b7306 */ /* 0x000e620000201400 */
[----:B------:R-:W-:Y:S01]  /*191e0*/  FMNMX.FTZ R41, R54, R117, !PT ;  /* 0x0000007536297209 */ /* 0x000fe20007810000 */
[----:B------:R-:W-:Y:S01]  /*191f0*/  IMAD.IADD R117, R207, 0x1, -R183 ;  /* 0x00000001cf757824 */ /* 0x000fe200078e0ab7 */
        /* <DEDUP_REMOVED lines=11> */
[----:B------:R-:W-:Y:S01]  /*192b0*/  FMNMX.FTZ R11, R50, R11, !PT ;  /* 0x0000000b320b7209 */ /* 0x000fe20007810000 */
[----:B-1----:R-:W-:Y:S01]  /*192c0*/  FFMA.FTZ R96, R75, -UR17, R96 ;  /* 0x800000114b607c23 */ /* 0x002fe20008010060 */
[----:B------:R-:W-:Y:S02]  /*192d0*/  FSEL R75, R77, -INF , !P3 ;  /* 0xff8000004d4b7808 */ /* 0x000fe40005800000 */
[----:B------:R-:W-:Y:S02]  /*192e0*/  FMNMX.FTZ R11, R59, R11, !PT ;  /* 0x0000000b3b0b7209 */ /* 0x000fe40007810000 */
[----:B------:R-:W-:Y:S02]  /*192f0*/  FMNMX.FTZ R42, R6, R42, !PT ;  /* 0x0000002a062a7209 */ /* 0x000fe40007810000 */
[----:B------:R-:W-:Y:S02]  /*19300*/  FMNMX.FTZ R11, R58, R11, !PT ;  /* 0x0000000b3a0b7209 */ /* 0x000fe40007810000 */
[----:B------:R-:W-:Y:S02]  /*19310*/  FMNMX.FTZ R42, R5, R42, !PT ;  /* 0x0000002a052a7209 */ /* 0x000fe40007810000 */
[----:B------:R-:W-:Y:S02]  /*19320*/  FMNMX.FTZ R11, R64, R11, !PT ;  /* 0x0000000b400b7209 */ /* 0x000fe40007810000 */
[----:B------:R-:W-:Y:S02]  /*19330*/  FMNMX.FTZ R42, R31, R42, !PT ;  /* 0x0000002a1f2a7209 */ /* 0x000fe40007810000 */
[----:B--2---:R-:W-:Y:S01]  /*19340*/  FMNMX.FTZ R41, R65, R41, !PT ;  /* 0x0000002941297209 */ /* 0x004fe20007810000 */
[----:B------:R-:W-:Y:S01]  /*19350*/  IMAD.IADD R65, R204, 0x1, -R131 ;  /* 0x00000001cc417824 */ /* 0x000fe200078e0a83 */
[----:B------:R-:W-:Y:S02]  /*19360*/  FMNMX.FTZ R42, R26, R42, !PT ;  /* 0x0000002a1a2a7209 */ /* 0x000fe40007810000 */
[----:B------:R-:W-:Y:S01]  /*19370*/  FMNMX.FTZ R11, R8, R11, !PT ;  /* 0x0000000b080b7209 */ /* 0x000fe20007810000 */
[----:B------:R-:W-:Y:S01]  /*19380*/  SHFL.BFLY PT, R72, R41, 0x1, 0x1f ;  /* 0x0c201f0029487f89 */ /* 0x000fe200000e0000 */
[----:B------:R-:W-:Y:S02]  /*19390*/  FMNMX.FTZ R42, R63, R42, !PT ;  /* 0x0000002a3f2a7209 */ /* 0x000fe40007810000 */
[----:B------:R-:W-:Y:S02]  /*193a0*/  IABS R65, R65 ;  /* 0x0000004100417213 */ /* 0x000fe40000000000 */
[----:B------:R-:W-:Y:S02]  /*193b0*/  FMNMX.FTZ R42, R61, R42, !PT ;  /* 0x0000002a3d2a7209 */ /* 0x000fe40007810000 */
[C---:B------:R-:W-:Y:S02]  /*193c0*/  ISETP.GE.AND P3, PT, R127.reuse, R203, PT ;  /* 0x000000cb7f00720c */ /* 0x040fe40003f66270 */
[----:B------:R-:W1:Y:S01]  /*193d0*/  I2F R65, R65 ;  /* 0x0000004100417306 */ /* 0x000e620000201400 */
[----:B------:R-:W-:Y:S02]  /*193e0*/  FMNMX.FTZ R42, R246, R42, !PT ;  /* 0x0000002af62a7209 */ /* 0x000fe40007810000 */
[----:B------:R-:W-:Y:S01]  /*193f0*/  ISETP.GE.OR P3, PT, R127, R202, !P3 ;  /* 0x000000ca7f00720c */ /* 0x000fe20005f66670 */
[----:B------:R-:W-:Y:S01]  /*19400*/  IMAD.IADD R127, R204, 0x1, -R127 ;  /* 0x00000001cc7f7824 */ /* 0x000fe200078e0a7f */
[----:B------:R-:W-:Y:S02]  /*19410*/  FMNMX.FTZ R42, R248, R42, !PT ;  /* 0x0000002af82a7209 */ /* 0x000fe40007810000 */
[----:B------:R-:W-:Y:S02]  /*19420*/  IABS R117, R117 ;  /* 0x0000007500757213 */ /* 0x000fe40000000000 */
[----:B------:R-:W-:Y:S02]  /*19430*/  FMNMX.FTZ R42, R123, R42, !PT ;  /* 0x0000002a7b2a7209 */ /* 0x000fe40007810000 */
[----:B------:R-:W-:Y:S02]  /*19440*/  IABS R2, R2 ;  /* 0x0000000200027213 */ /* 0x000fe40000000000 */
[----:B------:R-:W2:Y:S01]  /*19450*/  I2F R117, R117 ;  /* 0x0000007500757306 */ /* 0x000ea20000201400 */
[----:B------:R-:W-:Y:S02]  /*19460*/  FMNMX.FTZ R42, R174, R42, !PT ;  /* 0x0000002aae2a7209 */ /* 0x000fe40007810000 */
[----:B------:R-:W-:Y:S02]  /*19470*/  IABS R80, R80 ;  /* 0x0000005000507213 */ /* 0x000fe40000000000 */
[----:B------:R-:W-:Y:S02]  /*19480*/  FMNMX.FTZ R42, R237, R42, !PT ;  /* 0x0000002aed2a7209 */ /* 0x000fe40007810000 */
[----:B------:R-:W-:Y:S02]  /*19490*/  IABS R82, R82 ;  /* 0x0000005200527213 */ /* 0x000fe40000000000 */
[----:B------:R-:W-:Y:S01]  /*194a0*/  FMNMX.FTZ R42, R236, R42, !PT ;  /* 0x0000002aec2a7209 */ /* 0x000fe20007810000 */
[----:B------:R-:W3:Y:S01]  /*194b0*/  I2F R2, R2 ;  /* 0x0000000200027306 */ /* 0x000ee20000201400 */
[----:B-1----:R-:W-:Y:S01]  /*194c0*/  FFMA.FTZ R10, R65, -UR17, R10 ;  /* 0x80000011410a7c23 */ /* 0x002fe2000801000a */
[C---:B------:R-:W-:Y:S02]  /*194d0*/  ISETP.GE.AND P0, PT, R175.reuse, R203, PT ;  /* 0x000000cbaf00720c */ /* 0x040fe40003f06270 */
[----:B------:R-:W-:Y:S02]  /*194e0*/  FMNMX.FTZ R42, R230, R42, !PT ;  /* 0x0000002ae62a7209 */ /* 0x000fe40007810000 */
[----:B------:R-:W-:Y:S02]  /*194f0*/  ISETP.GE.OR P0, PT, R175, R202, !P0 ;  /* 0x000000caaf00720c */ /* 0x000fe40004706670 */
[----:B------:R-:W-:Y:S02]  /*19500*/  FMNMX.FTZ R42, R229, R42, !PT ;  /* 0x0000002ae52a7209 */ /* 0x000fe40007810000 */
[----:B------:R-:W1:Y:S01]  /*19510*/  I2F R80, R80 ;  /* 0x0000005000507306 */ /* 0x000e620000201400 */
[----:B------:R-:W-:Y:S02]  /*19520*/  IABS R67, R67 ;  /* 0x0000004300437213 */ /* 0x000fe40000000000 */
[----:B------:R-:W4:Y:S01]  /*19530*/  SHFL.BFLY PT, R36, R42, 0x2, 0x1f ;  /* 0x0c401f002a247f89 */ /* 0x000f2200000e0000 */
[----:B--2---:R-:W-:Y:S01]  /*19540*/  FFMA.FTZ R105, R117, -UR17, R105 ;  /* 0x8000001175697c23 */ /* 0x004fe20008010069 */
[----:B------:R-:W-:Y:S04]  /*19550*/  FMNMX.FTZ R73, R252, R73, !PT ;  /* 0x00000049fc497209 */ /* 0x000fe80007810000 */
[----:B------:R-:W-:Y:S01]  /*19560*/  FMNMX.FTZ R73, R251, R73, !PT ;  /* 0x00000049fb497209 */ /* 0x000fe20007810000 */
[----:B------:R-:W2:Y:S03]  /*19570*/  I2F R82, R82 ;  /* 0x0000005200527306 */ /* 0x000ea60000201400 */
[----:B------:R-:W-:Y:S01]  /*19580*/  FMNMX.FTZ R73, R250, R73, !PT ;  /* 0x00000049fa497209 */ /* 0x000fe20007810000 */
[----:B---3--:R-:W-:Y:S01]  /*19590*/  FFMA.FTZ R74, R2, -UR17, R74 ;  /* 0x80000011024a7c23 */ /* 0x008fe2000801004a */
[----:B------:R-:W-:Y:S02]  /*195a0*/  IABS R2, R127 ;  /* 0x0000007f00027213 */ /* 0x000fe40000000000 */
[----:B------:R-:W-:Y:S02]  /*195b0*/  FMNMX.FTZ R73, R247, R73, !PT ;  /* 0x00000049f7497209 */ /* 0x000fe40007810000 */
[----:B------:R-:W-:Y:S01]  /*195c0*/  FSEL R91, R74, -INF , !P6 ;  /* 0xff8000004a5b7808 */ /* 0x000fe20007000000 */
[----:B------:R-:W3:Y:S01]  /*195d0*/  I2F R67, R67 ;  /* 0x0000004300437306 */ /* 0x000ee20000201400 */
[----:B------:R-:W-:Y:S01]  /*195e0*/  ISETP.GE.AND P6, PT, R242, R206, PT ;  /* 0x000000cef200720c */ /* 0x000fe20003fc6270 */
[----:B-1----:R-:W-:Y:S03]  /*195f0*/  FFMA.FTZ R89, R80, -UR17, R89 ;  /* 0x8000001150597c23 */ /* 0x002fe60008010059 */
[----:B------:R-:W-:Y:S02]  /*19600*/  ISETP.GE.OR P6, PT, R242, R205, !P6 ;  /* 0x000000cdf200720c */ /* 0x000fe400077c6670 */
[----:B----4-:R-:W-:Y:S01]  /*19610*/  FMNMX.FTZ R42, R42, R36, !PT ;  /* 0x000000242a2a7209 */ /* 0x010fe20007810000 */
[----:B------:R-:W-:Y:S01]  /*19620*/  IMAD.IADD R36, R204, 0x1, -R242 ;  /* 0x00000001cc247824 */ /* 0x000fe200078e0af2 */
[----:B------:R-:W-:Y:S01]  /*19630*/  FSEL R228, R96, -INF , !P6 ;  /* 0xff80000060e47808 */ /* 0x000fe20007000000 */
[----:B------:R-:W1:Y:S01]  /*19640*/  I2F R2, R2 ;  /* 0x0000000200027306 */ /* 0x000e620000201400 */
[----:B------:R-:W-:Y:S01]  /*19650*/  FSEL R242, R89, -INF , !P0 ;  /* 0xff80000059f27808 */ /* 0x000fe20004000000 */
[----:B------:R-:W-:Y:S01]  /*19660*/  IMAD.MOV.U32 R89, RZ, RZ, R121 ;  /* 0x000000ffff597224 */ /* 0x000fe200078e0079 */
[----:B------:R-:W-:Y:S01]  /*19670*/  FMNMX.FTZ R73, R228, R73, !PT ;  /* 0x00000049e4497209 */ /* 0x000fe20007810000 */
[----:B--2---:R-:W-:Y:S01]  /*19680*/  FFMA.FTZ R88, R82, -UR17, R88 ;  /* 0x8000001152587c23 */ /* 0x004fe20008010058 */
[----:B------:R-:W-:Y:S02]  /*19690*/  IABS R36, R36 ;  /* 0x0000002400247213 */ /* 0x000fe40000000000 */
[----:B------:R-:W-:Y:S02]  /*196a0*/  FMNMX.FTZ R11, R89, R11, !PT ;  /* 0x0000000b590b7209 */ /* 0x000fe40007810000 */
[----:B------:R-:W-:Y:S02]  /*196b0*/  FMNMX.FTZ R73, R227, R73, !PT ;  /* 0x00000049e3497209 */ /* 0x000fe40007810000 */
[----:B------:R-:W2:Y:S01]  /*196c0*/  I2F R36, R36 ;  /* 0x0000002400247306 */ /* 0x000ea20000201400 */
[----:B------:R-:W-:Y:S02]  /*196d0*/  FMNMX.FTZ R11, R91, R11, !PT ;  /* 0x0000000b5b0b7209 */ /* 0x000fe40007810000 */
[----:B------:R-:W-:Y:S01]  /*196e0*/  FSEL R245, R88, -INF , !P1 ;  /* 0xff80000058f57808 */ /* 0x000fe20004800000 */
[----:B---3--:R-:W-:Y:S01]  /*196f0*/  FFMA.FTZ R4, R67, -UR17, R4 ;  /* 0x8000001143047c23 */ /* 0x008fe20008010004 */
[----:B------:R-:W-:Y:S02]  /*19700*/  FMNMX.FTZ R74, R75, R11, !PT ;  /* 0x0000000b4b4a7209 */ /* 0x000fe40007810000 */
[----:B------:R-:W3:Y:S01]  /*19710*/  SHFL.BFLY PT, R11, R42, 0x1, 0x1f ;  /* 0x0c201f002a0b7f89 */ /* 0x000ee200000e0000 */
[C---:B------:R-:W-:Y:S02]  /*19720*/  ISETP.GE.AND P1, PT, R233.reuse, R206, PT ;  /* 0x000000cee900720c */ /* 0x040fe40003f26270 */
[----:B------:R-:W-:Y:S02]  /*19730*/  FMNMX.FTZ R74, R78, R74, !PT ;  /* 0x0000004a4e4a7209 */ /* 0x000fe40007810000 */
[----:B------:R-:W-:Y:S01]  /*19740*/  ISETP.GE.OR P1, PT, R233, R205, !P1 ;  /* 0x000000cde900720c */ /* 0x000fe20004f26670 */
[----:B-1----:R-:W-:Y:S01]  /*19750*/  FFMA.FTZ R9, R2, -UR17, R9 ;  /* 0x8000001102097c23 */ /* 0x002fe20008010009 */
[----:B------:R-:W-:Y:S02]  /*19760*/  FMNMX.FTZ R74, R245, R74, !PT ;  /* 0x0000004af54a7209 */ /* 0x000fe40007810000 */
[----:B------:R-:W-:Y:S02]  /*19770*/  FSEL R226, R101, -INF , !P1 ;  /* 0xff80000065e27808 */ /* 0x000fe40004800000 */
[----:B------:R-:W-:Y:S02]  /*19780*/  FSEL R241, R9, -INF , !P3 ;  /* 0xff80000009f17808 */ /* 0x000fe40005800000 */
[----:B------:R-:W-:Y:S02]  /*19790*/  FMNMX.FTZ R73, R226, R73, !PT ;  /* 0x00000049e2497209 */ /* 0x000fe40007810000 */
[----:B------:R-:W-:Y:S01]  /*197a0*/  FMNMX.FTZ R74, R242, R74, !PT ;  /* 0x0000004af24a7209 */ /* 0x000fe20007810000 */
[----:B--2---:R-:W-:Y:S01]  /*197b0*/  FFMA.FTZ R92, R36, -UR17, R92 ;  /* 0x80000011245c7c23 */ /* 0x004fe2000801005c */
[----:B------:R-:W-:Y:S02]  /*197c0*/  FMNMX.FTZ R36, R41, R72, !PT ;  /* 0x0000004829247209 */ /* 0x000fe40007810000 */
[CC--:B------:R-:W-:Y:S02]  /*197d0*/  ISETP.GE.AND P1, PT, R233.reuse, R203.reuse, PT ;  /* 0x000000cbe900720c */ /* 0x0c0fe40003f26270 */
[C---:B------:R-:W-:Y:S02]  /*197e0*/  FSETP.NEU.FTZ.AND P3, PT, R36.reuse, -INF , PT ;  /* 0xff8000002400780b */ /* 0x040fe40003f7d000 */
[----:B------:R-:W-:Y:S01]  /*197f0*/  ISETP.GE.OR P1, PT, R233, R202, !P1 ;  /* 0x000000cae900720c */ /* 0x000fe20004f26670 */
[----:B------:R-:W-:Y:S01]  /*19800*/  FMUL.FTZ R233, R36, c[0x0][0x23c] ;  /* 0x00008f0024e97a20 */ /* 0x000fe20000410000 */
[----:B------:R-:W-:Y:S02]  /*19810*/  FSEL R182, R4, -INF , !P2 ;  /* 0xff80000004b67808 */ /* 0x000fe40005000000 */
[----:B------:R-:W-:Y:S02]  /*19820*/  FSEL R181, R94, -INF , !P1 ;  /* 0xff8000005eb57808 */ /* 0x000fe40004800000 */
[----:B------:R-:W-:Y:S02]  /*19830*/  FSEL R233, R233, RZ, P3 ;  /* 0x000000ffe9e97208 */ /* 0x000fe40001800000 */
[----:B------:R-:W-:Y:S02]  /*19840*/  ISETP.GE.AND P0, PT, R183, R206, PT ;  /* 0x000000ceb700720c */ /* 0x000fe40003f06270 */
[----:B------:R-:W-:Y:S01]  /*19850*/  ISETP.GE.AND P6, PT, R131, R203, PT ;  /* 0x000000cb8300720c */ /* 0x000fe20003fc6270 */
[--C-:B------:R-:W-:Y:S01]  /*19860*/  FFMA.FTZ R96, R52, c[0x0][0x23c], -R233.reuse ;  /* 0x00008f0034607a23 */ /* 0x100fe200000108e9 */
[----:B------:R-:W-:Y:S01]  /*19870*/  ISETP.GE.OR P0, PT, R183, R205, !P0 ;  /* 0x000000cdb700720c */ /* 0x000fe20004706670 */
[--C-:B------:R-:W-:Y:S01]  /*19880*/  FFMA.FTZ R95, R53, c[0x0][0x23c], -R233.reuse ;  /* 0x00008f00355f7a23 */ /* 0x100fe200000108e9 */
[-C--:B------:R-:W-:Y:S01]  /*19890*/  ISETP.GE.OR P6, PT, R131, R202.reuse, !P6 ;  /* 0x000000ca8300720c */ /* 0x080fe200077c6670 */
[--C-:B------:R-:W-:Y:S01]  /*198a0*/  FFMA.FTZ R180, R3, c[0x0][0x23c], -R233.reuse ;  /* 0x00008f0003b47a23 */ /* 0x100fe200000108e9 */
[----:B---3--:R-:W-:Y:S01]  /*198b0*/  FMNMX.FTZ R3, R42, R11, !PT ;  /* 0x0000000b2a037209 */ /* 0x008fe20007810000 */
[----:B------:R-:W-:Y:S01]  /*198c0*/  MUFU.EX2 R96, R96 ;  /* 0x0000006000607308 */ /* 0x000fe20000000800 */
[----:B------:R-:W-:Y:S01]  /*198d0*/  FSEL R225, R105, -INF , !P0 ;  /* 0xff80000069e17808 */ /* 0x000fe20004000000 */
[--C-:B------:R-:W-:Y:S01]  /*198e0*/  FFMA.FTZ R176, R168, c[0x0][0x23c], -R233.reuse ;  /* 0x00008f00a8b07a23 */ /* 0x100fe200000108e9 */
[C---:B------:R-:W-:Y:S01]  /*198f0*/  FSETP.NEU.FTZ.AND P2, PT, R3.reuse, -INF , PT ;  /* 0xff8000000300780b */ /* 0x040fe20003f5d000 */
[----:B------:R-:W-:Y:S01]  /*19900*/  FMUL.FTZ R224, R3, c[0x0][0x23c] ;  /* 0x00008f0003e07a20 */ /* 0x000fe20000410000 */
[----:B------:R-:W-:Y:S01]  /*19910*/  FMNMX.FTZ R9, R225, R73, !PT ;  /* 0x00000049e1097209 */ /* 0x000fe20007810000 */
[--C-:B------:R-:W-:Y:S01]  /*19920*/  FFMA.FTZ R243, R243, c[0x0][0x23c], -R233.reuse ;  /* 0x00008f00f3f37a23 */ /* 0x100fe200000108e9 */
[----:B------:R-:W-:Y:S01]  /*19930*/  ISETP.GE.AND P0, PT, R183, R203, PT ;  /* 0x000000cbb700720c */ /* 0x000fe20003f06270 */
[--C-:B------:R-:W-:Y:S01]  /*19940*/  FFMA.FTZ R249, R249, c[0x0][0x23c], -R233.reuse ;  /* 0x00008f00f9f97a23 */ /* 0x100fe200000108e9 */
[----:B------:R-:W-:Y:S01]  /*19950*/  FSEL R224, R224, RZ, P2 ;  /* 0x000000ffe0e07208 */ /* 0x000fe20001000000 */
[----:B------:R-:W-:Y:S01]  /*19960*/  MUFU.EX2 R180, R180 ;  /* 0x000000b400b47308 */ /* 0x000fe20000000800 */
[----:B------:R-:W-:Y:S01]  /*19970*/  ISETP.GE.OR P0, PT, R183, R202, !P0 ;  /* 0x000000cab700720c */ /* 0x000fe20004706670 */
[--C-:B------:R-:W-:Y:S01]  /*19980*/  FFMA.FTZ R173, R116, c[0x0][0x23c], -R233.reuse ;  /* 0x00008f0074ad7a23 */ /* 0x100fe200000108e9 */
[----:B------:R-:W-:Y:S01]  /*19990*/  FSEL R240, R10, -INF , !P6 ;  /* 0xff8000000af07808 */ /* 0x000fe20007000000 */
[--C-:B------:R-:W-:Y:S01]  /*199a0*/  FFMA.FTZ R94, R54, c[0x0][0x23c], -R224.reuse ;  /* 0x00008f00365e7a23 */ /* 0x100fe200000108e0 */
[----:B------:R-:W-:Y:S01]  /*199b0*/  FSEL R41, R98, -INF , !P0 ;  /* 0xff80000062297808 */ /* 0x000fe20004000000 */
[----:B------:R-:W-:Y:S01]  /*199c0*/  FFMA.FTZ R128, R110, c[0x0][0x23c], -R224 ;  /* 0x00008f006e807a23 */ /* 0x000fe200000108e0 */
[----:B------:R-:W-:Y:S01]  /*199d0*/  FMNMX.FTZ R10, R241, R74, !PT ;  /* 0x0000004af10a7209 */ /* 0x000fe20007810000 */
[----:B------:R-:W-:Y:S01]  /*199e0*/  IMAD.MOV.U32 R110, RZ, RZ, R78 ;  /* 0x000000ffff6e7224 */ /* 0x000fe200078e004e */
[----:B------:R-:W-:Y:S01]  /*199f0*/  FSEL R183, R92, -INF , !P5 ;  /* 0xff8000005cb77808 */ /* 0x000fe20006800000 */
[----:B------:R-:W-:Y:S01]  /*19a00*/  MUFU.EX2 R176, R176 ;  /* 0x000000b000b07308 */ /* 0x000fe20000000800 */
[--C-:B------:R-:W-:Y:S01]  /*19a10*/  FFMA.FTZ R246, R246, c[0x0][0x23c], -R224.reuse ;  /* 0x00008f00f6f67a23 */ /* 0x100fe200000108e0 */
[----:B------:R-:W-:Y:S01]  /*19a20*/  FMNMX.FTZ R10, R240, R10, !PT ;  /* 0x0000000af00a7209 */ /* 0x000fe20007810000 */
[--C-:B------:R-:W-:Y:S01]  /*19a30*/  FFMA.FTZ R248, R248, c[0x0][0x23c], -R224.reuse ;  /* 0x00008f00f8f87a23 */ /* 0x100fe200000108e0 */
[----:B------:R-:W1:Y:S01]  /*19a40*/  SHFL.BFLY PT, R2, R9, 0x2, 0x1f ;  /* 0x0c401f0009027f89 */ /* 0x000e6200000e0000 */
[----:B------:R-:W-:Y:S01]  /*19a50*/  FFMA.FTZ R223, R169, c[0x0][0x23c], -R224 ;  /* 0x00008f00a9df7a23 */ /* 0x000fe200000108e0 */
[----:B------:R-:W-:Y:S01]  /*19a60*/  FMNMX.FTZ R10, R183, R10, !PT ;  /* 0x0000000ab70a7209 */ /* 0x000fe20007810000 */
[----:B------:R-:W-:Y:S02]  /*19a70*/  FFMA.FTZ R130, R177, c[0x0][0x23c], -R233 ;  /* 0x00008f00b1827a23 */ /* 0x000fe400000108e9 */
[----:B------:R-:W-:Y:S01]  /*19a80*/  IMAD.MOV.U32 R11, RZ, RZ, R91 ;  /* 0x000000ffff0b7224 */ /* 0x000fe200078e005b */
[----:B------:R-:W-:Y:S01]  /*19a90*/  MUFU.EX2 R173, R173 ;  /* 0x000000ad00ad7308 */ /* 0x000fe20000000800 */
[----:B------:R-:W-:Y:S01]  /*19aa0*/  IMAD.MOV.U32 R91, RZ, RZ, R174 ;  /* 0x000000ffff5b7224 */ /* 0x000fe200078e00ae */
[----:B------:R-:W-:Y:S01]  /*19ab0*/  FMNMX.FTZ R0, R182, R10, !PT ;  /* 0x0000000ab6007209 */ /* 0x000fe20007810000 */
[----:B------:R-:W-:Y:S02]  /*19ac0*/  IMAD.MOV.U32 R10, RZ, RZ, R75 ;  /* 0x000000ffff0a7224 */ /* 0x000fe400078e004b */
[----:B------:R-:W-:Y:S01]  /*19ad0*/  IMAD.MOV.U32 R75, RZ, RZ, R232 ;  /* 0x000000ffff4b7224 */ /* 0x000fe200078e00e8 */
[----:B------:R-:W-:Y:S01]  /*19ae0*/  FMNMX.FTZ R0, R181, R0, !PT ;  /* 0x00000000b5007209 */ /* 0x000fe20007810000 */
[--C-:B------:R-:W-:Y:S02]  /*19af0*/  FFMA.FTZ R121, R106, c[0x0][0x23c], -R224.reuse ;  /* 0x00008f006a797a23 */ /* 0x100fe400000108e0 */
[--C-:B------:R-:W-:Y:S01]  /*19b00*/  FFMA.FTZ R106, R46, c[0x0][0x23c], -R224.reuse ;  /* 0x00008f002e6a7a23 */ /* 0x100fe200000108e0 */
[----:B------:R-:W-:Y:S01]  /*19b10*/  MUFU.EX2 R223, R223 ;  /* 0x000000df00df7308 */ /* 0x000fe20000000800 */
[----:B------:R-:W-:Y:S01]  /*19b20*/  FMNMX.FTZ R0, R41, R0, !PT ;  /* 0x0000000029007209 */ /* 0x000fe20007810000 */
[--C-:B------:R-:W-:Y:S02]  /*19b30*/  FFMA.FTZ R90, R45, c[0x0][0x23c], -R233.reuse ;  /* 0x00008f002d5a7a23 */ /* 0x100fe400000108e9 */
[--C-:B------:R-:W-:Y:S02]  /*19b40*/  FFMA.FTZ R80, R70, c[0x0][0x23c], -R224.reuse ;  /* 0x00008f0046507a23 */ /* 0x100fe400000108e0 */
[--C-:B------:R-:W-:Y:S01]  /*19b50*/  FFMA.FTZ R74, R71, c[0x0][0x23c], -R224.reuse ;  /* 0x00008f00474a7a23 */ /* 0x100fe200000108e0 */
[----:B------:R-:W2:Y:S01]  /*19b60*/  SHFL.BFLY PT, R4, R0, 0x2, 0x1f ;  /* 0x0c401f0000047f89 */ /* 0x000ea200000e0000 */
[--C-:B------:R-:W-:Y:S01]  /*19b70*/  FFMA.FTZ R71, R7, c[0x0][0x23c], -R233.reuse ;  /* 0x00008f0007477a23 */ /* 0x100fe200000108e9 */
[----:B-1----:R-:W-:Y:S01]  /*19b80*/  FMNMX.FTZ R2, R9, R2, !PT ;  /* 0x0000000209027209 */ /* 0x002fe20007810000 */
[----:B------:R-:W1:Y:S01]  /*19b90*/  MUFU.EX2 R130, R130 ;  /* 0x0000008200827308 */ /* 0x000e620000000800 */
[--C-:B------:R-:W-:Y:S02]  /*19ba0*/  FFMA.FTZ R70, R6, c[0x0][0x23c], -R224.reuse ;  /* 0x00008f0006467a23 */ /* 0x100fe400000108e0 */
[--C-:B------:R-:W-:Y:S02]  /*19bb0*/  FFMA.FTZ R120, R104, c[0x0][0x23c], -R224.reuse ;  /* 0x00008f0068787a23 */ /* 0x100fe400000108e0 */
[--C-:B------:R-:W-:Y:S01]  /*19bc0*/  FFMA.FTZ R116, R103, c[0x0][0x23c], -R233.reuse ;  /* 0x00008f0067747a23 */ /* 0x100fe200000108e9 */
[----:B------:R-:W3:Y:S01]  /*19bd0*/  SHFL.BFLY PT, R9, R2, 0x1, 0x1f ;  /* 0x0c201f0002097f89 */ /* 0x000ee200000e0000 */
        /* <DEDUP_REMOVED lines=10> */
[----:B--2---:R-:W-:Y:S01]  /*19c80*/  FMNMX.FTZ R4, R0, R4, !PT ;  /* 0x0000000400047209 */ /* 0x004fe20007810000 */
[--C-:B------:R-:W-:Y:S01]  /*19c90*/  FFMA.FTZ R102, R93, c[0x0][0x23c], -R233.reuse ;  /* 0x00008f005d667a23 */ /* 0x100fe200000108e9 */
[----:B-1----:R-:W-:Y:S01]  /*19ca0*/  F2FP.BF16.PACK_AB R46, R130, R173 ;  /* 0x000000ad822e723e */ /* 0x002fe200000010ff */
[----:B------:R-:W-:Y:S02]  /*19cb0*/  FFMA.FTZ R93, R55, c[0x0][0x23c], -R224 ;  /* 0x00008f00375d7a23 */ /* 0x000fe400000108e0 */
[----:B------:R-:W-:Y:S01]  /*19cc0*/  LDSM.16.MT88.4 R52, [R192+0x4400] ;  /* 0x00440000c034783b */ /* 0x000fe20000004200 */
[--C-:B------:R-:W-:Y:S02]  /*19cd0*/  FFMA.FTZ R129, R111, c[0x0][0x23c], -R233.reuse ;  /* 0x00008f006f817a23 */ /* 0x100fe400000108e9 */
[----:B------:R-:W-:Y:S01]  /*19ce0*/  MUFU.EX2 R127, R127 ;  /* 0x0000007f007f7308 */ /* 0x000fe20000000800 */
[----:B---3--:R-:W-:Y:S01]  /*19cf0*/  FMNMX.FTZ R2, R2, R9, !PT ;  /* 0x0000000902027209 */ /* 0x008fe20007810000 */
[----:B------:R-:W-:Y:S02]  /*19d00*/  IMAD.MOV.U32 R9, RZ, RZ, R124 ;  /* 0x000000ffff097224 */ /* 0x000fe400078e007c */
[--C-:B------:R-:W-:Y:S01]  /*19d10*/  FFMA.FTZ R124, R108, c[0x0][0x23c], -R233.reuse ;  /* 0x00008f006c7c7a23 */ /* 0x100fe200000108e9 */
[C---:B------:R-:W-:Y:S01]  /*19d20*/  FSETP.NEU.FTZ.AND P1, PT, R2.reuse, -INF , PT ;  /* 0xff8000000200780b */ /* 0x040fe20003f3d000 */
[----:B------:R-:W-:Y:S01]  /*19d30*/  FMUL.FTZ R232, R2, c[0x0][0x23c] ;  /* 0x00008f0002e87a20 */ /* 0x000fe20000410000 */
[----:B------:R-:W1:Y:S01]  /*19d40*/  SHFL.BFLY PT, R0, R4, 0x1, 0x1f ;  /* 0x0c201f0004007f89 */ /* 0x000e6200000e0000 */
[--C-:B------:R-:W-:Y:S02]  /*19d50*/  FFMA.FTZ R108, R97, c[0x0][0x23c], -R233.reuse ;  /* 0x00008f00616c7a23 */ /* 0x100fe400000108e9 */
[----:B------:R-:W-:Y:S01]  /*19d60*/  MUFU.EX2 R129, R129 ;  /* 0x0000008100817308 */ /* 0x000fe20000000800 */
[----:B------:R-:W-:Y:S01]  /*19d70*/  FSEL R232, R232, RZ, P1 ;  /* 0x000000ffe8e87208 */ /* 0x000fe20000800000 */
[--C-:B------:R-:W-:Y:S02]  /*19d80*/  FFMA.FTZ R97, R16, c[0x0][0x23c], -R233.reuse ;  /* 0x00008f0010617a23 */ /* 0x100fe400000108e9 */
[----:B------:R-:W-:Y:S02]  /*19d90*/  FFMA.FTZ R239, R239, c[0x0][0x23c], -R233 ;  /* 0x00008f00efef7a23 */ /* 0x000fe400000108e9 */
        /* <DEDUP_REMOVED lines=10> */
[----:B-1----:R-:W-:Y:S01]  /*19e40*/  FMNMX.FTZ R0, R4, R0, !PT ;  /* 0x0000000004007209 */ /* 0x002fe20007810000 */
[--C-:B------:R-:W-:Y:S02]  /*19e50*/  FFMA.FTZ R43, R19, c[0x0][0x23c], -R232.reuse ;  /* 0x00008f00132b7a23 */ /* 0x100fe400000108e8 */
[----:B------:R-:W-:Y:S01]  /*19e60*/  IMAD.MOV.U32 R19, RZ, RZ, R123 ;  /* 0x000000ffff137224 */ /* 0x000fe200078e007b */
[C---:B------:R-:W-:Y:S01]  /*19e70*/  FSETP.NEU.FTZ.AND P0, PT, R0.reuse, -INF , PT ;  /* 0xff8000000000780b */ /* 0x040fe20003f1d000 */
[----:B------:R-:W-:Y:S02]  /*19e80*/  FMUL.FTZ R231, R0, c[0x0][0x23c] ;  /* 0x00008f0000e77a20 */ /* 0x000fe40000410000 */
[--C-:B------:R-:W-:Y:S01]  /*19e90*/  FFMA.FTZ R92, R40, c[0x0][0x23c], -R232.reuse ;  /* 0x00008f00285c7a23 */ /* 0x100fe200000108e8 */
[----:B------:R-:W1:Y:S01]  /*19ea0*/  MUFU.EX2 R174, R174 ;  /* 0x000000ae00ae7308 */ /* 0x000e620000000800 */
[--C-:B------:R-:W-:Y:S01]  /*19eb0*/  FFMA.FTZ R104, R34, c[0x0][0x23c], -R232.reuse ;  /* 0x00008f0022687a23 */ /* 0x100fe200000108e8 */
[----:B------:R-:W-:Y:S01]  /*19ec0*/  FSEL R231, R231, RZ, P0 ;  /* 0x000000ffe7e77208 */ /* 0x000fe20000000000 */
[--C-:B------:R-:W-:Y:S01]  /*19ed0*/  FFMA.FTZ R68, R12, c[0x0][0x23c], -R232.reuse ;  /* 0x00008f000c447a23 */ /* 0x100fe200000108e8 */
[----:B------:R-:W-:Y:S01]  /*19ee0*/  FSEL R40, R36, RZ, P3 ;  /* 0x000000ff24287208 */ /* 0x000fe20001800000 */
[--C-:B------:R-:W-:Y:S01]  /*19ef0*/  FFMA.FTZ R67, R66, c[0x0][0x23c], -R232.reuse ;  /* 0x00008f0042437a23 */ /* 0x100fe200000108e8 */
[----:B------:R-:W-:Y:S01]  /*19f00*/  FSEL R4, R0, RZ, P0 ;  /* 0x000000ff00047208 */ /* 0x000fe20000000000 */
[--C-:B------:R-:W-:Y:S01]  /*19f10*/  FFMA.FTZ R42, R20, c[0x0][0x23c], -R231.reuse ;  /* 0x00008f00142a7a23 */ /* 0x100fe200000108e7 */
[----:B------:R-:W-:Y:S01]  /*19f20*/  PLOP3.LUT P0, PT, PT, PT, UP0, 0x80, 0x0 ;  /* 0x000000000000781c */ /* 0x000fe20003f0f008 */
[--C-:B------:R-:W-:Y:S01]  /*19f30*/  FFMA.FTZ R123, R21, c[0x0][0x23c], -R231.reuse ;  /* 0x00008f00157b7a23 */ /* 0x100fe200000108e7 */
[----:B------:R-:W-:Y:S01]  /*19f40*/  MUFU.EX2 R122, R122 ;  /* 0x0000007a007a7308 */ /* 0x000fe20000000800 */
[----:B------:R-:W2:Y:S01]  /*19f50*/  LDSM.16.MT88.4 R20, [R192+0x4000] ;  /* 0x00400000c014783b */ /* 0x000ea20000004200 */
[--C-:B------:R-:W-:Y:S02]  /*19f60*/  FFMA.FTZ R84, R51, c[0x0][0x23c], -R231.reuse ;  /* 0x00008f0033547a23 */ /* 0x100fe400000108e7 */
[--C-:B------:R-:W-:Y:S02]  /*19f70*/  FFMA.FTZ R77, R50, c[0x0][0x23c], -R231.reuse ;  /* 0x00008f00324d7a23 */ /* 0x100fe400000108e7 */
[--C-:B------:R-:W-:Y:S02]  /*19f80*/  FFMA.FTZ R73, R59, c[0x0][0x23c], -R231.reuse ;  /* 0x00008f003b497a23 */ /* 0x100fe400000108e7 */
[--C-:B------:R-:W-:Y:S02]  /*19f90*/  FFMA.FTZ R65, R58, c[0x0][0x23c], -R231.reuse ;  /* 0x00008f003a417a23 */ /* 0x100fe400000108e7 */
[----:B------:R-:W-:Y:S01]  /*19fa0*/  MUFU.EX2 R121, R121 ;  /* 0x0000007900797308 */ /* 0x000fe20000000800 */
[--C-:B------:R-:W-:Y:S02]  /*19fb0*/  FFMA.FTZ R168, R86, c[0x0][0x23c], -R231.reuse ;  /* 0x00008f0056a87a23 */ /* 0x100fe400000108e7 */
[--C-:B------:R-:W-:Y:S02]  /*19fc0*/  FFMA.FTZ R86, R48, c[0x0][0x23c], -R232.reuse ;  /* 0x00008f0030567a23 */ /* 0x100fe400000108e8 */
[----:B------:R-:W3:Y:S01]  /*19fd0*/  LDSM.16.MT88.4 R48, [R191+0x4000] ;  /* 0x00400000bf30783b */ /* 0x000ee20000004200 */
[--C-:B------:R-:W-:Y:S01]  /*19fe0*/  FFMA.FTZ R98, R39, c[0x0][0x23c], -R231.reuse ;  /* 0x00008f0027627a23 */ /* 0x100fe200000108e7 */
[----:B------:R-:W-:Y:S01]  /*19ff0*/  FSEL R39, R3, RZ, P2 ;  /* 0x000000ff03277208 */ /* 0x000fe20001000000 */
[----:B------:R-:W-:Y:S02]  /*1a000*/  FFMA.FTZ R117, R24, c[0x0][0x23c], -R231 ;  /* 0x00008f0018757a23 */ /* 0x000fe400000108e7 */
[----:B------:R-:W-:Y:S01]  /*1a010*/  MUFU.EX2 R168, R168 ;  /* 0x000000a800a87308 */ /* 0x000fe20000000800 */
[----:B------:R-:W-:Y:S02]  /*1a020*/  IMAD.MOV.U32 R24, RZ, RZ, R75 ;  /* 0x000000ffff187224 */ /* 0x000fe400078e004b */
[--C-:B------:R-:W-:Y:S02]  /*1a030*/  FFMA.FTZ R101, R38, c[0x0][0x23c], -R231.reuse ;  /* 0x00008f0026657a23 */ /* 0x100fe400000108e7 */
[--C-:B------:R-:W-:Y:S02]  /*1a040*/  FFMA.FTZ R222, R113, c[0x0][0x23c], -R231.reuse ;  /* 0x00008f0071de7a23 */ /* 0x100fe400000108e7 */
[--C-:B------:R-:W-:Y:S02]  /*1a050*/  FFMA.FTZ R177, R87, c[0x0][0x23c], -R231.reuse ;  /* 0x00008f0057b17a23 */ /* 0x100fe400000108e7 */
[--C-:B------:R-:W-:Y:S01]  /*1a060*/  FFMA.FTZ R169, R85, c[0x0][0x23c], -R231.reuse ;  /* 0x00008f0055a97a23 */ /* 0x100fe200000108e7 */
[----:B------:R-:W-:Y:S01]  /*1a070*/  MUFU.EX2 R120, R120 ;  /* 0x0000007800787308 */ /* 0x000fe20000000800 */
[--C-:B------:R-:W-:Y:S01]  /*1a080*/  FFMA.FTZ R85, R44, c[0x0][0x23c], -R231.reuse ;  /* 0x00008f002c557a23 */ /* 0x100fe200000108e7 */
[----:B------:R-:W-:Y:S01]  /*1a090*/  F2FP.BF16.PACK_AB R44, R176, R180 ;  /* 0x000000b4b02c723e */ /* 0x000fe200000010ff */
[--C-:B------:R-:W-:Y:S01]  /*1a0a0*/  FFMA.FTZ R103, R32, c[0x0][0x23c], -R231.reuse ;  /* 0x00008f0020677a23 */ /* 0x100fe200000108e7 */
[----:B-1----:R-:W-:Y:S01]  /*1a0b0*/  F2FP.BF16.PACK_AB R32, R174, R179 ;  /* 0x000000b3ae20723e */ /* 0x002fe200000010ff */
[--C-:B------:R-:W-:Y:S02]  /*1a0c0*/  FFMA.FTZ R76, R8, c[0x0][0x23c], -R231.reuse ;  /* 0x00008f00084c7a23 */ /* 0x100fe400000108e7 */
[----:B------:R-:W-:Y:S02]  /*1a0d0*/  FFMA.FTZ R112, R25, c[0x0][0x23c], -R231 ;  /* 0x00008f0019707a23 */ /* 0x000fe400000108e7 */
[----:B------:R-:W-:Y:S01]  /*1a0e0*/  IMAD.MOV.U32 R25, RZ, RZ, R91 ;  /* 0x000000ffff197224 */ /* 0x000fe200078e005b */
[----:B------:R-:W-:Y:S01]  /*1a0f0*/  MUFU.EX2 R222, R222 ;  /* 0x000000de00de7308 */ /* 0x000fe20000000800 */
        /* <DEDUP_REMOVED lines=14> */
[----:B------:R-:W-:Y:S01]  /*1a1e0*/  FFMA.FTZ R69, R5, c[0x0][0x23c], -R224 ;  /* 0x00008f0005457a23 */ /* 0x000fe200000108e0 */
[----:B------:R-:W-:Y:S01]  /*1a1f0*/  FSEL R5, R2, RZ, P1 ;  /* 0x000000ff02057208 */ /* 0x000fe20000800000 */
[----:B------:R-:W-:Y:S02]  /*1a200*/  FADD.FTZ R40, -R40, R167 ;  /* 0x000000a728287221 */ /* 0x000fe40000010100 */
[----:B------:R-:W-:Y:S01]  /*1a210*/  IMAD.MOV.U32 R167, RZ, RZ, R24 ;  /* 0x000000ffffa77224 */ /* 0x000fe200078e0018 */
[----:B------:R-:W-:Y:S01]  /*1a220*/  MUFU.EX2 R126, R126 ;  /* 0x0000007e007e7308 */ /* 0x000fe20000000800 */
[----:B------:R-:W-:Y:S02]  /*1a230*/  FMUL.FTZ R40, R40, c[0x0][0x23c] ;  /* 0x00008f0028287a20 */ /* 0x000fe40000410000 */
[----:B------:R-:W-:Y:S02]  /*1a240*/  FFMA.FTZ R167, R167, c[0x0][0x23c], -R233 ;  /* 0x00008f00a7a77a23 */ /* 0x000fe400000108e9 */
[----:B------:R-:W-:Y:S02]  /*1a250*/  FADD.FTZ R39, -R39, R166 ;  /* 0x000000a627277221 */ /* 0x000fe40000010100 */
[----:B------:R-:W-:Y:S02]  /*1a260*/  FADD.FTZ R5, -R5, R165 ;  /* 0x000000a505057221 */ /* 0x000fe40000010100 */
[----:B------:R-:W-:Y:S01]  /*1a270*/  FMUL.FTZ R39, R39, c[0x0][0x23c] ;  /* 0x00008f0027277a20 */ /* 0x000fe20000410000 */
[----:B------:R-:W4:Y:S01]  /*1a280*/  MUFU.EX2 R40, R40 ;  /* 0x0000002800287308 */ /* 0x000f220000000800 */
[----:B------:R-:W-:Y:S02]  /*1a290*/  FMUL.FTZ R5, R5, c[0x0][0x23c] ;  /* 0x00008f0005057a20 */ /* 0x000fe40000410000 */
[----:B------:R-:W-:Y:S01]  /*1a2a0*/  FADD.FTZ R4, -R4, R164 ;  /* 0x000000a404047221 */ /* 0x000fe20000010100 */
[----:B-1----:R-:W-:Y:S01]  /*1a2b0*/  F2FP.BF16.PACK_AB R35, R168, R169 ;  /* 0x000000a9a823723e */ /* 0x002fe200000010ff */
[----:B------:R-:W-:Y:S02]  /*1a2c0*/  IMAD.MOV.U32 R165, RZ, RZ, R10 ;  /* 0x000000ffffa57224 */ /* 0x000fe400078e000a */
[----:B------:R-:W-:Y:S02]  /*1a2d0*/  FMUL.FTZ R4, R4, c[0x0][0x23c] ;  /* 0x00008f0004047a20 */ /* 0x000fe40000410000 */
[----:B------:R-:W-:Y:S01]  /*1a2e0*/  FFMA.FTZ R165, R165, c[0x0][0x23c], -R231 ;  /* 0x00008f00a5a57a23 */ /* 0x000fe200000108e7 */
[----:B------:R-:W1:Y:S01]  /*1a2f0*/  MUFU.EX2 R39, R39 ;  /* 0x0000002700277308 */ /* 0x000e620000000800 */
[----:B------:R-:W-:Y:S02]  /*1a300*/  IMAD.MOV.U32 R164, RZ, RZ, R11 ;  /* 0x000000ffffa47224 */ /* 0x000fe400078e000b */
[--C-:B------:R-:W-:Y:S02]  /*1a310*/  FFMA.FTZ R87, R14, c[0x0][0x23c], -R232.reuse ;  /* 0x00008f000e577a23 */ /* 0x100fe400000108e8 */
[--C-:B------:R-:W-:Y:S02]  /*1a320*/  FFMA.FTZ R164, R164, c[0x0][0x23c], -R231.reuse ;  /* 0x00008f00a4a47a23 */ /* 0x100fe400000108e7 */
[--C-:B------:R-:W-:Y:S02]  /*1a330*/  FFMA.FTZ R66, R13, c[0x0][0x23c], -R232.reuse ;  /* 0x00008f000d427a23 */ /* 0x100fe400000108e8 */
[----:B------:R-:W-:Y:S01]  /*1a340*/  FFMA.FTZ R105, R28, c[0x0][0x23c], -R232 ;  /* 0x00008f001c697a23 */ /* 0x000fe200000108e8 */
[----:B------:R5:W2:Y:S01]  /*1a350*/  MUFU.EX2 R38, R5 ;  /* 0x0000000500267308 */ /* 0x000aa20000000800 */
[----:B------:R-:W-:Y:S02]  /*1a360*/  IMAD.MOV.U32 R166, RZ, RZ, R110 ;  /* 0x000000ffffa67224 */ /* 0x000fe400078e006e */
[----:B------:R-:W-:Y:S02]  /*1a370*/  FFMA.FTZ R110, R31, c[0x0][0x23c], -R224 ;  /* 0x00008f001f6e7a23 */ /* 0x000fe400000108e0 */
[C---:B----4-:R-:W-:Y:S02]  /*1a380*/  FMUL.FTZ R16, R40.reuse, R148 ;  /* 0x0000009428107220 */ /* 0x050fe40000410000 */
[C---:B------:R-:W-:Y:S02]  /*1a390*/  FMUL.FTZ R17, R40.reuse, R149 ;  /* 0x0000009528117220 */ /* 0x040fe40000410000 */
[----:B------:R-:W-:Y:S01]  /*1a3a0*/  FFMA.FTZ R180, R40, R244, R180 ;  /* 0x000000f428b47223 */ /* 0x000fe200000100b4 */
[----:B------:R-:W-:Y:S01]  /*1a3b0*/  MUFU.EX2 R43, R43 ;  /* 0x0000002b002b7308 */ /* 0x000fe20000000800 */
[----:B------:R-:W-:Y:S02]  /*1a3c0*/  FFMA.FTZ R166, R166, c[0x0][0x23c], -R231 ;  /* 0x00008f00a6a67a23 */ /* 0x000fe400000108e7 */
[----:B------:R-:W-:Y:S02]  /*1a3d0*/  FFMA.FTZ R238, R238, c[0x0][0x23c], -R233 ;  /* 0x00008f00eeee7a23 */ /* 0x000fe400000108e9 */
[C---:B-1----:R-:W-:Y:S02]  /*1a3e0*/  FMUL.FTZ R6, R39.reuse, R162 ;  /* 0x000000a227067220 */ /* 0x042fe40000410000 */
[C---:B------:R-:W-:Y:S02]  /*1a3f0*/  FMUL.FTZ R7, R39.reuse, R163 ;  /* 0x000000a327077220 */ /* 0x040fe40000410000 */
[----:B------:R-:W-:Y:S01]  /*1a400*/  IMAD.MOV.U32 R163, RZ, RZ, R89 ;  /* 0x000000ffffa37224 */ /* 0x000fe200078e0059 */
[----:B------:R-:W-:Y:S01]  /*1a410*/  MUFU.EX2 R118, R118 ;  /* 0x0000007600767308 */ /* 0x000fe20000000800 */
[----:B------:R-:W-:Y:S02]  /*1a420*/  FFMA.FTZ R89, R18, c[0x0][0x23c], -R233 ;  /* 0x00008f0012597a23 */ /* 0x000fe400000108e9 */
[C---:B------:R-:W-:Y:S02]  /*1a430*/  FMUL.FTZ R18, R39.reuse, R150 ;  /* 0x0000009627127220 */ /* 0x040fe40000410000 */
[----:B-----5:R-:W-:Y:S02]  /*1a440*/  FMUL.FTZ R5, R40, R161 ;  /* 0x000000a128057220 */ /* 0x020fe40000410000 */
[----:B------:R-:W-:Y:S02]  /*1a450*/  IMAD.MOV.U32 R161, RZ, RZ, R19 ;  /* 0x000000ffffa17224 */ /* 0x000fe400078e0013 */
[----:B------:R-:W-:Y:S01]  /*1a460*/  FMUL.FTZ R19, R39, R151 ;  /* 0x0000009727137220 */ /* 0x000fe20000410000 */
[----:B------:R-:W-:Y:S01]  /*1a470*/  MUFU.EX2 R114, R114 ;  /* 0x0000007200727308 */ /* 0x000fe20000000800 */
[----:B------:R-:W-:Y:S01]  /*1a480*/  LDSM.16.MT88.4 R148, [R192+0x5c00] ;  /* 0x005c0000c094783b */ /* 0x000fe20000004200 */
[----:B--2---:R-:W-:Y:S02]  /*1a490*/  FMUL.FTZ R24, R38, R140 ;  /* 0x0000008c26187220 */ /* 0x004fe40000410000 */
[----:B------:R-:W-:Y:S02]  /*1a4a0*/  FFMA.FTZ R140, R56, c[0x0][0x23c], -R233 ;  /* 0x00008f00388c7a23 */ /* 0x000fe400000108e9 */
[C---:B------:R-:W-:Y:S02]  /*1a4b0*/  FMUL.FTZ R8, R38.reuse, R156 ;  /* 0x0000009c26087220 */ /* 0x040fe40000410000 */
[C---:B------:R-:W-:Y:S01]  /*1a4c0*/  FMUL.FTZ R12, R38.reuse, R152 ;  /* 0x00000098260c7220 */ /* 0x040fe20000410000 */
[----:B------:R-:W1:Y:S01]  /*1a4d0*/  LDSM.16.MT88.4 R56, [R191+0x4400] ;  /* 0x00440000bf38783b */ /* 0x000e620000004200 */
[----:B------:R-:W-:Y:S01]  /*1a4e0*/  MUFU.EX2 R42, R42 ;  /* 0x0000002a002a7308 */ /* 0x000fe20000000800 */
[C---:B------:R-:W-:Y:S02]  /*1a4f0*/  FMUL.FTZ R13, R38.reuse, R153 ;  /* 0x00000099260d7220 */ /* 0x040fe40000410000 */
[C---:B------:R-:W-:Y:S02]  /*1a500*/  FMUL.FTZ R28, R38.reuse, R136 ;  /* 0x00000088261c7220 */ /* 0x040fe40000410000 */
[----:B------:R-:W-:Y:S02]  /*1a510*/  IMAD.MOV.U32 R162, RZ, RZ, R9 ;  /* 0x000000ffffa27224 */ /* 0x000fe400078e0009 */
[----:B------:R-:W-:Y:S02]  /*1a520*/  FMUL.FTZ R9, R38, R157 ;  /* 0x0000009d26097220 */ /* 0x000fe40000410000 */
[----:B------:R-:W-:Y:S01]  /*1a530*/  IMAD.MOV.U32 R156, RZ, RZ, R119 ;  /* 0x000000ffff9c7224 */ /* 0x000fe200078e0077 */
[----:B------:R-:W-:Y:S01]  /*1a540*/  MUFU.EX2 R123, R123 ;  /* 0x0000007b007b7308 */ /* 0x000fe20000000800 */
[--C-:B------:R-:W-:Y:S02]  /*1a550*/  FFMA.FTZ R119, R26, c[0x0][0x23c], -R224.reuse ;  /* 0x00008f001a777a23 */ /* 0x100fe400000108e0 */
[----:B------:R-:W-:Y:S02]  /*1a560*/  IMAD.MOV.U32 R157, RZ, RZ, R125 ;  /* 0x000000ffff9d7224 */ /* 0x000fe400078e007d */
[--C-:B------:R-:W-:Y:S02]  /*1a570*/  FFMA.FTZ R125, R29, c[0x0][0x23c], -R233.reuse ;  /* 0x00008f001d7d7a23 */ /* 0x100fe400000108e9 */
[----:B------:R-:W-:Y:S02]  /*1a580*/  FMUL.FTZ R29, R38, R137 ;  /* 0x00000089261d7220 */ /* 0x000fe40000410000 */
[--C-:B------:R-:W-:Y:S01]  /*1a590*/  FFMA.FTZ R235, R235, c[0x0][0x23c], -R233.reuse ;  /* 0x00008f00ebeb7a23 */ /* 0x100fe200000108e9 */
[----:B------:R-:W-:Y:S01]  /*1a5a0*/  MUFU.EX2 R117, R117 ;  /* 0x0000007500757308 */ /* 0x000fe20000000800 */
[--C-:B------:R-:W-:Y:S02]  /*1a5b0*/  FFMA.FTZ R171, R170, c[0x0][0x23c], -R224.reuse ;  /* 0x00008f00aaab7a23 */ /* 0x100fe400000108e0 */
[--C-:B------:R-:W-:Y:S02]  /*1a5c0*/  FFMA.FTZ R175, R115, c[0x0][0x23c], -R224.reuse ;  /* 0x00008f0073af7a23 */ /* 0x100fe400000108e0 */
[--C-:B------:R-:W-:Y:S02]  /*1a5d0*/  FFMA.FTZ R115, R100, c[0x0][0x23c], -R224.reuse ;  /* 0x00008f0064737a23 */ /* 0x100fe400000108e0 */
[--C-:B------:R-:W-:Y:S02]  /*1a5e0*/  FFMA.FTZ R100, R47, c[0x0][0x23c], -R224.reuse ;  /* 0x00008f002f647a23 */ /* 0x100fe400000108e0 */
[----:B------:R-:W-:Y:S01]  /*1a5f0*/  FFMA.FTZ R131, R178, c[0x0][0x23c], -R224 ;  /* 0x00008f00b2837a23 */ /* 0x000fe200000108e0 */
[----:B------:R-:W2:Y:S01]  /*1a600*/  MUFU.EX2 R171, R171 ;  /* 0x000000ab00ab7308 */ /* 0x000ea20000000800 */
[--C-:B------:R-:W-:Y:S02]  /*1a610*/  FFMA.FTZ R170, R83, c[0x0][0x23c], -R232.reuse ;  /* 0x00008f0053aa7a23 */ /* 0x100fe400000108e8 */
[----:B------:R-:W-:Y:S02]  /*1a620*/  FFMA.FTZ R83, R37, c[0x0][0x23c], -R233 ;  /* 0x00008f0025537a23 */ /* 0x000fe400000108e9 */
[----:B------:R-:W-:Y:S02]  /*1a630*/  FFMA.FTZ R178, R81, c[0x0][0x23c], -R232 ;  /* 0x00008f0051b27a23 */ /* 0x000fe400000108e8 */
[----:B------:R-:W-:Y:S01]  /*1a640*/  FFMA.FTZ R81, R33, c[0x0][0x23c], -R224 ;  /* 0x00008f0021517a23 */ /* 0x000fe200000108e0 */
[----:B------:R-:W-:Y:S01]  /*1a650*/  F2FP.BF16.PACK_AB R33, R177, R222 ;  /* 0x000000deb121723e */ /* 0x000fe200000010ff */
[--C-:B------:R-:W-:Y:S01]  /*1a660*/  FFMA.FTZ R252, R252, c[0x0][0x23c], -R232.reuse ;  /* 0x00008f00fcfc7a23 */ /* 0x100fe200000108e8 */
[----:B------:R-:W4:Y:S01]  /*1a670*/  MUFU.EX2 R175, R175 ;  /* 0x000000af00af7308 */ /* 0x000f220000000800 */
[--C-:B------:R-:W-:Y:S02]  /*1a680*/  FFMA.FTZ R251, R251, c[0x0][0x23c], -R232.reuse ;  /* 0x00008f00fbfb7a23 */ /* 0x100fe400000108e8 */
[--C-:B------:R-:W-:Y:S02]  /*1a690*/  FFMA.FTZ R250, R250, c[0x0][0x23c], -R232.reuse ;  /* 0x00008f00fafa7a23 */ /* 0x100fe400000108e8 */
[----:B------:R-:W-:Y:S02]  /*1a6a0*/  FFMA.FTZ R247, R247, c[0x0][0x23c], -R232 ;  /* 0x00008f00f7f77a23 */ /* 0x000fe400000108e8 */
[----:B------:R-:W-:Y:S02]  /*1a6b0*/  FFMA.FTZ R179, R38, R218, R179 ;  /* 0x000000da26b37223 */ /* 0x000fe400000100b3 */
[----:B------:R-:W-:Y:S01]  /*1a6c0*/  FADD.FTZ R180, R176, R180 ;  /* 0x000000b4b0b47221 */ /* 0x000fe20000010000 */
[----:B------:R-:W5:Y:S01]  /*1a6d0*/  MUFU.EX2 R131, R131 ;  /* 0x0000008300837308 */ /* 0x000f620000000800 */
[----:B------:R-:W-:Y:S02]  /*1a6e0*/  FADD.FTZ R179, R174, R179 ;  /* 0x000000b3aeb37221 */ /* 0x000fe40000010000 */
[----:B------:R-:W-:Y:S01]  /*1a6f0*/  FADD.FTZ R180, R173, R180 ;  /* 0x000000b4adb47221 */ /* 0x000fe20000010000 */
[----:B--2---:R-:W-:Y:S01]  /*1a700*/  F2FP.BF16.PACK_AB R45, R171, R223 ;  /* 0x000000dfab2d723e */ /* 0x004fe200000010ff */
[----:B------:R-:W-:Y:S02]  /*1a710*/  FFMA.FTZ R223, R39, R219, R223 ;  /* 0x000000db27df7223 */ /* 0x000fe400000100df */
[----:B------:R-:W-:Y:S02]  /*1a720*/  FADD.FTZ R180, R130, R180 ;  /* 0x000000b482b47221 */ /* 0x000fe40000010000 */
[----:B------:R-:W-:Y:S01]  /*1a730*/  FADD.FTZ R223, R171, R223 ;  /* 0x000000dfabdf7221 */ /* 0x000fe20000010000 */
[----:B------:R2:W1:Y:S01]  /*1a740*/  MUFU.EX2 R37, R4 ;  /* 0x0000000400257308 */ /* 0x0004620000000800 */
[----:B------:R-:W-:Y:S02]  /*1a750*/  FADD.FTZ R180, R172, R180 ;  /* 0x000000b4acb47221 */ /* 0x000fe40000010000 */
[--C-:B------:R-:W-:Y:S02]  /*1a760*/  FFMA.FTZ R237, R237, c[0x0][0x23c], -R224.reuse ;  /* 0x00008f00eded7a23 */ /* 0x100fe400000108e0 */
[----:B----4-:R-:W-:Y:S02]  /*1a770*/  FADD.FTZ R223, R175, R223 ;  /* 0x000000dfafdf7221 */ /* 0x010fe40000010000 */
[----:B------:R-:W-:Y:S02]  /*1a780*/  FFMA.FTZ R236, R236, c[0x0][0x23c], -R224 ;  /* 0x00008f00ecec7a23 */ /* 0x000fe400000108e0 */
[--C-:B------:R-:W-:Y:S01]  /*1a790*/  FFMA.FTZ R228, R228, c[0x0][0x23c], -R232.reuse ;  /* 0x00008f00e4e47a23 */ /* 0x100fe200000108e8 */
[----:B------:R-:W-:Y:S01]  /*1a7a0*/  MUFU.EX2 R178, R178 ;  /* 0x000000b200b27308 */ /* 0x000fe20000000800 */
[--C-:B------:R-:W-:Y:S02]  /*1a7b0*/  FFMA.FTZ R227, R227, c[0x0][0x23c], -R232.reuse ;  /* 0x00008f00e3e37a23 */ /* 0x100fe400000108e8 */
[----:B------:R-:W-:Y:S01]  /*1a7c0*/  FFMA.FTZ R226, R226, c[0x0][0x23c], -R232 ;  /* 0x00008f00e2e27a23 */ /* 0x000fe200000108e8 */
[C---:B-----5:R-:W-:Y:S01]  /*1a7d0*/  F2FP.BF16.PACK_AB R47, R131.reuse, R175 ;  /* 0x000000af832f723e */ /* 0x060fe200000010ff */
[----:B------:R-:W-:Y:S04]  /*1a7e0*/  FADD.FTZ R223, R131, R223 ;  /* 0x000000df83df7221 */ /* 0x000fe80000010000 */
[----:B------:R-:W-:Y:S01]  /*1a7f0*/  FADD.FTZ R223, R128, R223 ;  /* 0x000000df80df7221 */ /* 0x000fe20000010000 */
[----:B------:R-:W4:Y:S01]  /*1a800*/  MUFU.EX2 R170, R170 ;  /* 0x000000aa00aa7308 */ /* 0x000f220000000800 */
[----:B--2---:R-:W-:Y:S02]  /*1a810*/  FMUL.FTZ R4, R40, R160 ;  /* 0x000000a028047220 */ /* 0x004fe40000410000 */
[----:B------:R-:W-:Y:S02]  /*1a820*/  IMAD.MOV.U32 R160, RZ, RZ, R25 ;  /* 0x000000ffffa07224 */ /* 0x000fe400078e0019 */
[----:B------:R-:W-:Y:S05]  /*1a830*/  FMUL.FTZ R25, R38, R141 ;  /* 0x0000008d26197220 */ /* 0x000fea0000410000 */
[----:B------:R-:W2:Y:S01]  /*1a840*/  MUFU.EX2 R112, R112 ;  /* 0x0000007000707308 */ /* 0x000ea20000000800 */
[--C-:B------:R-:W-:Y:S01]  /*1a850*/  FFMA.FTZ R141, R63, c[0x0][0x23c], -R224.reuse ;  /* 0x00008f003f8d7a23 */ /* 0x100fe200000108e0 */
[-C--:B------:R-:W-:Y:S05]  /*1a860*/  HMMA.16816.F32.BF16 R4, R44, R20.reuse, R4 ;  /* 0x000000142c04723c */ /* 0x080fea0000041804 */
[----:B-1----:R-:W-:Y:S02]  /*1a870*/  FMUL.FTZ R26, R37, R142 ;  /* 0x0000008e251a7220 */ /* 0x002fe40000410000 */
[----:B------:R-:W-:Y:S01]  /*1a880*/  FFMA.FTZ R142, R61, c[0x0][0x23c], -R224 ;  /* 0x00008f003d8e7a23 */ /* 0x000fe200000108e0 */
[----:B------:R-:W1:Y:S01]  /*1a890*/  MUFU.EX2 R116, R116 ;  /* 0x0000007400747308 */ /* 0x000e620000000800 */
[C---:B------:R-:W-:Y:S03]  /*1a8a0*/  FMUL.FTZ R27, R37.reuse, R143 ;  /* 0x0000008f251b7220 */ /* 0x040fe60000410000 */
[--C-:B------:R-:W-:Y:S01]  /*1a8b0*/  FFMA.FTZ R143, R62, c[0x0][0x23c], -R232.reuse ;  /* 0x00008f003e8f7a23 */ /* 0x100fe200000108e8 */
[----:B----4-:R-:W-:Y:S01]  /*1a8c0*/  F2FP.BF16.PACK_AB R34, R170, R178 ;  /* 0x000000b2aa22723e */ /* 0x010fe200000010ff */
[C---:B------:R-:W-:Y:S02]  /*1a8d0*/  FMUL.FTZ R10, R37.reuse, R158 ;  /* 0x0000009e250a7220 */ /* 0x040fe40000410000 */
[C---:B------:R-:W-:Y:S02]  /*1a8e0*/  FMUL.FTZ R11, R37.reuse, R159 ;  /* 0x0000009f250b7220 */ /* 0x040fe40000410000 */
[----:B------:R-:W-:Y:S01]  /*1a8f0*/  MUFU.EX2 R109, R109 ;  /* 0x0000006d006d7308 */ /* 0x000fe20000000800 */
[C---:B------:R-:W-:Y:S02]  /*1a900*/  FMUL.FTZ R14, R37.reuse, R154 ;  /* 0x0000009a250e7220 */ /* 0x040fe40000410000 */
[C---:B------:R-:W-:Y:S02]  /*1a910*/  FMUL.FTZ R15, R37.reuse, R155 ;  /* 0x0000009b250f7220 */ /* 0x040fe40000410000 */
[C---:B------:R-:W-:Y:S04]  /*1a920*/  HMMA.16816.F32.BF16 R8, R32.reuse, R20, R8 ;  /* 0x000000142008723c */ /* 0x040fe80000041808 */
[C---:B------:R-:W-:Y:S01]  /*1a930*/  FMUL.FTZ R30, R37.reuse, R138 ;  /* 0x0000008a251e7220 */ /* 0x040fe20000410000 */
[----:B------:R-:W4:Y:S01]  /*1a940*/  MUFU.EX2 R115, R115 ;  /* 0x0000007300737308 */ /* 0x000f220000000800 */
[----:B------:R-:W-:Y:S02]  /*1a950*/  FMUL.FTZ R31, R37, R139 ;  /* 0x0000008b251f7220 */ /* 0x000fe40000410000 */
[-C--:B------:R-:W-:Y:S04]  /*1a960*/  HMMA.16816.F32.BF16 R12, R32, R22.reuse, R12 ;  /* 0x00000016200c723c */ /* 0x080fe8000004180c */
[----:B------:R-:W-:Y:S02]  /*1a970*/  FMUL.FTZ R20, R40, R144 ;  /* 0x0000009028147220 */ /* 0x000fe40000410000 */
[--C-:B------:R-:W-:Y:S01]  /*1a980*/  FFMA.FTZ R144, R60, c[0x0][0x23c], -R232.reuse ;  /* 0x00008f003c907a23 */ /* 0x100fe200000108e8 */
[----:B------:R-:W5:Y:S01]  /*1a990*/  MUFU.EX2 R107, R107 ;  /* 0x0000006b006b7308 */ /* 0x000f620000000800 */
[----:B------:R-:W1:Y:S01]  /*1a9a0*/  LDSM.16.MT88.4 R60, [R192+0x4800] ;  /* 0x00480000c03c783b */ /* 0x000e620000004200 */
[C---:B------:R-:W-:Y:S04]  /*1a9b0*/  HMMA.16816.F32.BF16 R16, R44.reuse, R22, R16 ;  /* 0x000000162c10723c */ /* 0x040fe80000041810 */
[----:B------:R-:W-:Y:S02]  /*1a9c0*/  FMUL.FTZ R21, R40, R145 ;  /* 0x0000009128157220 */ /* 0x000fe40000410000 */
[--C-:B------:R-:W-:Y:S02]  /*1a9d0*/  FFMA.FTZ R145, R157, c[0x0][0x23c], -R232.reuse ;  /* 0x00008f009d917a23 */ /* 0x100fe400000108e8 */
[----:B------:R-:W-:Y:S01]  /*1a9e0*/  MUFU.EX2 R108, R108 ;  /* 0x0000006c006c7308 */ /* 0x000fe20000000800 */
[C---:B------:R-:W-:Y:S03]  /*1a9f0*/  FMUL.FTZ R22, R39.reuse, R146 ;  /* 0x0000009227167220 */ /* 0x040fe60000410000 */
[----:B------:R-:W-:Y:S02]  /*1aa00*/  FMUL.FTZ R23, R39, R147 ;  /* 0x0000009327177220 */ /* 0x000fe40000410000 */
[----:B------:R-:W-:Y:S02]  /*1aa10*/  FFMA.FTZ R146, R156, c[0x0][0x23c], -R232 ;  /* 0x00008f009c927a23 */ /* 0x000fe400000108e8 */
[--C-:B------:R-:W-:Y:S02]  /*1aa20*/  FFMA.FTZ R147, R163, c[0x0][0x23c], -R231.reuse ;  /* 0x00008f00a3937a23 */ /* 0x100fe400000108e7 */
[----:B------:R-:W-:Y:S01]  /*1aa30*/  MUFU.EX2 R102, R102 ;  /* 0x0000006600667308 */ /* 0x000fe20000000800 */
[-C--:B---3--:R-:W-:Y:S03]  /*1aa40*/  HMMA.16816.F32.BF16 R20, R44, R48.reuse, R20 ;  /* 0x000000302c14723c */ /* 0x088fe60000041814 */
[----:B------:R-:W-:Y:S02]  /*1aa50*/  FFMA.FTZ R231, R41, c[0x0][0x23c], -R231 ;  /* 0x00008f0029e77a23 */ /* 0x000fe400000108e7 */
[----:B------:R-:W-:Y:S02]  /*1aa60*/  FADD.FTZ R179, R178, R179 ;  /* 0x000000b3b2b37221 */ /* 0x000fe40000010000 */
[----:B------:R-:W-:Y:S01]  /*1aa70*/  FFMA.FTZ R222, R37, R213, R222 ;  /* 0x000000d525de7223 */ /* 0x000fe200000100de */
[C---:B------:R-:W-:Y:S01]  /*1aa80*/  HMMA.16816.F32.BF16 R24, R32.reuse, R48, R24 ;  /* 0x000000302018723c */ /* 0x040fe20000041818 */
[----:B------:R-:W-:Y:S03]  /*1aa90*/  MUFU.EX2 R106, R106 ;  /* 0x0000006a006a7308 */ /* 0x000fe60000000800 */
[----:B------:R-:W-:Y:S02]  /*1aaa0*/  FADD.FTZ R179, R170, R179 ;  /* 0x000000b3aab37221 */ /* 0x000fe40000010000 */
[----:B------:R-:W-:Y:S01]  /*1aab0*/  FADD.FTZ R222, R177, R222 ;  /* 0x000000deb1de7221 */ /* 0x000fe20000010000 */
[----:B------:R-:W-:Y:S01]  /*1aac0*/  F2FP.BF16.PACK_AB R48, R43, R126 ;  /* 0x0000007e2b30723e */ /* 0x000fe200000010ff */
[-C--:B------:R-:W-:Y:S03]  /*1aad0*/  HMMA.16816.F32.BF16 R28, R32, R50.reuse, R28 ;  /* 0x00000032201c723c */ /* 0x080fe6000004181c */
[----:B------:R-:W-:Y:S01]  /*1aae0*/  MUFU.EX2 R100, R100 ;  /* 0x0000006400647308 */ /* 0x000fe20000000800 */
[----:B------:R-:W-:Y:S01]  /*1aaf0*/  F2FP.BF16.PACK_AB R49, R123, R42 ;  /* 0x0000002a7b31723e */ /* 0x000fe200000010ff */
[----:B------:R-:W-:Y:S02]  /*1ab00*/  FADD.FTZ R222, R169, R222 ;  /* 0x000000dea9de7221 */ /* 0x000fe40000010000 */
[C---:B------:R-:W-:Y:S02]  /*1ab10*/  FMUL.FTZ R32, R40.reuse, R132 ;  /* 0x0000008428207220 */ /* 0x040fe40000410000 */
[----:B------:R-:W-:Y:S03]  /*1ab20*/  FMUL.FTZ R33, R40, R133 ;  /* 0x0000008528217220 */ /* 0x000fe60000410000 */
[C---:B------:R-:W-:Y:S01]  /*1ab30*/  FMUL.FTZ R34, R39.reuse, R134 ;  /* 0x0000008627227220 */ /* 0x040fe20000410000 */
[----:B------:R-:W-:Y:S01]  /*1ab40*/  MUFU.EX2 R113, R113 ;  /* 0x0000007100717308 */ /* 0x000fe20000000800 */
[----:B------:R-:W-:Y:S02]  /*1ab50*/  FMUL.FTZ R35, R39, R135 ;  /* 0x0000008727237220 */ /* 0x000fe40000410000 */
[----:B------:R-:W-:Y:S02]  /*1ab60*/  FADD.FTZ R39, R168, R222 ;  /* 0x000000dea8277221 */ /* 0x000fe40000010000 */
[----:B------:R-:W-:Y:S02]  /*1ab70*/  FFMA.FTZ R232, R225, c[0x0][0x23c], -R232 ;  /* 0x00008f00e1e87a23 */ /* 0x000fe400000108e8 */
[----:B------:R-:W-:Y:S01]  /*1ab80*/  FADD.FTZ R39, R42, R39 ;  /* 0x000000272a277221 */ /* 0x000fe20000010000 */
[----:B------:R-:W-:Y:S02]  /*1ab90*/  HMMA.16816.F32.BF16 R32, R44, R50, R32 ;  /* 0x000000322c20723c */ /* 0x000fe40000041820 */
[----:B------:R-:W-:Y:S02]  /*1aba0*/  MUFU.EX2 R105, R105 ;  /* 0x0000006900697308 */ /* 0x000fe40000000800 */
[----:B------:R-:W-:Y:S03]  /*1abb0*/  FADD.FTZ R123, R123, R39 ;  /* 0x000000277b7b7221 */ /* 0x000fe60000010000 */
[C---:B------:R-:W-:Y:S01]  /*1abc0*/  F2FP.BF16.PACK_AB R44, R129.reuse, R172 ;  /* 0x000000ac812c723e */ /* 0x040fe200000010ff */
[----:B------:R-:W-:Y:S01]  /*1abd0*/  FADD.FTZ R129, R129, R180 ;  /* 0x000000b481817221 */ /* 0x000fe20000010000 */
[C---:B------:R-:W-:Y:S03]  /*1abe0*/  F2FP.BF16.PACK_AB R45, R127.reuse, R128 ;  /* 0x000000807f2d723e */ /* 0x040fe600000010ff */
[----:B------:R-:W-:Y:S01]  /*1abf0*/  MUFU.EX2 R104, R104 ;  /* 0x0000006800687308 */ /* 0x000fe20000000800 */
[----:B------:R-:W-:Y:S01]  /*1ac00*/  F2FP.BF16.PACK_AB R46, R122, R124 ;  /* 0x0000007c7a2e723e */ /* 0x000fe200000010ff */
[----:B------:R-:W-:Y:S01]  /*1ac10*/  FADD.FTZ R127, R127, R223 ;  /* 0x000000df7f7f7221 */ /* 0x000fe20000010000 */
[----:B------:R-:W-:Y:S01]  /*1ac20*/  F2FP.BF16.PACK_AB R47, R120, R121 ;  /* 0x00000079782f723e */ /* 0x000fe200000010ff */
[----:B------:R-:W-:Y:S01]  /*1ac30*/  FADD.FTZ R129, R124, R129 ;  /* 0x000000817c817221 */ /* 0x000fe20000010000 */
[----:B------:R-:W-:Y:S01]  /*1ac40*/  F2FP.BF16.PACK_AB R50, R114, R118 ;  /* 0x000000767232723e */ /* 0x000fe200000010ff */
[----:B------:R-:W-:Y:S01]  /*1ac50*/  FADD.FTZ R127, R121, R127 ;  /* 0x0000007f797f7221 */ /* 0x000fe20000010000 */
[----:B--2---:R-:W-:Y:S01]  /*1ac60*/  F2FP.BF16.PACK_AB R51, R112, R117 ;  /* 0x000000757033723e */ /* 0x004fe200000010ff */
[----:B------:R-:W-:Y:S02]  /*1ac70*/  FADD.FTZ R123, R117, R123 ;  /* 0x0000007b757b7221 */ /* 0x000fe40000010000 */
[----:B------:R-:W-:Y:S01]  /*1ac80*/  MUFU.EX2 R99, R99 ;  /* 0x0000006300637308 */ /* 0x000fe20000000800 */
[-C--:B------:R-:W-:Y:S03]  /*1ac90*/  HMMA.16816.F32.BF16 R4, R44, R52.reuse, R4 ;  /* 0x000000342c04723c */ /* 0x080fe60000041804 */
[----:B------:R-:W-:Y:S02]  /*1aca0*/  FADD.FTZ R129, R122, R129 ;  /* 0x000000817a817221 */ /* 0x000fe40000010000 */
[----:B------:R-:W-:Y:S02]  /*1acb0*/  FADD.FTZ R127, R120, R127 ;  /* 0x0000007f787f7221 */ /* 0x000fe40000010000 */
[----:B------:R-:W-:Y:S01]  /*1acc0*/  FADD.FTZ R123, R112, R123 ;  /* 0x0000007b707b7221 */ /* 0x000fe20000010000 */
[C---:B------:R-:W-:Y:S01]  /*1acd0*/  HMMA.16816.F32.BF16 R8, R48.reuse, R52, R8 ;  /* 0x000000343008723c */ /* 0x040fe20000041808 */
[----:B------:R-:W2:Y:S03]  /*1ace0*/  MUFU.EX2 R111, R111 ;  /* 0x0000006f006f7308 */ /* 0x000ea60000000800 */
[----:B-1----:R-:W-:Y:S02]  /*1acf0*/  FADD.FTZ R129, R116, R129 ;  /* 0x0000008174817221 */ /* 0x002fe40000010000 */
[----:B----4-:R-:W-:Y:S02]  /*1ad00*/  FADD.FTZ R127, R115, R127 ;  /* 0x0000007f737f7221 */ /* 0x010fe40000010000 */
[-C--:B------:R-:W-:Y:S03]  /*1ad10*/  HMMA.16816.F32.BF16 R12, R48, R54.reuse, R12 ;  /* 0x00000036300c723c */ /* 0x080fe6000004180c */
[----:B------:R-:W1:Y:S01]  /*1ad20*/  MUFU.EX2 R103, R103 ;  /* 0x0000006700677308 */ /* 0x000e620000000800 */
[----:B------:R-:W-:Y:S02]  /*1ad30*/  FADD.FTZ R129, R109, R129 ;  /* 0x000000816d817221 */ /* 0x000fe40000010000 */
[----:B-----5:R-:W-:Y:S02]  /*1ad40*/  FADD.FTZ R127, R107, R127 ;  /* 0x0000007f6b7f7221 */ /* 0x020fe40000010000 */
[C---:B------:R-:W-:Y:S01]  /*1ad50*/  HMMA.16816.F32.BF16 R16, R44.reuse, R54, R16 ;  /* 0x000000362c10723c */ /* 0x040fe20000041810 */
[----:B------:R-:W3:Y:S04]  /*1ad60*/  LDSM.16.MT88.4 R52, [R191+0x4800] ;  /* 0x00480000bf34783b */ /* 0x000ee80000004200 */
[----:B------:R-:W4:Y:S03]  /*1ad70*/  MUFU.EX2 R101, R101 ;  /* 0x0000006500657308 */ /* 0x000f260000000800 */
[-C--:B------:R-:W-:Y:S04]  /*1ad80*/  HMMA.16816.F32.BF16 R20, R44, R56.reuse, R20 ;  /* 0x000000382c14723c */ /* 0x080fe80000041814 */
[----:B--2---:R-:W-:Y:S03]  /*1ad90*/  FADD.FTZ R123, R111, R123 ;  /* 0x0000007b6f7b7221 */ /* 0x004fe60000010000 */
[----:B------:R-:W2:Y:S01]  /*1ada0*/  MUFU.EX2 R98, R98 ;  /* 0x0000006200627308 */ /* 0x000ea20000000800 */
[C---:B------:R-:W-:Y:S04]  /*1adb0*/  HMMA.16816.F32.BF16 R24, R48.reuse, R56, R24 ;  /* 0x000000383018723c */ /* 0x040fe80000041818 */
[----:B-1----:R-:W-:Y:S04]  /*1adc0*/  FADD.FTZ R123, R103, R123 ;  /* 0x0000007b677b7221 */ /* 0x002fe80000010000 */
[-C--:B------:R-:W-:Y:S01]  /*1add0*/  HMMA.16816.F32.BF16 R28, R48, R58.reuse, R28 ;  /* 0x0000003a301c723c */ /* 0x080fe2000004181c */
[----:B------:R-:W-:Y:S03]  /*1ade0*/  MUFU.EX2 R95, R95 ;  /* 0x0000005f005f7308 */ /* 0x000fe60000000800 */
[----:B----4-:R-:W-:Y:S03]  /*1adf0*/  FADD.FTZ R123, R101, R123 ;  /* 0x0000007b657b7221 */ /* 0x010fe60000010000 */
[----:B------:R-:W-:Y:S01]  /*1ae00*/  F2FP.BF16.PACK_AB R48, R105, R113 ;  /* 0x000000716930723e */ /* 0x000fe200000010ff */
[----:B------:R-:W-:Y:S01]  /*1ae10*/  HMMA.16816.F32.BF16 R32, R44, R58, R32 ;  /* 0x0000003a2c20723c */ /* 0x000fe20000041820 */
[----:B------:R-:W1:Y:S02]  /*1ae20*/  LDSM.16.MT88.4 R56, [R192+0x4c00] ;  /* 0x004c0000c038783b */ /* 0x000e640000004200 */
[----:B------:R-:W4:Y:S01]  /*1ae30*/  MUFU.EX2 R94, R94 ;  /* 0x0000005e005e7308 */ /* 0x000f220000000800 */
[----:B------:R-:W-:Y:S02]  /*1ae40*/  F2FP.BF16.PACK_AB R50, R99, R104 ;  /* 0x000000686332723e */ /* 0x000fe400000010ff */
[----:B------:R-:W-:Y:S01]  /*1ae50*/  F2FP.BF16.PACK_AB R49, R103, R111 ;  /* 0x0000006f6731723e */ /* 0x000fe200000010ff */
[----:B--2---:R-:W-:Y:S01]  /*1ae60*/  FADD.FTZ R123, R98, R123 ;  /* 0x0000007b627b7221 */ /* 0x004fe20000010000 */
[----:B------:R-:W-:Y:S04]  /*1ae70*/  F2FP.BF16.PACK_AB R44, R109, R116 ;  /* 0x000000746d2c723e */ /* 0x000fe800000010ff */
[----:B------:R-:W-:Y:S01]  /*1ae80*/  F2FP.BF16.PACK_AB R45, R107, R115 ;  /* 0x000000736b2d723e */ /* 0x000fe200000010ff */
[----:B------:R-:W2:Y:S01]  /*1ae90*/  MUFU.EX2 R93, R93 ;  /* 0x0000005d005d7308 */ /* 0x000ea20000000800 */
[----:B------:R-:W-:Y:S01]  /*1aea0*/  F2FP.BF16.PACK_AB R46, R102, R108 ;  /* 0x0000006c662e723e */ /* 0x000fe200000010ff */
[----:B------:R-:W-:Y:S01]  /*1aeb0*/  FADD.FTZ R108, R108, R129 ;  /* 0x000000816c6c7221 */ /* 0x000fe20000010000 */
[----:B------:R-:W-:Y:S01]  /*1aec0*/  F2FP.BF16.PACK_AB R47, R100, R106 ;  /* 0x0000006a642f723e */ /* 0x000fe200000010ff */
[----:B------:R-:W-:Y:S01]  /*1aed0*/  FADD.FTZ R106, R106, R127 ;  /* 0x0000007f6a6a7221 */ /* 0x000fe20000010000 */
[----:B------:R-:W-:Y:S01]  /*1aee0*/  F2FP.BF16.PACK_AB R51, R98, R101 ;  /* 0x000000656233723e */ /* 0x000fe200000010ff */
[----:B------:R-:W-:Y:S02]  /*1aef0*/  FADD.FTZ R108, R102, R108 ;  /* 0x0000006c666c7221 */ /* 0x000fe40000010000 */
[----:B------:R-:W-:Y:S02]  /*1af00*/  FADD.FTZ R106, R100, R106 ;  /* 0x0000006a646a7221 */ /* 0x000fe40000010000 */
[----:B------:R-:W5:Y:S01]  /*1af10*/  MUFU.EX2 R90, R90 ;  /* 0x0000005a005a7308 */ /* 0x000f620000000800 */
[-C--:B------:R-:W-:Y:S03]  /*1af20*/  HMMA.16816.F32.BF16 R4, R44, R60.reuse, R4 ;  /* 0x0000003c2c04723c */ /* 0x080fe60000041804 */
[----:B------:R-:W-:Y:S02]  /*1af30*/  FADD.FTZ R108, R96, R108 ;  /* 0x0000006c606c7221 */ /* 0x000fe40000010000 */
[----:B----4-:R-:W-:Y:S02]  /*1af40*/  FADD.FTZ R106, R94, R106 ;  /* 0x0000006a5e6a7221 */ /* 0x010fe40000010000 */
[----:B------:R-:W-:Y:S01]  /*1af50*/  FADD.FTZ R108, R95, R108 ;  /* 0x0000006c5f6c7221 */ /* 0x000fe20000010000 */
[C---:B------:R-:W-:Y:S01]  /*1af60*/  HMMA.16816.F32.BF16 R8, R48.reuse, R60, R8 ;  /* 0x0000003c3008723c */ /* 0x040fe20000041808 */
[----:B------:R-:W4:Y:S03]  /*1af70*/  MUFU.EX2 R83, R83 ;  /* 0x0000005300537308 */ /* 0x000f260000000800 */
[----:B--2---:R-:W-:Y:S04]  /*1af80*/  FADD.FTZ R106, R93, R106 ;  /* 0x0000006a5d6a7221 */ /* 0x004fe80000010000 */
[-C--:B------:R-:W-:Y:S03]  /*1af90*/  HMMA.16816.F32.BF16 R12, R48, R62.reuse, R12 ;  /* 0x0000003e300c723c */ /* 0x080fe6000004180c */
[----:B------:R-:W2:Y:S01]  /*1afa0*/  MUFU.EX2 R88, R88 ;  /* 0x0000005800587308 */ /* 0x000ea20000000800 */
[----:B-----5:R-:W-:Y:S04]  /*1afb0*/  FADD.FTZ R108, R90, R108 ;  /* 0x0000006c5a6c7221 */ /* 0x020fe80000010000 */
[C---:B------:R-:W-:Y:S01]  /*1afc0*/  HMMA.16816.F32.BF16 R16, R44.reuse, R62, R16 ;  /* 0x0000003e2c10723c */ /* 0x040fe20000041810 */
[----:B------:R-:W5:Y:S04]  /*1afd0*/  LDSM.16.MT88.4 R60, [R191+0x4c00] ;  /* 0x004c0000bf3c783b */ /* 0x000f680000004200 */
[----:B------:R-:W1:Y:S03]  /*1afe0*/  MUFU.EX2 R81, R81 ;  /* 0x0000005100517308 */ /* 0x000e660000000800 */
[-C--:B---3--:R-:W-:Y:S04]  /*1aff0*/  HMMA.16816.F32.BF16 R20, R44, R52.reuse, R20 ;  /* 0x000000342c14723c */ /* 0x088fe80000041814 */
[----:B----4-:R-:W-:Y:S03]  /*1b000*/  FADD.FTZ R108, R83, R108 ;  /* 0x0000006c536c7221 */ /* 0x010fe60000010000 */
[----:B------:R-:W-:Y:S01]  /*1b010*/  MUFU.EX2 R92, R92 ;  /* 0x0000005c005c7308 */ /* 0x000fe20000000800 */
[C---:B------:R-:W-:Y:S04]  /*1b020*/  HMMA.16816.F32.BF16 R24, R48.reuse, R52, R24 ;  /* 0x000000343018723c */ /* 0x040fe80000041818 */
[----:B--2---:R-:W-:Y:S03]  /*1b030*/  FADD.FTZ R106, R88, R106 ;  /* 0x0000006a586a7221 */ /* 0x004fe60000010000 */
[----:B------:R-:W-:Y:S01]  /*1b040*/  FFMA.FTZ R52, R161, c[0x0][0x23c], -R224 ;  /* 0x00008f00a1347a23 */ /* 0x000fe200000108e0 */
[-C--:B------:R-:W-:Y:S01]  /*1b050*/  HMMA.16816.F32.BF16 R28, R48, R54.reuse, R28 ;  /* 0x00000036301c723c */ /* 0x080fe2000004181c */
[----:B------:R-:W-:Y:S03]  /*1b060*/  MUFU.EX2 R87, R87 ;  /* 0x0000005700577308 */ /* 0x000fe60000000800 */
[----:B-1----:R-:W-:Y:S03]  /*1b070*/  FADD.FTZ R106, R81, R106 ;  /* 0x0000006a516a7221 */ /* 0x002fe60000010000 */
[--C-:B------:R-:W-:Y:S01]  /*1b080*/  FFMA.FTZ R48, R162, c[0x0][0x23c], -R233.reuse ;  /* 0x00008f00a2307a23 */ /* 0x100fe200000108e9 */
[----:B------:R-:W-:Y:S03]  /*1b090*/  HMMA.16816.F32.BF16 R32, R44, R54, R32 ;  /* 0x000000362c20723c */ /* 0x000fe60000041820 */
[----:B------:R-:W-:Y:S01]  /*1b0a0*/  MUFU.EX2 R86, R86 ;  /* 0x0000005600567308 */ /* 0x000fe20000000800 */
[----:B------:R-:W-:Y:S03]  /*1b0b0*/  FFMA.FTZ R233, R234, c[0x0][0x23c], -R233 ;  /* 0x00008f00eae97a23 */ /* 0x000fe600000108e9 */
[----:B------:R-:W-:Y:S02]  /*1b0c0*/  F2FP.BF16.PACK_AB R44, R95, R96 ;  /* 0x000000605f2c723e */ /* 0x000fe400000010ff */
[----:B------:R-:W-:Y:S03]  /*1b0d0*/  F2FP.BF16.PACK_AB R45, R93, R94 ;  /* 0x0000005e5d2d723e */ /* 0x000fe600000010ff */
[----:B------:R-:W-:Y:S01]  /*1b0e0*/  F2FP.BF16.PACK_AB R46, R83, R90 ;  /* 0x0000005a532e723e */ /* 0x000fe200000010ff */
[----:B------:R-:W1:Y:S01]  /*1b0f0*/  MUFU.EX2 R79, R79 ;  /* 0x0000004f004f7308 */ /* 0x000e620000000800 */
[----:B------:R-:W-:Y:S07]  /*1b100*/  F2FP.BF16.PACK_AB R47, R81, R88 ;  /* 0x00000058512f723e */ /* 0x000fee00000010ff */
[-C--:B------:R-:W-:Y:S02]  /*1b110*/  HMMA.16816.F32.BF16 R4, R44, R56.reuse, R4 ;  /* 0x000000382c04723c */ /* 0x080fe40000041804 */
[----:B------:R-:W2:Y:S10]  /*1b120*/  MUFU.EX2 R91, R91 ;  /* 0x0000005b005b7308 */ /* 0x000eb40000000800 */
        /* <DEDUP_REMOVED lines=9> */
[----:B------:R1:W-:Y:S01]  /*1b1c0*/  MUFU.EX2 R132, R52 ;  /* 0x0000003400847308 */ /* 0x0003e20000000800 */
[C---:B--2---:R-:W-:Y:S01]  /*1b1d0*/  F2FP.BF16.PACK_AB R51, R77.reuse, R84 ;  /* 0x000000544d33723e */ /* 0x044fe200000010ff */
[----:B------:R-:W-:Y:S08]  /*1b1e0*/  FADD.FTZ R123, R77, R123 ;  /* 0x0000007b4d7b7221 */ /* 0x000ff00000010000 */
[----:B------:R-:W-:Y:S01]  /*1b1f0*/  MUFU.EX2 R82, R82 ;  /* 0x0000005200527308 */ /* 0x000fe20000000800 */
[----:B---3--:R-:W-:Y:S01]  /*1b200*/  IMAD.MOV.U32 R234, RZ, RZ, R133 ;  /* 0x000000ffffea7224 */ /* 0x008fe200078e0085 */
[----:B------:R-:W-:Y:S08]  /*1b210*/  F2FP.BF16.PACK_AB R48, R87, R92 ;  /* 0x0000005c5730723e */ /* 0x000ff000000010ff */
[----:B------:R-:W2:Y:S01]  /*1b220*/  MUFU.EX2 R75, R75 ;  /* 0x0000004b004b7308 */ /* 0x000ea20000000800 */
[C---:B------:R-:W-:Y:S04]  /*1b230*/  HMMA.16816.F32.BF16 R8, R48.reuse, R56, R8 ;  /* 0x000000383008723c */ /* 0x040fe80000041808 */
[----:B-1----:R-:W-:Y:S05]  /*1b240*/  FFMA.FTZ R52, R160, c[0x0][0x23c], -R224 ;  /* 0x00008f00a0347a23 */ /* 0x002fea00000108e0 */
[----:B------:R1:W-:Y:S01]  /*1b250*/  MUFU.EX2 R134, R52 ;  /* 0x0000003400867308 */ /* 0x0003e20000000800 */
[-C--:B------:R-:W-:Y:S08]  /*1b260*/  HMMA.16816.F32.BF16 R12, R48, R58.reuse, R12 ;  /* 0x0000003a300c723c */ /* 0x080ff0000004180c */
[C---:B------:R-:W-:Y:S01]  /*1b270*/  HMMA.16816.F32.BF16 R16, R44.reuse, R58, R16 ;  /* 0x0000003a2c10723c */ /* 0x040fe20000041810 */
[----:B------:R-:W-:Y:S01]  /*1b280*/  MUFU.EX2 R80, R80 ;  /* 0x0000005000507308 */ /* 0x000fe20000000800 */
[----:B------:R-:W-:Y:S06]  /*1b290*/  LDSM.16.MT88.4 R56, [R191+0x5000] ;  /* 0x00500000bf38783b */ /* 0x000fec0000004200 */
[-C--:B-----5:R-:W-:Y:S03]  /*1b2a0*/  HMMA.16816.F32.BF16 R20, R44, R60.reuse, R20 ;  /* 0x0000003c2c14723c */ /* 0x0a0fe60000041814 */
[----:B------:R-:W3:Y:S01]  /*1b2b0*/  MUFU.EX2 R74, R74 ;  /* 0x0000004a004a7308 */ /* 0x000ee20000000800 */
[----:B-1----:R-:W1:Y:S04]  /*1b2c0*/  LDSM.16.MT88.4 R52, [R192+0x5000] ;  /* 0x00500000c034783b */ /* 0x002e680000004200 */
[C---:B------:R-:W-:Y:S05]  /*1b2d0*/  HMMA.16816.F32.BF16 R24, R48.reuse, R60, R24 ;  /* 0x0000003c3018723c */ /* 0x040fea0000041818 */
[----:B------:R-:W4:Y:S03]  /*1b2e0*/  MUFU.EX2 R72, R72 ;  /* 0x0000004800487308 */ /* 0x000f260000000800 */
[-C--:B------:R-:W-:Y:S07]  /*1b2f0*/  HMMA.16816.F32.BF16 R28, R48, R62.reuse, R28 ;  /* 0x0000003e301c723c */ /* 0x080fee000004181c */
[----:B------:R-:W5:Y:S01]  /*1b300*/  MUFU.EX2 R71, R71 ;  /* 0x0000004700477308 */ /* 0x000f620000000800 */
[----:B------:R-:W-:Y:S01]  /*1b310*/  HMMA.16816.F32.BF16 R32, R44, R62, R32 ;  /* 0x0000003e2c20723c */ /* 0x000fe20000041820 */
[----:B------:R-:W1:Y:S06]  /*1b320*/  LDSM.16.MT88.4 R60, [R192+0x5400] ;  /* 0x00540000c03c783b */ /* 0x000e6c0000004200 */
[C---:B--2---:R-:W-:Y:S01]  /*1b330*/  F2FP.BF16.PACK_AB R44, R75.reuse, R82 ;  /* 0x000000524b2c723e */ /* 0x044fe200000010ff */
[----:B------:R-:W-:Y:S01]  /*1b340*/  FADD.FTZ R82, R82, R108 ;  /* 0x0000006c52527221 */ /* 0x000fe20000010000 */
[----:B------:R-:W2:Y:S03]  /*1b350*/  MUFU.EX2 R70, R70 ;  /* 0x0000004600467308 */ /* 0x000ea60000000800 */
[----:B---3--:R-:W-:Y:S01]  /*1b360*/  F2FP.BF16.PACK_AB R45, R74, R80 ;  /* 0x000000504a2d723e */ /* 0x008fe200000010ff */
[----:B------:R-:W-:Y:S02]  /*1b370*/  FADD.FTZ R80, R80, R106 ;  /* 0x0000006a50507221 */ /* 0x000fe40000010000 */
[----:B------:R-:W-:Y:S02]  /*1b380*/  FADD.FTZ R82, R75, R82 ;  /* 0x000000524b527221 */ /* 0x000fe40000010000 */
[----:B------:R-:W-:Y:S02]  /*1b390*/  FADD.FTZ R80, R74, R80 ;  /* 0x000000504a507221 */ /* 0x000fe40000010000 */
[----:B------:R-:W3:Y:S01]  /*1b3a0*/  MUFU.EX2 R69, R69 ;  /* 0x0000004500457308 */ /* 0x000ee20000000800 */
[----:B----4-:R-:W-:Y:S01]  /*1b3b0*/  FADD.FTZ R82, R72, R82 ;  /* 0x0000005248527221 */ /* 0x010fe20000010000 */
[C---:B-----5:R-:W-:Y:S03]  /*1b3c0*/  F2FP.BF16.PACK_AB R46, R71.reuse, R72 ;  /* 0x00000048472e723e */ /* 0x060fe600000010ff */
[----:B------:R-:W-:Y:S05]  /*1b3d0*/  FADD.FTZ R82, R71, R82 ;  /* 0x0000005247527221 */ /* 0x000fea0000010000 */
[----:B------:R-:W-:Y:S01]  /*1b3e0*/  MUFU.EX2 R78, R78 ;  /* 0x0000004e004e7308 */ /* 0x000fe20000000800 */
[----:B--2---:R-:W-:Y:S09]  /*1b3f0*/  FADD.FTZ R80, R70, R80 ;  /* 0x0000005046507221 */ /* 0x004ff20000010000 */
[----:B------:R-:W2:Y:S01]  /*1b400*/  MUFU.EX2 R68, R68 ;  /* 0x0000004400447308 */ /* 0x000ea20000000800 */
[C---:B---3--:R-:W-:Y:S01]  /*1b410*/  F2FP.BF16.PACK_AB R47, R69.reuse, R70 ;  /* 0x00000046452f723e */ /* 0x048fe200000010ff */
[----:B------:R-:W-:Y:S08]  /*1b420*/  FADD.FTZ R80, R69, R80 ;  /* 0x0000005045507221 */ /* 0x000ff00000010000 */
[----:B------:R-:W-:Y:S01]  /*1b430*/  MUFU.EX2 R67, R67 ;  /* 0x0000004300437308 */ /* 0x000fe20000000800 */
[-C--:B-1----:R-:W-:Y:S09]  /*1b440*/  HMMA.16816.F32.BF16 R4, R44, R52.reuse, R4 ;  /* 0x000000342c04723c */ /* 0x082ff20000041804 */
[----:B------:R-:W1:Y:S03]  /*1b450*/  MUFU.EX2 R66, R66 ;  /* 0x0000004200427308 */ /* 0x000e660000000800 */
[----:B--2---:R-:W-:Y:S07]  /*1b460*/  F2FP.BF16.PACK_AB R48, R68, R78 ;  /* 0x0000004e4430723e */ /* 0x004fee00000010ff */
        /* <DEDUP_REMOVED lines=14> */
[C---:B------:R-:W-:Y:S04]  /*1b550*/  HMMA.16816.F32.BF16 R8, R48.reuse, R52, R8 ;  /* 0x000000343008723c */ /* 0x040fe80000041808 */
[----:B---3--:R-:W-:Y:S04]  /*1b560*/  FADD.FTZ R82, R89, R82 ;  /* 0x0000005259527221 */ /* 0x008fe80000010000 */
        /* <DEDUP_REMOVED lines=9> */
[C---:B------:R-:W-:Y:S04]  /*1b600*/  HMMA.16816.F32.BF16 R24, R48.reuse, R56, R24 ;  /* 0x000000383018723c */ /* 0x040fe80000041818 */
[----:B---3--:R-:W-:Y:S03]  /*1b610*/  FADD.FTZ R80, R119, R80 ;  /* 0x0000005077507221 */ /* 0x008fe60000010000 */
[----:B------:R-:W3:Y:S01]  /*1b620*/  MUFU.EX2 R141, R141 ;  /* 0x0000008d008d7308 */ /* 0x000ee20000000800 */
[-C--:B------:R-:W-:Y:S04]  /*1b630*/  HMMA.16816.F32.BF16 R28, R48, R58.reuse, R28 ;  /* 0x0000003a301c723c */ /* 0x080fe8000004181c */
[----:B----4-:R-:W-:Y:S04]  /*1b640*/  FADD.FTZ R82, R125, R82 ;  /* 0x000000527d527221 */ /* 0x010fe80000010000 */
[----:B------:R-:W-:Y:S01]  /*1b650*/  HMMA.16816.F32.BF16 R32, R44, R58, R32 ;  /* 0x0000003a2c20723c */ /* 0x000fe20000041820 */
[----:B------:R-:W4:Y:S01]  /*1b660*/  MUFU.EX2 R142, R142 ;  /* 0x0000008e008e7308 */ /* 0x000f220000000800 */
[----:B------:R-:W5:Y:S02]  /*1b670*/  LDSM.16.MT88.4 R56, [R192+0x5800] ;  /* 0x00580000c038783b */ /* 0x000f640000004200 */
[C---:B--2---:R-:W-:Y:S03]  /*1b680*/  FADD.FTZ R82, R140.reuse, R82 ;  /* 0x000000528c527221 */ /* 0x044fe60000010000 */
        /* <DEDUP_REMOVED lines=19> */
[----:B------:R-:W-:Y:S02]  /*1b7c0*/  FADD.FTZ R123, R164, R123 ;  /* 0x0000007ba47b7221 */ /* 0x000fe40000010000 */
[----:B------:R-:W-:Y:S06]  /*1b7d0*/  IMAD.MOV.U32 R164, RZ, RZ, R0 ;  /* 0x000000ffffa47224 */ /* 0x000fec00078e0000 */
[----:B------:R-:W4:Y:S01]  /*1b7e0*/  MUFU.EX2 R167, R167 ;  /* 0x000000a700a77308 */ /* 0x000f220000000800 */
[----:B---3--:R-:W-:Y:S09]  /*1b7f0*/  FADD.FTZ R123, R165, R123 ;  /* 0x0000007ba57b7221 */ /* 0x008ff20000010000 */
[----:B------:R-:W3:Y:S01]  /*1b800*/  MUFU.EX2 R243, R243 ;  /* 0x000000f300f37308 */ /* 0x000ee20000000800 */
[C---:B--2---:R-:W-:Y:S01]  /*1b810*/  F2FP.BF16.PACK_AB R51, R166.reuse, R165 ;  /* 0x000000a5a633723e */ /* 0x044fe200000010ff */
[----:B------:R-:W-:Y:S02]  /*1b820*/  FADD.FTZ R123, R166, R123 ;  /* 0x0000007ba67b7221 */ /* 0x000fe40000010000 */
[----:B------:R-:W-:Y:S02]  /*1b830*/  IMAD.MOV.U32 R166, RZ, RZ, R3 ;  /* 0x000000ffffa67224 */ /* 0x000fe400078e0003 */
[----:B------:R-:W-:Y:S04]  /*1b840*/  IMAD.MOV.U32 R165, RZ, RZ, R2 ;  /* 0x000000ffffa57224 */ /* 0x000fe800078e0002 */
[----:B------:R-:W2:Y:S01]  /*1b850*/  MUFU.EX2 R246, R246 ;  /* 0x000000f600f67308 */ /* 0x000ea20000000800 */
[C---:B------:R-:W-:Y:S04]  /*1b860*/  HMMA.16816.F32.BF16 R8, R48.reuse, R60, R8 ;  /* 0x0000003c3008723c */ /* 0x040fe80000041808 */
[----:B----4-:R-:W-:Y:S03]  /*1b870*/  FADD.FTZ R82, R167, R82 ;  /* 0x00000052a7527221 */ /* 0x010fe60000010000 */
[----:B------:R-:W-:Y:S01]  /*1b880*/  IMAD.MOV.U32 R61, RZ, RZ, R134 ;  /* 0x000000ffff3d7224 */ /* 0x000fe200078e0086 */
[-C--:B------:R-:W-:Y:S01]  /*1b890*/  HMMA.16816.F32.BF16 R12, R48, R62.reuse, R12 ;  /* 0x0000003e300c723c */ /* 0x080fe2000004180c */
[----:B------:R-:W4:Y:S03]  /*1b8a0*/  MUFU.EX2 R248, R248 ;  /* 0x000000f800f87308 */ /* 0x000f260000000800 */
[----:B------:R-:W-:Y:S01]  /*1b8b0*/  FFMA.FTZ R60, R230, c[0x0][0x23c], -R224 ;  /* 0x00008f00e63c7a23 */ /* 0x000fe200000108e0 */
[----:B---3--:R-:W-:Y:S01]  /*1b8c0*/  F2FP.BF16.PACK_AB R40, R243, R167 ;  /* 0x000000a7f328723e */ /* 0x008fe200000010ff */
[----:B------:R-:W-:Y:S02]  /*1b8d0*/  IMAD.MOV.U32 R230, RZ, RZ, R132 ;  /* 0x000000ffffe67224 */ /* 0x000fe400078e0084 */
[C---:B------:R-:W-:Y:S03]  /*1b8e0*/  HMMA.16816.F32.BF16 R16, R44.reuse, R62, R16 ;  /* 0x0000003e2c10723c */ /* 0x040fe60000041810 */
[----:B------:R-:W3:Y:S01]  /*1b8f0*/  MUFU.EX2 R249, R249 ;  /* 0x000000f900f97308 */ /* 0x000ee20000000800 */
[----:B------:R-:W-:Y:S02]  /*1b900*/  FFMA.FTZ R224, R229, c[0x0][0x23c], -R224 ;  /* 0x00008f00e5e07a23 */ /* 0x000fe400000108e0 */
[----:B------:R-:W-:Y:S02]  /*1b910*/  FADD.FTZ R82, R243, R82 ;  /* 0x00000052f3527221 */ /* 0x000fe40000010000 */
[-C--:B-1----:R-:W-:Y:S04]  /*1b920*/  HMMA.16816.F32.BF16 R20, R44, R52.reuse, R20 ;  /* 0x000000342c14723c */ /* 0x082fe80000041814 */
[----:B--2---:R-:W-:Y:S01]  /*1b930*/  FADD.FTZ R80, R246, R80 ;  /* 0x00000050f6507221 */ /* 0x004fe20000010000 */
[----:B------:R-:W-:Y:S01]  /*1b940*/  MUFU.EX2 R252, R252 ;  /* 0x000000fc00fc7308 */ /* 0x000fe20000000800 */
[----:B------:R-:W-:Y:S02]  /*1b950*/  IMAD.MOV.U32 R167, RZ, RZ, R36 ;  /* 0x000000ffffa77224 */ /* 0x000fe400078e0024 */
[C---:B------:R-:W-:Y:S04]  /*1b960*/  HMMA.16816.F32.BF16 R24, R48.reuse, R52, R24 ;  /* 0x000000343018723c */ /* 0x040fe80000041818 */
[C---:B----4-:R-:W-:Y:S01]  /*1b970*/  F2FP.BF16.PACK_AB R41, R248.reuse, R246 ;  /* 0x000000f6f829723e */ /* 0x050fe200000010ff */
[----:B------:R-:W-:Y:S02]  /*1b980*/  FADD.FTZ R80, R248, R80 ;  /* 0x00000050f8507221 */ /* 0x000fe40000010000 */
[----:B------:R-:W1:Y:S01]  /*1b990*/  MUFU.EX2 R251, R251 ;  /* 0x000000fb00fb7308 */ /* 0x000e620000000800 */
[-C--:B------:R-:W-:Y:S01]  /*1b9a0*/  HMMA.16816.F32.BF16 R28, R48, R54.reuse, R28 ;  /* 0x00000036301c723c */ /* 0x080fe2000004181c */
[----:B------:R-:W2:Y:S03]  /*1b9b0*/  LDSM.16.MT88.4 R48, [R191+0x5800] ;  /* 0x00580000bf30783b */ /* 0x000ea60000004200 */
[----:B---3--:R-:W-:Y:S01]  /*1b9c0*/  F2FP.BF16.PACK_AB R42, R234, R249 ;  /* 0x000000f9ea2a723e */ /* 0x008fe200000010ff */
[----:B------:R-:W-:Y:S02]  /*1b9d0*/  FADD.FTZ R52, R126, R179 ;  /* 0x000000b37e347221 */ /* 0x000fe40000010000 */
[----:B------:R-:W-:Y:S01]  /*1b9e0*/  FADD.FTZ R82, R249, R82 ;  /* 0x00000052f9527221 */ /* 0x000fe20000010000 */
[----:B------:R-:W-:Y:S01]  /*1b9f0*/  HMMA.16816.F32.BF16 R32, R44, R54, R32 ;  /* 0x000000362c20723c */ /* 0x000fe20000041820 */
[----:B------:R-:W-:Y:S03]  /*1ba00*/  MUFU.EX2 R250, R250 ;  /* 0x000000fa00fa7308 */ /* 0x000fe60000000800 */
[----:B------:R-:W-:Y:S01]  /*1ba10*/  FADD.FTZ R52, R43, R52 ;  /* 0x000000342b347221 */ /* 0x000fe20000010000 */
[----:B------:R-:W-:Y:S01]  /*1ba20*/  F2FP.BF16.PACK_AB R43, R61, R230 ;  /* 0x000000e63d2b723e */ /* 0x000fe200000010ff */
[----:B------:R-:W-:Y:S02]  /*1ba30*/  FADD.FTZ R80, R230, R80 ;  /* 0x00000050e6507221 */ /* 0x000fe40000010000 */
[----:B------:R-:W-:Y:S03]  /*1ba40*/  FADD.FTZ R52, R118, R52 ;  /* 0x0000003476347221 */ /* 0x000fe60000010000 */
[----:B------:R-:W3:Y:S01]  /*1ba50*/  MUFU.EX2 R247, R247 ;  /* 0x000000f700f77308 */ /* 0x000ee20000000800 */
[-C--:B-----5:R-:W-:Y:S05]  /*1ba60*/  HMMA.16816.F32.BF16 R4, R40, R56.reuse, R4 ;  /* 0x000000382804723c */ /* 0x0a0fea0000041804 */
[----:B-1----:R-:W-:Y:S01]  /*1ba70*/  F2FP.BF16.PACK_AB R44, R251, R252 ;  /* 0x000000fcfb2c723e */ /* 0x002fe200000010ff */
[----:B------:R-:W-:Y:S02]  /*1ba80*/  FADD.FTZ R52, R114, R52 ;  /* 0x0000003472347221 */ /* 0x000fe40000010000 */
[----:B------:R-:W-:Y:S01]  /*1ba90*/  FADD.FTZ R82, R234, R82 ;  /* 0x00000052ea527221 */ /* 0x000fe20000010000 */
[----:B------:R-:W1:Y:S03]  /*1baa0*/  MUFU.EX2 R245, R245 ;  /* 0x000000f500f57308 */ /* 0x000e660000000800 */
[----:B------:R-:W-:Y:S02]  /*1bab0*/  FADD.FTZ R52, R113, R52 ;  /* 0x0000003471347221 */ /* 0x000fe40000010000 */
[----:B------:R-:W-:Y:S02]  /*1bac0*/  FADD.FTZ R80, R61, R80 ;  /* 0x000000503d507221 */ /* 0x000fe40000010000 */
[----:B------:R-:W-:Y:S03]  /*1bad0*/  FADD.FTZ R52, R105, R52 ;  /* 0x0000003469347221 */ /* 0x000fe60000010000 */
[----:B------:R-:W4:Y:S01]  /*1bae0*/  MUFU.EX2 R242, R242 ;  /* 0x000000f200f27308 */ /* 0x000f220000000800 */
[----:B------:R-:W-:Y:S01]  /*1baf0*/  FADD.FTZ R104, R104, R52 ;  /* 0x0000003468687221 */ /* 0x000fe20000010000 */
[----:B---3--:R-:W-:Y:S03]  /*1bb00*/  F2FP.BF16.PACK_AB R46, R247, R250 ;  /* 0x000000faf72e723e */ /* 0x008fe600000010ff */
[----:B------:R-:W-:Y:S04]  /*1bb10*/  FADD.FTZ R104, R99, R104 ;  /* 0x0000006863687221 */ /* 0x000fe80000010000 */
[----:B------:R-:W-:Y:S01]  /*1bb20*/  FADD.FTZ R104, R92, R104 ;  /* 0x000000685c687221 */ /* 0x000fe20000010000 */
[----:B------:R-:W3:Y:S03]  /*1bb30*/  MUFU.EX2 R241, R241 ;  /* 0x000000f100f17308 */ /* 0x000ee60000000800 */
[----:B------:R-:W-:Y:S02]  /*1bb40*/  FADD.FTZ R104, R87, R104 ;  /* 0x0000006857687221 */ /* 0x000fe40000010000 */
[----:B-1----:R-:W-:Y:S02]  /*1bb50*/  FADD.FTZ R123, R245, R123 ;  /* 0x0000007bf57b7221 */ /* 0x002fe40000010000 */
[----:B------:R-:W-:Y:S03]  /*1bb60*/  FADD.FTZ R104, R86, R104 ;  /* 0x0000006856687221 */ /* 0x000fe60000010000 */
[----:B------:R-:W1:Y:S01]  /*1bb70*/  MUFU.EX2 R240, R240 ;  /* 0x000000f000f07308 */ /* 0x000e620000000800 */
[----:B------:R-:W-:Y:S01]  /*1bb80*/  FADD.FTZ R104, R79, R104 ;  /* 0x000000684f687221 */ /* 0x000fe20000010000 */
[----:B----4-:R-:W-:Y:S03]  /*1bb90*/  F2FP.BF16.PACK_AB R45, R242, R245 ;  /* 0x000000f5f22d723e */ /* 0x010fe600000010ff */
[----:B------:R-:W-:Y:S02]  /*1bba0*/  FADD.FTZ R78, R78, R104 ;  /* 0x000000684e4e7221 */ /* 0x000fe40000010000 */
[----:B------:R-:W-:Y:S02]  /*1bbb0*/  FADD.FTZ R123, R242, R123 ;  /* 0x0000007bf27b7221 */ /* 0x000fe40000010000 */
[----:B------:R-:W-:Y:S01]  /*1bbc0*/  FADD.FTZ R78, R68, R78 ;  /* 0x0000004e444e7221 */ /* 0x000fe20000010000 */
[----:B------:R-:W4:Y:S03]  /*1bbd0*/  MUFU.EX2 R239, R239 ;  /* 0x000000ef00ef7308 */ /* 0x000f260000000800 */
[----:B------:R-:W-:Y:S02]  /*1bbe0*/  FADD.FTZ R78, R67, R78 ;  /* 0x0000004e434e7221 */ /* 0x000fe40000010000 */
[----:B---3--:R-:W-:Y:S02]  /*1bbf0*/  FADD.FTZ R123, R241, R123 ;  /* 0x0000007bf17b7221 */ /* 0x008fe40000010000 */
[----:B------:R-:W-:Y:S03]  /*1bc00*/  FADD.FTZ R78, R66, R78 ;  /* 0x0000004e424e7221 */ /* 0x000fe60000010000 */
[----:B------:R-:W3:Y:S01]  /*1bc10*/  MUFU.EX2 R238, R238 ;  /* 0x000000ee00ee7308 */ /* 0x000ee20000000800 */
[----:B------:R-:W-:Y:S01]  /*1bc20*/  FADD.FTZ R78, R143, R78 ;  /* 0x0000004e8f4e7221 */ /* 0x000fe20000010000 */
[----:B-1----:R-:W-:Y:S03]  /*1bc30*/  F2FP.BF16.PACK_AB R47, R240, R241 ;  /* 0x000000f1f02f723e */ /* 0x002fe600000010ff */
[----:B------:R-:W-:Y:S02]  /*1bc40*/  FADD.FTZ R78, R144, R78 ;  /* 0x0000004e904e7221 */ /* 0x000fe40000010000 */
[----:B------:R-:W-:Y:S02]  /*1bc50*/  FADD.FTZ R123, R240, R123 ;  /* 0x0000007bf07b7221 */ /* 0x000fe40000010000 */
[----:B------:R-:W-:Y:S01]  /*1bc60*/  FADD.FTZ R78, R145, R78 ;  /* 0x0000004e914e7221 */ /* 0x000fe20000010000 */
[----:B------:R-:W1:Y:S01]  /*1bc70*/  MUFU.EX2 R237, R237 ;  /* 0x000000ed00ed7308 */ /* 0x000e620000000800 */
[C---:B------:R-:W-:Y:S04]  /*1bc80*/  HMMA.16816.F32.BF16 R8, R44.reuse, R56, R8 ;  /* 0x000000382c08723c */ /* 0x040fe80000041808 */
[----:B------:R-:W-:Y:S02]  /*1bc90*/  FADD.FTZ R78, R146, R78 ;  /* 0x0000004e924e7221 */ /* 0x000fe40000010000 */
[----:B----4-:R-:W-:Y:S02]  /*1bca0*/  FADD.FTZ R82, R239, R82 ;  /* 0x00000052ef527221 */ /* 0x010fe40000010000 */
[-C--:B------:R-:W-:Y:S01]  /*1bcb0*/  HMMA.16816.F32.BF16 R12, R44, R58.reuse, R12 ;  /* 0x0000003a2c0c723c */ /* 0x080fe2000004180c */
[----:B------:R-:W4:Y:S03]  /*1bcc0*/  MUFU.EX2 R236, R236 ;  /* 0x000000ec00ec7308 */ /* 0x000f260000000800 */
[----:B------:R-:W-:Y:S01]  /*1bcd0*/  FADD.FTZ R78, R252, R78 ;  /* 0x0000004efc4e7221 */ /* 0x000fe20000010000 */
[C---:B---3--:R-:W-:Y:S01]  /*1bce0*/  F2FP.BF16.PACK_AB R132, R238.reuse, R239 ;  /* 0x000000efee84723e */ /* 0x048fe200000010ff */
[----:B------:R-:W-:Y:S02]  /*1bcf0*/  FADD.FTZ R82, R238, R82 ;  /* 0x00000052ee527221 */ /* 0x000fe40000010000 */
[C---:B------:R-:W-:Y:S03]  /*1bd00*/  HMMA.16816.F32.BF16 R16, R40.reuse, R58, R16 ;  /* 0x0000003a2810723c */ /* 0x040fe60000041810 */
[----:B------:R-:W3:Y:S01]  /*1bd10*/  MUFU.EX2 R235, R235 ;  /* 0x000000eb00eb7308 */ /* 0x000ee20000000800 */
[----:B------:R-:W-:Y:S02]  /*1bd20*/  FADD.FTZ R78, R251, R78 ;  /* 0x0000004efb4e7221 */ /* 0x000fe40000010000 */
[----:B-1----:R-:W-:Y:S02]  /*1bd30*/  FADD.FTZ R80, R237, R80 ;  /* 0x00000050ed507221 */ /* 0x002fe40000010000 */
[-C--:B--2---:R-:W-:Y:S04]  /*1bd40*/  HMMA.16816.F32.BF16 R20, R40, R48.reuse, R20 ;  /* 0x000000302814723c */ /* 0x084fe80000041814 */
[----:B------:R-:W-:Y:S01]  /*1bd50*/  FADD.FTZ R78, R250, R78 ;  /* 0x0000004efa4e7221 */ /* 0x000fe20000010000 */
[----:B------:R-:W1:Y:S03]  /*1bd60*/  MUFU.EX2 R233, R233 ;  /* 0x000000e900e97308 */ /* 0x000e660000000800 */
[C---:B------:R-:W-:Y:S04]  /*1bd70*/  HMMA.16816.F32.BF16 R24, R44.reuse, R48, R24 ;  /* 0x000000302c18723c */ /* 0x040fe80000041818 */
[C---:B----4-:R-:W-:Y:S01]  /*1bd80*/  F2FP.BF16.PACK_AB R133, R236.reuse, R237 ;  /* 0x000000edec85723e */ /* 0x050fe200000010ff */
[----:B------:R-:W-:Y:S02]  /*1bd90*/  FADD.FTZ R78, R247, R78 ;  /* 0x0000004ef74e7221 */ /* 0x000fe40000010000 */
[----:B------:R-:W2:Y:S01]  /*1bda0*/  MUFU.EX2 R60, R60 ;  /* 0x0000003c003c7308 */ /* 0x000ea20000000800 */
[-C--:B------:R-:W-:Y:S04]  /*1bdb0*/  HMMA.16816.F32.BF16 R28, R44, R50.reuse, R28 ;  /* 0x000000322c1c723c */ /* 0x080fe8000004181c */
[----:B------:R-:W-:Y:S02]  /*1bdc0*/  FADD.FTZ R80, R236, R80 ;  /* 0x00000050ec507221 */ /* 0x000fe40000010000 */
[----:B---3--:R-:W-:Y:S02]  /*1bdd0*/  FADD.FTZ R82, R235, R82 ;  /* 0x00000052eb527221 */ /* 0x008fe40000010000 */
[----:B------:R-:W-:Y:S01]  /*1bde0*/  HMMA.16816.F32.BF16 R32, R40, R50, R32 ;  /* 0x000000322820723c */ /* 0x000fe20000041820 */
[----:B------:R-:W3:Y:S01]  /*1bdf0*/  MUFU.EX2 R224, R224 ;  /* 0x000000e000e07308 */ /* 0x000ee20000000800 */
[----:B------:R-:W4:Y:S02]  /*1be00*/  LDSM.16.MT88.4 R40, [R191+0x5c00] ;  /* 0x005c0000bf28783b */ /* 0x000f240000004200 */
        /* <DEDUP_REMOVED lines=8> */
[-C--:B------:R-:W-:Y:S05]  /*1be90*/  HMMA.16816.F32.BF16 R160, R132, R148.reuse, R4 ;  /* 0x0000009484a0723c */ /* 0x080fea0000041804 */
[----:B-1----:R-:W-:Y:S04]  /*1bea0*/  FADD.FTZ R78, R37, R78 ;  /* 0x0000004e254e7221 */ /* 0x002fe80000010000 */
        /* <DEDUP_REMOVED lines=12> */
[----:B------:R-:W-:Y:S04]  /*1bf70*/  FADD.FTZ R123, R182, R123 ;  /* 0x0000007bb67b7221 */ /* 0x000fe80000010000 */
[----:B-1----:R-:W-:Y:S01]  /*1bf80*/  FADD.FTZ R123, R181, R123 ;  /* 0x0000007bb57b7221 */ /* 0x002fe20000010000 */
        /* <DEDUP_REMOVED lines=10> */
.L_x_1107:
        /* <DEDUP_REMOVED lines=192> */
[----:B------:R1:W1:Y:S01]  /*1cc30*/  LDS.128 R28, [R199+0x1800] ;  /* 0x00180000c71c7984 */ /* 0x0002620000000c00 */
        /* <DEDUP_REMOVED lines=46> */
.L_x_1112:
[----:B------:R-:W-:Y:S05]  /*1cf20*/  BSYNC B0 ;  /* 0x0000000000007941 */ /* 0x000fea0003800000 */
.L_x_1111:
        /* <DEDUP_REMOVED lines=33> */
.L_x_1114:
[----:B------:R-:W-:Y:S05]  /*1d140*/  BSYNC B0 ;  /* 0x0000000000007941 */ /* 0x000fea0003800000 */
.L_x_1113:
        /* <DEDUP_REMOVED lines=15> */
.L_x_1116:
[----:B------:R-:W-:Y:S05]  /*1d240*/  BSYNC B0 ;  /* 0x0000000000007941 */ /* 0x000fea0003800000 */
.L_x_1115:
        /* <DEDUP_REMOVED lines=15> */
.L_x_1118:
[----:B------:R-:W-:Y:S05]  /*1d340*/  BSYNC B0 ;  /* 0x0000000000007941 */ /* 0x000fea0003800000 */
.L_x_1117:
        /* <DEDUP_REMOVED lines=15> */
.L_x_1119:
        /* <DEDUP_REMOVED lines=12> */
.L_x_1148:


//--------------------- .nv.shared._ZN5flash16flash_fwd_kernelI23Flash_fwd_kernel_traitsILi32ELi128ELi128ELi4ELb0ELb0EN7cutlass10bfloat16_tE19Flash_kernel_traitsILi32ELi128ELi128ELi4ES3_EELb0ELb0ELb0ELb0ELb0ELb1ELb0ELb0EEEvNS_16Flash_fwd_paramsE --------------------------
	.section	.nv.shared._ZN5flash16flash_fwd_kernelI23Flash_fwd_kernel_traitsILi32ELi128ELi128ELi4ELb0ELb0EN7cutlass10bfloat16_tE19Flash_kernel_traitsILi32ELi128ELi128ELi4ES3_EELb0ELb0ELb0ELb0ELb0ELb1ELb0ELb0EEEvNS_16Flash_fwd_paramsE,"aw",@nobits
	.sectionflags	@""
	.align	16


//--------------------- .nv.global                --------------------------
	.section	.nv.global,"aw",@nobits
.nv.global:
	.type		_ZN65_INTERNAL_e8fd3175_29_flash_fwd_hdim32_bf16_sm80_cu_a6473388_28814cute1_E,@object
	.size		_ZN65_INTERNAL_e8fd3175_29_flash_fwd_hdim32_bf16_sm80_cu_a6473388_28814cute1_E,(_ZN65_INTERNAL_e8fd3175_29_flash_fwd_hdim32_bf16_sm80_cu_a6473388_28814cuda3std3__45__cpo6cbeginE - _ZN65_INTERNAL_e8fd3175_29_flash_fwd_hdim32_bf16_sm80_cu_a6473388_28814cute1_E)
_ZN65_INTERNAL_e8fd3175_29_flash_fwd_hdim32_bf16_sm80_cu_a6473388_28814cute1_E:
	.zero		1
	.type		_ZN65_INTERNAL_e8fd3175_29_flash_fwd_hdim32_bf16_sm80_cu_a6473388_28814cuda3std3__45__cpo6cbeginE,@object
	.size		_ZN65_INTERNAL_e8fd3175_29_flash_fwd_hdim32_bf16_sm80_cu_a6473388_28814cuda3std3__45__cpo6cbeginE,(_ZN65_INTERNAL_e8fd3175_29_flash_fwd_hdim32_bf16_sm80_cu_a6473388_28814cuda3std3__48in_placeE - _ZN65_INTERNAL_e8fd3175_29_flash_fwd_hdim32_bf16_sm80_cu_a6473388_28814cuda3std3__45__cpo6cbeginE)
_ZN65_INTERNAL_e8fd3175_29_flash_fwd_hdim32_bf16_sm80_cu_a6473388_28814cuda3std3__45__cpo6cbeginE:
	.zero		1
	.type		_ZN65_INTERNAL_e8fd3175_29_flash_fwd_hdim32_bf16_sm80_cu_a6473388_28814cuda3std3__48in_placeE,@object
	.size		_ZN65_INTERNAL_e8fd3175_29_flash_fwd_hdim32_bf16_sm80_cu_a6473388_28814cuda3std3__48in_placeE,(_ZN65_INTERNAL_e8fd3175_29_flash_fwd_hdim32_bf16_sm80_cu_a6473388_28814cuda3std6ranges3__45__cpo9iter_moveE - _ZN65_INTERNAL_e8fd3175_29_flash_fwd_hdim32_bf16_sm80_cu_a6473388_28814cuda3std3__48in_placeE)
_ZN65_INTERNAL_e8fd3175_29_flash_fwd_hdim32_bf16_sm80_cu_a6473388_28814cuda3std3__48in_placeE:
	.zero		1
	.type		_ZN65_INTERNAL_e8fd3175_29_flash_fwd_hdim32_bf16_sm80_cu_a6473388_28814cuda3std6ranges3__45__cpo9iter_moveE,@object
	.size		_ZN65_INTERNAL_e8fd3175_29_flash_fwd_hdim32_bf16_sm80_cu_a6473388_28814cuda3std6ranges3__45__cpo9iter_moveE,(_ZN65_INTERNAL_e8fd3175_29_flash_fwd_hdim32_bf16_sm80_cu_a6473388_28814cuda3std3__45__cpo5beginE - _ZN65_INTERNAL_e8fd3175_29_flash_fwd_hdim32_bf16_sm80_cu_a6473388_28814cuda3std6ranges3__45__cpo9iter_moveE)
_ZN65_INTERNAL_e8fd3175_29_flash_fwd_hdim32_bf16_sm80_cu_a6473388_28814cuda3std6ranges3__45__cpo9iter_moveE:
	.zero		1
	.type		_ZN65_INTERNAL_e8fd3175_29_flash_fwd_hdim32_bf16_sm80_cu_a6473388_28814cuda3std3__45__cpo5beginE,@object
	.size		_ZN65_INTERNAL_e8fd3175_29_flash_fwd_hdim32_bf16_sm80_cu_a6473388_28814cuda3std3__45__cpo5beginE,(_ZN65_INTERNAL_e8fd3175_29_flash_fwd_hdim32_bf16_sm80_cu_a6473388_28814cuda3std3__467_GLOBAL__N__e8fd3175_29_flash_fwd_hdim32_bf16_sm80_cu_a6473388_28816ignoreE - _ZN65_INTERNAL_e8fd3175_29_flash_fwd_hdim32_bf16_sm80_cu_a6473388_28814cuda3std3__45__cpo5beginE)
_ZN65_INTERNAL_e8fd3175_29_flash_fwd_hdim32_bf16_sm80_cu_a6473388_28814cuda3std3__45__cpo5beginE:
	.zero		1
	.type		_ZN65_INTERNAL_e8fd3175_29_flash_fwd_hdim32_bf16_sm80_cu_a6473388_28814cuda3std3__467_GLOBAL__N__e8fd3175_29_flash_fwd_hdim32_bf16_sm80_cu_a6473388_28816ignoreE,@object
	.size		_ZN65_INTERNAL_e8fd3175_29_flash_fwd_hdim32_bf16_sm80_cu_a6473388_28814cuda3std3__467_GLOBAL__N__e8fd3175_29_flash_fwd_hdim32_bf16_sm80_cu_a6473388_28816ignoreE,(_ZN65_INTERNAL_e8fd3175_29_flash_fwd_hdim32_bf16_sm80_cu_a6473388_28814cute7productE - _ZN65_INTERNAL_e8fd3175_29_flash_fwd_hdim32_bf16_sm80_cu_a6473388_28814cuda3std3__467_GLOBAL__N__e8fd3175_29_flash_fwd_hdim32_bf16_sm80_cu_a6473388_28816ignoreE)
_ZN65_INTERNAL_e8fd3175_29_flash_fwd_hdim32_bf16_sm80_cu_a6473388_28814cuda3std3__467_GLOBAL__N__e8fd3175_29_flash_fwd_hdim32_bf16_sm80_cu_a6473388_28816ignoreE:
	.zero		1
	.type		_ZN65_INTERNAL_e8fd3175_29_flash_fwd_hdim32_bf16_sm80_cu_a6473388_28814cute7productE,@object
	.size		_ZN65_INTERNAL_e8fd3175_29_flash_fwd_hdim32_bf16_sm80_cu_a6473388_28814cute7productE,(_ZN65_INTERNAL_e8fd3175_29_flash_fwd_hdim32_bf16_sm80_cu_a6473388_28814cuda3std3__45__cpo3endE - _ZN65_INTERNAL_e8fd3175_29_flash_fwd_hdim32_bf16_sm80_cu_a6473388_28814cute7productE)
_ZN65_INTERNAL_e8fd3175_29_flash_fwd_hdim32_bf16_sm80_cu_a6473388_28814cute7productE:
	.zero		1
	.type		_ZN65_INTERNAL_e8fd3175_29_flash_fwd_hdim32_bf16_sm80_cu_a6473388_28814cuda3std3__45__cpo3endE,@object
	.size		_ZN65_INTERNAL_e8fd3175_29_flash_fwd_hdim32_bf16_sm80_cu_a6473388_28814cuda3std3__45__cpo3endE,(_ZN65_INTERNAL_e8fd3175_29_flash_fwd_hdim32_bf16_sm80_cu_a6473388_28814cuda3std3__419piecewise_constructE - _ZN65_INTERNAL_e8fd3175_29_flash_fwd_hdim32_bf16_sm80_cu_a6473388_28814cuda3std3__45__cpo3endE)
_ZN65_INTERNAL_e8fd3175_29_flash_fwd_hdim32_bf16_sm80_cu_a6473388_28814cuda3std3__45__cpo3endE:
	.zero		1
	.type		_ZN65_INTERNAL_e8fd3175_29_flash_fwd_hdim32_bf16_sm80_cu_a6473388_28814cuda3std3__419piecewise_constructE,@object
	.size		_ZN65_INTERNAL_e8fd3175_29_flash_fwd_hdim32_bf16_sm80_cu_a6473388_28814cuda3std3__419piecewise_constructE,(_ZN65_INTERNAL_e8fd3175_29_flash_fwd_hdim32_bf16_sm80_cu_a6473388_28814cuda3std3__45__cpo4cendE - _ZN65_INTERNAL_e8fd3175_29_flash_fwd_hdim32_bf16_sm80_cu_a6473388_28814cuda3std3__419piecewise_constructE)
_ZN65_INTERNAL_e8fd3175_29_flash_fwd_hdim32_bf16_sm80_cu_a6473388_28814cuda3std3__419piecewise_constructE:
	.zero		1
	.type		_ZN65_INTERNAL_e8fd3175_29_flash_fwd_hdim32_bf16_sm80_cu_a6473388_28814cuda3std3__45__cpo4cendE,@object
	.size		_ZN65_INTERNAL_e8fd3175_29_flash_fwd_hdim32_bf16_sm80_cu_a6473388_28814cuda3std3__45__cpo4cendE,(_ZN65_INTERNAL_e8fd3175_29_flash_fwd_hdim32_bf16_sm80_cu_a6473388_28814cuda3std6ranges3__45__cpo4swapE - _ZN65_INTERNAL_e8fd3175_29_flash_fwd_hdim32_bf16_sm80_cu_a6473388_28814cuda3std3__45__cpo4cendE)
_ZN65_INTERNAL_e8fd3175_29_flash_fwd_hdim32_bf16_sm80_cu_a6473388_28814cuda3std3__45__cpo4cendE:
	.zero		1
	.type		_ZN65_INTERNAL_e8fd3175_29_flash_fwd_hdim32_bf16_sm80_cu_a6473388_28814cuda3std6ranges3__45__cpo4swapE,@object
	.size		_ZN65_INTERNAL_e8fd3175_29_flash_fwd_hdim32_bf16_sm80_cu_a6473388_28814cuda3std6ranges3__45__cpo4swapE,(.L_7 - _ZN65_INTERNAL_e8fd3175_29_flash_fwd_hdim32_bf16_sm80_cu_a6473388_28814cuda3std6ranges3__45__cpo4swapE)
_ZN65_INTERNAL_e8fd3175_29_flash_fwd_hdim32_bf16_sm80_cu_a6473388_28814cuda3std6ranges3__45__cpo4swapE:
	.zero		1
.L_7:


//--------------------- .nv.shared._ZN5flash16flash_fwd_kernelI23Flash_fwd_kernel_traitsILi32ELi128ELi128ELi4ELb0ELb0EN7cutlass10bfloat16_tE19Flash_kernel_traitsILi32ELi128ELi128ELi4ES3_EELb0ELb0ELb0ELb0ELb1ELb1ELb0ELb0EEEvNS_16Flash_fwd_paramsE --------------------------
	.section	.nv.shared._ZN5flash16flash_fwd_kernelI23Flash_fwd_kernel_traitsILi32ELi128ELi128ELi4ELb0ELb0EN7cutlass10bfloat16_tE19Flash_kernel_traitsILi32ELi128ELi128ELi4ES3_EELb0ELb0ELb0ELb0ELb1ELb1ELb0ELb0EEEvNS_16Flash_fwd_paramsE,"aw",@nobits
	.sectionflags	@""
	.align	16


//--------------------- .nv.shared._ZN5flash16flash_fwd_kernelI23Flash_fwd_kernel_traitsILi32ELi128ELi128ELi4ELb0ELb0EN7cutlass10bfloat16_tE19Flash_kernel_traitsILi32ELi128ELi128ELi4ES3_EELb0ELb0ELb0ELb0ELb0ELb0ELb0ELb0EEEvNS_16Flash_fwd_paramsE --------------------------
	.section	.nv.shared._ZN5flash16flash_fwd_kernelI23Flash_fwd_kernel_traitsILi32ELi128ELi128ELi4ELb0ELb0EN7cutlass10bfloat16_tE19Flash_kernel_traitsILi32ELi128ELi128ELi4ES3_EELb0ELb0ELb0ELb0ELb0ELb0ELb0ELb0EEEvNS_16Flash_fwd_paramsE,"aw",@nobits
	.sectionflags	@""
	.align	16


//--------------------- .nv.shared._ZN5flash16flash_fwd_kernelI23Flash_fwd_kernel_traitsILi32ELi128ELi128ELi4ELb0ELb0EN7cutlass10bfloat16_tE19Flash_kernel_traitsILi32ELi128ELi128ELi4ES3_EELb0ELb0ELb0ELb1ELb0ELb0ELb0ELb0EEEvNS_16Flash_fwd_paramsE --------------------------
	.section	.nv.shared._ZN5flash16flash_fwd_kernelI23Flash_fwd_kernel_traitsILi32ELi128ELi128ELi4ELb0ELb0EN7cutlass10bfloat16_tE19Flash_kernel_traitsILi32ELi128ELi128ELi4ES3_EELb0ELb0ELb0ELb1ELb0ELb0ELb0ELb0EEEvNS_16Flash_fwd_paramsE,"aw",@nobits
	.sectionflags	@""
	.align	16


//--------------------- .nv.shared._ZN5flash16flash_fwd_kernelI23Flash_fwd_kernel_traitsILi32ELi128ELi128ELi4ELb0ELb0EN7cutlass10bfloat16_tE19Flash_kernel_traitsILi32ELi128ELi128ELi4ES3_EELb0ELb0ELb1ELb0ELb0ELb1ELb0ELb0EEEvNS_16Flash_fwd_paramsE --------------------------
	.section	.nv.shared._ZN5flash16flash_fwd_kernelI23Flash_fwd_kernel_traitsILi32ELi128ELi128ELi4ELb0ELb0EN7cutlass10bfloat16_tE19Flash_kernel_traitsILi32ELi128ELi128ELi4ES3_EELb0ELb0ELb1ELb0ELb0ELb1ELb0ELb0EEEvNS_16Flash_fwd_paramsE,"aw",@nobits
	.sectionflags	@""
	.align	16


//--------------------- .nv.shared._ZN5flash16flash_fwd_kernelI23Flash_fwd_kernel_traitsILi32ELi128ELi128ELi4ELb0ELb0EN7cutlass10bfloat16_tE19Flash_kernel_traitsILi32ELi128ELi128ELi4ES3_EELb0ELb0ELb1ELb0ELb0ELb0ELb0ELb0EEEvNS_16Flash_fwd_paramsE --------------------------
	.section	.nv.shared._ZN5flash16flash_fwd_kernelI23Flash_fwd_kernel_traitsILi32ELi128ELi128ELi4ELb0ELb0EN7cutlass10bfloat16_tE19Flash_kernel_traitsILi32ELi128ELi128ELi4ES3_EELb0ELb0ELb1ELb0ELb0ELb0ELb0ELb0EEEvNS_16Flash_fwd_paramsE,"aw",@nobits
	.sectionflags	@""
	.align	16


//--------------------- .nv.shared._ZN5flash16flash_fwd_kernelI23Flash_fwd_kernel_traitsILi32ELi128ELi128ELi4ELb0ELb0EN7cutlass10bfloat16_tE19Flash_kernel_traitsILi32ELi128ELi128ELi4ES3_EELb0ELb0ELb1ELb1ELb0ELb0ELb0ELb0EEEvNS_16Flash_fwd_paramsE --------------------------
	.section	.nv.shared._ZN5flash16flash_fwd_kernelI23Flash_fwd_kernel_traitsILi32ELi128ELi128ELi4ELb0ELb0EN7cutlass10bfloat16_tE19Flash_kernel_traitsILi32ELi128ELi128ELi4ES3_EELb0ELb0ELb1ELb1ELb0ELb0ELb0ELb0EEEvNS_16Flash_fwd_paramsE,"aw",@nobits
	.sectionflags	@""
	.align	16


//--------------------- .nv.shared._ZN5flash16flash_fwd_kernelI23Flash_fwd_kernel_traitsILi32ELi128ELi128ELi4ELb0ELb0EN7cutlass10bfloat16_tE19Flash_kernel_traitsILi32ELi128ELi128ELi4ES3_EELb1ELb0ELb0ELb0ELb0ELb1ELb0ELb0EEEvNS_16Flash_fwd_paramsE --------------------------
	.section	.nv.shared._ZN5flash16flash_fwd_kernelI23Flash_fwd_kernel_traitsILi32ELi128ELi128ELi4ELb0ELb0EN7cutlass10bfloat16_tE19Flash_kernel_traitsILi32ELi128ELi128ELi4ES3_EELb1ELb0ELb0ELb0ELb0ELb1ELb0ELb0EEEvNS_16Flash_fwd_paramsE,"aw",@nobits
	.sectionflags	@""
	.align	16


//--------------------- .nv.shared._ZN5flash16flash_fwd_kernelI23Flash_fwd_kernel_traitsILi32ELi128ELi128ELi4ELb0ELb0EN7cutlass10bfloat16_tE19Flash_kernel_traitsILi32ELi128ELi128ELi4ES3_EELb0ELb0ELb0ELb0ELb0ELb1ELb1ELb0EEEvNS_16Flash_fwd_paramsE --------------------------
	.section	.nv.shared._ZN5flash16flash_fwd_kernelI23Flash_fwd_kernel_traitsILi32ELi128ELi128ELi4ELb0ELb0EN7cutlass10bfloat16_tE19Flash_kernel_traitsILi32ELi128ELi128ELi4ES3_EELb0ELb0ELb0ELb0ELb0ELb1ELb1ELb0EEEvNS_16Flash_fwd_paramsE,"aw",@nobits
	.sectionflags	@""
	.align	16


//--------------------- .nv.shared._ZN5flash16flash_fwd_kernelI23Flash_fwd_kernel_traitsILi32ELi128ELi128ELi4ELb0ELb0EN7cutlass10bfloat16_tE19Flash_kernel_traitsILi32ELi128ELi128ELi4ES3_EELb1ELb0ELb0ELb0ELb0ELb0ELb0ELb0EEEvNS_16Flash_fwd_paramsE --------------------------
	.section	.nv.shared._ZN5flash16flash_fwd_kernelI23Flash_fwd_kernel_traitsILi32ELi128ELi128ELi4ELb0ELb0EN7cutlass10bfloat16_tE19Flash_kernel_traitsILi32ELi128ELi128ELi4ES3_EELb1ELb0ELb0ELb0ELb0ELb0ELb0ELb0EEEvNS_16Flash_fwd_paramsE,"aw",@nobits
	.sectionflags	@""
	.align	16


//--------------------- .nv.shared._ZN5flash16flash_fwd_kernelI23Flash_fwd_kernel_traitsILi32ELi128ELi128ELi4ELb0ELb0EN7cutlass10bfloat16_tE19Flash_kernel_traitsILi32ELi128ELi128ELi4ES3_EELb1ELb0ELb1ELb0ELb0ELb0ELb0ELb0EEEvNS_16Flash_fwd_paramsE --------------------------
	.section	.nv.shared._ZN5flash16flash_fwd_kernelI23Flash_fwd_kernel_traitsILi32ELi128ELi128ELi4ELb0ELb0EN7cutlass10bfloat16_tE19Flash_kernel_traitsILi32ELi128ELi128ELi4ES3_EELb1ELb0ELb1ELb0ELb0ELb0ELb0ELb0EEEvNS_16Flash_fwd_paramsE,"aw",@nobits
	.sectionflags	@""
	.align	16


//--------------------- .nv.shared._ZN5flash16flash_fwd_kernelI23Flash_fwd_kernel_traitsILi32ELi128ELi128ELi4ELb0ELb0EN7cutlass10bfloat16_tE19Flash_kernel_traitsILi32ELi128ELi128ELi4ES3_EELb1ELb0ELb0ELb0ELb1ELb1ELb0ELb0EEEvNS_16Flash_fwd_paramsE --------------------------
	.section	.nv.shared._ZN5flash16flash_fwd_kernelI23Flash_fwd_kernel_traitsILi32ELi128ELi128ELi4ELb0ELb0EN7cutlass10bfloat16_tE19Flash_kernel_traitsILi32ELi128ELi128ELi4ES3_EELb1ELb0ELb0ELb0ELb1ELb1ELb0ELb0EEEvNS_16Flash_fwd_paramsE,"aw",@nobits
	.sectionflags	@""
	.align	16


//--------------------- .nv.shared._ZN5flash16flash_fwd_kernelI23Flash_fwd_kernel_traitsILi32ELi128ELi128ELi4ELb0ELb0EN7cutlass10bfloat16_tE19Flash_kernel_traitsILi32ELi128ELi128ELi4ES3_EELb0ELb0ELb0ELb0ELb1ELb1ELb1ELb0EEEvNS_16Flash_fwd_paramsE --------------------------
	.section	.nv.shared._ZN5flash16flash_fwd_kernelI23Flash_fwd_kernel_traitsILi32ELi128ELi128ELi4ELb0ELb0EN7cutlass10bfloat16_tE19Flash_kernel_traitsILi32ELi128ELi128ELi4ES3_EELb0ELb0ELb0ELb0ELb1ELb1ELb1ELb0EEEvNS_16Flash_fwd_paramsE,"aw",@nobits
	.sectionflags	@""
	.align	16


//--------------------- .nv.shared._ZN5flash16flash_fwd_kernelI23Flash_fwd_kernel_traitsILi32ELi128ELi128ELi4ELb0ELb0EN7cutlass10bfloat16_tE19Flash_kernel_traitsILi32ELi128ELi128ELi4ES3_EELb1ELb0ELb0ELb1ELb0ELb0ELb0ELb0EEEvNS_16Flash_fwd_paramsE --------------------------
	.section	.nv.shared._ZN5flash16flash_fwd_kernelI23Flash_fwd_kernel_traitsILi32ELi128ELi128ELi4ELb0ELb0EN7cutlass10bfloat16_tE19Flash_kernel_traitsILi32ELi128ELi128ELi4ES3_EELb1ELb0ELb0ELb1ELb0ELb0ELb0ELb0EEEvNS_16Flash_fwd_paramsE,"aw",@nobits
	.sectionflags	@""
	.align	16


//--------------------- .nv.shared._ZN5flash16flash_fwd_kernelI23Flash_fwd_kernel_traitsILi32ELi128ELi128ELi4ELb0ELb0EN7cutlass10bfloat16_tE19Flash_kernel_traitsILi32ELi128ELi128ELi4ES3_EELb1ELb0ELb0ELb0ELb0ELb0ELb0ELb1EEEvNS_16Flash_fwd_paramsE --------------------------
	.section	.nv.shared._ZN5flash16flash_fwd_kernelI23Flash_fwd_kernel_traitsILi32ELi128ELi128ELi4ELb0ELb0EN7cutlass10bfloat16_tE19Flash_kernel_traitsILi32ELi128ELi128ELi4ES3_EELb1ELb0ELb0ELb0ELb0ELb0ELb0ELb1EEEvNS_16Flash_fwd_paramsE,"aw",@nobits
	.sectionflags	@""
	.align	16


//--------------------- .nv.shared._ZN5flash16flash_fwd_kernelI23Flash_fwd_kernel_traitsILi32ELi128ELi128ELi4ELb0ELb0EN7cutlass10bfloat16_tE19Flash_kernel_traitsILi32ELi128ELi128ELi4ES3_EELb0ELb0ELb0ELb0ELb0ELb0ELb1ELb0EEEvNS_16Flash_fwd_paramsE --------------------------
	.section	.nv.shared._ZN5flash16flash_fwd_kernelI23Flash_fwd_kernel_traitsILi32ELi128ELi128ELi4ELb0ELb0EN7cutlass10bfloat16_tE19Flash_kernel_traitsILi32ELi128ELi128ELi4ES3_EELb0ELb0ELb0ELb0ELb0ELb0ELb1ELb0EEEvNS_16Flash_fwd_paramsE,"aw",@nobits
	.sectionflags	@""
	.align	16


//--------------------- .nv.shared._ZN5flash16flash_fwd_kernelI23Flash_fwd_kernel_traitsILi32ELi128ELi128ELi4ELb0ELb0EN7cutlass10bfloat16_tE19Flash_kernel_traitsILi32ELi128ELi128ELi4ES3_EELb1ELb0ELb0ELb1ELb0ELb0ELb0ELb1EEEvNS_16Flash_fwd_paramsE --------------------------
	.section	.nv.shared._ZN5flash16flash_fwd_kernelI23Flash_fwd_kernel_traitsILi32ELi128ELi128ELi4ELb0ELb0EN7cutlass10bfloat16_tE19Flash_kernel_traitsILi32ELi128ELi128ELi4ES3_EELb1ELb0ELb0ELb1ELb0ELb0ELb0ELb1EEEvNS_16Flash_fwd_paramsE,"aw",@nobits
	.sectionflags	@""
	.align	16


//--------------------- .nv.shared._ZN5flash16flash_fwd_kernelI23Flash_fwd_kernel_traitsILi32ELi128ELi128ELi4ELb0ELb0EN7cutlass10bfloat16_tE19Flash_kernel_traitsILi32ELi128ELi128ELi4ES3_EELb0ELb0ELb0ELb1ELb0ELb0ELb1ELb0EEEvNS_16Flash_fwd_paramsE --------------------------
	.section	.nv.shared._ZN5flash16flash_fwd_kernelI23Flash_fwd_kernel_traitsILi32ELi128ELi128ELi4ELb0ELb0EN7cutlass10bfloat16_tE19Flash_kernel_traitsILi32ELi128ELi128ELi4ES3_EELb0ELb0ELb0ELb1ELb0ELb0ELb1ELb0EEEvNS_16Flash_fwd_paramsE,"aw",@nobits
	.sectionflags	@""
	.align	16


//--------------------- .nv.shared._ZN5flash16flash_fwd_kernelI23Flash_fwd_kernel_traitsILi32ELi128ELi128ELi4ELb0ELb0EN7cutlass10bfloat16_tE19Flash_kernel_traitsILi32ELi128ELi128ELi4ES3_EELb1ELb0ELb1ELb0ELb0ELb1ELb0ELb0EEEvNS_16Flash_fwd_paramsE --------------------------
	.section	.nv.shared._ZN5flash16flash_fwd_kernelI23Flash_fwd_kernel_traitsILi32ELi128ELi128ELi4ELb0ELb0EN7cutlass10bfloat16_tE19Flash_kernel_traitsILi32ELi128ELi128ELi4ES3_EELb1ELb0ELb1ELb0ELb0ELb1ELb0ELb0EEEvNS_16Flash_fwd_paramsE,"aw",@nobits
	.sectionflags	@""
	.align	16


//--------------------- .nv.shared._ZN5flash16flash_fwd_kernelI23Flash_fwd_kernel_traitsILi32ELi128ELi128ELi4ELb0ELb0EN7cutlass10bfloat16_tE19Flash_kernel_traitsILi32ELi128ELi128ELi4ES3_EELb0ELb0ELb1ELb0ELb0ELb1ELb1ELb0EEEvNS_16Flash_fwd_paramsE --------------------------
	.section	.nv.shared._ZN5flash16flash_fwd_kernelI23Flash_fwd_kernel_traitsILi32ELi128ELi128ELi4ELb0ELb0EN7cutlass10bfloat16_tE19Flash_kernel_traitsILi32ELi128ELi128ELi4ES3_EELb0ELb0ELb1ELb0ELb0ELb1ELb1ELb0EEEvNS_16Flash_fwd_paramsE,"aw",@nobits
	.sectionflags	@""
	.align	16


//--------------------- .nv.shared._ZN5flash16flash_fwd_kernelI23Flash_fwd_kernel_traitsILi32ELi128ELi128ELi4ELb0ELb0EN7cutlass10bfloat16_tE19Flash_kernel_traitsILi32ELi128ELi128ELi4ES3_EELb1ELb0ELb1ELb1ELb0ELb0ELb0ELb0EEEvNS_16Flash_fwd_paramsE --------------------------
	.section	.nv.shared._ZN5flash16flash_fwd_kernelI23Flash_fwd_kernel_traitsILi32ELi128ELi128ELi4ELb0ELb0EN7cutlass10bfloat16_tE19Flash_kernel_traitsILi32ELi128ELi128ELi4ES3_EELb1ELb0ELb1ELb1ELb0ELb0ELb0ELb0EEEvNS_16Flash_fwd_paramsE,"aw",@nobits
	.sectionflags	@""
	.align	16


//--------------------- .nv.shared._ZN5flash16flash_fwd_kernelI23Flash_fwd_kernel_traitsILi32ELi128ELi128ELi4ELb0ELb0EN7cutlass10bfloat16_tE19Flash_kernel_traitsILi32ELi128ELi128ELi4ES3_EELb1ELb0ELb1ELb0ELb0ELb0ELb0ELb1EEEvNS_16Flash_fwd_paramsE --------------------------
	.section	.nv.shared._ZN5flash16flash_fwd_kernelI23Flash_fwd_kernel_traitsILi32ELi128ELi128ELi4ELb0ELb0EN7cutlass10bfloat16_tE19Flash_kernel_traitsILi32ELi128ELi128ELi4ES3_EELb1ELb0ELb1ELb0ELb0ELb0ELb0ELb1EEEvNS_16Flash_fwd_paramsE,"aw",@nobits
	.sectionflags	@""
	.align	16


//--------------------- .nv.shared._ZN5flash16flash_fwd_kernelI23Flash_fwd_kernel_traitsILi32ELi128ELi128ELi4ELb0ELb0EN7cutlass10bfloat16_tE19Flash_kernel_traitsILi32ELi128ELi128ELi4ES3_EELb0ELb0ELb1ELb0ELb0ELb0ELb1ELb0EEEvNS_16Flash_fwd_paramsE --------------------------
	.section	.nv.shared._ZN5flash16flash_fwd_kernelI23Flash_fwd_kernel_traitsILi32ELi128ELi128ELi4ELb0ELb0EN7cutlass10bfloat16_tE19Flash_kernel_traitsILi32ELi128ELi128ELi4ES3_EELb0ELb0ELb1ELb0ELb0ELb0ELb1ELb0EEEvNS_16Flash_fwd_paramsE,"aw",@nobits
	.sectionflags	@""
	.align	16


//--------------------- .nv.shared._ZN5flash16flash_fwd_kernelI23Flash_fwd_kernel_traitsILi32ELi128ELi128ELi4ELb0ELb0EN7cutlass10bfloat16_tE19Flash_kernel_traitsILi32ELi128ELi128ELi4ES3_EELb1ELb0ELb1ELb1ELb0ELb0ELb0ELb1EEEvNS_16Flash_fwd_paramsE --------------------------
	.section	.nv.shared._ZN5flash16flash_fwd_kernelI23Flash_fwd_kernel_traitsILi32ELi128ELi128ELi4ELb0ELb0EN7cutlass10bfloat16_tE19Flash_kernel_traitsILi32ELi128ELi128ELi4ES3_EELb1ELb0ELb1ELb1ELb0ELb0ELb0ELb1EEEvNS_16Flash_fwd_paramsE,"aw",@nobits
	.sectionflags	@""
	.align	16


//--------------------- .nv.shared._ZN5flash16flash_fwd_kernelI23Flash_fwd_kernel_traitsILi32ELi128ELi128ELi4ELb0ELb0EN7cutlass10bfloat16_tE19Flash_kernel_traitsILi32ELi128ELi128ELi4ES3_EELb0ELb0ELb1ELb1ELb0ELb0ELb1ELb0EEEvNS_16Flash_fwd_paramsE --------------------------
	.section	.nv.shared._ZN5flash16flash_fwd_kernelI23Flash_fwd_kernel_traitsILi32ELi128ELi128ELi4ELb0ELb0EN7cutlass10bfloat16_tE19Flash_kernel_traitsILi32ELi128ELi128ELi4ES3_EELb0ELb0ELb1ELb1ELb0ELb0ELb1ELb0EEEvNS_16Flash_fwd_paramsE,"aw",@nobits
	.sectionflags	@""
	.align	16
